	.target	sm_80

	.elftype	@"ET_EXEC"


//--------------------- .note.nv.tkinfo           --------------------------
	.section	.note.nv.tkinfo,"",@"SHT_NOTE"
	.sectionflags	@"SHF_NOTE_NV_TKINFO"
	.tkinfo
        /*0018*/ 	.word	0x00000002
        /*0030*/ 	.string	""
        /*0030*/ 	.string	"ptxas"
        /*0030*/ 	.string	"Cuda compilation tools, release 13.0, V13.0.88"
        /*0030*/ 	.string	"Build cuda_13.0.r13.0/compiler.36424714_0"
        /*0030*/ 	.string	"-arch sm_80 -m 64 "



//--------------------- .note.nv.cuinfo           --------------------------
	.section	.note.nv.cuinfo,"",@"SHT_NOTE"
	.sectionflags	@"SHF_NOTE_NV_CUINFO"
        /*0018*/ 	.short	0x0002
        /*001a*/ 	.short	0x0050
        /*001c*/ 	.short	0x0082
	.zero		2


//--------------------- .nv.info                  --------------------------
	.section	.nv.info,"",@"SHT_CUDA_INFO"
	.align	4


	//----- nvinfo : EIATTR_REGCOUNT
	.align		4
        /*0000*/ 	.byte	0x04, 0x2f
        /*0002*/ 	.short	(.L_12 - .L_11)
	.align		4
.L_11:
        /*0004*/ 	.word	index@(_ZN7cutlass13device_kernelIN5flash19enable_sm80_to_sm89INS1_16FlashAttnFwdSm80INS1_25CollectiveMainloopFwdSm80ILi4ELi1ELb0EN4cute5tupleIJNS5_1CILi128EEENS7_ILi64EEES8_EEELi128ENS_10bfloat16_tEfNS_4arch4Sm80ELb1ELb0ELb0ELb1ELb0ELb1ELb1ELb0EEENS1_21CollectiveEpilogueFwdINS6_IJS8_S8_S9_EEENS6_IJNS7_ILi1EEESH_SH_EEESB_SD_Li128ELb1ELb1ELb0ELb0EEENS1_19SingleTileSchedulerILb1ELb0ELb1ELi128EEEEEEEEEvNT_6ParamsE)
        /*0008*/ 	.word	0x000000ff


	//----- nvinfo : EIATTR_FRAME_SIZE
	.align		4
.L_12:
        /*000c*/ 	.byte	0x04, 0x11
        /*000e*/ 	.short	(.L_14 - .L_13)
	.align		4
.L_13:
        /*0010*/ 	.word	index@(_ZN7cutlass13device_kernelIN5flash19enable_sm80_to_sm89INS1_16FlashAttnFwdSm80INS1_25CollectiveMainloopFwdSm80ILi4ELi1ELb0EN4cute5tupleIJNS5_1CILi128EEENS7_ILi64EEES8_EEELi128ENS_10bfloat16_tEfNS_4arch4Sm80ELb1ELb0ELb0ELb1ELb0ELb1ELb1ELb0EEENS1_21CollectiveEpilogueFwdINS6_IJS8_S8_S9_EEENS6_IJNS7_ILi1EEESH_SH_EEESB_SD_Li128ELb1ELb1ELb0ELb0EEENS1_19SingleTileSchedulerILb1ELb0ELb1ELi128EEEEEEEEEvNT_6ParamsE)
        /*0014*/ 	.word	0x000000a0


	//----- nvinfo : EIATTR_REGCOUNT
	.align		4
.L_14:
        /*0018*/ 	.byte	0x04, 0x2f
        /*001a*/ 	.short	(.L_16 - .L_15)
	.align		4
.L_15:
        /*001c*/ 	.word	index@(_ZN7cutlass13device_kernelIN5flash19enable_sm80_to_sm89INS1_16FlashAttnFwdSm80INS1_25CollectiveMainloopFwdSm80ILi4ELi1ELb0EN4cute5tupleIJNS5_1CILi128EEENS7_ILi64EEES8_EEELi128ENS_10bfloat16_tEfNS_4arch4Sm80ELb1ELb0ELb0ELb1ELb0ELb0ELb1ELb0EEENS1_21CollectiveEpilogueFwdINS6_IJS8_S8_S9_EEENS6_IJNS7_ILi1EEESH_SH_EEESB_SD_Li128ELb1ELb1ELb0ELb0EEENS1_19SingleTileSchedulerILb1ELb0ELb1ELi128EEEEEEEEEvNT_6ParamsE)
        /*0020*/ 	.word	0x000000ff


	//----- nvinfo : EIATTR_FRAME_SIZE
	.align		4
.L_16:
        /*0024*/ 	.byte	0x04, 0x11
        /*0026*/ 	.short	(.L_18 - .L_17)
	.align		4
.L_17:
        /*0028*/ 	.word	index@(_ZN7cutlass13device_kernelIN5flash19enable_sm80_to_sm89INS1_16FlashAttnFwdSm80INS1_25CollectiveMainloopFwdSm80ILi4ELi1ELb0EN4cute5tupleIJNS5_1CILi128EEENS7_ILi64EEES8_EEELi128ENS_10bfloat16_tEfNS_4arch4Sm80ELb1ELb0ELb0ELb1ELb0ELb0ELb1ELb0EEENS1_21CollectiveEpilogueFwdINS6_IJS8_S8_S9_EEENS6_IJNS7_ILi1EEESH_SH_EEESB_SD_Li128ELb1ELb1ELb0ELb0EEENS1_19SingleTileSchedulerILb1ELb0ELb1ELi128EEEEEEEEEvNT_6ParamsE)
        /*002c*/ 	.word	0x000000c8


	//----- nvinfo : EIATTR_REGCOUNT
	.align		4
.L_18:
        /*0030*/ 	.byte	0x04, 0x2f
        /*0032*/ 	.short	(.L_20 - .L_19)
	.align		4
.L_19:
        /*0034*/ 	.word	index@(_ZN7cutlass13device_kernelIN5flash19enable_sm80_to_sm89INS1_16FlashAttnFwdSm80INS1_25CollectiveMainloopFwdSm80ILi4ELi1ELb0EN4cute5tupleIJNS5_1CILi128EEENS7_ILi64EEES8_EEELi128ENS_10bfloat16_tEfNS_4arch4Sm80ELb1ELb0ELb0ELb0ELb0ELb0ELb1ELb0EEENS1_21CollectiveEpilogueFwdINS6_IJS8_S8_S9_EEENS6_IJNS7_ILi1EEESH_SH_EEESB_SD_Li128ELb0ELb1ELb0ELb0EEENS1_30DynamicPersistentTileSchedulerILi128ELi128ELb0ELb1ELb0EEEEEEEEEvNT_6ParamsE)
        /*0038*/ 	.word	0x000000ff


	//----- nvinfo : EIATTR_FRAME_SIZE
	.align		4
.L_20:
        /*003c*/ 	.byte	0x04, 0x11
        /*003e*/ 	.short	(.L_22 - .L_21)
	.align		4
.L_21:
        /*0040*/ 	.word	index@($__internal_5_$__cuda_sm70_shflsync_idx_p)
        /*0044*/ 	.word	0x00000000


	//----- nvinfo : EIATTR_FRAME_SIZE
	.align		4
.L_22:
        /*0048*/ 	.byte	0x04, 0x11
        /*004a*/ 	.short	(.L_24 - .L_23)
	.align		4
.L_23:
        /*004c*/ 	.word	index@($__internal_4_$__cuda_sm70_shflsync_bfly_p)
        /*0050*/ 	.word	0x00000000


	//----- nvinfo : EIATTR_FRAME_SIZE
	.align		4
.L_24:
        /*0054*/ 	.byte	0x04, 0x11
        /*0056*/ 	.short	(.L_26 - .L_25)
	.align		4
.L_25:
        /*0058*/ 	.word	index@(_ZN7cutlass13device_kernelIN5flash19enable_sm80_to_sm89INS1_16FlashAttnFwdSm80INS1_25CollectiveMainloopFwdSm80ILi4ELi1ELb0EN4cute5tupleIJNS5_1CILi128EEENS7_ILi64EEES8_EEELi128ENS_10bfloat16_tEfNS_4arch4Sm80ELb1ELb0ELb0ELb0ELb0ELb0ELb1ELb0EEENS1_21CollectiveEpilogueFwdINS6_IJS8_S8_S9_EEENS6_IJNS7_ILi1EEESH_SH_EEESB_SD_Li128ELb0ELb1ELb0ELb0EEENS1_30DynamicPersistentTileSchedulerILi128ELi128ELb0ELb1ELb0EEEEEEEEEvNT_6ParamsE)
        /*005c*/ 	.word	0x000000b0


	//----- nvinfo : EIATTR_REGCOUNT
	.align		4
.L_26:
        /*0060*/ 	.byte	0x04, 0x2f
        /*0062*/ 	.short	(.L_28 - .L_27)
	.align		4
.L_27:
        /*0064*/ 	.word	index@(_ZN7cutlass13device_kernelIN5flash19enable_sm80_to_sm89INS1_16FlashAttnFwdSm80INS1_25CollectiveMainloopFwdSm80ILi4ELi1ELb0EN4cute5tupleIJNS5_1CILi128EEENS7_ILi48EEES8_EEELi128ENS_10bfloat16_tEfNS_4arch4Sm80ELb0ELb1ELb0ELb1ELb0ELb1ELb1ELb0EEENS1_21CollectiveEpilogueFwdINS6_IJS8_S8_S9_EEENS6_IJNS7_ILi1EEESH_SH_EEESB_SD_Li128ELb1ELb1ELb0ELb0EEENS1_19SingleTileSchedulerILb1ELb0ELb1ELi128EEEEEEEEEvNT_6ParamsE)
        /*0068*/ 	.word	0x000000ff


	//----- nvinfo : EIATTR_FRAME_SIZE
	.align		4
.L_28:
        /*006c*/ 	.byte	0x04, 0x11
        /*006e*/ 	.short	(.L_30 - .L_29)
	.align		4
.L_29:
        /*0070*/ 	.word	index@($__internal_3_$__cuda_sm70_shflsync_idx_p)
        /*0074*/ 	.word	0x00000000


	//----- nvinfo : EIATTR_FRAME_SIZE
	.align		4
.L_30:
        /*0078*/ 	.byte	0x04, 0x11
        /*007a*/ 	.short	(.L_32 - .L_31)
	.align		4
.L_31:
        /*007c*/ 	.word	index@($__internal_2_$__cuda_sm70_shflsync_bfly_p)
        /*0080*/ 	.word	0x00000000


	//----- nvinfo : EIATTR_FRAME_SIZE
	.align		4
.L_32:
        /*0084*/ 	.byte	0x04, 0x11
        /*0086*/ 	.short	(.L_34 - .L_33)
	.align		4
.L_33:
        /*0088*/ 	.word	index@($_ZN7cutlass13device_kernelIN5flash19enable_sm80_to_sm89INS1_16FlashAttnFwdSm80INS1_25CollectiveMainloopFwdSm80ILi4ELi1ELb0EN4cute5tupleIJNS5_1CILi128EEENS7_ILi48EEES8_EEELi128ENS_10bfloat16_tEfNS_4arch4Sm80ELb0ELb1ELb0ELb1ELb0ELb1ELb1ELb0EEENS1_21CollectiveEpilogueFwdINS6_IJS8_S8_S9_EEENS6_IJNS7_ILi1EEESH_SH_EEESB_SD_Li128ELb1ELb1ELb0ELb0EEENS1_19SingleTileSchedulerILb1ELb0ELb1ELi128EEEEEEEEEvNT_6ParamsE$_ZZN5flash25CollectiveMainloopFwdSm80ILi4ELi1ELb0EN4cute5tupleIJNS1_1CILi128EEENS3_ILi48EEES4_EEELi128EN7cutlass10bfloat16_tEfNS7_4arch4Sm80ELb0ELb1ELb0ELb1ELb0ELb1ELb1ELb0EE3mmaINS_16FlashAttnFwdSm80ISB_NS_21CollectiveEpilogueFwdINS2_IJS4_S4_S5_EEENS2_IJNS3_ILi1EEESG_SG_EEES8_SA_Li128ELb1ELb1ELb0ELb0EEENS_19SingleTileSchedulerILb1ELb0ELb1ELi128EEEE13SharedStorageENS1_6TensorINS1_11ArrayEngineIfLm128EEENS1_6LayoutINS2_IJNS2_IJNS3_ILi2EEESR_EEESR_NS3_ILi16EEEEEENS2_IJNS2_IJSG_SR_EEENS3_ILi4EEENS3_ILi8EEEEEEEEEENS_7SoftmaxILi4ELi0EEEEEbRKNSB_6ParamsERT0_RT1_iRKNS_16SeqlenInfoQKNewKILb1ELb1EEENS2_IJiiiiEEERT_ENKUlvE_clEv)
        /*008c*/ 	.word	0x00000000


	//----- nvinfo : EIATTR_FRAME_SIZE
	.align		4
.L_34:
        /*0090*/ 	.byte	0x04, 0x11
        /*0092*/ 	.short	(.L_36 - .L_35)
	.align		4
.L_35:
        /*0094*/ 	.word	index@(_ZN7cutlass13device_kernelIN5flash19enable_sm80_to_sm89INS1_16FlashAttnFwdSm80INS1_25CollectiveMainloopFwdSm80ILi4ELi1ELb0EN4cute5tupleIJNS5_1CILi128EEENS7_ILi48EEES8_EEELi128ENS_10bfloat16_tEfNS_4arch4Sm80ELb0ELb1ELb0ELb1ELb0ELb1ELb1ELb0EEENS1_21CollectiveEpilogueFwdINS6_IJS8_S8_S9_EEENS6_IJNS7_ILi1EEESH_SH_EEESB_SD_Li128ELb1ELb1ELb0ELb0EEENS1_19SingleTileSchedulerILb1ELb0ELb1ELi128EEEEEEEEEvNT_6ParamsE)
        /*0098*/ 	.word	0x000000f8


	//----- nvinfo : EIATTR_REGCOUNT
	.align		4
.L_36:
        /*009c*/ 	.byte	0x04, 0x2f
        /*009e*/ 	.short	(.L_38 - .L_37)
	.align		4
.L_37:
        /*00a0*/ 	.word	index@(_ZN7cutlass13device_kernelIN5flash19enable_sm80_to_sm89INS1_16FlashAttnFwdSm80INS1_25CollectiveMainloopFwdSm80ILi4ELi1ELb0EN4cute5tupleIJNS5_1CILi128EEENS7_ILi48EEES8_EEELi128ENS_10bfloat16_tEfNS_4arch4Sm80ELb0ELb1ELb0ELb1ELb0ELb0ELb1ELb0EEENS1_21CollectiveEpilogueFwdINS6_IJS8_S8_S9_EEENS6_IJNS7_ILi1EEESH_SH_EEESB_SD_Li128ELb1ELb1ELb0ELb0EEENS1_19SingleTileSchedulerILb1ELb0ELb1ELi128EEEEEEEEEvNT_6ParamsE)
        /*00a4*/ 	.word	0x000000ff


	//----- nvinfo : EIATTR_FRAME_SIZE
	.align		4
.L_38:
        /*00a8*/ 	.byte	0x04, 0x11
        /*00aa*/ 	.short	(.L_40 - .L_39)
	.align		4
.L_39:
        /*00ac*/ 	.word	index@(_ZN7cutlass13device_kernelIN5flash19enable_sm80_to_sm89INS1_16FlashAttnFwdSm80INS1_25CollectiveMainloopFwdSm80ILi4ELi1ELb0EN4cute5tupleIJNS5_1CILi128EEENS7_ILi48EEES8_EEELi128ENS_10bfloat16_tEfNS_4arch4Sm80ELb0ELb1ELb0ELb1ELb0ELb0ELb1ELb0EEENS1_21CollectiveEpilogueFwdINS6_IJS8_S8_S9_EEENS6_IJNS7_ILi1EEESH_SH_EEESB_SD_Li128ELb1ELb1ELb0ELb0EEENS1_19SingleTileSchedulerILb1ELb0ELb1ELi128EEEEEEEEEvNT_6ParamsE)
        /*00b0*/ 	.word	0x00000078


	//----- nvinfo : EIATTR_REGCOUNT
	.align		4
.L_40:
        /*00b4*/ 	.byte	0x04, 0x2f
        /*00b6*/ 	.short	(.L_42 - .L_41)
	.align		4
.L_41:
        /*00b8*/ 	.word	index@(_ZN7cutlass13device_kernelIN5flash19enable_sm80_to_sm89INS1_16FlashAttnFwdSm80INS1_25CollectiveMainloopFwdSm80ILi4ELi1ELb0EN4cute5tupleIJNS5_1CILi128EEENS7_ILi48EEES8_EEELi128ENS_10bfloat16_tEfNS_4arch4Sm80ELb0ELb1ELb0ELb0ELb0ELb0ELb1ELb0EEENS1_21CollectiveEpilogueFwdINS6_IJS8_S8_S9_EEENS6_IJNS7_ILi1EEESH_SH_EEESB_SD_Li128ELb0ELb1ELb0ELb0EEENS1_19SingleTileSchedulerILb0ELb0ELb1ELi128EEEEEEEEEvNT_6ParamsE)
        /*00bc*/ 	.word	0x000000ff


	//----- nvinfo : EIATTR_FRAME_SIZE
	.align		4
.L_42:
        /*00c0*/ 	.byte	0x04, 0x11
        /*00c2*/ 	.short	(.L_44 - .L_43)
	.align		4
.L_43:
        /*00c4*/ 	.word	index@(_ZN7cutlass13device_kernelIN5flash19enable_sm80_to_sm89INS1_16FlashAttnFwdSm80INS1_25CollectiveMainloopFwdSm80ILi4ELi1ELb0EN4cute5tupleIJNS5_1CILi128EEENS7_ILi48EEES8_EEELi128ENS_10bfloat16_tEfNS_4arch4Sm80ELb0ELb1ELb0ELb0ELb0ELb0ELb1ELb0EEENS1_21CollectiveEpilogueFwdINS6_IJS8_S8_S9_EEENS6_IJNS7_ILi1EEESH_SH_EEESB_SD_Li128ELb0ELb1ELb0ELb0EEENS1_19SingleTileSchedulerILb0ELb0ELb1ELi128EEEEEEEEEvNT_6ParamsE)
        /*00c8*/ 	.word	0x00000080


	//----- nvinfo : EIATTR_REGCOUNT
	.align		4
.L_44:
        /*00cc*/ 	.byte	0x04, 0x2f
        /*00ce*/ 	.short	(.L_46 - .L_45)
	.align		4
.L_45:
        /*00d0*/ 	.word	index@(_ZN7cutlass13device_kernelIN5flash19enable_sm80_to_sm89INS1_16FlashAttnFwdSm80INS1_25CollectiveMainloopFwdSm80ILi4ELi1ELb0EN4cute5tupleIJNS5_1CILi128EEENS7_ILi64EEES8_EEELi128ENS_10bfloat16_tEfNS_4arch4Sm80ELb0ELb0ELb0ELb1ELb0ELb1ELb1ELb0EEENS1_21CollectiveEpilogueFwdINS6_IJS8_S8_S9_EEENS6_IJNS7_ILi1EEESH_SH_EEESB_SD_Li128ELb1ELb1ELb0ELb0EEENS1_19SingleTileSchedulerILb1ELb0ELb1ELi128EEEEEEEEEvNT_6ParamsE)
        /*00d4*/ 	.word	0x000000ff


	//----- nvinfo : EIATTR_FRAME_SIZE
	.align		4
.L_46:
        /*00d8*/ 	.byte	0x04, 0x11
        /*00da*/ 	.short	(.L_48 - .L_47)
	.align		4
.L_47:
        /*00dc*/ 	.word	index@(_ZN7cutlass13device_kernelIN5flash19enable_sm80_to_sm89INS1_16FlashAttnFwdSm80INS1_25CollectiveMainloopFwdSm80ILi4ELi1ELb0EN4cute5tupleIJNS5_1CILi128EEENS7_ILi64EEES8_EEELi128ENS_10bfloat16_tEfNS_4arch4Sm80ELb0ELb0ELb0ELb1ELb0ELb1ELb1ELb0EEENS1_21CollectiveEpilogueFwdINS6_IJS8_S8_S9_EEENS6_IJNS7_ILi1EEESH_SH_EEESB_SD_Li128ELb1ELb1ELb0ELb0EEENS1_19SingleTileSchedulerILb1ELb0ELb1ELi128EEEEEEEEEvNT_6ParamsE)
        /*00e0*/ 	.word	0x000000a8


	//----- nvinfo : EIATTR_REGCOUNT
	.align		4
.L_48:
        /*00e4*/ 	.byte	0x04, 0x2f
        /*00e6*/ 	.short	(.L_50 - .L_49)
	.align		4
.L_49:
        /*00e8*/ 	.word	index@(_ZN7cutlass13device_kernelIN5flash19enable_sm80_to_sm89INS1_16FlashAttnFwdSm80INS1_25CollectiveMainloopFwdSm80ILi4ELi1ELb0EN4cute5tupleIJNS5_1CILi128EEENS7_ILi64EEES8_EEELi128ENS_10bfloat16_tEfNS_4arch4Sm80ELb0ELb0ELb0ELb1ELb0ELb0ELb1ELb0EEENS1_21CollectiveEpilogueFwdINS6_IJS8_S8_S9_EEENS6_IJNS7_ILi1EEESH_SH_EEESB_SD_Li128ELb1ELb1ELb0ELb0EEENS1_19SingleTileSchedulerILb1ELb0ELb1ELi128EEEEEEEEEvNT_6ParamsE)
        /*00ec*/ 	.word	0x000000ff


	//----- nvinfo : EIATTR_FRAME_SIZE
	.align		4
.L_50:
        /*00f0*/ 	.byte	0x04, 0x11
        /*00f2*/ 	.short	(.L_52 - .L_51)
	.align		4
.L_51:
        /*00f4*/ 	.word	index@(_ZN7cutlass13device_kernelIN5flash19enable_sm80_to_sm89INS1_16FlashAttnFwdSm80INS1_25CollectiveMainloopFwdSm80ILi4ELi1ELb0EN4cute5tupleIJNS5_1CILi128EEENS7_ILi64EEES8_EEELi128ENS_10bfloat16_tEfNS_4arch4Sm80ELb0ELb0ELb0ELb1ELb0ELb0ELb1ELb0EEENS1_21CollectiveEpilogueFwdINS6_IJS8_S8_S9_EEENS6_IJNS7_ILi1EEESH_SH_EEESB_SD_Li128ELb1ELb1ELb0ELb0EEENS1_19SingleTileSchedulerILb1ELb0ELb1ELi128EEEEEEEEEvNT_6ParamsE)
        /*00f8*/ 	.word	0x00000090


	//----- nvinfo : EIATTR_REGCOUNT
	.align		4
.L_52:
        /*00fc*/ 	.byte	0x04, 0x2f
        /*00fe*/ 	.short	(.L_54 - .L_53)
	.align		4
.L_53:
        /*0100*/ 	.word	index@(_ZN7cutlass13device_kernelIN5flash19enable_sm80_to_sm89INS1_16FlashAttnFwdSm80INS1_25CollectiveMainloopFwdSm80ILi4ELi1ELb0EN4cute5tupleIJNS5_1CILi128EEENS7_ILi64EEES8_EEELi128ENS_10bfloat16_tEfNS_4arch4Sm80ELb0ELb0ELb0ELb0ELb0ELb0ELb1ELb0EEENS1_21CollectiveEpilogueFwdINS6_IJS8_S8_S9_EEENS6_IJNS7_ILi1EEESH_SH_EEESB_SD_Li128ELb0ELb1ELb0ELb0EEENS1_19SingleTileSchedulerILb0ELb0ELb1ELi128EEEEEEEEEvNT_6ParamsE)
        /*0104*/ 	.word	0x000000ff


	//----- nvinfo : EIATTR_FRAME_SIZE
	.align		4
.L_54:
        /*0108*/ 	.byte	0x04, 0x11
        /*010a*/ 	.short	(.L_56 - .L_55)
	.align		4
.L_55:
        /*010c*/ 	.word	index@(_ZN7cutlass13device_kernelIN5flash19enable_sm80_to_sm89INS1_16FlashAttnFwdSm80INS1_25CollectiveMainloopFwdSm80ILi4ELi1ELb0EN4cute5tupleIJNS5_1CILi128EEENS7_ILi64EEES8_EEELi128ENS_10bfloat16_tEfNS_4arch4Sm80ELb0ELb0ELb0ELb0ELb0ELb0ELb1ELb0EEENS1_21CollectiveEpilogueFwdINS6_IJS8_S8_S9_EEENS6_IJNS7_ILi1EEESH_SH_EEESB_SD_Li128ELb0ELb1ELb0ELb0EEENS1_19SingleTileSchedulerILb0ELb0ELb1ELi128EEEEEEEEEvNT_6ParamsE)
        /*0110*/ 	.word	0x00000058


	//----- nvinfo : EIATTR_REGCOUNT
	.align		4
.L_56:
        /*0114*/ 	.byte	0x04, 0x2f
        /*0116*/ 	.short	(.L_58 - .L_57)
	.align		4
.L_57:
        /*0118*/ 	.word	index@(_ZN7cutlass13device_kernelIN5flash19enable_sm80_to_sm89INS1_16FlashAttnFwdSm80INS1_25CollectiveMainloopFwdSm80ILi8ELi1ELb1EN4cute5tupleIJNS5_1CILi128EEES8_S8_EEELi128ENS_10bfloat16_tEfNS_4arch4Sm80ELb1ELb0ELb0ELb1ELb0ELb1ELb1ELb0EEENS1_21CollectiveEpilogueFwdIS9_NS6_IJNS7_ILi1EEESF_SF_EEESA_SC_Li256ELb1ELb1ELb0ELb0EEENS1_19SingleTileSchedulerILb1ELb0ELb1ELi128EEEEEEEEEvNT_6ParamsE)
        /*011c*/ 	.word	0x000000ff


	//----- nvinfo : EIATTR_FRAME_SIZE
	.align		4
.L_58:
        /*0120*/ 	.byte	0x04, 0x11
        /*0122*/ 	.short	(.L_60 - .L_59)
	.align		4
.L_59:
        /*0124*/ 	.word	index@(_ZN7cutlass13device_kernelIN5flash19enable_sm80_to_sm89INS1_16FlashAttnFwdSm80INS1_25CollectiveMainloopFwdSm80ILi8ELi1ELb1EN4cute5tupleIJNS5_1CILi128EEES8_S8_EEELi128ENS_10bfloat16_tEfNS_4arch4Sm80ELb1ELb0ELb0ELb1ELb0ELb1ELb1ELb0EEENS1_21CollectiveEpilogueFwdIS9_NS6_IJNS7_ILi1EEESF_SF_EEESA_SC_Li256ELb1ELb1ELb0ELb0EEENS1_19SingleTileSchedulerILb1ELb0ELb1ELi128EEEEEEEEEvNT_6ParamsE)
        /*0128*/ 	.word	0x00000060


	//----- nvinfo : EIATTR_REGCOUNT
	.align		4
.L_60:
        /*012c*/ 	.byte	0x04, 0x2f
        /*012e*/ 	.short	(.L_62 - .L_61)
	.align		4
.L_61:
        /*0130*/ 	.word	index@(_ZN7cutlass13device_kernelIN5flash19enable_sm80_to_sm89INS1_16FlashAttnFwdSm80INS1_25CollectiveMainloopFwdSm80ILi8ELi1ELb1EN4cute5tupleIJNS5_1CILi128EEES8_S8_EEELi128ENS_10bfloat16_tEfNS_4arch4Sm80ELb1ELb0ELb0ELb1ELb0ELb0ELb1ELb0EEENS1_21CollectiveEpilogueFwdIS9_NS6_IJNS7_ILi1EEESF_SF_EEESA_SC_Li256ELb1ELb1ELb0ELb0EEENS1_19SingleTileSchedulerILb1ELb0ELb1ELi128EEEEEEEEEvNT_6ParamsE)
        /*0134*/ 	.word	0x000000ff


	//----- nvinfo : EIATTR_FRAME_SIZE
	.align		4
.L_62:
        /*0138*/ 	.byte	0x04, 0x11
        /*013a*/ 	.short	(.L_64 - .L_63)
	.align		4
.L_63:
        /*013c*/ 	.word	index@(_ZN7cutlass13device_kernelIN5flash19enable_sm80_to_sm89INS1_16FlashAttnFwdSm80INS1_25CollectiveMainloopFwdSm80ILi8ELi1ELb1EN4cute5tupleIJNS5_1CILi128EEES8_S8_EEELi128ENS_10bfloat16_tEfNS_4arch4Sm80ELb1ELb0ELb0ELb1ELb0ELb0ELb1ELb0EEENS1_21CollectiveEpilogueFwdIS9_NS6_IJNS7_ILi1EEESF_SF_EEESA_SC_Li256ELb1ELb1ELb0ELb0EEENS1_19SingleTileSchedulerILb1ELb0ELb1ELi128EEEEEEEEEvNT_6ParamsE)
        /*0140*/ 	.word	0x00000000


	//----- nvinfo : EIATTR_REGCOUNT
	.align		4
.L_64:
        /*0144*/ 	.byte	0x04, 0x2f
        /*0146*/ 	.short	(.L_66 - .L_65)
	.align		4
.L_65:
        /*0148*/ 	.word	index@(_ZN7cutlass13device_kernelIN5flash19enable_sm80_to_sm89INS1_16FlashAttnFwdSm80INS1_25CollectiveMainloopFwdSm80ILi8ELi1ELb1EN4cute5tupleIJNS5_1CILi128EEES8_S8_EEELi128ENS_10bfloat16_tEfNS_4arch4Sm80ELb1ELb0ELb0ELb0ELb0ELb0ELb1ELb0EEENS1_21CollectiveEpilogueFwdIS9_NS6_IJNS7_ILi1EEESF_SF_EEESA_SC_Li256ELb0ELb1ELb0ELb0EEENS1_30DynamicPersistentTileSchedulerILi256ELi256ELb0ELb1ELb0EEEEEEEEEvNT_6ParamsE)
        /*014c*/ 	.word	0x000000ff


	//----- nvinfo : EIATTR_FRAME_SIZE
	.align		4
.L_66:
        /*0150*/ 	.byte	0x04, 0x11
        /*0152*/ 	.short	(.L_68 - .L_67)
	.align		4
.L_67:
        /*0154*/ 	.word	index@($__internal_1_$__cuda_sm70_shflsync_idx_p)
        /*0158*/ 	.word	0x00000000


	//----- nvinfo : EIATTR_FRAME_SIZE
	.align		4
.L_68:
        /*015c*/ 	.byte	0x04, 0x11
        /*015e*/ 	.short	(.L_70 - .L_69)
	.align		4
.L_69:
        /*0160*/ 	.word	index@($__internal_0_$__cuda_sm70_shflsync_bfly_p)
        /*0164*/ 	.word	0x00000000


	//----- nvinfo : EIATTR_FRAME_SIZE
	.align		4
.L_70:
        /*0168*/ 	.byte	0x04, 0x11
        /*016a*/ 	.short	(.L_72 - .L_71)
	.align		4
.L_71:
        /*016c*/ 	.word	index@(_ZN7cutlass13device_kernelIN5flash19enable_sm80_to_sm89INS1_16FlashAttnFwdSm80INS1_25CollectiveMainloopFwdSm80ILi8ELi1ELb1EN4cute5tupleIJNS5_1CILi128EEES8_S8_EEELi128ENS_10bfloat16_tEfNS_4arch4Sm80ELb1ELb0ELb0ELb0ELb0ELb0ELb1ELb0EEENS1_21CollectiveEpilogueFwdIS9_NS6_IJNS7_ILi1EEESF_SF_EEESA_SC_Li256ELb0ELb1ELb0ELb0EEENS1_30DynamicPersistentTileSchedulerILi256ELi256ELb0ELb1ELb0EEEEEEEEEvNT_6ParamsE)
        /*0170*/ 	.word	0x00000080


	//----- nvinfo : EIATTR_REGCOUNT
	.align		4
.L_72:
        /*0174*/ 	.byte	0x04, 0x2f
        /*0176*/ 	.short	(.L_74 - .L_73)
	.align		4
.L_73:
        /*0178*/ 	.word	index@(_ZN7cutlass13device_kernelIN5flash19enable_sm80_to_sm89INS1_16FlashAttnFwdSm80INS1_25CollectiveMainloopFwdSm80ILi8ELi1ELb1EN4cute5tupleIJNS5_1CILi128EEENS7_ILi96EEES8_EEELi128ENS_10bfloat16_tEfNS_4arch4Sm80ELb0ELb1ELb0ELb1ELb0ELb1ELb1ELb0EEENS1_21CollectiveEpilogueFwdINS6_IJS8_S8_S9_EEENS6_IJNS7_ILi1EEESH_SH_EEESB_SD_Li256ELb1ELb1ELb0ELb0EEENS1_19SingleTileSchedulerILb1ELb0ELb1ELi128EEEEEEEEEvNT_6ParamsE)
        /*017c*/ 	.word	0x000000fe


	//----- nvinfo : EIATTR_FRAME_SIZE
	.align		4
.L_74:
        /*0180*/ 	.byte	0x04, 0x11
        /*0182*/ 	.short	(.L_76 - .L_75)
	.align		4
.L_75:
        /*0184*/ 	.word	index@(_ZN7cutlass13device_kernelIN5flash19enable_sm80_to_sm89INS1_16FlashAttnFwdSm80INS1_25CollectiveMainloopFwdSm80ILi8ELi1ELb1EN4cute5tupleIJNS5_1CILi128EEENS7_ILi96EEES8_EEELi128ENS_10bfloat16_tEfNS_4arch4Sm80ELb0ELb1ELb0ELb1ELb0ELb1ELb1ELb0EEENS1_21CollectiveEpilogueFwdINS6_IJS8_S8_S9_EEENS6_IJNS7_ILi1EEESH_SH_EEESB_SD_Li256ELb1ELb1ELb0ELb0EEENS1_19SingleTileSchedulerILb1ELb0ELb1ELi128EEEEEEEEEvNT_6ParamsE)
        /*0188*/ 	.word	0x00000000


	//----- nvinfo : EIATTR_REGCOUNT
	.align		4
.L_76:
        /*018c*/ 	.byte	0x04, 0x2f
        /*018e*/ 	.short	(.L_78 - .L_77)
	.align		4
.L_77:
        /*0190*/ 	.word	index@(_ZN7cutlass13device_kernelIN5flash19enable_sm80_to_sm89INS1_16FlashAttnFwdSm80INS1_25CollectiveMainloopFwdSm80ILi8ELi1ELb1EN4cute5tupleIJNS5_1CILi128EEENS7_ILi96EEES8_EEELi128ENS_10bfloat16_tEfNS_4arch4Sm80ELb0ELb1ELb0ELb1ELb0ELb0ELb1ELb0EEENS1_21CollectiveEpilogueFwdINS6_IJS8_S8_S9_EEENS6_IJNS7_ILi1EEESH_SH_EEESB_SD_Li256ELb1ELb1ELb0ELb0EEENS1_19SingleTileSchedulerILb1ELb0ELb1ELi128EEEEEEEEEvNT_6ParamsE)
        /*0194*/ 	.word	0x000000fc


	//----- nvinfo : EIATTR_FRAME_SIZE
	.align		4
.L_78:
        /*0198*/ 	.byte	0x04, 0x11
        /*019a*/ 	.short	(.L_80 - .L_79)
	.align		4
.L_79:
        /*019c*/ 	.word	index@(_ZN7cutlass13device_kernelIN5flash19enable_sm80_to_sm89INS1_16FlashAttnFwdSm80INS1_25CollectiveMainloopFwdSm80ILi8ELi1ELb1EN4cute5tupleIJNS5_1CILi128EEENS7_ILi96EEES8_EEELi128ENS_10bfloat16_tEfNS_4arch4Sm80ELb0ELb1ELb0ELb1ELb0ELb0ELb1ELb0EEENS1_21CollectiveEpilogueFwdINS6_IJS8_S8_S9_EEENS6_IJNS7_ILi1EEESH_SH_EEESB_SD_Li256ELb1ELb1ELb0ELb0EEENS1_19SingleTileSchedulerILb1ELb0ELb1ELi128EEEEEEEEEvNT_6ParamsE)
        /*01a0*/ 	.word	0x00000000


	//----- nvinfo : EIATTR_REGCOUNT
	.align		4
.L_80:
        /*01a4*/ 	.byte	0x04, 0x2f
        /*01a6*/ 	.short	(.L_82 - .L_81)
	.align		4
.L_81:
        /*01a8*/ 	.word	index@(_ZN7cutlass13device_kernelIN5flash19enable_sm80_to_sm89INS1_16FlashAttnFwdSm80INS1_25CollectiveMainloopFwdSm80ILi8ELi1ELb1EN4cute5tupleIJNS5_1CILi128EEENS7_ILi96EEES8_EEELi128ENS_10bfloat16_tEfNS_4arch4Sm80ELb0ELb1ELb0ELb0ELb0ELb0ELb1ELb0EEENS1_21CollectiveEpilogueFwdINS6_IJS8_S8_S9_EEENS6_IJNS7_ILi1EEESH_SH_EEESB_SD_Li256ELb0ELb1ELb0ELb0EEENS1_19SingleTileSchedulerILb0ELb0ELb1ELi128EEEEEEEEEvNT_6ParamsE)
        /*01ac*/ 	.word	0x000000f8


	//----- nvinfo : EIATTR_FRAME_SIZE
	.align		4
.L_82:
        /*01b0*/ 	.byte	0x04, 0x11
        /*01b2*/ 	.short	(.L_84 - .L_83)
	.align		4
.L_83:
        /*01b4*/ 	.word	index@(_ZN7cutlass13device_kernelIN5flash19enable_sm80_to_sm89INS1_16FlashAttnFwdSm80INS1_25CollectiveMainloopFwdSm80ILi8ELi1ELb1EN4cute5tupleIJNS5_1CILi128EEENS7_ILi96EEES8_EEELi128ENS_10bfloat16_tEfNS_4arch4Sm80ELb0ELb1ELb0ELb0ELb0ELb0ELb1ELb0EEENS1_21CollectiveEpilogueFwdINS6_IJS8_S8_S9_EEENS6_IJNS7_ILi1EEESH_SH_EEESB_SD_Li256ELb0ELb1ELb0ELb0EEENS1_19SingleTileSchedulerILb0ELb0ELb1ELi128EEEEEEEEEvNT_6ParamsE)
        /*01b8*/ 	.word	0x00000000


	//----- nvinfo : EIATTR_REGCOUNT
	.align		4
.L_84:
        /*01bc*/ 	.byte	0x04, 0x2f
        /*01be*/ 	.short	(.L_86 - .L_85)
	.align		4
.L_85:
        /*01c0*/ 	.word	index@(_ZN7cutlass13device_kernelIN5flash19enable_sm80_to_sm89INS1_16FlashAttnFwdSm80INS1_25CollectiveMainloopFwdSm80ILi8ELi1ELb1EN4cute5tupleIJNS5_1CILi128EEES8_S8_EEELi128ENS_10bfloat16_tEfNS_4arch4Sm80ELb0ELb0ELb0ELb1ELb0ELb1ELb1ELb0EEENS1_21CollectiveEpilogueFwdIS9_NS6_IJNS7_ILi1EEESF_SF_EEESA_SC_Li256ELb1ELb1ELb0ELb0EEENS1_19SingleTileSchedulerILb1ELb0ELb1ELi128EEEEEEEEEvNT_6ParamsE)
        /*01c4*/ 	.word	0x000000ff


	//----- nvinfo : EIATTR_FRAME_SIZE
	.align		4
.L_86:
        /*01c8*/ 	.byte	0x04, 0x11
        /*01ca*/ 	.short	(.L_88 - .L_87)
	.align		4
.L_87:
        /*01cc*/ 	.word	index@(_ZN7cutlass13device_kernelIN5flash19enable_sm80_to_sm89INS1_16FlashAttnFwdSm80INS1_25CollectiveMainloopFwdSm80ILi8ELi1ELb1EN4cute5tupleIJNS5_1CILi128EEES8_S8_EEELi128ENS_10bfloat16_tEfNS_4arch4Sm80ELb0ELb0ELb0ELb1ELb0ELb1ELb1ELb0EEENS1_21CollectiveEpilogueFwdIS9_NS6_IJNS7_ILi1EEESF_SF_EEESA_SC_Li256ELb1ELb1ELb0ELb0EEENS1_19SingleTileSchedulerILb1ELb0ELb1ELi128EEEEEEEEEvNT_6ParamsE)
        /*01d0*/ 	.word	0x00000008


	//----- nvinfo : EIATTR_REGCOUNT
	.align		4
.L_88:
        /*01d4*/ 	.byte	0x04, 0x2f
        /*01d6*/ 	.short	(.L_90 - .L_89)
	.align		4
.L_89:
        /*01d8*/ 	.word	index@(_ZN7cutlass13device_kernelIN5flash19enable_sm80_to_sm89INS1_16FlashAttnFwdSm80INS1_25CollectiveMainloopFwdSm80ILi8ELi1ELb1EN4cute5tupleIJNS5_1CILi128EEES8_S8_EEELi128ENS_10bfloat16_tEfNS_4arch4Sm80ELb0ELb0ELb0ELb1ELb0ELb0ELb1ELb0EEENS1_21CollectiveEpilogueFwdIS9_NS6_IJNS7_ILi1EEESF_SF_EEESA_SC_Li256ELb1ELb1ELb0ELb0EEENS1_19SingleTileSchedulerILb1ELb0ELb1ELi128EEEEEEEEEvNT_6ParamsE)
        /*01dc*/ 	.word	0x000000ff


	//----- nvinfo : EIATTR_FRAME_SIZE
	.align		4
.L_90:
        /*01e0*/ 	.byte	0x04, 0x11
        /*01e2*/ 	.short	(.L_92 - .L_91)
	.align		4
.L_91:
        /*01e4*/ 	.word	index@(_ZN7cutlass13device_kernelIN5flash19enable_sm80_to_sm89INS1_16FlashAttnFwdSm80INS1_25CollectiveMainloopFwdSm80ILi8ELi1ELb1EN4cute5tupleIJNS5_1CILi128EEES8_S8_EEELi128ENS_10bfloat16_tEfNS_4arch4Sm80ELb0ELb0ELb0ELb1ELb0ELb0ELb1ELb0EEENS1_21CollectiveEpilogueFwdIS9_NS6_IJNS7_ILi1EEESF_SF_EEESA_SC_Li256ELb1ELb1ELb0ELb0EEENS1_19SingleTileSchedulerILb1ELb0ELb1ELi128EEEEEEEEEvNT_6ParamsE)
        /*01e8*/ 	.word	0x00000000


	//----- nvinfo : EIATTR_REGCOUNT
	.align		4
.L_92:
        /*01ec*/ 	.byte	0x04, 0x2f
        /*01ee*/ 	.short	(.L_94 - .L_93)
	.align		4
.L_93:
        /*01f0*/ 	.word	index@(_ZN7cutlass13device_kernelIN5flash19enable_sm80_to_sm89INS1_16FlashAttnFwdSm80INS1_25CollectiveMainloopFwdSm80ILi8ELi1ELb1EN4cute5tupleIJNS5_1CILi128EEES8_S8_EEELi128ENS_10bfloat16_tEfNS_4arch4Sm80ELb0ELb0ELb0ELb0ELb0ELb0ELb1ELb0EEENS1_21CollectiveEpilogueFwdIS9_NS6_IJNS7_ILi1EEESF_SF_EEESA_SC_Li256ELb0ELb1ELb0ELb0EEENS1_19SingleTileSchedulerILb0ELb0ELb1ELi128EEEEEEEEEvNT_6ParamsE)
        /*01f4*/ 	.word	0x000000ff


	//----- nvinfo : EIATTR_FRAME_SIZE
	.align		4
.L_94:
        /*01f8*/ 	.byte	0x04, 0x11
        /*01fa*/ 	.short	(.L_96 - .L_95)
	.align		4
.L_95:
        /*01fc*/ 	.word	index@(_ZN7cutlass13device_kernelIN5flash19enable_sm80_to_sm89INS1_16FlashAttnFwdSm80INS1_25CollectiveMainloopFwdSm80ILi8ELi1ELb1EN4cute5tupleIJNS5_1CILi128EEES8_S8_EEELi128ENS_10bfloat16_tEfNS_4arch4Sm80ELb0ELb0ELb0ELb0ELb0ELb0ELb1ELb0EEENS1_21CollectiveEpilogueFwdIS9_NS6_IJNS7_ILi1EEESF_SF_EEESA_SC_Li256ELb0ELb1ELb0ELb0EEENS1_19SingleTileSchedulerILb0ELb0ELb1ELi128EEEEEEEEEvNT_6ParamsE)
        /*0200*/ 	.word	0x00000010


	//----- nvinfo : EIATTR_MIN_STACK_SIZE
	.align		4
.L_96:
        /*0204*/ 	.byte	0x04, 0x12
        /*0206*/ 	.short	(.L_98 - .L_97)
	.align		4
.L_97:
        /*0208*/ 	.word	index@(_ZN7cutlass13device_kernelIN5flash19enable_sm80_to_sm89INS1_16FlashAttnFwdSm80INS1_25CollectiveMainloopFwdSm80ILi8ELi1ELb1EN4cute5tupleIJNS5_1CILi128EEES8_S8_EEELi128ENS_10bfloat16_tEfNS_4arch4Sm80ELb0ELb0ELb0ELb0ELb0ELb0ELb1ELb0EEENS1_21CollectiveEpilogueFwdIS9_NS6_IJNS7_ILi1EEESF_SF_EEESA_SC_Li256ELb0ELb1ELb0ELb0EEENS1_19SingleTileSchedulerILb0ELb0ELb1ELi128EEEEEEEEEvNT_6ParamsE)
        /*020c*/ 	.word	0x00000010


	//----- nvinfo : EIATTR_MIN_STACK_SIZE
	.align		4
.L_98:
        /*0210*/ 	.byte	0x04, 0x12
        /*0212*/ 	.short	(.L_100 - .L_99)
	.align		4
.L_99:
        /*0214*/ 	.word	index@(_ZN7cutlass13device_kernelIN5flash19enable_sm80_to_sm89INS1_16FlashAttnFwdSm80INS1_25CollectiveMainloopFwdSm80ILi8ELi1ELb1EN4cute5tupleIJNS5_1CILi128EEES8_S8_EEELi128ENS_10bfloat16_tEfNS_4arch4Sm80ELb0ELb0ELb0ELb1ELb0ELb0ELb1ELb0EEENS1_21CollectiveEpilogueFwdIS9_NS6_IJNS7_ILi1EEESF_SF_EEESA_SC_Li256ELb1ELb1ELb0ELb0EEENS1_19SingleTileSchedulerILb1ELb0ELb1ELi128EEEEEEEEEvNT_6ParamsE)
        /*0218*/ 	.word	0x00000000


	//----- nvinfo : EIATTR_MIN_STACK_SIZE
	.align		4
.L_100:
        /*021c*/ 	.byte	0x04, 0x12
        /*021e*/ 	.short	(.L_102 - .L_101)
	.align		4
.L_101:
        /*0220*/ 	.word	index@(_ZN7cutlass13device_kernelIN5flash19enable_sm80_to_sm89INS1_16FlashAttnFwdSm80INS1_25CollectiveMainloopFwdSm80ILi8ELi1ELb1EN4cute5tupleIJNS5_1CILi128EEES8_S8_EEELi128ENS_10bfloat16_tEfNS_4arch4Sm80ELb0ELb0ELb0ELb1ELb0ELb1ELb1ELb0EEENS1_21CollectiveEpilogueFwdIS9_NS6_IJNS7_ILi1EEESF_SF_EEESA_SC_Li256ELb1ELb1ELb0ELb0EEENS1_19SingleTileSchedulerILb1ELb0ELb1ELi128EEEEEEEEEvNT_6ParamsE)
        /*0224*/ 	.word	0x00000008


	//----- nvinfo : EIATTR_MIN_STACK_SIZE
	.align		4
.L_102:
        /*0228*/ 	.byte	0x04, 0x12
        /*022a*/ 	.short	(.L_104 - .L_103)
	.align		4
.L_103:
        /*022c*/ 	.word	index@(_ZN7cutlass13device_kernelIN5flash19enable_sm80_to_sm89INS1_16FlashAttnFwdSm80INS1_25CollectiveMainloopFwdSm80ILi8ELi1ELb1EN4cute5tupleIJNS5_1CILi128EEENS7_ILi96EEES8_EEELi128ENS_10bfloat16_tEfNS_4arch4Sm80ELb0ELb1ELb0ELb0ELb0ELb0ELb1ELb0EEENS1_21CollectiveEpilogueFwdINS6_IJS8_S8_S9_EEENS6_IJNS7_ILi1EEESH_SH_EEESB_SD_Li256ELb0ELb1ELb0ELb0EEENS1_19SingleTileSchedulerILb0ELb0ELb1ELi128EEEEEEEEEvNT_6ParamsE)
        /*0230*/ 	.word	0x00000000


	//----- nvinfo : EIATTR_MIN_STACK_SIZE
	.align		4
.L_104:
        /*0234*/ 	.byte	0x04, 0x12
        /*0236*/ 	.short	(.L_106 - .L_105)
	.align		4
.L_105:
        /*0238*/ 	.word	index@(_ZN7cutlass13device_kernelIN5flash19enable_sm80_to_sm89INS1_16FlashAttnFwdSm80INS1_25CollectiveMainloopFwdSm80ILi8ELi1ELb1EN4cute5tupleIJNS5_1CILi128EEENS7_ILi96EEES8_EEELi128ENS_10bfloat16_tEfNS_4arch4Sm80ELb0ELb1ELb0ELb1ELb0ELb0ELb1ELb0EEENS1_21CollectiveEpilogueFwdINS6_IJS8_S8_S9_EEENS6_IJNS7_ILi1EEESH_SH_EEESB_SD_Li256ELb1ELb1ELb0ELb0EEENS1_19SingleTileSchedulerILb1ELb0ELb1ELi128EEEEEEEEEvNT_6ParamsE)
        /*023c*/ 	.word	0x00000000


	//----- nvinfo : EIATTR_MIN_STACK_SIZE
	.align		4
.L_106:
        /*0240*/ 	.byte	0x04, 0x12
        /*0242*/ 	.short	(.L_108 - .L_107)
	.align		4
.L_107:
        /*0244*/ 	.word	index@(_ZN7cutlass13device_kernelIN5flash19enable_sm80_to_sm89INS1_16FlashAttnFwdSm80INS1_25CollectiveMainloopFwdSm80ILi8ELi1ELb1EN4cute5tupleIJNS5_1CILi128EEENS7_ILi96EEES8_EEELi128ENS_10bfloat16_tEfNS_4arch4Sm80ELb0ELb1ELb0ELb1ELb0ELb1ELb1ELb0EEENS1_21CollectiveEpilogueFwdINS6_IJS8_S8_S9_EEENS6_IJNS7_ILi1EEESH_SH_EEESB_SD_Li256ELb1ELb1ELb0ELb0EEENS1_19SingleTileSchedulerILb1ELb0ELb1ELi128EEEEEEEEEvNT_6ParamsE)
        /*0248*/ 	.word	0x00000000


	//----- nvinfo : EIATTR_MIN_STACK_SIZE
	.align		4
.L_108:
        /*024c*/ 	.byte	0x04, 0x12
        /*024e*/ 	.short	(.L_110 - .L_109)
	.align		4
.L_109:
        /*0250*/ 	.word	index@(_ZN7cutlass13device_kernelIN5flash19enable_sm80_to_sm89INS1_16FlashAttnFwdSm80INS1_25CollectiveMainloopFwdSm80ILi8ELi1ELb1EN4cute5tupleIJNS5_1CILi128EEES8_S8_EEELi128ENS_10bfloat16_tEfNS_4arch4Sm80ELb1ELb0ELb0ELb0ELb0ELb0ELb1ELb0EEENS1_21CollectiveEpilogueFwdIS9_NS6_IJNS7_ILi1EEESF_SF_EEESA_SC_Li256ELb0ELb1ELb0ELb0EEENS1_30DynamicPersistentTileSchedulerILi256ELi256ELb0ELb1ELb0EEEEEEEEEvNT_6ParamsE)
        /*0254*/ 	.word	0x00000080


	//----- nvinfo : EIATTR_MIN_STACK_SIZE
	.align		4
.L_110:
        /*0258*/ 	.byte	0x04, 0x12
        /*025a*/ 	.short	(.L_112 - .L_111)
	.align		4
.L_111:
        /*025c*/ 	.word	index@(_ZN7cutlass13device_kernelIN5flash19enable_sm80_to_sm89INS1_16FlashAttnFwdSm80INS1_25CollectiveMainloopFwdSm80ILi8ELi1ELb1EN4cute5tupleIJNS5_1CILi128EEES8_S8_EEELi128ENS_10bfloat16_tEfNS_4arch4Sm80ELb1ELb0ELb0ELb1ELb0ELb0ELb1ELb0EEENS1_21CollectiveEpilogueFwdIS9_NS6_IJNS7_ILi1EEESF_SF_EEESA_SC_Li256ELb1ELb1ELb0ELb0EEENS1_19SingleTileSchedulerILb1ELb0ELb1ELi128EEEEEEEEEvNT_6ParamsE)
        /*0260*/ 	.word	0x00000000


	//----- nvinfo : EIATTR_MIN_STACK_SIZE
	.align		4
.L_112:
        /*0264*/ 	.byte	0x04, 0x12
        /*0266*/ 	.short	(.L_114 - .L_113)
	.align		4
.L_113:
        /*0268*/ 	.word	index@(_ZN7cutlass13device_kernelIN5flash19enable_sm80_to_sm89INS1_16FlashAttnFwdSm80INS1_25CollectiveMainloopFwdSm80ILi8ELi1ELb1EN4cute5tupleIJNS5_1CILi128EEES8_S8_EEELi128ENS_10bfloat16_tEfNS_4arch4Sm80ELb1ELb0ELb0ELb1ELb0ELb1ELb1ELb0EEENS1_21CollectiveEpilogueFwdIS9_NS6_IJNS7_ILi1EEESF_SF_EEESA_SC_Li256ELb1ELb1ELb0ELb0EEENS1_19SingleTileSchedulerILb1ELb0ELb1ELi128EEEEEEEEEvNT_6ParamsE)
        /*026c*/ 	.word	0x00000060


	//----- nvinfo : EIATTR_MIN_STACK_SIZE
	.align		4
.L_114:
        /*0270*/ 	.byte	0x04, 0x12
        /*0272*/ 	.short	(.L_116 - .L_115)
	.align		4
.L_115:
        /*0274*/ 	.word	index@(_ZN7cutlass13device_kernelIN5flash19enable_sm80_to_sm89INS1_16FlashAttnFwdSm80INS1_25CollectiveMainloopFwdSm80ILi4ELi1ELb0EN4cute5tupleIJNS5_1CILi128EEENS7_ILi64EEES8_EEELi128ENS_10bfloat16_tEfNS_4arch4Sm80ELb0ELb0ELb0ELb0ELb0ELb0ELb1ELb0EEENS1_21CollectiveEpilogueFwdINS6_IJS8_S8_S9_EEENS6_IJNS7_ILi1EEESH_SH_EEESB_SD_Li128ELb0ELb1ELb0ELb0EEENS1_19SingleTileSchedulerILb0ELb0ELb1ELi128EEEEEEEEEvNT_6ParamsE)
        /*0278*/ 	.word	0x00000058


	//----- nvinfo : EIATTR_MIN_STACK_SIZE
	.align		4
.L_116:
        /*027c*/ 	.byte	0x04, 0x12
        /*027e*/ 	.short	(.L_118 - .L_117)
	.align		4
.L_117:
        /*0280*/ 	.word	index@(_ZN7cutlass13device_kernelIN5flash19enable_sm80_to_sm89INS1_16FlashAttnFwdSm80INS1_25CollectiveMainloopFwdSm80ILi4ELi1ELb0EN4cute5tupleIJNS5_1CILi128EEENS7_ILi64EEES8_EEELi128ENS_10bfloat16_tEfNS_4arch4Sm80ELb0ELb0ELb0ELb1ELb0ELb0ELb1ELb0EEENS1_21CollectiveEpilogueFwdINS6_IJS8_S8_S9_EEENS6_IJNS7_ILi1EEESH_SH_EEESB_SD_Li128ELb1ELb1ELb0ELb0EEENS1_19SingleTileSchedulerILb1ELb0ELb1ELi128EEEEEEEEEvNT_6ParamsE)
        /*0284*/ 	.word	0x00000090


	//----- nvinfo : EIATTR_MIN_STACK_SIZE
	.align		4
.L_118:
        /*0288*/ 	.byte	0x04, 0x12
        /*028a*/ 	.short	(.L_120 - .L_119)
	.align		4
.L_119:
        /*028c*/ 	.word	index@(_ZN7cutlass13device_kernelIN5flash19enable_sm80_to_sm89INS1_16FlashAttnFwdSm80INS1_25CollectiveMainloopFwdSm80ILi4ELi1ELb0EN4cute5tupleIJNS5_1CILi128EEENS7_ILi64EEES8_EEELi128ENS_10bfloat16_tEfNS_4arch4Sm80ELb0ELb0ELb0ELb1ELb0ELb1ELb1ELb0EEENS1_21CollectiveEpilogueFwdINS6_IJS8_S8_S9_EEENS6_IJNS7_ILi1EEESH_SH_EEESB_SD_Li128ELb1ELb1ELb0ELb0EEENS1_19SingleTileSchedulerILb1ELb0ELb1ELi128EEEEEEEEEvNT_6ParamsE)
        /*0290*/ 	.word	0x000000a8


	//----- nvinfo : EIATTR_MIN_STACK_SIZE
	.align		4
.L_120:
        /*0294*/ 	.byte	0x04, 0x12
        /*0296*/ 	.short	(.L_122 - .L_121)
	.align		4
.L_121:
        /*0298*/ 	.word	index@(_ZN7cutlass13device_kernelIN5flash19enable_sm80_to_sm89INS1_16FlashAttnFwdSm80INS1_25CollectiveMainloopFwdSm80ILi4ELi1ELb0EN4cute5tupleIJNS5_1CILi128EEENS7_ILi48EEES8_EEELi128ENS_10bfloat16_tEfNS_4arch4Sm80ELb0ELb1ELb0ELb0ELb0ELb0ELb1ELb0EEENS1_21CollectiveEpilogueFwdINS6_IJS8_S8_S9_EEENS6_IJNS7_ILi1EEESH_SH_EEESB_SD_Li128ELb0ELb1ELb0ELb0EEENS1_19SingleTileSchedulerILb0ELb0ELb1ELi128EEEEEEEEEvNT_6ParamsE)
        /*029c*/ 	.word	0x00000080


	//----- nvinfo : EIATTR_MIN_STACK_SIZE
	.align		4
.L_122:
        /*02a0*/ 	.byte	0x04, 0x12
        /*02a2*/ 	.short	(.L_124 - .L_123)
	.align		4
.L_123:
        /*02a4*/ 	.word	index@(_ZN7cutlass13device_kernelIN5flash19enable_sm80_to_sm89INS1_16FlashAttnFwdSm80INS1_25CollectiveMainloopFwdSm80ILi4ELi1ELb0EN4cute5tupleIJNS5_1CILi128EEENS7_ILi48EEES8_EEELi128ENS_10bfloat16_tEfNS_4arch4Sm80ELb0ELb1ELb0ELb1ELb0ELb0ELb1ELb0EEENS1_21CollectiveEpilogueFwdINS6_IJS8_S8_S9_EEENS6_IJNS7_ILi1EEESH_SH_EEESB_SD_Li128ELb1ELb1ELb0ELb0EEENS1_19SingleTileSchedulerILb1ELb0ELb1ELi128EEEEEEEEEvNT_6ParamsE)
        /*02a8*/ 	.word	0x00000078


	//----- nvinfo : EIATTR_MIN_STACK_SIZE
	.align		4
.L_124:
        /*02ac*/ 	.byte	0x04, 0x12
        /*02ae*/ 	.short	(.L_126 - .L_125)
	.align		4
.L_125:
        /*02b0*/ 	.word	index@(_ZN7cutlass13device_kernelIN5flash19enable_sm80_to_sm89INS1_16FlashAttnFwdSm80INS1_25CollectiveMainloopFwdSm80ILi4ELi1ELb0EN4cute5tupleIJNS5_1CILi128EEENS7_ILi48EEES8_EEELi128ENS_10bfloat16_tEfNS_4arch4Sm80ELb0ELb1ELb0ELb1ELb0ELb1ELb1ELb0EEENS1_21CollectiveEpilogueFwdINS6_IJS8_S8_S9_EEENS6_IJNS7_ILi1EEESH_SH_EEESB_SD_Li128ELb1ELb1ELb0ELb0EEENS1_19SingleTileSchedulerILb1ELb0ELb1ELi128EEEEEEEEEvNT_6ParamsE)
        /*02b4*/ 	.word	0x000000f8


	//----- nvinfo : EIATTR_MIN_STACK_SIZE
	.align		4
.L_126:
        /*02b8*/ 	.byte	0x04, 0x12
        /*02ba*/ 	.short	(.L_128 - .L_127)
	.align		4
.L_127:
        /*02bc*/ 	.word	index@(_ZN7cutlass13device_kernelIN5flash19enable_sm80_to_sm89INS1_16FlashAttnFwdSm80INS1_25CollectiveMainloopFwdSm80ILi4ELi1ELb0EN4cute5tupleIJNS5_1CILi128EEENS7_ILi64EEES8_EEELi128ENS_10bfloat16_tEfNS_4arch4Sm80ELb1ELb0ELb0ELb0ELb0ELb0ELb1ELb0EEENS1_21CollectiveEpilogueFwdINS6_IJS8_S8_S9_EEENS6_IJNS7_ILi1EEESH_SH_EEESB_SD_Li128ELb0ELb1ELb0ELb0EEENS1_30DynamicPersistentTileSchedulerILi128ELi128ELb0ELb1ELb0EEEEEEEEEvNT_6ParamsE)
        /*02c0*/ 	.word	0x000000b0


	//----- nvinfo : EIATTR_MIN_STACK_SIZE
	.align		4
.L_128:
        /*02c4*/ 	.byte	0x04, 0x12
        /*02c6*/ 	.short	(.L_130 - .L_129)
	.align		4
.L_129:
        /*02c8*/ 	.word	index@(_ZN7cutlass13device_kernelIN5flash19enable_sm80_to_sm89INS1_16FlashAttnFwdSm80INS1_25CollectiveMainloopFwdSm80ILi4ELi1ELb0EN4cute5tupleIJNS5_1CILi128EEENS7_ILi64EEES8_EEELi128ENS_10bfloat16_tEfNS_4arch4Sm80ELb1ELb0ELb0ELb1ELb0ELb0ELb1ELb0EEENS1_21CollectiveEpilogueFwdINS6_IJS8_S8_S9_EEENS6_IJNS7_ILi1EEESH_SH_EEESB_SD_Li128ELb1ELb1ELb0ELb0EEENS1_19SingleTileSchedulerILb1ELb0ELb1ELi128EEEEEEEEEvNT_6ParamsE)
        /*02cc*/ 	.word	0x000000c8


	//----- nvinfo : EIATTR_MIN_STACK_SIZE
	.align		4
.L_130:
        /*02d0*/ 	.byte	0x04, 0x12
        /*02d2*/ 	.short	(.L_132 - .L_131)
	.align		4
.L_131:
        /*02d4*/ 	.word	index@(_ZN7cutlass13device_kernelIN5flash19enable_sm80_to_sm89INS1_16FlashAttnFwdSm80INS1_25CollectiveMainloopFwdSm80ILi4ELi1ELb0EN4cute5tupleIJNS5_1CILi128EEENS7_ILi64EEES8_EEELi128ENS_10bfloat16_tEfNS_4arch4Sm80ELb1ELb0ELb0ELb1ELb0ELb1ELb1ELb0EEENS1_21CollectiveEpilogueFwdINS6_IJS8_S8_S9_EEENS6_IJNS7_ILi1EEESH_SH_EEESB_SD_Li128ELb1ELb1ELb0ELb0EEENS1_19SingleTileSchedulerILb1ELb0ELb1ELi128EEEEEEEEEvNT_6ParamsE)
        /*02d8*/ 	.word	0x000000a0
.L_132:


//--------------------- .nv.info._ZN7cutlass13device_kernelIN5flash19enable_sm80_to_sm89INS1_16FlashAttnFwdSm80INS1_25CollectiveMainloopFwdSm80ILi8ELi1ELb1EN4cute5tupleIJNS5_1CILi128EEES8_S8_EEELi128ENS_10bfloat16_tEfNS_4arch4Sm80ELb0ELb0ELb0ELb0ELb0ELb0ELb1ELb0EEENS1_21CollectiveEpilogueFwdIS9_NS6_IJNS7_ILi1EEESF_SF_EEESA_SC_Li256ELb0ELb1ELb0ELb0EEENS1_19SingleTileSchedulerILb0ELb0ELb1ELi128EEEEEEEEEvNT_6ParamsE --------------------------
	.section	.nv.info._ZN7cutlass13device_kernelIN5flash19enable_sm80_to_sm89INS1_16FlashAttnFwdSm80INS1_25CollectiveMainloopFwdSm80ILi8ELi1ELb1EN4cute5tupleIJNS5_1CILi128EEES8_S8_EEELi128ENS_10bfloat16_tEfNS_4arch4Sm80ELb0ELb0ELb0ELb0ELb0ELb0ELb1ELb0EEENS1_21CollectiveEpilogueFwdIS9_NS6_IJNS7_ILi1EEESF_SF_EEESA_SC_Li256ELb0ELb1ELb0ELb0EEENS1_19SingleTileSchedulerILb0ELb0ELb1ELi128EEEEEEEEEvNT_6ParamsE,"",@"SHT_CUDA_INFO"
	.sectionflags	@""
	.align	4


	//----- nvinfo : EIATTR_CUDA_API_VERSION
	.align		4
        /*0000*/ 	.byte	0x04, 0x37
        /*0002*/ 	.short	(.L_134 - .L_133)
.L_133:
        /*0004*/ 	.word	0x00000082


	//----- nvinfo : EIATTR_SW2861232_WAR
	.align		4
.L_134:
        /*0008*/ 	.byte	0x01, 0x35
	.zero		2


	//----- nvinfo : EIATTR_PARAM_CBANK
	.align		4
        /*000c*/ 	.byte	0x04, 0x0a
        /*000e*/ 	.short	(.L_136 - .L_135)
	.align		4
.L_135:
        /*0010*/ 	.word	index@(.nv.constant0._ZN7cutlass13device_kernelIN5flash19enable_sm80_to_sm89INS1_16FlashAttnFwdSm80INS1_25CollectiveMainloopFwdSm80ILi8ELi1ELb1EN4cute5tupleIJNS5_1CILi128EEES8_S8_EEELi128ENS_10bfloat16_tEfNS_4arch4Sm80ELb0ELb0ELb0ELb0ELb0ELb0ELb1ELb0EEENS1_21CollectiveEpilogueFwdIS9_NS6_IJNS7_ILi1EEESF_SF_EEESA_SC_Li256ELb0ELb1ELb0ELb0EEENS1_19SingleTileSchedulerILb0ELb0ELb1ELi128EEEEEEEEEvNT_6ParamsE)
        /*0014*/ 	.short	0x0160
        /*0016*/ 	.short	0x0418


	//----- nvinfo : EIATTR_CBANK_PARAM_SIZE
	.align		4
.L_136:
        /*0018*/ 	.byte	0x03, 0x19
        /*001a*/ 	.short	0x0418


	//----- nvinfo : EIATTR_KPARAM_INFO
	.align		4
        /*001c*/ 	.byte	0x04, 0x17
        /*001e*/ 	.short	(.L_138 - .L_137)
.L_137:
        /*0020*/ 	.word	0x00000000
        /*0024*/ 	.short	0x0000
        /*0026*/ 	.short	0x0000
        /*0028*/ 	.byte	0x00, 0xf0, 0x61, 0x10


	//----- nvinfo : EIATTR_MAXREG_COUNT
	.align		4
.L_138:
        /*002c*/ 	.byte	0x03, 0x1b
        /*002e*/ 	.short	0x00ff


	//----- nvinfo : EIATTR_NUM_BARRIERS
	.align		4
        /*0030*/ 	.byte	0x02, 0x4c
        /*0032*/ 	.byte	0x02
	.zero		1


	//----- nvinfo : EIATTR_ANNOTATIONS
	.align		4
        /*0034*/ 	.byte	0x04, 0x55
        /*0036*/ 	.short	(.L_140 - .L_139)


	//   ....[0]....
.L_139:
        /*0038*/ 	.word	0x00000001
        /*003c*/ 	.byte	0x50, 0x03, 0x00, 0x00, 0x01, 0x00, 0x00, 0x00, 0x10, 0x04, 0x00, 0x00, 0x01, 0x00, 0x00, 0x00
        /*004c*/ 	.byte	0xd0, 0x24, 0x00, 0x00, 0x01, 0x00, 0x00, 0x00, 0xe0, 0x84, 0x00, 0x00, 0x01, 0x00, 0x00, 0x00
        /*005c*/ 	.byte	0x00, 0x85, 0x00, 0x00, 0x01, 0x00, 0x00, 0x00, 0x90, 0x8a, 0x00, 0x00


	//----- nvinfo : EIATTR_MERCURY_ISA_VERSION
	.align		4
.L_140:
        /*0068*/ 	.byte	0x03, 0x5f
        /*006a*/ 	.short	0x0000


	//----- nvinfo : EIATTR_INT_WARP_WIDE_INSTR_OFFSETS
	.align		4
        /*006c*/ 	.byte	0x04, 0x31
        /*006e*/ 	.short	(.L_142 - .L_141)


	//   ....[0]....
.L_141:
        /*0070*/ 	.word	0x00000ac0


	//----- nvinfo : EIATTR_COOP_GROUP_MASK_REGIDS
	.align		4
.L_142:
        /*0074*/ 	.byte	0x04, 0x29
        /*0076*/ 	.short	(.L_144 - .L_143)


	//   ....[0]....
.L_143:
        /*0078*/ 	.word	0xffffffff


	//   ....[1]....
        /*007c*/ 	.word	0xffffffff


	//   ....[2]....
        /*0080*/ 	.word	0xffffffff


	//   ....[3]....
        /*0084*/ 	.word	0xffffffff


	//   ....[4]....
        /*0088*/ 	.word	0xffffffff


	//   ....[5]....
        /*008c*/ 	.word	0xffffffff


	//   ....[6]....
        /*0090*/ 	.word	0xffffffff


	//   ....[7]....
        /*0094*/ 	.word	0xffffffff


	//   ....[8]....
        /*0098*/ 	.word	0xffffffff


	//   ....[9]....
        /*009c*/ 	.word	0xffffffff


	//   ....[10]....
        /*00a0*/ 	.word	0xffffffff


	//   ....[11]....
        /*00a4*/ 	.word	0xffffffff


	//   ....[12]....
        /*00a8*/ 	.word	0xffffffff


	//   ....[13]....
        /*00ac*/ 	.word	0xffffffff


	//   ....[14]....
        /*00b0*/ 	.word	0xffffffff


	//   ....[15]....
        /*00b4*/ 	.word	0xffffffff


	//   ....[16]....
        /*00b8*/ 	.word	0xffffffff


	//   ....[17]....
        /*00bc*/ 	.word	0xffffffff


	//   ....[18]....
        /*00c0*/ 	.word	0xffffffff


	//   ....[19]....
        /*00c4*/ 	.word	0xffffffff


	//   ....[20]....
        /*00c8*/ 	.word	0xffffffff


	//   ....[21]....
        /*00cc*/ 	.word	0xffffffff


	//   ....[22]....
        /*00d0*/ 	.word	0xffffffff


	//   ....[23]....
        /*00d4*/ 	.word	0xffffffff


	//   ....[24]....
        /*00d8*/ 	.word	0xffffffff


	//   ....[25]....
        /*00dc*/ 	.word	0xffffffff


	//   ....[26]....
        /*00e0*/ 	.word	0xffffffff


	//   ....[27]....
        /*00e4*/ 	.word	0xffffffff


	//   ....[28]....
        /*00e8*/ 	.word	0xffffffff


	//   ....[29]....
        /*00ec*/ 	.word	0xffffffff


	//   ....[30]....
        /*00f0*/ 	.word	0xffffffff


	//   ....[31]....
        /*00f4*/ 	.word	0xffffffff


	//----- nvinfo : EIATTR_COOP_GROUP_INSTR_OFFSETS
	.align		4
.L_144:
        /*00f8*/ 	.byte	0x04, 0x28
        /*00fa*/ 	.short	(.L_146 - .L_145)


	//   ....[0]....
.L_145:
        /*00fc*/ 	.word	0x000005f0


	//   ....[1]....
        /*0100*/ 	.word	0x00000640


	//   ....[2]....
        /*0104*/ 	.word	0x00000680


	//   ....[3]....
        /*0108*/ 	.word	0x000006c0


	//   ....[4]....
        /*010c*/ 	.word	0x000006f0


	//   ....[5]....
        /*0110*/ 	.word	0x00000740


	//   ....[6]....
        /*0114*/ 	.word	0x00000760


	//   ....[7]....
        /*0118*/ 	.word	0x000007f0


	//   ....[8]....
        /*011c*/ 	.word	0x00002ee0


	//   ....[9]....
        /*0120*/ 	.word	0x00002f90


	//   ....[10]....
        /*0124*/ 	.word	0x00002fa0


	//   ....[11]....
        /*0128*/ 	.word	0x00002fd0


	//   ....[12]....
        /*012c*/ 	.word	0x000063d0


	//   ....[13]....
        /*0130*/ 	.word	0x000063f0


	//   ....[14]....
        /*0134*/ 	.word	0x00006410


	//   ....[15]....
        /*0138*/ 	.word	0x00006430


	//   ....[16]....
        /*013c*/ 	.word	0x00008520


	//   ....[17]....
        /*0140*/ 	.word	0x00008530


	//   ....[18]....
        /*0144*/ 	.word	0x00008580


	//   ....[19]....
        /*0148*/ 	.word	0x000085a0


	//   ....[20]....
        /*014c*/ 	.word	0x00009570


	//   ....[21]....
        /*0150*/ 	.word	0x00009580


	//   ....[22]....
        /*0154*/ 	.word	0x000095a0


	//   ....[23]....
        /*0158*/ 	.word	0x000095b0


	//   ....[24]....
        /*015c*/ 	.word	0x00009690


	//   ....[25]....
        /*0160*/ 	.word	0x000096b0


	//   ....[26]....
        /*0164*/ 	.word	0x000097a0


	//   ....[27]....
        /*0168*/ 	.word	0x000097d0


	//   ....[28]....
        /*016c*/ 	.word	0x000098a0


	//   ....[29]....
        /*0170*/ 	.word	0x000098d0


	//   ....[30]....
        /*0174*/ 	.word	0x000099a0


	//   ....[31]....
        /*0178*/ 	.word	0x000099c0


	//----- nvinfo : EIATTR_EXIT_INSTR_OFFSETS
	.align		4
.L_146:
        /*017c*/ 	.byte	0x04, 0x1c
        /*017e*/ 	.short	(.L_148 - .L_147)


	//   ....[0]....
.L_147:
        /*0180*/ 	.word	0x00000040


	//   ....[1]....
        /*0184*/ 	.word	0x000099d0


	//   ....[2]....
        /*0188*/ 	.word	0x00009a20


	//   ....[3]....
        /*018c*/ 	.word	0x00009a80


	//----- nvinfo : EIATTR_CTAIDZ_USED
	.align		4
.L_148:
        /*0190*/ 	.byte	0x01, 0x04
	.zero		2


	//----- nvinfo : EIATTR_MAX_THREADS
	.align		4
        /*0194*/ 	.byte	0x04, 0x05
        /*0196*/ 	.short	(.L_150 - .L_149)
.L_149:
        /*0198*/ 	.word	0x00000100
        /*019c*/ 	.word	0x00000001
        /*01a0*/ 	.word	0x00000001


	//----- nvinfo : EIATTR_CRS_STACK_SIZE
	.align		4
.L_150:
        /*01a4*/ 	.byte	0x04, 0x1e
        /*01a6*/ 	.short	(.L_152 - .L_151)
.L_151:
        /*01a8*/ 	.word	0x00000000
.L_152:


//--------------------- .nv.info._ZN7cutlass13device_kernelIN5flash19enable_sm80_to_sm89INS1_16FlashAttnFwdSm80INS1_25CollectiveMainloopFwdSm80ILi8ELi1ELb1EN4cute5tupleIJNS5_1CILi128EEES8_S8_EEELi128ENS_10bfloat16_tEfNS_4arch4Sm80ELb0ELb0ELb0ELb1ELb0ELb0ELb1ELb0EEENS1_21CollectiveEpilogueFwdIS9_NS6_IJNS7_ILi1EEESF_SF_EEESA_SC_Li256ELb1ELb1ELb0ELb0EEENS1_19SingleTileSchedulerILb1ELb0ELb1ELi128EEEEEEEEEvNT_6ParamsE --------------------------
	.section	.nv.info._ZN7cutlass13device_kernelIN5flash19enable_sm80_to_sm89INS1_16FlashAttnFwdSm80INS1_25CollectiveMainloopFwdSm80ILi8ELi1ELb1EN4cute5tupleIJNS5_1CILi128EEES8_S8_EEELi128ENS_10bfloat16_tEfNS_4arch4Sm80ELb0ELb0ELb0ELb1ELb0ELb0ELb1ELb0EEENS1_21CollectiveEpilogueFwdIS9_NS6_IJNS7_ILi1EEESF_SF_EEESA_SC_Li256ELb1ELb1ELb0ELb0EEENS1_19SingleTileSchedulerILb1ELb0ELb1ELi128EEEEEEEEEvNT_6ParamsE,"",@"SHT_CUDA_INFO"
	.sectionflags	@""
	.align	4


	//----- nvinfo : EIATTR_CUDA_API_VERSION
	.align		4
        /*0000*/ 	.byte	0x04, 0x37
        /*0002*/ 	.short	(.L_154 - .L_153)
.L_153:
        /*0004*/ 	.word	0x00000082


	//----- nvinfo : EIATTR_SW2861232_WAR
	.align		4
.L_154:
        /*0008*/ 	.byte	0x01, 0x35
	.zero		2


	//----- nvinfo : EIATTR_PARAM_CBANK
	.align		4
        /*000c*/ 	.byte	0x04, 0x0a
        /*000e*/ 	.short	(.L_156 - .L_155)
	.align		4
.L_155:
        /*0010*/ 	.word	index@(.nv.constant0._ZN7cutlass13device_kernelIN5flash19enable_sm80_to_sm89INS1_16FlashAttnFwdSm80INS1_25CollectiveMainloopFwdSm80ILi8ELi1ELb1EN4cute5tupleIJNS5_1CILi128EEES8_S8_EEELi128ENS_10bfloat16_tEfNS_4arch4Sm80ELb0ELb0ELb0ELb1ELb0ELb0ELb1ELb0EEENS1_21CollectiveEpilogueFwdIS9_NS6_IJNS7_ILi1EEESF_SF_EEESA_SC_Li256ELb1ELb1ELb0ELb0EEENS1_19SingleTileSchedulerILb1ELb0ELb1ELi128EEEEEEEEEvNT_6ParamsE)
        /*0014*/ 	.short	0x0160
        /*0016*/ 	.short	0x0418


	//----- nvinfo : EIATTR_CBANK_PARAM_SIZE
	.align		4
.L_156:
        /*0018*/ 	.byte	0x03, 0x19
        /*001a*/ 	.short	0x0418


	//----- nvinfo : EIATTR_KPARAM_INFO
	.align		4
        /*001c*/ 	.byte	0x04, 0x17
        /*001e*/ 	.short	(.L_158 - .L_157)
.L_157:
        /*0020*/ 	.word	0x00000000
        /*0024*/ 	.short	0x0000
        /*0026*/ 	.short	0x0000
        /*0028*/ 	.byte	0x00, 0xf0, 0x61, 0x10


	//----- nvinfo : EIATTR_MAXREG_COUNT
	.align		4
.L_158:
        /*002c*/ 	.byte	0x03, 0x1b
        /*002e*/ 	.short	0x00ff


	//----- nvinfo : EIATTR_NUM_BARRIERS
	.align		4
        /*0030*/ 	.byte	0x02, 0x4c
        /*0032*/ 	.byte	0x02
	.zero		1


	//----- nvinfo : EIATTR_MERCURY_ISA_VERSION
	.align		4
        /*0034*/ 	.byte	0x03, 0x5f
        /*0036*/ 	.short	0x0000


	//----- nvinfo : EIATTR_INT_WARP_WIDE_INSTR_OFFSETS
	.align		4
        /*0038*/ 	.byte	0x04, 0x31
        /*003a*/ 	.short	(.L_160 - .L_159)


	//   ....[0]....
.L_159:
        /*003c*/ 	.word	0x00001390


	//----- nvinfo : EIATTR_COOP_GROUP_MASK_REGIDS
	.align		4
.L_160:
        /*0040*/ 	.byte	0x04, 0x29
        /*0042*/ 	.short	(.L_162 - .L_161)


	//   ....[0]....
.L_161:
        /*0044*/ 	.word	0xffffffff


	//   ....[1]....
        /*0048*/ 	.word	0xffffffff


	//   ....[2]....
        /*004c*/ 	.word	0xffffffff


	//   ....[3]....
        /*0050*/ 	.word	0xffffffff


	//   ....[4]....
        /*0054*/ 	.word	0xffffffff


	//   ....[5]....
        /*0058*/ 	.word	0xffffffff


	//   ....[6]....
        /*005c*/ 	.word	0xffffffff


	//   ....[7]....
        /*0060*/ 	.word	0xffffffff


	//   ....[8]....
        /*0064*/ 	.word	0xffffffff


	//   ....[9]....
        /*0068*/ 	.word	0xffffffff


	//   ....[10]....
        /*006c*/ 	.word	0xffffffff


	//   ....[11]....
        /*0070*/ 	.word	0xffffffff


	//   ....[12]....
        /*0074*/ 	.word	0xffffffff


	//   ....[13]....
        /*0078*/ 	.word	0xffffffff


	//   ....[14]....
        /*007c*/ 	.word	0xffffffff


	//   ....[15]....
        /*0080*/ 	.word	0xffffffff


	//   ....[16]....
        /*0084*/ 	.word	0xffffffff


	//   ....[17]....
        /*0088*/ 	.word	0xffffffff


	//   ....[18]....
        /*008c*/ 	.word	0xffffffff


	//   ....[19]....
        /*0090*/ 	.word	0xffffffff


	//   ....[20]....
        /*0094*/ 	.word	0xffffffff


	//   ....[21]....
        /*0098*/ 	.word	0xffffffff


	//   ....[22]....
        /*009c*/ 	.word	0xffffffff


	//   ....[23]....
        /*00a0*/ 	.word	0xffffffff


	//   ....[24]....
        /*00a4*/ 	.word	0xffffffff


	//   ....[25]....
        /*00a8*/ 	.word	0xffffffff


	//   ....[26]....
        /*00ac*/ 	.word	0xffffffff


	//   ....[27]....
        /*00b0*/ 	.word	0xffffffff


	//   ....[28]....
        /*00b4*/ 	.word	0xffffffff


	//   ....[29]....
        /*00b8*/ 	.word	0xffffffff


	//   ....[30]....
        /*00bc*/ 	.word	0xffffffff


	//   ....[31]....
        /*00c0*/ 	.word	0xffffffff


	//   ....[32]....
        /*00c4*/ 	.word	0xffffffff


	//   ....[33]....
        /*00c8*/ 	.word	0xffffffff


	//   ....[34]....
        /*00cc*/ 	.word	0xffffffff


	//   ....[35]....
        /*00d0*/ 	.word	0xffffffff


	//   ....[36]....
        /*00d4*/ 	.word	0xffffffff


	//   ....[37]....
        /*00d8*/ 	.word	0xffffffff


	//   ....[38]....
        /*00dc*/ 	.word	0xffffffff


	//   ....[39]....
        /*00e0*/ 	.word	0xffffffff


	//   ....[40]....
        /*00e4*/ 	.word	0xffffffff


	//----- nvinfo : EIATTR_COOP_GROUP_INSTR_OFFSETS
	.align		4
.L_162:
        /*00e8*/ 	.byte	0x04, 0x28
        /*00ea*/ 	.short	(.L_164 - .L_163)


	//   ....[0]....
.L_163:
        /*00ec*/ 	.word	0x00000080


	//   ....[1]....
        /*00f0*/ 	.word	0x00000d80


	//   ....[2]....
        /*00f4*/ 	.word	0x00000dc0


	//   ....[3]....
        /*00f8*/ 	.word	0x00000e00


	//   ....[4]....
        /*00fc*/ 	.word	0x00000e30


	//   ....[5]....
        /*0100*/ 	.word	0x00000e70


	//   ....[6]....
        /*0104*/ 	.word	0x00000ea0


	//   ....[7]....
        /*0108*/ 	.word	0x00000ed0


	//   ....[8]....
        /*010c*/ 	.word	0x00000f00


	//   ....[9]....
        /*0110*/ 	.word	0x00003650


	//   ....[10]....
        /*0114*/ 	.word	0x00003710


	//   ....[11]....
        /*0118*/ 	.word	0x00003720


	//   ....[12]....
        /*011c*/ 	.word	0x00003750


	//   ....[13]....
        /*0120*/ 	.word	0x00006510


	//   ....[14]....
        /*0124*/ 	.word	0x00006530


	//   ....[15]....
        /*0128*/ 	.word	0x00006550


	//   ....[16]....
        /*012c*/ 	.word	0x00006580


	//   ....[17]....
        /*0130*/ 	.word	0x00008610


	//   ....[18]....
        /*0134*/ 	.word	0x00008640


	//   ....[19]....
        /*0138*/ 	.word	0x00008680


	//   ....[20]....
        /*013c*/ 	.word	0x00008690


	//   ....[21]....
        /*0140*/ 	.word	0x000097f0


	//   ....[22]....
        /*0144*/ 	.word	0x00009820


	//   ....[23]....
        /*0148*/ 	.word	0x00009860


	//   ....[24]....
        /*014c*/ 	.word	0x000098a0


	//   ....[25]....
        /*0150*/ 	.word	0x00009a60


	//   ....[26]....
        /*0154*/ 	.word	0x00009a70


	//   ....[27]....
        /*0158*/ 	.word	0x00009b60


	//   ....[28]....
        /*015c*/ 	.word	0x00009b90


	//   ....[29]....
        /*0160*/ 	.word	0x00009c60


	//   ....[30]....
        /*0164*/ 	.word	0x00009c90


	//   ....[31]....
        /*0168*/ 	.word	0x00009d60


	//   ....[32]....
        /*016c*/ 	.word	0x00009d80


	//   ....[33]....
        /*0170*/ 	.word	0x0000a500


	//   ....[34]....
        /*0174*/ 	.word	0x0000a520


	//   ....[35]....
        /*0178*/ 	.word	0x0000a5f0


	//   ....[36]....
        /*017c*/ 	.word	0x0000a620


	//   ....[37]....
        /*0180*/ 	.word	0x0000a6f0


	//   ....[38]....
        /*0184*/ 	.word	0x0000a720


	//   ....[39]....
        /*0188*/ 	.word	0x0000a7f0


	//   ....[40]....
        /*018c*/ 	.word	0x0000a810


	//----- nvinfo : EIATTR_EXIT_INSTR_OFFSETS
	.align		4
.L_164:
        /*0190*/ 	.byte	0x04, 0x1c
        /*0192*/ 	.short	(.L_166 - .L_165)


	//   ....[0]....
.L_165:
        /*0194*/ 	.word	0x00000310


	//   ....[1]....
        /*0198*/ 	.word	0x00009d90


	//   ....[2]....
        /*019c*/ 	.word	0x00009de0


	//   ....[3]....
        /*01a0*/ 	.word	0x00009e40


	//   ....[4]....
        /*01a4*/ 	.word	0x0000a820


	//   ....[5]....
        /*01a8*/ 	.word	0x0000a870


	//   ....[6]....
        /*01ac*/ 	.word	0x0000a8d0


	//----- nvinfo : EIATTR_CTAIDZ_USED
	.align		4
.L_166:
        /*01b0*/ 	.byte	0x01, 0x04
	.zero		2


	//----- nvinfo : EIATTR_MAX_THREADS
	.align		4
        /*01b4*/ 	.byte	0x04, 0x05
        /*01b6*/ 	.short	(.L_168 - .L_167)
.L_167:
        /*01b8*/ 	.word	0x00000100
        /*01bc*/ 	.word	0x00000001
        /*01c0*/ 	.word	0x00000001


	//----- nvinfo : EIATTR_CRS_STACK_SIZE
	.align		4
.L_168:
        /*01c4*/ 	.byte	0x04, 0x1e
        /*01c6*/ 	.short	(.L_170 - .L_169)
.L_169:
        /*01c8*/ 	.word	0x00000000
.L_170:


//--------------------- .nv.info._ZN7cutlass13device_kernelIN5flash19enable_sm80_to_sm89INS1_16FlashAttnFwdSm80INS1_25CollectiveMainloopFwdSm80ILi8ELi1ELb1EN4cute5tupleIJNS5_1CILi128EEES8_S8_EEELi128ENS_10bfloat16_tEfNS_4arch4Sm80ELb0ELb0ELb0ELb1ELb0ELb1ELb1ELb0EEENS1_21CollectiveEpilogueFwdIS9_NS6_IJNS7_ILi1EEESF_SF_EEESA_SC_Li256ELb1ELb1ELb0ELb0EEENS1_19SingleTileSchedulerILb1ELb0ELb1ELi128EEEEEEEEEvNT_6ParamsE --------------------------
	.section	.nv.info._ZN7cutlass13device_kernelIN5flash19enable_sm80_to_sm89INS1_16FlashAttnFwdSm80INS1_25CollectiveMainloopFwdSm80ILi8ELi1ELb1EN4cute5tupleIJNS5_1CILi128EEES8_S8_EEELi128ENS_10bfloat16_tEfNS_4arch4Sm80ELb0ELb0ELb0ELb1ELb0ELb1ELb1ELb0EEENS1_21CollectiveEpilogueFwdIS9_NS6_IJNS7_ILi1EEESF_SF_EEESA_SC_Li256ELb1ELb1ELb0ELb0EEENS1_19SingleTileSchedulerILb1ELb0ELb1ELi128EEEEEEEEEvNT_6ParamsE,"",@"SHT_CUDA_INFO"
	.sectionflags	@""
	.align	4


	//----- nvinfo : EIATTR_CUDA_API_VERSION
	.align		4
        /*0000*/ 	.byte	0x04, 0x37
        /*0002*/ 	.short	(.L_172 - .L_171)
.L_171:
        /*0004*/ 	.word	0x00000082


	//----- nvinfo : EIATTR_SW2861232_WAR
	.align		4
.L_172:
        /*0008*/ 	.byte	0x01, 0x35
	.zero		2


	//----- nvinfo : EIATTR_PARAM_CBANK
	.align		4
        /*000c*/ 	.byte	0x04, 0x0a
        /*000e*/ 	.short	(.L_174 - .L_173)
	.align		4
.L_173:
        /*0010*/ 	.word	index@(.nv.constant0._ZN7cutlass13device_kernelIN5flash19enable_sm80_to_sm89INS1_16FlashAttnFwdSm80INS1_25CollectiveMainloopFwdSm80ILi8ELi1ELb1EN4cute5tupleIJNS5_1CILi128EEES8_S8_EEELi128ENS_10bfloat16_tEfNS_4arch4Sm80ELb0ELb0ELb0ELb1ELb0ELb1ELb1ELb0EEENS1_21CollectiveEpilogueFwdIS9_NS6_IJNS7_ILi1EEESF_SF_EEESA_SC_Li256ELb1ELb1ELb0ELb0EEENS1_19SingleTileSchedulerILb1ELb0ELb1ELi128EEEEEEEEEvNT_6ParamsE)
        /*0014*/ 	.short	0x0160
        /*0016*/ 	.short	0x0418


	//----- nvinfo : EIATTR_CBANK_PARAM_SIZE
	.align		4
.L_174:
        /*0018*/ 	.byte	0x03, 0x19
        /*001a*/ 	.short	0x0418


	//----- nvinfo : EIATTR_KPARAM_INFO
	.align		4
        /*001c*/ 	.byte	0x04, 0x17
        /*001e*/ 	.short	(.L_176 - .L_175)
.L_175:
        /*0020*/ 	.word	0x00000000
        /*0024*/ 	.short	0x0000
        /*0026*/ 	.short	0x0000
        /*0028*/ 	.byte	0x00, 0xf0, 0x61, 0x10


	//----- nvinfo : EIATTR_MAXREG_COUNT
	.align		4
.L_176:
        /*002c*/ 	.byte	0x03, 0x1b
        /*002e*/ 	.short	0x00ff


	//----- nvinfo : EIATTR_NUM_BARRIERS
	.align		4
        /*0030*/ 	.byte	0x02, 0x4c
        /*0032*/ 	.byte	0x02
	.zero		1


	//----- nvinfo : EIATTR_ANNOTATIONS
	.align		4
        /*0034*/ 	.byte	0x04, 0x55
        /*0036*/ 	.short	(.L_178 - .L_177)


	//   ....[0]....
.L_177:
        /*0038*/ 	.word	0x00000001
        /*003c*/ 	.byte	0xd0, 0x06, 0x00, 0x00, 0x01, 0x00, 0x00, 0x00, 0x50, 0x7d, 0x00, 0x00, 0x01, 0x00, 0x00, 0x00
        /*004c*/ 	.byte	0xf0, 0xc7, 0x00, 0x00, 0x01, 0x00, 0x00, 0x00, 0xf0, 0x00, 0x01, 0x00, 0x01, 0x00, 0x00, 0x00
        /*005c*/ 	.byte	0x00, 0x01, 0x01, 0x00


	//----- nvinfo : EIATTR_MERCURY_ISA_VERSION
	.align		4
.L_178:
        /*0060*/ 	.byte	0x03, 0x5f
        /*0062*/ 	.short	0x0000


	//----- nvinfo : EIATTR_COOP_GROUP_MASK_REGIDS
	.align		4
        /*0064*/ 	.byte	0x04, 0x29
        /*0066*/ 	.short	(.L_180 - .L_179)


	//   ....[0]....
.L_179:
        /*0068*/ 	.word	0xffffffff


	//   ....[1]....
        /*006c*/ 	.word	0xffffffff


	//   ....[2]....
        /*0070*/ 	.word	0xffffffff


	//   ....[3]....
        /*0074*/ 	.word	0xffffffff


	//   ....[4]....
        /*0078*/ 	.word	0xffffffff


	//   ....[5]....
        /*007c*/ 	.word	0xffffffff


	//   ....[6]....
        /*0080*/ 	.word	0xffffffff


	//   ....[7]....
        /*0084*/ 	.word	0xffffffff


	//   ....[8]....
        /*0088*/ 	.word	0xffffffff


	//   ....[9]....
        /*008c*/ 	.word	0xffffffff


	//   ....[10]....
        /*0090*/ 	.word	0xffffffff


	//   ....[11]....
        /*0094*/ 	.word	0xffffffff


	//   ....[12]....
        /*0098*/ 	.word	0xffffffff


	//   ....[13]....
        /*009c*/ 	.word	0xffffffff


	//   ....[14]....
        /*00a0*/ 	.word	0xffffffff


	//   ....[15]....
        /*00a4*/ 	.word	0xffffffff


	//   ....[16]....
        /*00a8*/ 	.word	0xffffffff


	//   ....[17]....
        /*00ac*/ 	.word	0xffffffff


	//   ....[18]....
        /*00b0*/ 	.word	0xffffffff


	//   ....[19]....
        /*00b4*/ 	.word	0xffffffff


	//   ....[20]....
        /*00b8*/ 	.word	0xffffffff


	//   ....[21]....
        /*00bc*/ 	.word	0xffffffff


	//   ....[22]....
        /*00c0*/ 	.word	0xffffffff


	//   ....[23]....
        /*00c4*/ 	.word	0xffffffff


	//   ....[24]....
        /*00c8*/ 	.word	0xffffffff


	//   ....[25]....
        /*00cc*/ 	.word	0xffffffff


	//   ....[26]....
        /*00d0*/ 	.word	0xffffffff


	//   ....[27]....
        /*00d4*/ 	.word	0xffffffff


	//   ....[28]....
        /*00d8*/ 	.word	0xffffffff


	//   ....[29]....
        /*00dc*/ 	.word	0xffffffff


	//   ....[30]....
        /*00e0*/ 	.word	0xffffffff


	//   ....[31]....
        /*00e4*/ 	.word	0xffffffff


	//   ....[32]....
        /*00e8*/ 	.word	0xffffffff


	//   ....[33]....
        /*00ec*/ 	.word	0xffffffff


	//   ....[34]....
        /*00f0*/ 	.word	0xffffffff


	//   ....[35]....
        /*00f4*/ 	.word	0xffffffff


	//   ....[36]....
        /*00f8*/ 	.word	0xffffffff


	//   ....[37]....
        /*00fc*/ 	.word	0xffffffff


	//   ....[38]....
        /*0100*/ 	.word	0xffffffff


	//   ....[39]....
        /*0104*/ 	.word	0xffffffff


	//   ....[40]....
        /*0108*/ 	.word	0xffffffff


	//----- nvinfo : EIATTR_COOP_GROUP_INSTR_OFFSETS
	.align		4
.L_180:
        /*010c*/ 	.byte	0x04, 0x28
        /*010e*/ 	.short	(.L_182 - .L_181)


	//   ....[0]....
.L_181:
        /*0110*/ 	.word	0x00000090


	//   ....[1]....
        /*0114*/ 	.word	0x00008140


	//   ....[2]....
        /*0118*/ 	.word	0x00008180


	//   ....[3]....
        /*011c*/ 	.word	0x00008230


	//   ....[4]....
        /*0120*/ 	.word	0x00008260


	//   ....[5]....
        /*0124*/ 	.word	0x00008390


	//   ....[6]....
        /*0128*/ 	.word	0x000083d0


	//   ....[7]....
        /*012c*/ 	.word	0x00008500


	//   ....[8]....
        /*0130*/ 	.word	0x00008540


	//   ....[9]....
        /*0134*/ 	.word	0x0000e140


	//   ....[10]....
        /*0138*/ 	.word	0x0000e1f0


	//   ....[11]....
        /*013c*/ 	.word	0x0000e200


	//   ....[12]....
        /*0140*/ 	.word	0x0000e230


	//   ....[13]....
        /*0144*/ 	.word	0x000114d0


	//   ....[14]....
        /*0148*/ 	.word	0x00011510


	//   ....[15]....
        /*014c*/ 	.word	0x00011530


	//   ....[16]....
        /*0150*/ 	.word	0x00011550


	//   ....[17]....
        /*0154*/ 	.word	0x00013670


	//   ....[18]....
        /*0158*/ 	.word	0x000136a0


	//   ....[19]....
        /*015c*/ 	.word	0x000136f0


	//   ....[20]....
        /*0160*/ 	.word	0x00013700


	//   ....[21]....
        /*0164*/ 	.word	0x000148a0


	//   ....[22]....
        /*0168*/ 	.word	0x000148d0


	//   ....[23]....
        /*016c*/ 	.word	0x00014900


	//   ....[24]....
        /*0170*/ 	.word	0x00014930


	//   ....[25]....
        /*0174*/ 	.word	0x00014af0


	//   ....[26]....
        /*0178*/ 	.word	0x00014b00


	//   ....[27]....
        /*017c*/ 	.word	0x00014bf0


	//   ....[28]....
        /*0180*/ 	.word	0x00014c20


	//   ....[29]....
        /*0184*/ 	.word	0x00014cf0


	//   ....[30]....
        /*0188*/ 	.word	0x00014d20


	//   ....[31]....
        /*018c*/ 	.word	0x00014df0


	//   ....[32]....
        /*0190*/ 	.word	0x00014e10


	//   ....[33]....
        /*0194*/ 	.word	0x00015540


	//   ....[34]....
        /*0198*/ 	.word	0x00015560


	//   ....[35]....
        /*019c*/ 	.word	0x00015640


	//   ....[36]....
        /*01a0*/ 	.word	0x00015670


	//   ....[37]....
        /*01a4*/ 	.word	0x00015740


	//   ....[38]....
        /*01a8*/ 	.word	0x00015770


	//   ....[39]....
        /*01ac*/ 	.word	0x00015840


	//   ....[40]....
        /*01b0*/ 	.word	0x00015860


	//----- nvinfo : EIATTR_EXIT_INSTR_OFFSETS
	.align		4
.L_182:
        /*01b4*/ 	.byte	0x04, 0x1c
        /*01b6*/ 	.short	(.L_184 - .L_183)


	//   ....[0]....
.L_183:
        /*01b8*/ 	.word	0x00000320


	//   ....[1]....
        /*01bc*/ 	.word	0x00014e20


	//   ....[2]....
        /*01c0*/ 	.word	0x00014e70


	//   ....[3]....
        /*01c4*/ 	.word	0x00014ed0


	//   ....[4]....
        /*01c8*/ 	.word	0x00015870


	//   ....[5]....
        /*01cc*/ 	.word	0x000158c0


	//   ....[6]....
        /*01d0*/ 	.word	0x00015920


	//----- nvinfo : EIATTR_CTAIDZ_USED
	.align		4
.L_184:
        /*01d4*/ 	.byte	0x01, 0x04
	.zero		2


	//----- nvinfo : EIATTR_MAX_THREADS
	.align		4
        /*01d8*/ 	.byte	0x04, 0x05
        /*01da*/ 	.short	(.L_186 - .L_185)
.L_185:
        /*01dc*/ 	.word	0x00000100
        /*01e0*/ 	.word	0x00000001
        /*01e4*/ 	.word	0x00000001


	//----- nvinfo : EIATTR_CRS_STACK_SIZE
	.align		4
.L_186:
        /*01e8*/ 	.byte	0x04, 0x1e
        /*01ea*/ 	.short	(.L_188 - .L_187)
.L_187:
        /*01ec*/ 	.word	0x00000000
.L_188:


//--------------------- .nv.info._ZN7cutlass13device_kernelIN5flash19enable_sm80_to_sm89INS1_16FlashAttnFwdSm80INS1_25CollectiveMainloopFwdSm80ILi8ELi1ELb1EN4cute5tupleIJNS5_1CILi128EEENS7_ILi96EEES8_EEELi128ENS_10bfloat16_tEfNS_4arch4Sm80ELb0ELb1ELb0ELb0ELb0ELb0ELb1ELb0EEENS1_21CollectiveEpilogueFwdINS6_IJS8_S8_S9_EEENS6_IJNS7_ILi1EEESH_SH_EEESB_SD_Li256ELb0ELb1ELb0ELb0EEENS1_19SingleTileSchedulerILb0ELb0ELb1ELi128EEEEEEEEEvNT_6ParamsE --------------------------
	.section	.nv.info._ZN7cutlass13device_kernelIN5flash19enable_sm80_to_sm89INS1_16FlashAttnFwdSm80INS1_25CollectiveMainloopFwdSm80ILi8ELi1ELb1EN4cute5tupleIJNS5_1CILi128EEENS7_ILi96EEES8_EEELi128ENS_10bfloat16_tEfNS_4arch4Sm80ELb0ELb1ELb0ELb0ELb0ELb0ELb1ELb0EEENS1_21CollectiveEpilogueFwdINS6_IJS8_S8_S9_EEENS6_IJNS7_ILi1EEESH_SH_EEESB_SD_Li256ELb0ELb1ELb0ELb0EEENS1_19SingleTileSchedulerILb0ELb0ELb1ELi128EEEEEEEEEvNT_6ParamsE,"",@"SHT_CUDA_INFO"
	.sectionflags	@""
	.align	4


	//----- nvinfo : EIATTR_CUDA_API_VERSION
	.align		4
        /*0000*/ 	.byte	0x04, 0x37
        /*0002*/ 	.short	(.L_190 - .L_189)
.L_189:
        /*0004*/ 	.word	0x00000082


	//----- nvinfo : EIATTR_SW2861232_WAR
	.align		4
.L_190:
        /*0008*/ 	.byte	0x01, 0x35
	.zero		2


	//----- nvinfo : EIATTR_PARAM_CBANK
	.align		4
        /*000c*/ 	.byte	0x04, 0x0a
        /*000e*/ 	.short	(.L_192 - .L_191)
	.align		4
.L_191:
        /*0010*/ 	.word	index@(.nv.constant0._ZN7cutlass13device_kernelIN5flash19enable_sm80_to_sm89INS1_16FlashAttnFwdSm80INS1_25CollectiveMainloopFwdSm80ILi8ELi1ELb1EN4cute5tupleIJNS5_1CILi128EEENS7_ILi96EEES8_EEELi128ENS_10bfloat16_tEfNS_4arch4Sm80ELb0ELb1ELb0ELb0ELb0ELb0ELb1ELb0EEENS1_21CollectiveEpilogueFwdINS6_IJS8_S8_S9_EEENS6_IJNS7_ILi1EEESH_SH_EEESB_SD_Li256ELb0ELb1ELb0ELb0EEENS1_19SingleTileSchedulerILb0ELb0ELb1ELi128EEEEEEEEEvNT_6ParamsE)
        /*0014*/ 	.short	0x0160
        /*0016*/ 	.short	0x0418


	//----- nvinfo : EIATTR_CBANK_PARAM_SIZE
	.align		4
.L_192:
        /*0018*/ 	.byte	0x03, 0x19
        /*001a*/ 	.short	0x0418


	//----- nvinfo : EIATTR_KPARAM_INFO
	.align		4
        /*001c*/ 	.byte	0x04, 0x17
        /*001e*/ 	.short	(.L_194 - .L_193)
.L_193:
        /*0020*/ 	.word	0x00000000
        /*0024*/ 	.short	0x0000
        /*0026*/ 	.short	0x0000
        /*0028*/ 	.byte	0x00, 0xf0, 0x61, 0x10


	//----- nvinfo : EIATTR_MAXREG_COUNT
	.align		4
.L_194:
        /*002c*/ 	.byte	0x03, 0x1b
        /*002e*/ 	.short	0x00ff


	//----- nvinfo : EIATTR_NUM_BARRIERS
	.align		4
        /*0030*/ 	.byte	0x02, 0x4c
        /*0032*/ 	.byte	0x02
	.zero		1


	//----- nvinfo : EIATTR_MERCURY_ISA_VERSION
	.align		4
        /*0034*/ 	.byte	0x03, 0x5f
        /*0036*/ 	.short	0x0000


	//----- nvinfo : EIATTR_COOP_GROUP_MASK_REGIDS
	.align		4
        /*0038*/ 	.byte	0x04, 0x29
        /*003a*/ 	.short	(.L_196 - .L_195)


	//   ....[0]....
.L_195:
        /*003c*/ 	.word	0xffffffff


	//   ....[1]....
        /*0040*/ 	.word	0xffffffff


	//   ....[2]....
        /*0044*/ 	.word	0xffffffff


	//   ....[3]....
        /*0048*/ 	.word	0xffffffff


	//   ....[4]....
        /*004c*/ 	.word	0xffffffff


	//   ....[5]....
        /*0050*/ 	.word	0xffffffff


	//   ....[6]....
        /*0054*/ 	.word	0xffffffff


	//   ....[7]....
        /*0058*/ 	.word	0xffffffff


	//   ....[8]....
        /*005c*/ 	.word	0xffffffff


	//   ....[9]....
        /*0060*/ 	.word	0xffffffff


	//   ....[10]....
        /*0064*/ 	.word	0xffffffff


	//   ....[11]....
        /*0068*/ 	.word	0xffffffff


	//   ....[12]....
        /*006c*/ 	.word	0xffffffff


	//   ....[13]....
        /*0070*/ 	.word	0xffffffff


	//   ....[14]....
        /*0074*/ 	.word	0xffffffff


	//   ....[15]....
        /*0078*/ 	.word	0xffffffff


	//   ....[16]....
        /*007c*/ 	.word	0xffffffff


	//   ....[17]....
        /*0080*/ 	.word	0xffffffff


	//   ....[18]....
        /*0084*/ 	.word	0xffffffff


	//   ....[19]....
        /*0088*/ 	.word	0xffffffff


	//   ....[20]....
        /*008c*/ 	.word	0xffffffff


	//   ....[21]....
        /*0090*/ 	.word	0xffffffff


	//   ....[22]....
        /*0094*/ 	.word	0xffffffff


	//   ....[23]....
        /*0098*/ 	.word	0xffffffff


	//   ....[24]....
        /*009c*/ 	.word	0xffffffff


	//   ....[25]....
        /*00a0*/ 	.word	0xffffffff


	//   ....[26]....
        /*00a4*/ 	.word	0xffffffff


	//   ....[27]....
        /*00a8*/ 	.word	0xffffffff


	//   ....[28]....
        /*00ac*/ 	.word	0xffffffff


	//   ....[29]....
        /*00b0*/ 	.word	0xffffffff


	//   ....[30]....
        /*00b4*/ 	.word	0xffffffff


	//   ....[31]....
        /*00b8*/ 	.word	0xffffffff


	//   ....[32]....
        /*00bc*/ 	.word	0xffffffff


	//   ....[33]....
        /*00c0*/ 	.word	0xffffffff


	//   ....[34]....
        /*00c4*/ 	.word	0xffffffff


	//   ....[35]....
        /*00c8*/ 	.word	0xffffffff


	//   ....[36]....
        /*00cc*/ 	.word	0xffffffff


	//   ....[37]....
        /*00d0*/ 	.word	0xffffffff


	//   ....[38]....
        /*00d4*/ 	.word	0xffffffff


	//   ....[39]....
        /*00d8*/ 	.word	0xffffffff


	//   ....[40]....
        /*00dc*/ 	.word	0xffffffff


	//   ....[41]....
        /*00e0*/ 	.word	0xffffffff


	//   ....[42]....
        /*00e4*/ 	.word	0xffffffff


	//   ....[43]....
        /*00e8*/ 	.word	0xffffffff


	//   ....[44]....
        /*00ec*/ 	.word	0xffffffff


	//   ....[45]....
        /*00f0*/ 	.word	0xffffffff


	//   ....[46]....
        /*00f4*/ 	.word	0xffffffff


	//   ....[47]....
        /*00f8*/ 	.word	0xffffffff


	//   ....[48]....
        /*00fc*/ 	.word	0xffffffff


	//   ....[49]....
        /*0100*/ 	.word	0xffffffff


	//   ....[50]....
        /*0104*/ 	.word	0xffffffff


	//   ....[51]....
        /*0108*/ 	.word	0xffffffff


	//   ....[52]....
        /*010c*/ 	.word	0xffffffff


	//   ....[53]....
        /*0110*/ 	.word	0xffffffff


	//----- nvinfo : EIATTR_COOP_GROUP_INSTR_OFFSETS
	.align		4
.L_196:
        /*0114*/ 	.byte	0x04, 0x28
        /*0116*/ 	.short	(.L_198 - .L_197)


	//   ....[0]....
.L_197:
        /*0118*/ 	.word	0x00000ae0


	//   ....[1]....
        /*011c*/ 	.word	0x00000b20


	//   ....[2]....
        /*0120*/ 	.word	0x00000b50


	//   ....[3]....
        /*0124*/ 	.word	0x00000b90


	//   ....[4]....
        /*0128*/ 	.word	0x00000bc0


	//   ....[5]....
        /*012c*/ 	.word	0x00000c60


	//   ....[6]....
        /*0130*/ 	.word	0x00000f40


	//   ....[7]....
        /*0134*/ 	.word	0x00000f70


	//   ....[8]....
        /*0138*/ 	.word	0x00002580


	//   ....[9]....
        /*013c*/ 	.word	0x00002ed0


	//   ....[10]....
        /*0140*/ 	.word	0x000039a0


	//   ....[11]....
        /*0144*/ 	.word	0x00003a00


	//   ....[12]....
        /*0148*/ 	.word	0x00003a20


	//   ....[13]....
        /*014c*/ 	.word	0x00003a40


	//   ....[14]....
        /*0150*/ 	.word	0x00005cc0


	//   ....[15]....
        /*0154*/ 	.word	0x00005fb0


	//   ....[16]....
        /*0158*/ 	.word	0x000071b0


	//   ....[17]....
        /*015c*/ 	.word	0x00007320


	//   ....[18]....
        /*0160*/ 	.word	0x00007380


	//   ....[19]....
        /*0164*/ 	.word	0x00007450


	//   ....[20]....
        /*0168*/ 	.word	0x00009d00


	//   ....[21]....
        /*016c*/ 	.word	0x00009d20


	//   ....[22]....
        /*0170*/ 	.word	0x00009d60


	//   ....[23]....
        /*0174*/ 	.word	0x00009d90


	//   ....[24]....
        /*0178*/ 	.word	0x0000c650


	//   ....[25]....
        /*017c*/ 	.word	0x0000c890


	//   ....[26]....
        /*0180*/ 	.word	0x0000d940


	//   ....[27]....
        /*0184*/ 	.word	0x0000dac0


	//   ....[28]....
        /*0188*/ 	.word	0x0000dc40


	//   ....[29]....
        /*018c*/ 	.word	0x0000dd40


	//   ....[30]....
        /*0190*/ 	.word	0x0000f520


	//   ....[31]....
        /*0194*/ 	.word	0x0000f550


	//   ....[32]....
        /*0198*/ 	.word	0x0000f590


	//   ....[33]....
        /*019c*/ 	.word	0x0000f5a0


	//   ....[34]....
        /*01a0*/ 	.word	0x000106c0


	//   ....[35]....
        /*01a4*/ 	.word	0x000106d0


	//   ....[36]....
        /*01a8*/ 	.word	0x000106f0


	//   ....[37]....
        /*01ac*/ 	.word	0x00010710


	//   ....[38]....
        /*01b0*/ 	.word	0x00010730


	//   ....[39]....
        /*01b4*/ 	.word	0x00010750


	//   ....[40]....
        /*01b8*/ 	.word	0x000108d0


	//   ....[41]....
        /*01bc*/ 	.word	0x00010900


	//   ....[42]....
        /*01c0*/ 	.word	0x000109d0


	//   ....[43]....
        /*01c4*/ 	.word	0x00010a00


	//   ....[44]....
        /*01c8*/ 	.word	0x00010ad0


	//   ....[45]....
        /*01cc*/ 	.word	0x00010af0


	//   ....[46]....
        /*01d0*/ 	.word	0x000110f0


	//   ....[47]....
        /*01d4*/ 	.word	0x00011110


	//   ....[48]....
        /*01d8*/ 	.word	0x000111e0


	//   ....[49]....
        /*01dc*/ 	.word	0x00011210


	//   ....[50]....
        /*01e0*/ 	.word	0x000112e0


	//   ....[51]....
        /*01e4*/ 	.word	0x00011310


	//   ....[52]....
        /*01e8*/ 	.word	0x000113e0


	//   ....[53]....
        /*01ec*/ 	.word	0x00011400


	//----- nvinfo : EIATTR_EXIT_INSTR_OFFSETS
	.align		4
.L_198:
        /*01f0*/ 	.byte	0x04, 0x1c
        /*01f2*/ 	.short	(.L_200 - .L_199)


	//   ....[0]....
.L_199:
        /*01f4*/ 	.word	0x00000030


	//   ....[1]....
        /*01f8*/ 	.word	0x00010b00


	//   ....[2]....
        /*01fc*/ 	.word	0x00010b50


	//   ....[3]....
        /*0200*/ 	.word	0x00010bb0


	//   ....[4]....
        /*0204*/ 	.word	0x00011410


	//   ....[5]....
        /*0208*/ 	.word	0x00011460


	//   ....[6]....
        /*020c*/ 	.word	0x000114c0


	//----- nvinfo : EIATTR_CTAIDZ_USED
	.align		4
.L_200:
        /*0210*/ 	.byte	0x01, 0x04
	.zero		2


	//----- nvinfo : EIATTR_MAX_THREADS
	.align		4
        /*0214*/ 	.byte	0x04, 0x05
        /*0216*/ 	.short	(.L_202 - .L_201)
.L_201:
        /*0218*/ 	.word	0x00000100
        /*021c*/ 	.word	0x00000001
        /*0220*/ 	.word	0x00000001


	//----- nvinfo : EIATTR_CRS_STACK_SIZE
	.align		4
.L_202:
        /*0224*/ 	.byte	0x04, 0x1e
        /*0226*/ 	.short	(.L_204 - .L_203)
.L_203:
        /*0228*/ 	.word	0x00000000
.L_204:


//--------------------- .nv.info._ZN7cutlass13device_kernelIN5flash19enable_sm80_to_sm89INS1_16FlashAttnFwdSm80INS1_25CollectiveMainloopFwdSm80ILi8ELi1ELb1EN4cute5tupleIJNS5_1CILi128EEENS7_ILi96EEES8_EEELi128ENS_10bfloat16_tEfNS_4arch4Sm80ELb0ELb1ELb0ELb1ELb0ELb0ELb1ELb0EEENS1_21CollectiveEpilogueFwdINS6_IJS8_S8_S9_EEENS6_IJNS7_ILi1EEESH_SH_EEESB_SD_Li256ELb1ELb1ELb0ELb0EEENS1_19SingleTileSchedulerILb1ELb0ELb1ELi128EEEEEEEEEvNT_6ParamsE --------------------------
	.section	.nv.info._ZN7cutlass13device_kernelIN5flash19enable_sm80_to_sm89INS1_16FlashAttnFwdSm80INS1_25CollectiveMainloopFwdSm80ILi8ELi1ELb1EN4cute5tupleIJNS5_1CILi128EEENS7_ILi96EEES8_EEELi128ENS_10bfloat16_tEfNS_4arch4Sm80ELb0ELb1ELb0ELb1ELb0ELb0ELb1ELb0EEENS1_21CollectiveEpilogueFwdINS6_IJS8_S8_S9_EEENS6_IJNS7_ILi1EEESH_SH_EEESB_SD_Li256ELb1ELb1ELb0ELb0EEENS1_19SingleTileSchedulerILb1ELb0ELb1ELi128EEEEEEEEEvNT_6ParamsE,"",@"SHT_CUDA_INFO"
	.sectionflags	@""
	.align	4


	//----- nvinfo : EIATTR_CUDA_API_VERSION
	.align		4
        /*0000*/ 	.byte	0x04, 0x37
        /*0002*/ 	.short	(.L_206 - .L_205)
.L_205:
        /*0004*/ 	.word	0x00000082


	//----- nvinfo : EIATTR_SW2861232_WAR
	.align		4
.L_206:
        /*0008*/ 	.byte	0x01, 0x35
	.zero		2


	//----- nvinfo : EIATTR_PARAM_CBANK
	.align		4
        /*000c*/ 	.byte	0x04, 0x0a
        /*000e*/ 	.short	(.L_208 - .L_207)
	.align		4
.L_207:
        /*0010*/ 	.word	index@(.nv.constant0._ZN7cutlass13device_kernelIN5flash19enable_sm80_to_sm89INS1_16FlashAttnFwdSm80INS1_25CollectiveMainloopFwdSm80ILi8ELi1ELb1EN4cute5tupleIJNS5_1CILi128EEENS7_ILi96EEES8_EEELi128ENS_10bfloat16_tEfNS_4arch4Sm80ELb0ELb1ELb0ELb1ELb0ELb0ELb1ELb0EEENS1_21CollectiveEpilogueFwdINS6_IJS8_S8_S9_EEENS6_IJNS7_ILi1EEESH_SH_EEESB_SD_Li256ELb1ELb1ELb0ELb0EEENS1_19SingleTileSchedulerILb1ELb0ELb1ELi128EEEEEEEEEvNT_6ParamsE)
        /*0014*/ 	.short	0x0160
        /*0016*/ 	.short	0x0418


	//----- nvinfo : EIATTR_CBANK_PARAM_SIZE
	.align		4
.L_208:
        /*0018*/ 	.byte	0x03, 0x19
        /*001a*/ 	.short	0x0418


	//----- nvinfo : EIATTR_KPARAM_INFO
	.align		4
        /*001c*/ 	.byte	0x04, 0x17
        /*001e*/ 	.short	(.L_210 - .L_209)
.L_209:
        /*0020*/ 	.word	0x00000000
        /*0024*/ 	.short	0x0000
        /*0026*/ 	.short	0x0000
        /*0028*/ 	.byte	0x00, 0xf0, 0x61, 0x10


	//----- nvinfo : EIATTR_MAXREG_COUNT
	.align		4
.L_210:
        /*002c*/ 	.byte	0x03, 0x1b
        /*002e*/ 	.short	0x00ff


	//----- nvinfo : EIATTR_NUM_BARRIERS
	.align		4
        /*0030*/ 	.byte	0x02, 0x4c
        /*0032*/ 	.byte	0x02
	.zero		1


	//----- nvinfo : EIATTR_MERCURY_ISA_VERSION
	.align		4
        /*0034*/ 	.byte	0x03, 0x5f
        /*0036*/ 	.short	0x0000


	//----- nvinfo : EIATTR_COOP_GROUP_MASK_REGIDS
	.align		4
        /*0038*/ 	.byte	0x04, 0x29
        /*003a*/ 	.short	(.L_212 - .L_211)


	//   ....[0]....
.L_211:
        /*003c*/ 	.word	0xffffffff


	//   ....[1]....
        /*0040*/ 	.word	0xffffffff


	//   ....[2]....
        /*0044*/ 	.word	0xffffffff


	//   ....[3]....
        /*0048*/ 	.word	0xffffffff


	//   ....[4]....
        /*004c*/ 	.word	0xffffffff


	//   ....[5]....
        /*0050*/ 	.word	0xffffffff


	//   ....[6]....
        /*0054*/ 	.word	0xffffffff


	//   ....[7]....
        /*0058*/ 	.word	0xffffffff


	//   ....[8]....
        /*005c*/ 	.word	0xffffffff


	//   ....[9]....
        /*0060*/ 	.word	0xffffffff


	//   ....[10]....
        /*0064*/ 	.word	0xffffffff


	//   ....[11]....
        /*0068*/ 	.word	0xffffffff


	//   ....[12]....
        /*006c*/ 	.word	0xffffffff


	//   ....[13]....
        /*0070*/ 	.word	0xffffffff


	//   ....[14]....
        /*0074*/ 	.word	0xffffffff


	//   ....[15]....
        /*0078*/ 	.word	0xffffffff


	//   ....[16]....
        /*007c*/ 	.word	0xffffffff


	//   ....[17]....
        /*0080*/ 	.word	0xffffffff


	//   ....[18]....
        /*0084*/ 	.word	0xffffffff


	//   ....[19]....
        /*0088*/ 	.word	0xffffffff


	//   ....[20]....
        /*008c*/ 	.word	0xffffffff


	//   ....[21]....
        /*0090*/ 	.word	0xffffffff


	//   ....[22]....
        /*0094*/ 	.word	0xffffffff


	//   ....[23]....
        /*0098*/ 	.word	0xffffffff


	//   ....[24]....
        /*009c*/ 	.word	0xffffffff


	//   ....[25]....
        /*00a0*/ 	.word	0xffffffff


	//   ....[26]....
        /*00a4*/ 	.word	0xffffffff


	//   ....[27]....
        /*00a8*/ 	.word	0xffffffff


	//   ....[28]....
        /*00ac*/ 	.word	0xffffffff


	//   ....[29]....
        /*00b0*/ 	.word	0xffffffff


	//   ....[30]....
        /*00b4*/ 	.word	0xffffffff


	//   ....[31]....
        /*00b8*/ 	.word	0xffffffff


	//   ....[32]....
        /*00bc*/ 	.word	0xffffffff


	//   ....[33]....
        /*00c0*/ 	.word	0xffffffff


	//   ....[34]....
        /*00c4*/ 	.word	0xffffffff


	//   ....[35]....
        /*00c8*/ 	.word	0xffffffff


	//   ....[36]....
        /*00cc*/ 	.word	0xffffffff


	//   ....[37]....
        /*00d0*/ 	.word	0xffffffff


	//   ....[38]....
        /*00d4*/ 	.word	0xffffffff


	//   ....[39]....
        /*00d8*/ 	.word	0xffffffff


	//   ....[40]....
        /*00dc*/ 	.word	0xffffffff


	//   ....[41]....
        /*00e0*/ 	.word	0xffffffff


	//   ....[42]....
        /*00e4*/ 	.word	0xffffffff


	//   ....[43]....
        /*00e8*/ 	.word	0xffffffff


	//   ....[44]....
        /*00ec*/ 	.word	0xffffffff


	//   ....[45]....
        /*00f0*/ 	.word	0xffffffff


	//   ....[46]....
        /*00f4*/ 	.word	0xffffffff


	//   ....[47]....
        /*00f8*/ 	.word	0xffffffff


	//   ....[48]....
        /*00fc*/ 	.word	0xffffffff


	//   ....[49]....
        /*0100*/ 	.word	0xffffffff


	//   ....[50]....
        /*0104*/ 	.word	0xffffffff


	//   ....[51]....
        /*0108*/ 	.word	0xffffffff


	//   ....[52]....
        /*010c*/ 	.word	0xffffffff


	//   ....[53]....
        /*0110*/ 	.word	0xffffffff


	//   ....[54]....
        /*0114*/ 	.word	0xffffffff


	//----- nvinfo : EIATTR_COOP_GROUP_INSTR_OFFSETS
	.align		4
.L_212:
        /*0118*/ 	.byte	0x04, 0x28
        /*011a*/ 	.short	(.L_214 - .L_213)


	//   ....[0]....
.L_213:
        /*011c*/ 	.word	0x00000080


	//   ....[1]....
        /*0120*/ 	.word	0x00000ff0


	//   ....[2]....
        /*0124*/ 	.word	0x00001030


	//   ....[3]....
        /*0128*/ 	.word	0x00001060


	//   ....[4]....
        /*012c*/ 	.word	0x000010a0


	//   ....[5]....
        /*0130*/ 	.word	0x00001260


	//   ....[6]....
        /*0134*/ 	.word	0x000012c0


	//   ....[7]....
        /*0138*/ 	.word	0x00001320


	//   ....[8]....
        /*013c*/ 	.word	0x00001400


	//   ....[9]....
        /*0140*/ 	.word	0x00002b00


	//   ....[10]....
        /*0144*/ 	.word	0x000033d0


	//   ....[11]....
        /*0148*/ 	.word	0x00003e80


	//   ....[12]....
        /*014c*/ 	.word	0x00003ee0


	//   ....[13]....
        /*0150*/ 	.word	0x00003f00


	//   ....[14]....
        /*0154*/ 	.word	0x00003f20


	//   ....[15]....
        /*0158*/ 	.word	0x00005b80


	//   ....[16]....
        /*015c*/ 	.word	0x00006460


	//   ....[17]....
        /*0160*/ 	.word	0x00007650


	//   ....[18]....
        /*0164*/ 	.word	0x000077c0


	//   ....[19]....
        /*0168*/ 	.word	0x00007820


	//   ....[20]....
        /*016c*/ 	.word	0x000078f0


	//   ....[21]....
        /*0170*/ 	.word	0x0000a190


	//   ....[22]....
        /*0174*/ 	.word	0x0000a1b0


	//   ....[23]....
        /*0178*/ 	.word	0x0000a1f0


	//   ....[24]....
        /*017c*/ 	.word	0x0000a220


	//   ....[25]....
        /*0180*/ 	.word	0x0000ca50


	//   ....[26]....
        /*0184*/ 	.word	0x0000cd00


	//   ....[27]....
        /*0188*/ 	.word	0x0000dda0


	//   ....[28]....
        /*018c*/ 	.word	0x0000df20


	//   ....[29]....
        /*0190*/ 	.word	0x0000e0a0


	//   ....[30]....
        /*0194*/ 	.word	0x0000e1a0


	//   ....[31]....
        /*0198*/ 	.word	0x0000f980


	//   ....[32]....
        /*019c*/ 	.word	0x0000f9b0


	//   ....[33]....
        /*01a0*/ 	.word	0x0000f9f0


	//   ....[34]....
        /*01a4*/ 	.word	0x0000fa00


	//   ....[35]....
        /*01a8*/ 	.word	0x00010b00


	//   ....[36]....
        /*01ac*/ 	.word	0x00010b40


	//   ....[37]....
        /*01b0*/ 	.word	0x00010b80


	//   ....[38]....
        /*01b4*/ 	.word	0x00010bc0


	//   ....[39]....
        /*01b8*/ 	.word	0x00010dc0


	//   ....[40]....
        /*01bc*/ 	.word	0x00010dd0


	//   ....[41]....
        /*01c0*/ 	.word	0x00010ec0


	//   ....[42]....
        /*01c4*/ 	.word	0x00010ef0


	//   ....[43]....
        /*01c8*/ 	.word	0x00010fc0


	//   ....[44]....
        /*01cc*/ 	.word	0x00010ff0


	//   ....[45]....
        /*01d0*/ 	.word	0x000110c0


	//   ....[46]....
        /*01d4*/ 	.word	0x000110e0


	//   ....[47]....
        /*01d8*/ 	.word	0x00011860


	//   ....[48]....
        /*01dc*/ 	.word	0x00011880


	//   ....[49]....
        /*01e0*/ 	.word	0x00011950


	//   ....[50]....
        /*01e4*/ 	.word	0x00011980


	//   ....[51]....
        /*01e8*/ 	.word	0x00011a50


	//   ....[52]....
        /*01ec*/ 	.word	0x00011a80


	//   ....[53]....
        /*01f0*/ 	.word	0x00011b50


	//   ....[54]....
        /*01f4*/ 	.word	0x00011b70


	//----- nvinfo : EIATTR_EXIT_INSTR_OFFSETS
	.align		4
.L_214:
        /*01f8*/ 	.byte	0x04, 0x1c
        /*01fa*/ 	.short	(.L_216 - .L_215)


	//   ....[0]....
.L_215:
        /*01fc*/ 	.word	0x00000330


	//   ....[1]....
        /*0200*/ 	.word	0x000110f0


	//   ....[2]....
        /*0204*/ 	.word	0x00011140


	//   ....[3]....
        /*0208*/ 	.word	0x000111a0


	//   ....[4]....
        /*020c*/ 	.word	0x00011b80


	//   ....[5]....
        /*0210*/ 	.word	0x00011bd0


	//   ....[6]....
        /*0214*/ 	.word	0x00011c30


	//----- nvinfo : EIATTR_CTAIDZ_USED
	.align		4
.L_216:
        /*0218*/ 	.byte	0x01, 0x04
	.zero		2


	//----- nvinfo : EIATTR_MAX_THREADS
	.align		4
        /*021c*/ 	.byte	0x04, 0x05
        /*021e*/ 	.short	(.L_218 - .L_217)
.L_217:
        /*0220*/ 	.word	0x00000100
        /*0224*/ 	.word	0x00000001
        /*0228*/ 	.word	0x00000001


	//----- nvinfo : EIATTR_CRS_STACK_SIZE
	.align		4
.L_218:
        /*022c*/ 	.byte	0x04, 0x1e
        /*022e*/ 	.short	(.L_220 - .L_219)
.L_219:
        /*0230*/ 	.word	0x00000000
.L_220:


//--------------------- .nv.info._ZN7cutlass13device_kernelIN5flash19enable_sm80_to_sm89INS1_16FlashAttnFwdSm80INS1_25CollectiveMainloopFwdSm80ILi8ELi1ELb1EN4cute5tupleIJNS5_1CILi128EEENS7_ILi96EEES8_EEELi128ENS_10bfloat16_tEfNS_4arch4Sm80ELb0ELb1ELb0ELb1ELb0ELb1ELb1ELb0EEENS1_21CollectiveEpilogueFwdINS6_IJS8_S8_S9_EEENS6_IJNS7_ILi1EEESH_SH_EEESB_SD_Li256ELb1ELb1ELb0ELb0EEENS1_19SingleTileSchedulerILb1ELb0ELb1ELi128EEEEEEEEEvNT_6ParamsE --------------------------
	.section	.nv.info._ZN7cutlass13device_kernelIN5flash19enable_sm80_to_sm89INS1_16FlashAttnFwdSm80INS1_25CollectiveMainloopFwdSm80ILi8ELi1ELb1EN4cute5tupleIJNS5_1CILi128EEENS7_ILi96EEES8_EEELi128ENS_10bfloat16_tEfNS_4arch4Sm80ELb0ELb1ELb0ELb1ELb0ELb1ELb1ELb0EEENS1_21CollectiveEpilogueFwdINS6_IJS8_S8_S9_EEENS6_IJNS7_ILi1EEESH_SH_EEESB_SD_Li256ELb1ELb1ELb0ELb0EEENS1_19SingleTileSchedulerILb1ELb0ELb1ELi128EEEEEEEEEvNT_6ParamsE,"",@"SHT_CUDA_INFO"
	.sectionflags	@""
	.align	4


	//----- nvinfo : EIATTR_CUDA_API_VERSION
	.align		4
        /*0000*/ 	.byte	0x04, 0x37
        /*0002*/ 	.short	(.L_222 - .L_221)
.L_221:
        /*0004*/ 	.word	0x00000082


	//----- nvinfo : EIATTR_SW2861232_WAR
	.align		4
.L_222:
        /*0008*/ 	.byte	0x01, 0x35
	.zero		2


	//----- nvinfo : EIATTR_PARAM_CBANK
	.align		4
        /*000c*/ 	.byte	0x04, 0x0a
        /*000e*/ 	.short	(.L_224 - .L_223)
	.align		4
.L_223:
        /*0010*/ 	.word	index@(.nv.constant0._ZN7cutlass13device_kernelIN5flash19enable_sm80_to_sm89INS1_16FlashAttnFwdSm80INS1_25CollectiveMainloopFwdSm80ILi8ELi1ELb1EN4cute5tupleIJNS5_1CILi128EEENS7_ILi96EEES8_EEELi128ENS_10bfloat16_tEfNS_4arch4Sm80ELb0ELb1ELb0ELb1ELb0ELb1ELb1ELb0EEENS1_21CollectiveEpilogueFwdINS6_IJS8_S8_S9_EEENS6_IJNS7_ILi1EEESH_SH_EEESB_SD_Li256ELb1ELb1ELb0ELb0EEENS1_19SingleTileSchedulerILb1ELb0ELb1ELi128EEEEEEEEEvNT_6ParamsE)
        /*0014*/ 	.short	0x0160
        /*0016*/ 	.short	0x0418


	//----- nvinfo : EIATTR_CBANK_PARAM_SIZE
	.align		4
.L_224:
        /*0018*/ 	.byte	0x03, 0x19
        /*001a*/ 	.short	0x0418


	//----- nvinfo : EIATTR_KPARAM_INFO
	.align		4
        /*001c*/ 	.byte	0x04, 0x17
        /*001e*/ 	.short	(.L_226 - .L_225)
.L_225:
        /*0020*/ 	.word	0x00000000
        /*0024*/ 	.short	0x0000
        /*0026*/ 	.short	0x0000
        /*0028*/ 	.byte	0x00, 0xf0, 0x61, 0x10


	//----- nvinfo : EIATTR_MAXREG_COUNT
	.align		4
.L_226:
        /*002c*/ 	.byte	0x03, 0x1b
        /*002e*/ 	.short	0x00ff


	//----- nvinfo : EIATTR_NUM_BARRIERS
	.align		4
        /*0030*/ 	.byte	0x02, 0x4c
        /*0032*/ 	.byte	0x02
	.zero		1


	//----- nvinfo : EIATTR_MERCURY_ISA_VERSION
	.align		4
        /*0034*/ 	.byte	0x03, 0x5f
        /*0036*/ 	.short	0x0000


	//----- nvinfo : EIATTR_COOP_GROUP_MASK_REGIDS
	.align		4
        /*0038*/ 	.byte	0x04, 0x29
        /*003a*/ 	.short	(.L_228 - .L_227)


	//   ....[0]....
.L_227:
        /*003c*/ 	.word	0xffffffff


	//   ....[1]....
        /*0040*/ 	.word	0xffffffff


	//   ....[2]....
        /*0044*/ 	.word	0xffffffff


	//   ....[3]....
        /*0048*/ 	.word	0xffffffff


	//   ....[4]....
        /*004c*/ 	.word	0xffffffff


	//   ....[5]....
        /*0050*/ 	.word	0xffffffff


	//   ....[6]....
        /*0054*/ 	.word	0xffffffff


	//   ....[7]....
        /*0058*/ 	.word	0xffffffff


	//   ....[8]....
        /*005c*/ 	.word	0xffffffff


	//   ....[9]....
        /*0060*/ 	.word	0xffffffff


	//   ....[10]....
        /*0064*/ 	.word	0xffffffff


	//   ....[11]....
        /*0068*/ 	.word	0xffffffff


	//   ....[12]....
        /*006c*/ 	.word	0xffffffff


	//   ....[13]....
        /*0070*/ 	.word	0xffffffff


	//   ....[14]....
        /*0074*/ 	.word	0xffffffff


	//   ....[15]....
        /*0078*/ 	.word	0xffffffff


	//   ....[16]....
        /*007c*/ 	.word	0xffffffff


	//   ....[17]....
        /*0080*/ 	.word	0xffffffff


	//   ....[18]....
        /*0084*/ 	.word	0xffffffff


	//   ....[19]....
        /*0088*/ 	.word	0xffffffff


	//   ....[20]....
        /*008c*/ 	.word	0xffffffff


	//   ....[21]....
        /*0090*/ 	.word	0xffffffff


	//   ....[22]....
        /*0094*/ 	.word	0xffffffff


	//   ....[23]....
        /*0098*/ 	.word	0xffffffff


	//   ....[24]....
        /*009c*/ 	.word	0xffffffff


	//   ....[25]....
        /*00a0*/ 	.word	0xffffffff


	//   ....[26]....
        /*00a4*/ 	.word	0xffffffff


	//   ....[27]....
        /*00a8*/ 	.word	0xffffffff


	//   ....[28]....
        /*00ac*/ 	.word	0xffffffff


	//   ....[29]....
        /*00b0*/ 	.word	0xffffffff


	//   ....[30]....
        /*00b4*/ 	.word	0xffffffff


	//   ....[31]....
        /*00b8*/ 	.word	0xffffffff


	//   ....[32]....
        /*00bc*/ 	.word	0xffffffff


	//   ....[33]....
        /*00c0*/ 	.word	0xffffffff


	//   ....[34]....
        /*00c4*/ 	.word	0xffffffff


	//   ....[35]....
        /*00c8*/ 	.word	0xffffffff


	//   ....[36]....
        /*00cc*/ 	.word	0xffffffff


	//   ....[37]....
        /*00d0*/ 	.word	0xffffffff


	//   ....[38]....
        /*00d4*/ 	.word	0xffffffff


	//   ....[39]....
        /*00d8*/ 	.word	0xffffffff


	//   ....[40]....
        /*00dc*/ 	.word	0xffffffff


	//   ....[41]....
        /*00e0*/ 	.word	0xffffffff


	//   ....[42]....
        /*00e4*/ 	.word	0xffffffff


	//   ....[43]....
        /*00e8*/ 	.word	0xffffffff


	//   ....[44]....
        /*00ec*/ 	.word	0xffffffff


	//   ....[45]....
        /*00f0*/ 	.word	0xffffffff


	//   ....[46]....
        /*00f4*/ 	.word	0xffffffff


	//   ....[47]....
        /*00f8*/ 	.word	0xffffffff


	//   ....[48]....
        /*00fc*/ 	.word	0xffffffff


	//   ....[49]....
        /*0100*/ 	.word	0xffffffff


	//   ....[50]....
        /*0104*/ 	.word	0xffffffff


	//   ....[51]....
        /*0108*/ 	.word	0xffffffff


	//   ....[52]....
        /*010c*/ 	.word	0xffffffff


	//   ....[53]....
        /*0110*/ 	.word	0xffffffff


	//   ....[54]....
        /*0114*/ 	.word	0xffffffff


	//   ....[55]....
        /*0118*/ 	.word	0xffffffff


	//   ....[56]....
        /*011c*/ 	.word	0xffffffff


	//   ....[57]....
        /*0120*/ 	.word	0xffffffff


	//   ....[58]....
        /*0124*/ 	.word	0xffffffff


	//   ....[59]....
        /*0128*/ 	.word	0xffffffff


	//   ....[60]....
        /*012c*/ 	.word	0xffffffff


	//   ....[61]....
        /*0130*/ 	.word	0xffffffff


	//   ....[62]....
        /*0134*/ 	.word	0xffffffff


	//   ....[63]....
        /*0138*/ 	.word	0xffffffff


	//   ....[64]....
        /*013c*/ 	.word	0xffffffff


	//   ....[65]....
        /*0140*/ 	.word	0xffffffff


	//   ....[66]....
        /*0144*/ 	.word	0xffffffff


	//   ....[67]....
        /*0148*/ 	.word	0xffffffff


	//   ....[68]....
        /*014c*/ 	.word	0xffffffff


	//   ....[69]....
        /*0150*/ 	.word	0xffffffff


	//   ....[70]....
        /*0154*/ 	.word	0xffffffff


	//   ....[71]....
        /*0158*/ 	.word	0xffffffff


	//   ....[72]....
        /*015c*/ 	.word	0xffffffff


	//   ....[73]....
        /*0160*/ 	.word	0xffffffff


	//   ....[74]....
        /*0164*/ 	.word	0xffffffff


	//   ....[75]....
        /*0168*/ 	.word	0xffffffff


	//   ....[76]....
        /*016c*/ 	.word	0xffffffff


	//   ....[77]....
        /*0170*/ 	.word	0xffffffff


	//   ....[78]....
        /*0174*/ 	.word	0xffffffff


	//   ....[79]....
        /*0178*/ 	.word	0xffffffff


	//   ....[80]....
        /*017c*/ 	.word	0xffffffff


	//   ....[81]....
        /*0180*/ 	.word	0xffffffff


	//   ....[82]....
        /*0184*/ 	.word	0xffffffff


	//   ....[83]....
        /*0188*/ 	.word	0xffffffff


	//   ....[84]....
        /*018c*/ 	.word	0xffffffff


	//   ....[85]....
        /*0190*/ 	.word	0xffffffff


	//   ....[86]....
        /*0194*/ 	.word	0xffffffff


	//----- nvinfo : EIATTR_COOP_GROUP_INSTR_OFFSETS
	.align		4
.L_228:
        /*0198*/ 	.byte	0x04, 0x28
        /*019a*/ 	.short	(.L_230 - .L_229)


	//   ....[0]....
.L_229:
        /*019c*/ 	.word	0x00000080


	//   ....[1]....
        /*01a0*/ 	.word	0x00006c50


	//   ....[2]....
        /*01a4*/ 	.word	0x00006ca0


	//   ....[3]....
        /*01a8*/ 	.word	0x00006cd0


	//   ....[4]....
        /*01ac*/ 	.word	0x00006d10


	//   ....[5]....
        /*01b0*/ 	.word	0x00006d90


	//   ....[6]....
        /*01b4*/ 	.word	0x00006dc0


	//   ....[7]....
        /*01b8*/ 	.word	0x00006de0


	//   ....[8]....
        /*01bc*/ 	.word	0x00006df0


	//   ....[9]....
        /*01c0*/ 	.word	0x00007930


	//   ....[10]....
        /*01c4*/ 	.word	0x00007950


	//   ....[11]....
        /*01c8*/ 	.word	0x00007970


	//   ....[12]....
        /*01cc*/ 	.word	0x00007980


	//   ....[13]....
        /*01d0*/ 	.word	0x00007ae0


	//   ....[14]....
        /*01d4*/ 	.word	0x00007ba0


	//   ....[15]....
        /*01d8*/ 	.word	0x00007be0


	//   ....[16]....
        /*01dc*/ 	.word	0x00007c20


	//   ....[17]....
        /*01e0*/ 	.word	0x00007da0


	//   ....[18]....
        /*01e4*/ 	.word	0x00007e60


	//   ....[19]....
        /*01e8*/ 	.word	0x00007ea0


	//   ....[20]....
        /*01ec*/ 	.word	0x00007ee0


	//   ....[21]....
        /*01f0*/ 	.word	0x00008080


	//   ....[22]....
        /*01f4*/ 	.word	0x00008140


	//   ....[23]....
        /*01f8*/ 	.word	0x00008180


	//   ....[24]....
        /*01fc*/ 	.word	0x000081c0


	//   ....[25]....
        /*0200*/ 	.word	0x00009f30


	//   ....[26]....
        /*0204*/ 	.word	0x00009fa0


	//   ....[27]....
        /*0208*/ 	.word	0x00009ff0


	//   ....[28]....
        /*020c*/ 	.word	0x0000a010


	//   ....[29]....
        /*0210*/ 	.word	0x0000a140


	//   ....[30]....
        /*0214*/ 	.word	0x0000a170


	//   ....[31]....
        /*0218*/ 	.word	0x0000a180


	//   ....[32]....
        /*021c*/ 	.word	0x0000a190


	//   ....[33]....
        /*0220*/ 	.word	0x0000a300


	//   ....[34]....
        /*0224*/ 	.word	0x0000a340


	//   ....[35]....
        /*0228*/ 	.word	0x0000a380


	//   ....[36]....
        /*022c*/ 	.word	0x0000a3a0


	//   ....[37]....
        /*0230*/ 	.word	0x0000a510


	//   ....[38]....
        /*0234*/ 	.word	0x0000a530


	//   ....[39]....
        /*0238*/ 	.word	0x0000a550


	//   ....[40]....
        /*023c*/ 	.word	0x0000a570


	//   ....[41]....
        /*0240*/ 	.word	0x0000d7d0


	//   ....[42]....
        /*0244*/ 	.word	0x0000e070


	//   ....[43]....
        /*0248*/ 	.word	0x0000eb80


	//   ....[44]....
        /*024c*/ 	.word	0x0000ebc0


	//   ....[45]....
        /*0250*/ 	.word	0x0000ebe0


	//   ....[46]....
        /*0254*/ 	.word	0x0000ec00


	//   ....[47]....
        /*0258*/ 	.word	0x00010f80


	//   ....[48]....
        /*025c*/ 	.word	0x00011180


	//   ....[49]....
        /*0260*/ 	.word	0x00012190


	//   ....[50]....
        /*0264*/ 	.word	0x00012490


	//   ....[51]....
        /*0268*/ 	.word	0x000124b0


	//   ....[52]....
        /*026c*/ 	.word	0x000124d0


	//   ....[53]....
        /*0270*/ 	.word	0x00014e50


	//   ....[54]....
        /*0274*/ 	.word	0x00014e70


	//   ....[55]....
        /*0278*/ 	.word	0x00014eb0


	//   ....[56]....
        /*027c*/ 	.word	0x00014ee0


	//   ....[57]....
        /*0280*/ 	.word	0x00017770


	//   ....[58]....
        /*0284*/ 	.word	0x00017a20


	//   ....[59]....
        /*0288*/ 	.word	0x00018a80


	//   ....[60]....
        /*028c*/ 	.word	0x00018b80


	//   ....[61]....
        /*0290*/ 	.word	0x00018d30


	//   ....[62]....
        /*0294*/ 	.word	0x00018e30


	//   ....[63]....
        /*0298*/ 	.word	0x0001a610


	//   ....[64]....
        /*029c*/ 	.word	0x0001a640


	//   ....[65]....
        /*02a0*/ 	.word	0x0001a680


	//   ....[66]....
        /*02a4*/ 	.word	0x0001a690


	//   ....[67]....
        /*02a8*/ 	.word	0x0001b750


	//   ....[68]....
        /*02ac*/ 	.word	0x0001b790


	//   ....[69]....
        /*02b0*/ 	.word	0x0001b7d0


	//   ....[70]....
        /*02b4*/ 	.word	0x0001b810


	//   ....[71]....
        /*02b8*/ 	.word	0x0001ba20


	//   ....[72]....
        /*02bc*/ 	.word	0x0001ba30


	//   ....[73]....
        /*02c0*/ 	.word	0x0001bb20


	//   ....[74]....
        /*02c4*/ 	.word	0x0001bb50


	//   ....[75]....
        /*02c8*/ 	.word	0x0001bc20


	//   ....[76]....
        /*02cc*/ 	.word	0x0001bc50


	//   ....[77]....
        /*02d0*/ 	.word	0x0001bd20


	//   ....[78]....
        /*02d4*/ 	.word	0x0001bd40


	//   ....[79]....
        /*02d8*/ 	.word	0x0001c480


	//   ....[80]....
        /*02dc*/ 	.word	0x0001c4a0


	//   ....[81]....
        /*02e0*/ 	.word	0x0001c570


	//   ....[82]....
        /*02e4*/ 	.word	0x0001c5a0


	//   ....[83]....
        /*02e8*/ 	.word	0x0001c670


	//   ....[84]....
        /*02ec*/ 	.word	0x0001c6a0


	//   ....[85]....
        /*02f0*/ 	.word	0x0001c770


	//   ....[86]....
        /*02f4*/ 	.word	0x0001c790


	//----- nvinfo : EIATTR_EXIT_INSTR_OFFSETS
	.align		4
.L_230:
        /*02f8*/ 	.byte	0x04, 0x1c
        /*02fa*/ 	.short	(.L_232 - .L_231)


	//   ....[0]....
.L_231:
        /*02fc*/ 	.word	0x00000330


	//   ....[1]....
        /*0300*/ 	.word	0x0001bd50


	//   ....[2]....
        /*0304*/ 	.word	0x0001bda0


	//   ....[3]....
        /*0308*/ 	.word	0x0001be00


	//   ....[4]....
        /*030c*/ 	.word	0x0001c7a0


	//   ....[5]....
        /*0310*/ 	.word	0x0001c7f0


	//   ....[6]....
        /*0314*/ 	.word	0x0001c850


	//----- nvinfo : EIATTR_CTAIDZ_USED
	.align		4
.L_232:
        /*0318*/ 	.byte	0x01, 0x04
	.zero		2


	//----- nvinfo : EIATTR_MAX_THREADS
	.align		4
        /*031c*/ 	.byte	0x04, 0x05
        /*031e*/ 	.short	(.L_234 - .L_233)
.L_233:
        /*0320*/ 	.word	0x00000100
        /*0324*/ 	.word	0x00000001
        /*0328*/ 	.word	0x00000001


	//----- nvinfo : EIATTR_CRS_STACK_SIZE
	.align		4
.L_234:
        /*032c*/ 	.byte	0x04, 0x1e
        /*032e*/ 	.short	(.L_236 - .L_235)
.L_235:
        /*0330*/ 	.word	0x00000000
.L_236:


//--------------------- .nv.info._ZN7cutlass13device_kernelIN5flash19enable_sm80_to_sm89INS1_16FlashAttnFwdSm80INS1_25CollectiveMainloopFwdSm80ILi8ELi1ELb1EN4cute5tupleIJNS5_1CILi128EEES8_S8_EEELi128ENS_10bfloat16_tEfNS_4arch4Sm80ELb1ELb0ELb0ELb0ELb0ELb0ELb1ELb0EEENS1_21CollectiveEpilogueFwdIS9_NS6_IJNS7_ILi1EEESF_SF_EEESA_SC_Li256ELb0ELb1ELb0ELb0EEENS1_30DynamicPersistentTileSchedulerILi256ELi256ELb0ELb1ELb0EEEEEEEEEvNT_6ParamsE --------------------------
	.section	.nv.info._ZN7cutlass13device_kernelIN5flash19enable_sm80_to_sm89INS1_16FlashAttnFwdSm80INS1_25CollectiveMainloopFwdSm80ILi8ELi1ELb1EN4cute5tupleIJNS5_1CILi128EEES8_S8_EEELi128ENS_10bfloat16_tEfNS_4arch4Sm80ELb1ELb0ELb0ELb0ELb0ELb0ELb1ELb0EEENS1_21CollectiveEpilogueFwdIS9_NS6_IJNS7_ILi1EEESF_SF_EEESA_SC_Li256ELb0ELb1ELb0ELb0EEENS1_30DynamicPersistentTileSchedulerILi256ELi256ELb0ELb1ELb0EEEEEEEEEvNT_6ParamsE,"",@"SHT_CUDA_INFO"
	.sectionflags	@""
	.align	4


	//----- nvinfo : EIATTR_CUDA_API_VERSION
	.align		4
        /*0000*/ 	.byte	0x04, 0x37
        /*0002*/ 	.short	(.L_238 - .L_237)
.L_237:
        /*0004*/ 	.word	0x00000082


	//----- nvinfo : EIATTR_SW2861232_WAR
	.align		4
.L_238:
        /*0008*/ 	.byte	0x01, 0x35
	.zero		2


	//----- nvinfo : EIATTR_PARAM_CBANK
	.align		4
        /*000c*/ 	.byte	0x04, 0x0a
        /*000e*/ 	.short	(.L_240 - .L_239)
	.align		4
.L_239:
        /*0010*/ 	.word	index@(.nv.constant0._ZN7cutlass13device_kernelIN5flash19enable_sm80_to_sm89INS1_16FlashAttnFwdSm80INS1_25CollectiveMainloopFwdSm80ILi8ELi1ELb1EN4cute5tupleIJNS5_1CILi128EEES8_S8_EEELi128ENS_10bfloat16_tEfNS_4arch4Sm80ELb1ELb0ELb0ELb0ELb0ELb0ELb1ELb0EEENS1_21CollectiveEpilogueFwdIS9_NS6_IJNS7_ILi1EEESF_SF_EEESA_SC_Li256ELb0ELb1ELb0ELb0EEENS1_30DynamicPersistentTileSchedulerILi256ELi256ELb0ELb1ELb0EEEEEEEEEvNT_6ParamsE)
        /*0014*/ 	.short	0x0160
        /*0016*/ 	.short	0x0428


	//----- nvinfo : EIATTR_CBANK_PARAM_SIZE
	.align		4
.L_240:
        /*0018*/ 	.byte	0x03, 0x19
        /*001a*/ 	.short	0x0428


	//----- nvinfo : EIATTR_KPARAM_INFO
	.align		4
        /*001c*/ 	.byte	0x04, 0x17
        /*001e*/ 	.short	(.L_242 - .L_241)
.L_241:
        /*0020*/ 	.word	0x00000000
        /*0024*/ 	.short	0x0000
        /*0026*/ 	.short	0x0000
        /*0028*/ 	.byte	0x00, 0xf0, 0xa1, 0x10


	//----- nvinfo : EIATTR_MAXREG_COUNT
	.align		4
.L_242:
        /*002c*/ 	.byte	0x03, 0x1b
        /*002e*/ 	.short	0x00ff


	//----- nvinfo : EIATTR_NUM_BARRIERS
	.align		4
        /*0030*/ 	.byte	0x02, 0x4c
        /*0032*/ 	.byte	0x06
	.zero		1


	//----- nvinfo : EIATTR_ANNOTATIONS
	.align		4
        /*0034*/ 	.byte	0x04, 0x55
        /*0036*/ 	.short	(.L_244 - .L_243)


	//   ....[0]....
.L_243:
        /*0038*/ 	.word	0x00000001
        /*003c*/ 	.byte	0x70, 0x00, 0x00, 0x00, 0x01, 0x00, 0x00, 0x00, 0xa0, 0x04, 0x00, 0x00, 0x01, 0x00, 0x00, 0x00
        /* <DEDUP_REMOVED lines=49> */
        /*035c*/ 	.byte	0x00, 0xf1, 0x00, 0x00


	//----- nvinfo : EIATTR_MERCURY_ISA_VERSION
	.align		4
.L_244:
        /*0360*/ 	.byte	0x03, 0x5f
        /*0362*/ 	.short	0x0000


	//----- nvinfo : EIATTR_INT_WARP_WIDE_INSTR_OFFSETS
	.align		4
        /*0364*/ 	.byte	0x04, 0x31
        /*0366*/ 	.short	(.L_246 - .L_245)


	//   ....[0]....
.L_245:
        /*0368*/ 	.word	0x0000d540


	//   ....[1]....
        /*036c*/ 	.word	0x0000d5c0


	//----- nvinfo : EIATTR_COOP_GROUP_MASK_REGIDS
	.align		4
.L_246:
        /*0370*/ 	.byte	0x04, 0x29
        /*0372*/ 	.short	(.L_248 - .L_247)


	//   ....[0]....
.L_247:
        /*0374*/ 	.word	0xffffffff


	//   ....[1]....
        /*0378*/ 	.word	0xffffffff


	//   ....[2]....
        /*037c*/ 	.word	0xffffffff


	//   ....[3]....
        /*0380*/ 	.word	0xffffffff


	//   ....[4]....
        /*0384*/ 	.word	0xffffffff


	//   ....[5]....
        /*0388*/ 	.word	0xffffffff


	//   ....[6]....
        /*038c*/ 	.word	0xffffffff


	//   ....[7]....
        /*0390*/ 	.word	0xffffffff


	//   ....[8]....
        /*0394*/ 	.word	0xffffffff


	//   ....[9]....
        /*0398*/ 	.word	0xffffffff


	//   ....[10]....
        /*039c*/ 	.word	0xffffffff


	//   ....[11]....
        /*03a0*/ 	.word	0xffffffff


	//   ....[12]....
        /*03a4*/ 	.word	0xffffffff


	//   ....[13]....
        /*03a8*/ 	.word	0xffffffff


	//   ....[14]....
        /*03ac*/ 	.word	0xffffffff


	//   ....[15]....
        /*03b0*/ 	.word	0xffffffff


	//   ....[16]....
        /*03b4*/ 	.word	0xffffffff


	//   ....[17]....
        /*03b8*/ 	.word	0xffffffff


	//   ....[18]....
        /*03bc*/ 	.word	0xffffffff


	//   ....[19]....
        /*03c0*/ 	.word	0xffffffff


	//   ....[20]....
        /*03c4*/ 	.word	0xffffffff


	//   ....[21]....
        /*03c8*/ 	.word	0xffffffff


	//   ....[22]....
        /*03cc*/ 	.word	0xffffffff


	//   ....[23]....
        /*03d0*/ 	.word	0xffffffff


	//   ....[24]....
        /*03d4*/ 	.word	0xffffffff


	//   ....[25]....
        /*03d8*/ 	.word	0xffffffff


	//   ....[26]....
        /*03dc*/ 	.word	0xffffffff


	//   ....[27]....
        /*03e0*/ 	.word	0xffffffff


	//   ....[28]....
        /*03e4*/ 	.word	0xffffffff


	//   ....[29]....
        /*03e8*/ 	.word	0xffffffff


	//   ....[30]....
        /*03ec*/ 	.word	0xffffffff


	//   ....[31]....
        /*03f0*/ 	.word	0xffffffff


	//   ....[32]....
        /*03f4*/ 	.word	0xffffffff


	//   ....[33]....
        /*03f8*/ 	.word	0xffffffff


	//   ....[34]....
        /*03fc*/ 	.word	0xffffffff


	//   ....[35]....
        /*0400*/ 	.word	0xffffffff


	//   ....[36]....
        /*0404*/ 	.word	0xffffffff


	//   ....[37]....
        /*0408*/ 	.word	0xffffffff


	//   ....[38]....
        /*040c*/ 	.word	0xffffffff


	//   ....[39]....
        /*0410*/ 	.word	0xffffffff


	//   ....[40]....
        /*0414*/ 	.word	0xffffffff


	//   ....[41]....
        /*0418*/ 	.word	0xffffffff


	//   ....[42]....
        /*041c*/ 	.word	0xffffffff


	//   ....[43]....
        /*0420*/ 	.word	0xffffffff


	//   ....[44]....
        /*0424*/ 	.word	0xffffffff


	//   ....[45]....
        /*0428*/ 	.word	0xffffffff


	//   ....[46]....
        /*042c*/ 	.word	0xffffffff


	//   ....[47]....
        /*0430*/ 	.word	0xffffffff


	//   ....[48]....
        /*0434*/ 	.word	0xffffffff


	//   ....[49]....
        /*0438*/ 	.word	0xffffffff


	//   ....[50]....
        /*043c*/ 	.word	0xffffffff


	//   ....[51]....
        /*0440*/ 	.word	0xffffffff


	//   ....[52]....
        /*0444*/ 	.word	0xffffffff


	//   ....[53]....
        /*0448*/ 	.word	0xffffffff


	//   ....[54]....
        /*044c*/ 	.word	0xffffffff


	//   ....[55]....
        /*0450*/ 	.word	0xffffffff


	//   ....[56]....
        /*0454*/ 	.word	0xffffffff


	//   ....[57]....
        /*0458*/ 	.word	0xffffffff


	//   ....[58]....
        /*045c*/ 	.word	0xffffffff


	//   ....[59]....
        /*0460*/ 	.word	0xffffffff


	//   ....[60]....
        /*0464*/ 	.word	0xffffffff


	//   ....[61]....
        /*0468*/ 	.word	0xffffffff


	//   ....[62]....
        /*046c*/ 	.word	0xffffffff


	//   ....[63]....
        /*0470*/ 	.word	0xffffffff


	//----- nvinfo : EIATTR_COOP_GROUP_INSTR_OFFSETS
	.align		4
.L_248:
        /*0474*/ 	.byte	0x04, 0x28
        /*0476*/ 	.short	(.L_250 - .L_249)


	//   ....[0]....
.L_249:
        /*0478*/ 	.word	0x00000050


	//   ....[1]....
        /*047c*/ 	.word	0x00001620


	//   ....[2]....
        /*0480*/ 	.word	0x00001640


	//   ....[3]....
        /*0484*/ 	.word	0x00001660


	//   ....[4]....
        /*0488*/ 	.word	0x00001680


	//   ....[5]....
        /*048c*/ 	.word	0x000016b0


	//   ....[6]....
        /*0490*/ 	.word	0x000016d0


	//   ....[7]....
        /*0494*/ 	.word	0x00001730


	//   ....[8]....
        /*0498*/ 	.word	0x00001780


	//   ....[9]....
        /*049c*/ 	.word	0x00002e30


	//   ....[10]....
        /*04a0*/ 	.word	0x00002e40


	//   ....[11]....
        /*04a4*/ 	.word	0x00003a50


	//   ....[12]....
        /*04a8*/ 	.word	0x00003ad0


	//   ....[13]....
        /*04ac*/ 	.word	0x00003af0


	//   ....[14]....
        /*04b0*/ 	.word	0x00003b10


	//   ....[15]....
        /*04b4*/ 	.word	0x00005f70


	//   ....[16]....
        /*04b8*/ 	.word	0x00005f90


	//   ....[17]....
        /*04bc*/ 	.word	0x000072f0


	//   ....[18]....
        /*04c0*/ 	.word	0x00007420


	//   ....[19]....
        /*04c4*/ 	.word	0x00007580


	//   ....[20]....
        /*04c8*/ 	.word	0x00007630


	//   ....[21]....
        /*04cc*/ 	.word	0x0000ad00


	//   ....[22]....
        /*04d0*/ 	.word	0x0000ad30


	//   ....[23]....
        /*04d4*/ 	.word	0x0000ad50


	//   ....[24]....
        /*04d8*/ 	.word	0x0000ad70


	//   ....[25]....
        /*04dc*/ 	.word	0x0000cef0


	//   ....[26]....
        /*04e0*/ 	.word	0x0000cf40


	//   ....[27]....
        /*04e4*/ 	.word	0x0000cf60


	//   ....[28]....
        /*04e8*/ 	.word	0x0000cf80


	//   ....[29]....
        /*04ec*/ 	.word	0x0000dba0


	//   ....[30]....
        /*04f0*/ 	.word	0x0000df20


	//   ....[31]....
        /*04f4*/ 	.word	0x0000df50


	//   ....[32]....
        /*04f8*/ 	.word	0x0000df70


	//   ....[33]....
        /*04fc*/ 	.word	0x0000df90


	//   ....[34]....
        /*0500*/ 	.word	0x0000e1a0


	//   ....[35]....
        /*0504*/ 	.word	0x0000e1b0


	//   ....[36]....
        /*0508*/ 	.word	0x0000e290


	//   ....[37]....
        /*050c*/ 	.word	0x0000e2c0


	//   ....[38]....
        /*0510*/ 	.word	0x0000e380


	//   ....[39]....
        /*0514*/ 	.word	0x0000e3b0


	//   ....[40]....
        /*0518*/ 	.word	0x0000e470


	//   ....[41]....
        /*051c*/ 	.word	0x0000e490


	//   ....[42]....
        /*0520*/ 	.word	0x0000ea00


	//   ....[43]....
        /*0524*/ 	.word	0x0000ea20


	//   ....[44]....
        /*0528*/ 	.word	0x0000eb50


	//   ....[45]....
        /*052c*/ 	.word	0x0000eb60


	//   ....[46]....
        /*0530*/ 	.word	0x0000ec80


	//   ....[47]....
        /*0534*/ 	.word	0x0000eca0


	//   ....[48]....
        /*0538*/ 	.word	0x0000edc0


	//   ....[49]....
        /*053c*/ 	.word	0x0000edd0


	//   ....[50]....
        /*0540*/ 	.word	0x0000ef60


	//   ....[51]....
        /*0544*/ 	.word	0x0000f040


	//   ....[52]....
        /*0548*/ 	.word	0x0000f0a0


	//   ....[53]....
        /*054c*/ 	.word	0x0000f0f0


	//   ....[54]....
        /*0550*/ 	.word	0x0000f140


	//   ....[55]....
        /*0554*/ 	.word	0x0000f1b0


	//   ....[56]....
        /*0558*/ 	.word	0x0000f220


	//   ....[57]....
        /*055c*/ 	.word	0x0000f280


	//   ....[58]....
        /*0560*/ 	.word	0x0000f2e0


	//   ....[59]....
        /*0564*/ 	.word	0x0000f340


	//   ....[60]....
        /*0568*/ 	.word	0x0000f3b0


	//   ....[61]....
        /*056c*/ 	.word	0x0000f410


	//   ....[62]....
        /*0570*/ 	.word	0x0000f470


	//   ....[63]....
        /*0574*/ 	.word	0x0000f4e0


	//----- nvinfo : EIATTR_EXIT_INSTR_OFFSETS
	.align		4
.L_250:
        /*0578*/ 	.byte	0x04, 0x1c
        /*057a*/ 	.short	(.L_252 - .L_251)


	//   ....[0]....
.L_251:
        /*057c*/ 	.word	0x000000a0


	//   ....[1]....
        /*0580*/ 	.word	0x0000f000


	//----- nvinfo : EIATTR_MAX_THREADS
	.align		4
.L_252:
        /*0584*/ 	.byte	0x04, 0x05
        /*0586*/ 	.short	(.L_254 - .L_253)
.L_253:
        /*0588*/ 	.word	0x00000100
        /*058c*/ 	.word	0x00000001
        /*0590*/ 	.word	0x00000001


	//----- nvinfo : EIATTR_CRS_STACK_SIZE
	.align		4
.L_254:
        /*0594*/ 	.byte	0x04, 0x1e
        /*0596*/ 	.short	(.L_256 - .L_255)
.L_255:
        /*0598*/ 	.word	0x00000000
.L_256:


//--------------------- .nv.info._ZN7cutlass13device_kernelIN5flash19enable_sm80_to_sm89INS1_16FlashAttnFwdSm80INS1_25CollectiveMainloopFwdSm80ILi8ELi1ELb1EN4cute5tupleIJNS5_1CILi128EEES8_S8_EEELi128ENS_10bfloat16_tEfNS_4arch4Sm80ELb1ELb0ELb0ELb1ELb0ELb0ELb1ELb0EEENS1_21CollectiveEpilogueFwdIS9_NS6_IJNS7_ILi1EEESF_SF_EEESA_SC_Li256ELb1ELb1ELb0ELb0EEENS1_19SingleTileSchedulerILb1ELb0ELb1ELi128EEEEEEEEEvNT_6ParamsE --------------------------
	.section	.nv.info._ZN7cutlass13device_kernelIN5flash19enable_sm80_to_sm89INS1_16FlashAttnFwdSm80INS1_25CollectiveMainloopFwdSm80ILi8ELi1ELb1EN4cute5tupleIJNS5_1CILi128EEES8_S8_EEELi128ENS_10bfloat16_tEfNS_4arch4Sm80ELb1ELb0ELb0ELb1ELb0ELb0ELb1ELb0EEENS1_21CollectiveEpilogueFwdIS9_NS6_IJNS7_ILi1EEESF_SF_EEESA_SC_Li256ELb1ELb1ELb0ELb0EEENS1_19SingleTileSchedulerILb1ELb0ELb1ELi128EEEEEEEEEvNT_6ParamsE,"",@"SHT_CUDA_INFO"
	.sectionflags	@""
	.align	4


	//----- nvinfo : EIATTR_CUDA_API_VERSION
	.align		4
        /*0000*/ 	.byte	0x04, 0x37
        /*0002*/ 	.short	(.L_258 - .L_257)
.L_257:
        /*0004*/ 	.word	0x00000082


	//----- nvinfo : EIATTR_SW2861232_WAR
	.align		4
.L_258:
        /*0008*/ 	.byte	0x01, 0x35
	.zero		2


	//----- nvinfo : EIATTR_PARAM_CBANK
	.align		4
        /*000c*/ 	.byte	0x04, 0x0a
        /*000e*/ 	.short	(.L_260 - .L_259)
	.align		4
.L_259:
        /*0010*/ 	.word	index@(.nv.constant0._ZN7cutlass13device_kernelIN5flash19enable_sm80_to_sm89INS1_16FlashAttnFwdSm80INS1_25CollectiveMainloopFwdSm80ILi8ELi1ELb1EN4cute5tupleIJNS5_1CILi128EEES8_S8_EEELi128ENS_10bfloat16_tEfNS_4arch4Sm80ELb1ELb0ELb0ELb1ELb0ELb0ELb1ELb0EEENS1_21CollectiveEpilogueFwdIS9_NS6_IJNS7_ILi1EEESF_SF_EEESA_SC_Li256ELb1ELb1ELb0ELb0EEENS1_19SingleTileSchedulerILb1ELb0ELb1ELi128EEEEEEEEEvNT_6ParamsE)
        /*0014*/ 	.short	0x0160
        /*0016*/ 	.short	0x0418


	//----- nvinfo : EIATTR_CBANK_PARAM_SIZE
	.align		4
.L_260:
        /*0018*/ 	.byte	0x03, 0x19
        /*001a*/ 	.short	0x0418


	//----- nvinfo : EIATTR_KPARAM_INFO
	.align		4
        /*001c*/ 	.byte	0x04, 0x17
        /*001e*/ 	.short	(.L_262 - .L_261)
.L_261:
        /*0020*/ 	.word	0x00000000
        /*0024*/ 	.short	0x0000
        /*0026*/ 	.short	0x0000
        /*0028*/ 	.byte	0x00, 0xf0, 0x61, 0x10


	//----- nvinfo : EIATTR_MAXREG_COUNT
	.align		4
.L_262:
        /*002c*/ 	.byte	0x03, 0x1b
        /*002e*/ 	.short	0x00ff


	//----- nvinfo : EIATTR_NUM_BARRIERS
	.align		4
        /*0030*/ 	.byte	0x02, 0x4c
        /*0032*/ 	.byte	0x02
	.zero		1


	//----- nvinfo : EIATTR_MERCURY_ISA_VERSION
	.align		4
        /*0034*/ 	.byte	0x03, 0x5f
        /*0036*/ 	.short	0x0000


	//----- nvinfo : EIATTR_INT_WARP_WIDE_INSTR_OFFSETS
	.align		4
        /*0038*/ 	.byte	0x04, 0x31
        /*003a*/ 	.short	(.L_264 - .L_263)


	//   ....[0]....
.L_263:
        /*003c*/ 	.word	0x00001520


	//----- nvinfo : EIATTR_COOP_GROUP_MASK_REGIDS
	.align		4
.L_264:
        /*0040*/ 	.byte	0x04, 0x29
        /*0042*/ 	.short	(.L_266 - .L_265)


	//   ....[0]....
.L_265:
        /*0044*/ 	.word	0xffffffff


	//   ....[1]....
        /*0048*/ 	.word	0xffffffff


	//   ....[2]....
        /*004c*/ 	.word	0xffffffff


	//   ....[3]....
        /*0050*/ 	.word	0xffffffff


	//   ....[4]....
        /*0054*/ 	.word	0xffffffff


	//   ....[5]....
        /*0058*/ 	.word	0xffffffff


	//   ....[6]....
        /*005c*/ 	.word	0xffffffff


	//   ....[7]....
        /*0060*/ 	.word	0xffffffff


	//   ....[8]....
        /*0064*/ 	.word	0xffffffff


	//   ....[9]....
        /*0068*/ 	.word	0xffffffff


	//   ....[10]....
        /*006c*/ 	.word	0xffffffff


	//   ....[11]....
        /*0070*/ 	.word	0xffffffff


	//   ....[12]....
        /*0074*/ 	.word	0xffffffff


	//   ....[13]....
        /*0078*/ 	.word	0xffffffff


	//   ....[14]....
        /*007c*/ 	.word	0xffffffff


	//   ....[15]....
        /*0080*/ 	.word	0xffffffff


	//   ....[16]....
        /*0084*/ 	.word	0xffffffff


	//   ....[17]....
        /*0088*/ 	.word	0xffffffff


	//   ....[18]....
        /*008c*/ 	.word	0xffffffff


	//   ....[19]....
        /*0090*/ 	.word	0xffffffff


	//   ....[20]....
        /*0094*/ 	.word	0xffffffff


	//   ....[21]....
        /*0098*/ 	.word	0xffffffff


	//   ....[22]....
        /*009c*/ 	.word	0xffffffff


	//   ....[23]....
        /*00a0*/ 	.word	0xffffffff


	//   ....[24]....
        /*00a4*/ 	.word	0xffffffff


	//   ....[25]....
        /*00a8*/ 	.word	0xffffffff


	//   ....[26]....
        /*00ac*/ 	.word	0xffffffff


	//   ....[27]....
        /*00b0*/ 	.word	0xffffffff


	//   ....[28]....
        /*00b4*/ 	.word	0xffffffff


	//   ....[29]....
        /*00b8*/ 	.word	0xffffffff


	//   ....[30]....
        /*00bc*/ 	.word	0xffffffff


	//   ....[31]....
        /*00c0*/ 	.word	0xffffffff


	//   ....[32]....
        /*00c4*/ 	.word	0xffffffff


	//   ....[33]....
        /*00c8*/ 	.word	0xffffffff


	//   ....[34]....
        /*00cc*/ 	.word	0xffffffff


	//   ....[35]....
        /*00d0*/ 	.word	0xffffffff


	//   ....[36]....
        /*00d4*/ 	.word	0xffffffff


	//   ....[37]....
        /*00d8*/ 	.word	0xffffffff


	//   ....[38]....
        /*00dc*/ 	.word	0xffffffff


	//   ....[39]....
        /*00e0*/ 	.word	0xffffffff


	//   ....[40]....
        /*00e4*/ 	.word	0xffffffff


	//   ....[41]....
        /*00e8*/ 	.word	0xffffffff


	//   ....[42]....
        /*00ec*/ 	.word	0xffffffff


	//   ....[43]....
        /*00f0*/ 	.word	0xffffffff


	//   ....[44]....
        /*00f4*/ 	.word	0xffffffff


	//   ....[45]....
        /*00f8*/ 	.word	0xffffffff


	//   ....[46]....
        /*00fc*/ 	.word	0xffffffff


	//   ....[47]....
        /*0100*/ 	.word	0xffffffff


	//   ....[48]....
        /*0104*/ 	.word	0xffffffff


	//----- nvinfo : EIATTR_COOP_GROUP_INSTR_OFFSETS
	.align		4
.L_266:
        /*0108*/ 	.byte	0x04, 0x28
        /*010a*/ 	.short	(.L_268 - .L_267)


	//   ....[0]....
.L_267:
        /*010c*/ 	.word	0x00000080


	//   ....[1]....
        /*0110*/ 	.word	0x00000f60


	//   ....[2]....
        /*0114*/ 	.word	0x00000fa0


	//   ....[3]....
        /*0118*/ 	.word	0x00000ff0


	//   ....[4]....
        /*011c*/ 	.word	0x00001030


	//   ....[5]....
        /*0120*/ 	.word	0x00001080


	//   ....[6]....
        /*0124*/ 	.word	0x000010c0


	//   ....[7]....
        /*0128*/ 	.word	0x00001180


	//   ....[8]....
        /*012c*/ 	.word	0x000011c0


	//   ....[9]....
        /*0130*/ 	.word	0x00002f30


	//   ....[10]....
        /*0134*/ 	.word	0x00002f50


	//   ....[11]....
        /*0138*/ 	.word	0x00003b00


	//   ....[12]....
        /*013c*/ 	.word	0x00003c20


	//   ....[13]....
        /*0140*/ 	.word	0x00003c30


	//   ....[14]....
        /*0144*/ 	.word	0x00003c60


	//   ....[15]....
        /*0148*/ 	.word	0x00006560


	//   ....[16]....
        /*014c*/ 	.word	0x00006580


	//   ....[17]....
        /*0150*/ 	.word	0x000073f0


	//   ....[18]....
        /*0154*/ 	.word	0x000075a0


	//   ....[19]....
        /*0158*/ 	.word	0x000075b0


	//   ....[20]....
        /*015c*/ 	.word	0x000076d0


	//   ....[21]....
        /*0160*/ 	.word	0x0000ae40


	//   ....[22]....
        /*0164*/ 	.word	0x0000ae80


	//   ....[23]....
        /*0168*/ 	.word	0x0000aea0


	//   ....[24]....
        /*016c*/ 	.word	0x0000aec0


	//   ....[25]....
        /*0170*/ 	.word	0x0000cf30


	//   ....[26]....
        /*0174*/ 	.word	0x0000cf60


	//   ....[27]....
        /*0178*/ 	.word	0x0000cfa0


	//   ....[28]....
        /*017c*/ 	.word	0x0000cfb0


	//   ....[29]....
        /*0180*/ 	.word	0x0000e100


	//   ....[30]....
        /*0184*/ 	.word	0x0000e140


	//   ....[31]....
        /*0188*/ 	.word	0x0000e180


	//   ....[32]....
        /*018c*/ 	.word	0x0000e1b0


	//   ....[33]....
        /*0190*/ 	.word	0x0000e380


	//   ....[34]....
        /*0194*/ 	.word	0x0000e390


	//   ....[35]....
        /*0198*/ 	.word	0x0000e480


	//   ....[36]....
        /*019c*/ 	.word	0x0000e4b0


	//   ....[37]....
        /*01a0*/ 	.word	0x0000e580


	//   ....[38]....
        /*01a4*/ 	.word	0x0000e5b0


	//   ....[39]....
        /*01a8*/ 	.word	0x0000e680


	//   ....[40]....
        /*01ac*/ 	.word	0x0000e6a0


	//   ....[41]....
        /*01b0*/ 	.word	0x0000ee20


	//   ....[42]....
        /*01b4*/ 	.word	0x0000ee40


	//   ....[43]....
        /*01b8*/ 	.word	0x0000ef10


	//   ....[44]....
        /*01bc*/ 	.word	0x0000ef40


	//   ....[45]....
        /*01c0*/ 	.word	0x0000f010


	//   ....[46]....
        /*01c4*/ 	.word	0x0000f040


	//   ....[47]....
        /*01c8*/ 	.word	0x0000f110


	//   ....[48]....
        /*01cc*/ 	.word	0x0000f130


	//----- nvinfo : EIATTR_EXIT_INSTR_OFFSETS
	.align		4
.L_268:
        /*01d0*/ 	.byte	0x04, 0x1c
        /*01d2*/ 	.short	(.L_270 - .L_269)


	//   ....[0]....
.L_269:
        /*01d4*/ 	.word	0x00000330


	//   ....[1]....
        /*01d8*/ 	.word	0x0000e6b0


	//   ....[2]....
        /*01dc*/ 	.word	0x0000e700


	//   ....[3]....
        /*01e0*/ 	.word	0x0000e760


	//   ....[4]....
        /*01e4*/ 	.word	0x0000f140


	//   ....[5]....
        /*01e8*/ 	.word	0x0000f190


	//   ....[6]....
        /*01ec*/ 	.word	0x0000f1f0


	//----- nvinfo : EIATTR_CTAIDZ_USED
	.align		4
.L_270:
        /*01f0*/ 	.byte	0x01, 0x04
	.zero		2


	//----- nvinfo : EIATTR_MAX_THREADS
	.align		4
        /*01f4*/ 	.byte	0x04, 0x05
        /*01f6*/ 	.short	(.L_272 - .L_271)
.L_271:
        /*01f8*/ 	.word	0x00000100
        /*01fc*/ 	.word	0x00000001
        /*0200*/ 	.word	0x00000001


	//----- nvinfo : EIATTR_CRS_STACK_SIZE
	.align		4
.L_272:
        /*0204*/ 	.byte	0x04, 0x1e
        /*0206*/ 	.short	(.L_274 - .L_273)
.L_273:
        /*0208*/ 	.word	0x00000000
.L_274:


//--------------------- .nv.info._ZN7cutlass13device_kernelIN5flash19enable_sm80_to_sm89INS1_16FlashAttnFwdSm80INS1_25CollectiveMainloopFwdSm80ILi8ELi1ELb1EN4cute5tupleIJNS5_1CILi128EEES8_S8_EEELi128ENS_10bfloat16_tEfNS_4arch4Sm80ELb1ELb0ELb0ELb1ELb0ELb1ELb1ELb0EEENS1_21CollectiveEpilogueFwdIS9_NS6_IJNS7_ILi1EEESF_SF_EEESA_SC_Li256ELb1ELb1ELb0ELb0EEENS1_19SingleTileSchedulerILb1ELb0ELb1ELi128EEEEEEEEEvNT_6ParamsE --------------------------
	.section	.nv.info._ZN7cutlass13device_kernelIN5flash19enable_sm80_to_sm89INS1_16FlashAttnFwdSm80INS1_25CollectiveMainloopFwdSm80ILi8ELi1ELb1EN4cute5tupleIJNS5_1CILi128EEES8_S8_EEELi128ENS_10bfloat16_tEfNS_4arch4Sm80ELb1ELb0ELb0ELb1ELb0ELb1ELb1ELb0EEENS1_21CollectiveEpilogueFwdIS9_NS6_IJNS7_ILi1EEESF_SF_EEESA_SC_Li256ELb1ELb1ELb0ELb0EEENS1_19SingleTileSchedulerILb1ELb0ELb1ELi128EEEEEEEEEvNT_6ParamsE,"",@"SHT_CUDA_INFO"
	.sectionflags	@""
	.align	4


	//----- nvinfo : EIATTR_CUDA_API_VERSION
	.align		4
        /*0000*/ 	.byte	0x04, 0x37
        /*0002*/ 	.short	(.L_276 - .L_275)
.L_275:
        /*0004*/ 	.word	0x00000082


	//----- nvinfo : EIATTR_SW2861232_WAR
	.align		4
.L_276:
        /*0008*/ 	.byte	0x01, 0x35
	.zero		2


	//----- nvinfo : EIATTR_PARAM_CBANK
	.align		4
        /*000c*/ 	.byte	0x04, 0x0a
        /*000e*/ 	.short	(.L_278 - .L_277)
	.align		4
.L_277:
        /*0010*/ 	.word	index@(.nv.constant0._ZN7cutlass13device_kernelIN5flash19enable_sm80_to_sm89INS1_16FlashAttnFwdSm80INS1_25CollectiveMainloopFwdSm80ILi8ELi1ELb1EN4cute5tupleIJNS5_1CILi128EEES8_S8_EEELi128ENS_10bfloat16_tEfNS_4arch4Sm80ELb1ELb0ELb0ELb1ELb0ELb1ELb1ELb0EEENS1_21CollectiveEpilogueFwdIS9_NS6_IJNS7_ILi1EEESF_SF_EEESA_SC_Li256ELb1ELb1ELb0ELb0EEENS1_19SingleTileSchedulerILb1ELb0ELb1ELi128EEEEEEEEEvNT_6ParamsE)
        /*0014*/ 	.short	0x0160
        /*0016*/ 	.short	0x0418


	//----- nvinfo : EIATTR_CBANK_PARAM_SIZE
	.align		4
.L_278:
        /*0018*/ 	.byte	0x03, 0x19
        /*001a*/ 	.short	0x0418


	//----- nvinfo : EIATTR_KPARAM_INFO
	.align		4
        /*001c*/ 	.byte	0x04, 0x17
        /*001e*/ 	.short	(.L_280 - .L_279)
.L_279:
        /*0020*/ 	.word	0x00000000
        /*0024*/ 	.short	0x0000
        /*0026*/ 	.short	0x0000
        /*0028*/ 	.byte	0x00, 0xf0, 0x61, 0x10


	//----- nvinfo : EIATTR_MAXREG_COUNT
	.align		4
.L_280:
        /*002c*/ 	.byte	0x03, 0x1b
        /*002e*/ 	.short	0x00ff


	//----- nvinfo : EIATTR_NUM_BARRIERS
	.align		4
        /*0030*/ 	.byte	0x02, 0x4c
        /*0032*/ 	.byte	0x02
	.zero		1


	//----- nvinfo : EIATTR_ANNOTATIONS
	.align		4
        /*0034*/ 	.byte	0x04, 0x55
        /*0036*/ 	.short	(.L_282 - .L_281)


	//   ....[0]....
.L_281:
        /* <DEDUP_REMOVED lines=39> */


	//----- nvinfo : EIATTR_MERCURY_ISA_VERSION
	.align		4
.L_282:
        /*0290*/ 	.byte	0x03, 0x5f
        /*0292*/ 	.short	0x0000


	//----- nvinfo : EIATTR_COOP_GROUP_MASK_REGIDS
	.align		4
        /*0294*/ 	.byte	0x04, 0x29
        /*0296*/ 	.short	(.L_284 - .L_283)


	//   ....[0]....
.L_283:
        /*0298*/ 	.word	0xffffffff


	//   ....[1]....
        /*029c*/ 	.word	0xffffffff


	//   ....[2]....
        /*02a0*/ 	.word	0xffffffff


	//   ....[3]....
        /*02a4*/ 	.word	0xffffffff


	//   ....[4]....
        /*02a8*/ 	.word	0xffffffff


	//   ....[5]....
        /*02ac*/ 	.word	0xffffffff


	//   ....[6]....
        /*02b0*/ 	.word	0xffffffff


	//   ....[7]....
        /*02b4*/ 	.word	0xffffffff


	//   ....[8]....
        /*02b8*/ 	.word	0xffffffff


	//   ....[9]....
        /*02bc*/ 	.word	0xffffffff


	//   ....[10]....
        /*02c0*/ 	.word	0xffffffff


	//   ....[11]....
        /*02c4*/ 	.word	0xffffffff


	//   ....[12]....
        /*02c8*/ 	.word	0xffffffff


	//   ....[13]....
        /*02cc*/ 	.word	0xffffffff


	//   ....[14]....
        /*02d0*/ 	.word	0xffffffff


	//   ....[15]....
        /*02d4*/ 	.word	0xffffffff


	//   ....[16]....
        /*02d8*/ 	.word	0xffffffff


	//   ....[17]....
        /*02dc*/ 	.word	0xffffffff


	//   ....[18]....
        /*02e0*/ 	.word	0xffffffff


	//   ....[19]....
        /*02e4*/ 	.word	0xffffffff


	//   ....[20]....
        /*02e8*/ 	.word	0xffffffff


	//   ....[21]....
        /*02ec*/ 	.word	0xffffffff


	//   ....[22]....
        /*02f0*/ 	.word	0xffffffff


	//   ....[23]....
        /*02f4*/ 	.word	0xffffffff


	//   ....[24]....
        /*02f8*/ 	.word	0xffffffff


	//   ....[25]....
        /*02fc*/ 	.word	0xffffffff


	//   ....[26]....
        /*0300*/ 	.word	0xffffffff


	//   ....[27]....
        /*0304*/ 	.word	0xffffffff


	//   ....[28]....
        /*0308*/ 	.word	0xffffffff


	//   ....[29]....
        /*030c*/ 	.word	0xffffffff


	//   ....[30]....
        /*0310*/ 	.word	0xffffffff


	//   ....[31]....
        /*0314*/ 	.word	0xffffffff


	//   ....[32]....
        /*0318*/ 	.word	0xffffffff


	//   ....[33]....
        /*031c*/ 	.word	0xffffffff


	//   ....[34]....
        /*0320*/ 	.word	0xffffffff


	//   ....[35]....
        /*0324*/ 	.word	0xffffffff


	//   ....[36]....
        /*0328*/ 	.word	0xffffffff


	//   ....[37]....
        /*032c*/ 	.word	0xffffffff


	//   ....[38]....
        /*0330*/ 	.word	0xffffffff


	//   ....[39]....
        /*0334*/ 	.word	0xffffffff


	//   ....[40]....
        /*0338*/ 	.word	0xffffffff


	//   ....[41]....
        /*033c*/ 	.word	0xffffffff


	//   ....[42]....
        /*0340*/ 	.word	0xffffffff


	//   ....[43]....
        /*0344*/ 	.word	0xffffffff


	//   ....[44]....
        /*0348*/ 	.word	0xffffffff


	//   ....[45]....
        /*034c*/ 	.word	0xffffffff


	//   ....[46]....
        /*0350*/ 	.word	0xffffffff


	//   ....[47]....
        /*0354*/ 	.word	0xffffffff


	//   ....[48]....
        /*0358*/ 	.word	0xffffffff


	//   ....[49]....
        /*035c*/ 	.word	0xffffffff


	//   ....[50]....
        /*0360*/ 	.word	0xffffffff


	//   ....[51]....
        /*0364*/ 	.word	0xffffffff


	//   ....[52]....
        /*0368*/ 	.word	0xffffffff


	//   ....[53]....
        /*036c*/ 	.word	0xffffffff


	//   ....[54]....
        /*0370*/ 	.word	0xffffffff


	//   ....[55]....
        /*0374*/ 	.word	0xffffffff


	//   ....[56]....
        /*0378*/ 	.word	0xffffffff


	//   ....[57]....
        /*037c*/ 	.word	0xffffffff


	//   ....[58]....
        /*0380*/ 	.word	0xffffffff


	//   ....[59]....
        /*0384*/ 	.word	0xffffffff


	//   ....[60]....
        /*0388*/ 	.word	0xffffffff


	//   ....[61]....
        /*038c*/ 	.word	0xffffffff


	//   ....[62]....
        /*0390*/ 	.word	0xffffffff


	//   ....[63]....
        /*0394*/ 	.word	0xffffffff


	//   ....[64]....
        /*0398*/ 	.word	0xffffffff


	//   ....[65]....
        /*039c*/ 	.word	0xffffffff


	//   ....[66]....
        /*03a0*/ 	.word	0xffffffff


	//   ....[67]....
        /*03a4*/ 	.word	0xffffffff


	//   ....[68]....
        /*03a8*/ 	.word	0xffffffff


	//   ....[69]....
        /*03ac*/ 	.word	0xffffffff


	//   ....[70]....
        /*03b0*/ 	.word	0xffffffff


	//   ....[71]....
        /*03b4*/ 	.word	0xffffffff


	//   ....[72]....
        /*03b8*/ 	.word	0xffffffff


	//   ....[73]....
        /*03bc*/ 	.word	0xffffffff


	//   ....[74]....
        /*03c0*/ 	.word	0xffffffff


	//   ....[75]....
        /*03c4*/ 	.word	0xffffffff


	//   ....[76]....
        /*03c8*/ 	.word	0xffffffff


	//   ....[77]....
        /*03cc*/ 	.word	0xffffffff


	//   ....[78]....
        /*03d0*/ 	.word	0xffffffff


	//   ....[79]....
        /*03d4*/ 	.word	0xffffffff


	//   ....[80]....
        /*03d8*/ 	.word	0xffffffff


	//----- nvinfo : EIATTR_COOP_GROUP_INSTR_OFFSETS
	.align		4
.L_284:
        /*03dc*/ 	.byte	0x04, 0x28
        /*03de*/ 	.short	(.L_286 - .L_285)


	//   ....[0]....
.L_285:
        /*03e0*/ 	.word	0x00000090


	//   ....[1]....
        /*03e4*/ 	.word	0x000084b0


	//   ....[2]....
        /*03e8*/ 	.word	0x000084f0


	//   ....[3]....
        /*03ec*/ 	.word	0x00008500


	//   ....[4]....
        /*03f0*/ 	.word	0x00008510


	//   ....[5]....
        /*03f4*/ 	.word	0x000087d0


	//   ....[6]....
        /*03f8*/ 	.word	0x00008800


	//   ....[7]....
        /*03fc*/ 	.word	0x00008830


	//   ....[8]....
        /*0400*/ 	.word	0x00008860


	//   ....[9]....
        /*0404*/ 	.word	0x00009180


	//   ....[10]....
        /*0408*/ 	.word	0x000091a0


	//   ....[11]....
        /*040c*/ 	.word	0x000091f0


	//   ....[12]....
        /*0410*/ 	.word	0x00009200


	//   ....[13]....
        /*0414*/ 	.word	0x00009380


	//   ....[14]....
        /*0418*/ 	.word	0x00009410


	//   ....[15]....
        /*041c*/ 	.word	0x00009450


	//   ....[16]....
        /*0420*/ 	.word	0x00009480


	//   ....[17]....
        /*0424*/ 	.word	0x00009600


	//   ....[18]....
        /*0428*/ 	.word	0x00009690


	//   ....[19]....
        /*042c*/ 	.word	0x000096d0


	//   ....[20]....
        /*0430*/ 	.word	0x00009710


	//   ....[21]....
        /*0434*/ 	.word	0x000098a0


	//   ....[22]....
        /*0438*/ 	.word	0x00009930


	//   ....[23]....
        /*043c*/ 	.word	0x00009970


	//   ....[24]....
        /*0440*/ 	.word	0x000099a0


	//   ....[25]....
        /*0444*/ 	.word	0x0000b6b0


	//   ....[26]....
        /*0448*/ 	.word	0x0000b700


	//   ....[27]....
        /*044c*/ 	.word	0x0000b720


	//   ....[28]....
        /*0450*/ 	.word	0x0000b7a0


	//   ....[29]....
        /*0454*/ 	.word	0x0000b810


	//   ....[30]....
        /*0458*/ 	.word	0x0000b830


	//   ....[31]....
        /*045c*/ 	.word	0x0000b850


	//   ....[32]....
        /*0460*/ 	.word	0x0000b890


	//   ....[33]....
        /*0464*/ 	.word	0x0000ba50


	//   ....[34]....
        /*0468*/ 	.word	0x0000ba90


	//   ....[35]....
        /*046c*/ 	.word	0x0000baa0


	//   ....[36]....
        /*0470*/ 	.word	0x0000bab0


	//   ....[37]....
        /*0474*/ 	.word	0x0000bb90


	//   ....[38]....
        /*0478*/ 	.word	0x0000bbf0


	//   ....[39]....
        /*047c*/ 	.word	0x0000bc30


	//   ....[40]....
        /*0480*/ 	.word	0x0000bc40


	//   ....[41]....
        /*0484*/ 	.word	0x0000f300


	//   ....[42]....
        /*0488*/ 	.word	0x0000f310


	//   ....[43]....
        /*048c*/ 	.word	0x00010020


	//   ....[44]....
        /*0490*/ 	.word	0x00010040


	//   ....[45]....
        /*0494*/ 	.word	0x00010060


	//   ....[46]....
        /*0498*/ 	.word	0x00010080


	//   ....[47]....
        /*049c*/ 	.word	0x00012a10


	//   ....[48]....
        /*04a0*/ 	.word	0x00012a50


	//   ....[49]....
        /*04a4*/ 	.word	0x00013be0


	//   ....[50]....
        /*04a8*/ 	.word	0x00013cd0


	//   ....[51]....
        /*04ac*/ 	.word	0x00013cf0


	//   ....[52]....
        /*04b0*/ 	.word	0x00013d30


	//   ....[53]....
        /*04b4*/ 	.word	0x00017760


	//   ....[54]....
        /*04b8*/ 	.word	0x00017790


	//   ....[55]....
        /*04bc*/ 	.word	0x000177b0


	//   ....[56]....
        /*04c0*/ 	.word	0x000177d0


	//   ....[57]....
        /*04c4*/ 	.word	0x00019960


	//   ....[58]....
        /*04c8*/ 	.word	0x00019970


	//   ....[59]....
        /*04cc*/ 	.word	0x000199a0


	//   ....[60]....
        /*04d0*/ 	.word	0x000199c0


	//   ....[61]....
        /*04d4*/ 	.word	0x0001ab60


	//   ....[62]....
        /*04d8*/ 	.word	0x0001ab90


	//   ....[63]....
        /*04dc*/ 	.word	0x0001abc0


	//   ....[64]....
        /*04e0*/ 	.word	0x0001abf0


	//   ....[65]....
        /*04e4*/ 	.word	0x0001adb0


	//   ....[66]....
        /*04e8*/ 	.word	0x0001adc0


	//   ....[67]....
        /*04ec*/ 	.word	0x0001aeb0


	//   ....[68]....
        /*04f0*/ 	.word	0x0001aee0


	//   ....[69]....
        /*04f4*/ 	.word	0x0001afb0


	//   ....[70]....
        /*04f8*/ 	.word	0x0001afe0


	//   ....[71]....
        /*04fc*/ 	.word	0x0001b0b0


	//   ....[72]....
        /*0500*/ 	.word	0x0001b0d0


	//   ....[73]....
        /*0504*/ 	.word	0x0001b810


	//   ....[74]....
        /*0508*/ 	.word	0x0001b830


	//   ....[75]....
        /*050c*/ 	.word	0x0001b910


	//   ....[76]....
        /*0510*/ 	.word	0x0001b940


	//   ....[77]....
        /*0514*/ 	.word	0x0001ba10


	//   ....[78]....
        /*0518*/ 	.word	0x0001ba40


	//   ....[79]....
        /*051c*/ 	.word	0x0001bb10


	//   ....[80]....
        /*0520*/ 	.word	0x0001bb30


	//----- nvinfo : EIATTR_EXIT_INSTR_OFFSETS
	.align		4
.L_286:
        /*0524*/ 	.byte	0x04, 0x1c
        /*0526*/ 	.short	(.L_288 - .L_287)


	//   ....[0]....
.L_287:
        /*0528*/ 	.word	0x00000370


	//   ....[1]....
        /*052c*/ 	.word	0x0001b0e0


	//   ....[2]....
        /*0530*/ 	.word	0x0001b130


	//   ....[3]....
        /*0534*/ 	.word	0x0001b190


	//   ....[4]....
        /*0538*/ 	.word	0x0001bb40


	//   ....[5]....
        /*053c*/ 	.word	0x0001bb90


	//   ....[6]....
        /*0540*/ 	.word	0x0001bbf0


	//----- nvinfo : EIATTR_CTAIDZ_USED
	.align		4
.L_288:
        /*0544*/ 	.byte	0x01, 0x04
	.zero		2


	//----- nvinfo : EIATTR_MAX_THREADS
	.align		4
        /*0548*/ 	.byte	0x04, 0x05
        /*054a*/ 	.short	(.L_290 - .L_289)
.L_289:
        /*054c*/ 	.word	0x00000100
        /*0550*/ 	.word	0x00000001
        /*0554*/ 	.word	0x00000001


	//----- nvinfo : EIATTR_CRS_STACK_SIZE
	.align		4
.L_290:
        /*0558*/ 	.byte	0x04, 0x1e
        /*055a*/ 	.short	(.L_292 - .L_291)
.L_291:
        /*055c*/ 	.word	0x00000000
.L_292:


//--------------------- .nv.info._ZN7cutlass13device_kernelIN5flash19enable_sm80_to_sm89INS1_16FlashAttnFwdSm80INS1_25CollectiveMainloopFwdSm80ILi4ELi1ELb0EN4cute5tupleIJNS5_1CILi128EEENS7_ILi64EEES8_EEELi128ENS_10bfloat16_tEfNS_4arch4Sm80ELb0ELb0ELb0ELb0ELb0ELb0ELb1ELb0EEENS1_21CollectiveEpilogueFwdINS6_IJS8_S8_S9_EEENS6_IJNS7_ILi1EEESH_SH_EEESB_SD_Li128ELb0ELb1ELb0ELb0EEENS1_19SingleTileSchedulerILb0ELb0ELb1ELi128EEEEEEEEEvNT_6ParamsE --------------------------
	.section	.nv.info._ZN7cutlass13device_kernelIN5flash19enable_sm80_to_sm89INS1_16FlashAttnFwdSm80INS1_25CollectiveMainloopFwdSm80ILi4ELi1ELb0EN4cute5tupleIJNS5_1CILi128EEENS7_ILi64EEES8_EEELi128ENS_10bfloat16_tEfNS_4arch4Sm80ELb0ELb0ELb0ELb0ELb0ELb0ELb1ELb0EEENS1_21CollectiveEpilogueFwdINS6_IJS8_S8_S9_EEENS6_IJNS7_ILi1EEESH_SH_EEESB_SD_Li128ELb0ELb1ELb0ELb0EEENS1_19SingleTileSchedulerILb0ELb0ELb1ELi128EEEEEEEEEvNT_6ParamsE,"",@"SHT_CUDA_INFO"
	.sectionflags	@""
	.align	4


	//----- nvinfo : EIATTR_CUDA_API_VERSION
	.align		4
        /*0000*/ 	.byte	0x04, 0x37
        /*0002*/ 	.short	(.L_294 - .L_293)
.L_293:
        /*0004*/ 	.word	0x00000082


	//----- nvinfo : EIATTR_SW2861232_WAR
	.align		4
.L_294:
        /*0008*/ 	.byte	0x01, 0x35
	.zero		2


	//----- nvinfo : EIATTR_PARAM_CBANK
	.align		4
        /*000c*/ 	.byte	0x04, 0x0a
        /*000e*/ 	.short	(.L_296 - .L_295)
	.align		4
.L_295:
        /*0010*/ 	.word	index@(.nv.constant0._ZN7cutlass13device_kernelIN5flash19enable_sm80_to_sm89INS1_16FlashAttnFwdSm80INS1_25CollectiveMainloopFwdSm80ILi4ELi1ELb0EN4cute5tupleIJNS5_1CILi128EEENS7_ILi64EEES8_EEELi128ENS_10bfloat16_tEfNS_4arch4Sm80ELb0ELb0ELb0ELb0ELb0ELb0ELb1ELb0EEENS1_21CollectiveEpilogueFwdINS6_IJS8_S8_S9_EEENS6_IJNS7_ILi1EEESH_SH_EEESB_SD_Li128ELb0ELb1ELb0ELb0EEENS1_19SingleTileSchedulerILb0ELb0ELb1ELi128EEEEEEEEEvNT_6ParamsE)
        /*0014*/ 	.short	0x0160
        /*0016*/ 	.short	0x0418


	//----- nvinfo : EIATTR_CBANK_PARAM_SIZE
	.align		4
.L_296:
        /*0018*/ 	.byte	0x03, 0x19
        /*001a*/ 	.short	0x0418


	//----- nvinfo : EIATTR_KPARAM_INFO
	.align		4
        /*001c*/ 	.byte	0x04, 0x17
        /*001e*/ 	.short	(.L_298 - .L_297)
.L_297:
        /*0020*/ 	.word	0x00000000
        /*0024*/ 	.short	0x0000
        /*0026*/ 	.short	0x0000
        /*0028*/ 	.byte	0x00, 0xf0, 0x61, 0x10


	//----- nvinfo : EIATTR_MAXREG_COUNT
	.align		4
.L_298:
        /*002c*/ 	.byte	0x03, 0x1b
        /*002e*/ 	.short	0x00ff


	//----- nvinfo : EIATTR_NUM_BARRIERS
	.align		4
        /*0030*/ 	.byte	0x02, 0x4c
        /*0032*/ 	.byte	0x02
	.zero		1


	//----- nvinfo : EIATTR_ANNOTATIONS
	.align		4
        /*0034*/ 	.byte	0x04, 0x55
        /*0036*/ 	.short	(.L_300 - .L_299)


	//   ....[0]....
.L_299:
        /* <DEDUP_REMOVED lines=26> */


	//----- nvinfo : EIATTR_MERCURY_ISA_VERSION
	.align		4
.L_300:
        /*01c0*/ 	.byte	0x03, 0x5f
        /*01c2*/ 	.short	0x0000


	//----- nvinfo : EIATTR_INT_WARP_WIDE_INSTR_OFFSETS
	.align		4
        /*01c4*/ 	.byte	0x04, 0x31
        /*01c6*/ 	.short	(.L_302 - .L_301)


	//   ....[0]....
.L_301:
        /*01c8*/ 	.word	0x00000ca0


	//----- nvinfo : EIATTR_COOP_GROUP_MASK_REGIDS
	.align		4
.L_302:
        /*01cc*/ 	.byte	0x04, 0x29
        /*01ce*/ 	.short	(.L_304 - .L_303)


	//   ....[0]....
.L_303:
        /*01d0*/ 	.word	0xffffffff


	//   ....[1]....
        /*01d4*/ 	.word	0xffffffff


	//   ....[2]....
        /*01d8*/ 	.word	0xffffffff


	//   ....[3]....
        /*01dc*/ 	.word	0xffffffff


	//   ....[4]....
        /*01e0*/ 	.word	0xffffffff


	//   ....[5]....
        /*01e4*/ 	.word	0xffffffff


	//   ....[6]....
        /*01e8*/ 	.word	0xffffffff


	//   ....[7]....
        /*01ec*/ 	.word	0xffffffff


	//   ....[8]....
        /*01f0*/ 	.word	0xffffffff


	//   ....[9]....
        /*01f4*/ 	.word	0xffffffff


	//   ....[10]....
        /*01f8*/ 	.word	0xffffffff


	//   ....[11]....
        /*01fc*/ 	.word	0xffffffff


	//   ....[12]....
        /*0200*/ 	.word	0xffffffff


	//   ....[13]....
        /*0204*/ 	.word	0xffffffff


	//   ....[14]....
        /*0208*/ 	.word	0xffffffff


	//   ....[15]....
        /*020c*/ 	.word	0xffffffff


	//   ....[16]....
        /*0210*/ 	.word	0xffffffff


	//   ....[17]....
        /*0214*/ 	.word	0xffffffff


	//   ....[18]....
        /*0218*/ 	.word	0xffffffff


	//   ....[19]....
        /*021c*/ 	.word	0xffffffff


	//   ....[20]....
        /*0220*/ 	.word	0xffffffff


	//   ....[21]....
        /*0224*/ 	.word	0xffffffff


	//   ....[22]....
        /*0228*/ 	.word	0xffffffff


	//   ....[23]....
        /*022c*/ 	.word	0xffffffff


	//   ....[24]....
        /*0230*/ 	.word	0xffffffff


	//   ....[25]....
        /*0234*/ 	.word	0xffffffff


	//   ....[26]....
        /*0238*/ 	.word	0xffffffff


	//   ....[27]....
        /*023c*/ 	.word	0xffffffff


	//   ....[28]....
        /*0240*/ 	.word	0xffffffff


	//   ....[29]....
        /*0244*/ 	.word	0xffffffff


	//   ....[30]....
        /*0248*/ 	.word	0xffffffff


	//   ....[31]....
        /*024c*/ 	.word	0xffffffff


	//   ....[32]....
        /*0250*/ 	.word	0xffffffff


	//   ....[33]....
        /*0254*/ 	.word	0xffffffff


	//   ....[34]....
        /*0258*/ 	.word	0xffffffff


	//   ....[35]....
        /*025c*/ 	.word	0xffffffff


	//   ....[36]....
        /*0260*/ 	.word	0xffffffff


	//   ....[37]....
        /*0264*/ 	.word	0xffffffff


	//   ....[38]....
        /*0268*/ 	.word	0xffffffff


	//   ....[39]....
        /*026c*/ 	.word	0xffffffff


	//   ....[40]....
        /*0270*/ 	.word	0xffffffff


	//   ....[41]....
        /*0274*/ 	.word	0xffffffff


	//   ....[42]....
        /*0278*/ 	.word	0xffffffff


	//   ....[43]....
        /*027c*/ 	.word	0xffffffff


	//   ....[44]....
        /*0280*/ 	.word	0xffffffff


	//   ....[45]....
        /*0284*/ 	.word	0xffffffff


	//   ....[46]....
        /*0288*/ 	.word	0xffffffff


	//   ....[47]....
        /*028c*/ 	.word	0xffffffff


	//   ....[48]....
        /*0290*/ 	.word	0xffffffff


	//   ....[49]....
        /*0294*/ 	.word	0xffffffff


	//   ....[50]....
        /*0298*/ 	.word	0xffffffff


	//   ....[51]....
        /*029c*/ 	.word	0xffffffff


	//   ....[52]....
        /*02a0*/ 	.word	0xffffffff


	//   ....[53]....
        /*02a4*/ 	.word	0xffffffff


	//   ....[54]....
        /*02a8*/ 	.word	0xffffffff


	//   ....[55]....
        /*02ac*/ 	.word	0xffffffff


	//   ....[56]....
        /*02b0*/ 	.word	0xffffffff


	//   ....[57]....
        /*02b4*/ 	.word	0xffffffff


	//   ....[58]....
        /*02b8*/ 	.word	0xffffffff


	//   ....[59]....
        /*02bc*/ 	.word	0xffffffff


	//   ....[60]....
        /*02c0*/ 	.word	0xffffffff


	//   ....[61]....
        /*02c4*/ 	.word	0xffffffff


	//   ....[62]....
        /*02c8*/ 	.word	0xffffffff


	//   ....[63]....
        /*02cc*/ 	.word	0xffffffff


	//----- nvinfo : EIATTR_COOP_GROUP_INSTR_OFFSETS
	.align		4
.L_304:
        /*02d0*/ 	.byte	0x04, 0x28
        /*02d2*/ 	.short	(.L_306 - .L_305)


	//   ....[0]....
.L_305:
        /*02d4*/ 	.word	0x000004f0


	//   ....[1]....
        /*02d8*/ 	.word	0x00000520


	//   ....[2]....
        /*02dc*/ 	.word	0x00000550


	//   ....[3]....
        /*02e0*/ 	.word	0x00000580


	//   ....[4]....
        /*02e4*/ 	.word	0x000005c0


	//   ....[5]....
        /*02e8*/ 	.word	0x000005f0


	//   ....[6]....
        /*02ec*/ 	.word	0x00000620


	//   ....[7]....
        /*02f0*/ 	.word	0x000006a0


	//   ....[8]....
        /*02f4*/ 	.word	0x000006f0


	//   ....[9]....
        /*02f8*/ 	.word	0x00000860


	//   ....[10]....
        /*02fc*/ 	.word	0x00000880


	//   ....[11]....
        /*0300*/ 	.word	0x00000960


	//   ....[12]....
        /*0304*/ 	.word	0x00000980


	//   ....[13]....
        /*0308*/ 	.word	0x00000a30


	//   ....[14]....
        /*030c*/ 	.word	0x00000aa0


	//   ....[15]....
        /*0310*/ 	.word	0x00000ac0


	//   ....[16]....
        /*0314*/ 	.word	0x00002c90


	//   ....[17]....
        /*0318*/ 	.word	0x00002d90


	//   ....[18]....
        /*031c*/ 	.word	0x00003100


	//   ....[19]....
        /*0320*/ 	.word	0x000031f0


	//   ....[20]....
        /*0324*/ 	.word	0x00003250


	//   ....[21]....
        /*0328*/ 	.word	0x00003270


	//   ....[22]....
        /*032c*/ 	.word	0x000032c0


	//   ....[23]....
        /*0330*/ 	.word	0x00003390


	//   ....[24]....
        /*0334*/ 	.word	0x00005e50


	//   ....[25]....
        /*0338*/ 	.word	0x00005ed0


	//   ....[26]....
        /*033c*/ 	.word	0x00005f20


	//   ....[27]....
        /*0340*/ 	.word	0x00005f50


	//   ....[28]....
        /*0344*/ 	.word	0x00005f70


	//   ....[29]....
        /*0348*/ 	.word	0x00005f80


	//   ....[30]....
        /*034c*/ 	.word	0x00005fb0


	//   ....[31]....
        /*0350*/ 	.word	0x00005fd0


	//   ....[32]....
        /*0354*/ 	.word	0x00008490


	//   ....[33]....
        /*0358*/ 	.word	0x000084a0


	//   ....[34]....
        /*035c*/ 	.word	0x000084b0


	//   ....[35]....
        /*0360*/ 	.word	0x000084c0


	//   ....[36]....
        /*0364*/ 	.word	0x000084f0


	//   ....[37]....
        /*0368*/ 	.word	0x00008510


	//   ....[38]....
        /*036c*/ 	.word	0x00008530


	//   ....[39]....
        /*0370*/ 	.word	0x00008540


	//   ....[40]....
        /*0374*/ 	.word	0x00009e80


	//   ....[41]....
        /*0378*/ 	.word	0x00009e90


	//   ....[42]....
        /*037c*/ 	.word	0x00009eb0


	//   ....[43]....
        /*0380*/ 	.word	0x00009ec0


	//   ....[44]....
        /*0384*/ 	.word	0x00009ed0


	//   ....[45]....
        /*0388*/ 	.word	0x00009ee0


	//   ....[46]....
        /*038c*/ 	.word	0x00009ef0


	//   ....[47]....
        /*0390*/ 	.word	0x00009f00


	//   ....[48]....
        /*0394*/ 	.word	0x0000a080


	//   ....[49]....
        /*0398*/ 	.word	0x0000a0a0


	//   ....[50]....
        /*039c*/ 	.word	0x0000a190


	//   ....[51]....
        /*03a0*/ 	.word	0x0000a1c0


	//   ....[52]....
        /*03a4*/ 	.word	0x0000a290


	//   ....[53]....
        /*03a8*/ 	.word	0x0000a2c0


	//   ....[54]....
        /*03ac*/ 	.word	0x0000a390


	//   ....[55]....
        /*03b0*/ 	.word	0x0000a3c0


	//   ....[56]....
        /*03b4*/ 	.word	0x0000a490


	//   ....[57]....
        /*03b8*/ 	.word	0x0000a4c0


	//   ....[58]....
        /*03bc*/ 	.word	0x0000a590


	//   ....[59]....
        /*03c0*/ 	.word	0x0000a5c0


	//   ....[60]....
        /*03c4*/ 	.word	0x0000a690


	//   ....[61]....
        /*03c8*/ 	.word	0x0000a6c0


	//   ....[62]....
        /*03cc*/ 	.word	0x0000a790


	//   ....[63]....
        /*03d0*/ 	.word	0x0000a7b0


	//----- nvinfo : EIATTR_EXIT_INSTR_OFFSETS
	.align		4
.L_306:
        /*03d4*/ 	.byte	0x04, 0x1c
        /*03d6*/ 	.short	(.L_308 - .L_307)


	//   ....[0]....
.L_307:
        /*03d8*/ 	.word	0x00000040


	//   ....[1]....
        /*03dc*/ 	.word	0x0000a7c0


	//   ....[2]....
        /*03e0*/ 	.word	0x0000a810


	//   ....[3]....
        /*03e4*/ 	.word	0x0000a870


	//----- nvinfo : EIATTR_CTAIDZ_USED
	.align		4
.L_308:
        /*03e8*/ 	.byte	0x01, 0x04
	.zero		2


	//----- nvinfo : EIATTR_MAX_THREADS
	.align		4
        /*03ec*/ 	.byte	0x04, 0x05
        /*03ee*/ 	.short	(.L_310 - .L_309)
.L_309:
        /*03f0*/ 	.word	0x00000080
        /*03f4*/ 	.word	0x00000001
        /*03f8*/ 	.word	0x00000001


	//----- nvinfo : EIATTR_CRS_STACK_SIZE
	.align		4
.L_310:
        /*03fc*/ 	.byte	0x04, 0x1e
        /*03fe*/ 	.short	(.L_312 - .L_311)
.L_311:
        /*0400*/ 	.word	0x00000000
.L_312:


//--------------------- .nv.info._ZN7cutlass13device_kernelIN5flash19enable_sm80_to_sm89INS1_16FlashAttnFwdSm80INS1_25CollectiveMainloopFwdSm80ILi4ELi1ELb0EN4cute5tupleIJNS5_1CILi128EEENS7_ILi64EEES8_EEELi128ENS_10bfloat16_tEfNS_4arch4Sm80ELb0ELb0ELb0ELb1ELb0ELb0ELb1ELb0EEENS1_21CollectiveEpilogueFwdINS6_IJS8_S8_S9_EEENS6_IJNS7_ILi1EEESH_SH_EEESB_SD_Li128ELb1ELb1ELb0ELb0EEENS1_19SingleTileSchedulerILb1ELb0ELb1ELi128EEEEEEEEEvNT_6ParamsE --------------------------
	.section	.nv.info._ZN7cutlass13device_kernelIN5flash19enable_sm80_to_sm89INS1_16FlashAttnFwdSm80INS1_25CollectiveMainloopFwdSm80ILi4ELi1ELb0EN4cute5tupleIJNS5_1CILi128EEENS7_ILi64EEES8_EEELi128ENS_10bfloat16_tEfNS_4arch4Sm80ELb0ELb0ELb0ELb1ELb0ELb0ELb1ELb0EEENS1_21CollectiveEpilogueFwdINS6_IJS8_S8_S9_EEENS6_IJNS7_ILi1EEESH_SH_EEESB_SD_Li128ELb1ELb1ELb0ELb0EEENS1_19SingleTileSchedulerILb1ELb0ELb1ELi128EEEEEEEEEvNT_6ParamsE,"",@"SHT_CUDA_INFO"
	.sectionflags	@""
	.align	4


	//----- nvinfo : EIATTR_CUDA_API_VERSION
	.align		4
        /*0000*/ 	.byte	0x04, 0x37
        /*0002*/ 	.short	(.L_314 - .L_313)
.L_313:
        /*0004*/ 	.word	0x00000082


	//----- nvinfo : EIATTR_SW2861232_WAR
	.align		4
.L_314:
        /*0008*/ 	.byte	0x01, 0x35
	.zero		2


	//----- nvinfo : EIATTR_PARAM_CBANK
	.align		4
        /*000c*/ 	.byte	0x04, 0x0a
        /*000e*/ 	.short	(.L_316 - .L_315)
	.align		4
.L_315:
        /*0010*/ 	.word	index@(.nv.constant0._ZN7cutlass13device_kernelIN5flash19enable_sm80_to_sm89INS1_16FlashAttnFwdSm80INS1_25CollectiveMainloopFwdSm80ILi4ELi1ELb0EN4cute5tupleIJNS5_1CILi128EEENS7_ILi64EEES8_EEELi128ENS_10bfloat16_tEfNS_4arch4Sm80ELb0ELb0ELb0ELb1ELb0ELb0ELb1ELb0EEENS1_21CollectiveEpilogueFwdINS6_IJS8_S8_S9_EEENS6_IJNS7_ILi1EEESH_SH_EEESB_SD_Li128ELb1ELb1ELb0ELb0EEENS1_19SingleTileSchedulerILb1ELb0ELb1ELi128EEEEEEEEEvNT_6ParamsE)
        /*0014*/ 	.short	0x0160
        /*0016*/ 	.short	0x0418


	//----- nvinfo : EIATTR_CBANK_PARAM_SIZE
	.align		4
.L_316:
        /*0018*/ 	.byte	0x03, 0x19
        /*001a*/ 	.short	0x0418


	//----- nvinfo : EIATTR_KPARAM_INFO
	.align		4
        /*001c*/ 	.byte	0x04, 0x17
        /*001e*/ 	.short	(.L_318 - .L_317)
.L_317:
        /*0020*/ 	.word	0x00000000
        /*0024*/ 	.short	0x0000
        /*0026*/ 	.short	0x0000
        /*0028*/ 	.byte	0x00, 0xf0, 0x61, 0x10


	//----- nvinfo : EIATTR_MAXREG_COUNT
	.align		4
.L_318:
        /*002c*/ 	.byte	0x03, 0x1b
        /*002e*/ 	.short	0x00ff


	//----- nvinfo : EIATTR_NUM_BARRIERS
	.align		4
        /*0030*/ 	.byte	0x02, 0x4c
        /*0032*/ 	.byte	0x02
	.zero		1


	//----- nvinfo : EIATTR_ANNOTATIONS
	.align		4
        /*0034*/ 	.byte	0x04, 0x55
        /*0036*/ 	.short	(.L_320 - .L_319)


	//   ....[0]....
.L_319:
        /* <DEDUP_REMOVED lines=40> */
        /*02ac*/ 	.byte	0xd0, 0xaf, 0x00, 0x00, 0x01, 0x00, 0x00, 0x00, 0x30, 0xcc, 0x00, 0x00


	//----- nvinfo : EIATTR_MERCURY_ISA_VERSION
	.align		4
.L_320:
        /*02b8*/ 	.byte	0x03, 0x5f
        /*02ba*/ 	.short	0x0000


	//----- nvinfo : EIATTR_INT_WARP_WIDE_INSTR_OFFSETS
	.align		4
        /*02bc*/ 	.byte	0x04, 0x31
        /*02be*/ 	.short	(.L_322 - .L_321)


	//   ....[0]....
.L_321:
        /*02c0*/ 	.word	0x00001d70


	//----- nvinfo : EIATTR_COOP_GROUP_MASK_REGIDS
	.align		4
.L_322:
        /*02c4*/ 	.byte	0x04, 0x29
        /*02c6*/ 	.short	(.L_324 - .L_323)


	//   ....[0]....
.L_323:
        /*02c8*/ 	.word	0xffffffff


	//   ....[1]....
        /*02cc*/ 	.word	0xffffffff


	//   ....[2]....
        /*02d0*/ 	.word	0xffffffff


	//   ....[3]....
        /*02d4*/ 	.word	0xffffffff


	//   ....[4]....
        /*02d8*/ 	.word	0xffffffff


	//   ....[5]....
        /*02dc*/ 	.word	0xffffffff


	//   ....[6]....
        /*02e0*/ 	.word	0xffffffff


	//   ....[7]....
        /*02e4*/ 	.word	0xffffffff


	//   ....[8]....
        /*02e8*/ 	.word	0xffffffff


	//   ....[9]....
        /*02ec*/ 	.word	0xffffffff


	//   ....[10]....
        /*02f0*/ 	.word	0xffffffff


	//   ....[11]....
        /*02f4*/ 	.word	0xffffffff


	//   ....[12]....
        /*02f8*/ 	.word	0xffffffff


	//   ....[13]....
        /*02fc*/ 	.word	0xffffffff


	//   ....[14]....
        /*0300*/ 	.word	0xffffffff


	//   ....[15]....
        /*0304*/ 	.word	0xffffffff


	//   ....[16]....
        /*0308*/ 	.word	0xffffffff


	//   ....[17]....
        /*030c*/ 	.word	0xffffffff


	//   ....[18]....
        /*0310*/ 	.word	0xffffffff


	//   ....[19]....
        /*0314*/ 	.word	0xffffffff


	//   ....[20]....
        /*0318*/ 	.word	0xffffffff


	//   ....[21]....
        /*031c*/ 	.word	0xffffffff


	//   ....[22]....
        /*0320*/ 	.word	0xffffffff


	//   ....[23]....
        /*0324*/ 	.word	0xffffffff


	//   ....[24]....
        /*0328*/ 	.word	0xffffffff


	//   ....[25]....
        /*032c*/ 	.word	0xffffffff


	//   ....[26]....
        /*0330*/ 	.word	0xffffffff


	//   ....[27]....
        /*0334*/ 	.word	0xffffffff


	//   ....[28]....
        /*0338*/ 	.word	0xffffffff


	//   ....[29]....
        /*033c*/ 	.word	0xffffffff


	//   ....[30]....
        /*0340*/ 	.word	0xffffffff


	//   ....[31]....
        /*0344*/ 	.word	0xffffffff


	//   ....[32]....
        /*0348*/ 	.word	0xffffffff


	//   ....[33]....
        /*034c*/ 	.word	0xffffffff


	//   ....[34]....
        /*0350*/ 	.word	0xffffffff


	//   ....[35]....
        /*0354*/ 	.word	0xffffffff


	//   ....[36]....
        /*0358*/ 	.word	0xffffffff


	//   ....[37]....
        /*035c*/ 	.word	0xffffffff


	//   ....[38]....
        /*0360*/ 	.word	0xffffffff


	//   ....[39]....
        /*0364*/ 	.word	0xffffffff


	//   ....[40]....
        /*0368*/ 	.word	0xffffffff


	//   ....[41]....
        /*036c*/ 	.word	0xffffffff


	//   ....[42]....
        /*0370*/ 	.word	0xffffffff


	//   ....[43]....
        /*0374*/ 	.word	0xffffffff


	//   ....[44]....
        /*0378*/ 	.word	0xffffffff


	//   ....[45]....
        /*037c*/ 	.word	0xffffffff


	//   ....[46]....
        /*0380*/ 	.word	0xffffffff


	//   ....[47]....
        /*0384*/ 	.word	0xffffffff


	//   ....[48]....
        /*0388*/ 	.word	0xffffffff


	//   ....[49]....
        /*038c*/ 	.word	0xffffffff


	//   ....[50]....
        /*0390*/ 	.word	0xffffffff


	//   ....[51]....
        /*0394*/ 	.word	0xffffffff


	//   ....[52]....
        /*0398*/ 	.word	0xffffffff


	//   ....[53]....
        /*039c*/ 	.word	0xffffffff


	//   ....[54]....
        /*03a0*/ 	.word	0xffffffff


	//   ....[55]....
        /*03a4*/ 	.word	0xffffffff


	//   ....[56]....
        /*03a8*/ 	.word	0xffffffff


	//   ....[57]....
        /*03ac*/ 	.word	0xffffffff


	//   ....[58]....
        /*03b0*/ 	.word	0xffffffff


	//   ....[59]....
        /*03b4*/ 	.word	0xffffffff


	//   ....[60]....
        /*03b8*/ 	.word	0xffffffff


	//   ....[61]....
        /*03bc*/ 	.word	0xffffffff


	//   ....[62]....
        /*03c0*/ 	.word	0xffffffff


	//   ....[63]....
        /*03c4*/ 	.word	0xffffffff


	//   ....[64]....
        /*03c8*/ 	.word	0xffffffff


	//   ....[65]....
        /*03cc*/ 	.word	0xffffffff


	//   ....[66]....
        /*03d0*/ 	.word	0xffffffff


	//   ....[67]....
        /*03d4*/ 	.word	0xffffffff


	//   ....[68]....
        /*03d8*/ 	.word	0xffffffff


	//   ....[69]....
        /*03dc*/ 	.word	0xffffffff


	//   ....[70]....
        /*03e0*/ 	.word	0xffffffff


	//   ....[71]....
        /*03e4*/ 	.word	0xffffffff


	//   ....[72]....
        /*03e8*/ 	.word	0xffffffff


	//   ....[73]....
        /*03ec*/ 	.word	0xffffffff


	//   ....[74]....
        /*03f0*/ 	.word	0xffffffff


	//   ....[75]....
        /*03f4*/ 	.word	0xffffffff


	//   ....[76]....
        /*03f8*/ 	.word	0xffffffff


	//   ....[77]....
        /*03fc*/ 	.word	0xffffffff


	//   ....[78]....
        /*0400*/ 	.word	0xffffffff


	//   ....[79]....
        /*0404*/ 	.word	0xffffffff


	//   ....[80]....
        /*0408*/ 	.word	0xffffffff


	//----- nvinfo : EIATTR_COOP_GROUP_INSTR_OFFSETS
	.align		4
.L_324:
        /*040c*/ 	.byte	0x04, 0x28
        /*040e*/ 	.short	(.L_326 - .L_325)


	//   ....[0]....
.L_325:
        /*0410*/ 	.word	0x00000090


	//   ....[1]....
        /*0414*/ 	.word	0x00001190


	//   ....[2]....
        /*0418*/ 	.word	0x000011c0


	//   ....[3]....
        /*041c*/ 	.word	0x00001450


	//   ....[4]....
        /*0420*/ 	.word	0x00001480


	//   ....[5]....
        /*0424*/ 	.word	0x00001560


	//   ....[6]....
        /*0428*/ 	.word	0x00001590


	//   ....[7]....
        /*042c*/ 	.word	0x00001670


	//   ....[8]....
        /*0430*/ 	.word	0x000016a0


	//   ....[9]....
        /*0434*/ 	.word	0x00001780


	//   ....[10]....
        /*0438*/ 	.word	0x000017b0


	//   ....[11]....
        /*043c*/ 	.word	0x00001890


	//   ....[12]....
        /*0440*/ 	.word	0x000018c0


	//   ....[13]....
        /*0444*/ 	.word	0x000019a0


	//   ....[14]....
        /*0448*/ 	.word	0x000019d0


	//   ....[15]....
        /*044c*/ 	.word	0x00001aa0


	//   ....[16]....
        /*0450*/ 	.word	0x00001ae0


	//   ....[17]....
        /*0454*/ 	.word	0x00003ab0


	//   ....[18]....
        /*0458*/ 	.word	0x00003bc0


	//   ....[19]....
        /*045c*/ 	.word	0x00003dc0


	//   ....[20]....
        /*0460*/ 	.word	0x00003de0


	//   ....[21]....
        /*0464*/ 	.word	0x00003fb0


	//   ....[22]....
        /*0468*/ 	.word	0x00004040


	//   ....[23]....
        /*046c*/ 	.word	0x000042f0


	//   ....[24]....
        /*0470*/ 	.word	0x000043c0


	//   ....[25]....
        /*0474*/ 	.word	0x00007c20


	//   ....[26]....
        /*0478*/ 	.word	0x00007c80


	//   ....[27]....
        /*047c*/ 	.word	0x00007d30


	//   ....[28]....
        /*0480*/ 	.word	0x00007d90


	//   ....[29]....
        /*0484*/ 	.word	0x00007de0


	//   ....[30]....
        /*0488*/ 	.word	0x00007ef0


	//   ....[31]....
        /*048c*/ 	.word	0x00008020


	//   ....[32]....
        /*0490*/ 	.word	0x000084c0


	//   ....[33]....
        /*0494*/ 	.word	0x0000a4c0


	//   ....[34]....
        /*0498*/ 	.word	0x0000a4d0


	//   ....[35]....
        /*049c*/ 	.word	0x0000a4e0


	//   ....[36]....
        /*04a0*/ 	.word	0x0000a500


	//   ....[37]....
        /*04a4*/ 	.word	0x0000a520


	//   ....[38]....
        /*04a8*/ 	.word	0x0000a540


	//   ....[39]....
        /*04ac*/ 	.word	0x0000a550


	//   ....[40]....
        /*04b0*/ 	.word	0x0000a580


	//   ....[41]....
        /*04b4*/ 	.word	0x0000c0b0


	//   ....[42]....
        /*04b8*/ 	.word	0x0000c0d0


	//   ....[43]....
        /*04bc*/ 	.word	0x0000c100


	//   ....[44]....
        /*04c0*/ 	.word	0x0000c120


	//   ....[45]....
        /*04c4*/ 	.word	0x0000c140


	//   ....[46]....
        /*04c8*/ 	.word	0x0000c160


	//   ....[47]....
        /*04cc*/ 	.word	0x0000c170


	//   ....[48]....
        /*04d0*/ 	.word	0x0000c180


	//   ....[49]....
        /*04d4*/ 	.word	0x0000c3c0


	//   ....[50]....
        /*04d8*/ 	.word	0x0000c3d0


	//   ....[51]....
        /*04dc*/ 	.word	0x0000c4d0


	//   ....[52]....
        /*04e0*/ 	.word	0x0000c500


	//   ....[53]....
        /*04e4*/ 	.word	0x0000c5e0


	//   ....[54]....
        /*04e8*/ 	.word	0x0000c610


	//   ....[55]....
        /*04ec*/ 	.word	0x0000c6f0


	//   ....[56]....
        /*04f0*/ 	.word	0x0000c720


	//   ....[57]....
        /*04f4*/ 	.word	0x0000c800


	//   ....[58]....
        /*04f8*/ 	.word	0x0000c830


	//   ....[59]....
        /*04fc*/ 	.word	0x0000c910


	//   ....[60]....
        /*0500*/ 	.word	0x0000c940


	//   ....[61]....
        /*0504*/ 	.word	0x0000ca20


	//   ....[62]....
        /*0508*/ 	.word	0x0000ca50


	//   ....[63]....
        /*050c*/ 	.word	0x0000cb30


	//   ....[64]....
        /*0510*/ 	.word	0x0000cb50


	//   ....[65]....
        /*0514*/ 	.word	0x0000d300


	//   ....[66]....
        /*0518*/ 	.word	0x0000d310


	//   ....[67]....
        /*051c*/ 	.word	0x0000d3e0


	//   ....[68]....
        /*0520*/ 	.word	0x0000d410


	//   ....[69]....
        /*0524*/ 	.word	0x0000d4e0


	//   ....[70]....
        /*0528*/ 	.word	0x0000d510


	//   ....[71]....
        /*052c*/ 	.word	0x0000d5e0


	//   ....[72]....
        /*0530*/ 	.word	0x0000d610


	//   ....[73]....
        /*0534*/ 	.word	0x0000d6e0


	//   ....[74]....
        /*0538*/ 	.word	0x0000d710


	//   ....[75]....
        /*053c*/ 	.word	0x0000d7e0


	//   ....[76]....
        /*0540*/ 	.word	0x0000d810


	//   ....[77]....
        /*0544*/ 	.word	0x0000d8e0


	//   ....[78]....
        /*0548*/ 	.word	0x0000d910


	//   ....[79]....
        /*054c*/ 	.word	0x0000d9e0


	//   ....[80]....
        /*0550*/ 	.word	0x0000da00


	//----- nvinfo : EIATTR_EXIT_INSTR_OFFSETS
	.align		4
.L_326:
        /*0554*/ 	.byte	0x04, 0x1c
        /*0556*/ 	.short	(.L_328 - .L_327)


	//   ....[0]....
.L_327:
        /*0558*/ 	.word	0x00000350


	//   ....[1]....
        /*055c*/ 	.word	0x0000cb60


	//   ....[2]....
        /*0560*/ 	.word	0x0000cbc0


	//   ....[3]....
        /*0564*/ 	.word	0x0000cc20


	//   ....[4]....
        /*0568*/ 	.word	0x0000da10


	//   ....[5]....
        /*056c*/ 	.word	0x0000da60


	//   ....[6]....
        /*0570*/ 	.word	0x0000dac0


	//----- nvinfo : EIATTR_CTAIDZ_USED
	.align		4
.L_328:
        /*0574*/ 	.byte	0x01, 0x04
	.zero		2


	//----- nvinfo : EIATTR_MAX_THREADS
	.align		4
        /*0578*/ 	.byte	0x04, 0x05
        /*057a*/ 	.short	(.L_330 - .L_329)
.L_329:
        /*057c*/ 	.word	0x00000080
        /*0580*/ 	.word	0x00000001
        /*0584*/ 	.word	0x00000001


	//----- nvinfo : EIATTR_CRS_STACK_SIZE
	.align		4
.L_330:
        /*0588*/ 	.byte	0x04, 0x1e
        /*058a*/ 	.short	(.L_332 - .L_331)
.L_331:
        /*058c*/ 	.word	0x00000000
.L_332:


//--------------------- .nv.info._ZN7cutlass13device_kernelIN5flash19enable_sm80_to_sm89INS1_16FlashAttnFwdSm80INS1_25CollectiveMainloopFwdSm80ILi4ELi1ELb0EN4cute5tupleIJNS5_1CILi128EEENS7_ILi64EEES8_EEELi128ENS_10bfloat16_tEfNS_4arch4Sm80ELb0ELb0ELb0ELb1ELb0ELb1ELb1ELb0EEENS1_21CollectiveEpilogueFwdINS6_IJS8_S8_S9_EEENS6_IJNS7_ILi1EEESH_SH_EEESB_SD_Li128ELb1ELb1ELb0ELb0EEENS1_19SingleTileSchedulerILb1ELb0ELb1ELi128EEEEEEEEEvNT_6ParamsE --------------------------
	.section	.nv.info._ZN7cutlass13device_kernelIN5flash19enable_sm80_to_sm89INS1_16FlashAttnFwdSm80INS1_25CollectiveMainloopFwdSm80ILi4ELi1ELb0EN4cute5tupleIJNS5_1CILi128EEENS7_ILi64EEES8_EEELi128ENS_10bfloat16_tEfNS_4arch4Sm80ELb0ELb0ELb0ELb1ELb0ELb1ELb1ELb0EEENS1_21CollectiveEpilogueFwdINS6_IJS8_S8_S9_EEENS6_IJNS7_ILi1EEESH_SH_EEESB_SD_Li128ELb1ELb1ELb0ELb0EEENS1_19SingleTileSchedulerILb1ELb0ELb1ELi128EEEEEEEEEvNT_6ParamsE,"",@"SHT_CUDA_INFO"
	.sectionflags	@""
	.align	4


	//----- nvinfo : EIATTR_CUDA_API_VERSION
	.align		4
        /*0000*/ 	.byte	0x04, 0x37
        /*0002*/ 	.short	(.L_334 - .L_333)
.L_333:
        /*0004*/ 	.word	0x00000082


	//----- nvinfo : EIATTR_SW2861232_WAR
	.align		4
.L_334:
        /*0008*/ 	.byte	0x01, 0x35
	.zero		2


	//----- nvinfo : EIATTR_PARAM_CBANK
	.align		4
        /*000c*/ 	.byte	0x04, 0x0a
        /*000e*/ 	.short	(.L_336 - .L_335)
	.align		4
.L_335:
        /*0010*/ 	.word	index@(.nv.constant0._ZN7cutlass13device_kernelIN5flash19enable_sm80_to_sm89INS1_16FlashAttnFwdSm80INS1_25CollectiveMainloopFwdSm80ILi4ELi1ELb0EN4cute5tupleIJNS5_1CILi128EEENS7_ILi64EEES8_EEELi128ENS_10bfloat16_tEfNS_4arch4Sm80ELb0ELb0ELb0ELb1ELb0ELb1ELb1ELb0EEENS1_21CollectiveEpilogueFwdINS6_IJS8_S8_S9_EEENS6_IJNS7_ILi1EEESH_SH_EEESB_SD_Li128ELb1ELb1ELb0ELb0EEENS1_19SingleTileSchedulerILb1ELb0ELb1ELi128EEEEEEEEEvNT_6ParamsE)
        /*0014*/ 	.short	0x0160
        /*0016*/ 	.short	0x0418


	//----- nvinfo : EIATTR_CBANK_PARAM_SIZE
	.align		4
.L_336:
        /*0018*/ 	.byte	0x03, 0x19
        /*001a*/ 	.short	0x0418


	//----- nvinfo : EIATTR_KPARAM_INFO
	.align		4
        /*001c*/ 	.byte	0x04, 0x17
        /*001e*/ 	.short	(.L_338 - .L_337)
.L_337:
        /*0020*/ 	.word	0x00000000
        /*0024*/ 	.short	0x0000
        /*0026*/ 	.short	0x0000
        /*0028*/ 	.byte	0x00, 0xf0, 0x61, 0x10


	//----- nvinfo : EIATTR_MAXREG_COUNT
	.align		4
.L_338:
        /*002c*/ 	.byte	0x03, 0x1b
        /*002e*/ 	.short	0x00ff


	//----- nvinfo : EIATTR_NUM_BARRIERS
	.align		4
        /*0030*/ 	.byte	0x02, 0x4c
        /*0032*/ 	.byte	0x02
	.zero		1


	//----- nvinfo : EIATTR_ANNOTATIONS
	.align		4
        /*0034*/ 	.byte	0x04, 0x55
        /*0036*/ 	.short	(.L_340 - .L_339)


	//   ....[0]....
.L_339:
        /* <DEDUP_REMOVED lines=57> */


	//----- nvinfo : EIATTR_MERCURY_ISA_VERSION
	.align		4
.L_340:
        /*03b0*/ 	.byte	0x03, 0x5f
        /*03b2*/ 	.short	0x0000


	//----- nvinfo : EIATTR_COOP_GROUP_MASK_REGIDS
	.align		4
        /*03b4*/ 	.byte	0x04, 0x29
        /*03b6*/ 	.short	(.L_342 - .L_341)


	//   ....[0]....
.L_341:
        /*03b8*/ 	.word	0xffffffff


	//   ....[1]....
        /*03bc*/ 	.word	0xffffffff


	//   ....[2]....
        /*03c0*/ 	.word	0xffffffff


	//   ....[3]....
        /*03c4*/ 	.word	0xffffffff


	//   ....[4]....
        /*03c8*/ 	.word	0xffffffff


	//   ....[5]....
        /*03cc*/ 	.word	0xffffffff


	//   ....[6]....
        /*03d0*/ 	.word	0xffffffff


	//   ....[7]....
        /*03d4*/ 	.word	0xffffffff


	//   ....[8]....
        /*03d8*/ 	.word	0xffffffff


	//   ....[9]....
        /*03dc*/ 	.word	0xffffffff


	//   ....[10]....
        /*03e0*/ 	.word	0xffffffff


	//   ....[11]....
        /*03e4*/ 	.word	0xffffffff


	//   ....[12]....
        /*03e8*/ 	.word	0xffffffff


	//   ....[13]....
        /*03ec*/ 	.word	0xffffffff


	//   ....[14]....
        /*03f0*/ 	.word	0xffffffff


	//   ....[15]....
        /*03f4*/ 	.word	0xffffffff


	//   ....[16]....
        /*03f8*/ 	.word	0xffffffff


	//   ....[17]....
        /*03fc*/ 	.word	0xffffffff


	//   ....[18]....
        /*0400*/ 	.word	0xffffffff


	//   ....[19]....
        /*0404*/ 	.word	0xffffffff


	//   ....[20]....
        /*0408*/ 	.word	0xffffffff


	//   ....[21]....
        /*040c*/ 	.word	0xffffffff


	//   ....[22]....
        /*0410*/ 	.word	0xffffffff


	//   ....[23]....
        /*0414*/ 	.word	0xffffffff


	//   ....[24]....
        /*0418*/ 	.word	0xffffffff


	//   ....[25]....
        /*041c*/ 	.word	0xffffffff


	//   ....[26]....
        /*0420*/ 	.word	0xffffffff


	//   ....[27]....
        /*0424*/ 	.word	0xffffffff


	//   ....[28]....
        /*0428*/ 	.word	0xffffffff


	//   ....[29]....
        /*042c*/ 	.word	0xffffffff


	//   ....[30]....
        /*0430*/ 	.word	0xffffffff


	//   ....[31]....
        /*0434*/ 	.word	0xffffffff


	//   ....[32]....
        /*0438*/ 	.word	0xffffffff


	//   ....[33]....
        /*043c*/ 	.word	0xffffffff


	//   ....[34]....
        /*0440*/ 	.word	0xffffffff


	//   ....[35]....
        /*0444*/ 	.word	0xffffffff


	//   ....[36]....
        /*0448*/ 	.word	0xffffffff


	//   ....[37]....
        /*044c*/ 	.word	0xffffffff


	//   ....[38]....
        /*0450*/ 	.word	0xffffffff


	//   ....[39]....
        /*0454*/ 	.word	0xffffffff


	//   ....[40]....
        /*0458*/ 	.word	0xffffffff


	//   ....[41]....
        /*045c*/ 	.word	0xffffffff


	//   ....[42]....
        /*0460*/ 	.word	0xffffffff


	//   ....[43]....
        /*0464*/ 	.word	0xffffffff


	//   ....[44]....
        /*0468*/ 	.word	0xffffffff


	//   ....[45]....
        /*046c*/ 	.word	0xffffffff


	//   ....[46]....
        /*0470*/ 	.word	0xffffffff


	//   ....[47]....
        /*0474*/ 	.word	0xffffffff


	//   ....[48]....
        /*0478*/ 	.word	0xffffffff


	//   ....[49]....
        /*047c*/ 	.word	0xffffffff


	//   ....[50]....
        /*0480*/ 	.word	0xffffffff


	//   ....[51]....
        /*0484*/ 	.word	0xffffffff


	//   ....[52]....
        /*0488*/ 	.word	0xffffffff


	//   ....[53]....
        /*048c*/ 	.word	0xffffffff


	//   ....[54]....
        /*0490*/ 	.word	0xffffffff


	//   ....[55]....
        /*0494*/ 	.word	0xffffffff


	//   ....[56]....
        /*0498*/ 	.word	0xffffffff


	//   ....[57]....
        /*049c*/ 	.word	0xffffffff


	//   ....[58]....
        /*04a0*/ 	.word	0xffffffff


	//   ....[59]....
        /*04a4*/ 	.word	0xffffffff


	//   ....[60]....
        /*04a8*/ 	.word	0xffffffff


	//   ....[61]....
        /*04ac*/ 	.word	0xffffffff


	//   ....[62]....
        /*04b0*/ 	.word	0xffffffff


	//   ....[63]....
        /*04b4*/ 	.word	0xffffffff


	//   ....[64]....
        /*04b8*/ 	.word	0xffffffff


	//   ....[65]....
        /*04bc*/ 	.word	0xffffffff


	//   ....[66]....
        /*04c0*/ 	.word	0xffffffff


	//   ....[67]....
        /*04c4*/ 	.word	0xffffffff


	//   ....[68]....
        /*04c8*/ 	.word	0xffffffff


	//   ....[69]....
        /*04cc*/ 	.word	0xffffffff


	//   ....[70]....
        /*04d0*/ 	.word	0xffffffff


	//   ....[71]....
        /*04d4*/ 	.word	0xffffffff


	//   ....[72]....
        /*04d8*/ 	.word	0xffffffff


	//   ....[73]....
        /*04dc*/ 	.word	0xffffffff


	//   ....[74]....
        /*04e0*/ 	.word	0xffffffff


	//   ....[75]....
        /*04e4*/ 	.word	0xffffffff


	//   ....[76]....
        /*04e8*/ 	.word	0xffffffff


	//   ....[77]....
        /*04ec*/ 	.word	0xffffffff


	//   ....[78]....
        /*04f0*/ 	.word	0xffffffff


	//   ....[79]....
        /*04f4*/ 	.word	0xffffffff


	//   ....[80]....
        /*04f8*/ 	.word	0xffffffff


	//----- nvinfo : EIATTR_COOP_GROUP_INSTR_OFFSETS
	.align		4
.L_342:
        /*04fc*/ 	.byte	0x04, 0x28
        /*04fe*/ 	.short	(.L_344 - .L_343)


	//   ....[0]....
.L_343:
        /*0500*/ 	.word	0x00000090


	//   ....[1]....
        /*0504*/ 	.word	0x000084b0


	//   ....[2]....
        /*0508*/ 	.word	0x000084f0


	//   ....[3]....
        /*050c*/ 	.word	0x00008520


	//   ....[4]....
        /*0510*/ 	.word	0x00008560


	//   ....[5]....
        /*0514*/ 	.word	0x00008590


	//   ....[6]....
        /*0518*/ 	.word	0x00008600


	//   ....[7]....
        /*051c*/ 	.word	0x00008660


	//   ....[8]....
        /*0520*/ 	.word	0x00008720


	//   ....[9]....
        /*0524*/ 	.word	0x000087d0


	//   ....[10]....
        /*0528*/ 	.word	0x000087f0


	//   ....[11]....
        /*052c*/ 	.word	0x00008860


	//   ....[12]....
        /*0530*/ 	.word	0x000088f0


	//   ....[13]....
        /*0534*/ 	.word	0x000089d0


	//   ....[14]....
        /*0538*/ 	.word	0x000089f0


	//   ....[15]....
        /*053c*/ 	.word	0x00008bc0


	//   ....[16]....
        /*0540*/ 	.word	0x00008c00


	//   ....[17]....
        /*0544*/ 	.word	0x000112b0


	//   ....[18]....
        /*0548*/ 	.word	0x000113d0


	//   ....[19]....
        /*054c*/ 	.word	0x00011650


	//   ....[20]....
        /*0550*/ 	.word	0x000116a0


	//   ....[21]....
        /*0554*/ 	.word	0x000117d0


	//   ....[22]....
        /*0558*/ 	.word	0x000118b0


	//   ....[23]....
        /*055c*/ 	.word	0x000118e0


	//   ....[24]....
        /*0560*/ 	.word	0x00011930


	//   ....[25]....
        /*0564*/ 	.word	0x00015620


	//   ....[26]....
        /*0568*/ 	.word	0x00015680


	//   ....[27]....
        /*056c*/ 	.word	0x00015730


	//   ....[28]....
        /*0570*/ 	.word	0x000157a0


	//   ....[29]....
        /*0574*/ 	.word	0x000157d0


	//   ....[30]....
        /*0578*/ 	.word	0x000158e0


	//   ....[31]....
        /*057c*/ 	.word	0x00015f30


	//   ....[32]....
        /*0580*/ 	.word	0x000160d0


	//   ....[33]....
        /*0584*/ 	.word	0x00018030


	//   ....[34]....
        /*0588*/ 	.word	0x00018040


	//   ....[35]....
        /*058c*/ 	.word	0x00018050


	//   ....[36]....
        /*0590*/ 	.word	0x00018070


	//   ....[37]....
        /*0594*/ 	.word	0x00018090


	//   ....[38]....
        /*0598*/ 	.word	0x000180b0


	//   ....[39]....
        /*059c*/ 	.word	0x000180c0


	//   ....[40]....
        /*05a0*/ 	.word	0x000180f0


	//   ....[41]....
        /*05a4*/ 	.word	0x00019bf0


	//   ....[42]....
        /*05a8*/ 	.word	0x00019c30


	//   ....[43]....
        /*05ac*/ 	.word	0x00019c60


	//   ....[44]....
        /*05b0*/ 	.word	0x00019c80


	//   ....[45]....
        /*05b4*/ 	.word	0x00019ca0


	//   ....[46]....
        /*05b8*/ 	.word	0x00019cc0


	//   ....[47]....
        /*05bc*/ 	.word	0x00019cd0


	//   ....[48]....
        /*05c0*/ 	.word	0x00019ce0


	//   ....[49]....
        /*05c4*/ 	.word	0x00019f20


	//   ....[50]....
        /*05c8*/ 	.word	0x00019f30


	//   ....[51]....
        /*05cc*/ 	.word	0x0001a030


	//   ....[52]....
        /*05d0*/ 	.word	0x0001a060


	//   ....[53]....
        /*05d4*/ 	.word	0x0001a140


	//   ....[54]....
        /*05d8*/ 	.word	0x0001a170


	//   ....[55]....
        /*05dc*/ 	.word	0x0001a250


	//   ....[56]....
        /*05e0*/ 	.word	0x0001a280


	//   ....[57]....
        /*05e4*/ 	.word	0x0001a360


	//   ....[58]....
        /*05e8*/ 	.word	0x0001a390


	//   ....[59]....
        /*05ec*/ 	.word	0x0001a470


	//   ....[60]....
        /*05f0*/ 	.word	0x0001a4a0


	//   ....[61]....
        /*05f4*/ 	.word	0x0001a580


	//   ....[62]....
        /*05f8*/ 	.word	0x0001a5b0


	//   ....[63]....
        /*05fc*/ 	.word	0x0001a690


	//   ....[64]....
        /*0600*/ 	.word	0x0001a6b0


	//   ....[65]....
        /*0604*/ 	.word	0x0001ae20


	//   ....[66]....
        /*0608*/ 	.word	0x0001ae30


	//   ....[67]....
        /*060c*/ 	.word	0x0001af00


	//   ....[68]....
        /*0610*/ 	.word	0x0001af30


	//   ....[69]....
        /*0614*/ 	.word	0x0001b000


	//   ....[70]....
        /*0618*/ 	.word	0x0001b030


	//   ....[71]....
        /*061c*/ 	.word	0x0001b100


	//   ....[72]....
        /*0620*/ 	.word	0x0001b130


	//   ....[73]....
        /*0624*/ 	.word	0x0001b200


	//   ....[74]....
        /*0628*/ 	.word	0x0001b230


	//   ....[75]....
        /*062c*/ 	.word	0x0001b300


	//   ....[76]....
        /*0630*/ 	.word	0x0001b330


	//   ....[77]....
        /*0634*/ 	.word	0x0001b400


	//   ....[78]....
        /*0638*/ 	.word	0x0001b430


	//   ....[79]....
        /*063c*/ 	.word	0x0001b500


	//   ....[80]....
        /*0640*/ 	.word	0x0001b520


	//----- nvinfo : EIATTR_EXIT_INSTR_OFFSETS
	.align		4
.L_344:
        /*0644*/ 	.byte	0x04, 0x1c
        /*0646*/ 	.short	(.L_346 - .L_345)


	//   ....[0]....
.L_345:
        /*0648*/ 	.word	0x00000350


	//   ....[1]....
        /*064c*/ 	.word	0x0001a6c0


	//   ....[2]....
        /*0650*/ 	.word	0x0001a720


	//   ....[3]....
        /*0654*/ 	.word	0x0001a780


	//   ....[4]....
        /*0658*/ 	.word	0x0001b530


	//   ....[5]....
        /*065c*/ 	.word	0x0001b580


	//   ....[6]....
        /*0660*/ 	.word	0x0001b5e0


	//----- nvinfo : EIATTR_CTAIDZ_USED
	.align		4
.L_346:
        /*0664*/ 	.byte	0x01, 0x04
	.zero		2


	//----- nvinfo : EIATTR_MAX_THREADS
	.align		4
        /*0668*/ 	.byte	0x04, 0x05
        /*066a*/ 	.short	(.L_348 - .L_347)
.L_347:
        /*066c*/ 	.word	0x00000080
        /*0670*/ 	.word	0x00000001
        /*0674*/ 	.word	0x00000001


	//----- nvinfo : EIATTR_CRS_STACK_SIZE
	.align		4
.L_348:
        /*0678*/ 	.byte	0x04, 0x1e
        /*067a*/ 	.short	(.L_350 - .L_349)
.L_349:
        /*067c*/ 	.word	0x00000000
.L_350:


//--------------------- .nv.info._ZN7cutlass13device_kernelIN5flash19enable_sm80_to_sm89INS1_16FlashAttnFwdSm80INS1_25CollectiveMainloopFwdSm80ILi4ELi1ELb0EN4cute5tupleIJNS5_1CILi128EEENS7_ILi48EEES8_EEELi128ENS_10bfloat16_tEfNS_4arch4Sm80ELb0ELb1ELb0ELb0ELb0ELb0ELb1ELb0EEENS1_21CollectiveEpilogueFwdINS6_IJS8_S8_S9_EEENS6_IJNS7_ILi1EEESH_SH_EEESB_SD_Li128ELb0ELb1ELb0ELb0EEENS1_19SingleTileSchedulerILb0ELb0ELb1ELi128EEEEEEEEEvNT_6ParamsE --------------------------
	.section	.nv.info._ZN7cutlass13device_kernelIN5flash19enable_sm80_to_sm89INS1_16FlashAttnFwdSm80INS1_25CollectiveMainloopFwdSm80ILi4ELi1ELb0EN4cute5tupleIJNS5_1CILi128EEENS7_ILi48EEES8_EEELi128ENS_10bfloat16_tEfNS_4arch4Sm80ELb0ELb1ELb0ELb0ELb0ELb0ELb1ELb0EEENS1_21CollectiveEpilogueFwdINS6_IJS8_S8_S9_EEENS6_IJNS7_ILi1EEESH_SH_EEESB_SD_Li128ELb0ELb1ELb0ELb0EEENS1_19SingleTileSchedulerILb0ELb0ELb1ELi128EEEEEEEEEvNT_6ParamsE,"",@"SHT_CUDA_INFO"
	.sectionflags	@""
	.align	4


	//----- nvinfo : EIATTR_CUDA_API_VERSION
	.align		4
        /*0000*/ 	.byte	0x04, 0x37
        /*0002*/ 	.short	(.L_352 - .L_351)
.L_351:
        /*0004*/ 	.word	0x00000082


	//----- nvinfo : EIATTR_SW2861232_WAR
	.align		4
.L_352:
        /*0008*/ 	.byte	0x01, 0x35
	.zero		2


	//----- nvinfo : EIATTR_PARAM_CBANK
	.align		4
        /*000c*/ 	.byte	0x04, 0x0a
        /*000e*/ 	.short	(.L_354 - .L_353)
	.align		4
.L_353:
        /*0010*/ 	.word	index@(.nv.constant0._ZN7cutlass13device_kernelIN5flash19enable_sm80_to_sm89INS1_16FlashAttnFwdSm80INS1_25CollectiveMainloopFwdSm80ILi4ELi1ELb0EN4cute5tupleIJNS5_1CILi128EEENS7_ILi48EEES8_EEELi128ENS_10bfloat16_tEfNS_4arch4Sm80ELb0ELb1ELb0ELb0ELb0ELb0ELb1ELb0EEENS1_21CollectiveEpilogueFwdINS6_IJS8_S8_S9_EEENS6_IJNS7_ILi1EEESH_SH_EEESB_SD_Li128ELb0ELb1ELb0ELb0EEENS1_19SingleTileSchedulerILb0ELb0ELb1ELi128EEEEEEEEEvNT_6ParamsE)
        /*0014*/ 	.short	0x0160
        /*0016*/ 	.short	0x0418


	//----- nvinfo : EIATTR_CBANK_PARAM_SIZE
	.align		4
.L_354:
        /*0018*/ 	.byte	0x03, 0x19
        /*001a*/ 	.short	0x0418


	//----- nvinfo : EIATTR_KPARAM_INFO
	.align		4
        /*001c*/ 	.byte	0x04, 0x17
        /*001e*/ 	.short	(.L_356 - .L_355)
.L_355:
        /*0020*/ 	.word	0x00000000
        /*0024*/ 	.short	0x0000
        /*0026*/ 	.short	0x0000
        /*0028*/ 	.byte	0x00, 0xf0, 0x61, 0x10


	//----- nvinfo : EIATTR_MAXREG_COUNT
	.align		4
.L_356:
        /*002c*/ 	.byte	0x03, 0x1b
        /*002e*/ 	.short	0x00ff


	//----- nvinfo : EIATTR_NUM_BARRIERS
	.align		4
        /*0030*/ 	.byte	0x02, 0x4c
        /*0032*/ 	.byte	0x02
	.zero		1


	//----- nvinfo : EIATTR_ANNOTATIONS
	.align		4
        /*0034*/ 	.byte	0x04, 0x55
        /*0036*/ 	.short	(.L_358 - .L_357)


	//   ....[0]....
.L_357:
        /* <DEDUP_REMOVED lines=43> */


	//----- nvinfo : EIATTR_MERCURY_ISA_VERSION
	.align		4
.L_358:
        /*02d0*/ 	.byte	0x03, 0x5f
        /*02d2*/ 	.short	0x0000


	//----- nvinfo : EIATTR_COOP_GROUP_MASK_REGIDS
	.align		4
        /*02d4*/ 	.byte	0x04, 0x29
        /*02d6*/ 	.short	(.L_360 - .L_359)


	//   ....[0]....
.L_359:
        /*02d8*/ 	.word	0xffffffff


	//   ....[1]....
        /*02dc*/ 	.word	0xffffffff


	//   ....[2]....
        /*02e0*/ 	.word	0xffffffff


	//   ....[3]....
        /*02e4*/ 	.word	0xffffffff


	//   ....[4]....
        /*02e8*/ 	.word	0xffffffff


	//   ....[5]....
        /*02ec*/ 	.word	0xffffffff


	//   ....[6]....
        /*02f0*/ 	.word	0xffffffff


	//   ....[7]....
        /*02f4*/ 	.word	0xffffffff


	//   ....[8]....
        /*02f8*/ 	.word	0xffffffff


	//   ....[9]....
        /*02fc*/ 	.word	0xffffffff


	//   ....[10]....
        /*0300*/ 	.word	0xffffffff


	//   ....[11]....
        /*0304*/ 	.word	0xffffffff


	//   ....[12]....
        /*0308*/ 	.word	0xffffffff


	//   ....[13]....
        /*030c*/ 	.word	0xffffffff


	//   ....[14]....
        /*0310*/ 	.word	0xffffffff


	//   ....[15]....
        /*0314*/ 	.word	0xffffffff


	//   ....[16]....
        /*0318*/ 	.word	0xffffffff


	//   ....[17]....
        /*031c*/ 	.word	0xffffffff


	//   ....[18]....
        /*0320*/ 	.word	0xffffffff


	//   ....[19]....
        /*0324*/ 	.word	0xffffffff


	//   ....[20]....
        /*0328*/ 	.word	0xffffffff


	//   ....[21]....
        /*032c*/ 	.word	0xffffffff


	//   ....[22]....
        /*0330*/ 	.word	0xffffffff


	//   ....[23]....
        /*0334*/ 	.word	0xffffffff


	//   ....[24]....
        /*0338*/ 	.word	0xffffffff


	//   ....[25]....
        /*033c*/ 	.word	0xffffffff


	//   ....[26]....
        /*0340*/ 	.word	0xffffffff


	//   ....[27]....
        /*0344*/ 	.word	0xffffffff


	//   ....[28]....
        /*0348*/ 	.word	0xffffffff


	//   ....[29]....
        /*034c*/ 	.word	0xffffffff


	//   ....[30]....
        /*0350*/ 	.word	0xffffffff


	//   ....[31]....
        /*0354*/ 	.word	0xffffffff


	//   ....[32]....
        /*0358*/ 	.word	0xffffffff


	//   ....[33]....
        /*035c*/ 	.word	0xffffffff


	//   ....[34]....
        /*0360*/ 	.word	0xffffffff


	//   ....[35]....
        /*0364*/ 	.word	0xffffffff


	//   ....[36]....
        /*0368*/ 	.word	0xffffffff


	//   ....[37]....
        /*036c*/ 	.word	0xffffffff


	//   ....[38]....
        /*0370*/ 	.word	0xffffffff


	//   ....[39]....
        /*0374*/ 	.word	0xffffffff


	//   ....[40]....
        /*0378*/ 	.word	0xffffffff


	//   ....[41]....
        /*037c*/ 	.word	0xffffffff


	//   ....[42]....
        /*0380*/ 	.word	0xffffffff


	//   ....[43]....
        /*0384*/ 	.word	0xffffffff


	//   ....[44]....
        /*0388*/ 	.word	0xffffffff


	//   ....[45]....
        /*038c*/ 	.word	0xffffffff


	//   ....[46]....
        /*0390*/ 	.word	0xffffffff


	//   ....[47]....
        /*0394*/ 	.word	0xffffffff


	//   ....[48]....
        /*0398*/ 	.word	0xffffffff


	//   ....[49]....
        /*039c*/ 	.word	0xffffffff


	//   ....[50]....
        /*03a0*/ 	.word	0xffffffff


	//   ....[51]....
        /*03a4*/ 	.word	0xffffffff


	//   ....[52]....
        /*03a8*/ 	.word	0xffffffff


	//   ....[53]....
        /*03ac*/ 	.word	0xffffffff


	//   ....[54]....
        /*03b0*/ 	.word	0xffffffff


	//   ....[55]....
        /*03b4*/ 	.word	0xffffffff


	//   ....[56]....
        /*03b8*/ 	.word	0xffffffff


	//   ....[57]....
        /*03bc*/ 	.word	0xffffffff


	//   ....[58]....
        /*03c0*/ 	.word	0xffffffff


	//   ....[59]....
        /*03c4*/ 	.word	0xffffffff


	//   ....[60]....
        /*03c8*/ 	.word	0xffffffff


	//   ....[61]....
        /*03cc*/ 	.word	0xffffffff


	//   ....[62]....
        /*03d0*/ 	.word	0xffffffff


	//   ....[63]....
        /*03d4*/ 	.word	0xffffffff


	//   ....[64]....
        /*03d8*/ 	.word	0xffffffff


	//   ....[65]....
        /*03dc*/ 	.word	0xffffffff


	//   ....[66]....
        /*03e0*/ 	.word	0xffffffff


	//   ....[67]....
        /*03e4*/ 	.word	0xffffffff


	//   ....[68]....
        /*03e8*/ 	.word	0xffffffff


	//   ....[69]....
        /*03ec*/ 	.word	0xffffffff


	//   ....[70]....
        /*03f0*/ 	.word	0xffffffff


	//   ....[71]....
        /*03f4*/ 	.word	0xffffffff


	//   ....[72]....
        /*03f8*/ 	.word	0xffffffff


	//   ....[73]....
        /*03fc*/ 	.word	0xffffffff


	//   ....[74]....
        /*0400*/ 	.word	0xffffffff


	//   ....[75]....
        /*0404*/ 	.word	0xffffffff


	//   ....[76]....
        /*0408*/ 	.word	0xffffffff


	//   ....[77]....
        /*040c*/ 	.word	0xffffffff


	//   ....[78]....
        /*0410*/ 	.word	0xffffffff


	//   ....[79]....
        /*0414*/ 	.word	0xffffffff


	//   ....[80]....
        /*0418*/ 	.word	0xffffffff


	//   ....[81]....
        /*041c*/ 	.word	0xffffffff


	//   ....[82]....
        /*0420*/ 	.word	0xffffffff


	//   ....[83]....
        /*0424*/ 	.word	0xffffffff


	//   ....[84]....
        /*0428*/ 	.word	0xffffffff


	//   ....[85]....
        /*042c*/ 	.word	0xffffffff


	//   ....[86]....
        /*0430*/ 	.word	0xffffffff


	//   ....[87]....
        /*0434*/ 	.word	0xffffffff


	//   ....[88]....
        /*0438*/ 	.word	0xffffffff


	//   ....[89]....
        /*043c*/ 	.word	0xffffffff


	//   ....[90]....
        /*0440*/ 	.word	0xffffffff


	//   ....[91]....
        /*0444*/ 	.word	0xffffffff


	//   ....[92]....
        /*0448*/ 	.word	0xffffffff


	//   ....[93]....
        /*044c*/ 	.word	0xffffffff


	//   ....[94]....
        /*0450*/ 	.word	0xffffffff


	//   ....[95]....
        /*0454*/ 	.word	0xffffffff


	//   ....[96]....
        /*0458*/ 	.word	0xffffffff


	//   ....[97]....
        /*045c*/ 	.word	0xffffffff


	//   ....[98]....
        /*0460*/ 	.word	0xffffffff


	//   ....[99]....
        /*0464*/ 	.word	0xffffffff


	//   ....[100]....
        /*0468*/ 	.word	0xffffffff


	//   ....[101]....
        /*046c*/ 	.word	0xffffffff


	//   ....[102]....
        /*0470*/ 	.word	0xffffffff


	//   ....[103]....
        /*0474*/ 	.word	0xffffffff


	//   ....[104]....
        /*0478*/ 	.word	0xffffffff


	//   ....[105]....
        /*047c*/ 	.word	0xffffffff


	//   ....[106]....
        /*0480*/ 	.word	0xffffffff


	//   ....[107]....
        /*0484*/ 	.word	0xffffffff


	//----- nvinfo : EIATTR_COOP_GROUP_INSTR_OFFSETS
	.align		4
.L_360:
        /*0488*/ 	.byte	0x04, 0x28
        /*048a*/ 	.short	(.L_362 - .L_361)


	//   ....[0]....
.L_361:
        /*048c*/ 	.word	0x00000ed0


	//   ....[1]....
        /*0490*/ 	.word	0x00000f10


	//   ....[2]....
        /*0494*/ 	.word	0x00000f40


	//   ....[3]....
        /*0498*/ 	.word	0x00000f70


	//   ....[4]....
        /*049c*/ 	.word	0x00001020


	//   ....[5]....
        /*04a0*/ 	.word	0x00001080


	//   ....[6]....
        /*04a4*/ 	.word	0x00001100


	//   ....[7]....
        /*04a8*/ 	.word	0x00001140


	//   ....[8]....
        /*04ac*/ 	.word	0x00001200


	//   ....[9]....
        /*04b0*/ 	.word	0x00001260


	//   ....[10]....
        /*04b4*/ 	.word	0x000012d0


	//   ....[11]....
        /*04b8*/ 	.word	0x000013b0


	//   ....[12]....
        /*04bc*/ 	.word	0x000013e0


	//   ....[13]....
        /*04c0*/ 	.word	0x00001410


	//   ....[14]....
        /*04c4*/ 	.word	0x00001450


	//   ....[15]....
        /*04c8*/ 	.word	0x00001470


	//   ....[16]....
        /*04cc*/ 	.word	0x00002be0


	//   ....[17]....
        /*04d0*/ 	.word	0x00002e20


	//   ....[18]....
        /*04d4*/ 	.word	0x00002fe0


	//   ....[19]....
        /*04d8*/ 	.word	0x00003a90


	//   ....[20]....
        /*04dc*/ 	.word	0x00003ec0


	//   ....[21]....
        /*04e0*/ 	.word	0x00004040


	//   ....[22]....
        /*04e4*/ 	.word	0x00004140


	//   ....[23]....
        /*04e8*/ 	.word	0x00004260


	//   ....[24]....
        /*04ec*/ 	.word	0x000046b0


	//   ....[25]....
        /*04f0*/ 	.word	0x000046f0


	//   ....[26]....
        /*04f4*/ 	.word	0x000047a0


	//   ....[27]....
        /*04f8*/ 	.word	0x00004920


	//   ....[28]....
        /*04fc*/ 	.word	0x00007510


	//   ....[29]....
        /*0500*/ 	.word	0x000077a0


	//   ....[30]....
        /*0504*/ 	.word	0x00007980


	//   ....[31]....
        /*0508*/ 	.word	0x00007ff0


	//   ....[32]....
        /*050c*/ 	.word	0x00008790


	//   ....[33]....
        /*0510*/ 	.word	0x000088b0


	//   ....[34]....
        /*0514*/ 	.word	0x000089f0


	//   ....[35]....
        /*0518*/ 	.word	0x00008b40


	//   ....[36]....
        /*051c*/ 	.word	0x00008be0


	//   ....[37]....
        /*0520*/ 	.word	0x00008d00


	//   ....[38]....
        /*0524*/ 	.word	0x00008ec0


	//   ....[39]....
        /*0528*/ 	.word	0x00008f10


	//   ....[40]....
        /*052c*/ 	.word	0x0000bd10


	//   ....[41]....
        /*0530*/ 	.word	0x0000bd70


	//   ....[42]....
        /*0534*/ 	.word	0x0000bda0


	//   ....[43]....
        /*0538*/ 	.word	0x0000bdd0


	//   ....[44]....
        /*053c*/ 	.word	0x0000be20


	//   ....[45]....
        /*0540*/ 	.word	0x0000be60


	//   ....[46]....
        /*0544*/ 	.word	0x0000c120


	//   ....[47]....
        /*0548*/ 	.word	0x0000c2a0


	//   ....[48]....
        /*054c*/ 	.word	0x0000ebb0


	//   ....[49]....
        /*0550*/ 	.word	0x0000ee20


	//   ....[50]....
        /*0554*/ 	.word	0x0000f330


	//   ....[51]....
        /*0558*/ 	.word	0x0000f800


	//   ....[52]....
        /*055c*/ 	.word	0x0000ffb0


	//   ....[53]....
        /*0560*/ 	.word	0x00010020


	//   ....[54]....
        /*0564*/ 	.word	0x000101e0


	//   ....[55]....
        /*0568*/ 	.word	0x00010210


	//   ....[56]....
        /*056c*/ 	.word	0x00010230


	//   ....[57]....
        /*0570*/ 	.word	0x00010310


	//   ....[58]....
        /*0574*/ 	.word	0x00010600


	//   ....[59]....
        /*0578*/ 	.word	0x00010670


	//   ....[60]....
        /*057c*/ 	.word	0x00012170


	//   ....[61]....
        /*0580*/ 	.word	0x00012180


	//   ....[62]....
        /*0584*/ 	.word	0x00012190


	//   ....[63]....
        /*0588*/ 	.word	0x000121a0


	//   ....[64]....
        /*058c*/ 	.word	0x000121d0


	//   ....[65]....
        /*0590*/ 	.word	0x000121f0


	//   ....[66]....
        /*0594*/ 	.word	0x00012210


	//   ....[67]....
        /*0598*/ 	.word	0x00012220


	//   ....[68]....
        /*059c*/ 	.word	0x000136d0


	//   ....[69]....
        /*05a0*/ 	.word	0x00013d20


	//   ....[70]....
        /*05a4*/ 	.word	0x00013d40


	//   ....[71]....
        /*05a8*/ 	.word	0x00013d50


	//   ....[72]....
        /*05ac*/ 	.word	0x00013d60


	//   ....[73]....
        /*05b0*/ 	.word	0x00013d70


	//   ....[74]....
        /*05b4*/ 	.word	0x00013d80


	//   ....[75]....
        /*05b8*/ 	.word	0x00013d90


	//   ....[76]....
        /*05bc*/ 	.word	0x00013ef0


	//   ....[77]....
        /*05c0*/ 	.word	0x00013f00


	//   ....[78]....
        /*05c4*/ 	.word	0x00014000


	//   ....[79]....
        /*05c8*/ 	.word	0x00014030


	//   ....[80]....
        /*05cc*/ 	.word	0x00014110


	//   ....[81]....
        /*05d0*/ 	.word	0x00014140


	//   ....[82]....
        /*05d4*/ 	.word	0x00014220


	//   ....[83]....
        /*05d8*/ 	.word	0x00014250


	//   ....[84]....
        /*05dc*/ 	.word	0x00014330


	//   ....[85]....
        /*05e0*/ 	.word	0x00014360


	//   ....[86]....
        /*05e4*/ 	.word	0x00014440


	//   ....[87]....
        /*05e8*/ 	.word	0x00014470


	//   ....[88]....
        /*05ec*/ 	.word	0x00014550


	//   ....[89]....
        /*05f0*/ 	.word	0x00014580


	//   ....[90]....
        /*05f4*/ 	.word	0x00014660


	//   ....[91]....
        /*05f8*/ 	.word	0x00014680


	//   ....[92]....
        /*05fc*/ 	.word	0x00014cb0


	//   ....[93]....
        /*0600*/ 	.word	0x00014cc0


	//   ....[94]....
        /*0604*/ 	.word	0x00014d90


	//   ....[95]....
        /*0608*/ 	.word	0x00014dc0


	//   ....[96]....
        /*060c*/ 	.word	0x00014e90


	//   ....[97]....
        /*0610*/ 	.word	0x00014ec0


	//   ....[98]....
        /*0614*/ 	.word	0x00014f90


	//   ....[99]....
        /*0618*/ 	.word	0x00014fc0


	//   ....[100]....
        /*061c*/ 	.word	0x00015090


	//   ....[101]....
        /*0620*/ 	.word	0x000150c0


	//   ....[102]....
        /*0624*/ 	.word	0x00015190


	//   ....[103]....
        /*0628*/ 	.word	0x000151c0


	//   ....[104]....
        /*062c*/ 	.word	0x00015290


	//   ....[105]....
        /*0630*/ 	.word	0x000152c0


	//   ....[106]....
        /*0634*/ 	.word	0x00015390


	//   ....[107]....
        /*0638*/ 	.word	0x000153b0


	//----- nvinfo : EIATTR_EXIT_INSTR_OFFSETS
	.align		4
.L_362:
        /*063c*/ 	.byte	0x04, 0x1c
        /*063e*/ 	.short	(.L_364 - .L_363)


	//   ....[0]....
.L_363:
        /*0640*/ 	.word	0x00000040


	//   ....[1]....
        /*0644*/ 	.word	0x00014690


	//   ....[2]....
        /*0648*/ 	.word	0x000146f0


	//   ....[3]....
        /*064c*/ 	.word	0x00014750


	//   ....[4]....
        /*0650*/ 	.word	0x000153c0


	//   ....[5]....
        /*0654*/ 	.word	0x00015410


	//   ....[6]....
        /*0658*/ 	.word	0x00015470


	//----- nvinfo : EIATTR_CTAIDZ_USED
	.align		4
.L_364:
        /*065c*/ 	.byte	0x01, 0x04
	.zero		2


	//----- nvinfo : EIATTR_MAX_THREADS
	.align		4
        /*0660*/ 	.byte	0x04, 0x05
        /*0662*/ 	.short	(.L_366 - .L_365)
.L_365:
        /*0664*/ 	.word	0x00000080
        /*0668*/ 	.word	0x00000001
        /*066c*/ 	.word	0x00000001


	//----- nvinfo : EIATTR_CRS_STACK_SIZE
	.align		4
.L_366:
        /*0670*/ 	.byte	0x04, 0x1e
        /*0672*/ 	.short	(.L_368 - .L_367)
.L_367:
        /*0674*/ 	.word	0x00000000
.L_368:


//--------------------- .nv.info._ZN7cutlass13device_kernelIN5flash19enable_sm80_to_sm89INS1_16FlashAttnFwdSm80INS1_25CollectiveMainloopFwdSm80ILi4ELi1ELb0EN4cute5tupleIJNS5_1CILi128EEENS7_ILi48EEES8_EEELi128ENS_10bfloat16_tEfNS_4arch4Sm80ELb0ELb1ELb0ELb1ELb0ELb0ELb1ELb0EEENS1_21CollectiveEpilogueFwdINS6_IJS8_S8_S9_EEENS6_IJNS7_ILi1EEESH_SH_EEESB_SD_Li128ELb1ELb1ELb0ELb0EEENS1_19SingleTileSchedulerILb1ELb0ELb1ELi128EEEEEEEEEvNT_6ParamsE --------------------------
	.section	.nv.info._ZN7cutlass13device_kernelIN5flash19enable_sm80_to_sm89INS1_16FlashAttnFwdSm80INS1_25CollectiveMainloopFwdSm80ILi4ELi1ELb0EN4cute5tupleIJNS5_1CILi128EEENS7_ILi48EEES8_EEELi128ENS_10bfloat16_tEfNS_4arch4Sm80ELb0ELb1ELb0ELb1ELb0ELb0ELb1ELb0EEENS1_21CollectiveEpilogueFwdINS6_IJS8_S8_S9_EEENS6_IJNS7_ILi1EEESH_SH_EEESB_SD_Li128ELb1ELb1ELb0ELb0EEENS1_19SingleTileSchedulerILb1ELb0ELb1ELi128EEEEEEEEEvNT_6ParamsE,"",@"SHT_CUDA_INFO"
	.sectionflags	@""
	.align	4


	//----- nvinfo : EIATTR_CUDA_API_VERSION
	.align		4
        /*0000*/ 	.byte	0x04, 0x37
        /*0002*/ 	.short	(.L_370 - .L_369)
.L_369:
        /*0004*/ 	.word	0x00000082


	//----- nvinfo : EIATTR_SW2861232_WAR
	.align		4
.L_370:
        /*0008*/ 	.byte	0x01, 0x35
	.zero		2


	//----- nvinfo : EIATTR_PARAM_CBANK
	.align		4
        /*000c*/ 	.byte	0x04, 0x0a
        /*000e*/ 	.short	(.L_372 - .L_371)
	.align		4
.L_371:
        /*0010*/ 	.word	index@(.nv.constant0._ZN7cutlass13device_kernelIN5flash19enable_sm80_to_sm89INS1_16FlashAttnFwdSm80INS1_25CollectiveMainloopFwdSm80ILi4ELi1ELb0EN4cute5tupleIJNS5_1CILi128EEENS7_ILi48EEES8_EEELi128ENS_10bfloat16_tEfNS_4arch4Sm80ELb0ELb1ELb0ELb1ELb0ELb0ELb1ELb0EEENS1_21CollectiveEpilogueFwdINS6_IJS8_S8_S9_EEENS6_IJNS7_ILi1EEESH_SH_EEESB_SD_Li128ELb1ELb1ELb0ELb0EEENS1_19SingleTileSchedulerILb1ELb0ELb1ELi128EEEEEEEEEvNT_6ParamsE)
        /*0014*/ 	.short	0x0160
        /*0016*/ 	.short	0x0418


	//----- nvinfo : EIATTR_CBANK_PARAM_SIZE
	.align		4
.L_372:
        /*0018*/ 	.byte	0x03, 0x19
        /*001a*/ 	.short	0x0418


	//----- nvinfo : EIATTR_KPARAM_INFO
	.align		4
        /*001c*/ 	.byte	0x04, 0x17
        /*001e*/ 	.short	(.L_374 - .L_373)
.L_373:
        /*0020*/ 	.word	0x00000000
        /*0024*/ 	.short	0x0000
        /*0026*/ 	.short	0x0000
        /*0028*/ 	.byte	0x00, 0xf0, 0x61, 0x10


	//----- nvinfo : EIATTR_MAXREG_COUNT
	.align		4
.L_374:
        /*002c*/ 	.byte	0x03, 0x1b
        /*002e*/ 	.short	0x00ff


	//----- nvinfo : EIATTR_NUM_BARRIERS
	.align		4
        /*0030*/ 	.byte	0x02, 0x4c
        /*0032*/ 	.byte	0x02
	.zero		1


	//----- nvinfo : EIATTR_ANNOTATIONS
	.align		4
        /*0034*/ 	.byte	0x04, 0x55
        /*0036*/ 	.short	(.L_376 - .L_375)


	//   ....[0]....
.L_375:
        /* <DEDUP_REMOVED lines=44> */


	//----- nvinfo : EIATTR_MERCURY_ISA_VERSION
	.align		4
.L_376:
        /*02e8*/ 	.byte	0x03, 0x5f
        /*02ea*/ 	.short	0x0000


	//----- nvinfo : EIATTR_COOP_GROUP_MASK_REGIDS
	.align		4
        /*02ec*/ 	.byte	0x04, 0x29
        /*02ee*/ 	.short	(.L_378 - .L_377)


	//   ....[0]....
.L_377:
        /*02f0*/ 	.word	0xffffffff


	//   ....[1]....
        /*02f4*/ 	.word	0xffffffff


	//   ....[2]....
        /*02f8*/ 	.word	0xffffffff


	//   ....[3]....
        /*02fc*/ 	.word	0xffffffff


	//   ....[4]....
        /*0300*/ 	.word	0xffffffff


	//   ....[5]....
        /*0304*/ 	.word	0xffffffff


	//   ....[6]....
        /*0308*/ 	.word	0xffffffff


	//   ....[7]....
        /*030c*/ 	.word	0xffffffff


	//   ....[8]....
        /*0310*/ 	.word	0xffffffff


	//   ....[9]....
        /*0314*/ 	.word	0xffffffff


	//   ....[10]....
        /*0318*/ 	.word	0xffffffff


	//   ....[11]....
        /*031c*/ 	.word	0xffffffff


	//   ....[12]....
        /*0320*/ 	.word	0xffffffff


	//   ....[13]....
        /*0324*/ 	.word	0xffffffff


	//   ....[14]....
        /*0328*/ 	.word	0xffffffff


	//   ....[15]....
        /*032c*/ 	.word	0xffffffff


	//   ....[16]....
        /*0330*/ 	.word	0xffffffff


	//   ....[17]....
        /*0334*/ 	.word	0xffffffff


	//   ....[18]....
        /*0338*/ 	.word	0xffffffff


	//   ....[19]....
        /*033c*/ 	.word	0xffffffff


	//   ....[20]....
        /*0340*/ 	.word	0xffffffff


	//   ....[21]....
        /*0344*/ 	.word	0xffffffff


	//   ....[22]....
        /*0348*/ 	.word	0xffffffff


	//   ....[23]....
        /*034c*/ 	.word	0xffffffff


	//   ....[24]....
        /*0350*/ 	.word	0xffffffff


	//   ....[25]....
        /*0354*/ 	.word	0xffffffff


	//   ....[26]....
        /*0358*/ 	.word	0xffffffff


	//   ....[27]....
        /*035c*/ 	.word	0xffffffff


	//   ....[28]....
        /*0360*/ 	.word	0xffffffff


	//   ....[29]....
        /*0364*/ 	.word	0xffffffff


	//   ....[30]....
        /*0368*/ 	.word	0xffffffff


	//   ....[31]....
        /*036c*/ 	.word	0xffffffff


	//   ....[32]....
        /*0370*/ 	.word	0xffffffff


	//   ....[33]....
        /*0374*/ 	.word	0xffffffff


	//   ....[34]....
        /*0378*/ 	.word	0xffffffff


	//   ....[35]....
        /*037c*/ 	.word	0xffffffff


	//   ....[36]....
        /*0380*/ 	.word	0xffffffff


	//   ....[37]....
        /*0384*/ 	.word	0xffffffff


	//   ....[38]....
        /*0388*/ 	.word	0xffffffff


	//   ....[39]....
        /*038c*/ 	.word	0xffffffff


	//   ....[40]....
        /*0390*/ 	.word	0xffffffff


	//   ....[41]....
        /*0394*/ 	.word	0xffffffff


	//   ....[42]....
        /*0398*/ 	.word	0xffffffff


	//   ....[43]....
        /*039c*/ 	.word	0xffffffff


	//   ....[44]....
        /*03a0*/ 	.word	0xffffffff


	//   ....[45]....
        /*03a4*/ 	.word	0xffffffff


	//   ....[46]....
        /*03a8*/ 	.word	0xffffffff


	//   ....[47]....
        /*03ac*/ 	.word	0xffffffff


	//   ....[48]....
        /*03b0*/ 	.word	0xffffffff


	//   ....[49]....
        /*03b4*/ 	.word	0xffffffff


	//   ....[50]....
        /*03b8*/ 	.word	0xffffffff


	//   ....[51]....
        /*03bc*/ 	.word	0xffffffff


	//   ....[52]....
        /*03c0*/ 	.word	0xffffffff


	//   ....[53]....
        /*03c4*/ 	.word	0xffffffff


	//   ....[54]....
        /*03c8*/ 	.word	0xffffffff


	//   ....[55]....
        /*03cc*/ 	.word	0xffffffff


	//   ....[56]....
        /*03d0*/ 	.word	0xffffffff


	//   ....[57]....
        /*03d4*/ 	.word	0xffffffff


	//   ....[58]....
        /*03d8*/ 	.word	0xffffffff


	//   ....[59]....
        /*03dc*/ 	.word	0xffffffff


	//   ....[60]....
        /*03e0*/ 	.word	0xffffffff


	//   ....[61]....
        /*03e4*/ 	.word	0xffffffff


	//   ....[62]....
        /*03e8*/ 	.word	0xffffffff


	//   ....[63]....
        /*03ec*/ 	.word	0xffffffff


	//   ....[64]....
        /*03f0*/ 	.word	0xffffffff


	//   ....[65]....
        /*03f4*/ 	.word	0xffffffff


	//   ....[66]....
        /*03f8*/ 	.word	0xffffffff


	//   ....[67]....
        /*03fc*/ 	.word	0xffffffff


	//   ....[68]....
        /*0400*/ 	.word	0xffffffff


	//   ....[69]....
        /*0404*/ 	.word	0xffffffff


	//   ....[70]....
        /*0408*/ 	.word	0xffffffff


	//   ....[71]....
        /*040c*/ 	.word	0xffffffff


	//   ....[72]....
        /*0410*/ 	.word	0xffffffff


	//   ....[73]....
        /*0414*/ 	.word	0xffffffff


	//   ....[74]....
        /*0418*/ 	.word	0xffffffff


	//   ....[75]....
        /*041c*/ 	.word	0xffffffff


	//   ....[76]....
        /*0420*/ 	.word	0xffffffff


	//   ....[77]....
        /*0424*/ 	.word	0xffffffff


	//   ....[78]....
        /*0428*/ 	.word	0xffffffff


	//   ....[79]....
        /*042c*/ 	.word	0xffffffff


	//   ....[80]....
        /*0430*/ 	.word	0xffffffff


	//   ....[81]....
        /*0434*/ 	.word	0xffffffff


	//   ....[82]....
        /*0438*/ 	.word	0xffffffff


	//   ....[83]....
        /*043c*/ 	.word	0xffffffff


	//   ....[84]....
        /*0440*/ 	.word	0xffffffff


	//   ....[85]....
        /*0444*/ 	.word	0xffffffff


	//   ....[86]....
        /*0448*/ 	.word	0xffffffff


	//   ....[87]....
        /*044c*/ 	.word	0xffffffff


	//   ....[88]....
        /*0450*/ 	.word	0xffffffff


	//   ....[89]....
        /*0454*/ 	.word	0xffffffff


	//   ....[90]....
        /*0458*/ 	.word	0xffffffff


	//   ....[91]....
        /*045c*/ 	.word	0xffffffff


	//   ....[92]....
        /*0460*/ 	.word	0xffffffff


	//   ....[93]....
        /*0464*/ 	.word	0xffffffff


	//   ....[94]....
        /*0468*/ 	.word	0xffffffff


	//   ....[95]....
        /*046c*/ 	.word	0xffffffff


	//   ....[96]....
        /*0470*/ 	.word	0xffffffff


	//   ....[97]....
        /*0474*/ 	.word	0xffffffff


	//   ....[98]....
        /*0478*/ 	.word	0xffffffff


	//   ....[99]....
        /*047c*/ 	.word	0xffffffff


	//   ....[100]....
        /*0480*/ 	.word	0xffffffff


	//   ....[101]....
        /*0484*/ 	.word	0xffffffff


	//   ....[102]....
        /*0488*/ 	.word	0xffffffff


	//   ....[103]....
        /*048c*/ 	.word	0xffffffff


	//   ....[104]....
        /*0490*/ 	.word	0xffffffff


	//   ....[105]....
        /*0494*/ 	.word	0xffffffff


	//   ....[106]....
        /*0498*/ 	.word	0xffffffff


	//   ....[107]....
        /*049c*/ 	.word	0xffffffff


	//   ....[108]....
        /*04a0*/ 	.word	0xffffffff


	//----- nvinfo : EIATTR_COOP_GROUP_INSTR_OFFSETS
	.align		4
.L_378:
        /*04a4*/ 	.byte	0x04, 0x28
        /*04a6*/ 	.short	(.L_380 - .L_379)


	//   ....[0]....
.L_379:
        /*04a8*/ 	.word	0x00000090


	//   ....[1]....
        /*04ac*/ 	.word	0x00001650


	//   ....[2]....
        /*04b0*/ 	.word	0x00001680


	//   ....[3]....
        /*04b4*/ 	.word	0x00001900


	//   ....[4]....
        /*04b8*/ 	.word	0x00001930


	//   ....[5]....
        /*04bc*/ 	.word	0x00001a10


	//   ....[6]....
        /*04c0*/ 	.word	0x00001a40


	//   ....[7]....
        /*04c4*/ 	.word	0x00001b20


	//   ....[8]....
        /*04c8*/ 	.word	0x00001b50


	//   ....[9]....
        /*04cc*/ 	.word	0x00001c30


	//   ....[10]....
        /*04d0*/ 	.word	0x00001c60


	//   ....[11]....
        /*04d4*/ 	.word	0x00001d40


	//   ....[12]....
        /*04d8*/ 	.word	0x00001d70


	//   ....[13]....
        /*04dc*/ 	.word	0x00001e50


	//   ....[14]....
        /*04e0*/ 	.word	0x00001e80


	//   ....[15]....
        /*04e4*/ 	.word	0x00001f60


	//   ....[16]....
        /*04e8*/ 	.word	0x00001fa0


	//   ....[17]....
        /*04ec*/ 	.word	0x00003570


	//   ....[18]....
        /*04f0*/ 	.word	0x000037b0


	//   ....[19]....
        /*04f4*/ 	.word	0x00003980


	//   ....[20]....
        /*04f8*/ 	.word	0x00004430


	//   ....[21]....
        /*04fc*/ 	.word	0x00004bb0


	//   ....[22]....
        /*0500*/ 	.word	0x00004bf0


	//   ....[23]....
        /*0504*/ 	.word	0x00004d70


	//   ....[24]....
        /*0508*/ 	.word	0x00004da0


	//   ....[25]....
        /*050c*/ 	.word	0x000053c0


	//   ....[26]....
        /*0510*/ 	.word	0x00005480


	//   ....[27]....
        /*0514*/ 	.word	0x000054e0


	//   ....[28]....
        /*0518*/ 	.word	0x000056e0


	//   ....[29]....
        /*051c*/ 	.word	0x00008230


	//   ....[30]....
        /*0520*/ 	.word	0x000084a0


	//   ....[31]....
        /*0524*/ 	.word	0x00008690


	//   ....[32]....
        /*0528*/ 	.word	0x00008f90


	//   ....[33]....
        /*052c*/ 	.word	0x000097d0


	//   ....[34]....
        /*0530*/ 	.word	0x000098f0


	//   ....[35]....
        /*0534*/ 	.word	0x000099a0


	//   ....[36]....
        /*0538*/ 	.word	0x00009ad0


	//   ....[37]....
        /*053c*/ 	.word	0x00009b20


	//   ....[38]....
        /*0540*/ 	.word	0x00009c00


	//   ....[39]....
        /*0544*/ 	.word	0x00009f70


	//   ....[40]....
        /*0548*/ 	.word	0x00009ff0


	//   ....[41]....
        /*054c*/ 	.word	0x0000ce00


	//   ....[42]....
        /*0550*/ 	.word	0x0000ce60


	//   ....[43]....
        /*0554*/ 	.word	0x0000ce90


	//   ....[44]....
        /*0558*/ 	.word	0x0000cec0


	//   ....[45]....
        /*055c*/ 	.word	0x0000cf10


	//   ....[46]....
        /*0560*/ 	.word	0x0000cf50


	//   ....[47]....
        /*0564*/ 	.word	0x0000d220


	//   ....[48]....
        /*0568*/ 	.word	0x0000d3a0


	//   ....[49]....
        /*056c*/ 	.word	0x0000fd30


	//   ....[50]....
        /*0570*/ 	.word	0x0000ff50


	//   ....[51]....
        /*0574*/ 	.word	0x00010140


	//   ....[52]....
        /*0578*/ 	.word	0x00010c10


	//   ....[53]....
        /*057c*/ 	.word	0x00011360


	//   ....[54]....
        /*0580*/ 	.word	0x00011470


	//   ....[55]....
        /*0584*/ 	.word	0x000114e0


	//   ....[56]....
        /*0588*/ 	.word	0x00011610


	//   ....[57]....
        /*058c*/ 	.word	0x00011690


	//   ....[58]....
        /*0590*/ 	.word	0x000117e0


	//   ....[59]....
        /*0594*/ 	.word	0x00011bb0


	//   ....[60]....
        /*0598*/ 	.word	0x00011c70


	//   ....[61]....
        /*059c*/ 	.word	0x000136f0


	//   ....[62]....
        /*05a0*/ 	.word	0x00013700


	//   ....[63]....
        /*05a4*/ 	.word	0x00013710


	//   ....[64]....
        /*05a8*/ 	.word	0x00013720


	//   ....[65]....
        /*05ac*/ 	.word	0x00013750


	//   ....[66]....
        /*05b0*/ 	.word	0x00013770


	//   ....[67]....
        /*05b4*/ 	.word	0x00013790


	//   ....[68]....
        /*05b8*/ 	.word	0x000137a0


	//   ....[69]....
        /*05bc*/ 	.word	0x00015320


	//   ....[70]....
        /*05c0*/ 	.word	0x00015340


	//   ....[71]....
        /*05c4*/ 	.word	0x00015370


	//   ....[72]....
        /*05c8*/ 	.word	0x00015390


	//   ....[73]....
        /*05cc*/ 	.word	0x000153b0


	//   ....[74]....
        /*05d0*/ 	.word	0x000153d0


	//   ....[75]....
        /*05d4*/ 	.word	0x000153e0


	//   ....[76]....
        /*05d8*/ 	.word	0x000153f0


	//   ....[77]....
        /*05dc*/ 	.word	0x00015630


	//   ....[78]....
        /*05e0*/ 	.word	0x00015640


	//   ....[79]....
        /*05e4*/ 	.word	0x00015740


	//   ....[80]....
        /*05e8*/ 	.word	0x00015770


	//   ....[81]....
        /*05ec*/ 	.word	0x00015850


	//   ....[82]....
        /*05f0*/ 	.word	0x00015880


	//   ....[83]....
        /*05f4*/ 	.word	0x00015960


	//   ....[84]....
        /*05f8*/ 	.word	0x00015990


	//   ....[85]....
        /*05fc*/ 	.word	0x00015a70


	//   ....[86]....
        /*0600*/ 	.word	0x00015aa0


	//   ....[87]....
        /*0604*/ 	.word	0x00015b80


	//   ....[88]....
        /*0608*/ 	.word	0x00015bb0


	//   ....[89]....
        /*060c*/ 	.word	0x00015c90


	//   ....[90]....
        /*0610*/ 	.word	0x00015cc0


	//   ....[91]....
        /*0614*/ 	.word	0x00015da0


	//   ....[92]....
        /*0618*/ 	.word	0x00015dc0


	//   ....[93]....
        /*061c*/ 	.word	0x00016570


	//   ....[94]....
        /*0620*/ 	.word	0x00016580


	//   ....[95]....
        /*0624*/ 	.word	0x00016650


	//   ....[96]....
        /*0628*/ 	.word	0x00016680


	//   ....[97]....
        /*062c*/ 	.word	0x00016750


	//   ....[98]....
        /*0630*/ 	.word	0x00016780


	//   ....[99]....
        /*0634*/ 	.word	0x00016850


	//   ....[100]....
        /*0638*/ 	.word	0x00016880


	//   ....[101]....
        /*063c*/ 	.word	0x00016950


	//   ....[102]....
        /*0640*/ 	.word	0x00016980


	//   ....[103]....
        /*0644*/ 	.word	0x00016a50


	//   ....[104]....
        /*0648*/ 	.word	0x00016a80


	//   ....[105]....
        /*064c*/ 	.word	0x00016b50


	//   ....[106]....
        /*0650*/ 	.word	0x00016b80


	//   ....[107]....
        /*0654*/ 	.word	0x00016c50


	//   ....[108]....
        /*0658*/ 	.word	0x00016c70


	//----- nvinfo : EIATTR_EXIT_INSTR_OFFSETS
	.align		4
.L_380:
        /*065c*/ 	.byte	0x04, 0x1c
        /*065e*/ 	.short	(.L_382 - .L_381)


	//   ....[0]....
.L_381:
        /*0660*/ 	.word	0x00000350


	//   ....[1]....
        /*0664*/ 	.word	0x00015dd0


	//   ....[2]....
        /*0668*/ 	.word	0x00015e30


	//   ....[3]....
        /*066c*/ 	.word	0x00015e90


	//   ....[4]....
        /*0670*/ 	.word	0x00016c80


	//   ....[5]....
        /*0674*/ 	.word	0x00016cd0


	//   ....[6]....
        /*0678*/ 	.word	0x00016d30


	//----- nvinfo : EIATTR_CTAIDZ_USED
	.align		4
.L_382:
        /*067c*/ 	.byte	0x01, 0x04
	.zero		2


	//----- nvinfo : EIATTR_MAX_THREADS
	.align		4
        /*0680*/ 	.byte	0x04, 0x05
        /*0682*/ 	.short	(.L_384 - .L_383)
.L_383:
        /*0684*/ 	.word	0x00000080
        /*0688*/ 	.word	0x00000001
        /*068c*/ 	.word	0x00000001


	//----- nvinfo : EIATTR_CRS_STACK_SIZE
	.align		4
.L_384:
        /*0690*/ 	.byte	0x04, 0x1e
        /*0692*/ 	.short	(.L_386 - .L_385)
.L_385:
        /*0694*/ 	.word	0x00000000
.L_386:


//--------------------- .nv.info._ZN7cutlass13device_kernelIN5flash19enable_sm80_to_sm89INS1_16FlashAttnFwdSm80INS1_25CollectiveMainloopFwdSm80ILi4ELi1ELb0EN4cute5tupleIJNS5_1CILi128EEENS7_ILi48EEES8_EEELi128ENS_10bfloat16_tEfNS_4arch4Sm80ELb0ELb1ELb0ELb1ELb0ELb1ELb1ELb0EEENS1_21CollectiveEpilogueFwdINS6_IJS8_S8_S9_EEENS6_IJNS7_ILi1EEESH_SH_EEESB_SD_Li128ELb1ELb1ELb0ELb0EEENS1_19SingleTileSchedulerILb1ELb0ELb1ELi128EEEEEEEEEvNT_6ParamsE --------------------------
	.section	.nv.info._ZN7cutlass13device_kernelIN5flash19enable_sm80_to_sm89INS1_16FlashAttnFwdSm80INS1_25CollectiveMainloopFwdSm80ILi4ELi1ELb0EN4cute5tupleIJNS5_1CILi128EEENS7_ILi48EEES8_EEELi128ENS_10bfloat16_tEfNS_4arch4Sm80ELb0ELb1ELb0ELb1ELb0ELb1ELb1ELb0EEENS1_21CollectiveEpilogueFwdINS6_IJS8_S8_S9_EEENS6_IJNS7_ILi1EEESH_SH_EEESB_SD_Li128ELb1ELb1ELb0ELb0EEENS1_19SingleTileSchedulerILb1ELb0ELb1ELi128EEEEEEEEEvNT_6ParamsE,"",@"SHT_CUDA_INFO"
	.sectionflags	@""
	.align	4


	//----- nvinfo : EIATTR_CUDA_API_VERSION
	.align		4
        /*0000*/ 	.byte	0x04, 0x37
        /*0002*/ 	.short	(.L_388 - .L_387)
.L_387:
        /*0004*/ 	.word	0x00000082


	//----- nvinfo : EIATTR_SW2861232_WAR
	.align		4
.L_388:
        /*0008*/ 	.byte	0x01, 0x35
	.zero		2


	//----- nvinfo : EIATTR_PARAM_CBANK
	.align		4
        /*000c*/ 	.byte	0x04, 0x0a
        /*000e*/ 	.short	(.L_390 - .L_389)
	.align		4
.L_389:
        /*0010*/ 	.word	index@(.nv.constant0._ZN7cutlass13device_kernelIN5flash19enable_sm80_to_sm89INS1_16FlashAttnFwdSm80INS1_25CollectiveMainloopFwdSm80ILi4ELi1ELb0EN4cute5tupleIJNS5_1CILi128EEENS7_ILi48EEES8_EEELi128ENS_10bfloat16_tEfNS_4arch4Sm80ELb0ELb1ELb0ELb1ELb0ELb1ELb1ELb0EEENS1_21CollectiveEpilogueFwdINS6_IJS8_S8_S9_EEENS6_IJNS7_ILi1EEESH_SH_EEESB_SD_Li128ELb1ELb1ELb0ELb0EEENS1_19SingleTileSchedulerILb1ELb0ELb1ELi128EEEEEEEEEvNT_6ParamsE)
        /*0014*/ 	.short	0x0160
        /*0016*/ 	.short	0x0418


	//----- nvinfo : EIATTR_CBANK_PARAM_SIZE
	.align		4
.L_390:
        /*0018*/ 	.byte	0x03, 0x19
        /*001a*/ 	.short	0x0418


	//----- nvinfo : EIATTR_KPARAM_INFO
	.align		4
        /*001c*/ 	.byte	0x04, 0x17
        /*001e*/ 	.short	(.L_392 - .L_391)
.L_391:
        /*0020*/ 	.word	0x00000000
        /*0024*/ 	.short	0x0000
        /*0026*/ 	.short	0x0000
        /*0028*/ 	.byte	0x00, 0xf0, 0x61, 0x10


	//----- nvinfo : EIATTR_MAXREG_COUNT
	.align		4
.L_392:
        /*002c*/ 	.byte	0x03, 0x1b
        /*002e*/ 	.short	0x00ff


	//----- nvinfo : EIATTR_NUM_BARRIERS
	.align		4
        /*0030*/ 	.byte	0x02, 0x4c
        /*0032*/ 	.byte	0x02
	.zero		1


	//----- nvinfo : EIATTR_ANNOTATIONS
	.align		4
        /*0034*/ 	.byte	0x04, 0x55
        /*0036*/ 	.short	(.L_394 - .L_393)


	//   ....[0]....
.L_393:
        /* <DEDUP_REMOVED lines=67> */


	//----- nvinfo : EIATTR_MERCURY_ISA_VERSION
	.align		4
.L_394:
        /*0458*/ 	.byte	0x03, 0x5f
        /*045a*/ 	.short	0x0000


	//----- nvinfo : EIATTR_COOP_GROUP_MASK_REGIDS
	.align		4
        /*045c*/ 	.byte	0x04, 0x29
        /*045e*/ 	.short	(.L_396 - .L_395)


	//   ....[0]....
.L_395:
        /*0460*/ 	.word	0xffffffff


	//   ....[1]....
        /*0464*/ 	.word	0xffffffff


	//   ....[2]....
        /*0468*/ 	.word	0xffffffff


	//   ....[3]....
        /*046c*/ 	.word	0xffffffff


	//   ....[4]....
        /*0470*/ 	.word	0xffffffff


	//   ....[5]....
        /*0474*/ 	.word	0xffffffff


	//   ....[6]....
        /*0478*/ 	.word	0xffffffff


	//   ....[7]....
        /*047c*/ 	.word	0xffffffff


	//   ....[8]....
        /*0480*/ 	.word	0xffffffff


	//   ....[9]....
        /*0484*/ 	.word	0xffffffff


	//   ....[10]....
        /*0488*/ 	.word	0xffffffff


	//   ....[11]....
        /*048c*/ 	.word	0xffffffff


	//   ....[12]....
        /*0490*/ 	.word	0xffffffff


	//   ....[13]....
        /*0494*/ 	.word	0xffffffff


	//   ....[14]....
        /*0498*/ 	.word	0xffffffff


	//   ....[15]....
        /*049c*/ 	.word	0xffffffff


	//   ....[16]....
        /*04a0*/ 	.word	0xffffffff


	//   ....[17]....
        /*04a4*/ 	.word	0xffffffff


	//   ....[18]....
        /*04a8*/ 	.word	0xffffffff


	//   ....[19]....
        /*04ac*/ 	.word	0xffffffff


	//   ....[20]....
        /*04b0*/ 	.word	0xffffffff


	//   ....[21]....
        /*04b4*/ 	.word	0xffffffff


	//   ....[22]....
        /*04b8*/ 	.word	0xffffffff


	//   ....[23]....
        /*04bc*/ 	.word	0xffffffff


	//   ....[24]....
        /*04c0*/ 	.word	0xffffffff


	//   ....[25]....
        /*04c4*/ 	.word	0xffffffff


	//   ....[26]....
        /*04c8*/ 	.word	0xffffffff


	//   ....[27]....
        /*04cc*/ 	.word	0xffffffff


	//   ....[28]....
        /*04d0*/ 	.word	0xffffffff


	//   ....[29]....
        /*04d4*/ 	.word	0xffffffff


	//   ....[30]....
        /*04d8*/ 	.word	0xffffffff


	//   ....[31]....
        /*04dc*/ 	.word	0xffffffff


	//   ....[32]....
        /*04e0*/ 	.word	0xffffffff


	//   ....[33]....
        /*04e4*/ 	.word	0xffffffff


	//   ....[34]....
        /*04e8*/ 	.word	0xffffffff


	//   ....[35]....
        /*04ec*/ 	.word	0xffffffff


	//   ....[36]....
        /*04f0*/ 	.word	0xffffffff


	//   ....[37]....
        /*04f4*/ 	.word	0xffffffff


	//   ....[38]....
        /*04f8*/ 	.word	0xffffffff


	//   ....[39]....
        /*04fc*/ 	.word	0xffffffff


	//   ....[40]....
        /*0500*/ 	.word	0xffffffff


	//   ....[41]....
        /*0504*/ 	.word	0xffffffff


	//   ....[42]....
        /*0508*/ 	.word	0xffffffff


	//   ....[43]....
        /*050c*/ 	.word	0xffffffff


	//   ....[44]....
        /*0510*/ 	.word	0xffffffff


	//   ....[45]....
        /*0514*/ 	.word	0xffffffff


	//   ....[46]....
        /*0518*/ 	.word	0xffffffff


	//   ....[47]....
        /*051c*/ 	.word	0xffffffff


	//   ....[48]....
        /*0520*/ 	.word	0xffffffff


	//   ....[49]....
        /*0524*/ 	.word	0xffffffff


	//   ....[50]....
        /*0528*/ 	.word	0xffffffff


	//   ....[51]....
        /*052c*/ 	.word	0xffffffff


	//   ....[52]....
        /*0530*/ 	.word	0xffffffff


	//   ....[53]....
        /*0534*/ 	.word	0xffffffff


	//   ....[54]....
        /*0538*/ 	.word	0xffffffff


	//   ....[55]....
        /*053c*/ 	.word	0xffffffff


	//   ....[56]....
        /*0540*/ 	.word	0xffffffff


	//   ....[57]....
        /*0544*/ 	.word	0xffffffff


	//   ....[58]....
        /*0548*/ 	.word	0xffffffff


	//   ....[59]....
        /*054c*/ 	.word	0xffffffff


	//   ....[60]....
        /*0550*/ 	.word	0xffffffff


	//   ....[61]....
        /*0554*/ 	.word	0xffffffff


	//   ....[62]....
        /*0558*/ 	.word	0xffffffff


	//   ....[63]....
        /*055c*/ 	.word	0xffffffff


	//   ....[64]....
        /*0560*/ 	.word	0xffffffff


	//   ....[65]....
        /*0564*/ 	.word	0xffffffff


	//   ....[66]....
        /*0568*/ 	.word	0xffffffff


	//   ....[67]....
        /*056c*/ 	.word	0xffffffff


	//   ....[68]....
        /*0570*/ 	.word	0xffffffff


	//   ....[69]....
        /*0574*/ 	.word	0xffffffff


	//   ....[70]....
        /*0578*/ 	.word	0xffffffff


	//   ....[71]....
        /*057c*/ 	.word	0xffffffff


	//   ....[72]....
        /*0580*/ 	.word	0xffffffff


	//   ....[73]....
        /*0584*/ 	.word	0xffffffff


	//   ....[74]....
        /*0588*/ 	.word	0xffffffff


	//   ....[75]....
        /*058c*/ 	.word	0xffffffff


	//   ....[76]....
        /*0590*/ 	.word	0xffffffff


	//   ....[77]....
        /*0594*/ 	.word	0xffffffff


	//   ....[78]....
        /*0598*/ 	.word	0xffffffff


	//   ....[79]....
        /*059c*/ 	.word	0xffffffff


	//   ....[80]....
        /*05a0*/ 	.word	0xffffffff


	//   ....[81]....
        /*05a4*/ 	.word	0xffffffff


	//   ....[82]....
        /*05a8*/ 	.word	0xffffffff


	//   ....[83]....
        /*05ac*/ 	.word	0xffffffff


	//   ....[84]....
        /*05b0*/ 	.word	0xffffffff


	//   ....[85]....
        /*05b4*/ 	.word	0xffffffff


	//   ....[86]....
        /*05b8*/ 	.word	0xffffffff


	//   ....[87]....
        /*05bc*/ 	.word	0xffffffff


	//   ....[88]....
        /*05c0*/ 	.word	0xffffffff


	//   ....[89]....
        /*05c4*/ 	.word	0xffffffff


	//   ....[90]....
        /*05c8*/ 	.word	0xffffffff


	//   ....[91]....
        /*05cc*/ 	.word	0xffffffff


	//   ....[92]....
        /*05d0*/ 	.word	0xffffffff


	//   ....[93]....
        /*05d4*/ 	.word	0xffffffff


	//   ....[94]....
        /*05d8*/ 	.word	0xffffffff


	//   ....[95]....
        /*05dc*/ 	.word	0xffffffff


	//   ....[96]....
        /*05e0*/ 	.word	0xffffffff


	//   ....[97]....
        /*05e4*/ 	.word	0xffffffff


	//   ....[98]....
        /*05e8*/ 	.word	0xffffffff


	//   ....[99]....
        /*05ec*/ 	.word	0xffffffff


	//   ....[100]....
        /*05f0*/ 	.word	0xffffffff


	//   ....[101]....
        /*05f4*/ 	.word	0xffffffff


	//   ....[102]....
        /*05f8*/ 	.word	0xffffffff


	//   ....[103]....
        /*05fc*/ 	.word	0xffffffff


	//   ....[104]....
        /*0600*/ 	.word	0xffffffff


	//   ....[105]....
        /*0604*/ 	.word	0xffffffff


	//   ....[106]....
        /*0608*/ 	.word	0xffffffff


	//   ....[107]....
        /*060c*/ 	.word	0xffffffff


	//   ....[108]....
        /*0610*/ 	.word	0xffffffff


	//   ....[109]....
        /*0614*/ 	.word	0xffffffff


	//   ....[110]....
        /*0618*/ 	.word	0xffffffff


	//   ....[111]....
        /*061c*/ 	.word	0xffffffff


	//   ....[112]....
        /*0620*/ 	.word	0xffffffff


	//   ....[113]....
        /*0624*/ 	.word	0xffffffff


	//   ....[114]....
        /*0628*/ 	.word	0xffffffff


	//   ....[115]....
        /*062c*/ 	.word	0xffffffff


	//   ....[116]....
        /*0630*/ 	.word	0xffffffff


	//   ....[117]....
        /*0634*/ 	.word	0xffffffff


	//   ....[118]....
        /*0638*/ 	.word	0xffffffff


	//   ....[119]....
        /*063c*/ 	.word	0xffffffff


	//   ....[120]....
        /*0640*/ 	.word	0xffffffff


	//   ....[121]....
        /*0644*/ 	.word	0xffffffff


	//   ....[122]....
        /*0648*/ 	.word	0xffffffff


	//   ....[123]....
        /*064c*/ 	.word	0xffffffff


	//   ....[124]....
        /*0650*/ 	.word	0xffffffff


	//   ....[125]....
        /*0654*/ 	.word	0xffffffff


	//   ....[126]....
        /*0658*/ 	.word	0xffffffff


	//   ....[127]....
        /*065c*/ 	.word	0xffffffff


	//   ....[128]....
        /*0660*/ 	.word	0xffffffff


	//   ....[129]....
        /*0664*/ 	.word	0xffffffff


	//   ....[130]....
        /*0668*/ 	.word	0xffffffff


	//   ....[131]....
        /*066c*/ 	.word	0xffffffff


	//   ....[132]....
        /*0670*/ 	.word	0xffffffff


	//   ....[133]....
        /*0674*/ 	.word	0xffffffff


	//   ....[134]....
        /*0678*/ 	.word	0xffffffff


	//   ....[135]....
        /*067c*/ 	.word	0xffffffff


	//   ....[136]....
        /*0680*/ 	.word	0xffffffff


	//   ....[137]....
        /*0684*/ 	.word	0xffffffff


	//   ....[138]....
        /*0688*/ 	.word	0xffffffff


	//   ....[139]....
        /*068c*/ 	.word	0xffffffff


	//   ....[140]....
        /*0690*/ 	.word	0xffffffff


	//   ....[141]....
        /*0694*/ 	.word	0xffffffff


	//   ....[142]....
        /*0698*/ 	.word	0xffffffff


	//   ....[143]....
        /*069c*/ 	.word	0xffffffff


	//   ....[144]....
        /*06a0*/ 	.word	0xffffffff


	//   ....[145]....
        /*06a4*/ 	.word	0xffffffff


	//   ....[146]....
        /*06a8*/ 	.word	0xffffffff


	//   ....[147]....
        /*06ac*/ 	.word	0xffffffff


	//   ....[148]....
        /*06b0*/ 	.word	0xffffffff


	//   ....[149]....
        /*06b4*/ 	.word	0xffffffff


	//   ....[150]....
        /*06b8*/ 	.word	0xffffffff


	//   ....[151]....
        /*06bc*/ 	.word	0xffffffff


	//   ....[152]....
        /*06c0*/ 	.word	0xffffffff


	//   ....[153]....
        /*06c4*/ 	.word	0xffffffff


	//   ....[154]....
        /*06c8*/ 	.word	0xffffffff


	//   ....[155]....
        /*06cc*/ 	.word	0xffffffff


	//   ....[156]....
        /*06d0*/ 	.word	0xffffffff


	//   ....[157]....
        /*06d4*/ 	.word	0xffffffff


	//   ....[158]....
        /*06d8*/ 	.word	0xffffffff


	//   ....[159]....
        /*06dc*/ 	.word	0xffffffff


	//   ....[160]....
        /*06e0*/ 	.word	0xffffffff


	//   ....[161]....
        /*06e4*/ 	.word	0xffffffff


	//   ....[162]....
        /*06e8*/ 	.word	0xffffffff


	//   ....[163]....
        /*06ec*/ 	.word	0xffffffff


	//   ....[164]....
        /*06f0*/ 	.word	0xffffffff


	//   ....[165]....
        /*06f4*/ 	.word	0xffffffff


	//   ....[166]....
        /*06f8*/ 	.word	0xffffffff


	//   ....[167]....
        /*06fc*/ 	.word	0xffffffff


	//   ....[168]....
        /*0700*/ 	.word	0xffffffff


	//   ....[169]....
        /*0704*/ 	.word	0xffffffff


	//   ....[170]....
        /*0708*/ 	.word	0xffffffff


	//   ....[171]....
        /*070c*/ 	.word	0xffffffff


	//   ....[172]....
        /*0710*/ 	.word	0xffffffff


	//   ....[173]....
        /*0714*/ 	.word	0xffffffff


	//   ....[174]....
        /*0718*/ 	.word	0xffffffff


	//   ....[175]....
        /*071c*/ 	.word	0xffffffff


	//   ....[176]....
        /*0720*/ 	.word	0xffffffff


	//   ....[177]....
        /*0724*/ 	.word	0xffffffff


	//   ....[178]....
        /*0728*/ 	.word	0xffffffff


	//   ....[179]....
        /*072c*/ 	.word	0xffffffff


	//   ....[180]....
        /*0730*/ 	.word	0xffffffff


	//   ....[181]....
        /*0734*/ 	.word	0xffffffff


	//   ....[182]....
        /*0738*/ 	.word	0xffffffff


	//   ....[183]....
        /*073c*/ 	.word	0xffffffff


	//   ....[184]....
        /*0740*/ 	.word	0xffffffff


	//   ....[185]....
        /*0744*/ 	.word	0xffffffff


	//   ....[186]....
        /*0748*/ 	.word	0xffffffff


	//   ....[187]....
        /*074c*/ 	.word	0xffffffff


	//   ....[188]....
        /*0750*/ 	.word	0xffffffff


	//   ....[189]....
        /*0754*/ 	.word	0xffffffff


	//   ....[190]....
        /*0758*/ 	.word	0xffffffff


	//   ....[191]....
        /*075c*/ 	.word	0xffffffff


	//   ....[192]....
        /*0760*/ 	.word	0xffffffff


	//   ....[193]....
        /*0764*/ 	.word	0xffffffff


	//   ....[194]....
        /*0768*/ 	.word	0xffffffff


	//   ....[195]....
        /*076c*/ 	.word	0xffffffff


	//   ....[196]....
        /*0770*/ 	.word	0xffffffff


	//   ....[197]....
        /*0774*/ 	.word	0xffffffff


	//   ....[198]....
        /*0778*/ 	.word	0xffffffff


	//   ....[199]....
        /*077c*/ 	.word	0xffffffff


	//   ....[200]....
        /*0780*/ 	.word	0xffffffff


	//   ....[201]....
        /*0784*/ 	.word	0xffffffff


	//   ....[202]....
        /*0788*/ 	.word	0xffffffff


	//   ....[203]....
        /*078c*/ 	.word	0xffffffff


	//   ....[204]....
        /*0790*/ 	.word	0xffffffff


	//   ....[205]....
        /*0794*/ 	.word	0xffffffff


	//   ....[206]....
        /*0798*/ 	.word	0xffffffff


	//   ....[207]....
        /*079c*/ 	.word	0xffffffff


	//   ....[208]....
        /*07a0*/ 	.word	0xffffffff


	//   ....[209]....
        /*07a4*/ 	.word	0xffffffff


	//   ....[210]....
        /*07a8*/ 	.word	0xffffffff


	//   ....[211]....
        /*07ac*/ 	.word	0xffffffff


	//   ....[212]....
        /*07b0*/ 	.word	0xffffffff


	//   ....[213]....
        /*07b4*/ 	.word	0xffffffff


	//   ....[214]....
        /*07b8*/ 	.word	0xffffffff


	//   ....[215]....
        /*07bc*/ 	.word	0xffffffff


	//   ....[216]....
        /*07c0*/ 	.word	0xffffffff


	//   ....[217]....
        /*07c4*/ 	.word	0xffffffff


	//   ....[218]....
        /*07c8*/ 	.word	0xffffffff


	//   ....[219]....
        /*07cc*/ 	.word	0xffffffff


	//   ....[220]....
        /*07d0*/ 	.word	0xffffffff


	//   ....[221]....
        /*07d4*/ 	.word	0xffffffff


	//   ....[222]....
        /*07d8*/ 	.word	0xffffffff


	//   ....[223]....
        /*07dc*/ 	.word	0xffffffff


	//   ....[224]....
        /*07e0*/ 	.word	0xffffffff


	//   ....[225]....
        /*07e4*/ 	.word	0xffffffff


	//   ....[226]....
        /*07e8*/ 	.word	0xffffffff


	//   ....[227]....
        /*07ec*/ 	.word	0xffffffff


	//   ....[228]....
        /*07f0*/ 	.word	0xffffffff


	//   ....[229]....
        /*07f4*/ 	.word	0xffffffff


	//   ....[230]....
        /*07f8*/ 	.word	0xffffffff


	//   ....[231]....
        /*07fc*/ 	.word	0xffffffff


	//   ....[232]....
        /*0800*/ 	.word	0xffffffff


	//   ....[233]....
        /*0804*/ 	.word	0xffffffff


	//   ....[234]....
        /*0808*/ 	.word	0xffffffff


	//   ....[235]....
        /*080c*/ 	.word	0xffffffff


	//   ....[236]....
        /*0810*/ 	.word	0xffffffff


	//   ....[237]....
        /*0814*/ 	.word	0xffffffff


	//   ....[238]....
        /*0818*/ 	.word	0xffffffff


	//   ....[239]....
        /*081c*/ 	.word	0xffffffff


	//   ....[240]....
        /*0820*/ 	.word	0xffffffff


	//   ....[241]....
        /*0824*/ 	.word	0xffffffff


	//   ....[242]....
        /*0828*/ 	.word	0xffffffff


	//   ....[243]....
        /*082c*/ 	.word	0xffffffff


	//   ....[244]....
        /*0830*/ 	.word	0xffffffff


	//   ....[245]....
        /*0834*/ 	.word	0xffffffff


	//   ....[246]....
        /*0838*/ 	.word	0xffffffff


	//   ....[247]....
        /*083c*/ 	.word	0xffffffff


	//   ....[248]....
        /*0840*/ 	.word	0xffffffff


	//   ....[249]....
        /*0844*/ 	.word	0xffffffff


	//   ....[250]....
        /*0848*/ 	.word	0xffffffff


	//   ....[251]....
        /*084c*/ 	.word	0xffffffff


	//   ....[252]....
        /*0850*/ 	.word	0xffffffff


	//   ....[253]....
        /*0854*/ 	.word	0xffffffff


	//   ....[254]....
        /*0858*/ 	.word	0xffffffff


	//   ....[255]....
        /*085c*/ 	.word	0xffffffff


	//   ....[0]....
        /*0860*/ 	.word	0xffffffff


	//   ....[1]....
        /*0864*/ 	.word	0xffffffff


	//   ....[2]....
        /*0868*/ 	.word	0xffffffff


	//   ....[3]....
        /*086c*/ 	.word	0xffffffff


	//   ....[4]....
        /*0870*/ 	.word	0xffffffff


	//   ....[5]....
        /*0874*/ 	.word	0xffffffff


	//   ....[6]....
        /*0878*/ 	.word	0xffffffff


	//   ....[7]....
        /*087c*/ 	.word	0xffffffff


	//   ....[8]....
        /*0880*/ 	.word	0xffffffff


	//   ....[9]....
        /*0884*/ 	.word	0xffffffff


	//   ....[10]....
        /*0888*/ 	.word	0xffffffff


	//   ....[11]....
        /*088c*/ 	.word	0xffffffff


	//   ....[12]....
        /*0890*/ 	.word	0xffffffff


	//   ....[13]....
        /*0894*/ 	.word	0xffffffff


	//   ....[14]....
        /*0898*/ 	.word	0xffffffff


	//   ....[15]....
        /*089c*/ 	.word	0xffffffff


	//   ....[16]....
        /*08a0*/ 	.word	0xffffffff


	//   ....[17]....
        /*08a4*/ 	.word	0xffffffff


	//   ....[18]....
        /*08a8*/ 	.word	0xffffffff


	//   ....[19]....
        /*08ac*/ 	.word	0xffffffff


	//   ....[20]....
        /*08b0*/ 	.word	0xffffffff


	//----- nvinfo : EIATTR_COOP_GROUP_INSTR_OFFSETS
	.align		4
.L_396:
        /*08b4*/ 	.byte	0x04, 0x28
        /*08b6*/ 	.short	(.L_398 - .L_397)


	//   ....[0]....
.L_397:
        /*08b8*/ 	.word	0x00000090


	//   ....[1]....
        /*08bc*/ 	.word	0x00007530


	//   ....[2]....
        /*08c0*/ 	.word	0x00007550


	//   ....[3]....
        /*08c4*/ 	.word	0x000076e0


	//   ....[4]....
        /*08c8*/ 	.word	0x000076f0


	//   ....[5]....
        /*08cc*/ 	.word	0x00007870


	//   ....[6]....
        /*08d0*/ 	.word	0x00007890


	//   ....[7]....
        /*08d4*/ 	.word	0x00007a10


	//   ....[8]....
        /*08d8*/ 	.word	0x00007a20


	//   ....[9]....
        /*08dc*/ 	.word	0x00007ba0


	//   ....[10]....
        /*08e0*/ 	.word	0x00007bc0


	//   ....[11]....
        /*08e4*/ 	.word	0x00007d40


	//   ....[12]....
        /*08e8*/ 	.word	0x00007d50


	//   ....[13]....
        /*08ec*/ 	.word	0x00007ed0


	//   ....[14]....
        /*08f0*/ 	.word	0x00007ef0


	//   ....[15]....
        /*08f4*/ 	.word	0x00008070


	//   ....[16]....
        /*08f8*/ 	.word	0x00008080


	//   ....[17]....
        /*08fc*/ 	.word	0x00009ab0


	//   ....[18]....
        /*0900*/ 	.word	0x00009cd0


	//   ....[19]....
        /*0904*/ 	.word	0x00009e50


	//   ....[20]....
        /*0908*/ 	.word	0x0000a5b0


	//   ....[21]....
        /*090c*/ 	.word	0x0000ac00


	//   ....[22]....
        /*0910*/ 	.word	0x0000ad00


	//   ....[23]....
        /*0914*/ 	.word	0x0000ae20


	//   ....[24]....
        /*0918*/ 	.word	0x0000af80


	//   ....[25]....
        /*091c*/ 	.word	0x0000b010


	//   ....[26]....
        /*0920*/ 	.word	0x0000b110


	//   ....[27]....
        /*0924*/ 	.word	0x0000b330


	//   ....[28]....
        /*0928*/ 	.word	0x0000b500


	//   ....[29]....
        /*092c*/ 	.word	0x0000e040


	//   ....[30]....
        /*0930*/ 	.word	0x0000e2d0


	//   ....[31]....
        /*0934*/ 	.word	0x0000e490


	//   ....[32]....
        /*0938*/ 	.word	0x0000eb70


	//   ....[33]....
        /*093c*/ 	.word	0x0000f210


	//   ....[34]....
        /*0940*/ 	.word	0x0000f2f0


	//   ....[35]....
        /*0944*/ 	.word	0x0000f340


	//   ....[36]....
        /*0948*/ 	.word	0x0000f420


	//   ....[37]....
        /*094c*/ 	.word	0x0000f5a0


	//   ....[38]....
        /*0950*/ 	.word	0x0000f750


	//   ....[39]....
        /*0954*/ 	.word	0x0000f890


	//   ....[40]....
        /*0958*/ 	.word	0x0000f940


	//   ....[41]....
        /*095c*/ 	.word	0x00012790


	//   ....[42]....
        /*0960*/ 	.word	0x000127d0


	//   ....[43]....
        /*0964*/ 	.word	0x00012800


	//   ....[44]....
        /*0968*/ 	.word	0x00012820


	//   ....[45]....
        /*096c*/ 	.word	0x00012850


	//   ....[46]....
        /*0970*/ 	.word	0x000128a0


	//   ....[47]....
        /*0974*/ 	.word	0x00012c50


	//   ....[48]....
        /*0978*/ 	.word	0x00012df0


	//   ....[49]....
        /*097c*/ 	.word	0x000157b0


	//   ....[50]....
        /*0980*/ 	.word	0x00015a80


	//   ....[51]....
        /*0984*/ 	.word	0x00015fb0


	//   ....[52]....
        /*0988*/ 	.word	0x00016450


	//   ....[53]....
        /*098c*/ 	.word	0x00016a70


	//   ....[54]....
        /*0990*/ 	.word	0x00016bc0


	//   ....[55]....
        /*0994*/ 	.word	0x00016c10


	//   ....[56]....
        /*0998*/ 	.word	0x00016d60


	//   ....[57]....
        /*099c*/ 	.word	0x00016e30


	//   ....[58]....
        /*09a0*/ 	.word	0x00016fc0


	//   ....[59]....
        /*09a4*/ 	.word	0x00017210


	//   ....[60]....
        /*09a8*/ 	.word	0x000172a0


	//   ....[61]....
        /*09ac*/ 	.word	0x00018cc0


	//   ....[62]....
        /*09b0*/ 	.word	0x00018d30


	//   ....[63]....
        /*09b4*/ 	.word	0x00018d40


	//   ....[64]....
        /*09b8*/ 	.word	0x00018d50


	//   ....[65]....
        /*09bc*/ 	.word	0x00018d80


	//   ....[66]....
        /*09c0*/ 	.word	0x00018da0


	//   ....[67]....
        /*09c4*/ 	.word	0x00018db0


	//   ....[68]....
        /*09c8*/ 	.word	0x00018dc0


	//   ....[69]....
        /*09cc*/ 	.word	0x0001a920


	//   ....[70]....
        /*09d0*/ 	.word	0x0001a960


	//   ....[71]....
        /*09d4*/ 	.word	0x0001a990


	//   ....[72]....
        /*09d8*/ 	.word	0x0001a9b0


	//   ....[73]....
        /*09dc*/ 	.word	0x0001a9d0


	//   ....[74]....
        /*09e0*/ 	.word	0x0001a9f0


	//   ....[75]....
        /*09e4*/ 	.word	0x0001aa00


	//   ....[76]....
        /*09e8*/ 	.word	0x0001aa10


	//   ....[77]....
        /*09ec*/ 	.word	0x0001ac50


	//   ....[78]....
        /*09f0*/ 	.word	0x0001ac60


	//   ....[79]....
        /*09f4*/ 	.word	0x0001ad60


	//   ....[80]....
        /*09f8*/ 	.word	0x0001ad90


	//   ....[81]....
        /*09fc*/ 	.word	0x0001ae70


	//   ....[82]....
        /*0a00*/ 	.word	0x0001aea0


	//   ....[83]....
        /*0a04*/ 	.word	0x0001af80


	//   ....[84]....
        /*0a08*/ 	.word	0x0001afb0


	//   ....[85]....
        /*0a0c*/ 	.word	0x0001b090


	//   ....[86]....
        /*0a10*/ 	.word	0x0001b0c0


	//   ....[87]....
        /*0a14*/ 	.word	0x0001b1a0


	//   ....[88]....
        /*0a18*/ 	.word	0x0001b1d0


	//   ....[89]....
        /*0a1c*/ 	.word	0x0001b2b0


	//   ....[90]....
        /*0a20*/ 	.word	0x0001b2e0


	//   ....[91]....
        /*0a24*/ 	.word	0x0001b3c0


	//   ....[92]....
        /*0a28*/ 	.word	0x0001b3e0


	//   ....[93]....
        /*0a2c*/ 	.word	0x0001bb60


	//   ....[94]....
        /*0a30*/ 	.word	0x0001bb80


	//   ....[95]....
        /*0a34*/ 	.word	0x0001bc90


	//   ....[96]....
        /*0a38*/ 	.word	0x0001bca0


	//   ....[97]....
        /*0a3c*/ 	.word	0x0001bdb0


	//   ....[98]....
        /*0a40*/ 	.word	0x0001bdd0


	//   ....[99]....
        /*0a44*/ 	.word	0x0001bee0


	//   ....[100]....
        /*0a48*/ 	.word	0x0001bef0


	//   ....[101]....
        /*0a4c*/ 	.word	0x0001c000


	//   ....[102]....
        /*0a50*/ 	.word	0x0001c020


	//   ....[103]....
        /*0a54*/ 	.word	0x0001c130


	//   ....[104]....
        /*0a58*/ 	.word	0x0001c140


	//   ....[105]....
        /*0a5c*/ 	.word	0x0001c250


	//   ....[106]....
        /*0a60*/ 	.word	0x0001c270


	//   ....[107]....
        /*0a64*/ 	.word	0x0001c380


	//   ....[108]....
        /*0a68*/ 	.word	0x0001c390


	//   ....[109]....
        /*0a6c*/ 	.word	0x0001c4e0


	//   ....[110]....
        /*0a70*/ 	.word	0x0001c560


	//   ....[111]....
        /*0a74*/ 	.word	0x0001c5e0


	//   ....[112]....
        /*0a78*/ 	.word	0x0001c650


	//   ....[113]....
        /*0a7c*/ 	.word	0x0001c6d0


	//   ....[114]....
        /*0a80*/ 	.word	0x0001c750


	//   ....[115]....
        /*0a84*/ 	.word	0x0001c7d0


	//   ....[116]....
        /*0a88*/ 	.word	0x0001c840


	//   ....[117]....
        /*0a8c*/ 	.word	0x0001c8c0


	//   ....[118]....
        /*0a90*/ 	.word	0x0001c940


	//   ....[119]....
        /*0a94*/ 	.word	0x0001c9c0


	//   ....[120]....
        /*0a98*/ 	.word	0x0001ca30


	//   ....[121]....
        /*0a9c*/ 	.word	0x0001cab0


	//   ....[122]....
        /*0aa0*/ 	.word	0x0001cb30


	//   ....[123]....
        /*0aa4*/ 	.word	0x0001cbb0


	//   ....[124]....
        /*0aa8*/ 	.word	0x0001cc20


	//   ....[125]....
        /*0aac*/ 	.word	0x0001cc80


	//   ....[126]....
        /*0ab0*/ 	.word	0x0001cce0


	//   ....[127]....
        /*0ab4*/ 	.word	0x0001cd30


	//   ....[128]....
        /*0ab8*/ 	.word	0x0001cd90


	//   ....[129]....
        /*0abc*/ 	.word	0x0001cde0


	//   ....[130]....
        /*0ac0*/ 	.word	0x0001ce40


	//   ....[131]....
        /*0ac4*/ 	.word	0x0001ce90


	//   ....[132]....
        /*0ac8*/ 	.word	0x0001cef0


	//   ....[133]....
        /*0acc*/ 	.word	0x0001cf60


	//   ....[134]....
        /*0ad0*/ 	.word	0x0001cfe0


	//   ....[135]....
        /*0ad4*/ 	.word	0x0001d060


	//   ....[136]....
        /*0ad8*/ 	.word	0x0001d0d0


	//   ....[137]....
        /*0adc*/ 	.word	0x0001d150


	//   ....[138]....
        /*0ae0*/ 	.word	0x0001d1d0


	//   ....[139]....
        /*0ae4*/ 	.word	0x0001d250


	//   ....[140]....
        /*0ae8*/ 	.word	0x0001d2c0


	//   ....[141]....
        /*0aec*/ 	.word	0x0001d340


	//   ....[142]....
        /*0af0*/ 	.word	0x0001d3c0


	//   ....[143]....
        /*0af4*/ 	.word	0x0001d440


	//   ....[144]....
        /*0af8*/ 	.word	0x0001d4b0


	//   ....[145]....
        /*0afc*/ 	.word	0x0001d530


	//   ....[146]....
        /*0b00*/ 	.word	0x0001d5b0


	//   ....[147]....
        /*0b04*/ 	.word	0x0001d630


	//   ....[148]....
        /*0b08*/ 	.word	0x0001d6a0


	//   ....[149]....
        /*0b0c*/ 	.word	0x0001db70


	//   ....[150]....
        /*0b10*/ 	.word	0x0001db90


	//   ....[151]....
        /*0b14*/ 	.word	0x0001dbb0


	//   ....[152]....
        /*0b18*/ 	.word	0x0001dbc0


	//   ....[153]....
        /*0b1c*/ 	.word	0x0001de70


	//   ....[154]....
        /*0b20*/ 	.word	0x0001de80


	//   ....[155]....
        /*0b24*/ 	.word	0x0001de90


	//   ....[156]....
        /*0b28*/ 	.word	0x0001dea0


	//   ....[157]....
        /*0b2c*/ 	.word	0x0001e130


	//   ....[158]....
        /*0b30*/ 	.word	0x0001e150


	//   ....[159]....
        /*0b34*/ 	.word	0x0001e170


	//   ....[160]....
        /*0b38*/ 	.word	0x0001e180


	//   ....[161]....
        /*0b3c*/ 	.word	0x0001e430


	//   ....[162]....
        /*0b40*/ 	.word	0x0001e440


	//   ....[163]....
        /*0b44*/ 	.word	0x0001e450


	//   ....[164]....
        /*0b48*/ 	.word	0x0001e460


	//   ....[165]....
        /*0b4c*/ 	.word	0x0001e6f0


	//   ....[166]....
        /*0b50*/ 	.word	0x0001e710


	//   ....[167]....
        /*0b54*/ 	.word	0x0001e730


	//   ....[168]....
        /*0b58*/ 	.word	0x0001e740


	//   ....[169]....
        /*0b5c*/ 	.word	0x0001ea00


	//   ....[170]....
        /*0b60*/ 	.word	0x0001ea20


	//   ....[171]....
        /*0b64*/ 	.word	0x0001ea40


	//   ....[172]....
        /*0b68*/ 	.word	0x0001ea50


	//   ....[173]....
        /*0b6c*/ 	.word	0x0001ecf0


	//   ....[174]....
        /*0b70*/ 	.word	0x0001ed50


	//   ....[175]....
        /*0b74*/ 	.word	0x0001ed60


	//   ....[176]....
        /*0b78*/ 	.word	0x0001ed70


	//   ....[177]....
        /*0b7c*/ 	.word	0x0001f030


	//   ....[178]....
        /*0b80*/ 	.word	0x0001f090


	//   ....[179]....
        /*0b84*/ 	.word	0x0001f0a0


	//   ....[180]....
        /*0b88*/ 	.word	0x0001f0b0


	//   ....[181]....
        /*0b8c*/ 	.word	0x00022ab0


	//   ....[182]....
        /*0b90*/ 	.word	0x00022ad0


	//   ....[183]....
        /*0b94*/ 	.word	0x00022af0


	//   ....[184]....
        /*0b98*/ 	.word	0x00022b00


	//   ....[185]....
        /*0b9c*/ 	.word	0x00022d10


	//   ....[186]....
        /*0ba0*/ 	.word	0x00022d20


	//   ....[187]....
        /*0ba4*/ 	.word	0x00022d30


	//   ....[188]....
        /*0ba8*/ 	.word	0x00022d40


	//   ....[189]....
        /*0bac*/ 	.word	0x00022f70


	//   ....[190]....
        /*0bb0*/ 	.word	0x00022f90


	//   ....[191]....
        /*0bb4*/ 	.word	0x00022fb0


	//   ....[192]....
        /*0bb8*/ 	.word	0x00022fc0


	//   ....[193]....
        /*0bbc*/ 	.word	0x000231a0


	//   ....[194]....
        /*0bc0*/ 	.word	0x000231b0


	//   ....[195]....
        /*0bc4*/ 	.word	0x000231c0


	//   ....[196]....
        /*0bc8*/ 	.word	0x000231d0


	//   ....[197]....
        /*0bcc*/ 	.word	0x00023400


	//   ....[198]....
        /*0bd0*/ 	.word	0x00023420


	//   ....[199]....
        /*0bd4*/ 	.word	0x00023440


	//   ....[200]....
        /*0bd8*/ 	.word	0x00023450


	//   ....[201]....
        /*0bdc*/ 	.word	0x00023630


	//   ....[202]....
        /*0be0*/ 	.word	0x00023640


	//   ....[203]....
        /*0be4*/ 	.word	0x00023650


	//   ....[204]....
        /*0be8*/ 	.word	0x00023660


	//   ....[205]....
        /*0bec*/ 	.word	0x00023890


	//   ....[206]....
        /*0bf0*/ 	.word	0x000238b0


	//   ....[207]....
        /*0bf4*/ 	.word	0x000238d0


	//   ....[208]....
        /*0bf8*/ 	.word	0x000238e0


	//   ....[209]....
        /*0bfc*/ 	.word	0x00023b20


	//   ....[210]....
        /*0c00*/ 	.word	0x00023b30


	//   ....[211]....
        /*0c04*/ 	.word	0x00023b40


	//   ....[212]....
        /*0c08*/ 	.word	0x00023b50


	//   ....[213]....
        /*0c0c*/ 	.word	0x00027900


	//   ....[214]....
        /*0c10*/ 	.word	0x00027980


	//   ....[215]....
        /*0c14*/ 	.word	0x00027a00


	//   ....[216]....
        /*0c18*/ 	.word	0x00027a70


	//   ....[217]....
        /*0c1c*/ 	.word	0x00027af0


	//   ....[218]....
        /*0c20*/ 	.word	0x00027b60


	//   ....[219]....
        /*0c24*/ 	.word	0x00027be0


	//   ....[220]....
        /*0c28*/ 	.word	0x00027c50


	//   ....[221]....
        /*0c2c*/ 	.word	0x00027cd0


	//   ....[222]....
        /*0c30*/ 	.word	0x00027d50


	//   ....[223]....
        /*0c34*/ 	.word	0x00027dd0


	//   ....[224]....
        /*0c38*/ 	.word	0x00027e40


	//   ....[225]....
        /*0c3c*/ 	.word	0x00027ec0


	//   ....[226]....
        /*0c40*/ 	.word	0x00027f30


	//   ....[227]....
        /*0c44*/ 	.word	0x00027fb0


	//   ....[228]....
        /*0c48*/ 	.word	0x00028020


	//   ....[229]....
        /*0c4c*/ 	.word	0x000280a0


	//   ....[230]....
        /*0c50*/ 	.word	0x00028120


	//   ....[231]....
        /*0c54*/ 	.word	0x000281a0


	//   ....[232]....
        /*0c58*/ 	.word	0x00028210


	//   ....[233]....
        /*0c5c*/ 	.word	0x00028290


	//   ....[234]....
        /*0c60*/ 	.word	0x00028310


	//   ....[235]....
        /*0c64*/ 	.word	0x00028390


	//   ....[236]....
        /*0c68*/ 	.word	0x00028400


	//   ....[237]....
        /*0c6c*/ 	.word	0x00028480


	//   ....[238]....
        /*0c70*/ 	.word	0x00028500


	//   ....[239]....
        /*0c74*/ 	.word	0x00028570


	//   ....[240]....
        /*0c78*/ 	.word	0x000285e0


	//   ....[241]....
        /*0c7c*/ 	.word	0x00028660


	//   ....[242]....
        /*0c80*/ 	.word	0x000286e0


	//   ....[243]....
        /*0c84*/ 	.word	0x00028750


	//   ....[244]....
        /*0c88*/ 	.word	0x000287c0


	//   ....[245]....
        /*0c8c*/ 	.word	0x00028840


	//   ....[246]....
        /*0c90*/ 	.word	0x000288c0


	//   ....[247]....
        /*0c94*/ 	.word	0x00028940


	//   ....[248]....
        /*0c98*/ 	.word	0x000289b0


	//   ....[249]....
        /*0c9c*/ 	.word	0x00028a30


	//   ....[250]....
        /*0ca0*/ 	.word	0x00028aa0


	//   ....[251]....
        /*0ca4*/ 	.word	0x00028b20


	//   ....[252]....
        /*0ca8*/ 	.word	0x00028b90


	//   ....[253]....
        /*0cac*/ 	.word	0x00028c10


	//   ....[254]....
        /*0cb0*/ 	.word	0x00028c90


	//   ....[255]....
        /*0cb4*/ 	.word	0x00028d10


	//   ....[0]....
        /*0cb8*/ 	.word	0x00028d80


	//   ....[1]....
        /*0cbc*/ 	.word	0x00028e00


	//   ....[2]....
        /*0cc0*/ 	.word	0x00028e70


	//   ....[3]....
        /*0cc4*/ 	.word	0x00028ef0


	//   ....[4]....
        /*0cc8*/ 	.word	0x00028f60


	//   ....[5]....
        /*0ccc*/ 	.word	0x00028fe0


	//   ....[6]....
        /*0cd0*/ 	.word	0x00029060


	//   ....[7]....
        /*0cd4*/ 	.word	0x000290e0


	//   ....[8]....
        /*0cd8*/ 	.word	0x00029150


	//   ....[9]....
        /*0cdc*/ 	.word	0x000291d0


	//   ....[10]....
        /*0ce0*/ 	.word	0x00029240


	//   ....[11]....
        /*0ce4*/ 	.word	0x000292c0


	//   ....[12]....
        /*0ce8*/ 	.word	0x00029330


	//   ....[13]....
        /*0cec*/ 	.word	0x000293b0


	//   ....[14]....
        /*0cf0*/ 	.word	0x00029430


	//   ....[15]....
        /*0cf4*/ 	.word	0x000294b0


	//   ....[16]....
        /*0cf8*/ 	.word	0x00029520


	//   ....[17]....
        /*0cfc*/ 	.word	0x000295a0


	//   ....[18]....
        /*0d00*/ 	.word	0x00029610


	//   ....[19]....
        /*0d04*/ 	.word	0x00029680


	//   ....[20]....
        /*0d08*/ 	.word	0x000296f0


	//----- nvinfo : EIATTR_EXIT_INSTR_OFFSETS
	.align		4
.L_398:
        /*0d0c*/ 	.byte	0x04, 0x1c
        /*0d0e*/ 	.short	(.L_400 - .L_399)


	//   ....[0]....
.L_399:
        /*0d10*/ 	.word	0x00000350


	//   ....[1]....
        /*0d14*/ 	.word	0x0001b3f0


	//   ....[2]....
        /*0d18*/ 	.word	0x0001b450


	//   ....[3]....
        /*0d1c*/ 	.word	0x0001b4b0


	//   ....[4]....
        /*0d20*/ 	.word	0x0001c3d0


	//   ....[5]....
        /*0d24*/ 	.word	0x0001c420


	//   ....[6]....
        /*0d28*/ 	.word	0x0001c480


	//----- nvinfo : EIATTR_CTAIDZ_USED
	.align		4
.L_400:
        /*0d2c*/ 	.byte	0x01, 0x04
	.zero		2


	//----- nvinfo : EIATTR_MAX_THREADS
	.align		4
        /*0d30*/ 	.byte	0x04, 0x05
        /*0d32*/ 	.short	(.L_402 - .L_401)
.L_401:
        /*0d34*/ 	.word	0x00000080
        /*0d38*/ 	.word	0x00000001
        /*0d3c*/ 	.word	0x00000001


	//----- nvinfo : EIATTR_CRS_STACK_SIZE
	.align		4
.L_402:
        /*0d40*/ 	.byte	0x04, 0x1e
        /*0d42*/ 	.short	(.L_404 - .L_403)
.L_403:
        /*0d44*/ 	.word	0x00000000
.L_404:


//--------------------- .nv.info._ZN7cutlass13device_kernelIN5flash19enable_sm80_to_sm89INS1_16FlashAttnFwdSm80INS1_25CollectiveMainloopFwdSm80ILi4ELi1ELb0EN4cute5tupleIJNS5_1CILi128EEENS7_ILi64EEES8_EEELi128ENS_10bfloat16_tEfNS_4arch4Sm80ELb1ELb0ELb0ELb0ELb0ELb0ELb1ELb0EEENS1_21CollectiveEpilogueFwdINS6_IJS8_S8_S9_EEENS6_IJNS7_ILi1EEESH_SH_EEESB_SD_Li128ELb0ELb1ELb0ELb0EEENS1_30DynamicPersistentTileSchedulerILi128ELi128ELb0ELb1ELb0EEEEEEEEEvNT_6ParamsE --------------------------
	.section	.nv.info._ZN7cutlass13device_kernelIN5flash19enable_sm80_to_sm89INS1_16FlashAttnFwdSm80INS1_25CollectiveMainloopFwdSm80ILi4ELi1ELb0EN4cute5tupleIJNS5_1CILi128EEENS7_ILi64EEES8_EEELi128ENS_10bfloat16_tEfNS_4arch4Sm80ELb1ELb0ELb0ELb0ELb0ELb0ELb1ELb0EEENS1_21CollectiveEpilogueFwdINS6_IJS8_S8_S9_EEENS6_IJNS7_ILi1EEESH_SH_EEESB_SD_Li128ELb0ELb1ELb0ELb0EEENS1_30DynamicPersistentTileSchedulerILi128ELi128ELb0ELb1ELb0EEEEEEEEEvNT_6ParamsE,"",@"SHT_CUDA_INFO"
	.sectionflags	@""
	.align	4


	//----- nvinfo : EIATTR_CUDA_API_VERSION
	.align		4
        /*0000*/ 	.byte	0x04, 0x37
        /*0002*/ 	.short	(.L_406 - .L_405)
.L_405:
        /*0004*/ 	.word	0x00000082


	//----- nvinfo : EIATTR_SW2861232_WAR
	.align		4
.L_406:
        /*0008*/ 	.byte	0x01, 0x35
	.zero		2


	//----- nvinfo : EIATTR_PARAM_CBANK
	.align		4
        /*000c*/ 	.byte	0x04, 0x0a
        /*000e*/ 	.short	(.L_408 - .L_407)
	.align		4
.L_407:
        /*0010*/ 	.word	index@(.nv.constant0._ZN7cutlass13device_kernelIN5flash19enable_sm80_to_sm89INS1_16FlashAttnFwdSm80INS1_25CollectiveMainloopFwdSm80ILi4ELi1ELb0EN4cute5tupleIJNS5_1CILi128EEENS7_ILi64EEES8_EEELi128ENS_10bfloat16_tEfNS_4arch4Sm80ELb1ELb0ELb0ELb0ELb0ELb0ELb1ELb0EEENS1_21CollectiveEpilogueFwdINS6_IJS8_S8_S9_EEENS6_IJNS7_ILi1EEESH_SH_EEESB_SD_Li128ELb0ELb1ELb0ELb0EEENS1_30DynamicPersistentTileSchedulerILi128ELi128ELb0ELb1ELb0EEEEEEEEEvNT_6ParamsE)
        /*0014*/ 	.short	0x0160
        /*0016*/ 	.short	0x0428


	//----- nvinfo : EIATTR_CBANK_PARAM_SIZE
	.align		4
.L_408:
        /*0018*/ 	.byte	0x03, 0x19
        /*001a*/ 	.short	0x0428


	//----- nvinfo : EIATTR_KPARAM_INFO
	.align		4
        /*001c*/ 	.byte	0x04, 0x17
        /*001e*/ 	.short	(.L_410 - .L_409)
.L_409:
        /*0020*/ 	.word	0x00000000
        /*0024*/ 	.short	0x0000
        /*0026*/ 	.short	0x0000
        /*0028*/ 	.byte	0x00, 0xf0, 0xa1, 0x10


	//----- nvinfo : EIATTR_MAXREG_COUNT
	.align		4
.L_410:
        /*002c*/ 	.byte	0x03, 0x1b
        /*002e*/ 	.short	0x00ff


	//----- nvinfo : EIATTR_NUM_BARRIERS
	.align		4
        /*0030*/ 	.byte	0x02, 0x4c
        /*0032*/ 	.byte	0x06
	.zero		1


	//----- nvinfo : EIATTR_ANNOTATIONS
	.align		4
        /*0034*/ 	.byte	0x04, 0x55
        /*0036*/ 	.short	(.L_412 - .L_411)


	//   ....[0]....
.L_411:
        /* <DEDUP_REMOVED lines=101> */


	//----- nvinfo : EIATTR_MERCURY_ISA_VERSION
	.align		4
.L_412:
        /*0678*/ 	.byte	0x03, 0x5f
        /*067a*/ 	.short	0x0000


	//----- nvinfo : EIATTR_INT_WARP_WIDE_INSTR_OFFSETS
	.align		4
        /*067c*/ 	.byte	0x04, 0x31
        /*067e*/ 	.short	(.L_414 - .L_413)


	//   ....[0]....
.L_413:
        /*0680*/ 	.word	0x0000f9f0


	//   ....[1]....
        /*0684*/ 	.word	0x0000fa70


	//----- nvinfo : EIATTR_COOP_GROUP_MASK_REGIDS
	.align		4
.L_414:
        /*0688*/ 	.byte	0x04, 0x29
        /*068a*/ 	.short	(.L_416 - .L_415)


	//   ....[0]....
.L_415:
        /*068c*/ 	.word	0xffffffff


	//   ....[1]....
        /*0690*/ 	.word	0xffffffff


	//   ....[2]....
        /*0694*/ 	.word	0xffffffff


	//   ....[3]....
        /*0698*/ 	.word	0xffffffff


	//   ....[4]....
        /*069c*/ 	.word	0xffffffff


	//   ....[5]....
        /*06a0*/ 	.word	0xffffffff


	//   ....[6]....
        /*06a4*/ 	.word	0xffffffff


	//   ....[7]....
        /*06a8*/ 	.word	0xffffffff


	//   ....[8]....
        /*06ac*/ 	.word	0xffffffff


	//   ....[9]....
        /*06b0*/ 	.word	0xffffffff


	//   ....[10]....
        /*06b4*/ 	.word	0xffffffff


	//   ....[11]....
        /*06b8*/ 	.word	0xffffffff


	//   ....[12]....
        /*06bc*/ 	.word	0xffffffff


	//   ....[13]....
        /*06c0*/ 	.word	0xffffffff


	//   ....[14]....
        /*06c4*/ 	.word	0xffffffff


	//   ....[15]....
        /*06c8*/ 	.word	0xffffffff


	//   ....[16]....
        /*06cc*/ 	.word	0xffffffff


	//   ....[17]....
        /*06d0*/ 	.word	0xffffffff


	//   ....[18]....
        /*06d4*/ 	.word	0xffffffff


	//   ....[19]....
        /*06d8*/ 	.word	0xffffffff


	//   ....[20]....
        /*06dc*/ 	.word	0xffffffff


	//   ....[21]....
        /*06e0*/ 	.word	0xffffffff


	//   ....[22]....
        /*06e4*/ 	.word	0xffffffff


	//   ....[23]....
        /*06e8*/ 	.word	0xffffffff


	//   ....[24]....
        /*06ec*/ 	.word	0xffffffff


	//   ....[25]....
        /*06f0*/ 	.word	0xffffffff


	//   ....[26]....
        /*06f4*/ 	.word	0xffffffff


	//   ....[27]....
        /*06f8*/ 	.word	0xffffffff


	//   ....[28]....
        /*06fc*/ 	.word	0xffffffff


	//   ....[29]....
        /*0700*/ 	.word	0xffffffff


	//   ....[30]....
        /*0704*/ 	.word	0xffffffff


	//   ....[31]....
        /*0708*/ 	.word	0xffffffff


	//   ....[32]....
        /*070c*/ 	.word	0xffffffff


	//   ....[33]....
        /*0710*/ 	.word	0xffffffff


	//   ....[34]....
        /*0714*/ 	.word	0xffffffff


	//   ....[35]....
        /*0718*/ 	.word	0xffffffff


	//   ....[36]....
        /*071c*/ 	.word	0xffffffff


	//   ....[37]....
        /*0720*/ 	.word	0xffffffff


	//   ....[38]....
        /*0724*/ 	.word	0xffffffff


	//   ....[39]....
        /*0728*/ 	.word	0xffffffff


	//   ....[40]....
        /*072c*/ 	.word	0xffffffff


	//   ....[41]....
        /*0730*/ 	.word	0xffffffff


	//   ....[42]....
        /*0734*/ 	.word	0xffffffff


	//   ....[43]....
        /*0738*/ 	.word	0xffffffff


	//   ....[44]....
        /*073c*/ 	.word	0xffffffff


	//   ....[45]....
        /*0740*/ 	.word	0xffffffff


	//   ....[46]....
        /*0744*/ 	.word	0xffffffff


	//   ....[47]....
        /*0748*/ 	.word	0xffffffff


	//   ....[48]....
        /*074c*/ 	.word	0xffffffff


	//   ....[49]....
        /*0750*/ 	.word	0xffffffff


	//   ....[50]....
        /*0754*/ 	.word	0xffffffff


	//   ....[51]....
        /*0758*/ 	.word	0xffffffff


	//   ....[52]....
        /*075c*/ 	.word	0xffffffff


	//   ....[53]....
        /*0760*/ 	.word	0xffffffff


	//   ....[54]....
        /*0764*/ 	.word	0xffffffff


	//   ....[55]....
        /*0768*/ 	.word	0xffffffff


	//   ....[56]....
        /*076c*/ 	.word	0xffffffff


	//   ....[57]....
        /*0770*/ 	.word	0xffffffff


	//   ....[58]....
        /*0774*/ 	.word	0xffffffff


	//   ....[59]....
        /*0778*/ 	.word	0xffffffff


	//   ....[60]....
        /*077c*/ 	.word	0xffffffff


	//   ....[61]....
        /*0780*/ 	.word	0xffffffff


	//   ....[62]....
        /*0784*/ 	.word	0xffffffff


	//   ....[63]....
        /*0788*/ 	.word	0xffffffff


	//   ....[64]....
        /*078c*/ 	.word	0xffffffff


	//   ....[65]....
        /*0790*/ 	.word	0xffffffff


	//   ....[66]....
        /*0794*/ 	.word	0xffffffff


	//   ....[67]....
        /*0798*/ 	.word	0xffffffff


	//   ....[68]....
        /*079c*/ 	.word	0xffffffff


	//   ....[69]....
        /*07a0*/ 	.word	0xffffffff


	//   ....[70]....
        /*07a4*/ 	.word	0xffffffff


	//   ....[71]....
        /*07a8*/ 	.word	0xffffffff


	//   ....[72]....
        /*07ac*/ 	.word	0xffffffff


	//   ....[73]....
        /*07b0*/ 	.word	0xffffffff


	//   ....[74]....
        /*07b4*/ 	.word	0xffffffff


	//   ....[75]....
        /*07b8*/ 	.word	0xffffffff


	//   ....[76]....
        /*07bc*/ 	.word	0xffffffff


	//   ....[77]....
        /*07c0*/ 	.word	0xffffffff


	//   ....[78]....
        /*07c4*/ 	.word	0xffffffff


	//   ....[79]....
        /*07c8*/ 	.word	0xffffffff


	//   ....[80]....
        /*07cc*/ 	.word	0xffffffff


	//   ....[81]....
        /*07d0*/ 	.word	0xffffffff


	//   ....[82]....
        /*07d4*/ 	.word	0xffffffff


	//   ....[83]....
        /*07d8*/ 	.word	0xffffffff


	//   ....[84]....
        /*07dc*/ 	.word	0xffffffff


	//   ....[85]....
        /*07e0*/ 	.word	0xffffffff


	//   ....[86]....
        /*07e4*/ 	.word	0xffffffff


	//   ....[87]....
        /*07e8*/ 	.word	0xffffffff


	//   ....[88]....
        /*07ec*/ 	.word	0xffffffff


	//   ....[89]....
        /*07f0*/ 	.word	0xffffffff


	//   ....[90]....
        /*07f4*/ 	.word	0xffffffff


	//   ....[91]....
        /*07f8*/ 	.word	0xffffffff


	//   ....[92]....
        /*07fc*/ 	.word	0xffffffff


	//   ....[93]....
        /*0800*/ 	.word	0xffffffff


	//   ....[94]....
        /*0804*/ 	.word	0xffffffff


	//   ....[95]....
        /*0808*/ 	.word	0xffffffff


	//   ....[96]....
        /*080c*/ 	.word	0xffffffff


	//   ....[97]....
        /*0810*/ 	.word	0xffffffff


	//   ....[98]....
        /*0814*/ 	.word	0xffffffff


	//   ....[99]....
        /*0818*/ 	.word	0xffffffff


	//   ....[100]....
        /*081c*/ 	.word	0xffffffff


	//   ....[101]....
        /*0820*/ 	.word	0xffffffff


	//   ....[102]....
        /*0824*/ 	.word	0xffffffff


	//   ....[103]....
        /*0828*/ 	.word	0xffffffff


	//   ....[104]....
        /*082c*/ 	.word	0xffffffff


	//   ....[105]....
        /*0830*/ 	.word	0xffffffff


	//   ....[106]....
        /*0834*/ 	.word	0xffffffff


	//   ....[107]....
        /*0838*/ 	.word	0xffffffff


	//   ....[108]....
        /*083c*/ 	.word	0xffffffff


	//   ....[109]....
        /*0840*/ 	.word	0xffffffff


	//   ....[110]....
        /*0844*/ 	.word	0xffffffff


	//   ....[111]....
        /*0848*/ 	.word	0xffffffff


	//   ....[112]....
        /*084c*/ 	.word	0xffffffff


	//   ....[113]....
        /*0850*/ 	.word	0xffffffff


	//   ....[114]....
        /*0854*/ 	.word	0xffffffff


	//   ....[115]....
        /*0858*/ 	.word	0xffffffff


	//   ....[116]....
        /*085c*/ 	.word	0xffffffff


	//   ....[117]....
        /*0860*/ 	.word	0xffffffff


	//   ....[118]....
        /*0864*/ 	.word	0xffffffff


	//   ....[119]....
        /*0868*/ 	.word	0xffffffff


	//   ....[120]....
        /*086c*/ 	.word	0xffffffff


	//   ....[121]....
        /*0870*/ 	.word	0xffffffff


	//   ....[122]....
        /*0874*/ 	.word	0xffffffff


	//   ....[123]....
        /*0878*/ 	.word	0xffffffff


	//   ....[124]....
        /*087c*/ 	.word	0xffffffff


	//   ....[125]....
        /*0880*/ 	.word	0xffffffff


	//   ....[126]....
        /*0884*/ 	.word	0xffffffff


	//   ....[127]....
        /*0888*/ 	.word	0xffffffff


	//   ....[128]....
        /*088c*/ 	.word	0xffffffff


	//   ....[129]....
        /*0890*/ 	.word	0xffffffff


	//   ....[130]....
        /*0894*/ 	.word	0xffffffff


	//   ....[131]....
        /*0898*/ 	.word	0xffffffff


	//   ....[132]....
        /*089c*/ 	.word	0xffffffff


	//   ....[133]....
        /*08a0*/ 	.word	0xffffffff


	//   ....[134]....
        /*08a4*/ 	.word	0xffffffff


	//   ....[135]....
        /*08a8*/ 	.word	0xffffffff


	//   ....[136]....
        /*08ac*/ 	.word	0xffffffff


	//   ....[137]....
        /*08b0*/ 	.word	0xffffffff


	//   ....[138]....
        /*08b4*/ 	.word	0xffffffff


	//   ....[139]....
        /*08b8*/ 	.word	0xffffffff


	//----- nvinfo : EIATTR_COOP_GROUP_INSTR_OFFSETS
	.align		4
.L_416:
        /*08bc*/ 	.byte	0x04, 0x28
        /*08be*/ 	.short	(.L_418 - .L_417)


	//   ....[0]....
.L_417:
        /*08c0*/ 	.word	0x00000050


	//   ....[1]....
        /*08c4*/ 	.word	0x00001840


	//   ....[2]....
        /*08c8*/ 	.word	0x00001860


	//   ....[3]....
        /*08cc*/ 	.word	0x000019a0


	//   ....[4]....
        /*08d0*/ 	.word	0x000019b0


	//   ....[5]....
        /*08d4*/ 	.word	0x00001ae0


	//   ....[6]....
        /*08d8*/ 	.word	0x00001b00


	//   ....[7]....
        /*08dc*/ 	.word	0x00001c30


	//   ....[8]....
        /*08e0*/ 	.word	0x00001c40


	//   ....[9]....
        /*08e4*/ 	.word	0x00001d70


	//   ....[10]....
        /*08e8*/ 	.word	0x00001d90


	//   ....[11]....
        /*08ec*/ 	.word	0x00001ec0


	//   ....[12]....
        /*08f0*/ 	.word	0x00001ed0


	//   ....[13]....
        /*08f4*/ 	.word	0x00002000


	//   ....[14]....
        /*08f8*/ 	.word	0x00002020


	//   ....[15]....
        /*08fc*/ 	.word	0x00002150


	//   ....[16]....
        /*0900*/ 	.word	0x00002160


	//   ....[17]....
        /*0904*/ 	.word	0x00003720


	//   ....[18]....
        /*0908*/ 	.word	0x00003730


	//   ....[19]....
        /*090c*/ 	.word	0x00003740


	//   ....[20]....
        /*0910*/ 	.word	0x00003750


	//   ....[21]....
        /*0914*/ 	.word	0x00003bf0


	//   ....[22]....
        /*0918*/ 	.word	0x00003d70


	//   ....[23]....
        /*091c*/ 	.word	0x00003f70


	//   ....[24]....
        /*0920*/ 	.word	0x00004340


	//   ....[25]....
        /*0924*/ 	.word	0x000043e0


	//   ....[26]....
        /*0928*/ 	.word	0x00004650


	//   ....[27]....
        /*092c*/ 	.word	0x00004670


	//   ....[28]....
        /*0930*/ 	.word	0x00004720


	//   ....[29]....
        /*0934*/ 	.word	0x00006e20


	//   ....[30]....
        /*0938*/ 	.word	0x00006e30


	//   ....[31]....
        /*093c*/ 	.word	0x00006e40


	//   ....[32]....
        /*0940*/ 	.word	0x00006e60


	//   ....[33]....
        /*0944*/ 	.word	0x00008200


	//   ....[34]....
        /*0948*/ 	.word	0x00008260


	//   ....[35]....
        /*094c*/ 	.word	0x00008290


	//   ....[36]....
        /*0950*/ 	.word	0x000082b0


	//   ....[37]....
        /*0954*/ 	.word	0x000082f0


	//   ....[38]....
        /*0958*/ 	.word	0x00008340


	//   ....[39]....
        /*095c*/ 	.word	0x00008380


	//   ....[40]....
        /*0960*/ 	.word	0x000083a0


	//   ....[41]....
        /*0964*/ 	.word	0x0000c470


	//   ....[42]....
        /*0968*/ 	.word	0x0000c4c0


	//   ....[43]....
        /*096c*/ 	.word	0x0000c540


	//   ....[44]....
        /*0970*/ 	.word	0x0000c5a0


	//   ....[45]....
        /*0974*/ 	.word	0x0000c5d0


	//   ....[46]....
        /*0978*/ 	.word	0x0000c690


	//   ....[47]....
        /*097c*/ 	.word	0x0000cb80


	//   ....[48]....
        /*0980*/ 	.word	0x0000ccb0


	//   ....[49]....
        /*0984*/ 	.word	0x0000edf0


	//   ....[50]....
        /*0988*/ 	.word	0x0000ee60


	//   ....[51]....
        /*098c*/ 	.word	0x0000ee70


	//   ....[52]....
        /*0990*/ 	.word	0x0000ee80


	//   ....[53]....
        /*0994*/ 	.word	0x0000eeb0


	//   ....[54]....
        /*0998*/ 	.word	0x0000eed0


	//   ....[55]....
        /*099c*/ 	.word	0x0000eee0


	//   ....[56]....
        /*09a0*/ 	.word	0x0000eef0


	//   ....[57]....
        /*09a4*/ 	.word	0x00010440


	//   ....[58]....
        /*09a8*/ 	.word	0x00010860


	//   ....[59]....
        /*09ac*/ 	.word	0x00010880


	//   ....[60]....
        /*09b0*/ 	.word	0x000108a0


	//   ....[61]....
        /*09b4*/ 	.word	0x000108b0


	//   ....[62]....
        /*09b8*/ 	.word	0x000108c0


	//   ....[63]....
        /*09bc*/ 	.word	0x000108d0


	//   ....[64]....
        /*09c0*/ 	.word	0x000108e0


	//   ....[65]....
        /*09c4*/ 	.word	0x000108f0


	//   ....[66]....
        /*09c8*/ 	.word	0x00010b80


	//   ....[67]....
        /*09cc*/ 	.word	0x00010b90


	//   ....[68]....
        /*09d0*/ 	.word	0x00010c70


	//   ....[69]....
        /*09d4*/ 	.word	0x00010ca0


	//   ....[70]....
        /*09d8*/ 	.word	0x00010d60


	//   ....[71]....
        /*09dc*/ 	.word	0x00010d90


	//   ....[72]....
        /*09e0*/ 	.word	0x00010e50


	//   ....[73]....
        /*09e4*/ 	.word	0x00010e80


	//   ....[74]....
        /*09e8*/ 	.word	0x00010f40


	//   ....[75]....
        /*09ec*/ 	.word	0x00010f70


	//   ....[76]....
        /*09f0*/ 	.word	0x00011030


	//   ....[77]....
        /*09f4*/ 	.word	0x00011060


	//   ....[78]....
        /*09f8*/ 	.word	0x00011120


	//   ....[79]....
        /*09fc*/ 	.word	0x00011150


	//   ....[80]....
        /*0a00*/ 	.word	0x00011210


	//   ....[81]....
        /*0a04*/ 	.word	0x00011230


	//   ....[82]....
        /*0a08*/ 	.word	0x000117a0


	//   ....[83]....
        /*0a0c*/ 	.word	0x000117c0


	//   ....[84]....
        /*0a10*/ 	.word	0x000118f0


	//   ....[85]....
        /*0a14*/ 	.word	0x00011900


	//   ....[86]....
        /*0a18*/ 	.word	0x00011a20


	//   ....[87]....
        /*0a1c*/ 	.word	0x00011a40


	//   ....[88]....
        /*0a20*/ 	.word	0x00011b60


	//   ....[89]....
        /*0a24*/ 	.word	0x00011b70


	//   ....[90]....
        /*0a28*/ 	.word	0x00011c90


	//   ....[91]....
        /*0a2c*/ 	.word	0x00011cb0


	//   ....[92]....
        /*0a30*/ 	.word	0x00011dd0


	//   ....[93]....
        /*0a34*/ 	.word	0x00011de0


	//   ....[94]....
        /*0a38*/ 	.word	0x00011f00


	//   ....[95]....
        /*0a3c*/ 	.word	0x00011f20


	//   ....[96]....
        /*0a40*/ 	.word	0x00012040


	//   ....[97]....
        /*0a44*/ 	.word	0x00012050


	//   ....[98]....
        /*0a48*/ 	.word	0x000121e0


	//   ....[99]....
        /*0a4c*/ 	.word	0x000122d0


	//   ....[100]....
        /*0a50*/ 	.word	0x00012340


	//   ....[101]....
        /*0a54*/ 	.word	0x000123a0


	//   ....[102]....
        /*0a58*/ 	.word	0x00012400


	//   ....[103]....
        /*0a5c*/ 	.word	0x00012460


	//   ....[104]....
        /*0a60*/ 	.word	0x000124d0


	//   ....[105]....
        /*0a64*/ 	.word	0x00012530


	//   ....[106]....
        /*0a68*/ 	.word	0x00012590


	//   ....[107]....
        /*0a6c*/ 	.word	0x000125f0


	//   ....[108]....
        /*0a70*/ 	.word	0x00012660


	//   ....[109]....
        /*0a74*/ 	.word	0x000126c0


	//   ....[110]....
        /*0a78*/ 	.word	0x00012720


	//   ....[111]....
        /*0a7c*/ 	.word	0x00012780


	//   ....[112]....
        /*0a80*/ 	.word	0x000127f0


	//   ....[113]....
        /*0a84*/ 	.word	0x00012850


	//   ....[114]....
        /*0a88*/ 	.word	0x000128b0


	//   ....[115]....
        /*0a8c*/ 	.word	0x00012910


	//   ....[116]....
        /*0a90*/ 	.word	0x00012970


	//   ....[117]....
        /*0a94*/ 	.word	0x000129c0


	//   ....[118]....
        /*0a98*/ 	.word	0x00012a20


	//   ....[119]....
        /*0a9c*/ 	.word	0x00012a70


	//   ....[120]....
        /*0aa0*/ 	.word	0x00012ad0


	//   ....[121]....
        /*0aa4*/ 	.word	0x00012b20


	//   ....[122]....
        /*0aa8*/ 	.word	0x00012b80


	//   ....[123]....
        /*0aac*/ 	.word	0x00012be0


	//   ....[124]....
        /*0ab0*/ 	.word	0x00012c50


	//   ....[125]....
        /*0ab4*/ 	.word	0x00012cb0


	//   ....[126]....
        /*0ab8*/ 	.word	0x00012d10


	//   ....[127]....
        /*0abc*/ 	.word	0x00012d70


	//   ....[128]....
        /*0ac0*/ 	.word	0x00012de0


	//   ....[129]....
        /*0ac4*/ 	.word	0x00012e40


	//   ....[130]....
        /*0ac8*/ 	.word	0x00012ea0


	//   ....[131]....
        /*0acc*/ 	.word	0x00012f00


	//   ....[132]....
        /*0ad0*/ 	.word	0x00012f70


	//   ....[133]....
        /*0ad4*/ 	.word	0x00012fd0


	//   ....[134]....
        /*0ad8*/ 	.word	0x00013030


	//   ....[135]....
        /*0adc*/ 	.word	0x00013090


	//   ....[136]....
        /*0ae0*/ 	.word	0x00013100


	//   ....[137]....
        /*0ae4*/ 	.word	0x00013160


	//   ....[138]....
        /*0ae8*/ 	.word	0x000131c0


	//   ....[139]....
        /*0aec*/ 	.word	0x00013230


	//----- nvinfo : EIATTR_EXIT_INSTR_OFFSETS
	.align		4
.L_418:
        /*0af0*/ 	.byte	0x04, 0x1c
        /*0af2*/ 	.short	(.L_420 - .L_419)


	//   ....[0]....
.L_419:
        /*0af4*/ 	.word	0x000000a0


	//   ....[1]....
        /*0af8*/ 	.word	0x00012280


	//----- nvinfo : EIATTR_MAX_THREADS
	.align		4
.L_420:
        /*0afc*/ 	.byte	0x04, 0x05
        /*0afe*/ 	.short	(.L_422 - .L_421)
.L_421:
        /*0b00*/ 	.word	0x00000080
        /*0b04*/ 	.word	0x00000001
        /*0b08*/ 	.word	0x00000001


	//----- nvinfo : EIATTR_CRS_STACK_SIZE
	.align		4
.L_422:
        /*0b0c*/ 	.byte	0x04, 0x1e
        /*0b0e*/ 	.short	(.L_424 - .L_423)
.L_423:
        /*0b10*/ 	.word	0x00000000
.L_424:


//--------------------- .nv.info._ZN7cutlass13device_kernelIN5flash19enable_sm80_to_sm89INS1_16FlashAttnFwdSm80INS1_25CollectiveMainloopFwdSm80ILi4ELi1ELb0EN4cute5tupleIJNS5_1CILi128EEENS7_ILi64EEES8_EEELi128ENS_10bfloat16_tEfNS_4arch4Sm80ELb1ELb0ELb0ELb1ELb0ELb0ELb1ELb0EEENS1_21CollectiveEpilogueFwdINS6_IJS8_S8_S9_EEENS6_IJNS7_ILi1EEESH_SH_EEESB_SD_Li128ELb1ELb1ELb0ELb0EEENS1_19SingleTileSchedulerILb1ELb0ELb1ELi128EEEEEEEEEvNT_6ParamsE --------------------------
	.section	.nv.info._ZN7cutlass13device_kernelIN5flash19enable_sm80_to_sm89INS1_16FlashAttnFwdSm80INS1_25CollectiveMainloopFwdSm80ILi4ELi1ELb0EN4cute5tupleIJNS5_1CILi128EEENS7_ILi64EEES8_EEELi128ENS_10bfloat16_tEfNS_4arch4Sm80ELb1ELb0ELb0ELb1ELb0ELb0ELb1ELb0EEENS1_21CollectiveEpilogueFwdINS6_IJS8_S8_S9_EEENS6_IJNS7_ILi1EEESH_SH_EEESB_SD_Li128ELb1ELb1ELb0ELb0EEENS1_19SingleTileSchedulerILb1ELb0ELb1ELi128EEEEEEEEEvNT_6ParamsE,"",@"SHT_CUDA_INFO"
	.sectionflags	@""
	.align	4


	//----- nvinfo : EIATTR_CUDA_API_VERSION
	.align		4
        /*0000*/ 	.byte	0x04, 0x37
        /*0002*/ 	.short	(.L_426 - .L_425)
.L_425:
        /*0004*/ 	.word	0x00000082


	//----- nvinfo : EIATTR_SW2861232_WAR
	.align		4
.L_426:
        /*0008*/ 	.byte	0x01, 0x35
	.zero		2


	//----- nvinfo : EIATTR_PARAM_CBANK
	.align		4
        /*000c*/ 	.byte	0x04, 0x0a
        /*000e*/ 	.short	(.L_428 - .L_427)
	.align		4
.L_427:
        /*0010*/ 	.word	index@(.nv.constant0._ZN7cutlass13device_kernelIN5flash19enable_sm80_to_sm89INS1_16FlashAttnFwdSm80INS1_25CollectiveMainloopFwdSm80ILi4ELi1ELb0EN4cute5tupleIJNS5_1CILi128EEENS7_ILi64EEES8_EEELi128ENS_10bfloat16_tEfNS_4arch4Sm80ELb1ELb0ELb0ELb1ELb0ELb0ELb1ELb0EEENS1_21CollectiveEpilogueFwdINS6_IJS8_S8_S9_EEENS6_IJNS7_ILi1EEESH_SH_EEESB_SD_Li128ELb1ELb1ELb0ELb0EEENS1_19SingleTileSchedulerILb1ELb0ELb1ELi128EEEEEEEEEvNT_6ParamsE)
        /*0014*/ 	.short	0x0160
        /*0016*/ 	.short	0x0418


	//----- nvinfo : EIATTR_CBANK_PARAM_SIZE
	.align		4
.L_428:
        /*0018*/ 	.byte	0x03, 0x19
        /*001a*/ 	.short	0x0418


	//----- nvinfo : EIATTR_KPARAM_INFO
	.align		4
        /*001c*/ 	.byte	0x04, 0x17
        /*001e*/ 	.short	(.L_430 - .L_429)
.L_429:
        /*0020*/ 	.word	0x00000000
        /*0024*/ 	.short	0x0000
        /*0026*/ 	.short	0x0000
        /*0028*/ 	.byte	0x00, 0xf0, 0x61, 0x10


	//----- nvinfo : EIATTR_MAXREG_COUNT
	.align		4
.L_430:
        /*002c*/ 	.byte	0x03, 0x1b
        /*002e*/ 	.short	0x00ff


	//----- nvinfo : EIATTR_NUM_BARRIERS
	.align		4
        /*0030*/ 	.byte	0x02, 0x4c
        /*0032*/ 	.byte	0x02
	.zero		1


	//----- nvinfo : EIATTR_ANNOTATIONS
	.align		4
        /*0034*/ 	.byte	0x04, 0x55
        /*0036*/ 	.short	(.L_432 - .L_431)


	//   ....[0]....
.L_431:
        /* <DEDUP_REMOVED lines=71> */


	//----- nvinfo : EIATTR_MERCURY_ISA_VERSION
	.align		4
.L_432:
        /*0490*/ 	.byte	0x03, 0x5f
        /*0492*/ 	.short	0x0000


	//----- nvinfo : EIATTR_INT_WARP_WIDE_INSTR_OFFSETS
	.align		4
        /*0494*/ 	.byte	0x04, 0x31
        /*0496*/ 	.short	(.L_434 - .L_433)


	//   ....[0]....
.L_433:
        /*0498*/ 	.word	0x00001e80


	//----- nvinfo : EIATTR_COOP_GROUP_MASK_REGIDS
	.align		4
.L_434:
        /*049c*/ 	.byte	0x04, 0x29
        /*049e*/ 	.short	(.L_436 - .L_435)


	//   ....[0]....
.L_435:
        /*04a0*/ 	.word	0xffffffff


	//   ....[1]....
        /*04a4*/ 	.word	0xffffffff


	//   ....[2]....
        /*04a8*/ 	.word	0xffffffff


	//   ....[3]....
        /*04ac*/ 	.word	0xffffffff


	//   ....[4]....
        /*04b0*/ 	.word	0xffffffff


	//   ....[5]....
        /*04b4*/ 	.word	0xffffffff


	//   ....[6]....
        /*04b8*/ 	.word	0xffffffff


	//   ....[7]....
        /*04bc*/ 	.word	0xffffffff


	//   ....[8]....
        /*04c0*/ 	.word	0xffffffff


	//   ....[9]....
        /*04c4*/ 	.word	0xffffffff


	//   ....[10]....
        /*04c8*/ 	.word	0xffffffff


	//   ....[11]....
        /*04cc*/ 	.word	0xffffffff


	//   ....[12]....
        /*04d0*/ 	.word	0xffffffff


	//   ....[13]....
        /*04d4*/ 	.word	0xffffffff


	//   ....[14]....
        /*04d8*/ 	.word	0xffffffff


	//   ....[15]....
        /*04dc*/ 	.word	0xffffffff


	//   ....[16]....
        /*04e0*/ 	.word	0xffffffff


	//   ....[17]....
        /*04e4*/ 	.word	0xffffffff


	//   ....[18]....
        /*04e8*/ 	.word	0xffffffff


	//   ....[19]....
        /*04ec*/ 	.word	0xffffffff


	//   ....[20]....
        /*04f0*/ 	.word	0xffffffff


	//   ....[21]....
        /*04f4*/ 	.word	0xffffffff


	//   ....[22]....
        /*04f8*/ 	.word	0xffffffff


	//   ....[23]....
        /*04fc*/ 	.word	0xffffffff


	//   ....[24]....
        /*0500*/ 	.word	0xffffffff


	//   ....[25]....
        /*0504*/ 	.word	0xffffffff


	//   ....[26]....
        /*0508*/ 	.word	0xffffffff


	//   ....[27]....
        /*050c*/ 	.word	0xffffffff


	//   ....[28]....
        /*0510*/ 	.word	0xffffffff


	//   ....[29]....
        /*0514*/ 	.word	0xffffffff


	//   ....[30]....
        /*0518*/ 	.word	0xffffffff


	//   ....[31]....
        /*051c*/ 	.word	0xffffffff


	//   ....[32]....
        /*0520*/ 	.word	0xffffffff


	//   ....[33]....
        /*0524*/ 	.word	0xffffffff


	//   ....[34]....
        /*0528*/ 	.word	0xffffffff


	//   ....[35]....
        /*052c*/ 	.word	0xffffffff


	//   ....[36]....
        /*0530*/ 	.word	0xffffffff


	//   ....[37]....
        /*0534*/ 	.word	0xffffffff


	//   ....[38]....
        /*0538*/ 	.word	0xffffffff


	//   ....[39]....
        /*053c*/ 	.word	0xffffffff


	//   ....[40]....
        /*0540*/ 	.word	0xffffffff


	//   ....[41]....
        /*0544*/ 	.word	0xffffffff


	//   ....[42]....
        /*0548*/ 	.word	0xffffffff


	//   ....[43]....
        /*054c*/ 	.word	0xffffffff


	//   ....[44]....
        /*0550*/ 	.word	0xffffffff


	//   ....[45]....
        /*0554*/ 	.word	0xffffffff


	//   ....[46]....
        /*0558*/ 	.word	0xffffffff


	//   ....[47]....
        /*055c*/ 	.word	0xffffffff


	//   ....[48]....
        /*0560*/ 	.word	0xffffffff


	//   ....[49]....
        /*0564*/ 	.word	0xffffffff


	//   ....[50]....
        /*0568*/ 	.word	0xffffffff


	//   ....[51]....
        /*056c*/ 	.word	0xffffffff


	//   ....[52]....
        /*0570*/ 	.word	0xffffffff


	//   ....[53]....
        /*0574*/ 	.word	0xffffffff


	//   ....[54]....
        /*0578*/ 	.word	0xffffffff


	//   ....[55]....
        /*057c*/ 	.word	0xffffffff


	//   ....[56]....
        /*0580*/ 	.word	0xffffffff


	//   ....[57]....
        /*0584*/ 	.word	0xffffffff


	//   ....[58]....
        /*0588*/ 	.word	0xffffffff


	//   ....[59]....
        /*058c*/ 	.word	0xffffffff


	//   ....[60]....
        /*0590*/ 	.word	0xffffffff


	//   ....[61]....
        /*0594*/ 	.word	0xffffffff


	//   ....[62]....
        /*0598*/ 	.word	0xffffffff


	//   ....[63]....
        /*059c*/ 	.word	0xffffffff


	//   ....[64]....
        /*05a0*/ 	.word	0xffffffff


	//   ....[65]....
        /*05a4*/ 	.word	0xffffffff


	//   ....[66]....
        /*05a8*/ 	.word	0xffffffff


	//   ....[67]....
        /*05ac*/ 	.word	0xffffffff


	//   ....[68]....
        /*05b0*/ 	.word	0xffffffff


	//   ....[69]....
        /*05b4*/ 	.word	0xffffffff


	//   ....[70]....
        /*05b8*/ 	.word	0xffffffff


	//   ....[71]....
        /*05bc*/ 	.word	0xffffffff


	//   ....[72]....
        /*05c0*/ 	.word	0xffffffff


	//   ....[73]....
        /*05c4*/ 	.word	0xffffffff


	//   ....[74]....
        /*05c8*/ 	.word	0xffffffff


	//   ....[75]....
        /*05cc*/ 	.word	0xffffffff


	//   ....[76]....
        /*05d0*/ 	.word	0xffffffff


	//   ....[77]....
        /*05d4*/ 	.word	0xffffffff


	//   ....[78]....
        /*05d8*/ 	.word	0xffffffff


	//   ....[79]....
        /*05dc*/ 	.word	0xffffffff


	//   ....[80]....
        /*05e0*/ 	.word	0xffffffff


	//   ....[81]....
        /*05e4*/ 	.word	0xffffffff


	//   ....[82]....
        /*05e8*/ 	.word	0xffffffff


	//   ....[83]....
        /*05ec*/ 	.word	0xffffffff


	//   ....[84]....
        /*05f0*/ 	.word	0xffffffff


	//   ....[85]....
        /*05f4*/ 	.word	0xffffffff


	//   ....[86]....
        /*05f8*/ 	.word	0xffffffff


	//   ....[87]....
        /*05fc*/ 	.word	0xffffffff


	//   ....[88]....
        /*0600*/ 	.word	0xffffffff


	//   ....[89]....
        /*0604*/ 	.word	0xffffffff


	//   ....[90]....
        /*0608*/ 	.word	0xffffffff


	//   ....[91]....
        /*060c*/ 	.word	0xffffffff


	//   ....[92]....
        /*0610*/ 	.word	0xffffffff


	//   ....[93]....
        /*0614*/ 	.word	0xffffffff


	//   ....[94]....
        /*0618*/ 	.word	0xffffffff


	//   ....[95]....
        /*061c*/ 	.word	0xffffffff


	//   ....[96]....
        /*0620*/ 	.word	0xffffffff


	//----- nvinfo : EIATTR_COOP_GROUP_INSTR_OFFSETS
	.align		4
.L_436:
        /*0624*/ 	.byte	0x04, 0x28
        /*0626*/ 	.short	(.L_438 - .L_437)


	//   ....[0]....
.L_437:
        /*0628*/ 	.word	0x00000090


	//   ....[1]....
        /*062c*/ 	.word	0x000012c0


	//   ....[2]....
        /*0630*/ 	.word	0x000012f0


	//   ....[3]....
        /*0634*/ 	.word	0x00001580


	//   ....[4]....
        /*0638*/ 	.word	0x000015b0


	//   ....[5]....
        /*063c*/ 	.word	0x00001690


	//   ....[6]....
        /*0640*/ 	.word	0x000016c0


	//   ....[7]....
        /*0644*/ 	.word	0x000017a0


	//   ....[8]....
        /*0648*/ 	.word	0x000017d0


	//   ....[9]....
        /*064c*/ 	.word	0x000018b0


	//   ....[10]....
        /*0650*/ 	.word	0x000018e0


	//   ....[11]....
        /*0654*/ 	.word	0x000019c0


	//   ....[12]....
        /*0658*/ 	.word	0x000019f0


	//   ....[13]....
        /*065c*/ 	.word	0x00001ad0


	//   ....[14]....
        /*0660*/ 	.word	0x00001b00


	//   ....[15]....
        /*0664*/ 	.word	0x00001be0


	//   ....[16]....
        /*0668*/ 	.word	0x00001c30


	//   ....[17]....
        /*066c*/ 	.word	0x00003700


	//   ....[18]....
        /*0670*/ 	.word	0x00003710


	//   ....[19]....
        /*0674*/ 	.word	0x00003df0


	//   ....[20]....
        /*0678*/ 	.word	0x00003f00


	//   ....[21]....
        /*067c*/ 	.word	0x00003f10


	//   ....[22]....
        /*0680*/ 	.word	0x00003f40


	//   ....[23]....
        /*0684*/ 	.word	0x00003f60


	//   ....[24]....
        /*0688*/ 	.word	0x00003f80


	//   ....[25]....
        /*068c*/ 	.word	0x00004630


	//   ....[26]....
        /*0690*/ 	.word	0x00004780


	//   ....[27]....
        /*0694*/ 	.word	0x00004930


	//   ....[28]....
        /*0698*/ 	.word	0x00004af0


	//   ....[29]....
        /*069c*/ 	.word	0x000079d0


	//   ....[30]....
        /*06a0*/ 	.word	0x000079f0


	//   ....[31]....
        /*06a4*/ 	.word	0x00007a30


	//   ....[32]....
        /*06a8*/ 	.word	0x00007a50


	//   ....[33]....
        /*06ac*/ 	.word	0x000087c0


	//   ....[34]....
        /*06b0*/ 	.word	0x000089b0


	//   ....[35]....
        /*06b4*/ 	.word	0x00008d40


	//   ....[36]....
        /*06b8*/ 	.word	0x00008de0


	//   ....[37]....
        /*06bc*/ 	.word	0x00008e20


	//   ....[38]....
        /*06c0*/ 	.word	0x00008e90


	//   ....[39]....
        /*06c4*/ 	.word	0x00008ed0


	//   ....[40]....
        /*06c8*/ 	.word	0x00009170


	//   ....[41]....
        /*06cc*/ 	.word	0x0000ce30


	//   ....[42]....
        /*06d0*/ 	.word	0x0000cea0


	//   ....[43]....
        /*06d4*/ 	.word	0x0000cef0


	//   ....[44]....
        /*06d8*/ 	.word	0x0000cf30


	//   ....[45]....
        /*06dc*/ 	.word	0x0000cf80


	//   ....[46]....
        /*06e0*/ 	.word	0x0000cfc0


	//   ....[47]....
        /*06e4*/ 	.word	0x0000d270


	//   ....[48]....
        /*06e8*/ 	.word	0x0000d460


	//   ....[49]....
        /*06ec*/ 	.word	0x0000f6f0


	//   ....[50]....
        /*06f0*/ 	.word	0x0000f700


	//   ....[51]....
        /*06f4*/ 	.word	0x0000f710


	//   ....[52]....
        /*06f8*/ 	.word	0x0000f730


	//   ....[53]....
        /*06fc*/ 	.word	0x0000f750


	//   ....[54]....
        /*0700*/ 	.word	0x0000f770


	//   ....[55]....
        /*0704*/ 	.word	0x0000f780


	//   ....[56]....
        /*0708*/ 	.word	0x0000f7b0


	//   ....[57]....
        /*070c*/ 	.word	0x000112e0


	//   ....[58]....
        /*0710*/ 	.word	0x00011300


	//   ....[59]....
        /*0714*/ 	.word	0x00011330


	//   ....[60]....
        /*0718*/ 	.word	0x00011350


	//   ....[61]....
        /*071c*/ 	.word	0x00011370


	//   ....[62]....
        /*0720*/ 	.word	0x00011390


	//   ....[63]....
        /*0724*/ 	.word	0x000113a0


	//   ....[64]....
        /*0728*/ 	.word	0x000113b0


	//   ....[65]....
        /*072c*/ 	.word	0x000115f0


	//   ....[66]....
        /*0730*/ 	.word	0x00011600


	//   ....[67]....
        /*0734*/ 	.word	0x00011700


	//   ....[68]....
        /*0738*/ 	.word	0x00011730


	//   ....[69]....
        /*073c*/ 	.word	0x00011810


	//   ....[70]....
        /*0740*/ 	.word	0x00011840


	//   ....[71]....
        /*0744*/ 	.word	0x00011920


	//   ....[72]....
        /*0748*/ 	.word	0x00011950


	//   ....[73]....
        /*074c*/ 	.word	0x00011a30


	//   ....[74]....
        /*0750*/ 	.word	0x00011a60


	//   ....[75]....
        /*0754*/ 	.word	0x00011b40


	//   ....[76]....
        /*0758*/ 	.word	0x00011b70


	//   ....[77]....
        /*075c*/ 	.word	0x00011c50


	//   ....[78]....
        /*0760*/ 	.word	0x00011c80


	//   ....[79]....
        /*0764*/ 	.word	0x00011d60


	//   ....[80]....
        /*0768*/ 	.word	0x00011d80


	//   ....[81]....
        /*076c*/ 	.word	0x00012530


	//   ....[82]....
        /*0770*/ 	.word	0x00012540


	//   ....[83]....
        /*0774*/ 	.word	0x00012610


	//   ....[84]....
        /*0778*/ 	.word	0x00012640


	//   ....[85]....
        /*077c*/ 	.word	0x00012710


	//   ....[86]....
        /*0780*/ 	.word	0x00012740


	//   ....[87]....
        /*0784*/ 	.word	0x00012810


	//   ....[88]....
        /*0788*/ 	.word	0x00012840


	//   ....[89]....
        /*078c*/ 	.word	0x00012910


	//   ....[90]....
        /*0790*/ 	.word	0x00012940


	//   ....[91]....
        /*0794*/ 	.word	0x00012a10


	//   ....[92]....
        /*0798*/ 	.word	0x00012a40


	//   ....[93]....
        /*079c*/ 	.word	0x00012b10


	//   ....[94]....
        /*07a0*/ 	.word	0x00012b40


	//   ....[95]....
        /*07a4*/ 	.word	0x00012c10


	//   ....[96]....
        /*07a8*/ 	.word	0x00012c30


	//----- nvinfo : EIATTR_EXIT_INSTR_OFFSETS
	.align		4
.L_438:
        /*07ac*/ 	.byte	0x04, 0x1c
        /*07ae*/ 	.short	(.L_440 - .L_439)


	//   ....[0]....
.L_439:
        /*07b0*/ 	.word	0x00000350


	//   ....[1]....
        /*07b4*/ 	.word	0x00011d90


	//   ....[2]....
        /*07b8*/ 	.word	0x00011df0


	//   ....[3]....
        /*07bc*/ 	.word	0x00011e50


	//   ....[4]....
        /*07c0*/ 	.word	0x00012c40


	//   ....[5]....
        /*07c4*/ 	.word	0x00012c90


	//   ....[6]....
        /*07c8*/ 	.word	0x00012cf0


	//----- nvinfo : EIATTR_CTAIDZ_USED
	.align		4
.L_440:
        /*07cc*/ 	.byte	0x01, 0x04
	.zero		2


	//----- nvinfo : EIATTR_MAX_THREADS
	.align		4
        /*07d0*/ 	.byte	0x04, 0x05
        /*07d2*/ 	.short	(.L_442 - .L_441)
.L_441:
        /*07d4*/ 	.word	0x00000080
        /*07d8*/ 	.word	0x00000001
        /*07dc*/ 	.word	0x00000001


	//----- nvinfo : EIATTR_CRS_STACK_SIZE
	.align		4
.L_442:
        /*07e0*/ 	.byte	0x04, 0x1e
        /*07e2*/ 	.short	(.L_444 - .L_443)
.L_443:
        /*07e4*/ 	.word	0x00000000
.L_444:


//--------------------- .nv.info._ZN7cutlass13device_kernelIN5flash19enable_sm80_to_sm89INS1_16FlashAttnFwdSm80INS1_25CollectiveMainloopFwdSm80ILi4ELi1ELb0EN4cute5tupleIJNS5_1CILi128EEENS7_ILi64EEES8_EEELi128ENS_10bfloat16_tEfNS_4arch4Sm80ELb1ELb0ELb0ELb1ELb0ELb1ELb1ELb0EEENS1_21CollectiveEpilogueFwdINS6_IJS8_S8_S9_EEENS6_IJNS7_ILi1EEESH_SH_EEESB_SD_Li128ELb1ELb1ELb0ELb0EEENS1_19SingleTileSchedulerILb1ELb0ELb1ELi128EEEEEEEEEvNT_6ParamsE --------------------------
	.section	.nv.info._ZN7cutlass13device_kernelIN5flash19enable_sm80_to_sm89INS1_16FlashAttnFwdSm80INS1_25CollectiveMainloopFwdSm80ILi4ELi1ELb0EN4cute5tupleIJNS5_1CILi128EEENS7_ILi64EEES8_EEELi128ENS_10bfloat16_tEfNS_4arch4Sm80ELb1ELb0ELb0ELb1ELb0ELb1ELb1ELb0EEENS1_21CollectiveEpilogueFwdINS6_IJS8_S8_S9_EEENS6_IJNS7_ILi1EEESH_SH_EEESB_SD_Li128ELb1ELb1ELb0ELb0EEENS1_19SingleTileSchedulerILb1ELb0ELb1ELi128EEEEEEEEEvNT_6ParamsE,"",@"SHT_CUDA_INFO"
	.sectionflags	@""
	.align	4


	//----- nvinfo : EIATTR_CUDA_API_VERSION
	.align		4
        /*0000*/ 	.byte	0x04, 0x37
        /*0002*/ 	.short	(.L_446 - .L_445)
.L_445:
        /*0004*/ 	.word	0x00000082


	//----- nvinfo : EIATTR_SW2861232_WAR
	.align		4
.L_446:
        /*0008*/ 	.byte	0x01, 0x35
	.zero		2


	//----- nvinfo : EIATTR_PARAM_CBANK
	.align		4
        /*000c*/ 	.byte	0x04, 0x0a
        /*000e*/ 	.short	(.L_448 - .L_447)
	.align		4
.L_447:
        /*0010*/ 	.word	index@(.nv.constant0._ZN7cutlass13device_kernelIN5flash19enable_sm80_to_sm89INS1_16FlashAttnFwdSm80INS1_25CollectiveMainloopFwdSm80ILi4ELi1ELb0EN4cute5tupleIJNS5_1CILi128EEENS7_ILi64EEES8_EEELi128ENS_10bfloat16_tEfNS_4arch4Sm80ELb1ELb0ELb0ELb1ELb0ELb1ELb1ELb0EEENS1_21CollectiveEpilogueFwdINS6_IJS8_S8_S9_EEENS6_IJNS7_ILi1EEESH_SH_EEESB_SD_Li128ELb1ELb1ELb0ELb0EEENS1_19SingleTileSchedulerILb1ELb0ELb1ELi128EEEEEEEEEvNT_6ParamsE)
        /*0014*/ 	.short	0x0160
        /*0016*/ 	.short	0x0418


	//----- nvinfo : EIATTR_CBANK_PARAM_SIZE
	.align		4
.L_448:
        /*0018*/ 	.byte	0x03, 0x19
        /*001a*/ 	.short	0x0418


	//----- nvinfo : EIATTR_KPARAM_INFO
	.align		4
        /*001c*/ 	.byte	0x04, 0x17
        /*001e*/ 	.short	(.L_450 - .L_449)
.L_449:
        /*0020*/ 	.word	0x00000000
        /*0024*/ 	.short	0x0000
        /*0026*/ 	.short	0x0000
        /*0028*/ 	.byte	0x00, 0xf0, 0x61, 0x10


	//----- nvinfo : EIATTR_MAXREG_COUNT
	.align		4
.L_450:
        /*002c*/ 	.byte	0x03, 0x1b
        /*002e*/ 	.short	0x00ff


	//----- nvinfo : EIATTR_NUM_BARRIERS
	.align		4
        /*0030*/ 	.byte	0x02, 0x4c
        /*0032*/ 	.byte	0x02
	.zero		1


	//----- nvinfo : EIATTR_ANNOTATIONS
	.align		4
        /*0034*/ 	.byte	0x04, 0x55
        /*0036*/ 	.short	(.L_452 - .L_451)


	//   ....[0]....
.L_451:
        /* <DEDUP_REMOVED lines=62> */


	//----- nvinfo : EIATTR_MERCURY_ISA_VERSION
	.align		4
.L_452:
        /*0400*/ 	.byte	0x03, 0x5f
        /*0402*/ 	.short	0x0000


	//----- nvinfo : EIATTR_INT_WARP_WIDE_INSTR_OFFSETS
	.align		4
        /*0404*/ 	.byte	0x04, 0x31
        /*0406*/ 	.short	(.L_454 - .L_453)


	//   ....[0]....
.L_453:
        /*0408*/ 	.word	0x00009ec0


	//----- nvinfo : EIATTR_COOP_GROUP_MASK_REGIDS
	.align		4
.L_454:
        /*040c*/ 	.byte	0x04, 0x29
        /*040e*/ 	.short	(.L_456 - .L_455)


	//   ....[0]....
.L_455:
        /*0410*/ 	.word	0xffffffff


	//   ....[1]....
        /*0414*/ 	.word	0xffffffff


	//   ....[2]....
        /*0418*/ 	.word	0xffffffff


	//   ....[3]....
        /*041c*/ 	.word	0xffffffff


	//   ....[4]....
        /*0420*/ 	.word	0xffffffff


	//   ....[5]....
        /*0424*/ 	.word	0xffffffff


	//   ....[6]....
        /*0428*/ 	.word	0xffffffff


	//   ....[7]....
        /*042c*/ 	.word	0xffffffff


	//   ....[8]....
        /*0430*/ 	.word	0xffffffff


	//   ....[9]....
        /*0434*/ 	.word	0xffffffff


	//   ....[10]....
        /*0438*/ 	.word	0xffffffff


	//   ....[11]....
        /*043c*/ 	.word	0xffffffff


	//   ....[12]....
        /*0440*/ 	.word	0xffffffff


	//   ....[13]....
        /*0444*/ 	.word	0xffffffff


	//   ....[14]....
        /*0448*/ 	.word	0xffffffff


	//   ....[15]....
        /*044c*/ 	.word	0xffffffff


	//   ....[16]....
        /*0450*/ 	.word	0xffffffff


	//   ....[17]....
        /*0454*/ 	.word	0xffffffff


	//   ....[18]....
        /*0458*/ 	.word	0xffffffff


	//   ....[19]....
        /*045c*/ 	.word	0xffffffff


	//   ....[20]....
        /*0460*/ 	.word	0xffffffff


	//   ....[21]....
        /*0464*/ 	.word	0xffffffff


	//   ....[22]....
        /*0468*/ 	.word	0xffffffff


	//   ....[23]....
        /*046c*/ 	.word	0xffffffff


	//   ....[24]....
        /*0470*/ 	.word	0xffffffff


	//   ....[25]....
        /*0474*/ 	.word	0xffffffff


	//   ....[26]....
        /*0478*/ 	.word	0xffffffff


	//   ....[27]....
        /*047c*/ 	.word	0xffffffff


	//   ....[28]....
        /*0480*/ 	.word	0xffffffff


	//   ....[29]....
        /*0484*/ 	.word	0xffffffff


	//   ....[30]....
        /*0488*/ 	.word	0xffffffff


	//   ....[31]....
        /*048c*/ 	.word	0xffffffff


	//   ....[32]....
        /*0490*/ 	.word	0xffffffff


	//   ....[33]....
        /*0494*/ 	.word	0xffffffff


	//   ....[34]....
        /*0498*/ 	.word	0xffffffff


	//   ....[35]....
        /*049c*/ 	.word	0xffffffff


	//   ....[36]....
        /*04a0*/ 	.word	0xffffffff


	//   ....[37]....
        /*04a4*/ 	.word	0xffffffff


	//   ....[38]....
        /*04a8*/ 	.word	0xffffffff


	//   ....[39]....
        /*04ac*/ 	.word	0xffffffff


	//   ....[40]....
        /*04b0*/ 	.word	0xffffffff


	//   ....[41]....
        /*04b4*/ 	.word	0xffffffff


	//   ....[42]....
        /*04b8*/ 	.word	0xffffffff


	//   ....[43]....
        /*04bc*/ 	.word	0xffffffff


	//   ....[44]....
        /*04c0*/ 	.word	0xffffffff


	//   ....[45]....
        /*04c4*/ 	.word	0xffffffff


	//   ....[46]....
        /*04c8*/ 	.word	0xffffffff


	//   ....[47]....
        /*04cc*/ 	.word	0xffffffff


	//   ....[48]....
        /*04d0*/ 	.word	0xffffffff


	//   ....[49]....
        /*04d4*/ 	.word	0xffffffff


	//   ....[50]....
        /*04d8*/ 	.word	0xffffffff


	//   ....[51]....
        /*04dc*/ 	.word	0xffffffff


	//   ....[52]....
        /*04e0*/ 	.word	0xffffffff


	//   ....[53]....
        /*04e4*/ 	.word	0xffffffff


	//   ....[54]....
        /*04e8*/ 	.word	0xffffffff


	//   ....[55]....
        /*04ec*/ 	.word	0xffffffff


	//   ....[56]....
        /*04f0*/ 	.word	0xffffffff


	//   ....[57]....
        /*04f4*/ 	.word	0xffffffff


	//   ....[58]....
        /*04f8*/ 	.word	0xffffffff


	//   ....[59]....
        /*04fc*/ 	.word	0xffffffff


	//   ....[60]....
        /*0500*/ 	.word	0xffffffff


	//   ....[61]....
        /*0504*/ 	.word	0xffffffff


	//   ....[62]....
        /*0508*/ 	.word	0xffffffff


	//   ....[63]....
        /*050c*/ 	.word	0xffffffff


	//   ....[64]....
        /*0510*/ 	.word	0xffffffff


	//   ....[65]....
        /*0514*/ 	.word	0xffffffff


	//   ....[66]....
        /*0518*/ 	.word	0xffffffff


	//   ....[67]....
        /*051c*/ 	.word	0xffffffff


	//   ....[68]....
        /*0520*/ 	.word	0xffffffff


	//   ....[69]....
        /*0524*/ 	.word	0xffffffff


	//   ....[70]....
        /*0528*/ 	.word	0xffffffff


	//   ....[71]....
        /*052c*/ 	.word	0xffffffff


	//   ....[72]....
        /*0530*/ 	.word	0xffffffff


	//   ....[73]....
        /*0534*/ 	.word	0xffffffff


	//   ....[74]....
        /*0538*/ 	.word	0xffffffff


	//   ....[75]....
        /*053c*/ 	.word	0xffffffff


	//   ....[76]....
        /*0540*/ 	.word	0xffffffff


	//   ....[77]....
        /*0544*/ 	.word	0xffffffff


	//   ....[78]....
        /*0548*/ 	.word	0xffffffff


	//   ....[79]....
        /*054c*/ 	.word	0xffffffff


	//   ....[80]....
        /*0550*/ 	.word	0xffffffff


	//   ....[81]....
        /*0554*/ 	.word	0xffffffff


	//   ....[82]....
        /*0558*/ 	.word	0xffffffff


	//   ....[83]....
        /*055c*/ 	.word	0xffffffff


	//   ....[84]....
        /*0560*/ 	.word	0xffffffff


	//   ....[85]....
        /*0564*/ 	.word	0xffffffff


	//   ....[86]....
        /*0568*/ 	.word	0xffffffff


	//   ....[87]....
        /*056c*/ 	.word	0xffffffff


	//   ....[88]....
        /*0570*/ 	.word	0xffffffff


	//   ....[89]....
        /*0574*/ 	.word	0xffffffff


	//   ....[90]....
        /*0578*/ 	.word	0xffffffff


	//   ....[91]....
        /*057c*/ 	.word	0xffffffff


	//   ....[92]....
        /*0580*/ 	.word	0xffffffff


	//   ....[93]....
        /*0584*/ 	.word	0xffffffff


	//   ....[94]....
        /*0588*/ 	.word	0xffffffff


	//   ....[95]....
        /*058c*/ 	.word	0xffffffff


	//   ....[96]....
        /*0590*/ 	.word	0xffffffff


	//   ....[97]....
        /*0594*/ 	.word	0xffffffff


	//   ....[98]....
        /*0598*/ 	.word	0xffffffff


	//   ....[99]....
        /*059c*/ 	.word	0xffffffff


	//   ....[100]....
        /*05a0*/ 	.word	0xffffffff


	//   ....[101]....
        /*05a4*/ 	.word	0xffffffff


	//   ....[102]....
        /*05a8*/ 	.word	0xffffffff


	//   ....[103]....
        /*05ac*/ 	.word	0xffffffff


	//   ....[104]....
        /*05b0*/ 	.word	0xffffffff


	//   ....[105]....
        /*05b4*/ 	.word	0xffffffff


	//   ....[106]....
        /*05b8*/ 	.word	0xffffffff


	//   ....[107]....
        /*05bc*/ 	.word	0xffffffff


	//   ....[108]....
        /*05c0*/ 	.word	0xffffffff


	//   ....[109]....
        /*05c4*/ 	.word	0xffffffff


	//   ....[110]....
        /*05c8*/ 	.word	0xffffffff


	//   ....[111]....
        /*05cc*/ 	.word	0xffffffff


	//   ....[112]....
        /*05d0*/ 	.word	0xffffffff


	//   ....[113]....
        /*05d4*/ 	.word	0xffffffff


	//   ....[114]....
        /*05d8*/ 	.word	0xffffffff


	//   ....[115]....
        /*05dc*/ 	.word	0xffffffff


	//   ....[116]....
        /*05e0*/ 	.word	0xffffffff


	//   ....[117]....
        /*05e4*/ 	.word	0xffffffff


	//   ....[118]....
        /*05e8*/ 	.word	0xffffffff


	//   ....[119]....
        /*05ec*/ 	.word	0xffffffff


	//   ....[120]....
        /*05f0*/ 	.word	0xffffffff


	//   ....[121]....
        /*05f4*/ 	.word	0xffffffff


	//   ....[122]....
        /*05f8*/ 	.word	0xffffffff


	//   ....[123]....
        /*05fc*/ 	.word	0xffffffff


	//   ....[124]....
        /*0600*/ 	.word	0xffffffff


	//   ....[125]....
        /*0604*/ 	.word	0xffffffff


	//   ....[126]....
        /*0608*/ 	.word	0xffffffff


	//   ....[127]....
        /*060c*/ 	.word	0xffffffff


	//   ....[128]....
        /*0610*/ 	.word	0xffffffff


	//   ....[129]....
        /*0614*/ 	.word	0xffffffff


	//   ....[130]....
        /*0618*/ 	.word	0xffffffff


	//   ....[131]....
        /*061c*/ 	.word	0xffffffff


	//   ....[132]....
        /*0620*/ 	.word	0xffffffff


	//   ....[133]....
        /*0624*/ 	.word	0xffffffff


	//   ....[134]....
        /*0628*/ 	.word	0xffffffff


	//   ....[135]....
        /*062c*/ 	.word	0xffffffff


	//   ....[136]....
        /*0630*/ 	.word	0xffffffff


	//   ....[137]....
        /*0634*/ 	.word	0xffffffff


	//   ....[138]....
        /*0638*/ 	.word	0xffffffff


	//   ....[139]....
        /*063c*/ 	.word	0xffffffff


	//   ....[140]....
        /*0640*/ 	.word	0xffffffff


	//   ....[141]....
        /*0644*/ 	.word	0xffffffff


	//   ....[142]....
        /*0648*/ 	.word	0xffffffff


	//   ....[143]....
        /*064c*/ 	.word	0xffffffff


	//   ....[144]....
        /*0650*/ 	.word	0xffffffff


	//   ....[145]....
        /*0654*/ 	.word	0xffffffff


	//   ....[146]....
        /*0658*/ 	.word	0xffffffff


	//   ....[147]....
        /*065c*/ 	.word	0xffffffff


	//   ....[148]....
        /*0660*/ 	.word	0xffffffff


	//   ....[149]....
        /*0664*/ 	.word	0xffffffff


	//   ....[150]....
        /*0668*/ 	.word	0xffffffff


	//   ....[151]....
        /*066c*/ 	.word	0xffffffff


	//   ....[152]....
        /*0670*/ 	.word	0xffffffff


	//   ....[153]....
        /*0674*/ 	.word	0xffffffff


	//   ....[154]....
        /*0678*/ 	.word	0xffffffff


	//   ....[155]....
        /*067c*/ 	.word	0xffffffff


	//   ....[156]....
        /*0680*/ 	.word	0xffffffff


	//   ....[157]....
        /*0684*/ 	.word	0xffffffff


	//   ....[158]....
        /*0688*/ 	.word	0xffffffff


	//   ....[159]....
        /*068c*/ 	.word	0xffffffff


	//   ....[160]....
        /*0690*/ 	.word	0xffffffff


	//----- nvinfo : EIATTR_COOP_GROUP_INSTR_OFFSETS
	.align		4
.L_456:
        /*0694*/ 	.byte	0x04, 0x28
        /*0696*/ 	.short	(.L_458 - .L_457)


	//   ....[0]....
.L_457:
        /*0698*/ 	.word	0x000000a0


	//   ....[1]....
        /*069c*/ 	.word	0x00009270


	//   ....[2]....
        /*06a0*/ 	.word	0x000092b0


	//   ....[3]....
        /*06a4*/ 	.word	0x000094a0


	//   ....[4]....
        /*06a8*/ 	.word	0x000094d0


	//   ....[5]....
        /*06ac*/ 	.word	0x000095c0


	//   ....[6]....
        /*06b0*/ 	.word	0x000095f0


	//   ....[7]....
        /*06b4*/ 	.word	0x000096e0


	//   ....[8]....
        /*06b8*/ 	.word	0x00009710


	//   ....[9]....
        /*06bc*/ 	.word	0x00009800


	//   ....[10]....
        /*06c0*/ 	.word	0x00009830


	//   ....[11]....
        /*06c4*/ 	.word	0x00009920


	//   ....[12]....
        /*06c8*/ 	.word	0x00009950


	//   ....[13]....
        /*06cc*/ 	.word	0x00009a40


	//   ....[14]....
        /*06d0*/ 	.word	0x00009a70


	//   ....[15]....
        /*06d4*/ 	.word	0x00009b50


	//   ....[16]....
        /*06d8*/ 	.word	0x00009b90


	//   ....[17]....
        /*06dc*/ 	.word	0x0000a370


	//   ....[18]....
        /*06e0*/ 	.word	0x0000a3b0


	//   ....[19]....
        /*06e4*/ 	.word	0x0000a3f0


	//   ....[20]....
        /*06e8*/ 	.word	0x0000a410


	//   ....[21]....
        /*06ec*/ 	.word	0x0000a5c0


	//   ....[22]....
        /*06f0*/ 	.word	0x0000a650


	//   ....[23]....
        /*06f4*/ 	.word	0x0000a690


	//   ....[24]....
        /*06f8*/ 	.word	0x0000a6c0


	//   ....[25]....
        /*06fc*/ 	.word	0x0000a850


	//   ....[26]....
        /*0700*/ 	.word	0x0000a8e0


	//   ....[27]....
        /*0704*/ 	.word	0x0000a920


	//   ....[28]....
        /*0708*/ 	.word	0x0000a960


	//   ....[29]....
        /*070c*/ 	.word	0x0000ab00


	//   ....[30]....
        /*0710*/ 	.word	0x0000ab90


	//   ....[31]....
        /*0714*/ 	.word	0x0000abd0


	//   ....[32]....
        /*0718*/ 	.word	0x0000ac00


	//   ....[33]....
        /*071c*/ 	.word	0x0000ad90


	//   ....[34]....
        /*0720*/ 	.word	0x0000ae20


	//   ....[35]....
        /*0724*/ 	.word	0x0000ae60


	//   ....[36]....
        /*0728*/ 	.word	0x0000aea0


	//   ....[37]....
        /*072c*/ 	.word	0x0000b040


	//   ....[38]....
        /*0730*/ 	.word	0x0000b0d0


	//   ....[39]....
        /*0734*/ 	.word	0x0000b110


	//   ....[40]....
        /*0738*/ 	.word	0x0000b140


	//   ....[41]....
        /*073c*/ 	.word	0x0000b2d0


	//   ....[42]....
        /*0740*/ 	.word	0x0000b360


	//   ....[43]....
        /*0744*/ 	.word	0x0000b3a0


	//   ....[44]....
        /*0748*/ 	.word	0x0000b3e0


	//   ....[45]....
        /*074c*/ 	.word	0x0000b570


	//   ....[46]....
        /*0750*/ 	.word	0x0000b600


	//   ....[47]....
        /*0754*/ 	.word	0x0000b640


	//   ....[48]....
        /*0758*/ 	.word	0x0000b670


	//   ....[49]....
        /*075c*/ 	.word	0x0000edc0


	//   ....[50]....
        /*0760*/ 	.word	0x0000ee10


	//   ....[51]....
        /*0764*/ 	.word	0x0000ee40


	//   ....[52]....
        /*0768*/ 	.word	0x0000ee90


	//   ....[53]....
        /*076c*/ 	.word	0x0000ef10


	//   ....[54]....
        /*0770*/ 	.word	0x0000ef30


	//   ....[55]....
        /*0774*/ 	.word	0x0000ef50


	//   ....[56]....
        /*0778*/ 	.word	0x0000ef70


	//   ....[57]....
        /*077c*/ 	.word	0x0000f170


	//   ....[58]....
        /*0780*/ 	.word	0x0000f1b0


	//   ....[59]....
        /*0784*/ 	.word	0x0000f1e0


	//   ....[60]....
        /*0788*/ 	.word	0x0000f230


	//   ....[61]....
        /*078c*/ 	.word	0x0000f2c0


	//   ....[62]....
        /*0790*/ 	.word	0x0000f380


	//   ....[63]....
        /*0794*/ 	.word	0x0000f3a0


	//   ....[64]....
        /*0798*/ 	.word	0x0000f3c0


	//   ....[65]....
        /*079c*/ 	.word	0x0000f590


	//   ....[66]....
        /*07a0*/ 	.word	0x0000f5d0


	//   ....[67]....
        /*07a4*/ 	.word	0x0000f600


	//   ....[68]....
        /*07a8*/ 	.word	0x0000f650


	//   ....[69]....
        /*07ac*/ 	.word	0x0000f6e0


	//   ....[70]....
        /*07b0*/ 	.word	0x0000f7a0


	//   ....[71]....
        /*07b4*/ 	.word	0x0000f7c0


	//   ....[72]....
        /*07b8*/ 	.word	0x0000f7e0


	//   ....[73]....
        /*07bc*/ 	.word	0x0000f9b0


	//   ....[74]....
        /*07c0*/ 	.word	0x0000f9f0


	//   ....[75]....
        /*07c4*/ 	.word	0x0000fa10


	//   ....[76]....
        /*07c8*/ 	.word	0x0000fa20


	//   ....[77]....
        /*07cc*/ 	.word	0x0000fb00


	//   ....[78]....
        /*07d0*/ 	.word	0x0000fb40


	//   ....[79]....
        /*07d4*/ 	.word	0x0000fb50


	//   ....[80]....
        /*07d8*/ 	.word	0x0000fb70


	//   ....[81]....
        /*07dc*/ 	.word	0x00015000


	//   ....[82]....
        /*07e0*/ 	.word	0x00015030


	//   ....[83]....
        /*07e4*/ 	.word	0x000156e0


	//   ....[84]....
        /*07e8*/ 	.word	0x000157b0


	//   ....[85]....
        /*07ec*/ 	.word	0x000157c0


	//   ....[86]....
        /*07f0*/ 	.word	0x000157f0


	//   ....[87]....
        /*07f4*/ 	.word	0x00015810


	//   ....[88]....
        /*07f8*/ 	.word	0x00015830


	//   ....[89]....
        /*07fc*/ 	.word	0x00015ef0


	//   ....[90]....
        /*0800*/ 	.word	0x00016040


	//   ....[91]....
        /*0804*/ 	.word	0x000161d0


	//   ....[92]....
        /*0808*/ 	.word	0x00016380


	//   ....[93]....
        /*080c*/ 	.word	0x00019270


	//   ....[94]....
        /*0810*/ 	.word	0x00019290


	//   ....[95]....
        /*0814*/ 	.word	0x000192b0


	//   ....[96]....
        /*0818*/ 	.word	0x000192d0


	//   ....[97]....
        /*081c*/ 	.word	0x0001a160


	//   ....[98]....
        /*0820*/ 	.word	0x0001a260


	//   ....[99]....
        /*0824*/ 	.word	0x0001a620


	//   ....[100]....
        /*0828*/ 	.word	0x0001a740


	//   ....[101]....
        /*082c*/ 	.word	0x0001a930


	//   ....[102]....
        /*0830*/ 	.word	0x0001aa50


	//   ....[103]....
        /*0834*/ 	.word	0x0001ab60


	//   ....[104]....
        /*0838*/ 	.word	0x0001adf0


	//   ....[105]....
        /*083c*/ 	.word	0x0001eb70


	//   ....[106]....
        /*0840*/ 	.word	0x0001ebd0


	//   ....[107]....
        /*0844*/ 	.word	0x0001ec20


	//   ....[108]....
        /*0848*/ 	.word	0x0001ec60


	//   ....[109]....
        /*084c*/ 	.word	0x0001ec80


	//   ....[110]....
        /*0850*/ 	.word	0x0001ecb0


	//   ....[111]....
        /*0854*/ 	.word	0x0001f0d0


	//   ....[112]....
        /*0858*/ 	.word	0x0001f200


	//   ....[113]....
        /*085c*/ 	.word	0x00021420


	//   ....[114]....
        /*0860*/ 	.word	0x00021430


	//   ....[115]....
        /*0864*/ 	.word	0x00021440


	//   ....[116]....
        /*0868*/ 	.word	0x00021460


	//   ....[117]....
        /*086c*/ 	.word	0x00021480


	//   ....[118]....
        /*0870*/ 	.word	0x000214a0


	//   ....[119]....
        /*0874*/ 	.word	0x000214b0


	//   ....[120]....
        /*0878*/ 	.word	0x000214e0


	//   ....[121]....
        /*087c*/ 	.word	0x00023180


	//   ....[122]....
        /*0880*/ 	.word	0x000231c0


	//   ....[123]....
        /*0884*/ 	.word	0x000231f0


	//   ....[124]....
        /*0888*/ 	.word	0x00023220


	//   ....[125]....
        /*088c*/ 	.word	0x00023260


	//   ....[126]....
        /*0890*/ 	.word	0x000232a0


	//   ....[127]....
        /*0894*/ 	.word	0x000232c0


	//   ....[128]....
        /*0898*/ 	.word	0x000232d0


	//   ....[129]....
        /*089c*/ 	.word	0x00023490


	//   ....[130]....
        /*08a0*/ 	.word	0x000234a0


	//   ....[131]....
        /*08a4*/ 	.word	0x000235a0


	//   ....[132]....
        /*08a8*/ 	.word	0x000235d0


	//   ....[133]....
        /*08ac*/ 	.word	0x000236b0


	//   ....[134]....
        /*08b0*/ 	.word	0x000236e0


	//   ....[135]....
        /*08b4*/ 	.word	0x000237c0


	//   ....[136]....
        /*08b8*/ 	.word	0x000237f0


	//   ....[137]....
        /*08bc*/ 	.word	0x000238d0


	//   ....[138]....
        /*08c0*/ 	.word	0x00023900


	//   ....[139]....
        /*08c4*/ 	.word	0x000239e0


	//   ....[140]....
        /*08c8*/ 	.word	0x00023a10


	//   ....[141]....
        /*08cc*/ 	.word	0x00023af0


	//   ....[142]....
        /*08d0*/ 	.word	0x00023b20


	//   ....[143]....
        /*08d4*/ 	.word	0x00023c00


	//   ....[144]....
        /*08d8*/ 	.word	0x00023c20


	//   ....[145]....
        /*08dc*/ 	.word	0x00024540


	//   ....[146]....
        /*08e0*/ 	.word	0x00024550


	//   ....[147]....
        /*08e4*/ 	.word	0x00024620


	//   ....[148]....
        /*08e8*/ 	.word	0x00024650


	//   ....[149]....
        /*08ec*/ 	.word	0x00024720


	//   ....[150]....
        /*08f0*/ 	.word	0x00024750


	//   ....[151]....
        /*08f4*/ 	.word	0x00024820


	//   ....[152]....
        /*08f8*/ 	.word	0x00024850


	//   ....[153]....
        /*08fc*/ 	.word	0x00024920


	//   ....[154]....
        /*0900*/ 	.word	0x00024950


	//   ....[155]....
        /*0904*/ 	.word	0x00024a20


	//   ....[156]....
        /*0908*/ 	.word	0x00024a50


	//   ....[157]....
        /*090c*/ 	.word	0x00024b20


	//   ....[158]....
        /*0910*/ 	.word	0x00024b50


	//   ....[159]....
        /*0914*/ 	.word	0x00024c20


	//   ....[160]....
        /*0918*/ 	.word	0x00024c40


	//----- nvinfo : EIATTR_EXIT_INSTR_OFFSETS
	.align		4
.L_458:
        /*091c*/ 	.byte	0x04, 0x1c
        /*091e*/ 	.short	(.L_460 - .L_459)


	//   ....[0]....
.L_459:
        /*0920*/ 	.word	0x000003b0


	//   ....[1]....
        /*0924*/ 	.word	0x00023c30


	//   ....[2]....
        /*0928*/ 	.word	0x00023c90


	//   ....[3]....
        /*092c*/ 	.word	0x00023cf0


	//   ....[4]....
        /*0930*/ 	.word	0x00024c50


	//   ....[5]....
        /*0934*/ 	.word	0x00024ca0


	//   ....[6]....
        /*0938*/ 	.word	0x00024d00


	//----- nvinfo : EIATTR_CTAIDZ_USED
	.align		4
.L_460:
        /*093c*/ 	.byte	0x01, 0x04
	.zero		2


	//----- nvinfo : EIATTR_MAX_THREADS
	.align		4
        /*0940*/ 	.byte	0x04, 0x05
        /*0942*/ 	.short	(.L_462 - .L_461)
.L_461:
        /*0944*/ 	.word	0x00000080
        /*0948*/ 	.word	0x00000001
        /*094c*/ 	.word	0x00000001


	//----- nvinfo : EIATTR_CRS_STACK_SIZE
	.align		4
.L_462:
        /*0950*/ 	.byte	0x04, 0x1e
        /*0952*/ 	.short	(.L_464 - .L_463)
.L_463:
        /*0954*/ 	.word	0x00000000
.L_464:


//--------------------- .nv.callgraph             --------------------------
	.section	.nv.callgraph,"",@"SHT_CUDA_CALLGRAPH"
	.align	4
	.sectionentsize	8
	.align		4
        /*0000*/ 	.word	0x00000000
	.align		4
        /*0004*/ 	.word	0xffffffff
	.align		4
        /*0008*/ 	.word	0x00000000
	.align		4
        /*000c*/ 	.word	0xfffffffe
	.align		4
        /*0010*/ 	.word	0x00000000
	.align		4
        /*0014*/ 	.word	0xfffffffd
	.align		4
        /*0018*/ 	.word	0x00000000
	.align		4
        /*001c*/ 	.word	0xfffffffc


//--------------------- .nv.rel.action            --------------------------
	.section	.nv.rel.action,"",@"SHT_CUDA_RELOCINFO"
	.align	8
	.sectionentsize	8
        /*0000*/ 	.byte	0x73, 0x00, 0x00, 0x00, 0x00, 0x00, 0x00, 0x00, 0x00, 0x00, 0x00, 0x11, 0x25, 0x00, 0x05, 0x36


//--------------------- .nv.constant4             --------------------------
	.section	.nv.constant4,"a",@progbits
	.align	8
	.align		8
.nv.constant4:
        /*0000*/ 	.dword	_ZN66_INTERNAL_43f44d2a_30_flash_fwd_hdim128_bf16_sm80_cu_cf07d2ef_34364cuda3std3__45__cpo5beginE
	.align		8
        /*0008*/ 	.dword	_ZN66_INTERNAL_43f44d2a_30_flash_fwd_hdim128_bf16_sm80_cu_cf07d2ef_34364cuda3std3__45__cpo3endE
	.align		8
        /*0010*/ 	.dword	_ZN66_INTERNAL_43f44d2a_30_flash_fwd_hdim128_bf16_sm80_cu_cf07d2ef_34364cuda3std3__45__cpo6cbeginE
	.align		8
        /*0018*/ 	.dword	_ZN66_INTERNAL_43f44d2a_30_flash_fwd_hdim128_bf16_sm80_cu_cf07d2ef_34364cuda3std3__45__cpo4cendE
	.align		8
        /*0020*/ 	.dword	_ZN66_INTERNAL_43f44d2a_30_flash_fwd_hdim128_bf16_sm80_cu_cf07d2ef_34364cuda3std3__468_GLOBAL__N__43f44d2a_30_flash_fwd_hdim128_bf16_sm80_cu_cf07d2ef_34366ignoreE
	.align		8
        /*0028*/ 	.dword	_ZN66_INTERNAL_43f44d2a_30_flash_fwd_hdim128_bf16_sm80_cu_cf07d2ef_34364cuda3std3__419piecewise_constructE
	.align		8
        /*0030*/ 	.dword	_ZN66_INTERNAL_43f44d2a_30_flash_fwd_hdim128_bf16_sm80_cu_cf07d2ef_34364cuda3std3__48in_placeE
	.align		8
        /*0038*/ 	.dword	_ZN66_INTERNAL_43f44d2a_30_flash_fwd_hdim128_bf16_sm80_cu_cf07d2ef_34364cuda3std6ranges3__45__cpo4swapE
	.align		8
        /*0040*/ 	.dword	_ZN66_INTERNAL_43f44d2a_30_flash_fwd_hdim128_bf16_sm80_cu_cf07d2ef_34364cuda3std6ranges3__45__cpo9iter_moveE
	.align		8
        /*0048*/ 	.dword	_ZN66_INTERNAL_43f44d2a_30_flash_fwd_hdim128_bf16_sm80_cu_cf07d2ef_34364cute7productE
	.align		8
        /*0050*/ 	.dword	_ZN66_INTERNAL_43f44d2a_30_flash_fwd_hdim128_bf16_sm80_cu_cf07d2ef_34364cute1_E


//--------------------- .nv.constant0._ZN7cutlass13device_kernelIN5flash19enable_sm80_to_sm89INS1_16FlashAttnFwdSm80INS1_25CollectiveMainloopFwdSm80ILi8ELi1ELb1EN4cute5tupleIJNS5_1CILi128EEES8_S8_EEELi128ENS_10bfloat16_tEfNS_4arch4Sm80ELb0ELb0ELb0ELb0ELb0ELb0ELb1ELb0EEENS1_21CollectiveEpilogueFwdIS9_NS6_IJNS7_ILi1EEESF_SF_EEESA_SC_Li256ELb0ELb1ELb0ELb0EEENS1_19SingleTileSchedulerILb0ELb0ELb1ELi128EEEEEEEEEvNT_6ParamsE --------------------------
	.section	.nv.constant0._ZN7cutlass13device_kernelIN5flash19enable_sm80_to_sm89INS1_16FlashAttnFwdSm80INS1_25CollectiveMainloopFwdSm80ILi8ELi1ELb1EN4cute5tupleIJNS5_1CILi128EEES8_S8_EEELi128ENS_10bfloat16_tEfNS_4arch4Sm80ELb0ELb0ELb0ELb0ELb0ELb0ELb1ELb0EEENS1_21CollectiveEpilogueFwdIS9_NS6_IJNS7_ILi1EEESF_SF_EEESA_SC_Li256ELb0ELb1ELb0ELb0EEENS1_19SingleTileSchedulerILb0ELb0ELb1ELi128EEEEEEEEEvNT_6ParamsE,"a",@progbits
	.sectionflags	@""
	.align	4
.nv.constant0._ZN7cutlass13device_kernelIN5flash19enable_sm80_to_sm89INS1_16FlashAttnFwdSm80INS1_25CollectiveMainloopFwdSm80ILi8ELi1ELb1EN4cute5tupleIJNS5_1CILi128EEES8_S8_EEELi128ENS_10bfloat16_tEfNS_4arch4Sm80ELb0ELb0ELb0ELb0ELb0ELb0ELb1ELb0EEENS1_21CollectiveEpilogueFwdIS9_NS6_IJNS7_ILi1EEESF_SF_EEESA_SC_Li256ELb0ELb1ELb0ELb0EEENS1_19SingleTileSchedulerILb0ELb0ELb1ELi128EEEEEEEEEvNT_6ParamsE:
	.zero		1400


//--------------------- .nv.constant0._ZN7cutlass13device_kernelIN5flash19enable_sm80_to_sm89INS1_16FlashAttnFwdSm80INS1_25CollectiveMainloopFwdSm80ILi8ELi1ELb1EN4cute5tupleIJNS5_1CILi128EEES8_S8_EEELi128ENS_10bfloat16_tEfNS_4arch4Sm80ELb0ELb0ELb0ELb1ELb0ELb0ELb1ELb0EEENS1_21CollectiveEpilogueFwdIS9_NS6_IJNS7_ILi1EEESF_SF_EEESA_SC_Li256ELb1ELb1ELb0ELb0EEENS1_19SingleTileSchedulerILb1ELb0ELb1ELi128EEEEEEEEEvNT_6ParamsE --------------------------
	.section	.nv.constant0._ZN7cutlass13device_kernelIN5flash19enable_sm80_to_sm89INS1_16FlashAttnFwdSm80INS1_25CollectiveMainloopFwdSm80ILi8ELi1ELb1EN4cute5tupleIJNS5_1CILi128EEES8_S8_EEELi128ENS_10bfloat16_tEfNS_4arch4Sm80ELb0ELb0ELb0ELb1ELb0ELb0ELb1ELb0EEENS1_21CollectiveEpilogueFwdIS9_NS6_IJNS7_ILi1EEESF_SF_EEESA_SC_Li256ELb1ELb1ELb0ELb0EEENS1_19SingleTileSchedulerILb1ELb0ELb1ELi128EEEEEEEEEvNT_6ParamsE,"a",@progbits
	.sectionflags	@""
	.align	4
.nv.constant0._ZN7cutlass13device_kernelIN5flash19enable_sm80_to_sm89INS1_16FlashAttnFwdSm80INS1_25CollectiveMainloopFwdSm80ILi8ELi1ELb1EN4cute5tupleIJNS5_1CILi128EEES8_S8_EEELi128ENS_10bfloat16_tEfNS_4arch4Sm80ELb0ELb0ELb0ELb1ELb0ELb0ELb1ELb0EEENS1_21CollectiveEpilogueFwdIS9_NS6_IJNS7_ILi1EEESF_SF_EEESA_SC_Li256ELb1ELb1ELb0ELb0EEENS1_19SingleTileSchedulerILb1ELb0ELb1ELi128EEEEEEEEEvNT_6ParamsE:
	.zero		1400


//--------------------- .nv.constant0._ZN7cutlass13device_kernelIN5flash19enable_sm80_to_sm89INS1_16FlashAttnFwdSm80INS1_25CollectiveMainloopFwdSm80ILi8ELi1ELb1EN4cute5tupleIJNS5_1CILi128EEES8_S8_EEELi128ENS_10bfloat16_tEfNS_4arch4Sm80ELb0ELb0ELb0ELb1ELb0ELb1ELb1ELb0EEENS1_21CollectiveEpilogueFwdIS9_NS6_IJNS7_ILi1EEESF_SF_EEESA_SC_Li256ELb1ELb1ELb0ELb0EEENS1_19SingleTileSchedulerILb1ELb0ELb1ELi128EEEEEEEEEvNT_6ParamsE --------------------------
	.section	.nv.constant0._ZN7cutlass13device_kernelIN5flash19enable_sm80_to_sm89INS1_16FlashAttnFwdSm80INS1_25CollectiveMainloopFwdSm80ILi8ELi1ELb1EN4cute5tupleIJNS5_1CILi128EEES8_S8_EEELi128ENS_10bfloat16_tEfNS_4arch4Sm80ELb0ELb0ELb0ELb1ELb0ELb1ELb1ELb0EEENS1_21CollectiveEpilogueFwdIS9_NS6_IJNS7_ILi1EEESF_SF_EEESA_SC_Li256ELb1ELb1ELb0ELb0EEENS1_19SingleTileSchedulerILb1ELb0ELb1ELi128EEEEEEEEEvNT_6ParamsE,"a",@progbits
	.sectionflags	@""
	.align	4
.nv.constant0._ZN7cutlass13device_kernelIN5flash19enable_sm80_to_sm89INS1_16FlashAttnFwdSm80INS1_25CollectiveMainloopFwdSm80ILi8ELi1ELb1EN4cute5tupleIJNS5_1CILi128EEES8_S8_EEELi128ENS_10bfloat16_tEfNS_4arch4Sm80ELb0ELb0ELb0ELb1ELb0ELb1ELb1ELb0EEENS1_21CollectiveEpilogueFwdIS9_NS6_IJNS7_ILi1EEESF_SF_EEESA_SC_Li256ELb1ELb1ELb0ELb0EEENS1_19SingleTileSchedulerILb1ELb0ELb1ELi128EEEEEEEEEvNT_6ParamsE:
	.zero		1400


//--------------------- .nv.constant0._ZN7cutlass13device_kernelIN5flash19enable_sm80_to_sm89INS1_16FlashAttnFwdSm80INS1_25CollectiveMainloopFwdSm80ILi8ELi1ELb1EN4cute5tupleIJNS5_1CILi128EEENS7_ILi96EEES8_EEELi128ENS_10bfloat16_tEfNS_4arch4Sm80ELb0ELb1ELb0ELb0ELb0ELb0ELb1ELb0EEENS1_21CollectiveEpilogueFwdINS6_IJS8_S8_S9_EEENS6_IJNS7_ILi1EEESH_SH_EEESB_SD_Li256ELb0ELb1ELb0ELb0EEENS1_19SingleTileSchedulerILb0ELb0ELb1ELi128EEEEEEEEEvNT_6ParamsE --------------------------
	.section	.nv.constant0._ZN7cutlass13device_kernelIN5flash19enable_sm80_to_sm89INS1_16FlashAttnFwdSm80INS1_25CollectiveMainloopFwdSm80ILi8ELi1ELb1EN4cute5tupleIJNS5_1CILi128EEENS7_ILi96EEES8_EEELi128ENS_10bfloat16_tEfNS_4arch4Sm80ELb0ELb1ELb0ELb0ELb0ELb0ELb1ELb0EEENS1_21CollectiveEpilogueFwdINS6_IJS8_S8_S9_EEENS6_IJNS7_ILi1EEESH_SH_EEESB_SD_Li256ELb0ELb1ELb0ELb0EEENS1_19SingleTileSchedulerILb0ELb0ELb1ELi128EEEEEEEEEvNT_6ParamsE,"a",@progbits
	.sectionflags	@""
	.align	4
.nv.constant0._ZN7cutlass13device_kernelIN5flash19enable_sm80_to_sm89INS1_16FlashAttnFwdSm80INS1_25CollectiveMainloopFwdSm80ILi8ELi1ELb1EN4cute5tupleIJNS5_1CILi128EEENS7_ILi96EEES8_EEELi128ENS_10bfloat16_tEfNS_4arch4Sm80ELb0ELb1ELb0ELb0ELb0ELb0ELb1ELb0EEENS1_21CollectiveEpilogueFwdINS6_IJS8_S8_S9_EEENS6_IJNS7_ILi1EEESH_SH_EEESB_SD_Li256ELb0ELb1ELb0ELb0EEENS1_19SingleTileSchedulerILb0ELb0ELb1ELi128EEEEEEEEEvNT_6ParamsE:
	.zero		1400


//--------------------- .nv.constant0._ZN7cutlass13device_kernelIN5flash19enable_sm80_to_sm89INS1_16FlashAttnFwdSm80INS1_25CollectiveMainloopFwdSm80ILi8ELi1ELb1EN4cute5tupleIJNS5_1CILi128EEENS7_ILi96EEES8_EEELi128ENS_10bfloat16_tEfNS_4arch4Sm80ELb0ELb1ELb0ELb1ELb0ELb0ELb1ELb0EEENS1_21CollectiveEpilogueFwdINS6_IJS8_S8_S9_EEENS6_IJNS7_ILi1EEESH_SH_EEESB_SD_Li256ELb1ELb1ELb0ELb0EEENS1_19SingleTileSchedulerILb1ELb0ELb1ELi128EEEEEEEEEvNT_6ParamsE --------------------------
	.section	.nv.constant0._ZN7cutlass13device_kernelIN5flash19enable_sm80_to_sm89INS1_16FlashAttnFwdSm80INS1_25CollectiveMainloopFwdSm80ILi8ELi1ELb1EN4cute5tupleIJNS5_1CILi128EEENS7_ILi96EEES8_EEELi128ENS_10bfloat16_tEfNS_4arch4Sm80ELb0ELb1ELb0ELb1ELb0ELb0ELb1ELb0EEENS1_21CollectiveEpilogueFwdINS6_IJS8_S8_S9_EEENS6_IJNS7_ILi1EEESH_SH_EEESB_SD_Li256ELb1ELb1ELb0ELb0EEENS1_19SingleTileSchedulerILb1ELb0ELb1ELi128EEEEEEEEEvNT_6ParamsE,"a",@progbits
	.sectionflags	@""
	.align	4
.nv.constant0._ZN7cutlass13device_kernelIN5flash19enable_sm80_to_sm89INS1_16FlashAttnFwdSm80INS1_25CollectiveMainloopFwdSm80ILi8ELi1ELb1EN4cute5tupleIJNS5_1CILi128EEENS7_ILi96EEES8_EEELi128ENS_10bfloat16_tEfNS_4arch4Sm80ELb0ELb1ELb0ELb1ELb0ELb0ELb1ELb0EEENS1_21CollectiveEpilogueFwdINS6_IJS8_S8_S9_EEENS6_IJNS7_ILi1EEESH_SH_EEESB_SD_Li256ELb1ELb1ELb0ELb0EEENS1_19SingleTileSchedulerILb1ELb0ELb1ELi128EEEEEEEEEvNT_6ParamsE:
	.zero		1400


//--------------------- .nv.constant0._ZN7cutlass13device_kernelIN5flash19enable_sm80_to_sm89INS1_16FlashAttnFwdSm80INS1_25CollectiveMainloopFwdSm80ILi8ELi1ELb1EN4cute5tupleIJNS5_1CILi128EEENS7_ILi96EEES8_EEELi128ENS_10bfloat16_tEfNS_4arch4Sm80ELb0ELb1ELb0ELb1ELb0ELb1ELb1ELb0EEENS1_21CollectiveEpilogueFwdINS6_IJS8_S8_S9_EEENS6_IJNS7_ILi1EEESH_SH_EEESB_SD_Li256ELb1ELb1ELb0ELb0EEENS1_19SingleTileSchedulerILb1ELb0ELb1ELi128EEEEEEEEEvNT_6ParamsE --------------------------
	.section	.nv.constant0._ZN7cutlass13device_kernelIN5flash19enable_sm80_to_sm89INS1_16FlashAttnFwdSm80INS1_25CollectiveMainloopFwdSm80ILi8ELi1ELb1EN4cute5tupleIJNS5_1CILi128EEENS7_ILi96EEES8_EEELi128ENS_10bfloat16_tEfNS_4arch4Sm80ELb0ELb1ELb0ELb1ELb0ELb1ELb1ELb0EEENS1_21CollectiveEpilogueFwdINS6_IJS8_S8_S9_EEENS6_IJNS7_ILi1EEESH_SH_EEESB_SD_Li256ELb1ELb1ELb0ELb0EEENS1_19SingleTileSchedulerILb1ELb0ELb1ELi128EEEEEEEEEvNT_6ParamsE,"a",@progbits
	.sectionflags	@""
	.align	4
.nv.constant0._ZN7cutlass13device_kernelIN5flash19enable_sm80_to_sm89INS1_16FlashAttnFwdSm80INS1_25CollectiveMainloopFwdSm80ILi8ELi1ELb1EN4cute5tupleIJNS5_1CILi128EEENS7_ILi96EEES8_EEELi128ENS_10bfloat16_tEfNS_4arch4Sm80ELb0ELb1ELb0ELb1ELb0ELb1ELb1ELb0EEENS1_21CollectiveEpilogueFwdINS6_IJS8_S8_S9_EEENS6_IJNS7_ILi1EEESH_SH_EEESB_SD_Li256ELb1ELb1ELb0ELb0EEENS1_19SingleTileSchedulerILb1ELb0ELb1ELi128EEEEEEEEEvNT_6ParamsE:
	.zero		1400


//--------------------- .nv.constant0._ZN7cutlass13device_kernelIN5flash19enable_sm80_to_sm89INS1_16FlashAttnFwdSm80INS1_25CollectiveMainloopFwdSm80ILi8ELi1ELb1EN4cute5tupleIJNS5_1CILi128EEES8_S8_EEELi128ENS_10bfloat16_tEfNS_4arch4Sm80ELb1ELb0ELb0ELb0ELb0ELb0ELb1ELb0EEENS1_21CollectiveEpilogueFwdIS9_NS6_IJNS7_ILi1EEESF_SF_EEESA_SC_Li256ELb0ELb1ELb0ELb0EEENS1_30DynamicPersistentTileSchedulerILi256ELi256ELb0ELb1ELb0EEEEEEEEEvNT_6ParamsE --------------------------
	.section	.nv.constant0._ZN7cutlass13device_kernelIN5flash19enable_sm80_to_sm89INS1_16FlashAttnFwdSm80INS1_25CollectiveMainloopFwdSm80ILi8ELi1ELb1EN4cute5tupleIJNS5_1CILi128EEES8_S8_EEELi128ENS_10bfloat16_tEfNS_4arch4Sm80ELb1ELb0ELb0ELb0ELb0ELb0ELb1ELb0EEENS1_21CollectiveEpilogueFwdIS9_NS6_IJNS7_ILi1EEESF_SF_EEESA_SC_Li256ELb0ELb1ELb0ELb0EEENS1_30DynamicPersistentTileSchedulerILi256ELi256ELb0ELb1ELb0EEEEEEEEEvNT_6ParamsE,"a",@progbits
	.sectionflags	@""
	.align	4
.nv.constant0._ZN7cutlass13device_kernelIN5flash19enable_sm80_to_sm89INS1_16FlashAttnFwdSm80INS1_25CollectiveMainloopFwdSm80ILi8ELi1ELb1EN4cute5tupleIJNS5_1CILi128EEES8_S8_EEELi128ENS_10bfloat16_tEfNS_4arch4Sm80ELb1ELb0ELb0ELb0ELb0ELb0ELb1ELb0EEENS1_21CollectiveEpilogueFwdIS9_NS6_IJNS7_ILi1EEESF_SF_EEESA_SC_Li256ELb0ELb1ELb0ELb0EEENS1_30DynamicPersistentTileSchedulerILi256ELi256ELb0ELb1ELb0EEEEEEEEEvNT_6ParamsE:
	.zero		1416


//--------------------- .nv.constant0._ZN7cutlass13device_kernelIN5flash19enable_sm80_to_sm89INS1_16FlashAttnFwdSm80INS1_25CollectiveMainloopFwdSm80ILi8ELi1ELb1EN4cute5tupleIJNS5_1CILi128EEES8_S8_EEELi128ENS_10bfloat16_tEfNS_4arch4Sm80ELb1ELb0ELb0ELb1ELb0ELb0ELb1ELb0EEENS1_21CollectiveEpilogueFwdIS9_NS6_IJNS7_ILi1EEESF_SF_EEESA_SC_Li256ELb1ELb1ELb0ELb0EEENS1_19SingleTileSchedulerILb1ELb0ELb1ELi128EEEEEEEEEvNT_6ParamsE --------------------------
	.section	.nv.constant0._ZN7cutlass13device_kernelIN5flash19enable_sm80_to_sm89INS1_16FlashAttnFwdSm80INS1_25CollectiveMainloopFwdSm80ILi8ELi1ELb1EN4cute5tupleIJNS5_1CILi128EEES8_S8_EEELi128ENS_10bfloat16_tEfNS_4arch4Sm80ELb1ELb0ELb0ELb1ELb0ELb0ELb1ELb0EEENS1_21CollectiveEpilogueFwdIS9_NS6_IJNS7_ILi1EEESF_SF_EEESA_SC_Li256ELb1ELb1ELb0ELb0EEENS1_19SingleTileSchedulerILb1ELb0ELb1ELi128EEEEEEEEEvNT_6ParamsE,"a",@progbits
	.sectionflags	@""
	.align	4
.nv.constant0._ZN7cutlass13device_kernelIN5flash19enable_sm80_to_sm89INS1_16FlashAttnFwdSm80INS1_25CollectiveMainloopFwdSm80ILi8ELi1ELb1EN4cute5tupleIJNS5_1CILi128EEES8_S8_EEELi128ENS_10bfloat16_tEfNS_4arch4Sm80ELb1ELb0ELb0ELb1ELb0ELb0ELb1ELb0EEENS1_21CollectiveEpilogueFwdIS9_NS6_IJNS7_ILi1EEESF_SF_EEESA_SC_Li256ELb1ELb1ELb0ELb0EEENS1_19SingleTileSchedulerILb1ELb0ELb1ELi128EEEEEEEEEvNT_6ParamsE:
	.zero		1400


//--------------------- .nv.constant0._ZN7cutlass13device_kernelIN5flash19enable_sm80_to_sm89INS1_16FlashAttnFwdSm80INS1_25CollectiveMainloopFwdSm80ILi8ELi1ELb1EN4cute5tupleIJNS5_1CILi128EEES8_S8_EEELi128ENS_10bfloat16_tEfNS_4arch4Sm80ELb1ELb0ELb0ELb1ELb0ELb1ELb1ELb0EEENS1_21CollectiveEpilogueFwdIS9_NS6_IJNS7_ILi1EEESF_SF_EEESA_SC_Li256ELb1ELb1ELb0ELb0EEENS1_19SingleTileSchedulerILb1ELb0ELb1ELi128EEEEEEEEEvNT_6ParamsE --------------------------
	.section	.nv.constant0._ZN7cutlass13device_kernelIN5flash19enable_sm80_to_sm89INS1_16FlashAttnFwdSm80INS1_25CollectiveMainloopFwdSm80ILi8ELi1ELb1EN4cute5tupleIJNS5_1CILi128EEES8_S8_EEELi128ENS_10bfloat16_tEfNS_4arch4Sm80ELb1ELb0ELb0ELb1ELb0ELb1ELb1ELb0EEENS1_21CollectiveEpilogueFwdIS9_NS6_IJNS7_ILi1EEESF_SF_EEESA_SC_Li256ELb1ELb1ELb0ELb0EEENS1_19SingleTileSchedulerILb1ELb0ELb1ELi128EEEEEEEEEvNT_6ParamsE,"a",@progbits
	.sectionflags	@""
	.align	4
.nv.constant0._ZN7cutlass13device_kernelIN5flash19enable_sm80_to_sm89INS1_16FlashAttnFwdSm80INS1_25CollectiveMainloopFwdSm80ILi8ELi1ELb1EN4cute5tupleIJNS5_1CILi128EEES8_S8_EEELi128ENS_10bfloat16_tEfNS_4arch4Sm80ELb1ELb0ELb0ELb1ELb0ELb1ELb1ELb0EEENS1_21CollectiveEpilogueFwdIS9_NS6_IJNS7_ILi1EEESF_SF_EEESA_SC_Li256ELb1ELb1ELb0ELb0EEENS1_19SingleTileSchedulerILb1ELb0ELb1ELi128EEEEEEEEEvNT_6ParamsE:
	.zero		1400


//--------------------- .nv.constant0._ZN7cutlass13device_kernelIN5flash19enable_sm80_to_sm89INS1_16FlashAttnFwdSm80INS1_25CollectiveMainloopFwdSm80ILi4ELi1ELb0EN4cute5tupleIJNS5_1CILi128EEENS7_ILi64EEES8_EEELi128ENS_10bfloat16_tEfNS_4arch4Sm80ELb0ELb0ELb0ELb0ELb0ELb0ELb1ELb0EEENS1_21CollectiveEpilogueFwdINS6_IJS8_S8_S9_EEENS6_IJNS7_ILi1EEESH_SH_EEESB_SD_Li128ELb0ELb1ELb0ELb0EEENS1_19SingleTileSchedulerILb0ELb0ELb1ELi128EEEEEEEEEvNT_6ParamsE --------------------------
	.section	.nv.constant0._ZN7cutlass13device_kernelIN5flash19enable_sm80_to_sm89INS1_16FlashAttnFwdSm80INS1_25CollectiveMainloopFwdSm80ILi4ELi1ELb0EN4cute5tupleIJNS5_1CILi128EEENS7_ILi64EEES8_EEELi128ENS_10bfloat16_tEfNS_4arch4Sm80ELb0ELb0ELb0ELb0ELb0ELb0ELb1ELb0EEENS1_21CollectiveEpilogueFwdINS6_IJS8_S8_S9_EEENS6_IJNS7_ILi1EEESH_SH_EEESB_SD_Li128ELb0ELb1ELb0ELb0EEENS1_19SingleTileSchedulerILb0ELb0ELb1ELi128EEEEEEEEEvNT_6ParamsE,"a",@progbits
	.sectionflags	@""
	.align	4
.nv.constant0._ZN7cutlass13device_kernelIN5flash19enable_sm80_to_sm89INS1_16FlashAttnFwdSm80INS1_25CollectiveMainloopFwdSm80ILi4ELi1ELb0EN4cute5tupleIJNS5_1CILi128EEENS7_ILi64EEES8_EEELi128ENS_10bfloat16_tEfNS_4arch4Sm80ELb0ELb0ELb0ELb0ELb0ELb0ELb1ELb0EEENS1_21CollectiveEpilogueFwdINS6_IJS8_S8_S9_EEENS6_IJNS7_ILi1EEESH_SH_EEESB_SD_Li128ELb0ELb1ELb0ELb0EEENS1_19SingleTileSchedulerILb0ELb0ELb1ELi128EEEEEEEEEvNT_6ParamsE:
	.zero		1400


//--------------------- .nv.constant0._ZN7cutlass13device_kernelIN5flash19enable_sm80_to_sm89INS1_16FlashAttnFwdSm80INS1_25CollectiveMainloopFwdSm80ILi4ELi1ELb0EN4cute5tupleIJNS5_1CILi128EEENS7_ILi64EEES8_EEELi128ENS_10bfloat16_tEfNS_4arch4Sm80ELb0ELb0ELb0ELb1ELb0ELb0ELb1ELb0EEENS1_21CollectiveEpilogueFwdINS6_IJS8_S8_S9_EEENS6_IJNS7_ILi1EEESH_SH_EEESB_SD_Li128ELb1ELb1ELb0ELb0EEENS1_19SingleTileSchedulerILb1ELb0ELb1ELi128EEEEEEEEEvNT_6ParamsE --------------------------
	.section	.nv.constant0._ZN7cutlass13device_kernelIN5flash19enable_sm80_to_sm89INS1_16FlashAttnFwdSm80INS1_25CollectiveMainloopFwdSm80ILi4ELi1ELb0EN4cute5tupleIJNS5_1CILi128EEENS7_ILi64EEES8_EEELi128ENS_10bfloat16_tEfNS_4arch4Sm80ELb0ELb0ELb0ELb1ELb0ELb0ELb1ELb0EEENS1_21CollectiveEpilogueFwdINS6_IJS8_S8_S9_EEENS6_IJNS7_ILi1EEESH_SH_EEESB_SD_Li128ELb1ELb1ELb0ELb0EEENS1_19SingleTileSchedulerILb1ELb0ELb1ELi128EEEEEEEEEvNT_6ParamsE,"a",@progbits
	.sectionflags	@""
	.align	4
.nv.constant0._ZN7cutlass13device_kernelIN5flash19enable_sm80_to_sm89INS1_16FlashAttnFwdSm80INS1_25CollectiveMainloopFwdSm80ILi4ELi1ELb0EN4cute5tupleIJNS5_1CILi128EEENS7_ILi64EEES8_EEELi128ENS_10bfloat16_tEfNS_4arch4Sm80ELb0ELb0ELb0ELb1ELb0ELb0ELb1ELb0EEENS1_21CollectiveEpilogueFwdINS6_IJS8_S8_S9_EEENS6_IJNS7_ILi1EEESH_SH_EEESB_SD_Li128ELb1ELb1ELb0ELb0EEENS1_19SingleTileSchedulerILb1ELb0ELb1ELi128EEEEEEEEEvNT_6ParamsE:
	.zero		1400


//--------------------- .nv.constant0._ZN7cutlass13device_kernelIN5flash19enable_sm80_to_sm89INS1_16FlashAttnFwdSm80INS1_25CollectiveMainloopFwdSm80ILi4ELi1ELb0EN4cute5tupleIJNS5_1CILi128EEENS7_ILi64EEES8_EEELi128ENS_10bfloat16_tEfNS_4arch4Sm80ELb0ELb0ELb0ELb1ELb0ELb1ELb1ELb0EEENS1_21CollectiveEpilogueFwdINS6_IJS8_S8_S9_EEENS6_IJNS7_ILi1EEESH_SH_EEESB_SD_Li128ELb1ELb1ELb0ELb0EEENS1_19SingleTileSchedulerILb1ELb0ELb1ELi128EEEEEEEEEvNT_6ParamsE --------------------------
	.section	.nv.constant0._ZN7cutlass13device_kernelIN5flash19enable_sm80_to_sm89INS1_16FlashAttnFwdSm80INS1_25CollectiveMainloopFwdSm80ILi4ELi1ELb0EN4cute5tupleIJNS5_1CILi128EEENS7_ILi64EEES8_EEELi128ENS_10bfloat16_tEfNS_4arch4Sm80ELb0ELb0ELb0ELb1ELb0ELb1ELb1ELb0EEENS1_21CollectiveEpilogueFwdINS6_IJS8_S8_S9_EEENS6_IJNS7_ILi1EEESH_SH_EEESB_SD_Li128ELb1ELb1ELb0ELb0EEENS1_19SingleTileSchedulerILb1ELb0ELb1ELi128EEEEEEEEEvNT_6ParamsE,"a",@progbits
	.sectionflags	@""
	.align	4
.nv.constant0._ZN7cutlass13device_kernelIN5flash19enable_sm80_to_sm89INS1_16FlashAttnFwdSm80INS1_25CollectiveMainloopFwdSm80ILi4ELi1ELb0EN4cute5tupleIJNS5_1CILi128EEENS7_ILi64EEES8_EEELi128ENS_10bfloat16_tEfNS_4arch4Sm80ELb0ELb0ELb0ELb1ELb0ELb1ELb1ELb0EEENS1_21CollectiveEpilogueFwdINS6_IJS8_S8_S9_EEENS6_IJNS7_ILi1EEESH_SH_EEESB_SD_Li128ELb1ELb1ELb0ELb0EEENS1_19SingleTileSchedulerILb1ELb0ELb1ELi128EEEEEEEEEvNT_6ParamsE:
	.zero		1400


//--------------------- .nv.constant0._ZN7cutlass13device_kernelIN5flash19enable_sm80_to_sm89INS1_16FlashAttnFwdSm80INS1_25CollectiveMainloopFwdSm80ILi4ELi1ELb0EN4cute5tupleIJNS5_1CILi128EEENS7_ILi48EEES8_EEELi128ENS_10bfloat16_tEfNS_4arch4Sm80ELb0ELb1ELb0ELb0ELb0ELb0ELb1ELb0EEENS1_21CollectiveEpilogueFwdINS6_IJS8_S8_S9_EEENS6_IJNS7_ILi1EEESH_SH_EEESB_SD_Li128ELb0ELb1ELb0ELb0EEENS1_19SingleTileSchedulerILb0ELb0ELb1ELi128EEEEEEEEEvNT_6ParamsE --------------------------
	.section	.nv.constant0._ZN7cutlass13device_kernelIN5flash19enable_sm80_to_sm89INS1_16FlashAttnFwdSm80INS1_25CollectiveMainloopFwdSm80ILi4ELi1ELb0EN4cute5tupleIJNS5_1CILi128EEENS7_ILi48EEES8_EEELi128ENS_10bfloat16_tEfNS_4arch4Sm80ELb0ELb1ELb0ELb0ELb0ELb0ELb1ELb0EEENS1_21CollectiveEpilogueFwdINS6_IJS8_S8_S9_EEENS6_IJNS7_ILi1EEESH_SH_EEESB_SD_Li128ELb0ELb1ELb0ELb0EEENS1_19SingleTileSchedulerILb0ELb0ELb1ELi128EEEEEEEEEvNT_6ParamsE,"a",@progbits
	.sectionflags	@""
	.align	4
.nv.constant0._ZN7cutlass13device_kernelIN5flash19enable_sm80_to_sm89INS1_16FlashAttnFwdSm80INS1_25CollectiveMainloopFwdSm80ILi4ELi1ELb0EN4cute5tupleIJNS5_1CILi128EEENS7_ILi48EEES8_EEELi128ENS_10bfloat16_tEfNS_4arch4Sm80ELb0ELb1ELb0ELb0ELb0ELb0ELb1ELb0EEENS1_21CollectiveEpilogueFwdINS6_IJS8_S8_S9_EEENS6_IJNS7_ILi1EEESH_SH_EEESB_SD_Li128ELb0ELb1ELb0ELb0EEENS1_19SingleTileSchedulerILb0ELb0ELb1ELi128EEEEEEEEEvNT_6ParamsE:
	.zero		1400


//--------------------- .nv.constant0._ZN7cutlass13device_kernelIN5flash19enable_sm80_to_sm89INS1_16FlashAttnFwdSm80INS1_25CollectiveMainloopFwdSm80ILi4ELi1ELb0EN4cute5tupleIJNS5_1CILi128EEENS7_ILi48EEES8_EEELi128ENS_10bfloat16_tEfNS_4arch4Sm80ELb0ELb1ELb0ELb1ELb0ELb0ELb1ELb0EEENS1_21CollectiveEpilogueFwdINS6_IJS8_S8_S9_EEENS6_IJNS7_ILi1EEESH_SH_EEESB_SD_Li128ELb1ELb1ELb0ELb0EEENS1_19SingleTileSchedulerILb1ELb0ELb1ELi128EEEEEEEEEvNT_6ParamsE --------------------------
	.section	.nv.constant0._ZN7cutlass13device_kernelIN5flash19enable_sm80_to_sm89INS1_16FlashAttnFwdSm80INS1_25CollectiveMainloopFwdSm80ILi4ELi1ELb0EN4cute5tupleIJNS5_1CILi128EEENS7_ILi48EEES8_EEELi128ENS_10bfloat16_tEfNS_4arch4Sm80ELb0ELb1ELb0ELb1ELb0ELb0ELb1ELb0EEENS1_21CollectiveEpilogueFwdINS6_IJS8_S8_S9_EEENS6_IJNS7_ILi1EEESH_SH_EEESB_SD_Li128ELb1ELb1ELb0ELb0EEENS1_19SingleTileSchedulerILb1ELb0ELb1ELi128EEEEEEEEEvNT_6ParamsE,"a",@progbits
	.sectionflags	@""
	.align	4
.nv.constant0._ZN7cutlass13device_kernelIN5flash19enable_sm80_to_sm89INS1_16FlashAttnFwdSm80INS1_25CollectiveMainloopFwdSm80ILi4ELi1ELb0EN4cute5tupleIJNS5_1CILi128EEENS7_ILi48EEES8_EEELi128ENS_10bfloat16_tEfNS_4arch4Sm80ELb0ELb1ELb0ELb1ELb0ELb0ELb1ELb0EEENS1_21CollectiveEpilogueFwdINS6_IJS8_S8_S9_EEENS6_IJNS7_ILi1EEESH_SH_EEESB_SD_Li128ELb1ELb1ELb0ELb0EEENS1_19SingleTileSchedulerILb1ELb0ELb1ELi128EEEEEEEEEvNT_6ParamsE:
	.zero		1400


//--------------------- .nv.constant0._ZN7cutlass13device_kernelIN5flash19enable_sm80_to_sm89INS1_16FlashAttnFwdSm80INS1_25CollectiveMainloopFwdSm80ILi4ELi1ELb0EN4cute5tupleIJNS5_1CILi128EEENS7_ILi48EEES8_EEELi128ENS_10bfloat16_tEfNS_4arch4Sm80ELb0ELb1ELb0ELb1ELb0ELb1ELb1ELb0EEENS1_21CollectiveEpilogueFwdINS6_IJS8_S8_S9_EEENS6_IJNS7_ILi1EEESH_SH_EEESB_SD_Li128ELb1ELb1ELb0ELb0EEENS1_19SingleTileSchedulerILb1ELb0ELb1ELi128EEEEEEEEEvNT_6ParamsE --------------------------
	.section	.nv.constant0._ZN7cutlass13device_kernelIN5flash19enable_sm80_to_sm89INS1_16FlashAttnFwdSm80INS1_25CollectiveMainloopFwdSm80ILi4ELi1ELb0EN4cute5tupleIJNS5_1CILi128EEENS7_ILi48EEES8_EEELi128ENS_10bfloat16_tEfNS_4arch4Sm80ELb0ELb1ELb0ELb1ELb0ELb1ELb1ELb0EEENS1_21CollectiveEpilogueFwdINS6_IJS8_S8_S9_EEENS6_IJNS7_ILi1EEESH_SH_EEESB_SD_Li128ELb1ELb1ELb0ELb0EEENS1_19SingleTileSchedulerILb1ELb0ELb1ELi128EEEEEEEEEvNT_6ParamsE,"a",@progbits
	.sectionflags	@""
	.align	4
.nv.constant0._ZN7cutlass13device_kernelIN5flash19enable_sm80_to_sm89INS1_16FlashAttnFwdSm80INS1_25CollectiveMainloopFwdSm80ILi4ELi1ELb0EN4cute5tupleIJNS5_1CILi128EEENS7_ILi48EEES8_EEELi128ENS_10bfloat16_tEfNS_4arch4Sm80ELb0ELb1ELb0ELb1ELb0ELb1ELb1ELb0EEENS1_21CollectiveEpilogueFwdINS6_IJS8_S8_S9_EEENS6_IJNS7_ILi1EEESH_SH_EEESB_SD_Li128ELb1ELb1ELb0ELb0EEENS1_19SingleTileSchedulerILb1ELb0ELb1ELi128EEEEEEEEEvNT_6ParamsE:
	.zero		1400


//--------------------- .nv.constant0._ZN7cutlass13device_kernelIN5flash19enable_sm80_to_sm89INS1_16FlashAttnFwdSm80INS1_25CollectiveMainloopFwdSm80ILi4ELi1ELb0EN4cute5tupleIJNS5_1CILi128EEENS7_ILi64EEES8_EEELi128ENS_10bfloat16_tEfNS_4arch4Sm80ELb1ELb0ELb0ELb0ELb0ELb0ELb1ELb0EEENS1_21CollectiveEpilogueFwdINS6_IJS8_S8_S9_EEENS6_IJNS7_ILi1EEESH_SH_EEESB_SD_Li128ELb0ELb1ELb0ELb0EEENS1_30DynamicPersistentTileSchedulerILi128ELi128ELb0ELb1ELb0EEEEEEEEEvNT_6ParamsE --------------------------
	.section	.nv.constant0._ZN7cutlass13device_kernelIN5flash19enable_sm80_to_sm89INS1_16FlashAttnFwdSm80INS1_25CollectiveMainloopFwdSm80ILi4ELi1ELb0EN4cute5tupleIJNS5_1CILi128EEENS7_ILi64EEES8_EEELi128ENS_10bfloat16_tEfNS_4arch4Sm80ELb1ELb0ELb0ELb0ELb0ELb0ELb1ELb0EEENS1_21CollectiveEpilogueFwdINS6_IJS8_S8_S9_EEENS6_IJNS7_ILi1EEESH_SH_EEESB_SD_Li128ELb0ELb1ELb0ELb0EEENS1_30DynamicPersistentTileSchedulerILi128ELi128ELb0ELb1ELb0EEEEEEEEEvNT_6ParamsE,"a",@progbits
	.sectionflags	@""
	.align	4
.nv.constant0._ZN7cutlass13device_kernelIN5flash19enable_sm80_to_sm89INS1_16FlashAttnFwdSm80INS1_25CollectiveMainloopFwdSm80ILi4ELi1ELb0EN4cute5tupleIJNS5_1CILi128EEENS7_ILi64EEES8_EEELi128ENS_10bfloat16_tEfNS_4arch4Sm80ELb1ELb0ELb0ELb0ELb0ELb0ELb1ELb0EEENS1_21CollectiveEpilogueFwdINS6_IJS8_S8_S9_EEENS6_IJNS7_ILi1EEESH_SH_EEESB_SD_Li128ELb0ELb1ELb0ELb0EEENS1_30DynamicPersistentTileSchedulerILi128ELi128ELb0ELb1ELb0EEEEEEEEEvNT_6ParamsE:
	.zero		1416


//--------------------- .nv.constant0._ZN7cutlass13device_kernelIN5flash19enable_sm80_to_sm89INS1_16FlashAttnFwdSm80INS1_25CollectiveMainloopFwdSm80ILi4ELi1ELb0EN4cute5tupleIJNS5_1CILi128EEENS7_ILi64EEES8_EEELi128ENS_10bfloat16_tEfNS_4arch4Sm80ELb1ELb0ELb0ELb1ELb0ELb0ELb1ELb0EEENS1_21CollectiveEpilogueFwdINS6_IJS8_S8_S9_EEENS6_IJNS7_ILi1EEESH_SH_EEESB_SD_Li128ELb1ELb1ELb0ELb0EEENS1_19SingleTileSchedulerILb1ELb0ELb1ELi128EEEEEEEEEvNT_6ParamsE --------------------------
	.section	.nv.constant0._ZN7cutlass13device_kernelIN5flash19enable_sm80_to_sm89INS1_16FlashAttnFwdSm80INS1_25CollectiveMainloopFwdSm80ILi4ELi1ELb0EN4cute5tupleIJNS5_1CILi128EEENS7_ILi64EEES8_EEELi128ENS_10bfloat16_tEfNS_4arch4Sm80ELb1ELb0ELb0ELb1ELb0ELb0ELb1ELb0EEENS1_21CollectiveEpilogueFwdINS6_IJS8_S8_S9_EEENS6_IJNS7_ILi1EEESH_SH_EEESB_SD_Li128ELb1ELb1ELb0ELb0EEENS1_19SingleTileSchedulerILb1ELb0ELb1ELi128EEEEEEEEEvNT_6ParamsE,"a",@progbits
	.sectionflags	@""
	.align	4
.nv.constant0._ZN7cutlass13device_kernelIN5flash19enable_sm80_to_sm89INS1_16FlashAttnFwdSm80INS1_25CollectiveMainloopFwdSm80ILi4ELi1ELb0EN4cute5tupleIJNS5_1CILi128EEENS7_ILi64EEES8_EEELi128ENS_10bfloat16_tEfNS_4arch4Sm80ELb1ELb0ELb0ELb1ELb0ELb0ELb1ELb0EEENS1_21CollectiveEpilogueFwdINS6_IJS8_S8_S9_EEENS6_IJNS7_ILi1EEESH_SH_EEESB_SD_Li128ELb1ELb1ELb0ELb0EEENS1_19SingleTileSchedulerILb1ELb0ELb1ELi128EEEEEEEEEvNT_6ParamsE:
	.zero		1400


//--------------------- .nv.constant0._ZN7cutlass13device_kernelIN5flash19enable_sm80_to_sm89INS1_16FlashAttnFwdSm80INS1_25CollectiveMainloopFwdSm80ILi4ELi1ELb0EN4cute5tupleIJNS5_1CILi128EEENS7_ILi64EEES8_EEELi128ENS_10bfloat16_tEfNS_4arch4Sm80ELb1ELb0ELb0ELb1ELb0ELb1ELb1ELb0EEENS1_21CollectiveEpilogueFwdINS6_IJS8_S8_S9_EEENS6_IJNS7_ILi1EEESH_SH_EEESB_SD_Li128ELb1ELb1ELb0ELb0EEENS1_19SingleTileSchedulerILb1ELb0ELb1ELi128EEEEEEEEEvNT_6ParamsE --------------------------
	.section	.nv.constant0._ZN7cutlass13device_kernelIN5flash19enable_sm80_to_sm89INS1_16FlashAttnFwdSm80INS1_25CollectiveMainloopFwdSm80ILi4ELi1ELb0EN4cute5tupleIJNS5_1CILi128EEENS7_ILi64EEES8_EEELi128ENS_10bfloat16_tEfNS_4arch4Sm80ELb1ELb0ELb0ELb1ELb0ELb1ELb1ELb0EEENS1_21CollectiveEpilogueFwdINS6_IJS8_S8_S9_EEENS6_IJNS7_ILi1EEESH_SH_EEESB_SD_Li128ELb1ELb1ELb0ELb0EEENS1_19SingleTileSchedulerILb1ELb0ELb1ELi128EEEEEEEEEvNT_6ParamsE,"a",@progbits
	.sectionflags	@""
	.align	4
.nv.constant0._ZN7cutlass13device_kernelIN5flash19enable_sm80_to_sm89INS1_16FlashAttnFwdSm80INS1_25CollectiveMainloopFwdSm80ILi4ELi1ELb0EN4cute5tupleIJNS5_1CILi128EEENS7_ILi64EEES8_EEELi128ENS_10bfloat16_tEfNS_4arch4Sm80ELb1ELb0ELb0ELb1ELb0ELb1ELb1ELb0EEENS1_21CollectiveEpilogueFwdINS6_IJS8_S8_S9_EEENS6_IJNS7_ILi1EEESH_SH_EEESB_SD_Li128ELb1ELb1ELb0ELb0EEENS1_19SingleTileSchedulerILb1ELb0ELb1ELi128EEEEEEEEEvNT_6ParamsE:
	.zero		1400


//--------------------- .text._ZN7cutlass13device_kernelIN5flash19enable_sm80_to_sm89INS1_16FlashAttnFwdSm80INS1_25CollectiveMainloopFwdSm80ILi8ELi1ELb1EN4cute5tupleIJNS5_1CILi128EEES8_S8_EEELi128ENS_10bfloat16_tEfNS_4arch4Sm80ELb0ELb0ELb0ELb0ELb0ELb0ELb1ELb0EEENS1_21CollectiveEpilogueFwdIS9_NS6_IJNS7_ILi1EEESF_SF_EEESA_SC_Li256ELb0ELb1ELb0ELb0EEENS1_19SingleTileSchedulerILb0ELb0ELb1ELi128EEEEEEEEEvNT_6ParamsE --------------------------
	.section	.text._ZN7cutlass13device_kernelIN5flash19enable_sm80_to_sm89INS1_16FlashAttnFwdSm80INS1_25CollectiveMainloopFwdSm80ILi8ELi1ELb1EN4cute5tupleIJNS5_1CILi128EEES8_S8_EEELi128ENS_10bfloat16_tEfNS_4arch4Sm80ELb0ELb0ELb0ELb0ELb0ELb0ELb1ELb0EEENS1_21CollectiveEpilogueFwdIS9_NS6_IJNS7_ILi1EEESF_SF_EEESA_SC_Li256ELb0ELb1ELb0ELb0EEENS1_19SingleTileSchedulerILb0ELb0ELb1ELi128EEEEEEEEEvNT_6ParamsE,"ax",@progbits
	.sectioninfo	@"SHI_REGISTERS=255"
	.align	128
.text._ZN7cutlass13device_kernelIN5flash19enable_sm80_to_sm89INS1_16FlashAttnFwdSm80INS1_25CollectiveMainloopFwdSm80ILi8ELi1ELb1EN4cute5tupleIJNS5_1CILi128EEES8_S8_EEELi128ENS_10bfloat16_tEfNS_4arch4Sm80ELb0ELb0ELb0ELb0ELb0ELb0ELb1ELb0EEENS1_21CollectiveEpilogueFwdIS9_NS6_IJNS7_ILi1EEESF_SF_EEESA_SC_Li256ELb0ELb1ELb0ELb0EEENS1_19SingleTileSchedulerILb0ELb0ELb1ELi128EEEEEEEEEvNT_6ParamsE:
        .type           _ZN7cutlass13device_kernelIN5flash19enable_sm80_to_sm89INS1_16FlashAttnFwdSm80INS1_25CollectiveMainloopFwdSm80ILi8ELi1ELb1EN4cute5tupleIJNS5_1CILi128EEES8_S8_EEELi128ENS_10bfloat16_tEfNS_4arch4Sm80ELb0ELb0ELb0ELb0ELb0ELb0ELb1ELb0EEENS1_21CollectiveEpilogueFwdIS9_NS6_IJNS7_ILi1EEESF_SF_EEESA_SC_Li256ELb0ELb1ELb0ELb0EEENS1_19SingleTileSchedulerILb0ELb0ELb1ELi128EEEEEEEEEvNT_6ParamsE,@function
        .size           _ZN7cutlass13device_kernelIN5flash19enable_sm80_to_sm89INS1_16FlashAttnFwdSm80INS1_25CollectiveMainloopFwdSm80ILi8ELi1ELb1EN4cute5tupleIJNS5_1CILi128EEES8_S8_EEELi128ENS_10bfloat16_tEfNS_4arch4Sm80ELb0ELb0ELb0ELb0ELb0ELb0ELb1ELb0EEENS1_21CollectiveEpilogueFwdIS9_NS6_IJNS7_ILi1EEESF_SF_EEESA_SC_Li256ELb0ELb1ELb0ELb0EEENS1_19SingleTileSchedulerILb0ELb0ELb1ELi128EEEEEEEEEvNT_6ParamsE,(.L_x_1824 - _ZN7cutlass13device_kernelIN5flash19enable_sm80_to_sm89INS1_16FlashAttnFwdSm80INS1_25CollectiveMainloopFwdSm80ILi8ELi1ELb1EN4cute5tupleIJNS5_1CILi128EEES8_S8_EEELi128ENS_10bfloat16_tEfNS_4arch4Sm80ELb0ELb0ELb0ELb0ELb0ELb0ELb1ELb0EEENS1_21CollectiveEpilogueFwdIS9_NS6_IJNS7_ILi1EEESF_SF_EEESA_SC_Li256ELb0ELb1ELb0ELb0EEENS1_19SingleTileSchedulerILb0ELb0ELb1ELi128EEEEEEEEEvNT_6ParamsE)
        .other          _ZN7cutlass13device_kernelIN5flash19enable_sm80_to_sm89INS1_16FlashAttnFwdSm80INS1_25CollectiveMainloopFwdSm80ILi8ELi1ELb1EN4cute5tupleIJNS5_1CILi128EEES8_S8_EEELi128ENS_10bfloat16_tEfNS_4arch4Sm80ELb0ELb0ELb0ELb0ELb0ELb0ELb1ELb0EEENS1_21CollectiveEpilogueFwdIS9_NS6_IJNS7_ILi1EEESF_SF_EEESA_SC_Li256ELb0ELb1ELb0ELb0EEENS1_19SingleTileSchedulerILb0ELb0ELb1ELi128EEEEEEEEEvNT_6ParamsE,@"STO_CUDA_ENTRY STV_DEFAULT"
_ZN7cutlass13device_kernelIN5flash19enable_sm80_to_sm89INS1_16FlashAttnFwdSm80INS1_25CollectiveMainloopFwdSm80ILi8ELi1ELb1EN4cute5tupleIJNS5_1CILi128EEES8_S8_EEELi128ENS_10bfloat16_tEfNS_4arch4Sm80ELb0ELb0ELb0ELb0ELb0ELb0ELb1ELb0EEENS1_21CollectiveEpilogueFwdIS9_NS6_IJNS7_ILi1EEESF_SF_EEESA_SC_Li256ELb0ELb1ELb0ELb0EEENS1_19SingleTileSchedulerILb0ELb0ELb1ELi128EEEEEEEEEvNT_6ParamsE:
[----:B------:R-:W-:-:S03]  /*0000*/  MOV R1, c[0x0][0x28] ;  /* 0x00000a0000017a02 */ /* 0x000fc60000000f00 */
[----:B------:R-:W1:Y:S01]  /*0010*/  S2R R15, SR_CTAID.Z ;  /* 0x00000000000f7919 */ /* 0x000e620000002700 */
[----:B------:R-:W-:Y:S02]  /*0020*/  IADD3 R1, R1, -0x10, RZ ;  /* 0xfffffff001017810 */ /* 0x000fe40007ffe0ff */
[----:B-1----:R-:W-:-:S13]  /*0030*/  ISETP.GE.AND P0, PT, R15, RZ, PT ;  /* 0x000000ff0f00720c */ /* 0x002fda0003f06270 */
[----:B------:R-:W-:Y:S05]  /*0040*/  @!P0 EXIT ;  /* 0x000000000000894d */ /* 0x000fea0003800000 */
[----:B------:R-:W-:Y:S01]  /*0050*/  ISETP.NE.U32.AND P2, PT, RZ, c[0x0][0x340], PT ;  /* 0x0000d000ff007a0c */ /* 0x000fe20003f45070 */
[----:B------:R-:W-:Y:S01]  /*0060*/  ULDC.64 UR22, c[0x0][0x118] ;  /* 0x0000460000167ab9 */ /* 0x000fe20000000a00 */
[----:B------:R-:W1:Y:S04]  /*0070*/  S2R R116, SR_TID.X ;  /* 0x0000000000747919 */ /* 0x000e680000002100 */
[----:B------:R-:W2:Y:S01]  /*0080*/  S2R R32, SR_CTAID.Y ;  /* 0x0000000000207919 */ /* 0x000ea20000002600 */
[----:B------:R-:W-:-:S03]  /*0090*/  ISETP.NE.AND.EX P2, PT, RZ, c[0x0][0x344], PT, P2 ;  /* 0x0000d100ff007a0c */ /* 0x000fc60003f45320 */
[----:B------:R-:W3:Y:S01]  /*00a0*/  S2R R6, SR_CTAID.X ;  /* 0x0000000000067919 */ /* 0x000ee20000002500 */
[----:B------:R-:W-:Y:S01]  /*00b0*/  IMAD.MOV.U32 R7, RZ, RZ, c[0x0][0x2c4] ;  /* 0x0000b100ff077624 */ /* 0x000fe200078e00ff */
[----:B------:R-:W-:Y:S01]  /*00c0*/  SHF.R.S32.HI R16, RZ, 0x1f, R15 ;  /* 0x0000001fff107819 */ /* 0x000fe2000001140f */
[----:B------:R-:W-:Y:S02]  /*00d0*/  ULDC UR8, c[0x0][0x1d0] ;  /* 0x0000740000087ab9 */ /* 0x000fe40000000800 */
[----:B------:R-:W-:Y:S02]  /*00e0*/  UMOV UR9, 0x7 ;  /* 0x0000000700097882 */ /* 0x000fe40000000000 */
[----:B------:R-:W-:-:S03]  /*00f0*/  ULDC.64 UR6, c[0x0][0x1e0] ;  /* 0x0000780000067ab9 */ /* 0x000fc60000000a00 */
[----:B------:R-:W-:-:S04]  /*0100*/  @P2 IMAD.MOV.U32 R2, RZ, RZ, 0x4 ;  /* 0x00000004ff022424 */ /* 0x000fc800078e00ff */
[----:B------:R-:W-:-:S05]  /*0110*/  @P2 IMAD.WIDE R2, R15, R2, c[0x0][0x340] ;  /* 0x0000d0000f022625 */ /* 0x000fca00078e0202 */
[----:B------:R4:W5:Y:S01]  /*0120*/  @P2 LDG.E R20, [R2.64] ;  /* 0x0000001602142981 */ /* 0x000962000c1e1900 */
[----:B-1----:R-:W-:Y:S01]  /*0130*/  SHF.R.S32.HI R27, RZ, 0x1f, R116 ;  /* 0x0000001fff1b7819 */ /* 0x002fe20000011474 */
[----:B--2---:R-:W-:Y:S01]  /*0140*/  IMAD.WIDE.U32 R4, R32, c[0x0][0x1b8], RZ ;  /* 0x00006e0020047a25 */ /* 0x004fe200078e00ff */
[----:B------:R-:W-:Y:S01]  /*0150*/  SHF.R.S32.HI R33, RZ, 0x1f, R32 ;  /* 0x0000001fff217819 */ /* 0x000fe20000011420 */
[----:B------:R-:W-:Y:S01]  /*0160*/  UIADD3 UR4, UR8, 0x7f, URZ ;  /* 0x0000007f08047890 */ /* 0x000fe2000fffe03f */
[C---:B------:R-:W-:Y:S01]  /*0170*/  ISETP.NE.AND P0, PT, R7.reuse, 0x1, PT ;  /* 0x000000010700780c */ /* 0x040fe20003f05270 */
[----:B------:R-:W-:Y:S01]  /*0180*/  IMAD R7, R7, c[0x0][0x168], RZ ;  /* 0x00005a0007077a24 */ /* 0x000fe200078e02ff */
[----:B------:R-:W-:Y:S01]  /*0190*/  LEA.HI R25, R27, R116, RZ, 0x4 ;  /* 0x000000741b197211 */ /* 0x000fe200078f20ff */
[----:B------:R-:W-:Y:S02]  /*01a0*/  USHF.R.S32.HI UR18, URZ, 0x1f, UR4 ;  /* 0x0000001f3f127899 */ /* 0x000fe40008011404 */
[----:B------:R-:W-:Y:S01]  /*01b0*/  USHF.L.U64.HI UR9, UR6, UR9, UR7 ;  /* 0x0000000906097299 */ /* 0x000fe20008010207 */
[----:B------:R-:W-:Y:S01]  /*01c0*/  SHF.R.S32.HI R14, RZ, 0x4, R25 ;  /* 0x00000004ff0e7819 */ /* 0x000fe20000011419 */
[----:B------:R-:W-:-:S02]  /*01d0*/  ULEA.HI UR18, UR18, UR4, URZ, 0x7 ;  /* 0x0000000412127291 */ /* 0x000fc4000f8f383f */
[----:B------:R-:W-:Y:S02]  /*01e0*/  USHF.L.U32 UR10, UR6, 0x7, URZ ;  /* 0x00000007060a7899 */ /* 0x000fe4000800063f */
[----:B------:R-:W-:Y:S02]  /*01f0*/  ULEA.HI.SX32 UR13, UR18, 0xffffffff, 0x19 ;  /* 0xffffffff120d7891 */ /* 0x000fe4000f8fca3f */
[----:B------:R-:W-:Y:S02]  /*0200*/  UIMAD.WIDE.U32 UR20, UR6, 0x40, URZ ;  /* 0x00000040061478a5 */ /* 0x000fe4000f8e003f */
[----:B------:R-:W-:Y:S02]  /*0210*/  USHF.R.S32.HI UR12, URZ, 0x1f, UR13 ;  /* 0x0000001f3f0c7899 */ /* 0x000fe4000801140d */
[----:B------:R-:W-:Y:S02]  /*0220*/  UIMAD UR4, UR9, UR13, URZ ;  /* 0x0000000d090472a4 */ /* 0x000fe4000f8e023f */
[----:B------:R-:W-:Y:S01]  /*0230*/  USHF.L.U32 UR14, UR7, 0x6, URZ ;  /* 0x00000006070e7899 */ /* 0x000fe2000800063f */
[----:B----4-:R-:W-:Y:S01]  /*0240*/  LEA.HI R3, R27, R116, RZ, 0x3 ;  /* 0x000000741b037211 */ /* 0x010fe200078f18ff */
[----:B------:R-:W-:Y:S01]  /*0250*/  IMAD R2, R33, c[0x0][0x1b8], RZ ;  /* 0x00006e0021027a24 */ /* 0x000fe200078e02ff */
[----:B------:R-:W-:-:S02]  /*0260*/  UIMAD UR4, UR12, UR10, UR4 ;  /* 0x0000000a0c0472a4 */ /* 0x000fc4000f8e0204 */
[----:B------:R-:W-:Y:S01]  /*0270*/  LOP3.LUT R0, R3, 0xfffffff8, RZ, 0xc0, !PT ;  /* 0xfffffff803007812 */ /* 0x000fe200078ec0ff */
[----:B------:R-:W-:Y:S01]  /*0280*/  IMAD R2, R32, c[0x0][0x1bc], R2 ;  /* 0x00006f0020027a24 */ /* 0x000fe200078e0202 */
[----:B------:R-:W-:Y:S01]  /*0290*/  SHF.R.S32.HI R23, RZ, 0x3, R3 ;  /* 0x00000003ff177819 */ /* 0x000fe20000011403 */
[----:B------:R-:W-:Y:S02]  /*02a0*/  UIADD3 UR14, UR21, UR14, URZ ;  /* 0x0000000e150e7290 */ /* 0x000fe4000fffe03f */
[----:B------:R-:W-:Y:S01]  /*02b0*/  IMAD.IADD R40, R116, 0x1, -R0 ;  /* 0x0000000174287824 */ /* 0x000fe200078e0a00 */
[--C-:B------:R-:W-:Y:S01]  /*02c0*/  SHF.R.S32.HI R26, RZ, 0x1f, R23.reuse ;  /* 0x0000001fff1a7819 */ /* 0x100fe20000011417 */
[----:B------:R-:W-:Y:S01]  /*02d0*/  IMAD.IADD R3, R5, 0x1, R2 ;  /* 0x0000000105037824 */ /* 0x000fe200078e0202 */
[----:B------:R-:W-:Y:S01]  /*02e0*/  IADD3 R22, -R23, c[0x0][0x1d0], RZ ;  /* 0x0000740017167a10 */ /* 0x000fe20007ffe1ff */
[----:B------:R-:W-:Y:S01]  /*02f0*/  IMAD R0, R40, 0x20, R23 ;  /* 0x0000002028007824 */ /* 0x000fe200078e0217 */
[----:B------:R-:W-:Y:S01]  /*0300*/  UMOV UR11, 0x40 ;  /* 0x00000040000b7882 */ /* 0x000fe20000000000 */
[----:B------:R-:W-:-:S02]  /*0310*/  IMAD R5, R16, c[0x0][0x1c0], RZ ;  /* 0x0000700010057a24 */ /* 0x000fc400078e02ff */
[----:B---3--:R-:W-:Y:S02]  /*0320*/  IMAD R9, R6, 0x80, R0 ;  /* 0x0000008006097824 */ /* 0x008fe400078e0200 */
[----:B------:R-:W-:Y:S02]  /*0330*/  IMAD.MOV.U32 R2, RZ, RZ, R4 ;  /* 0x000000ffff027224 */ /* 0x000fe400078e0004 */
[----:B------:R-:W-:Y:S01]  /*0340*/  IMAD R4, R15, c[0x0][0x1c4], R5 ;  /* 0x000071000f047a24 */ /* 0x000fe200078e0205 */
[----:B------:R1:W-:Y:S01]  /*0350*/  STL [R1], R9 ;  /* 0x0000000901007387 */ /* 0x0003e20000100800 */
[----:B------:R-:W-:-:S04]  /*0360*/  @P0 IMAD.HI.U32 R5, R9, c[0x0][0x2c8], RZ ;  /* 0x0000b20009050a27 */ /* 0x000fc800078e00ff */
[----:B------:R-:W-:Y:S01]  /*0370*/  IMAD.MOV.U32 R0, RZ, RZ, R9 ;  /* 0x000000ffff007224 */ /* 0x000fe200078e0009 */
[----:B------:R-:W-:Y:S01]  /*0380*/  @P0 SHF.R.U32.HI R0, RZ, c[0x0][0x2cc], R5 ;  /* 0x0000b300ff000a19 */ /* 0x000fe20000011605 */
[----:B------:R-:W-:-:S04]  /*0390*/  IMAD.WIDE.U32 R2, R15, c[0x0][0x1c0], R2 ;  /* 0x000070000f027a25 */ /* 0x000fc800078e0002 */
[----:B------:R-:W-:Y:S02]  /*03a0*/  IMAD R8, R6, 0x80, R23 ;  /* 0x0000008006087824 */ /* 0x000fe400078e0217 */
[----:B------:R-:W-:Y:S01]  /*03b0*/  IMAD.IADD R3, R3, 0x1, R4 ;  /* 0x0000000103037824 */ /* 0x000fe200078e0204 */
[----:B------:R-:W-:Y:S01]  /*03c0*/  SHF.R.S32.HI R4, RZ, 0x1f, R0 ;  /* 0x0000001fff047819 */ /* 0x000fe20000011400 */
[----:B------:R-:W-:Y:S01]  /*03d0*/  IMAD.SHL.U32 R238, R40, 0x8, RZ ;  /* 0x0000000828ee7824 */ /* 0x000fe200078e00ff */
[----:B------:R-:W-:Y:S01]  /*03e0*/  IADD3 R6, R8, 0x20, RZ ;  /* 0x0000002008067810 */ /* 0x000fe20007ffe0ff */
[----:B------:R-:W-:Y:S01]  /*03f0*/  IMAD.WIDE.U32 R2, R0, c[0x0][0x1b0], R2 ;  /* 0x00006c0000027a25 */ /* 0x000fe200078e0002 */
[----:B------:R-:W-:Y:S01]  /*0400*/  IADD3 R5, R8, 0x40, RZ ;  /* 0x0000004008057810 */ /* 0x000fe20007ffe0ff */
[----:B------:R2:W-:Y:S01]  /*0410*/  STL [R1+0x4], R8 ;  /* 0x0000040801007387 */ /* 0x0005e20000100800 */
[-C--:B------:R-:W-:Y:S01]  /*0420*/  ISETP.GE.AND P6, PT, R6, R7.reuse, PT ;  /* 0x000000070600720c */ /* 0x080fe20003fc6270 */
[----:B------:R-:W-:Y:S01]  /*0430*/  IMAD R4, R4, c[0x0][0x1b0], RZ ;  /* 0x00006c0004047a24 */ /* 0x000fe200078e02ff */
[-C--:B------:R-:W-:Y:S01]  /*0440*/  ISETP.GE.AND P5, PT, R5, R7.reuse, PT ;  /* 0x000000070500720c */ /* 0x080fe20003fa6270 */
[----:B------:R-:W-:Y:S01]  /*0450*/  IMAD.MOV R6, RZ, RZ, -R0 ;  /* 0x000000ffff067224 */ /* 0x000fe200078e0a00 */
[----:B------:R-:W-:Y:S01]  /*0460*/  IADD3 R5, R8, 0x60, RZ ;  /* 0x0000006008057810 */ /* 0x000fe20007ffe0ff */
[----:B------:R-:W-:Y:S01]  /*0470*/  IMAD R4, R0, c[0x0][0x1b4], R4 ;  /* 0x00006d0000047a24 */ /* 0x000fe200078e0204 */
[-C--:B------:R-:W-:Y:S01]  /*0480*/  ISETP.GE.AND P4, PT, R8, R7.reuse, PT ;  /* 0x000000070800720c */ /* 0x080fe20003f86270 */
[----:B------:R-:W-:Y:S01]  /*0490*/  IMAD R0, R6, c[0x0][0x2c4], R9 ;  /* 0x0000b10006007a24 */ /* 0x000fe200078e0209 */
[----:B------:R-:W-:Y:S01]  /*04a0*/  ISETP.GE.AND P1, PT, R5, R7, PT ;  /* 0x000000070500720c */ /* 0x000fe20003f26270 */
[----:B------:R-:W-:Y:S01]  /*04b0*/  IMAD.IADD R3, R3, 0x1, R4 ;  /* 0x0000000103037824 */ /* 0x000fe200078e0204 */
[----:B------:R-:W-:Y:S01]  /*04c0*/  SHF.R.S32.HI R239, RZ, 0x1f, R238 ;  /* 0x0000001fffef7819 */ /* 0x000fe200000114ee */
[----:B------:R-:W-:Y:S01]  /*04d0*/  IMAD.SHL.U32 R5, R23, 0x40, RZ ;  /* 0x0000004017057824 */ /* 0x000fe200078e00ff */
[----:B------:R-:W-:Y:S01]  /*04e0*/  SHF.R.S32.HI R4, RZ, 0x1f, R0 ;  /* 0x0000001fff047819 */ /* 0x000fe20000011400 */
[----:B------:R-:W-:Y:S01]  /*04f0*/  IMAD.WIDE.U32 R2, R0, c[0x0][0x1a8], R2 ;  /* 0x00006a0000027a25 */ /* 0x000fe200078e0002 */
[----:B-1----:R-:W-:-:S02]  /*0500*/  LEA.HI R9, R27, R116, RZ, 0x6 ;  /* 0x000000741b097211 */ /* 0x002fc400078f30ff */
[----:B------:R-:W-:Y:S01]  /*0510*/  LOP3.LUT R5, R5, 0x1c0, RZ, 0xc0, !PT ;  /* 0x000001c005057812 */ /* 0x000fe200078ec0ff */
[----:B------:R-:W-:Y:S01]  /*0520*/  IMAD R4, R4, c[0x0][0x1a8], RZ ;  /* 0x00006a0004047a24 */ /* 0x000fe200078e02ff */
[----:B------:R-:W-:Y:S01]  /*0530*/  LEA R12, P0, R2, c[0x0][0x160], 0x1 ;  /* 0x00005800020c7a11 */ /* 0x000fe200078008ff */
[----:B------:R-:W-:Y:S01]  /*0540*/  IMAD.U32 R7, RZ, RZ, UR13 ;  /* 0x0000000dff077e24 */ /* 0x000fe2000f8e00ff */
[----:B------:R-:W-:Y:S01]  /*0550*/  IADD3 R240, R238, 0x40, RZ ;  /* 0x00000040eef07810 */ /* 0x000fe20007ffe0ff */
[----:B------:R-:W-:Y:S01]  /*0560*/  IMAD R6, R0, c[0x0][0x1ac], R4 ;  /* 0x00006b0000067a24 */ /* 0x000fe200078e0204 */
[----:B------:R-:W-:Y:S01]  /*0570*/  SHF.R.U32.HI R0, RZ, 0x3, R5 ;  /* 0x00000003ff007819 */ /* 0x000fe20000011605 */
[----:B------:R-:W-:Y:S01]  /*0580*/  IMAD R10, R26, c[0x0][0x1e0], RZ ;  /* 0x000078001a0a7a24 */ /* 0x000fe200078e02ff */
[----:B------:R-:W-:Y:S01]  /*0590*/  LOP3.LUT R4, R5, 0x38, R238, 0xf8, !PT ;  /* 0x0000003805047812 */ /* 0x000fe200078ef8ee */
[----:B------:R-:W-:Y:S01]  /*05a0*/  IMAD R22, R7, -0x80, R22 ;  /* 0xffffff8007167824 */ /* 0x000fe200078e0216 */
[----:B--2---:R-:W-:Y:S01]  /*05b0*/  LEA.HI R8, R25, R14, RZ, 0x1 ;  /* 0x0000000e19087211 */ /* 0x004fe200078f08ff */
[----:B------:R-:W-:Y:S01]  /*05c0*/  IMAD R10, R23, c[0x0][0x1e4], R10 ;  /* 0x00007900170a7a24 */ /* 0x000fe200078e020a */
[----:B------:R-:W-:Y:S01]  /*05d0*/  LOP3.LUT R13, R4, R0, RZ, 0x3c, !PT ;  /* 0x00000000040d7212 */ /* 0x000fe200078e3cff */
[----:B------:R-:W-:Y:S01]  /*05e0*/  IMAD.IADD R0, R3, 0x1, R6 ;  /* 0x0000000103007824 */ /* 0x000fe200078e0206 */
[----:B------:R-:W-:Y:S01]  /*05f0*/  SHFL.IDX PT, R4, R12, RZ, 0x181f ;  /* 0x00181fff0c047589 */ /* 0x000fe200000e0000 */
[----:B------:R-:W-:Y:S01]  /*0600*/  IMAD.WIDE.U32 R6, R23, c[0x0][0x1e0], R238 ;  /* 0x0000780017067a25 */ /* 0x000fe200078e00ee */
[----:B------:R-:W-:-:S02]  /*0610*/  LOP3.LUT R8, R8, 0xfffffffe, RZ, 0xc0, !PT ;  /* 0xfffffffe08087812 */ /* 0x000fc400078ec0ff */
[----:B------:R-:W-:Y:S01]  /*0620*/  LEA.HI.X R0, R2, c[0x0][0x164], R0, 0x1, P0 ;  /* 0x0000590002007a11 */ /* 0x000fe200000f0c00 */
[----:B------:R-:W-:Y:S01]  /*0630*/  IMAD.IADD R11, R7, 0x1, R10 ;  /* 0x00000001070b7824 */ /* 0x000fe200078e020a */
[----:B------:R-:W-:Y:S01]  /*0640*/  SHFL.IDX PT, R2, R12, 0x1, 0x181f ;  /* 0x00381f000c027f89 */ /* 0x000fe200000e0000 */
[----:B------:R-:W-:Y:S01]  /*0650*/  IMAD.SHL.U32 R9, R9, 0x8, RZ ;  /* 0x0000000809097824 */ /* 0x000fe200078e00ff */
[----:B------:R-:W-:Y:S01]  /*0660*/  ISETP.GE.AND P0, PT, R238, c[0x0][0x198], PT ;  /* 0x00006600ee007a0c */ /* 0x000fe20003f06270 */
[----:B------:R-:W-:Y:S01]  /*0670*/  IMAD.MOV.U32 R10, RZ, RZ, R6 ;  /* 0x000000ffff0a7224 */ /* 0x000fe200078e0006 */
[----:B------:R-:W-:Y:S01]  /*0680*/  SHFL.IDX PT, R5, R0, RZ, 0x181f ;  /* 0x00181fff00057589 */ /* 0x000fe200000e0000 */
[----:B------:R-:W-:Y:S01]  /*0690*/  @!P4 SHF.R.S32.HI R6, RZ, 0x1f, R240 ;  /* 0x0000001fff06c819 */ /* 0x000fe200000114f0 */
[----:B------:R-:W-:Y:S01]  /*06a0*/  IMAD.IADD R24, R14, 0x1, -R8 ;  /* 0x000000010e187824 */ /* 0x000fe200078e0a08 */
[----:B------:R-:W-:Y:S01]  /*06b0*/  LOP3.LUT R249, R13, 0xfffffe00, R9, 0xf8, !PT ;  /* 0xfffffe000df97812 */ /* 0x000fe200078ef809 */
[----:B------:R-:W1:Y:S01]  /*06c0*/  SHFL.IDX PT, R3, R0, 0x1, 0x181f ;  /* 0x00381f0000037f89 */ /* 0x000e6200000e0000 */
[----:B------:R-:W-:-:S02]  /*06d0*/  @!P4 LEA.HI R9, R6, R240, RZ, 0x3 ;  /* 0x000000f00609c211 */ /* 0x000fc400078f18ff */
[----:B------:R-:W-:Y:S01]  /*06e0*/  @!P6 SHF.R.S32.HI R8, RZ, 0x1f, R240 ;  /* 0x0000001fff08e819 */ /* 0x000fe200000114f0 */
[----:B------:R-:W2:Y:S04]  /*06f0*/  SHFL.IDX PT, R6, R12, 0x2, 0x181f ;  /* 0x00581f000c067f89 */ /* 0x000ea800000e0000 */
[----:B------:R-:W-:Y:S01]  /*0700*/  BAR.SYNC.DEFER_BLOCKING 0x0 ;  /* 0x0000000000007b1d */ /* 0x000fe20000010000 */
[----:B------:R-:W-:Y:S02]  /*0710*/  @!P6 LEA.HI R8, R8, R240, RZ, 0x3 ;  /* 0x000000f00808e211 */ /* 0x000fe400078f18ff */
[----:B------:R-:W-:Y:S02]  /*0720*/  ISETP.GE.AND P3, PT, R240, c[0x0][0x198], PT ;  /* 0x00006600f0007a0c */ /* 0x000fe40003f66270 */
[----:B------:R-:W-:Y:S01]  /*0730*/  @!P4 LOP3.LUT R9, R9, 0xfffffff8, RZ, 0xc0, !PT ;  /* 0xfffffff80909c812 */ /* 0x000fe200078ec0ff */
[----:B------:R-:W3:Y:S01]  /*0740*/  SHFL.IDX PT, R7, R0, 0x2, 0x181f ;  /* 0x00581f0000077f89 */ /* 0x000ee200000e0000 */
[----:B------:R-:W-:-:S03]  /*0750*/  @!P6 LOP3.LUT R13, R8, 0xfffffff8, RZ, 0xc0, !PT ;  /* 0xfffffff8080de812 */ /* 0x000fc600078ec0ff */
[----:B------:R4:W-:Y:S02]  /*0760*/  SHFL.IDX PT, R17, R0, 0x3, 0x181f ;  /* 0x00781f0000117f89 */ /* 0x0009e400000e0000 */
[----:B-1----:R-:W-:-:S04]  /*0770*/  @!P6 IMAD.WIDE R18, R13, 0x2, R2 ;  /* 0x000000020d12e825 */ /* 0x002fc800078e0202 */
[C---:B------:R-:W-:Y:S02]  /*0780*/  @!P1 IMAD.SHL.U32 R13, R249.reuse, 0x2, RZ ;  /* 0x00000002f90d9824 */ /* 0x040fe400078e00ff */
[----:B----4-:R-:W-:Y:S01]  /*0790*/  @!P5 IMAD.SHL.U32 R0, R249, 0x2, RZ ;  /* 0x00000002f900d824 */ /* 0x010fe200078e00ff */
[----:B-----5:R-:W-:Y:S01]  /*07a0*/  @P2 SHF.R.S32.HI R21, RZ, 0x1f, R20 ;  /* 0x0000001fff152819 */ /* 0x020fe20000011414 */
[----:B------:R-:W-:Y:S02]  /*07b0*/  @!P2 IMAD.MOV.U32 R20, RZ, RZ, R15 ;  /* 0x000000ffff14a224 */ /* 0x000fe400078e000f */
[----:B------:R-:W-:Y:S01]  /*07c0*/  @!P2 IMAD.MOV.U32 R21, RZ, RZ, R16 ;  /* 0x000000ffff15a224 */ /* 0x000fe200078e0010 */
[C---:B------:R-:W-:Y:S01]  /*07d0*/  @!P4 LEA R8, P2, R238.reuse, R4, 0x1 ;  /* 0x00000004ee08c211 */ /* 0x040fe200078408ff */
[----:B------:R-:W-:Y:S01]  /*07e0*/  @!P4 IMAD.WIDE R14, R9, 0x2, R4 ;  /* 0x00000002090ec825 */ /* 0x000fe200078e0204 */
[----:B------:R1:W4:Y:S02]  /*07f0*/  SHFL.IDX PT, R16, R12, 0x3, 0x181f ;  /* 0x00781f000c107f89 */ /* 0x00032400000e0000 */
[----:B------:R-:W-:Y:S01]  /*0800*/  @!P4 LEA.HI.X R9, R238, R5, R239, 0x1, P2 ;  /* 0x00000005ee09c211 */ /* 0x000fe200010f0cef */
[----:B------:R-:W-:Y:S01]  /*0810*/  @!P4 IMAD.SHL.U32 R4, R249, 0x2, RZ ;  /* 0x00000002f904c824 */ /* 0x000fe200078e00ff */
[----:B------:R-:W-:-:S04]  /*0820*/  @!P5 SHF.R.S32.HI R5, RZ, 0x1f, R240 ;  /* 0x0000001fff05d819 */ /* 0x000fc800000114f0 */
[----:B------:R5:W-:Y:S04]  /*0830*/  @!P4 LDGSTS.E.BYPASS.LTC128B.128 [R4+0x100], [R8.64], !P0 ;  /* 0x001000000804cfae */ /* 0x000be8000c101d56 */
[----:B------:R2:W-:Y:S01]  /*0840*/  @!P4 LDGSTS.E.BYPASS.LTC128B.128 [R4+0x4100], [R14.64], !P3 ;  /* 0x041000000e04cfae */ /* 0x0005e2000d901d56 */
[----:B-1----:R-:W-:Y:S01]  /*0850*/  @!P6 IMAD.SHL.U32 R12, R249, 0x2, RZ ;  /* 0x00000002f90ce824 */ /* 0x002fe200078e00ff */
[----:B-----5:R-:W-:Y:S02]  /*0860*/  @!P5 LEA.HI R8, R5, R240, RZ, 0x3 ;  /* 0x000000f00508d211 */ /* 0x020fe400078f18ff */
[----:B--2---:R-:W-:Y:S02]  /*0870*/  @!P6 LEA R4, P4, R238, R2, 0x1 ;  /* 0x00000002ee04e211 */ /* 0x004fe400078808ff */
[----:B------:R-:W-:-:S02]  /*0880*/  @!P5 LOP3.LUT R8, R8, 0xfffffff8, RZ, 0xc0, !PT ;  /* 0xfffffff80808d812 */ /* 0x000fc400078ec0ff */
[C---:B------:R-:W-:Y:S02]  /*0890*/  @!P5 LEA R2, P2, R238.reuse, R6, 0x1 ;  /* 0x00000006ee02d211 */ /* 0x040fe400078408ff */
[----:B------:R-:W-:Y:S01]  /*08a0*/  @!P6 LEA.HI.X R5, R238, R3, R239, 0x1, P4 ;  /* 0x00000003ee05e211 */ /* 0x000fe200020f0cef */
[----:B---3--:R-:W-:Y:S01]  /*08b0*/  @!P5 IMAD.WIDE R8, R8, 0x2, R6 ;  /* 0x000000020808d825 */ /* 0x008fe200078e0206 */
[----:B------:R-:W-:Y:S02]  /*08c0*/  @!P5 LEA.HI.X R3, R238, R7, R239, 0x1, P2 ;  /* 0x00000007ee03d211 */ /* 0x000fe400010f0cef */
[C---:B------:R-:W-:Y:S01]  /*08d0*/  ISETP.GE.AND P4, PT, R22.reuse, 0x41, PT ;  /* 0x000000411600780c */ /* 0x040fe20003f86270 */
[----:B------:R1:W-:Y:S01]  /*08e0*/  @!P6 LDGSTS.E.BYPASS.LTC128B.128 [R12+0x1100], [R4.64], !P0 ;  /* 0x01100000040cefae */ /* 0x0003e2000c101d56 */
[----:B------:R-:W-:Y:S02]  /*08f0*/  IMAD R6, R21, c[0x0][0x1f0], RZ ;  /* 0x00007c0015067a24 */ /* 0x000fe400078e02ff */
[----:B------:R-:W-:Y:S01]  /*0900*/  IMAD.SHL.U32 R7, R23, 0x8, RZ ;  /* 0x0000000817077824 */ /* 0x000fe200078e00ff */
[----:B------:R2:W-:Y:S01]  /*0910*/  @!P6 LDGSTS.E.BYPASS.LTC128B.128 [R12+0x5100], [R18.64], !P3 ;  /* 0x05100000120cefae */ /* 0x0005e2000d901d56 */
[----:B------:R-:W-:Y:S01]  /*0920*/  ISETP.GE.AND P6, PT, R22, 0x1, PT ;  /* 0x000000011600780c */ /* 0x000fe20003fc6270 */
[----:B------:R-:W-:-:S02]  /*0930*/  IMAD R6, R20, c[0x0][0x1f4], R6 ;  /* 0x00007d0014067a24 */ /* 0x000fc400078e0206 */
[----:B------:R3:W-:Y:S04]  /*0940*/  @!P5 LDGSTS.E.BYPASS.LTC128B.128 [R0+0x2100], [R2.64], !P0 ;  /* 0x021000000200dfae */ /* 0x0007e8000c101d56 */
[----:B------:R5:W-:Y:S01]  /*0950*/  @!P5 LDGSTS.E.BYPASS.LTC128B.128 [R0+0x6100], [R8.64], !P3 ;  /* 0x061000000800dfae */ /* 0x000be2000d901d56 */
[----:B------:R-:W-:Y:S01]  /*0960*/  ISETP.GE.AND P5, PT, R22, 0x21, PT ;  /* 0x000000211600780c */ /* 0x000fe20003fa6270 */
[----:B-1----:R-:W-:Y:S02]  /*0970*/  IMAD R4, R33, c[0x0][0x1e8], RZ ;  /* 0x00007a0021047a24 */ /* 0x002fe400078e02ff */
[----:B---3--:R-:W-:-:S04]  /*0980*/  IMAD.WIDE.U32 R2, R32, c[0x0][0x1e8], R10 ;  /* 0x00007a0020027a25 */ /* 0x008fc800078e000a */
[----:B-----5:R-:W-:Y:S01]  /*0990*/  IMAD R0, R32, c[0x0][0x1ec], R4 ;  /* 0x00007b0020007a24 */ /* 0x020fe200078e0204 */
[----:B----4-:R-:W-:-:S03]  /*09a0*/  @!P1 LEA R4, P2, R238, R16, 0x1 ;  /* 0x00000010ee049211 */ /* 0x010fc600078408ff */
[----:B------:R-:W-:Y:S01]  /*09b0*/  IMAD.IADD R3, R3, 0x1, R0 ;  /* 0x0000000103037824 */ /* 0x000fe200078e0200 */
[----:B------:R-:W-:Y:S01]  /*09c0*/  @!P1 LEA.HI.X R5, R238, R17, R239, 0x1, P2 ;  /* 0x00000011ee059211 */ /* 0x000fe200010f0cef */
[----:B------:R-:W-:Y:S01]  /*09d0*/  IMAD.SHL.U32 R0, R40, 0x40, RZ ;  /* 0x0000004028007824 */ /* 0x000fe200078e00ff */
[----:B------:R-:W-:Y:S01]  /*09e0*/  ISETP.GE.AND P2, PT, R22, 0x61, PT ;  /* 0x000000611600780c */ /* 0x000fe20003f46270 */
[----:B------:R-:W-:Y:S02]  /*09f0*/  IMAD.WIDE.U32 R246, R20, c[0x0][0x1f0], R2 ;  /* 0x00007c0014f67a25 */ /* 0x000fe400078e0002 */
[----:B------:R1:W-:Y:S01]  /*0a00*/  @!P1 LDGSTS.E.BYPASS.LTC128B.128 [R13+0x3100], [R4.64], !P0 ;  /* 0x03100000040d9fae */ /* 0x0003e2000c101d56 */
[----:B------:R-:W-:Y:S01]  /*0a10*/  LOP3.LUT R0, R0, 0x1c0, RZ, 0xc0, !PT ;  /* 0x000001c000007812 */ /* 0x000fe200078ec0ff */
[----:B------:R-:W-:Y:S02]  /*0a20*/  IMAD.IADD R243, R247, 0x1, R6 ;  /* 0x00000001f7f37824 */ /* 0x000fe400078e0206 */
[----:B------:R-:W-:Y:S01]  /*0a30*/  IMAD.U32 R2, RZ, RZ, UR13 ;  /* 0x0000000dff027e24 */ /* 0x000fe2000f8e00ff */
[----:B------:R-:W-:Y:S01]  /*0a40*/  LOP3.LUT R3, R0, 0x8, R7, 0xf8, !PT ;  /* 0x0000000800037812 */ /* 0x000fe200078ef807 */
[----:B------:R-:W-:Y:S01]  /*0a50*/  IMAD.MOV.U32 R242, RZ, RZ, R246 ;  /* 0x000000fffff27224 */ /* 0x000fe200078e00f6 */
[----:B------:R-:W-:Y:S01]  /*0a60*/  SHF.R.U32.HI R0, RZ, 0x3, R0 ;  /* 0x00000003ff007819 */ /* 0x000fe20000011600 */
[----:B------:R-:W-:-:S02]  /*0a70*/  IMAD.U32 R7, RZ, RZ, UR6 ;  /* 0x00000006ff077e24 */ /* 0x000fc4000f8e00ff */
[----:B------:R-:W-:Y:S01]  /*0a80*/  IMAD.U32 R6, RZ, RZ, UR7 ;  /* 0x00000007ff067e24 */ /* 0x000fe2000f8e00ff */
[----:B--2---:R-:W-:Y:S01]  /*0a90*/  LOP3.LUT R18, R3, R0, RZ, 0x3c, !PT ;  /* 0x0000000003127212 */ /* 0x004fe200078e3cff */
[----:B------:R-:W-:Y:S01]  /*0aa0*/  IMAD.WIDE.U32 R2, R2, UR10, R242 ;  /* 0x0000000a02027c25 */ /* 0x000fe2000f8e00f2 */
[----:B------:R-:W-:Y:S01]  /*0ab0*/  LOP3.LUT R0, R25, 0xfffffff0, RZ, 0xc0, !PT ;  /* 0xfffffff019007812 */ /* 0x000fe200078ec0ff */
[----:B------:R-:W-:-:S03]  /*0ac0*/  VOTEU.ANY UP0, P2 ;  /* 0x00000000003f7886 */ /* 0x000fc60001000100 */
[----:B------:R-:W-:Y:S01]  /*0ad0*/  IADD3 R3, R3, UR4, RZ ;  /* 0x0000000403037c10 */ /* 0x000fe2000fffe0ff */
[----:B------:R-:W-:Y:S01]  /*0ae0*/  IMAD.IADD R0, R116, 0x1, -R0 ;  /* 0x0000000174007824 */ /* 0x000fe200078e0a00 */
[C---:B------:R-:W-:Y:S01]  /*0af0*/  @P6 LEA R10, P0, R2.reuse, c[0x0][0x1c8], 0x1 ;  /* 0x00007200020a6a11 */ /* 0x040fe200078008ff */
[----:B------:R-:W-:Y:S02]  /*0b00*/  @UP0 UIMAD UR4, UR7, 0x60, URZ ;  /* 0x00000060070408a4 */ /* 0x000fe4000f8e023f */
[----:B------:R-:W-:Y:S01]  /*0b10*/  UISETP.GE.AND UP0, UPT, UR8, 0x1, UPT ;  /* 0x000000010800788c */ /* 0x000fe2000bf06270 */
[----:B------:R-:W-:Y:S02]  /*0b20*/  @P6 LEA.HI.X R11, R2, c[0x0][0x1cc], R3, 0x1, P0 ;  /* 0x00007300020b6a11 */ /* 0x000fe400000f0c03 */
[----:B------:R-:W-:Y:S01]  /*0b30*/  SHF.R.S32.HI R15, RZ, 0x1f, R0 ;  /* 0x0000001fff0f7819 */ /* 0x000fe20000011400 */
[----:B-1----:R-:W-:Y:S01]  /*0b40*/  IMAD.U32 R4, RZ, RZ, UR6 ;  /* 0x00000006ff047e24 */ /* 0x002fe2000f8e00ff */
[----:B------:R-:W-:-:S02]  /*0b50*/  @!P1 SHF.R.S32.HI R5, RZ, 0x1f, R240 ;  /* 0x0000001fff059819 */ /* 0x000fc400000114f0 */
[----:B------:R-:W-:Y:S02]  /*0b60*/  LEA.HI R15, R15, R0, RZ, 0x3 ;  /* 0x000000000f0f7211 */ /* 0x000fe400078f18ff */
[----:B------:R-:W-:Y:S02]  /*0b70*/  @P5 LEA R4, P0, R4, R2, 0x5 ;  /* 0x0000000204045211 */ /* 0x000fe400078028ff */
[----:B------:R-:W-:Y:S02]  /*0b80*/  LOP3.LUT R12, R15, 0xfffffff8, RZ, 0xc0, !PT ;  /* 0xfffffff80f0c7812 */ /* 0x000fe400078ec0ff */
[----:B------:R-:W-:Y:S02]  /*0b90*/  @P5 LEA.HI.X R6, R7, R3, R6, 0x5, P0 ;  /* 0x0000000307065211 */ /* 0x000fe400000f2c06 */
[----:B------:R-:W-:Y:S01]  /*0ba0*/  @P5 LEA R8, P0, R4, c[0x0][0x1c8], 0x1 ;  /* 0x0000720004085a11 */ /* 0x000fe200078008ff */
[----:B------:R-:W-:Y:S01]  /*0bb0*/  IMAD.IADD R14, R0, 0x1, -R12 ;  /* 0x00000001000e7824 */ /* 0x000fe200078e0a0c */
[----:B------:R-:W-:Y:S01]  /*0bc0*/  @!P1 LEA.HI R5, R5, R240, RZ, 0x3 ;  /* 0x000000f005059211 */ /* 0x000fe200078f18ff */
[----:B------:R-:W-:Y:S01]  /*0bd0*/  IMAD.U32 R12, RZ, RZ, UR6 ;  /* 0x00000006ff0c7e24 */ /* 0x000fe2000f8e00ff */
[----:B------:R-:W-:-:S02]  /*0be0*/  @P5 LEA.HI.X R9, R4, c[0x0][0x1cc], R6, 0x1, P0 ;  /* 0x0000730004095a11 */ /* 0x000fc400000f0c06 */
[----:B------:R-:W-:Y:S02]  /*0bf0*/  @P4 IADD3 R7, P0, R2, UR20, RZ ;  /* 0x0000001402074c10 */ /* 0x000fe4000ff1e0ff */
[----:B------:R-:W-:Y:S02]  /*0c00*/  @!P1 LOP3.LUT R5, R5, 0xfffffff8, RZ, 0xc0, !PT ;  /* 0xfffffff805059812 */ /* 0x000fe400078ec0ff */
[----:B------:R-:W-:Y:S01]  /*0c10*/  @P4 IADD3.X R0, R3, UR14, RZ, P0, !PT ;  /* 0x0000000e03004c10 */ /* 0x000fe200087fe4ff */
[----:B------:R-:W-:Y:S01]  /*0c20*/  @P2 IMAD.WIDE.U32 R2, R12, 0x60, R2 ;  /* 0x000000600c022825 */ /* 0x000fe200078e0002 */
[----:B------:R-:W-:-:S03]  /*0c30*/  @P4 LEA R6, P0, R7, c[0x0][0x1c8], 0x1 ;  /* 0x0000720007064a11 */ /* 0x000fc600078008ff */
[----:B------:R-:W-:Y:S01]  /*0c40*/  @!P1 IMAD.WIDE R4, R5, 0x2, R16 ;  /* 0x0000000205049825 */ /* 0x000fe200078e0210 */
[----:B------:R-:W-:Y:S02]  /*0c50*/  @P4 LEA.HI.X R7, R7, c[0x0][0x1cc], R0, 0x1, P0 ;  /* 0x0000730007074a11 */ /* 0x000fe400000f0c00 */
[----:B------:R-:W-:Y:S01]  /*0c60*/  ISETP.GE.AND P0, PT, R240, c[0x0][0x1d4], PT ;  /* 0x00007500f0007a0c */ /* 0x000fe20003f06270 */
[----:B------:R-:W-:Y:S01]  /*0c70*/  IMAD.SHL.U32 R0, R14, 0x40, RZ ;  /* 0x000000400e007824 */ /* 0x000fe200078e00ff */
[----:B------:R1:W-:Y:S01]  /*0c80*/  @!P1 LDGSTS.E.BYPASS.LTC128B.128 [R13+0x7100], [R4.64], !P3 ;  /* 0x07100000040d9fae */ /* 0x0003e2000d901d56 */
[----:B------:R-:W-:Y:S01]  /*0c90*/  IMAD.SHL.U32 R12, R24, 0x8, RZ ;  /* 0x00000008180c7824 */ /* 0x000fe200078e00ff */
[----:B------:R-:W-:Y:S02]  /*0ca0*/  ISETP.GE.AND P3, PT, R238, c[0x0][0x1d4], PT ;  /* 0x00007500ee007a0c */ /* 0x000fe40003f66270 */
[----:B------:R-:W-:Y:S01]  /*0cb0*/  LOP3.LUT R0, R0, 0x1c0, RZ, 0xc0, !PT ;  /* 0x000001c000007812 */ /* 0x000fe200078ec0ff */
[----:B------:R-:W0:Y:S03]  /*0cc0*/  LDGDEPBAR ;  /* 0x00000000000079af */ /* 0x000e260000000000 */
[----:B-1----:R-:W-:-:S02]  /*0cd0*/  LOP3.LUT R13, R0, 0x8, R12, 0xf8, !PT ;  /* 0x00000008000d7812 */ /* 0x002fc400078ef80c */
[----:B------:R-:W-:Y:S01]  /*0ce0*/  SHF.R.U32.HI R5, RZ, 0x3, R0 ;  /* 0x00000003ff057819 */ /* 0x000fe20000011600 */
[----:B------:R-:W-:Y:S01]  /*0cf0*/  IMAD R0, R24, 0x200, R18 ;  /* 0x0000020018007824 */ /* 0x000fe200078e0212 */
[----:B------:R-:W-:Y:S01]  /*0d00*/  @P2 IADD3 R12, R3, UR4, RZ ;  /* 0x00000004030c2c10 */ /* 0x000fe2000fffe0ff */
[----:B------:R-:W-:Y:S01]  /*0d10*/  @P6 IMAD.SHL.U32 R3, R249, 0x2, RZ ;  /* 0x00000002f9036824 */ /* 0x000fe200078e00ff */
[----:B------:R-:W-:Y:S01]  /*0d20*/  @P2 LEA R4, P1, R2, c[0x0][0x1c8], 0x1 ;  /* 0x0000720002042a11 */ /* 0x000fe200078208ff */
[----:B------:R-:W-:Y:S01]  /*0d30*/  IMAD.SHL.U32 R119, R0, 0x2, RZ ;  /* 0x0000000200777824 */ /* 0x000fe200078e00ff */
[----:B------:R-:W-:Y:S01]  /*0d40*/  LOP3.LUT R13, R13, R5, RZ, 0x3c, !PT ;  /* 0x000000050d0d7212 */ /* 0x000fe200078e3cff */
[----:B------:R-:W-:Y:S01]  /*0d50*/  ULDC.64 UR4, c[0x0][0x208] ;  /* 0x0000820000047ab9 */ /* 0x000fe20000000a00 */
[----:B------:R-:W-:Y:S01]  /*0d60*/  @P2 LEA.HI.X R5, R2, c[0x0][0x1cc], R12, 0x1, P1 ;  /* 0x0000730002052a11 */ /* 0x000fe200008f0c0c */
[----:B------:R-:W-:Y:S01]  /*0d70*/  @P5 IMAD.SHL.U32 R2, R249, 0x2, RZ ;  /* 0x00000002f9025824 */ /* 0x000fe200078e00ff */
[----:B------:R1:W-:Y:S01]  /*0d80*/  @P6 LDGSTS.E.BYPASS.LTC128B.128 [R3+0x8100], [R10.64], !P3 ;  /* 0x081000000a036fae */ /* 0x0003e2000d901d56 */
[C---:B------:R-:W-:Y:S01]  /*0d90*/  IADD3 R0, R119.reuse, 0x8100, RZ ;  /* 0x0000810077007810 */ /* 0x040fe20007ffe0ff */
[----:B------:R-:W-:Y:S01]  /*0da0*/  UIMAD.WIDE.U32 UR16, UR11, UR4, URZ ;  /* 0x000000040b1072a5 */ /* 0x000fe2000f8e003f */
[----:B------:R-:W-:Y:S01]  /*0db0*/  IADD3 R210, R119, 0x8120, RZ ;  /* 0x0000812077d27810 */ /* 0x000fe20007ffe0ff */
[----:B------:R1:W-:Y:S01]  /*0dc0*/  @P6 LDGSTS.E.BYPASS.LTC128B.128 [R3+0xc100], [R10.64+0x80], !P0 ;  /* 0x0c1000800a036fae */ /* 0x0003e2000c101d56 */
[----:B------:R-:W-:-:S03]  /*0dd0*/  UIMAD UR11, UR11, UR5, URZ ;  /* 0x000000050b0b72a4 */ /* 0x000fc6000f8e023f */
[----:B------:R2:W-:Y:S01]  /*0de0*/  @P5 LDGSTS.E.BYPASS.LTC128B.128 [R2+0x9100], [R8.64], !P3 ;  /* 0x0910000008025fae */ /* 0x0005e2000d901d56 */
[----:B------:R-:W-:-:S03]  /*0df0*/  UIADD3 UR11, UR17, UR11, URZ ;  /* 0x0000000b110b7290 */ /* 0x000fc6000fffe03f */
[----:B------:R2:W-:Y:S01]  /*0e00*/  @P5 LDGSTS.E.BYPASS.LTC128B.128 [R2+0xd100], [R8.64+0x80], !P0 ;  /* 0x0d10008008025fae */ /* 0x0005e2000c101d56 */
[----:B-1----:R-:W-:-:S05]  /*0e10*/  @P4 IMAD.SHL.U32 R3, R249, 0x2, RZ ;  /* 0x00000002f9034824 */ /* 0x002fca00078e00ff */
[----:B------:R1:W-:Y:S01]  /*0e20*/  @P4 LDGSTS.E.BYPASS.LTC128B.128 [R3+0xa100], [R6.64], !P3 ;  /* 0x0a10000006034fae */ /* 0x0003e2000d901d56 */
[----:B--2---:R-:W-:-:S03]  /*0e30*/  @P2 IMAD.SHL.U32 R2, R249, 0x2, RZ ;  /* 0x00000002f9022824 */ /* 0x004fc600078e00ff */
[----:B------:R1:W-:Y:S01]  /*0e40*/  @P4 LDGSTS.E.BYPASS.LTC128B.128 [R3+0xe100], [R6.64+0x80], !P0 ;  /* 0x0e10008006034fae */ /* 0x0003e2000c101d56 */
[----:B------:R-:W-:-:S03]  /*0e50*/  LOP3.LUT P4, RZ, R40, 0x2, RZ, 0xc0, !PT ;  /* 0x0000000228ff7812 */ /* 0x000fc6000788c0ff */
[----:B------:R2:W-:Y:S04]  /*0e60*/  @P2 LDGSTS.E.BYPASS.LTC128B.128 [R2+0xb100], [R4.64], !P3 ;  /* 0x0b10000004022fae */ /* 0x0005e8000d901d56 */
[----:B------:R2:W-:Y:S01]  /*0e70*/  @P2 LDGSTS.E.BYPASS.LTC128B.128 [R2+0xf100], [R4.64+0x80], !P0 ;  /* 0x0f10008004022fae */ /* 0x0005e2000c101d56 */
[----:B------:R-:W-:-:S03]  /*0e80*/  R2P PR, R14, 0x6 ;  /* 0x000000060e007804 */ /* 0x000fc60000000000 */
[----:B------:R-:W0:Y:S02]  /*0e90*/  LDGDEPBAR ;  /* 0x00000000000079af */ /* 0x000e240000000000 */
[----:B------:R-:W-:-:S04]  /*0ea0*/  @P4 IADD3 R210, R0, -0x20, RZ ;  /* 0xffffffe000d24810 */ /* 0x000fc80007ffe0ff */
[C---:B------:R-:W-:Y:S02]  /*0eb0*/  IADD3 R225, R210.reuse, 0x800, RZ ;  /* 0x00000800d2e17810 */ /* 0x040fe40007ffe0ff */
[C---:B------:R-:W-:Y:S02]  /*0ec0*/  IADD3 R224, R210.reuse, 0x1000, RZ ;  /* 0x00001000d2e07810 */ /* 0x040fe40007ffe0ff */
[C---:B------:R-:W-:Y:S02]  /*0ed0*/  IADD3 R223, R210.reuse, 0x1800, RZ ;  /* 0x00001800d2df7810 */ /* 0x040fe40007ffe0ff */
[C---:B------:R-:W-:Y:S02]  /*0ee0*/  IADD3 R222, R210.reuse, 0x2000, RZ ;  /* 0x00002000d2de7810 */ /* 0x040fe40007ffe0ff */
[----:B------:R-:W-:Y:S01]  /*0ef0*/  IADD3 R221, R210, 0x2800, RZ ;  /* 0x00002800d2dd7810 */ /* 0x000fe20007ffe0ff */
[----:B-1----:R-:W-:Y:S01]  /*0f00*/  IMAD.MOV.U32 R3, RZ, RZ, 0x20 ;  /* 0x00000020ff037424 */ /* 0x002fe200078e00ff */
[----:B------:R-:W-:-:S02]  /*0f10*/  LEA.HI R7, R27, R116, RZ, 0x5 ;  /* 0x000000741b077211 */ /* 0x000fc400078f28ff */
[----:B------:R-:W-:Y:S02]  /*0f20*/  IADD3 R220, R210, 0x3000, RZ ;  /* 0x00003000d2dc7810 */ /* 0x000fe40007ffe0ff */
[----:B------:R-:W-:Y:S02]  /*0f30*/  SHF.R.S32.HI R184, RZ, 0x5, R7 ;  /* 0x00000005ffb87819 */ /* 0x000fe40000011407 */
[----:B------:R-:W-:Y:S01]  /*0f40*/  SEL R0, R3, 0xffffffe0, !P2 ;  /* 0xffffffe003007807 */ /* 0x000fe20005000000 */
[----:B--2---:R-:W-:Y:S01]  /*0f50*/  IMAD.SHL.U32 R4, R15, 0x40, RZ ;  /* 0x000000400f047824 */ /* 0x004fe200078e00ff */
[----:B------:R-:W-:-:S04]  /*0f60*/  DEPBAR.LE SB0, 0x1 ;  /* 0x000080400000791a */ /* 0x000fc80000000000 */
[----:B------:R-:W-:Y:S01]  /*0f70*/  LOP3.LUT R4, R13, 0xfffffe00, R4, 0xf8, !PT ;  /* 0xfffffe000d047812 */ /* 0x000fe200078ef804 */
[----:B------:R-:W-:Y:S01]  /*0f80*/  IMAD.MOV.U32 R5, RZ, RZ, 0x10 ;  /* 0x00000010ff057424 */ /* 0x000fe200078e00ff */
[----:B------:R-:W-:Y:S01]  /*0f90*/  LOP3.LUT R7, R7, 0xffffffe0, RZ, 0xc0, !PT ;  /* 0xffffffe007077812 */ /* 0x000fe200078ec0ff */
[----:B------:R-:W-:Y:S01]  /*0fa0*/  IMAD R2, R26, c[0x0][0x208], RZ ;  /* 0x000082001a027a24 */ /* 0x000fe200078e02ff */
[----:B------:R-:W-:Y:S01]  /*0fb0*/  IADD3 R219, R210, 0x3800, RZ ;  /* 0x00003800d2db7810 */ /* 0x000fe20007ffe0ff */
[----:B------:R-:W-:Y:S01]  /*0fc0*/  IMAD R184, R184, 0x400, R4 ;  /* 0x00000400b8b87824 */ /* 0x000fe200078e0204 */
[----:B------:R-:W-:Y:S01]  /*0fd0*/  SEL R5, R5, 0xfffffff0, !P1 ;  /* 0xfffffff005057807 */ /* 0x000fe20004800000 */
[C---:B------:R-:W-:Y:S01]  /*0fe0*/  IMAD R6, R23.reuse, c[0x0][0x20c], R2 ;  /* 0x0000830017067a24 */ /* 0x040fe200078e0202 */
[----:B------:R-:W-:Y:S01]  /*0ff0*/  BAR.SYNC.DEFER_BLOCKING 0x0 ;  /* 0x0000000000007b1d */ /* 0x000fe20000010000 */
[----:B------:R-:W-:Y:S01]  /*1000*/  IMAD.SHL.U32 R184, R184, 0x2, RZ ;  /* 0x00000002b8b87824 */ /* 0x000fe200078e00ff */
[----:B------:R-:W-:Y:S01]  /*1010*/  PLOP3.LUT P1, PT, PT, PT, UP0, 0x80, 0x0 ;  /* 0x000000000000781c */ /* 0x000fe20003f2f008 */
[----:B------:R-:W-:-:S04]  /*1020*/  IMAD.WIDE.U32 R2, R23, c[0x0][0x208], R238 ;  /* 0x0000820017027a25 */ /* 0x000fc800078e00ee */
[--C-:B------:R-:W-:Y:S02]  /*1030*/  IMAD R188, R5, 0x2, R184.reuse ;  /* 0x0000000205bc7824 */ /* 0x100fe400078e02b8 */
[C---:B------:R-:W-:Y:S02]  /*1040*/  IMAD R196, R0.reuse, 0x2, R184 ;  /* 0x0000000200c47824 */ /* 0x040fe400078e02b8 */
[----:B------:R-:W-:Y:S02]  /*1050*/  IMAD R200, R0, 0x2, R188 ;  /* 0x0000000200c87824 */ /* 0x000fe400078e02bc */
[----:B------:R-:W-:Y:S02]  /*1060*/  IMAD.IADD R3, R3, 0x1, R6 ;  /* 0x0000000103037824 */ /* 0x000fe400078e0206 */
[----:B------:R-:W-:Y:S02]  /*1070*/  IMAD R6, R33, c[0x0][0x210], RZ ;  /* 0x0000840021067a24 */ /* 0x000fe400078e02ff */
[----:B------:R-:W-:-:S04]  /*1080*/  IMAD.WIDE.U32 R2, R32, c[0x0][0x210], R2 ;  /* 0x0000840020027a25 */ /* 0x000fc800078e0002 */
[----:B------:R-:W-:Y:S02]  /*1090*/  IMAD R6, R32, c[0x0][0x214], R6 ;  /* 0x0000850020067a24 */ /* 0x000fe400078e0206 */
[----:B------:R-:W-:Y:S01]  /*10a0*/  IMAD.IADD R116, R116, 0x1, -R7 ;  /* 0x0000000174747824 */ /* 0x000fe200078e0a07 */
[----:B------:R1:W2:Y:S01]  /*10b0*/  LDSM.16.M88.4 R136, [R184+0x100] ;  /* 0x00010000b888783b */ /* 0x0002a20000000200 */
[----:B------:R-:W-:Y:S02]  /*10c0*/  IMAD.IADD R3, R3, 0x1, R6 ;  /* 0x0000000103037824 */ /* 0x000fe400078e0206 */
[----:B------:R-:W-:Y:S01]  /*10d0*/  IMAD R6, R21, c[0x0][0x218], RZ ;  /* 0x0000860015067a24 */ /* 0x000fe200078e02ff */
[----:B------:R1:W3:Y:S01]  /*10e0*/  LDSM.16.M88.4 R140, [R188+0x100] ;  /* 0x00010000bc8c783b */ /* 0x0002e20000000200 */
[----:B------:R-:W-:-:S03]  /*10f0*/  IMAD.WIDE.U32 R244, R20, c[0x0][0x218], R2 ;  /* 0x0000860014f47a25 */ /* 0x000fc600078e0002 */
[----:B------:R1:W4:Y:S01]  /*1100*/  LDSM.16.M88.4 R176, [R196+0x100] ;  /* 0x00010000c4b0783b */ /* 0x0003220000000200 */
[----:B------:R-:W-:-:S03]  /*1110*/  IMAD R6, R20, c[0x0][0x21c], R6 ;  /* 0x0000870014067a24 */ /* 0x000fc600078e0206 */
[----:B------:R1:W1:Y:S01]  /*1120*/  LDSM.16.M88.4 R180, [R200+0x100] ;  /* 0x00010000c8b4783b */ /* 0x0002620000000200 */
[----:B------:R-:W-:-:S03]  /*1130*/  IMAD.IADD R241, R245, 0x1, R6 ;  /* 0x00000001f5f17824 */ /* 0x000fc600078e0206 */
[----:B------:R-:W1:Y:S04]  /*1140*/  LDSM.16.M88.4 R184, [R184+0x4100] ;  /* 0x00410000b8b8783b */ /* 0x000e680000000200 */
[----:B------:R-:W1:Y:S04]  /*1150*/  LDSM.16.M88.4 R188, [R188+0x4100] ;  /* 0x00410000bcbc783b */ /* 0x000e680000000200 */
[----:B------:R-:W1:Y:S04]  /*1160*/  LDSM.16.M88.4 R196, [R196+0x4100] ;  /* 0x00410000c4c4783b */ /* 0x000e680000000200 */
[----:B------:R-:W1:Y:S04]  /*1170*/  LDSM.16.M88.4 R200, [R200+0x4100] ;  /* 0x00410000c8c8783b */ /* 0x000e680000000200 */
[----:B------:R-:W-:Y:S06]  /*1180*/  BAR.SYNC.DEFER_BLOCKING 0x0 ;  /* 0x0000000000007b1d */ /* 0x000fec0000010000 */
[----:B------:R-:W-:-:S04]  /*1190*/  DEPBAR.LE SB0, 0x0 ;  /* 0x000080000000791a */ /* 0x000fc80000000000 */
[----:B------:R-:W-:Y:S06]  /*11a0*/  BAR.SYNC.DEFER_BLOCKING 0x0 ;  /* 0x0000000000007b1d */ /* 0x000fec0000010000 */
[----:B------:R1:W1:Y:S04]  /*11b0*/  LDSM.16.M88.4 R48, [R119+0x8100] ;  /* 0x008100007730783b */ /* 0x0002680000000200 */
[----:B------:R1:W1:Y:S04]  /*11c0*/  LDSM.16.M88.4 R36, [R119+0x8900] ;  /* 0x008900007724783b */ /* 0x0002680000000200 */
[----:B------:R1:W1:Y:S04]  /*11d0*/  LDSM.16.M88.4 R28, [R119+0x9100] ;  /* 0x00910000771c783b */ /* 0x0002680000000200 */
[----:B------:R1:W1:Y:S04]  /*11e0*/  LDSM.16.M88.4 R16, [R119+0x9900] ;  /* 0x009900007710783b */ /* 0x0002680000000200 */
[----:B------:R1:W1:Y:S04]  /*11f0*/  LDSM.16.M88.4 R56, [R119+0xa100] ;  /* 0x00a100007738783b */ /* 0x0002680000000200 */
[----:B------:R1:W1:Y:S04]  /*1200*/  LDSM.16.M88.4 R92, [R119+0xa900] ;  /* 0x00a90000775c783b */ /* 0x0002680000000200 */
[----:B------:R1:W1:Y:S04]  /*1210*/  LDSM.16.M88.4 R112, [R119+0xb100] ;  /* 0x00b100007770783b */ /* 0x0002680000000200 */
[----:B------:R1:W1:Y:S04]  /*1220*/  LDSM.16.M88.4 R124, [R119+0xb900] ;  /* 0x00b90000777c783b */ /* 0x0002680000000200 */
[----:B------:R1:W1:Y:S04]  /*1230*/  LDSM.16.M88.4 R68, [R210] ;  /* 0x00000000d244783b */ /* 0x0002680000000200 */
[----:B------:R1:W1:Y:S04]  /*1240*/  LDSM.16.M88.4 R64, [R210+0x800] ;  /* 0x00080000d240783b */ /* 0x0002680000000200 */
[----:B------:R1:W1:Y:S04]  /*1250*/  LDSM.16.M88.4 R60, [R210+0x1000] ;  /* 0x00100000d23c783b */ /* 0x0002680000000200 */
[----:B------:R1:W1:Y:S04]  /*1260*/  LDSM.16.M88.4 R72, [R210+0x1800] ;  /* 0x00180000d248783b */ /* 0x0002680000000200 */
[----:B------:R1:W1:Y:S04]  /*1270*/  LDSM.16.M88.4 R104, [R210+0x2000] ;  /* 0x00200000d268783b */ /* 0x0002680000000200 */
[----:B------:R1:W1:Y:S04]  /*1280*/  LDSM.16.M88.4 R120, [R210+0x2800] ;  /* 0x00280000d278783b */ /* 0x0002680000000200 */
[----:B------:R1:W1:Y:S04]  /*1290*/  LDSM.16.M88.4 R128, [R210+0x3000] ;  /* 0x00300000d280783b */ /* 0x0002680000000200 */
[----:B------:R1:W1:Y:S01]  /*12a0*/  LDSM.16.M88.4 R132, [R210+0x3800] ;  /* 0x00380000d284783b */ /* 0x0002620000000200 */
[----:B------:R-:W-:Y:S05]  /*12b0*/  @!P1 BRA `(.L_x_0) ;  /* 0x0000031000009947 */ /* 0x000fea0003800000 */
[----:B--234-:R-:W-:Y:S01]  /*12c0*/  ULDC.64 UR4, c[0x0][0x208] ;  /* 0x0000820000047ab9 */ /* 0x01cfe20000000a00 */
[----:B------:R-:W-:Y:S01]  /*12d0*/  IMAD.SHL.U32 R12, R249, 0x2, RZ ;  /* 0x00000002f90c7824 */ /* 0x000fe200078e00ff */
[----:B------:R-:W-:-:S02]  /*12e0*/  UIMAD UR12, UR12, UR4, URZ ;  /* 0x000000040c0c72a4 */ /* 0x000fc4000f8e023f */
[----:B------:R-:W-:Y:S02]  /*12f0*/  UIMAD.WIDE.U32 UR24, UR13, UR4, URZ ;  /* 0x000000040d1872a5 */ /* 0x000fe4000f8e003f */
[----:B------:R-:W-:Y:S02]  /*1300*/  UIMAD UR5, UR13, UR5, UR12 ;  /* 0x000000050d0572a4 */ /* 0x000fe4000f8e020c */
[----:B------:R-:W-:Y:S02]  /*1310*/  UIMAD UR4, UR13, -0x80, UR8 ;  /* 0xffffff800d0478a4 */ /* 0x000fe4000f8e0208 */
[----:B------:R-:W-:Y:S01]  /*1320*/  UIADD3 UR5, UR25, UR5, URZ ;  /* 0x0000000519057290 */ /* 0x000fe2000fffe03f */
[----:B------:R-:W-:Y:S02]  /*1330*/  IMAD.U32 R6, RZ, RZ, UR24 ;  /* 0x00000018ff067e24 */ /* 0x000fe4000f8e00ff */
[----:B------:R-:W-:Y:S01]  /*1340*/  IMAD.U32 R7, RZ, RZ, UR25 ;  /* 0x00000019ff077e24 */ /* 0x000fe2000f8e00ff */
[----:B------:R-:W-:-:S02]  /*1350*/  IADD3 R2, -R23, UR4, RZ ;  /* 0x0000000417027c10 */ /* 0x000fc4000fffe1ff */
[----:B------:R-:W-:Y:S01]  /*1360*/  IMAD.U32 R7, RZ, RZ, UR5 ;  /* 0x00000005ff077e24 */ /* 0x000fe2000f8e00ff */
[----:B------:R-:W-:Y:S01]  /*1370*/  LEA R3, P1, R6, R244, 0x7 ;  /* 0x000000f406037211 */ /* 0x000fe200078238ff */
[----:B------:R-:W-:Y:S01]  /*1380*/  UIADD3 UR5, UP0, UR16, 0x80, URZ ;  /* 0x0000008010057890 */ /* 0x000fe2000ff1e03f */
[C---:B------:R-:W-:Y:S02]  /*1390*/  ISETP.LT.OR P4, PT, R2.reuse, 0x1, P3 ;  /* 0x000000010200780c */ /* 0x040fe40001f81670 */
[----:B------:R-:W-:Y:S01]  /*13a0*/  ISETP.LT.OR P2, PT, R2, 0x1, P0 ;  /* 0x000000010200780c */ /* 0x000fe20000741670 */
[----:B------:R-:W-:Y:S01]  /*13b0*/  UIADD3.X UR4, URZ, UR11, URZ, UP0, !UPT ;  /* 0x0000000b3f047290 */ /* 0x000fe200087fe43f */
[----:B------:R-:W-:Y:S02]  /*13c0*/  LEA.HI.X R7, R6, R241, R7, 0x7, P1 ;  /* 0x000000f106077211 */ /* 0x000fe400008f3c07 */
[----:B------:R-:W-:Y:S02]  /*13d0*/  LEA R6, P1, R3, c[0x0][0x1f8], 0x1 ;  /* 0x00007e0003067a11 */ /* 0x000fe400078208ff */
[----:B------:R-:W-:-:S02]  /*13e0*/  ISETP.LT.OR P6, PT, R2, 0x21, P3 ;  /* 0x000000210200780c */ /* 0x000fc40001fc1670 */
[----:B------:R-:W-:Y:S01]  /*13f0*/  LEA.HI.X R7, R3, c[0x0][0x1fc], R7, 0x1, P1 ;  /* 0x00007f0003077a11 */ /* 0x000fe200008f0c07 */
[----:B------:R-:W-:Y:S01]  /*1400*/  IMAD.U32 R3, RZ, RZ, UR16 ;  /* 0x00000010ff037e24 */ /* 0x000fe2000f8e00ff */
[----:B------:R-:W-:Y:S02]  /*1410*/  ISETP.LT.OR P1, PT, R2, 0x21, P0 ;  /* 0x000000210200780c */ /* 0x000fe40000721670 */
[----:B------:R-:W-:Y:S01]  /*1420*/  IADD3 R8, P5, R6, UR16, RZ ;  /* 0x0000001006087c10 */ /* 0x000fe2000ffbe0ff */
[----:B------:R-:W-:Y:S01]  /*1430*/  @!PT LDS RZ, [RZ] ;  /* 0x00000000fffff984 */ /* 0x000fe20000000800 */
[----:B------:R-:W-:Y:S01]  /*1440*/  @!PT LDS RZ, [RZ] ;  /* 0x00000000fffff984 */ /* 0x000fe20000000800 */
[----:B------:R-:W-:Y:S01]  /*1450*/  @!PT LDS RZ, [RZ] ;  /* 0x00000000fffff984 */ /* 0x000fe20000000800 */
[----:B------:R2:W-:Y:S03]  /*1460*/  LDGSTS.E.BYPASS.LTC128B.128 [R12+0x100], [R6.64], !P4 ;  /* 0x00100000060c7fae */ /* 0x0005e6000e101d56 */
[----:B------:R-:W-:Y:S01]  /*1470*/  IADD3.X R9, R7, UR11, RZ, P5, !PT ;  /* 0x0000000b07097c10 */ /* 0x000fe2000affe4ff */
[----:B------:R2:W-:Y:S01]  /*1480*/  LDGSTS.E.BYPASS.LTC128B.128 [R12+0x4100], [R6.64+0x80], !P2 ;  /* 0x04100080060c7fae */ /* 0x0005e2000d101d56 */
[----:B------:R-:W-:-:S02]  /*1490*/  IADD3 R10, P4, P2, R3, 0x80, R6 ;  /* 0x00000080030a7810 */ /* 0x000fc40007a9e006 */
[C---:B------:R-:W-:Y:S01]  /*14a0*/  ISETP.LT.OR P5, PT, R2.reuse, 0x41, P0 ;  /* 0x000000410200780c */ /* 0x040fe200007a1670 */
[----:B------:R3:W-:Y:S01]  /*14b0*/  LDGSTS.E.BYPASS.LTC128B.128 [R12+0x1100], [R8.64], !P6 ;  /* 0x01100000080c7fae */ /* 0x0007e2000f101d56 */
[----:B------:R-:W-:Y:S02]  /*14c0*/  IADD3.X R11, RZ, UR11, R7, P4, P2 ;  /* 0x0000000bff0b7c10 */ /* 0x000fe4000a7e4407 */
[----:B------:R-:W-:-:S03]  /*14d0*/  ISETP.LT.OR P6, PT, R2, 0x41, P3 ;  /* 0x000000410200780c */ /* 0x000fc60001fc1670 */
[----:B------:R4:W-:Y:S01]  /*14e0*/  LDGSTS.E.BYPASS.LTC128B.128 [R12+0x5100], [R10.64], !P1 ;  /* 0x051000000a0c7fae */ /* 0x0009e2000c901d56 */
[----:B--2---:R-:W-:-:S04]  /*14f0*/  IADD3 R6, P4, R8, UR16, RZ ;  /* 0x0000001008067c10 */ /* 0x004fc8000ff9e0ff */
[----:B------:R-:W-:Y:S02]  /*1500*/  IADD3.X R7, R9, UR11, RZ, P4, !PT ;  /* 0x0000000b09077c10 */ /* 0x000fe4000a7fe4ff */
[----:B------:R-:W-:-:S03]  /*1510*/  ISETP.LT.OR P4, PT, R2, 0x61, P3 ;  /* 0x000000610200780c */ /* 0x000fc60001f81670 */
[----:B------:R2:W-:Y:S01]  /*1520*/  LDGSTS.E.BYPASS.LTC128B.128 [R12+0x2100], [R6.64], !P6 ;  /* 0x02100000060c7fae */ /* 0x0005e2000f101d56 */
[----:B----4-:R-:W-:Y:S02]  /*1530*/  IADD3 R10, P2, R8, UR5, RZ ;  /* 0x00000005080a7c10 */ /* 0x010fe4000ff5e0ff */
[----:B---3--:R-:W-:Y:S02]  /*1540*/  IADD3 R8, P1, R6, UR16, RZ ;  /* 0x0000001006087c10 */ /* 0x008fe4000ff3e0ff */
[----:B------:R-:W-:Y:S02]  /*1550*/  IADD3.X R11, R9, UR4, RZ, P2, !PT ;  /* 0x00000004090b7c10 */ /* 0x000fe400097fe4ff */
[----:B------:R-:W-:Y:S02]  /*1560*/  ISETP.LT.OR P2, PT, R2, 0x61, P0 ;  /* 0x000000610200780c */ /* 0x000fe40000741670 */
[----:B------:R-:W-:Y:S01]  /*1570*/  IADD3.X R9, R7, UR11, RZ, P1, !PT ;  /* 0x0000000b07097c10 */ /* 0x000fe20008ffe4ff */
[----:B------:R2:W-:Y:S01]  /*1580*/  LDGSTS.E.BYPASS.LTC128B.128 [R12+0x6100], [R10.64], !P5 ;  /* 0x061000000a0c7fae */ /* 0x0005e2000e901d56 */
[----:B------:R-:W-:-:S03]  /*1590*/  IADD3 R2, P1, R6, UR5, RZ ;  /* 0x0000000506027c10 */ /* 0x000fc6000ff3e0ff */
[----:B------:R2:W-:Y:S01]  /*15a0*/  LDGSTS.E.BYPASS.LTC128B.128 [R12+0x3100], [R8.64], !P4 ;  /* 0x03100000080c7fae */ /* 0x0005e2000e101d56 */
[----:B------:R-:W-:-:S05]  /*15b0*/  IADD3.X R3, R7, UR4, RZ, P1, !PT ;  /* 0x0000000407037c10 */ /* 0x000fca0008ffe4ff */
[----:B------:R2:W-:Y:S04]  /*15c0*/  LDGSTS.E.BYPASS.LTC128B.128 [R12+0x7100], [R2.64], !P2 ;  /* 0x07100000020c7fae */ /* 0x0005e8000d101d56 */
.L_x_0:
[C---:B-1234-:R-:W-:Y:S01]  /*15d0*/  HMMA.16816.F32.BF16 R44, R136.reuse, R36, RZ ;  /* 0x00000024882c723c */ /* 0x05efe200000418ff */
[----:B------:R-:W-:Y:S01]  /*15e0*/  IMAD.MOV.U32 R2, RZ, RZ, 0x40 ;  /* 0x00000040ff027424 */ /* 0x000fe200078e00ff */
[----:B------:R-:W-:Y:S01]  /*15f0*/  LOP3.LUT P1, RZ, R40, 0x4, RZ, 0xc0, !PT ;  /* 0x0000000428ff7812 */ /* 0x000fe2000782c0ff */
[----:B------:R-:W0:Y:S01]  /*1600*/  LDGDEPBAR ;  /* 0x00000000000079af */ /* 0x000e220000000000 */
[----:B------:R-:W-:Y:S01]  /*1610*/  UISETP.GE.AND UP0, UPT, UR8, 0x81, UPT ;  /* 0x000000810800788c */ /* 0x000fe2000bf06270 */
[----:B------:R-:W-:Y:S02]  /*1620*/  IADD3 R218, R210, 0x4000, RZ ;  /* 0x00004000d2da7810 */ /* 0x000fe40007ffe0ff */
[----:B------:R-:W-:Y:S01]  /*1630*/  SEL R2, R2, 0xffffffc0, !P1 ;  /* 0xffffffc002027807 */ /* 0x000fe20004800000 */
[C---:B------:R-:W-:Y:S01]  /*1640*/  HMMA.16816.F32.BF16 R32, R136.reuse, R28, RZ ;  /* 0x0000001c8820723c */ /* 0x040fe200000418ff */
[C---:B------:R-:W-:Y:S02]  /*1650*/  IADD3 R217, R210.reuse, 0x4800, RZ ;  /* 0x00004800d2d97810 */ /* 0x040fe40007ffe0ff */
[----:B------:R-:W-:Y:S01]  /*1660*/  PLOP3.LUT P1, PT, PT, PT, UP0, 0x80, 0x0 ;  /* 0x000000000000781c */ /* 0x000fe20003f2f008 */
[--C-:B------:R-:W-:Y:S01]  /*1670*/  IMAD.IADD R209, R119, 0x1, R2.reuse ;  /* 0x0000000177d17824 */ /* 0x100fe200078e0202 */
[C---:B------:R-:W-:Y:S01]  /*1680*/  IADD3 R216, R210.reuse, 0x5000, RZ ;  /* 0x00005000d2d87810 */ /* 0x040fe20007ffe0ff */
[C---:B------:R-:W-:Y:S01]  /*1690*/  IMAD.IADD R206, R210.reuse, 0x1, R2 ;  /* 0x00000001d2ce7824 */ /* 0x040fe200078e0202 */
[C---:B------:R-:W-:Y:S01]  /*16a0*/  IADD3 R215, R210.reuse, 0x5800, RZ ;  /* 0x00005800d2d77810 */ /* 0x040fe20007ffe0ff */
[----:B------:R-:W-:Y:S01]  /*16b0*/  HMMA.16816.F32.BF16 R36, R136, R38, RZ ;  /* 0x000000268824723c */ /* 0x000fe200000418ff */
[----:B------:R-:W-:-:S02]  /*16c0*/  IADD3 R214, R210, 0x6000, RZ ;  /* 0x00006000d2d67810 */ /* 0x000fc40007ffe0ff */
[C---:B------:R-:W-:Y:S02]  /*16d0*/  IADD3 R213, R210.reuse, 0x6800, RZ ;  /* 0x00006800d2d57810 */ /* 0x040fe40007ffe0ff */
[C---:B------:R-:W-:Y:S02]  /*16e0*/  IADD3 R212, R210.reuse, 0x7000, RZ ;  /* 0x00007000d2d47810 */ /* 0x040fe40007ffe0ff */
[----:B------:R-:W-:Y:S01]  /*16f0*/  IADD3 R211, R210, 0x7800, RZ ;  /* 0x00007800d2d37810 */ /* 0x000fe20007ffe0ff */
[C---:B------:R-:W-:Y:S08]  /*1700*/  HMMA.16816.F32.BF16 R28, R136.reuse, R30, RZ ;  /* 0x0000001e881c723c */ /* 0x040ff000000418ff */
[C---:B------:R-:W-:Y:S08]  /*1710*/  HMMA.16816.F32.BF16 R24, R136.reuse, R16, RZ ;  /* 0x000000108818723c */ /* 0x040ff000000418ff */
[C---:B------:R-:W-:Y:S08]  /*1720*/  HMMA.16816.F32.BF16 R20, R136.reuse, R18, RZ ;  /* 0x000000128814723c */ /* 0x040ff000000418ff */
[C---:B------:R-:W-:Y:S08]  /*1730*/  HMMA.16816.F32.BF16 R12, R136.reuse, R58, RZ ;  /* 0x0000003a880c723c */ /* 0x040ff000000418ff */
[C---:B------:R-:W-:Y:S08]  /*1740*/  HMMA.16816.F32.BF16 R8, R136.reuse, R92, RZ ;  /* 0x0000005c8808723c */ /* 0x040ff000000418ff */
[C---:B------:R-:W-:Y:S08]  /*1750*/  HMMA.16816.F32.BF16 R52, R136.reuse, R48, RZ ;  /* 0x000000308834723c */ /* 0x040ff000000418ff */
[C---:B------:R-:W-:Y:S08]  /*1760*/  HMMA.16816.F32.BF16 R48, R136.reuse, R50, RZ ;  /* 0x000000328830723c */ /* 0x040ff000000418ff */
[----:B------:R-:W-:Y:S08]  /*1770*/  HMMA.16816.F32.BF16 R16, R136, R56, RZ ;  /* 0x000000388810723c */ /* 0x000ff000000418ff */
[C---:B------:R-:W-:Y:S08]  /*1780*/  HMMA.16816.F32.BF16 R96, R140.reuse, R64, R44 ;  /* 0x000000408c60723c */ /* 0x040ff0000004182c */
[C---:B------:R-:W-:Y:S01]  /*1790*/  HMMA.16816.F32.BF16 R88, R140.reuse, R66, R36 ;  /* 0x000000428c58723c */ /* 0x040fe20000041824 */
[----:B------:R-:W-:Y:S07]  /*17a0*/  LDSM.16.M88.4 R36, [R209+0x8900] ;  /* 0x00890000d124783b */ /* 0x000fee0000000200 */
[C---:B------:R-:W-:Y:S01]  /*17b0*/  HMMA.16816.F32.BF16 R84, R140.reuse, R60, R32 ;  /* 0x0000003c8c54723c */ /* 0x040fe20000041820 */
[----:B------:R-:W-:Y:S07]  /*17c0*/  LDSM.16.M88.4 R32, [R209+0x9100] ;  /* 0x00910000d120783b */ /* 0x000fee0000000200 */
[C---:B------:R-:W-:Y:S01]  /*17d0*/  HMMA.16816.F32.BF16 R80, R140.reuse, R62, R28 ;  /* 0x0000003e8c50723c */ /* 0x040fe2000004181c */
[----:B------:R-:W1:Y:S07]  /*17e0*/  LDSM.16.M88.4 R28, [R209+0x8100] ;  /* 0x00810000d11c783b */ /* 0x000e6e0000000200 */
[C---:B------:R-:W-:Y:S08]  /*17f0*/  HMMA.16816.F32.BF16 R76, R140.reuse, R72, R24 ;  /* 0x000000488c4c723c */ /* 0x040ff00000041818 */
[C---:B------:R-:W-:Y:S08]  /*1800*/  HMMA.16816.F32.BF16 R72, R140.reuse, R74, R20 ;  /* 0x0000004a8c48723c */ /* 0x040ff00000041814 */
[C---:B------:R-:W-:Y:S08]  /*1810*/  HMMA.16816.F32.BF16 R64, R140.reuse, R106, R12 ;  /* 0x0000006a8c40723c */ /* 0x040ff0000004180c */
[----:B------:R-:W-:Y:S08]  /*1820*/  HMMA.16816.F32.BF16 R60, R140, R120, R8 ;  /* 0x000000788c3c723c */ /* 0x000ff00000041808 */
[C---:B------:R-:W-:Y:S08]  /*1830*/  HMMA.16816.F32.BF16 R12, R136.reuse, R112, RZ ;  /* 0x00000070880c723c */ /* 0x040ff000000418ff */
[C---:B------:R-:W-:Y:S08]  /*1840*/  HMMA.16816.F32.BF16 R8, R136.reuse, R114, RZ ;  /* 0x000000728808723c */ /* 0x040ff000000418ff */
[C---:B------:R-:W-:Y:S08]  /*1850*/  HMMA.16816.F32.BF16 R20, R136.reuse, R126, RZ ;  /* 0x0000007e8814723c */ /* 0x040ff000000418ff */
[----:B------:R-:W-:Y:S08]  /*1860*/  HMMA.16816.F32.BF16 R24, R136, R124, RZ ;  /* 0x0000007c8818723c */ /* 0x000ff000000418ff */
[C---:B------:R-:W-:Y:S08]  /*1870*/  HMMA.16816.F32.BF16 R108, R140.reuse, R68, R52 ;  /* 0x000000448c6c723c */ /* 0x040ff00000041834 */
[C---:B------:R-:W-:Y:S08]  /*1880*/  HMMA.16816.F32.BF16 R100, R140.reuse, R70, R48 ;  /* 0x000000468c64723c */ /* 0x040ff00000041830 */
[----:B------:R-:W-:Y:S08]  /*1890*/  HMMA.16816.F32.BF16 R68, R140, R104, R16 ;  /* 0x000000688c44723c */ /* 0x000ff00000041810 */
[----:B------:R-:W-:Y:S08]  /*18a0*/  HMMA.16816.F32.BF16 R16, R136, R94, RZ ;  /* 0x0000005e8810723c */ /* 0x000ff000000418ff */
[C---:B------:R-:W-:Y:S01]  /*18b0*/  HMMA.16816.F32.BF16 R52, R140.reuse, R128, R12 ;  /* 0x000000808c34723c */ /* 0x040fe2000004180c */
[----:B------:R-:W-:Y:S07]  /*18c0*/  LDSM.16.M88.4 R12, [R209+0xa100] ;  /* 0x00a10000d10c783b */ /* 0x000fee0000000200 */
[C---:B------:R-:W-:Y:S01]  /*18d0*/  HMMA.16816.F32.BF16 R48, R140.reuse, R130, R8 ;  /* 0x000000828c30723c */ /* 0x040fe20000041808 */
[----:B------:R-:W2:Y:S07]  /*18e0*/  LDSM.16.M88.4 R8, [R209+0x9900] ;  /* 0x00990000d108783b */ /* 0x000eae0000000200 */
[C---:B------:R-:W-:Y:S01]  /*18f0*/  HMMA.16816.F32.BF16 R40, R140.reuse, R134, R20 ;  /* 0x000000868c28723c */ /* 0x040fe20000041814 */
[----:B------:R-:W3:Y:S07]  /*1900*/  LDSM.16.M88.4 R20, [R209+0xb100] ;  /* 0x00b10000d114783b */ /* 0x000eee0000000200 */
[C---:B------:R-:W-:Y:S01]  /*1910*/  HMMA.16816.F32.BF16 R44, R140.reuse, R132, R24 ;  /* 0x000000848c2c723c */ /* 0x040fe20000041818 */
[----:B------:R-:W4:Y:S07]  /*1920*/  LDSM.16.M88.4 R24, [R206] ;  /* 0x00000000ce18783b */ /* 0x000f2e0000000200 */
[----:B------:R-:W-:Y:S01]  /*1930*/  HMMA.16816.F32.BF16 R56, R140, R122, R16 ;  /* 0x0000007a8c38723c */ /* 0x000fe20000041810 */
[----:B------:R-:W5:Y:S07]  /*1940*/  LDSM.16.M88.4 R16, [R209+0xa900] ;  /* 0x00a90000d110783b */ /* 0x000f6e0000000200 */
[C---:B-1----:R-:W-:Y:S08]  /*1950*/  HMMA.16816.F32.BF16 R112, R176.reuse, R28, R108 ;  /* 0x0000001cb070723c */ /* 0x042ff0000004186c */
[C---:B------:R-:W-:Y:S01]  /*1960*/  HMMA.16816.F32.BF16 R104, R176.reuse, R30, R100 ;  /* 0x0000001eb068723c */ /* 0x040fe20000041864 */
[----:B------:R-:W1:Y:S07]  /*1970*/  LDSM.16.M88.4 R28, [R209+0xb900] ;  /* 0x00b90000d11c783b */ /* 0x000e6e0000000200 */
[C---:B------:R-:W-:Y:S08]  /*1980*/  HMMA.16816.F32.BF16 R108, R176.reuse, R36, R96 ;  /* 0x00000024b06c723c */ /* 0x040ff00000041860 */
[C---:B------:R-:W-:Y:S08]  /*1990*/  HMMA.16816.F32.BF16 R100, R176.reuse, R38, R88 ;  /* 0x00000026b064723c */ /* 0x040ff00000041858 */
[C---:B------:R-:W-:Y:S08]  /*19a0*/  HMMA.16816.F32.BF16 R92, R176.reuse, R32, R84 ;  /* 0x00000020b05c723c */ /* 0x040ff00000041854 */
[C---:B------:R-:W-:Y:S08]  /*19b0*/  HMMA.16816.F32.BF16 R96, R176.reuse, R34, R80 ;  /* 0x00000022b060723c */ /* 0x040ff00000041850 */
[C---:B--2---:R-:W-:Y:S08]  /*19c0*/  HMMA.16816.F32.BF16 R36, R176.reuse, R8, R76 ;  /* 0x00000008b024723c */ /* 0x044ff0000004184c */
[C---:B------:R-:W-:Y:S01]  /*19d0*/  HMMA.16816.F32.BF16 R32, R176.reuse, R10, R72 ;  /* 0x0000000ab020723c */ /* 0x040fe20000041848 */
[----:B------:R-:W2:Y:S07]  /*19e0*/  LDSM.16.M88.4 R8, [R206+0x800] ;  /* 0x00080000ce08783b */ /* 0x000eae0000000200 */
[C---:B------:R-:W-:Y:S08]  /*19f0*/  HMMA.16816.F32.BF16 R84, R176.reuse, R14, R64 ;  /* 0x0000000eb054723c */ /* 0x040ff00000041840 */
[----:B---3--:R-:W-:Y:S08]  /*1a00*/  HMMA.16816.F32.BF16 R120, R176, R20, R52 ;  /* 0x00000014b078723c */ /* 0x008ff00000041834 */
[C---:B----4-:R-:W-:Y:S08]  /*1a10*/  HMMA.16816.F32.BF16 R64, R180.reuse, R24, R112 ;  /* 0x00000018b440723c */ /* 0x050ff00000041870 */
[----:B------:R-:W-:Y:S01]  /*1a20*/  HMMA.16816.F32.BF16 R52, R180, R26, R104 ;  /* 0x0000001ab434723c */ /* 0x000fe20000041868 */
[----:B------:R-:W3:Y:S07]  /*1a30*/  LDSM.16.M88.4 R24, [R206+0x2800] ;  /* 0x00280000ce18783b */ /* 0x000eee0000000200 */
[C---:B------:R-:W-:Y:S01]  /*1a40*/  HMMA.16816.F32.BF16 R72, R176.reuse, R22, R48 ;  /* 0x00000016b048723c */ /* 0x040fe20000041830 */
[----:B------:R-:W4:Y:S07]  /*1a50*/  LDSM.16.M88.4 R20, [R206+0x1800] ;  /* 0x00180000ce14783b */ /* 0x000f2e0000000200 */
[C---:B-----5:R-:W-:Y:S08]  /*1a60*/  HMMA.16816.F32.BF16 R80, R176.reuse, R16, R60 ;  /* 0x00000010b050723c */ /* 0x060ff0000004183c */
[C---:B------:R-:W-:Y:S01]  /*1a70*/  HMMA.16816.F32.BF16 R76, R176.reuse, R18, R56 ;  /* 0x00000012b04c723c */ /* 0x040fe20000041838 */
[----:B------:R-:W5:Y:S07]  /*1a80*/  LDSM.16.M88.4 R16, [R206+0x1000] ;  /* 0x00100000ce10783b */ /* 0x000f6e0000000200 */
[C---:B------:R-:W-:Y:S01]  /*1a90*/  HMMA.16816.F32.BF16 R88, R176.reuse, R12, R68 ;  /* 0x0000000cb058723c */ /* 0x040fe20000041844 */
[----:B------:R-:W-:Y:S07]  /*1aa0*/  LDSM.16.M88.4 R12, [R206+0x3000] ;  /* 0x00300000ce0c783b */ /* 0x000fee0000000200 */
[C---:B-1----:R-:W-:Y:S08]  /*1ab0*/  HMMA.16816.F32.BF16 R68, R176.reuse, R28, R44 ;  /* 0x0000001cb044723c */ /* 0x042ff0000004182c */
[----:B------:R-:W-:Y:S01]  /*1ac0*/  HMMA.16816.F32.BF16 R56, R176, R30, R40 ;  /* 0x0000001eb038723c */ /* 0x000fe20000041828 */
[----:B------:R-:W1:Y:S07]  /*1ad0*/  LDSM.16.M88.4 R28, [R206+0x2000] ;  /* 0x00200000ce1c783b */ /* 0x000e6e0000000200 */
[C---:B--2---:R-:W-:Y:S08]  /*1ae0*/  HMMA.16816.F32.BF16 R60, R180.reuse, R8, R108 ;  /* 0x00000008b43c723c */ /* 0x044ff0000004186c */
[C---:B------:R-:W-:Y:S01]  /*1af0*/  HMMA.16816.F32.BF16 R48, R180.reuse, R10, R100 ;  /* 0x0000000ab430723c */ /* 0x040fe20000041864 */
[----:B------:R-:W2:Y:S07]  /*1b00*/  LDSM.16.M88.4 R8, [R206+0x3800] ;  /* 0x00380000ce08783b */ /* 0x000eae0000000200 */
[C---:B---3--:R-:W-:Y:S08]  /*1b10*/  HMMA.16816.F32.BF16 R100, R180.reuse, R24, R80 ;  /* 0x00000018b464723c */ /* 0x048ff00000041850 */
[C---:B------:R-:W-:Y:S01]  /*1b20*/  HMMA.16816.F32.BF16 R108, R180.reuse, R26, R76 ;  /* 0x0000001ab46c723c */ /* 0x040fe2000004184c */
[----:B------:R-:W3:Y:S04]  /*1b30*/  LDSM.16.M88.4 R24, [R119+0xd100] ;  /* 0x00d100007718783b */ /* 0x000ee80000000200 */
[----:B------:R-:W-:Y:S03]  /*1b40*/  LDSM.16.M88.4 R76, [R119+0xf100] ;  /* 0x00f10000774c783b */ /* 0x000fe60000000200 */
[C---:B----4-:R-:W-:Y:S08]  /*1b50*/  HMMA.16816.F32.BF16 R36, R180.reuse, R20, R36 ;  /* 0x00000014b424723c */ /* 0x050ff00000041824 */
[C---:B------:R-:W-:Y:S01]  /*1b60*/  HMMA.16816.F32.BF16 R32, R180.reuse, R22, R32 ;  /* 0x00000016b420723c */ /* 0x040fe20000041820 */
[----:B------:R-:W4:Y:S07]  /*1b70*/  LDSM.16.M88.4 R20, [R119+0xc100] ;  /* 0x00c100007714783b */ /* 0x000f2e0000000200 */
[C---:B-----5:R-:W-:Y:S08]  /*1b80*/  HMMA.16816.F32.BF16 R44, R180.reuse, R16, R92 ;  /* 0x00000010b42c723c */ /* 0x060ff0000004185c */
[C---:B------:R-:W-:Y:S01]  /*1b90*/  HMMA.16816.F32.BF16 R40, R180.reuse, R18, R96 ;  /* 0x00000012b428723c */ /* 0x040fe20000041860 */
[----:B------:R-:W5:Y:S07]  /*1ba0*/  LDSM.16.M88.4 R16, [R119+0xd900] ;  /* 0x00d900007710783b */ /* 0x000f6e0000000200 */
[C---:B-1----:R-:W-:Y:S08]  /*1bb0*/  HMMA.16816.F32.BF16 R104, R180.reuse, R28, R88 ;  /* 0x0000001cb468723c */ /* 0x042ff00000041858 */
[C---:B------:R-:W-:Y:S01]  /*1bc0*/  HMMA.16816.F32.BF16 R112, R180.reuse, R30, R84 ;  /* 0x0000001eb470723c */ /* 0x040fe20000041854 */
[----:B------:R-:W1:Y:S07]  /*1bd0*/  LDSM.16.M88.4 R28, [R119+0xc900] ;  /* 0x00c90000771c783b */ /* 0x000e6e0000000200 */
[C---:B------:R-:W-:Y:S08]  /*1be0*/  HMMA.16816.F32.BF16 R148, R180.reuse, R12, R120 ;  /* 0x0000000cb494723c */ /* 0x040ff00000041878 */
[C---:B------:R-:W-:Y:S01]  /*1bf0*/  HMMA.16816.F32.BF16 R144, R180.reuse, R14, R72 ;  /* 0x0000000eb490723c */ /* 0x040fe20000041848 */
[----:B------:R-:W1:Y:S04]  /*1c00*/  LDSM.16.M88.4 R12, [R119+0xe100] ;  /* 0x00e10000770c783b */ /* 0x000e680000000200 */
[----:B------:R-:W-:Y:S03]  /*1c10*/  LDSM.16.M88.4 R72, [R210+0x4000] ;  /* 0x00400000d248783b */ /* 0x000fe60000000200 */
[C---:B--2---:R-:W-:Y:S01]  /*1c20*/  HMMA.16816.F32.BF16 R132, R180.reuse, R8, R68 ;  /* 0x00000008b484723c */ /* 0x044fe20000041844 */
[----:B------:R-:W-:Y:S07]  /*1c30*/  LDSM.16.M88.4 R68, [R210+0x4800] ;  /* 0x00480000d244783b */ /* 0x000fee0000000200 */
[----:B------:R-:W-:Y:S01]  /*1c40*/  HMMA.16816.F32.BF16 R128, R180, R10, R56 ;  /* 0x0000000ab480723c */ /* 0x000fe20000041838 */
[----:B------:R-:W2:Y:S04]  /*1c50*/  LDSM.16.M88.4 R8, [R119+0xe900] ;  /* 0x00e900007708783b */ /* 0x000ea80000000200 */
[----:B------:R-:W-:Y:S03]  /*1c60*/  LDSM.16.M88.4 R56, [R210+0x5800] ;  /* 0x00580000d238783b */ /* 0x000fe60000000200 */
[C---:B---3--:R-:W-:Y:S01]  /*1c70*/  HMMA.16816.F32.BF16 R88, R184.reuse, R24, R44 ;  /* 0x00000018b858723c */ /* 0x048fe2000004182c */
[----:B------:R-:W3:Y:S07]  /*1c80*/  LDSM.16.M88.4 R44, [R119+0xf900] ;  /* 0x00f90000772c783b */ /* 0x000eee0000000200 */
[C---:B----4-:R-:W-:Y:S01]  /*1c90*/  HMMA.16816.F32.BF16 R124, R184.reuse, R20, R64 ;  /* 0x00000014b87c723c */ /* 0x050fe20000041840 */
[----:B------:R-:W4:Y:S07]  /*1ca0*/  LDSM.16.M88.4 R64, [R210+0x5000] ;  /* 0x00500000d240783b */ /* 0x000f2e0000000200 */
[C---:B------:R-:W-:Y:S01]  /*1cb0*/  HMMA.16816.F32.BF16 R84, R184.reuse, R26, R40 ;  /* 0x0000001ab854723c */ /* 0x040fe20000041828 */
[----:B------:R-:W2:Y:S04]  /*1cc0*/  LDSM.16.M88.4 R24, [R210+0x7000] ;  /* 0x00700000d218783b */ /* 0x000ea80000000200 */
[----:B------:R-:W-:Y:S03]  /*1cd0*/  LDSM.16.M88.4 R40, [R210+0x6000] ;  /* 0x00600000d228783b */ /* 0x000fe60000000200 */
[C---:B-----5:R-:W-:Y:S01]  /*1ce0*/  HMMA.16816.F32.BF16 R80, R184.reuse, R16, R36 ;  /* 0x00000010b850723c */ /* 0x060fe20000041824 */
[----:B------:R-:W5:Y:S07]  /*1cf0*/  LDSM.16.M88.4 R36, [R210+0x7800] ;  /* 0x00780000d224783b */ /* 0x000f6e0000000200 */
[C---:B------:R-:W-:Y:S08]  /*1d00*/  HMMA.16816.F32.BF16 R120, R184.reuse, R22, R52 ;  /* 0x00000016b878723c */ /* 0x040ff00000041834 */
[C---:B-1----:R-:W-:Y:S08]  /*1d10*/  HMMA.16816.F32.BF16 R96, R184.reuse, R28, R60 ;  /* 0x0000001cb860723c */ /* 0x042ff0000004183c */
[C---:B------:R-:W-:Y:S01]  /*1d20*/  HMMA.16816.F32.BF16 R92, R184.reuse, R30, R48 ;  /* 0x0000001eb85c723c */ /* 0x040fe20000041830 */
[----:B------:R-:W1:Y:S07]  /*1d30*/  LDSM.16.M88.4 R28, [R210+0x6800] ;  /* 0x00680000d21c783b */ /* 0x000e6e0000000200 */
[C---:B------:R-:W-:Y:S08]  /*1d40*/  HMMA.16816.F32.BF16 R60, R184.reuse, R18, R32 ;  /* 0x00000012b83c723c */ /* 0x040ff00000041820 */
[C---:B------:R-:W-:Y:S08]  /*1d50*/  HMMA.16816.F32.BF16 R52, R184.reuse, R12, R104 ;  /* 0x0000000cb834723c */ /* 0x040ff00000041868 */
[C---:B------:R-:W-:Y:S08]  /*1d60*/  HMMA.16816.F32.BF16 R48, R184.reuse, R14, R112 ;  /* 0x0000000eb830723c */ /* 0x040ff00000041870 */
[C---:B--2---:R-:W-:Y:S08]  /*1d70*/  HMMA.16816.F32.BF16 R32, R184.reuse, R8, R100 ;  /* 0x00000008b820723c */ /* 0x044ff00000041864 */
[C---:B------:R-:W-:Y:S08]  /*1d80*/  HMMA.16816.F32.BF16 R20, R184.reuse, R10, R108 ;  /* 0x0000000ab814723c */ /* 0x040ff0000004186c */
[C---:B------:R-:W-:Y:S01]  /*1d90*/  HMMA.16816.F32.BF16 R16, R184.reuse, R76, R148 ;  /* 0x0000004cb810723c */ /* 0x040fe20000041894 */
[----:B------:R-:W2:Y:S07]  /*1da0*/  LDSM.16.M88.4 R148, [R209+0xc100] ;  /* 0x00c10000d194783b */ /* 0x000eae0000000200 */
[C---:B------:R-:W-:Y:S08]  /*1db0*/  HMMA.16816.F32.BF16 R12, R184.reuse, R78, R144 ;  /* 0x0000004eb80c723c */ /* 0x040ff00000041890 */
[----:B---3--:R-:W-:Y:S08]  /*1dc0*/  HMMA.16816.F32.BF16 R8, R184, R44, R132 ;  /* 0x0000002cb808723c */ /* 0x008ff00000041884 */
[C---:B------:R-:W-:Y:S08]  /*1dd0*/  HMMA.16816.F32.BF16 R76, R188.reuse, R72, R124 ;  /* 0x00000048bc4c723c */ /* 0x040ff0000004187c */
[C---:B------:R-:W-:Y:S01]  /*1de0*/  HMMA.16816.F32.BF16 R112, R188.reuse, R74, R120 ;  /* 0x0000004abc70723c */ /* 0x040fe20000041878 */
[----:B------:R-:W3:Y:S07]  /*1df0*/  LDSM.16.M88.4 R72, [R209+0xc900] ;  /* 0x00c90000d148783b */ /* 0x000eee0000000200 */
[----:B----4-:R-:W-:Y:S01]  /*1e00*/  HMMA.16816.F32.BF16 R144, R188, R66, R84 ;  /* 0x00000042bc90723c */ /* 0x010fe20000041854 */
[----:B------:R-:W4:Y:S07]  /*1e10*/  LDSM.16.M88.4 R84, [R209+0xd100] ;  /* 0x00d10000d154783b */ /* 0x000f2e0000000200 */
[----:B------:R-:W-:Y:S08]  /*1e20*/  HMMA.16816.F32.BF16 R44, R184, R46, R128 ;  /* 0x0000002eb82c723c */ /* 0x000ff00000041880 */
[C---:B------:R-:W-:Y:S08]  /*1e30*/  HMMA.16816.F32.BF16 R124, R188.reuse, R68, R96 ;  /* 0x00000044bc7c723c */ /* 0x040ff00000041860 */
[C---:B------:R-:W-:Y:S08]  /*1e40*/  HMMA.16816.F32.BF16 R132, R188.reuse, R56, R80 ;  /* 0x00000038bc84723c */ /* 0x040ff00000041850 */
[C---:B------:R-:W-:Y:S01]  /*1e50*/  HMMA.16816.F32.BF16 R96, R188.reuse, R24, R16 ;  /* 0x00000018bc60723c */ /* 0x040fe20000041810 */
[----:B------:R-:W2:Y:S07]  /*1e60*/  LDSM.16.M88.4 R16, [R209+0xe100] ;  /* 0x00e10000d110783b */ /* 0x000eae0000000200 */
[C---:B------:R-:W-:Y:S01]  /*1e70*/  HMMA.16816.F32.BF16 R80, R188.reuse, R26, R12 ;  /* 0x0000001abc50723c */ /* 0x040fe2000004180c */
[----:B------:R-:W2:Y:S07]  /*1e80*/  LDSM.16.M88.4 R12, [R209+0xe900] ;  /* 0x00e90000d10c783b */ /* 0x000eae0000000200 */
[C---:B-----5:R-:W-:Y:S01]  /*1e90*/  HMMA.16816.F32.BF16 R24, R188.reuse, R36, R8 ;  /* 0x00000024bc18723c */ /* 0x060fe20000041808 */
[----:B------:R-:W5:Y:S07]  /*1ea0*/  LDSM.16.M88.4 R8, [R209+0xf100] ;  /* 0x00f10000d108783b */ /* 0x000f6e0000000200 */
[C---:B------:R-:W-:Y:S01]  /*1eb0*/  HMMA.16816.F32.BF16 R108, R188.reuse, R70, R92 ;  /* 0x00000046bc6c723c */ /* 0x040fe2000004185c */
[----:B------:R-:W-:Y:S07]  /*1ec0*/  LDSM.16.M88.4 R68, [R206+0x4000] ;  /* 0x00400000ce44783b */ /* 0x000fee0000000200 */
[C---:B------:R-:W-:Y:S01]  /*1ed0*/  HMMA.16816.F32.BF16 R88, R188.reuse, R64, R88 ;  /* 0x00000040bc58723c */ /* 0x040fe20000041858 */
[----:B------:R-:W-:Y:S07]  /*1ee0*/  LDSM.16.M88.4 R64, [R206+0x4800] ;  /* 0x00480000ce40783b */ /* 0x000fee0000000200 */
[C---:B-1----:R-:W-:Y:S08]  /*1ef0*/  HMMA.16816.F32.BF16 R100, R188.reuse, R28, R32 ;  /* 0x0000001cbc64723c */ /* 0x042ff00000041820 */
[C---:B------:R-:W-:Y:S01]  /*1f00*/  HMMA.16816.F32.BF16 R104, R188.reuse, R30, R20 ;  /* 0x0000001ebc68723c */ /* 0x040fe20000041814 */
[----:B------:R-:W1:Y:S04]  /*1f10*/  LDSM.16.M88.4 R20, [R209+0xd900] ;  /* 0x00d90000d114783b */ /* 0x000e680000000200 */
[----:B------:R-:W1:Y:S03]  /*1f20*/  LDSM.16.M88.4 R28, [R209+0xf900] ;  /* 0x00f90000d11c783b */ /* 0x000e660000000200 */
[C---:B------:R-:W-:Y:S08]  /*1f30*/  HMMA.16816.F32.BF16 R120, R188.reuse, R40, R52 ;  /* 0x00000028bc78723c */ /* 0x040ff00000041834 */
[C---:B------:R-:W-:Y:S08]  /*1f40*/  HMMA.16816.F32.BF16 R92, R188.reuse, R42, R48 ;  /* 0x0000002abc5c723c */ /* 0x040ff00000041830 */
[C---:B------:R-:W-:Y:S01]  /*1f50*/  HMMA.16816.F32.BF16 R128, R188.reuse, R58, R60 ;  /* 0x0000003abc80723c */ /* 0x040fe2000004183c */
[----:B------:R-:W1:Y:S07]  /*1f60*/  LDSM.16.M88.4 R60, [R206+0x5000] ;  /* 0x00500000ce3c783b */ /* 0x000e6e0000000200 */
[----:B------:R-:W-:Y:S08]  /*1f70*/  HMMA.16816.F32.BF16 R36, R188, R38, R44 ;  /* 0x00000026bc24723c */ /* 0x000ff0000004182c */
[C---:B--2---:R-:W-:Y:S01]  /*1f80*/  HMMA.16816.F32.BF16 R52, R196.reuse, R150, R112 ;  /* 0x00000096c434723c */ /* 0x044fe20000041870 */
[----:B------:R-:W-:Y:S07]  /*1f90*/  LDSM.16.M88.4 R112, [R206+0x6800] ;  /* 0x00680000ce70783b */ /* 0x000fee0000000200 */
[C---:B---3--:R-:W-:Y:S01]  /*1fa0*/  HMMA.16816.F32.BF16 R48, R196.reuse, R72, R124 ;  /* 0x00000048c430723c */ /* 0x048fe2000004187c */
[----:B------:R-:W-:Y:S07]  /*1fb0*/  LDSM.16.M88.4 R124, [R206+0x7000] ;  /* 0x00700000ce7c783b */ /* 0x000fee0000000200 */
[C---:B------:R-:W-:Y:S01]  /*1fc0*/  HMMA.16816.F32.BF16 R44, R196.reuse, R74, R108 ;  /* 0x0000004ac42c723c */ /* 0x040fe2000004186c */
[----:B------:R-:W-:Y:S07]  /*1fd0*/  LDSM.16.M88.4 R108, [R206+0x6000] ;  /* 0x00600000ce6c783b */ /* 0x000fee0000000200 */
[C---:B----4-:R-:W-:Y:S01]  /*1fe0*/  HMMA.16816.F32.BF16 R40, R196.reuse, R84, R88 ;  /* 0x00000054c428723c */ /* 0x050fe20000041858 */
[----:B------:R-:W2:Y:S07]  /*1ff0*/  LDSM.16.M88.4 R88, [R206+0x5800] ;  /* 0x00580000ce58783b */ /* 0x000eae0000000200 */
[----:B------:R-:W-:Y:S01]  /*2000*/  HMMA.16816.F32.BF16 R32, R196, R86, R144 ;  /* 0x00000056c420723c */ /* 0x000fe20000041890 */
[----:B------:R-:W3:Y:S01]  /*2010*/  LDSM.16.M88.4 R144, [R206+0x7800] ;  /* 0x00780000ce90783b */ /* 0x000ee20000000200 */
[----:B------:R-:W-:-:S06]  /*2020*/  DEPBAR.LE SB0, 0x0 ;  /* 0x000080000000791a */ /* 0x000fcc0000000000 */
[C---:B------:R-:W-:Y:S08]  /*2030*/  HMMA.16816.F32.BF16 R56, R196.reuse, R148, R76 ;  /* 0x00000094c438723c */ /* 0x040ff0000004184c */
[C---:B------:R-:W-:Y:S08]  /*2040*/  HMMA.16816.F32.BF16 R84, R196.reuse, R16, R120 ;  /* 0x00000010c454723c */ /* 0x040ff00000041878 */
[C---:B------:R-:W-:Y:S08]  /*2050*/  HMMA.16816.F32.BF16 R92, R196.reuse, R18, R92 ;  /* 0x00000012c45c723c */ /* 0x040ff0000004185c */
[C---:B------:R-:W-:Y:S08]  /*2060*/  HMMA.16816.F32.BF16 R100, R196.reuse, R12, R100 ;  /* 0x0000000cc464723c */ /* 0x040ff00000041864 */
[C---:B------:R-:W-:Y:S08]  /*2070*/  HMMA.16816.F32.BF16 R104, R196.reuse, R14, R104 ;  /* 0x0000000ec468723c */ /* 0x040ff00000041868 */
[C---:B-----5:R-:W-:Y:S08]  /*2080*/  HMMA.16816.F32.BF16 R96, R196.reuse, R8, R96 ;  /* 0x00000008c460723c */ /* 0x060ff00000041860 */
[C---:B------:R-:W-:Y:S08]  /*2090*/  HMMA.16816.F32.BF16 R16, R196.reuse, R10, R80 ;  /* 0x0000000ac410723c */ /* 0x040ff00000041850 */
[C---:B-1----:R-:W-:Y:S08]  /*20a0*/  HMMA.16816.F32.BF16 R72, R196.reuse, R20, R132 ;  /* 0x00000014c448723c */ /* 0x042ff00000041884 */
[C---:B------:R-:W-:Y:S08]  /*20b0*/  HMMA.16816.F32.BF16 R76, R196.reuse, R22, R128 ;  /* 0x00000016c44c723c */ /* 0x040ff00000041880 */
[C---:B------:R-:W-:Y:S08]  /*20c0*/  HMMA.16816.F32.BF16 R12, R196.reuse, R28, R24 ;  /* 0x0000001cc40c723c */ /* 0x040ff00000041818 */
[----:B------:R-:W-:Y:S08]  /*20d0*/  HMMA.16816.F32.BF16 R8, R196, R30, R36 ;  /* 0x0000001ec408723c */ /* 0x000ff00000041824 */
[C---:B------:R-:W-:Y:S08]  /*20e0*/  HMMA.16816.F32.BF16 R80, R200.reuse, R68, R56 ;  /* 0x00000044c850723c */ /* 0x040ff00000041838 */
[C---:B------:R-:W-:Y:S08]  /*20f0*/  HMMA.16816.F32.BF16 R68, R200.reuse, R70, R52 ;  /* 0x00000046c844723c */ /* 0x040ff00000041834 */
[C---:B------:R-:W-:Y:S08]  /*2100*/  HMMA.16816.F32.BF16 R36, R200.reuse, R64, R48 ;  /* 0x00000040c824723c */ /* 0x040ff00000041830 */
[C---:B------:R-:W-:Y:S08]  /*2110*/  HMMA.16816.F32.BF16 R64, R200.reuse, R66, R44 ;  /* 0x00000042c840723c */ /* 0x040ff0000004182c */
[C---:B------:R-:W-:Y:S08]  /*2120*/  HMMA.16816.F32.BF16 R52, R200.reuse, R60, R40 ;  /* 0x0000003cc834723c */ /* 0x040ff00000041828 */
[C---:B------:R-:W-:Y:S08]  /*2130*/  HMMA.16816.F32.BF16 R32, R200.reuse, R62, R32 ;  /* 0x0000003ec820723c */ /* 0x040ff00000041820 */
[C---:B--2---:R-:W-:Y:S08]  /*2140*/  HMMA.16816.F32.BF16 R20, R200.reuse, R88, R72 ;  /* 0x00000058c814723c */ /* 0x044ff00000041848 */
[C---:B------:R-:W-:Y:S08]  /*2150*/  HMMA.16816.F32.BF16 R24, R200.reuse, R90, R76 ;  /* 0x0000005ac818723c */ /* 0x040ff0000004184c */
[C---:B------:R-:W-:Y:S08]  /*2160*/  HMMA.16816.F32.BF16 R28, R200.reuse, R108, R84 ;  /* 0x0000006cc81c723c */ /* 0x040ff00000041854 */
[C---:B------:R-:W-:Y:S08]  /*2170*/  HMMA.16816.F32.BF16 R40, R200.reuse, R110, R92 ;  /* 0x0000006ec828723c */ /* 0x040ff0000004185c */
[C---:B------:R-:W-:Y:S08]  /*2180*/  HMMA.16816.F32.BF16 R44, R200.reuse, R112, R100 ;  /* 0x00000070c82c723c */ /* 0x040ff00000041864 */
[C---:B------:R-:W-:Y:S08]  /*2190*/  HMMA.16816.F32.BF16 R48, R200.reuse, R114, R104 ;  /* 0x00000072c830723c */ /* 0x040ff00000041868 */
[C---:B------:R-:W-:Y:S08]  /*21a0*/  HMMA.16816.F32.BF16 R96, R200.reuse, R124, R96 ;  /* 0x0000007cc860723c */ /* 0x040ff00000041860 */
[C---:B------:R-:W-:Y:S08]  /*21b0*/  HMMA.16816.F32.BF16 R16, R200.reuse, R126, R16 ;  /* 0x0000007ec810723c */ /* 0x040ff00000041810 */
[C---:B---3--:R-:W-:Y:S08]  /*21c0*/  HMMA.16816.F32.BF16 R60, R200.reuse, R144, R12 ;  /* 0x00000090c83c723c */ /* 0x048ff0000004180c */
[----:B------:R-:W-:Y:S01]  /*21d0*/  HMMA.16816.F32.BF16 R56, R200, R146, R8 ;  /* 0x00000092c838723c */ /* 0x000fe20000041808 */
[----:B------:R-:W-:Y:S06]  /*21e0*/  BAR.SYNC.DEFER_BLOCKING 0x0 ;  /* 0x0000000000007b1d */ /* 0x000fec0000010000 */
[----:B------:R-:W-:Y:S05]  /*21f0*/  @!P1 BRA `(.L_x_1) ;  /* 0x0000026000009947 */ /* 0x000fea0003800000 */
[----:B------:R-:W-:Y:S01]  /*2200*/  ULEA.HI.SX32 UR5, UR18, 0xfffffffe, 0x19 ;  /* 0xfffffffe12057891 */ /* 0x000fe2000f8fca3f */
[----:B------:R-:W-:-:S03]  /*2210*/  IMAD.SHL.U32 R14, R249, 0x2, RZ ;  /* 0x00000002f90e7824 */ /* 0x000fc600078e00ff */
[----:B------:R-:W-:Y:S02]  /*2220*/  USHF.R.S32.HI UR4, URZ, 0x1f, UR5 ;  /* 0x0000001f3f047899 */ /* 0x000fe40008011405 */
[----:B------:R-:W-:Y:S01]  /*2230*/  UIMAD UR9, UR9, UR5, URZ ;  /* 0x00000005090972a4 */ /* 0x000fe2000f8e023f */
[----:B------:R-:W-:Y:S01]  /*2240*/  IMAD.U32 R2, RZ, RZ, UR5 ;  /* 0x00000005ff027e24 */ /* 0x000fe2000f8e00ff */
[----:B------:R-:W-:Y:S02]  /*2250*/  USHF.L.U32 UR5, UR6, 0x6, URZ ;  /* 0x0000000606057899 */ /* 0x000fe4000800063f */
[----:B------:R-:W-:Y:S01]  /*2260*/  UIMAD UR4, UR4, UR10, UR9 ;  /* 0x0000000a040472a4 */ /* 0x000fe2000f8e0209 */
[----:B------:R-:W-:Y:S01]  /*2270*/  IMAD.WIDE.U32 R6, R2, UR10, R242 ;  /* 0x0000000a02067c25 */ /* 0x000fe2000f8e00f2 */
[----:B------:R-:W-:Y:S02]  /*2280*/  USHF.L.U64.HI UR6, UR6, 0x6, UR7 ;  /* 0x0000000606067899 */ /* 0x000fe40008010207 */
[----:B------:R-:W-:Y:S01]  /*2290*/  UIADD3 UR7, UP0, UR20, 0x80, URZ ;  /* 0x0000008014077890 */ /* 0x000fe2000ff1e03f */
[----:B------:R-:W-:Y:S01]  /*22a0*/  IMAD.U32 R12, RZ, RZ, UR5 ;  /* 0x00000005ff0c7e24 */ /* 0x000fe2000f8e00ff */
[----:B------:R-:W-:-:S02]  /*22b0*/  IADD3 R3, R7, UR4, RZ ;  /* 0x0000000407037c10 */ /* 0x000fc4000fffe0ff */
[----:B------:R-:W-:Y:S01]  /*22c0*/  LEA R2, P2, R6, c[0x0][0x1c8], 0x1 ;  /* 0x0000720006027a11 */ /* 0x000fe200078408ff */
[----:B------:R-:W-:-:S03]  /*22d0*/  UIADD3.X UR4, URZ, UR14, URZ, UP0, !UPT ;  /* 0x0000000e3f047290 */ /* 0x000fc600087fe43f */
[----:B------:R-:W-:Y:S02]  /*22e0*/  LEA.HI.X R3, R6, c[0x0][0x1cc], R3, 0x1, P2 ;  /* 0x0000730006037a11 */ /* 0x000fe400010f0c03 */
[----:B------:R-:W-:Y:S02]  /*22f0*/  IADD3 R6, P5, R2, UR5, RZ ;  /* 0x0000000502067c10 */ /* 0x000fe4000ffbe0ff */
[----:B------:R-:W-:Y:S01]  /*2300*/  IADD3 R12, P4, P2, R12, 0x80, R2 ;  /* 0x000000800c0c7810 */ /* 0x000fe20007a9e002 */
[----:B------:R-:W-:Y:S01]  /*2310*/  @!PT LDS RZ, [RZ] ;  /* 0x00000000fffff984 */ /* 0x000fe20000000800 */
[----:B------:R-:W-:Y:S01]  /*2320*/  @!PT LDS RZ, [RZ] ;  /* 0x00000000fffff984 */ /* 0x000fe20000000800 */
[----:B------:R-:W-:Y:S01]  /*2330*/  @!PT LDS RZ, [RZ] ;  /* 0x00000000fffff984 */ /* 0x000fe20000000800 */
[----:B------:R1:W-:Y:S01]  /*2340*/  LDGSTS.E.BYPASS.LTC128B.128 [R14+0x8100], [R2.64], !P3 ;  /* 0x08100000020e7fae */ /* 0x0003e2000d901d56 */
[----:B------:R-:W-:Y:S02]  /*2350*/  IADD3.X R7, R3, UR6, RZ, P5, !PT ;  /* 0x0000000603077c10 */ /* 0x000fe4000affe4ff */
[----:B------:R-:W-:Y:S01]  /*2360*/  IADD3.X R13, RZ, UR6, R3, P4, P2 ;  /* 0x00000006ff0d7c10 */ /* 0x000fe2000a7e4403 */
[----:B------:R1:W-:Y:S01]  /*2370*/  LDGSTS.E.BYPASS.LTC128B.128 [R14+0xc100], [R2.64+0x80], !P0 ;  /* 0x0c100080020e7fae */ /* 0x0003e2000c101d56 */
[----:B------:R-:W-:-:S03]  /*2380*/  IADD3 R10, P5, R6, UR7, RZ ;  /* 0x00000007060a7c10 */ /* 0x000fc6000ffbe0ff */
[----:B------:R2:W-:Y:S01]  /*2390*/  LDGSTS.E.BYPASS.LTC128B.128 [R14+0x9100], [R6.64], !P3 ;  /* 0x09100000060e7fae */ /* 0x0005e2000d901d56 */
[----:B------:R-:W-:-:S03]  /*23a0*/  IADD3.X R11, R7, UR4, RZ, P5, !PT ;  /* 0x00000004070b7c10 */ /* 0x000fc6000affe4ff */
[----:B------:R3:W-:Y:S01]  /*23b0*/  LDGSTS.E.BYPASS.LTC128B.128 [R14+0xd100], [R12.64], !P0 ;  /* 0x0d1000000c0e7fae */ /* 0x0007e2000c101d56 */
[----:B-1----:R-:W-:-:S04]  /*23c0*/  IADD3 R2, P2, R6, UR5, RZ ;  /* 0x0000000506027c10 */ /* 0x002fc8000ff5e0ff */
[----:B------:R-:W-:Y:S02]  /*23d0*/  IADD3.X R3, R7, UR6, RZ, P2, !PT ;  /* 0x0000000607037c10 */ /* 0x000fe400097fe4ff */
[C---:B------:R-:W-:Y:S02]  /*23e0*/  IADD3 R8, P4, R2.reuse, UR5, RZ ;  /* 0x0000000502087c10 */ /* 0x040fe4000ff9e0ff */
[----:B--2---:R-:W-:Y:S01]  /*23f0*/  IADD3 R6, P2, R2, UR7, RZ ;  /* 0x0000000702067c10 */ /* 0x004fe2000ff5e0ff */
[----:B------:R3:W-:Y:S01]  /*2400*/  LDGSTS.E.BYPASS.LTC128B.128 [R14+0xa100], [R2.64], !P3 ;  /* 0x0a100000020e7fae */ /* 0x0007e2000d901d56 */
[C---:B------:R-:W-:Y:S02]  /*2410*/  IADD3.X R9, R3.reuse, UR6, RZ, P4, !PT ;  /* 0x0000000603097c10 */ /* 0x040fe4000a7fe4ff */
[----:B------:R-:W-:Y:S01]  /*2420*/  IADD3.X R7, R3, UR4, RZ, P2, !PT ;  /* 0x0000000403077c10 */ /* 0x000fe200097fe4ff */
[----:B------:R3:W-:Y:S04]  /*2430*/  LDGSTS.E.BYPASS.LTC128B.128 [R14+0xe100], [R10.64], !P0 ;  /* 0x0e1000000a0e7fae */ /* 0x0007e8000c101d56 */
[----:B------:R3:W-:Y:S04]  /*2440*/  LDGSTS.E.BYPASS.LTC128B.128 [R14+0xb100], [R8.64], !P3 ;  /* 0x0b100000080e7fae */ /* 0x0007e8000d901d56 */
[----:B------:R3:W-:Y:S02]  /*2450*/  LDGSTS.E.BYPASS.LTC128B.128 [R14+0xf100], [R6.64], !P0 ;  /* 0x0f100000060e7fae */ /* 0x0007e4000c101d56 */
.L_x_1:
[----:B---3--:R-:W-:Y:S01]  /*2460*/  SHF.R.S32.HI R2, RZ, 0x1f, R116 ;  /* 0x0000001fff027819 */ /* 0x008fe20000011474 */
[----:B------:R-:W-:Y:S01]  /*2470*/  UIMAD UR8, UR13, -0x80, UR8 ;  /* 0xffffff800d0878a4 */ /* 0x000fe2000f8e0208 */
[----:B------:R-:W-:Y:S01]  /*2480*/  IMAD.SHL.U32 R204, R4, 0x2, RZ ;  /* 0x0000000204cc7824 */ /* 0x000fe200078e00ff */
[----:B------:R-:W0:Y:S01]  /*2490*/  LDGDEPBAR ;  /* 0x00000000000079af */ /* 0x000e220000000000 */
[----:B------:R-:W-:-:S02]  /*24a0*/  LEA.HI R3, R2, R116, RZ, 0x2 ;  /* 0x0000007402037211 */ /* 0x000fc400078f10ff */
[--C-:B------:R-:W-:Y:S02]  /*24b0*/  IMAD R205, R5, 0x2, R204.reuse ;  /* 0x0000000205cd7824 */ /* 0x100fe400078e02cc */
[----:B------:R-:W-:Y:S01]  /*24c0*/  LOP3.LUT R2, R3, 0x7ffffffc, RZ, 0xc0, !PT ;  /* 0x7ffffffc03027812 */ /* 0x000fe200078ec0ff */
[----:B------:R1:W-:Y:S01]  /*24d0*/  STL [R1+0x8], R3 ;  /* 0x0000080301007387 */ /* 0x0003e20000100800 */
[C---:B------:R-:W-:Y:S02]  /*24e0*/  IMAD R208, R0.reuse, 0x2, R204 ;  /* 0x0000000200d07824 */ /* 0x040fe400078e02cc */
[----:B------:R-:W-:Y:S02]  /*24f0*/  IMAD R207, R0, 0x2, R205 ;  /* 0x0000000200cf7824 */ /* 0x000fe400078e02cd */
[----:B------:R-:W-:Y:S02]  /*2500*/  IMAD.IADD R2, R116, 0x1, -R2 ;  /* 0x0000000174027824 */ /* 0x000fe400078e0a02 */
[----:B-1----:R-:W-:-:S04]  /*2510*/  IMAD.U32 R3, RZ, RZ, UR8 ;  /* 0x00000008ff037e24 */ /* 0x002fc8000f8e00ff */
[----:B------:R-:W-:-:S05]  /*2520*/  IMAD R2, R2, -0x2, R3 ;  /* 0xfffffffe02027824 */ /* 0x000fca00078e0203 */
[C---:B------:R-:W-:Y:S02]  /*2530*/  ISETP.GT.AND P5, PT, R2.reuse, RZ, PT ;  /* 0x000000ff0200720c */ /* 0x040fe40003fa4270 */
[C---:B------:R-:W-:Y:S02]  /*2540*/  ISETP.GT.AND P2, PT, R2.reuse, 0x1, PT ;  /* 0x000000010200780c */ /* 0x040fe40003f44270 */
[----:B------:R-:W-:Y:S02]  /*2550*/  ISETP.GT.AND P4, PT, R2, 0x8, PT ;  /* 0x000000080200780c */ /* 0x000fe40003f84270 */
[----:B------:R-:W-:Y:S02]  /*2560*/  FSEL R8, R80, -INF , P5 ;  /* 0xff80000050087808 */ /* 0x000fe40002800000 */
[----:B------:R-:W-:Y:S02]  /*2570*/  FSEL R9, R81, -INF , P2 ;  /* 0xff80000051097808 */ /* 0x000fe40001000000 */
[----:B------:R-:W-:-:S02]  /*2580*/  FSEL R13, R83, -INF , P2 ;  /* 0xff800000530d7808 */ /* 0x000fc40001000000 */
[----:B------:R-:W-:Y:S02]  /*2590*/  ISETP.GT.AND P2, PT, R2, 0x9, PT ;  /* 0x000000090200780c */ /* 0x000fe40003f44270 */
[----:B------:R-:W-:Y:S02]  /*25a0*/  FSEL R10, R68, -INF , P4 ;  /* 0xff800000440a7808 */ /* 0x000fe40002000000 */
[----:B------:R-:W-:Y:S02]  /*25b0*/  FMNMX.FTZ R3, R8, R9, !PT ;  /* 0x0000000908037209 */ /* 0x000fe40007810000 */
[----:B------:R-:W-:Y:S02]  /*25c0*/  FSEL R12, R82, -INF , P5 ;  /* 0xff800000520c7808 */ /* 0x000fe40002800000 */
[----:B------:R-:W-:Y:S02]  /*25d0*/  ISETP.GT.AND P5, PT, R2, 0x10, PT ;  /* 0x000000100200780c */ /* 0x000fe40003fa4270 */
[----:B------:R-:W-:-:S02]  /*25e0*/  FSEL R11, R69, -INF , P2 ;  /* 0xff800000450b7808 */ /* 0x000fc40001000000 */
[----:B------:R-:W-:Y:S02]  /*25f0*/  FMNMX.FTZ R3, R10, R3, !PT ;  /* 0x000000030a037209 */ /* 0x000fe40007810000 */
[----:B------:R-:W-:Y:S02]  /*2600*/  FSEL R15, R71, -INF , P2 ;  /* 0xff800000470f7808 */ /* 0x000fe40001000000 */
[----:B------:R-:W-:Y:S02]  /*2610*/  ISETP.GT.AND P2, PT, R2, 0x11, PT ;  /* 0x000000110200780c */ /* 0x000fe40003f44270 */
[----:B------:R-:W-:Y:S02]  /*2620*/  FSEL R36, R36, -INF , P5 ;  /* 0xff80000024247808 */ /* 0x000fe40002800000 */
[----:B------:R-:W-:Y:S02]  /*2630*/  FMNMX.FTZ R3, R11, R3, !PT ;  /* 0x000000030b037209 */ /* 0x000fe40007810000 */
[----:B------:R-:W-:-:S02]  /*2640*/  FSEL R14, R70, -INF , P4 ;  /* 0xff800000460e7808 */ /* 0x000fc40002000000 */
[----:B------:R-:W-:Y:S02]  /*2650*/  ISETP.GT.AND P4, PT, R2, 0x18, PT ;  /* 0x000000180200780c */ /* 0x000fe40003f84270 */
[----:B------:R-:W-:Y:S02]  /*2660*/  FSEL R37, R37, -INF , P2 ;  /* 0xff80000025257808 */ /* 0x000fe40001000000 */
[----:B------:R-:W-:Y:S02]  /*2670*/  FMNMX.FTZ R3, R36, R3, !PT ;  /* 0x0000000324037209 */ /* 0x000fe40007810000 */
[----:B------:R-:W-:Y:S02]  /*2680*/  FSEL R72, R38, -INF , P5 ;  /* 0xff80000026487808 */ /* 0x000fe40002800000 */
[----:B------:R-:W-:Y:S02]  /*2690*/  FSEL R76, R39, -INF , P2 ;  /* 0xff800000274c7808 */ /* 0x000fe40001000000 */
[----:B------:R-:W-:-:S02]  /*26a0*/  ISETP.GT.AND P2, PT, R2, 0x19, PT ;  /* 0x000000190200780c */ /* 0x000fc40003f44270 */
[----:B------:R-:W-:Y:S02]  /*26b0*/  FSEL R38, R64, -INF , P4 ;  /* 0xff80000040267808 */ /* 0x000fe40002000000 */
[----:B------:R-:W-:Y:S02]  /*26c0*/  FMNMX.FTZ R3, R37, R3, !PT ;  /* 0x0000000325037209 */ /* 0x000fe40007810000 */
[----:B------:R-:W-:Y:S02]  /*26d0*/  ISETP.GT.AND P5, PT, R2, 0x20, PT ;  /* 0x000000200200780c */ /* 0x000fe40003fa4270 */
[----:B------:R-:W-:Y:S02]  /*26e0*/  FSEL R39, R65, -INF , P2 ;  /* 0xff80000041277808 */ /* 0x000fe40001000000 */
[----:B------:R-:W-:Y:S02]  /*26f0*/  FMNMX.FTZ R3, R38, R3, !PT ;  /* 0x0000000326037209 */ /* 0x000fe40007810000 */
[----:B------:R-:W-:-:S02]  /*2700*/  FSEL R77, R66, -INF , P4 ;  /* 0xff800000424d7808 */ /* 0x000fc40002000000 */
[----:B------:R-:W-:Y:S02]  /*2710*/  ISETP.GT.AND P4, PT, R2, 0x21, PT ;  /* 0x000000210200780c */ /* 0x000fe40003f84270 */
[----:B------:R-:W-:Y:S02]  /*2720*/  FSEL R104, R52, -INF , P5 ;  /* 0xff80000034687808 */ /* 0x000fe40002800000 */
[----:B------:R-:W-:Y:S02]  /*2730*/  FMNMX.FTZ R3, R39, R3, !PT ;  /* 0x0000000327037209 */ /* 0x000fe40007810000 */
[----:B------:R-:W-:Y:S02]  /*2740*/  FMNMX.FTZ R6, R12, R13, !PT ;  /* 0x0000000d0c067209 */ /* 0x000fe40007810000 */
[----:B------:R-:W-:Y:S02]  /*2750*/  FSEL R78, R67, -INF , P2 ;  /* 0xff800000434e7808 */ /* 0x000fe40001000000 */
[----:B------:R-:W-:-:S02]  /*2760*/  ISETP.GT.AND P2, PT, R2, 0x28, PT ;  /* 0x000000280200780c */ /* 0x000fc40003f44270 */
[----:B------:R-:W-:Y:S02]  /*2770*/  FSEL R106, R53, -INF , P4 ;  /* 0xff800000356a7808 */ /* 0x000fe40002000000 */
[----:B------:R-:W-:Y:S02]  /*2780*/  FMNMX.FTZ R3, R104, R3, !PT ;  /* 0x0000000368037209 */ /* 0x000fe40007810000 */
[----:B------:R-:W-:Y:S02]  /*2790*/  FMNMX.FTZ R6, R14, R6, !PT ;  /* 0x000000060e067209 */ /* 0x000fe40007810000 */
[----:B------:R-:W-:Y:S02]  /*27a0*/  FSEL R117, R55, -INF , P4 ;  /* 0xff80000037757808 */ /* 0x000fe40002000000 */
[----:B------:R-:W-:Y:S02]  /*27b0*/  ISETP.GT.AND P4, PT, R2, 0x29, PT ;  /* 0x000000290200780c */ /* 0x000fe40003f84270 */
[----:B------:R-:W-:-:S02]  /*27c0*/  FSEL R105, R32, -INF , P2 ;  /* 0xff80000020697808 */ /* 0x000fc40001000000 */
[----:B------:R-:W-:Y:S02]  /*27d0*/  FMNMX.FTZ R3, R106, R3, !PT ;  /* 0x000000036a037209 */ /* 0x000fe40007810000 */
[----:B------:R-:W-:Y:S02]  /*27e0*/  FMNMX.FTZ R6, R15, R6, !PT ;  /* 0x000000060f067209 */ /* 0x000fe40007810000 */
[----:B------:R-:W-:Y:S02]  /*27f0*/  FSEL R118, R54, -INF , P5 ;  /* 0xff80000036767808 */ /* 0x000fe40002800000 */
[----:B------:R-:W-:Y:S02]  /*2800*/  FSEL R107, R33, -INF , P4 ;  /* 0xff800000216b7808 */ /* 0x000fe40002000000 */
[----:B------:R-:W-:Y:S02]  /*2810*/  ISETP.GT.AND P5, PT, R2, 0x30, PT ;  /* 0x000000300200780c */ /* 0x000fe40003fa4270 */
[----:B------:R-:W-:-:S02]  /*2820*/  FMNMX.FTZ R3, R105, R3, !PT ;  /* 0x0000000369037209 */ /* 0x000fc40007810000 */
[----:B------:R-:W-:Y:S02]  /*2830*/  FMNMX.FTZ R6, R72, R6, !PT ;  /* 0x0000000648067209 */ /* 0x000fe40007810000 */
[----:B------:R-:W-:Y:S02]  /*2840*/  FSEL R144, R35, -INF , P4 ;  /* 0xff80000023907808 */ /* 0x000fe40002000000 */
[----:B------:R-:W-:Y:S02]  /*2850*/  ISETP.GT.AND P4, PT, R2, 0x31, PT ;  /* 0x000000310200780c */ /* 0x000fe40003f84270 */
[----:B------:R-:W-:Y:S02]  /*2860*/  FSEL R148, R20, -INF , P5 ;  /* 0xff80000014947808 */ /* 0x000fe40002800000 */
[----:B------:R-:W-:Y:S02]  /*2870*/  FMNMX.FTZ R3, R107, R3, !PT ;  /* 0x000000036b037209 */ /* 0x000fe40007810000 */
[----:B------:R-:W-:-:S02]  /*2880*/  FMNMX.FTZ R6, R76, R6, !PT ;  /* 0x000000064c067209 */ /* 0x000fc40007810000 */
[----:B------:R-:W-:Y:S02]  /*2890*/  FSEL R132, R34, -INF , P2 ;  /* 0xff80000022847808 */ /* 0x000fe40001000000 */
[----:B------:R-:W-:Y:S01]  /*28a0*/  ISETP.GT.AND P2, PT, R2, 0x38, PT ;  /* 0x000000380200780c */ /* 0x000fe20003f44270 */
[----:B------:R-:W-:Y:S01]  /*28b0*/  LDSM.16.MT88.4 R32, [R205+0x900] ;  /* 0x00090000cd20783b */ /* 0x000fe20000004200 */
[----:B------:R-:W-:Y:S02]  /*28c0*/  FSEL R150, R21, -INF , P4 ;  /* 0xff80000015967808 */ /* 0x000fe40002000000 */
[----:B------:R-:W-:Y:S02]  /*28d0*/  FMNMX.FTZ R3, R148, R3, !PT ;  /* 0x0000000394037209 */ /* 0x000fe40007810000 */
[----:B------:R-:W-:Y:S02]  /*28e0*/  FMNMX.FTZ R6, R77, R6, !PT ;  /* 0x000000064d067209 */ /* 0x000fe40007810000 */
[----:B------:R-:W-:-:S02]  /*28f0*/  FSEL R152, R23, -INF , P4 ;  /* 0xff80000017987808 */ /* 0x000fc40002000000 */
[----:B------:R-:W-:Y:S02]  /*2900*/  ISETP.GT.AND P4, PT, R2, 0x39, PT ;  /* 0x000000390200780c */ /* 0x000fe40003f84270 */
[----:B------:R-:W-:Y:S02]  /*2910*/  FSEL R149, R24, -INF , P2 ;  /* 0xff80000018957808 */ /* 0x000fe40001000000 */
[----:B------:R-:W-:Y:S02]  /*2920*/  FMNMX.FTZ R3, R150, R3, !PT ;  /* 0x0000000396037209 */ /* 0x000fe40007810000 */
[----:B------:R-:W-:Y:S02]  /*2930*/  FMNMX.FTZ R6, R78, R6, !PT ;  /* 0x000000064e067209 */ /* 0x000fe40007810000 */
[----:B------:R-:W-:Y:S02]  /*2940*/  FSEL R155, R27, -INF , P4 ;  /* 0xff8000001b9b7808 */ /* 0x000fe40002000000 */
[----:B------:R-:W-:-:S02]  /*2950*/  FSEL R151, R25, -INF , P4 ;  /* 0xff80000019977808 */ /* 0x000fc40002000000 */
[----:B------:R-:W-:Y:S02]  /*2960*/  ISETP.GT.AND P4, PT, R2, 0x40, PT ;  /* 0x000000400200780c */ /* 0x000fe40003f84270 */
[----:B------:R-:W-:Y:S02]  /*2970*/  FMNMX.FTZ R3, R149, R3, !PT ;  /* 0x0000000395037209 */ /* 0x000fe40007810000 */
[----:B------:R-:W-:Y:S02]  /*2980*/  FMNMX.FTZ R6, R118, R6, !PT ;  /* 0x0000000676067209 */ /* 0x000fe40007810000 */
[----:B------:R-:W-:Y:S02]  /*2990*/  FSEL R154, R26, -INF , P2 ;  /* 0xff8000001a9a7808 */ /* 0x000fe40001000000 */
[----:B------:R-:W-:Y:S01]  /*29a0*/  ISETP.GT.AND P2, PT, R2, 0x41, PT ;  /* 0x000000410200780c */ /* 0x000fe20003f44270 */
[----:B------:R-:W-:Y:S01]  /*29b0*/  LDSM.16.MT88.4 R24, [R207+0x100] ;  /* 0x00010000cf18783b */ /* 0x000fe20000004200 */
        /* <DEDUP_REMOVED lines=9> */
[----:B------:R-:W-:Y:S01]  /*2a50*/  ISETP.GT.AND P2, PT, R2, 0x49, PT ;  /* 0x000000490200780c */ /* 0x000fe20003f44270 */
[----:B------:R-:W-:Y:S01]  /*2a60*/  LDSM.16.MT88.4 R28, [R208+0x900] ;  /* 0x00090000d01c783b */ /* 0x000fe20000004200 */
[----:B------:R-:W-:Y:S02]  /*2a70*/  FSEL R156, R40, -INF , P4 ;  /* 0xff800000289c7808 */ /* 0x000fe40002000000 */
[----:B------:R-:W-:Y:S02]  /*2a80*/  FMNMX.FTZ R3, R158, R3, !PT ;  /* 0x000000039e037209 */ /* 0x000fe40007810000 */
[----:B------:R-:W-:-:S02]  /*2a90*/  FSEL R153, R22, -INF , P5 ;  /* 0xff80000016997808 */ /* 0x000fc40002800000 */
[----:B------:R-:W-:Y:S01]  /*2aa0*/  FMNMX.FTZ R6, R144, R6, !PT ;  /* 0x0000000690067209 */ /* 0x000fe20007810000 */
[----:B------:R-:W-:Y:S01]  /*2ab0*/  LDSM.16.MT88.4 R20, [R204+0x100] ;  /* 0x00010000cc14783b */ /* 0x000fe20000004200 */
[----:B------:R-:W-:Y:S02]  /*2ac0*/  FSEL R163, R42, -INF , P4 ;  /* 0xff8000002aa37808 */ /* 0x000fe40002000000 */
[----:B------:R-:W-:Y:S02]  /*2ad0*/  FSEL R159, R41, -INF , P2 ;  /* 0xff800000299f7808 */ /* 0x000fe40001000000 */
[----:B------:R-:W-:Y:S02]  /*2ae0*/  ISETP.GT.AND P4, PT, R2, 0x50, PT ;  /* 0x000000500200780c */ /* 0x000fe40003f84270 */
        /* <DEDUP_REMOVED lines=9> */
[----:B------:R-:W-:Y:S02]  /*2b80*/  FSEL R167, R45, -INF , P2 ;  /* 0xff8000002da77808 */ /* 0x000fe40001000000 */
[----:B------:R-:W-:Y:S02]  /*2b90*/  ISETP.GT.AND P4, PT, R2, 0x58, PT ;  /* 0x000000580200780c */ /* 0x000fe40003f84270 */
        /* <DEDUP_REMOVED lines=8> */
[----:B------:R-:W-:Y:S02]  /*2c20*/  FSEL R168, R49, -INF , P2 ;  /* 0xff80000031a87808 */ /* 0x000fe40001000000 */
[----:B------:R-:W-:-:S02]  /*2c30*/  ISETP.GT.AND P4, PT, R2, 0x60, PT ;  /* 0x000000600200780c */ /* 0x000fc40003f84270 */
[----:B------:R-:W-:Y:S02]  /*2c40*/  FMNMX.FTZ R3, R166, R3, !PT ;  /* 0x00000003a6037209 */ /* 0x000fe40007810000 */
[----:B------:R-:W-:Y:S02]  /*2c50*/  FMNMX.FTZ R6, R160, R6, !PT ;  /* 0x00000006a0067209 */ /* 0x000fe40007810000 */
[----:B------:R-:W-:Y:S02]  /*2c60*/  FSEL R172, R51, -INF , P2 ;  /* 0xff80000033ac7808 */ /* 0x000fe40001000000 */
[----:B------:R-:W-:Y:S02]  /*2c70*/  ISETP.GT.AND P2, PT, R2, 0x61, PT ;  /* 0x000000610200780c */ /* 0x000fe40003f44270 */
[----:B------:R-:W-:Y:S02]  /*2c80*/  FSEL R226, R96, -INF , P4 ;  /* 0xff80000060e27808 */ /* 0x000fe40002000000 */
[----:B------:R-:W-:-:S02]  /*2c90*/  FMNMX.FTZ R3, R168, R3, !PT ;  /* 0x00000003a8037209 */ /* 0x000fc40007810000 */
[----:B------:R-:W-:Y:S02]  /*2ca0*/  FMNMX.FTZ R6, R162, R6, !PT ;  /* 0x00000006a2067209 */ /* 0x000fe40007810000 */
[----:B------:R-:W-:Y:S02]  /*2cb0*/  FSEL R230, R98, -INF , P4 ;  /* 0xff80000062e67808 */ /* 0x000fe40002000000 */
[----:B------:R-:W-:Y:S02]  /*2cc0*/  FSEL R227, R97, -INF , P2 ;  /* 0xff80000061e37808 */ /* 0x000fe40001000000 */
[----:B------:R-:W-:Y:S02]  /*2cd0*/  ISETP.GT.AND P4, PT, R2, 0x68, PT ;  /* 0x000000680200780c */ /* 0x000fe40003f84270 */
[----:B------:R-:W-:Y:S02]  /*2ce0*/  FMNMX.FTZ R3, R226, R3, !PT ;  /* 0x00000003e2037209 */ /* 0x000fe40007810000 */
[----:B------:R-:W-:-:S02]  /*2cf0*/  FMNMX.FTZ R6, R163, R6, !PT ;  /* 0x00000006a3067209 */ /* 0x000fc40007810000 */
[----:B------:R-:W-:Y:S02]  /*2d00*/  FSEL R231, R99, -INF , P2 ;  /* 0xff80000063e77808 */ /* 0x000fe40001000000 */
[----:B------:R-:W-:Y:S02]  /*2d10*/  ISETP.GT.AND P2, PT, R2, 0x69, PT ;  /* 0x000000690200780c */ /* 0x000fe40003f44270 */
[----:B------:R-:W-:Y:S02]  /*2d20*/  FSEL R228, R16, -INF , P4 ;  /* 0xff80000010e47808 */ /* 0x000fe40002000000 */
[----:B------:R-:W-:Y:S02]  /*2d30*/  FMNMX.FTZ R3, R227, R3, !PT ;  /* 0x00000003e3037209 */ /* 0x000fe40007810000 */
[----:B------:R-:W-:Y:S02]  /*2d40*/  FMNMX.FTZ R6, R161, R6, !PT ;  /* 0x00000006a1067209 */ /* 0x000fe40007810000 */
[----:B------:R-:W-:-:S02]  /*2d50*/  FSEL R229, R17, -INF , P2 ;  /* 0xff80000011e57808 */ /* 0x000fc40001000000 */
[----:B------:R-:W-:Y:S02]  /*2d60*/  ISETP.GT.AND P6, PT, R2, 0x70, PT ;  /* 0x000000700200780c */ /* 0x000fe40003fc4270 */
[----:B------:R-:W-:Y:S02]  /*2d70*/  FMNMX.FTZ R3, R228, R3, !PT ;  /* 0x00000003e4037209 */ /* 0x000fe40007810000 */
[----:B------:R-:W-:Y:S02]  /*2d80*/  FMNMX.FTZ R6, R169, R6, !PT ;  /* 0x00000006a9067209 */ /* 0x000fe40007810000 */
[----:B------:R-:W-:Y:S02]  /*2d90*/  ISETP.GT.AND P5, PT, R2, 0x71, PT ;  /* 0x000000710200780c */ /* 0x000fe40003fa4270 */
[----:B------:R-:W-:Y:S02]  /*2da0*/  FSEL R232, R60, -INF , P6 ;  /* 0xff8000003ce87808 */ /* 0x000fe40003000000 */
        /* <DEDUP_REMOVED lines=14> */
[----:B------:R-:W-:Y:S02]  /*2e90*/  FMNMX.FTZ R116, R135, R116, !PT ;  /* 0x0000007487747209 */ /* 0x000fe40007810000 */
[----:B------:R-:W-:Y:S02]  /*2ea0*/  FMNMX.FTZ R2, R230, R2, !PT ;  /* 0x00000002e6027209 */ /* 0x000fe40007810000 */
[----:B------:R-:W-:Y:S02]  /*2eb0*/  FMNMX.FTZ R116, R193, R116, !PT ;  /* 0x00000074c1747209 */ /* 0x000fe40007810000 */
[----:B------:R-:W-:Y:S02]  /*2ec0*/  FMNMX.FTZ R2, R231, R2, !PT ;  /* 0x00000002e7027209 */ /* 0x000fe40007810000 */
[----:B------:R-:W-:Y:S01]  /*2ed0*/  FSEL R194, R62, -INF , P6 ;  /* 0xff8000003ec27808 */ /* 0x000fe20003000000 */
[----:B------:R-:W1:Y:S01]  /*2ee0*/  SHFL.BFLY PT, R3, R116, 0x2, 0x1f ;  /* 0x0c401f0074037f89 */ /* 0x000e6200000e0000 */
[----:B------:R-:W-:-:S02]  /*2ef0*/  FMNMX.FTZ R2, R233, R2, !PT ;  /* 0x00000002e9027209 */ /* 0x000fc40007810000 */
[----:B------:R-:W-:Y:S02]  /*2f00*/  FSEL R146, R63, -INF , P5 ;  /* 0xff8000003f927808 */ /* 0x000fe40002800000 */
[----:B------:R-:W-:Y:S02]  /*2f10*/  FMNMX.FTZ R2, R235, R2, !PT ;  /* 0x00000002eb027209 */ /* 0x000fe40007810000 */
[----:B------:R-:W-:Y:S02]  /*2f20*/  FSEL R127, R58, -INF , P4 ;  /* 0xff8000003a7f7808 */ /* 0x000fe40002000000 */
[----:B------:R-:W-:Y:S02]  /*2f30*/  FMNMX.FTZ R2, R194, R2, !PT ;  /* 0x00000002c2027209 */ /* 0x000fe40007810000 */
[----:B------:R-:W-:Y:S02]  /*2f40*/  FSEL R173, R59, -INF , P2 ;  /* 0xff8000003bad7808 */ /* 0x000fe40001000000 */
[----:B------:R-:W-:-:S04]  /*2f50*/  FMNMX.FTZ R2, R146, R2, !PT ;  /* 0x0000000292027209 */ /* 0x000fc80007810000 */
[----:B------:R-:W-:-:S04]  /*2f60*/  FMNMX.FTZ R2, R127, R2, !PT ;  /* 0x000000027f027209 */ /* 0x000fc80007810000 */
[----:B------:R-:W-:Y:S02]  /*2f70*/  FMNMX.FTZ R2, R173, R2, !PT ;  /* 0x00000002ad027209 */ /* 0x000fe40007810000 */
[----:B-1----:R-:W-:-:S03]  /*2f80*/  FMNMX.FTZ R116, R116, R3, !PT ;  /* 0x0000000374747209 */ /* 0x002fc60007810000 */
[----:B------:R-:W1:Y:S04]  /*2f90*/  SHFL.BFLY PT, R3, R2, 0x2, 0x1f ;  /* 0x0c401f0002037f89 */ /* 0x000e6800000e0000 */
[----:B------:R-:W2:Y:S01]  /*2fa0*/  SHFL.BFLY PT, R6, R116, 0x1, 0x1f ;  /* 0x0c201f0074067f89 */ /* 0x000ea200000e0000 */
[----:B-1----:R-:W-:Y:S02]  /*2fb0*/  FMNMX.FTZ R2, R2, R3, !PT ;  /* 0x0000000302027209 */ /* 0x002fe40007810000 */
[----:B--2---:R-:W-:-:S03]  /*2fc0*/  FMNMX.FTZ R116, R116, R6, !PT ;  /* 0x0000000674747209 */ /* 0x004fc60007810000 */
[----:B------:R-:W1:Y:S01]  /*2fd0*/  SHFL.BFLY PT, R7, R2, 0x1, 0x1f ;  /* 0x0c201f0002077f89 */ /* 0x000e6200000e0000 */
[C---:B------:R-:W-:Y:S01]  /*2fe0*/  FSETP.NEU.FTZ.AND P2, PT, R116.reuse, -INF , PT ;  /* 0xff8000007400780b */ /* 0x040fe20003f5d000 */
[----:B------:R-:W-:-:S05]  /*2ff0*/  FMUL.FTZ R6, R116, c[0x0][0x2d0] ;  /* 0x0000b40074067a20 */ /* 0x000fca0000410000 */
[----:B------:R-:W-:-:S05]  /*3000*/  FSEL R6, R6, RZ, P2 ;  /* 0x000000ff06067208 */ /* 0x000fca0001000000 */
[--C-:B------:R-:W-:Y:S02]  /*3010*/  FFMA.FTZ R3, R8, c[0x0][0x2d0], -R6.reuse ;  /* 0x0000b40008037a23 */ /* 0x100fe40000010806 */
[--C-:B------:R-:W-:Y:S02]  /*3020*/  FFMA.FTZ R0, R36, c[0x0][0x2d0], -R6.reuse ;  /* 0x0000b40024007a23 */ /* 0x100fe40000010806 */
[----:B------:R2:W-:Y:S08]  /*3030*/  MUFU.EX2 R237, R3 ;  /* 0x0000000300ed7308 */ /* 0x0005f00000000800 */
[----:B------:R3:W-:Y:S01]  /*3040*/  MUFU.EX2 R125, R0 ;  /* 0x00000000007d7308 */ /* 0x0007e20000000800 */
[----:B--2---:R-:W-:-:S07]  /*3050*/  FFMA.FTZ R3, R9, c[0x0][0x2d0], -R6 ;  /* 0x0000b40009037a23 */ /* 0x004fce0000010806 */
[----:B------:R1:W2:Y:S01]  /*3060*/  MUFU.EX2 R195, R3 ;  /* 0x0000000300c37308 */ /* 0x0002a20000000800 */
[----:B---3--:R-:W-:-:S07]  /*3070*/  FFMA.FTZ R0, R37, c[0x0][0x2d0], -R6 ;  /* 0x0000b40025007a23 */ /* 0x008fce0000010806 */
[----:B------:R3:W-:Y:S01]  /*3080*/  MUFU.EX2 R175, R0 ;  /* 0x0000000000af7308 */ /* 0x0007e20000000800 */
[----:B-1----:R-:W-:Y:S01]  /*3090*/  FMNMX.FTZ R3, R2, R7, !PT ;  /* 0x0000000702037209 */ /* 0x002fe20007810000 */
[--C-:B------:R-:W-:Y:S01]  /*30a0*/  FFMA.FTZ R2, R10, c[0x0][0x2d0], -R6.reuse ;  /* 0x0000b4000a027a23 */ /* 0x100fe20000010806 */
[----:B--2---:R-:W-:Y:S01]  /*30b0*/  F2FP.BF16.PACK_AB R8, R195, R237 ;  /* 0x000000edc308723e */ /* 0x004fe200000010ff */
[----:B------:R-:W-:Y:S01]  /*30c0*/  FFMA.FTZ R7, R11, c[0x0][0x2d0], -R6 ;  /* 0x0000b4000b077a23 */ /* 0x000fe20000010806 */
[----:B------:R-:W-:-:S03]  /*30d0*/  FSETP.NEU.FTZ.AND P2, PT, R3, -INF , PT ;  /* 0xff8000000300780b */ /* 0x000fc60003f5d000 */
[----:B------:R1:W-:Y:S01]  /*30e0*/  MUFU.EX2 R145, R2 ;  /* 0x0000000200917308 */ /* 0x0003e20000000800 */
[----:B---3--:R-:W-:-:S07]  /*30f0*/  FFMA.FTZ R0, R38, c[0x0][0x2d0], -R6 ;  /* 0x0000b40026007a23 */ /* 0x008fce0000010806 */
[----:B------:R-:W2:Y:S01]  /*3100*/  MUFU.EX2 R126, R7 ;  /* 0x00000007007e7308 */ /* 0x000ea20000000800 */
[----:B-1----:R-:W-:-:S07]  /*3110*/  FMUL.FTZ R2, R3, c[0x0][0x2d0] ;  /* 0x0000b40003027a20 */ /* 0x002fce0000410000 */
[----:B------:R1:W-:Y:S01]  /*3120*/  MUFU.EX2 R250, R0 ;  /* 0x0000000000fa7308 */ /* 0x0003e20000000800 */
[----:B------:R-:W-:Y:S02]  /*3130*/  FSEL R2, R2, RZ, P2 ;  /* 0x000000ff02027208 */ /* 0x000fe40001000000 */
[----:B--2---:R-:W-:Y:S01]  /*3140*/  F2FP.BF16.PACK_AB R10, R126, R145 ;  /* 0x000000917e0a723e */ /* 0x004fe200000010ff */
[----:B------:R-:W-:Y:S02]  /*3150*/  IMAD.MOV.U32 R7, RZ, RZ, R146 ;  /* 0x000000ffff077224 */ /* 0x000fe400078e0092 */
[----:B------:R-:W-:-:S04]  /*3160*/  FFMA.FTZ R4, R12, c[0x0][0x2d0], -R2 ;  /* 0x0000b4000c047a23 */ /* 0x000fc80000010802 */
[----:B------:R2:W-:Y:S01]  /*3170*/  MUFU.EX2 R234, R4 ;  /* 0x0000000400ea7308 */ /* 0x0005e20000000800 */
[----:B-1----:R-:W-:Y:S02]  /*3180*/  FFMA.FTZ R0, R39, c[0x0][0x2d0], -R6 ;  /* 0x0000b40027007a23 */ /* 0x002fe40000010806 */
[----:B------:R-:W-:Y:S05]  /*3190*/  LDSM.16.MT88.4 R36, [R204+0x900] ;  /* 0x00090000cc24783b */ /* 0x000fea0000004200 */
[----:B------:R1:W-:Y:S01]  /*31a0*/  MUFU.EX2 R5, R0 ;  /* 0x0000000000057308 */ /* 0x0003e20000000800 */
[----:B--2---:R-:W-:-:S07]  /*31b0*/  FFMA.FTZ R4, R13, c[0x0][0x2d0], -R2 ;  /* 0x0000b4000d047a23 */ /* 0x004fce0000010802 */
[----:B------:R2:W3:Y:S01]  /*31c0*/  MUFU.EX2 R236, R4 ;  /* 0x0000000400ec7308 */ /* 0x0004e20000000800 */
[----:B-1----:R-:W-:-:S07]  /*31d0*/  FFMA.FTZ R0, R72, c[0x0][0x2d0], -R2 ;  /* 0x0000b40048007a23 */ /* 0x002fce0000010802 */
[----:B------:R1:W-:Y:S01]  /*31e0*/  MUFU.EX2 R164, R0 ;  /* 0x0000000000a47308 */ /* 0x0003e20000000800 */
[----:B--2---:R-:W-:Y:S01]  /*31f0*/  FFMA.FTZ R4, R14, c[0x0][0x2d0], -R2 ;  /* 0x0000b4000e047a23 */ /* 0x004fe20000010802 */
[----:B---3--:R-:W-:-:S06]  /*3200*/  F2FP.BF16.PACK_AB R9, R236, R234 ;  /* 0x000000eaec09723e */ /* 0x008fcc00000010ff */
[----:B------:R2:W-:Y:S01]  /*3210*/  MUFU.EX2 R134, R4 ;  /* 0x0000000400867308 */ /* 0x0005e20000000800 */
[----:B-1----:R-:W-:-:S07]  /*3220*/  FFMA.FTZ R0, R76, c[0x0][0x2d0], -R2 ;  /* 0x0000b4004c007a23 */ /* 0x002fce0000010802 */
[----:B------:R1:W-:Y:S01]  /*3230*/  MUFU.EX2 R192, R0 ;  /* 0x0000000000c07308 */ /* 0x0003e20000000800 */
[--C-:B--2---:R-:W-:Y:S02]  /*3240*/  FFMA.FTZ R4, R15, c[0x0][0x2d0], -R2.reuse ;  /* 0x0000b4000f047a23 */ /* 0x104fe40000010802 */
[----:B------:R-:W2:Y:S05]  /*3250*/  LDSM.16.MT88.4 R12, [R208+0x100] ;  /* 0x00010000d00c783b */ /* 0x000eaa0000004200 */
[----:B------:R-:W3:Y:S01]  /*3260*/  MUFU.EX2 R133, R4 ;  /* 0x0000000400857308 */ /* 0x000ee20000000800 */
[----:B-1----:R-:W-:-:S07]  /*3270*/  FFMA.FTZ R0, R77, c[0x0][0x2d0], -R2 ;  /* 0x0000b4004d007a23 */ /* 0x002fce0000010802 */
[----:B------:R1:W-:Y:S01]  /*3280*/  MUFU.EX2 R248, R0 ;  /* 0x0000000000f87308 */ /* 0x0003e20000000800 */
[----:B---3--:R-:W-:Y:S02]  /*3290*/  F2FP.BF16.PACK_AB R11, R133, R134 ;  /* 0x00000086850b723e */ /* 0x008fe400000010ff */
[----:B------:R-:W-:-:S05]  /*32a0*/  MOV R4, R135 ;  /* 0x0000008700047202 */ /* 0x000fca0000000f00 */
[----:B------:R-:W-:Y:S01]  /*32b0*/  HMMA.16816.F32.BF16 R68, R8, R20, RZ ;  /* 0x000000140844723c */ /* 0x000fe200000418ff */
[----:B-1----:R-:W-:-:S04]  /*32c0*/  FFMA.FTZ R0, R78, c[0x0][0x2d0], -R2 ;  /* 0x0000b4004e007a23 */ /* 0x002fc80000010802 */
[----:B------:R1:W3:Y:S03]  /*32d0*/  MUFU.EX2 R174, R0 ;  /* 0x0000000000ae7308 */ /* 0x0002e60000000800 */
[C---:B------:R-:W-:Y:S01]  /*32e0*/  HMMA.16816.F32.BF16 R60, R8.reuse, R22, RZ ;  /* 0x00000016083c723c */ /* 0x040fe200000418ff */
[----:B------:R-:W4:Y:S07]  /*32f0*/  LDSM.16.MT88.4 R20, [R204+0x4100] ;  /* 0x00410000cc14783b */ /* 0x000f2e0000004200 */
[----:B------:R-:W-:Y:S01]  /*3300*/  HMMA.16816.F32.BF16 R56, R8, R16, RZ ;  /* 0x000000100838723c */ /* 0x000fe200000418ff */
[----:B-1----:R-:W-:-:S07]  /*3310*/  FFMA.FTZ R0, R104, c[0x0][0x2d0], -R6 ;  /* 0x0000b40068007a23 */ /* 0x002fce0000010806 */
[C---:B------:R-:W-:Y:S01]  /*3320*/  HMMA.16816.F32.BF16 R52, R8.reuse, R18, RZ ;  /* 0x000000120834723c */ /* 0x040fe200000418ff */
[----:B------:R-:W1:Y:S01]  /*3330*/  LDSM.16.MT88.4 R16, [R208+0x4100] ;  /* 0x00410000d010783b */ /* 0x000e620000004200 */
[----:B------:R5:W1:Y:S06]  /*3340*/  MUFU.EX2 R124, R0 ;  /* 0x00000000007c7308 */ /* 0x000a6c0000000800 */
[C---:B--2---:R-:W-:Y:S08]  /*3350*/  HMMA.16816.F32.BF16 R48, R8.reuse, R12, RZ ;  /* 0x0000000c0830723c */ /* 0x044ff000000418ff */
[----:B------:R-:W-:Y:S01]  /*3360*/  HMMA.16816.F32.BF16 R44, R8, R14, RZ ;  /* 0x0000000e082c723c */ /* 0x000fe200000418ff */
[----:B------:R-:W2:Y:S01]  /*3370*/  LDSM.16.MT88.4 R12, [R207+0x4100] ;  /* 0x00410000cf0c783b */ /* 0x000ea20000004200 */
[----:B-----5:R-:W-:-:S04]  /*3380*/  FFMA.FTZ R0, R106, c[0x0][0x2d0], -R6 ;  /* 0x0000b4006a007a23 */ /* 0x020fc80000010806 */
[----:B------:R5:W1:Y:S02]  /*3390*/  MUFU.EX2 R251, R0 ;  /* 0x0000000000fb7308 */ /* 0x000a640000000800 */
[C---:B------:R-:W-:Y:S08]  /*33a0*/  HMMA.16816.F32.BF16 R64, R8.reuse, R24, RZ ;  /* 0x000000180840723c */ /* 0x040ff000000418ff */
[----:B------:R-:W-:Y:S01]  /*33b0*/  HMMA.16816.F32.BF16 R72, R8, R26, RZ ;  /* 0x0000001a0848723c */ /* 0x000fe200000418ff */
[----:B------:R-:W2:Y:S01]  /*33c0*/  LDSM.16.MT88.4 R24, [R207+0x900] ;  /* 0x00090000cf18783b */ /* 0x000ea20000004200 */
[----:B-----5:R-:W-:-:S06]  /*33d0*/  FFMA.FTZ R0, R105, c[0x0][0x2d0], -R6 ;  /* 0x0000b40069007a23 */ /* 0x020fcc0000010806 */
[C---:B----4-:R-:W-:Y:S08]  /*33e0*/  HMMA.16816.F32.BF16 R80, R8.reuse, R20, RZ ;  /* 0x000000140850723c */ /* 0x050ff000000418ff */
[C---:B------:R-:W-:Y:S01]  /*33f0*/  HMMA.16816.F32.BF16 R84, R8.reuse, R22, RZ ;  /* 0x000000160854723c */ /* 0x040fe200000418ff */
[----:B------:R-:W4:Y:S07]  /*3400*/  LDSM.16.MT88.4 R20, [R204+0x4900] ;  /* 0x00490000cc14783b */ /* 0x000f2e0000004200 */
[C---:B------:R-:W-:Y:S08]  /*3410*/  HMMA.16816.F32.BF16 R96, R8.reuse, R40, RZ ;  /* 0x000000280860723c */ /* 0x040ff000000418ff */
[C---:B------:R-:W-:Y:S01]  /*3420*/  HMMA.16816.F32.BF16 R100, R8.reuse, R42, RZ ;  /* 0x0000002a0864723c */ /* 0x040fe200000418ff */
[----:B------:R-:W-:Y:S07]  /*3430*/  LDSM.16.MT88.4 R40, [R205+0x4900] ;  /* 0x00490000cd28783b */ /* 0x000fee0000004200 */
[C---:B-1----:R-:W-:Y:S08]  /*3440*/  HMMA.16816.F32.BF16 R92, R8.reuse, R16, RZ ;  /* 0x00000010085c723c */ /* 0x042ff000000418ff */
[C---:B------:R-:W-:Y:S01]  /*3450*/  HMMA.16816.F32.BF16 R88, R8.reuse, R18, RZ ;  /* 0x000000120858723c */ /* 0x040fe200000418ff */
[----:B------:R-:W1:Y:S07]  /*3460*/  LDSM.16.MT88.4 R16, [R208+0x4900] ;  /* 0x00490000d010783b */ /* 0x000e6e0000004200 */
[C---:B--2---:R-:W-:Y:S08]  /*3470*/  HMMA.16816.F32.BF16 R112, R8.reuse, R12, RZ ;  /* 0x0000000c0870723c */ /* 0x044ff000000418ff */
[----:B------:R-:W-:Y:S01]  /*3480*/  HMMA.16816.F32.BF16 R76, R8, R14, RZ ;  /* 0x0000000e084c723c */ /* 0x000fe200000418ff */
[----:B------:R-:W2:Y:S06]  /*3490*/  LDSM.16.MT88.4 R12, [R207+0x4900] ;  /* 0x00490000cf0c783b */ /* 0x000eac0000004200 */
[----:B------:R-:W-:-:S02]  /*34a0*/  F2FP.BF16.PACK_AB R8, R175, R125 ;  /* 0x0000007daf08723e */ /* 0x000fc400000010ff */
[----:B------:R-:W-:Y:S02]  /*34b0*/  F2FP.BF16.PACK_AB R10, R5, R250 ;  /* 0x000000fa050a723e */ /* 0x000fe400000010ff */
[----:B------:R-:W-:Y:S02]  /*34c0*/  F2FP.BF16.PACK_AB R9, R192, R164 ;  /* 0x000000a4c009723e */ /* 0x000fe400000010ff */
[----:B---3--:R-:W-:-:S07]  /*34d0*/  F2FP.BF16.PACK_AB R11, R174, R248 ;  /* 0x000000f8ae0b723e */ /* 0x008fce00000010ff */
[C---:B------:R-:W-:Y:S08]  /*34e0*/  HMMA.16816.F32.BF16 R108, R8.reuse, R32, R56 ;  /* 0x00000020086c723c */ /* 0x040ff00000041838 */
[C---:B------:R-:W-:Y:S01]  /*34f0*/  HMMA.16816.F32.BF16 R56, R8.reuse, R34, R52 ;  /* 0x000000220838723c */ /* 0x040fe20000041834 */
[----:B------:R-:W-:Y:S07]  /*3500*/  LDSM.16.MT88.4 R32, [R205+0x1100] ;  /* 0x00110000cd20783b */ /* 0x000fee0000004200 */
[C---:B------:R-:W-:Y:S08]  /*3510*/  HMMA.16816.F32.BF16 R52, R8.reuse, R28, R48 ;  /* 0x0000001c0834723c */ /* 0x040ff00000041830 */
[C---:B------:R-:W-:Y:S07]  /*3520*/  HMMA.16816.F32.BF16 R48, R8.reuse, R24, R64 ;  /* 0x000000180830723c */ /* 0x040fee0000041840 */
[----:B------:R-:W-:Y:S01]  /*3530*/  IMAD.MOV.U32 R67, RZ, RZ, R250 ;  /* 0x000000ffff437224 */ /* 0x000fe200078e00fa */
[----:B------:R-:W-:Y:S01]  /*3540*/  HMMA.16816.F32.BF16 R128, R8, R36, R68 ;  /* 0x000000240880723c */ /* 0x000fe20000041844 */
[----:B------:R3:W-:Y:S01]  /*3550*/  MUFU.EX2 R250, R0 ;  /* 0x0000000000fa7308 */ /* 0x0007e20000000800 */
[----:B------:R-:W-:Y:S01]  /*3560*/  MOV R66, R248 ;  /* 0x000000f800427202 */ /* 0x000fe20000000f00 */
[----:B------:R-:W-:-:S02]  /*3570*/  IMAD.MOV.U32 R65, RZ, RZ, R237 ;  /* 0x000000ffff417224 */ /* 0x000fc400078e00ed */
[----:B------:R-:W-:Y:S02]  /*3580*/  IMAD.MOV.U32 R64, RZ, RZ, R236 ;  /* 0x000000ffff407224 */ /* 0x000fe400078e00ec */
[----:B------:R-:W-:Y:S01]  /*3590*/  IMAD.MOV.U32 R68, RZ, RZ, R126 ;  /* 0x000000ffff447224 */ /* 0x000fe200078e007e */
[C---:B------:R-:W-:Y:S01]  /*35a0*/  HMMA.16816.F32.BF16 R120, R8.reuse, R38, R60 ;  /* 0x000000260878723c */ /* 0x040fe2000004183c */
[----:B------:R-:W5:Y:S01]  /*35b0*/  LDSM.16.MT88.4 R36, [R204+0x1100] ;  /* 0x00110000cc24783b */ /* 0x000f620000004200 */
[----:B------:R-:W-:Y:S02]  /*35c0*/  IMAD.MOV.U32 R69, RZ, RZ, R125 ;  /* 0x000000ffff457224 */ /* 0x000fe400078e007d */
[----:B------:R-:W-:Y:S02]  /*35d0*/  IMAD.MOV.U32 R71, RZ, RZ, R147 ;  /* 0x000000ffff477224 */ /* 0x000fe400078e0093 */
[----:B------:R-:W-:Y:S02]  /*35e0*/  IMAD.MOV.U32 R70, RZ, RZ, R145 ;  /* 0x000000ffff467224 */ /* 0x000fe400078e0091 */
[C---:B------:R-:W-:Y:S01]  /*35f0*/  HMMA.16816.F32.BF16 R60, R8.reuse, R26, R72 ;  /* 0x0000001a083c723c */ /* 0x040fe20000041848 */
[----:B---3--:R-:W-:Y:S01]  /*3600*/  FFMA.FTZ R0, R107, c[0x0][0x2d0], -R6 ;  /* 0x0000b4006b007a23 */ /* 0x008fe20000010806 */
[----:B------:R-:W3:Y:S03]  /*3610*/  LDSM.16.MT88.4 R24, [R208+0x1100] ;  /* 0x00110000d018783b */ /* 0x000ee60000004200 */
[----:B------:R1:W1:Y:S02]  /*3620*/  MUFU.EX2 R252, R0 ;  /* 0x0000000000fc7308 */ /* 0x0002640000000800 */
[----:B------:R-:W-:Y:S01]  /*3630*/  IMAD.MOV.U32 R75, RZ, RZ, R234 ;  /* 0x000000ffff4b7224 */ /* 0x000fe200078e00ea */
[----:B------:R-:W-:Y:S01]  /*3640*/  HMMA.16816.F32.BF16 R44, R8, R30, R44 ;  /* 0x0000001e082c723c */ /* 0x000fe2000004182c */
[----:B------:R-:W3:Y:S01]  /*3650*/  LDSM.16.MT88.4 R28, [R207+0x1100] ;  /* 0x00110000cf1c783b */ /* 0x000ee20000004200 */
[----:B------:R-:W-:-:S02]  /*3660*/  IMAD.MOV.U32 R74, RZ, RZ, R127 ;  /* 0x000000ffff4a7224 */ /* 0x000fc400078e007f */
[----:B------:R-:W-:Y:S02]  /*3670*/  IMAD.MOV.U32 R72, RZ, RZ, R134 ;  /* 0x000000ffff487224 */ /* 0x000fe400078e0086 */
[----:B------:R-:W-:Y:S02]  /*3680*/  IMAD.MOV.U32 R73, RZ, RZ, R133 ;  /* 0x000000ffff497224 */ /* 0x000fe400078e0085 */
[----:B----4-:R-:W-:Y:S01]  /*3690*/  HMMA.16816.F32.BF16 R104, R8, R20, R80 ;  /* 0x000000140868723c */ /* 0x010fe20000041850 */
[----:B-1----:R-:W-:Y:S01]  /*36a0*/  FFMA.FTZ R0, R118, c[0x0][0x2d0], -R2 ;  /* 0x0000b40076007a23 */ /* 0x002fe20000010802 */
[----:B------:R-:W-:-:S05]  /*36b0*/  MOV R118, R71 ;  /* 0x0000004700767202 */ /* 0x000fca0000000f00 */
[----:B------:R-:W-:Y:S01]  /*36c0*/  IMAD.MOV.U32 R83, RZ, RZ, R124 ;  /* 0x000000ffff537224 */ /* 0x000fe200078e007c */
[C---:B------:R-:W-:Y:S01]  /*36d0*/  HMMA.16816.F32.BF16 R92, R8.reuse, R16, R92 ;  /* 0x00000010085c723c */ /* 0x040fe2000004185c */
[----:B------:R1:W-:Y:S07]  /*36e0*/  MUFU.EX2 R248, R0 ;  /* 0x0000000000f87308 */ /* 0x0003ee0000000800 */
[C---:B------:R-:W-:Y:S01]  /*36f0*/  HMMA.16816.F32.BF16 R124, R8.reuse, R22, R84 ;  /* 0x00000016087c723c */ /* 0x040fe20000041854 */
[----:B------:R-:W4:Y:S07]  /*3700*/  LDSM.16.MT88.4 R20, [R204+0x5100] ;  /* 0x00510000cc14783b */ /* 0x000f2e0000004200 */
[----:B--2---:R-:W-:Y:S01]  /*3710*/  HMMA.16816.F32.BF16 R84, R8, R12, R112 ;  /* 0x0000000c0854723c */ /* 0x004fe20000041870 */
[----:B-1----:R-:W-:-:S02]  /*3720*/  FFMA.FTZ R0, R117, c[0x0][0x2d0], -R2 ;  /* 0x0000b40075007a23 */ /* 0x002fc40000010802 */
[----:B------:R-:W-:Y:S02]  /*3730*/  IMAD.MOV.U32 R117, RZ, RZ, R74 ;  /* 0x000000ffff757224 */ /* 0x000fe400078e004a */
[----:B------:R1:W2:Y:S02]  /*3740*/  MUFU.EX2 R237, R0 ;  /* 0x0000000000ed7308 */ /* 0x0002a40000000800 */
[----:B------:R-:W-:Y:S01]  /*3750*/  MOV R113, R83 ;  /* 0x0000005300717202 */ /* 0x000fe20000000f00 */
[----:B------:R-:W-:Y:S01]  /*3760*/  IMAD.MOV.U32 R115, RZ, RZ, R70 ;  /* 0x000000ffff737224 */ /* 0x000fe200078e0046 */
[----:B------:R-:W-:Y:S01]  /*3770*/  HMMA.16816.F32.BF16 R88, R8, R18, R88 ;  /* 0x000000120858723c */ /* 0x000fe20000041858 */
[----:B------:R-:W-:Y:S01]  /*3780*/  LDSM.16.MT88.4 R16, [R208+0x5100] ;  /* 0x00510000d010783b */ /* 0x000fe20000004200 */
[----:B------:R-:W-:Y:S02]  /*3790*/  IMAD.MOV.U32 R114, RZ, RZ, R66 ;  /* 0x000000ffff727224 */ /* 0x000fe400078e0042 */
[----:B------:R-:W-:-:S02]  /*37a0*/  IMAD.MOV.U32 R112, RZ, RZ, R67 ;  /* 0x000000ffff707224 */ /* 0x000fc400078e0043 */
[--C-:B-1----:R-:W-:Y:S02]  /*37b0*/  FFMA.FTZ R0, R132, c[0x0][0x2d0], -R2.reuse ;  /* 0x0000b40084007a23 */ /* 0x102fe40000010802 */
[----:B------:R-:W-:Y:S02]  /*37c0*/  HMMA.16816.F32.BF16 R132, R8, R40, R96 ;  /* 0x000000280884723c */ /* 0x000fe40000041860 */
[----:B------:R1:W-:Y:S02]  /*37d0*/  MUFU.EX2 R236, R0 ;  /* 0x0000000000ec7308 */ /* 0x0003e40000000800 */
[----:B-1----:R-:W-:-:S04]  /*37e0*/  FFMA.FTZ R0, R144, c[0x0][0x2d0], -R2 ;  /* 0x0000b40090007a23 */ /* 0x002fc80000010802 */
[C---:B------:R-:W-:Y:S02]  /*37f0*/  HMMA.16816.F32.BF16 R144, R8.reuse, R42, R100 ;  /* 0x0000002a0890723c */ /* 0x040fe40000041864 */
[----:B------:R1:W1:Y:S05]  /*3800*/  MUFU.EX2 R234, R0 ;  /* 0x0000000000ea7308 */ /* 0x00026a0000000800 */
[----:B------:R-:W-:Y:S02]  /*3810*/  IMAD.MOV.U32 R101, RZ, RZ, R68 ;  /* 0x000000ffff657224 */ /* 0x000fe400078e0044 */
[----:B------:R-:W-:Y:S02]  /*3820*/  IMAD.MOV.U32 R100, RZ, RZ, R69 ;  /* 0x000000ffff647224 */ /* 0x000fe400078e0045 */
[----:B------:R-:W-:Y:S01]  /*3830*/  HMMA.16816.F32.BF16 R68, R8, R14, R76 ;  /* 0x0000000e0844723c */ /* 0x000fe2000004184c */
[----:B------:R-:W-:Y:S01]  /*3840*/  LDSM.16.MT88.4 R12, [R207+0x5100] ;  /* 0x00510000cf0c783b */ /* 0x000fe20000004200 */
[----:B------:R-:W-:-:S02]  /*3850*/  IMAD.MOV.U32 R103, RZ, RZ, R72 ;  /* 0x000000ffff677224 */ /* 0x000fc400078e0048 */
[----:B------:R-:W-:-:S03]  /*3860*/  IMAD.MOV.U32 R102, RZ, RZ, R73 ;  /* 0x000000ffff667224 */ /* 0x000fc600078e0049 */
[----:B------:R-:W-:Y:S01]  /*3870*/  F2FP.BF16.PACK_AB R8, R251, R113 ;  /* 0x00000071fb08723e */ /* 0x000fe200000010ff */
[----:B-1----:R-:W-:Y:S01]  /*3880*/  FFMA.FTZ R0, R148, c[0x0][0x2d0], -R6 ;  /* 0x0000b40094007a23 */ /* 0x002fe20000010806 */
[----:B------:R-:W-:Y:S02]  /*3890*/  F2FP.BF16.PACK_AB R10, R252, R250 ;  /* 0x000000fafc0a723e */ /* 0x000fe400000010ff */
[----:B--2---:R-:W-:Y:S02]  /*38a0*/  F2FP.BF16.PACK_AB R9, R237, R248 ;  /* 0x000000f8ed09723e */ /* 0x004fe400000010ff */
[----:B------:R-:W-:-:S07]  /*38b0*/  F2FP.BF16.PACK_AB R11, R234, R236 ;  /* 0x000000ecea0b723e */ /* 0x000fce00000010ff */
[C---:B-----5:R-:W-:Y:S07]  /*38c0*/  HMMA.16816.F32.BF16 R80, R8.reuse, R36, R128 ;  /* 0x000000240850723c */ /* 0x060fee0000041880 */
[----:B------:R-:W-:Y:S01]  /*38d0*/  IMAD.MOV.U32 R128, RZ, RZ, R195 ;  /* 0x000000ffff807224 */ /* 0x000fe200078e00c3 */
[----:B------:R-:W-:Y:S01]  /*38e0*/  HMMA.16816.F32.BF16 R76, R8, R38, R120 ;  /* 0x00000026084c723c */ /* 0x000fe20000041878 */
[----:B------:R1:W-:Y:S01]  /*38f0*/  MUFU.EX2 R195, R0 ;  /* 0x0000000000c37308 */ /* 0x0003e20000000800 */
[----:B------:R-:W2:Y:S01]  /*3900*/  LDSM.16.MT88.4 R36, [R205+0x5100] ;  /* 0x00510000cd24783b */ /* 0x000ea20000004200 */
[----:B------:R-:W-:-:S02]  /*3910*/  IMAD.MOV.U32 R130, RZ, RZ, R64 ;  /* 0x000000ffff827224 */ /* 0x000fc400078e0040 */
[----:B------:R-:W-:Y:S02]  /*3920*/  IMAD.MOV.U32 R129, RZ, RZ, R65 ;  /* 0x000000ffff817224 */ /* 0x000fe400078e0041 */
[----:B------:R-:W-:Y:S01]  /*3930*/  IMAD.MOV.U32 R121, RZ, RZ, R193 ;  /* 0x000000ffff797224 */ /* 0x000fe200078e00c1 */
[----:B------:R-:W-:Y:S01]  /*3940*/  MOV R120, R194 ;  /* 0x000000c200787202 */ /* 0x000fe20000000f00 */
[----:B------:R-:W-:Y:S01]  /*3950*/  IMAD.MOV.U32 R122, RZ, RZ, R192 ;  /* 0x000000ffff7a7224 */ /* 0x000fe200078e00c0 */
[----:B------:R-:W-:Y:S01]  /*3960*/  HMMA.16816.F32.BF16 R64, R8, R34, R56 ;  /* 0x000000220840723c */ /* 0x000fe20000041838 */
[----:B------:R-:W-:Y:S02]  /*3970*/  IMAD.MOV.U32 R123, RZ, RZ, R175 ;  /* 0x000000ffff7b7224 */ /* 0x000fe400078e00af */
[----:B------:R-:W-:Y:S02]  /*3980*/  IMAD.MOV.U32 R131, RZ, RZ, R75 ;  /* 0x000000ffff837224 */ /* 0x000fe400078e004b */
[----:B-1----:R-:W-:-:S03]  /*3990*/  FFMA.FTZ R0, R150, c[0x0][0x2d0], -R6 ;  /* 0x0000b40096007a23 */ /* 0x002fc60000010806 */
[C---:B---3--:R-:W-:Y:S01]  /*39a0*/  HMMA.16816.F32.BF16 R56, R8.reuse, R24, R52 ;  /* 0x000000180838723c */ /* 0x048fe20000041834 */
[----:B------:R1:W3:Y:S07]  /*39b0*/  MUFU.EX2 R193, R0 ;  /* 0x0000000000c17308 */ /* 0x0002ee0000000800 */
[C---:B------:R-:W-:Y:S01]  /*39c0*/  HMMA.16816.F32.BF16 R52, R8.reuse, R26, R44 ;  /* 0x0000001a0834723c */ /* 0x040fe2000004182c */
[----:B------:R-:W-:Y:S07]  /*39d0*/  LDSM.16.MT88.4 R24, [R205+0x1900] ;  /* 0x00190000cd18783b */ /* 0x000fee0000004200 */
[----:B------:R-:W-:Y:S01]  /*39e0*/  HMMA.16816.F32.BF16 R44, R8, R28, R48 ;  /* 0x0000001c082c723c */ /* 0x000fe20000041830 */
[----:B-1----:R-:W-:-:S04]  /*39f0*/  FFMA.FTZ R0, R149, c[0x0][0x2d0], -R6 ;  /* 0x0000b40095007a23 */ /* 0x002fc80000010806 */
[----:B------:R1:W-:Y:S03]  /*3a00*/  MUFU.EX2 R192, R0 ;  /* 0x0000000000c07308 */ /* 0x0003e60000000800 */
[C---:B------:R-:W-:Y:S01]  /*3a10*/  HMMA.16816.F32.BF16 R40, R8.reuse, R30, R60 ;  /* 0x0000001e0828723c */ /* 0x040fe2000004183c */
[----:B------:R-:W5:Y:S07]  /*3a20*/  LDSM.16.MT88.4 R28, [R204+0x1900] ;  /* 0x00190000cc1c783b */ /* 0x000f6e0000004200 */
[----:B----4-:R-:W-:Y:S01]  /*3a30*/  HMMA.16816.F32.BF16 R96, R8, R22, R124 ;  /* 0x000000160860723c */ /* 0x010fe2000004187c */
[----:B-1----:R-:W-:-:S07]  /*3a40*/  FFMA.FTZ R0, R151, c[0x0][0x2d0], -R6 ;  /* 0x0000b40097007a23 */ /* 0x002fce0000010806 */
[C---:B------:R-:W-:Y:S01]  /*3a50*/  HMMA.16816.F32.BF16 R72, R8.reuse, R32, R108 ;  /* 0x000000200848723c */ /* 0x040fe2000004186c */
[----:B------:R-:W-:Y:S01]  /*3a60*/  IMAD.MOV.U32 R125, RZ, RZ, R122 ;  /* 0x000000ffff7d7224 */ /* 0x000fe200078e007a */
[----:B------:R-:W-:Y:S01]  /*3a70*/  MOV R124, R123 ;  /* 0x0000007b007c7202 */ /* 0x000fe20000000f00 */
[----:B------:R1:W4:Y:S01]  /*3a80*/  MUFU.EX2 R194, R0 ;  /* 0x0000000000c27308 */ /* 0x0003220000000800 */
[----:B------:R-:W-:Y:S01]  /*3a90*/  IMAD.MOV.U32 R122, RZ, RZ, R115 ;  /* 0x000000ffff7a7224 */ /* 0x000fe200078e0073 */
[----:B------:R-:W-:Y:S01]  /*3aa0*/  LDSM.16.MT88.4 R32, [R207+0x1900] ;  /* 0x00190000cf20783b */ /* 0x000fe20000004200 */
[----:B------:R-:W-:Y:S01]  /*3ab0*/  IMAD.MOV.U32 R115, RZ, RZ, R174 ;  /* 0x000000ffff737224 */ /* 0x000fe200078e00ae */
[----:B------:R-:W-:Y:S01]  /*3ac0*/  MOV R111, R103 ;  /* 0x00000067006f7202 */ /* 0x000fe20000000f00 */
[----:B------:R-:W-:Y:S01]  /*3ad0*/  IMAD.MOV.U32 R110, RZ, RZ, R4 ;  /* 0x000000ffff6e7224 */ /* 0x000fe200078e0004 */
[----:B------:R-:W-:Y:S01]  /*3ae0*/  HMMA.16816.F32.BF16 R60, R8, R20, R104 ;  /* 0x00000014083c723c */ /* 0x000fe20000041868 */
[----:B------:R-:W-:Y:S01]  /*3af0*/  IMAD.MOV.U32 R109, RZ, RZ, R173 ;  /* 0x000000ffff6d7224 */ /* 0x000fe200078e00ad */
[----:B------:R-:W3:Y:S01]  /*3b00*/  LDSM.16.MT88.4 R20, [R208+0x1900] ;  /* 0x00190000d014783b */ /* 0x000ee20000004200 */
[----:B------:R-:W-:-:S02]  /*3b10*/  IMAD.MOV.U32 R123, RZ, RZ, R130 ;  /* 0x000000ffff7b7224 */ /* 0x000fc400078e0082 */
[----:B------:R-:W-:Y:S02]  /*3b20*/  IMAD.MOV.U32 R127, RZ, RZ, R120 ;  /* 0x000000ffff7f7224 */ /* 0x000fe400078e0078 */
[----:B------:R-:W-:Y:S01]  /*3b30*/  IMAD.MOV.U32 R126, RZ, RZ, R121 ;  /* 0x000000ffff7e7224 */ /* 0x000fe200078e0079 */
[C---:B--2---:R-:W-:Y:S01]  /*3b40*/  HMMA.16816.F32.BF16 R104, R8.reuse, R38, R144 ;  /* 0x000000260868723c */ /* 0x044fe20000041890 */
[----:B------:R-:W-:Y:S02]  /*3b50*/  IMAD.MOV.U32 R130, RZ, RZ, R131 ;  /* 0x000000ffff827224 */ /* 0x000fe400078e0083 */
[----:B-1----:R-:W-:Y:S02]  /*3b60*/  FFMA.FTZ R0, R153, c[0x0][0x2d0], -R2 ;  /* 0x0000b40099007a23 */ /* 0x002fe40000010802 */
[----:B------:R-:W-:Y:S02]  /*3b70*/  IMAD.MOV.U32 R131, RZ, RZ, R100 ;  /* 0x000000ffff837224 */ /* 0x000fe400078e0064 */
[----:B------:R1:W-:Y:S01]  /*3b80*/  MUFU.EX2 R175, R0 ;  /* 0x0000000000af7308 */ /* 0x0003e20000000800 */
[----:B------:R-:W-:Y:S01]  /*3b90*/  IMAD.MOV.U32 R120, RZ, RZ, R101 ;  /* 0x000000ffff787224 */ /* 0x000fe200078e0065 */
[----:B------:R-:W-:Y:S01]  /*3ba0*/  HMMA.16816.F32.BF16 R92, R8, R16, R92 ;  /* 0x00000010085c723c */ /* 0x000fe2000004185c */
[----:B------:R-:W-:-:S02]  /*3bb0*/  IMAD.MOV.U32 R121, RZ, RZ, R102 ;  /* 0x000000ffff797224 */ /* 0x000fc400078e0066 */
[----:B------:R-:W-:-:S05]  /*3bc0*/  IMAD.MOV.U32 R108, RZ, RZ, R164 ;  /* 0x000000ffff6c7224 */ /* 0x000fca00078e00a4 */
[----:B------:R-:W-:Y:S01]  /*3bd0*/  HMMA.16816.F32.BF16 R100, R8, R36, R132 ;  /* 0x000000240864723c */ /* 0x000fe20000041884 */
[----:B-1----:R-:W-:-:S07]  /*3be0*/  FFMA.FTZ R0, R152, c[0x0][0x2d0], -R2 ;  /* 0x0000b40098007a23 */ /* 0x002fce0000010802 */
[C---:B------:R-:W-:Y:S01]  /*3bf0*/  HMMA.16816.F32.BF16 R88, R8.reuse, R18, R88 ;  /* 0x000000120858723c */ /* 0x040fe20000041858 */
[----:B------:R-:W-:Y:S01]  /*3c00*/  LDSM.16.MT88.4 R16, [R204+0x2100] ;  /* 0x00210000cc10783b */ /* 0x000fe20000004200 */
[----:B------:R1:W2:Y:S06]  /*3c10*/  MUFU.EX2 R174, R0 ;  /* 0x0000000000ae7308 */ /* 0x0002ac0000000800 */
[C---:B------:R-:W-:Y:S08]  /*3c20*/  HMMA.16816.F32.BF16 R84, R8.reuse, R12, R84 ;  /* 0x0000000c0854723c */ /* 0x040ff00000041854 */
[----:B------:R-:W-:Y:S01]  /*3c30*/  HMMA.16816.F32.BF16 R68, R8, R14, R68 ;  /* 0x0000000e0844723c */ /* 0x000fe20000041844 */
[----:B------:R-:W5:Y:S01]  /*3c40*/  LDSM.16.MT88.4 R12, [R204+0x5900] ;  /* 0x00590000cc0c783b */ /* 0x000f620000004200 */
[----:B-1----:R-:W-:-:S04]  /*3c50*/  FFMA.FTZ R0, R154, c[0x0][0x2d0], -R2 ;  /* 0x0000b4009a007a23 */ /* 0x002fc80000010802 */
[----:B------:R1:W-:Y:S01]  /*3c60*/  MUFU.EX2 R4, R0 ;  /* 0x0000000000047308 */ /* 0x0003e20000000800 */
[----:B---3--:R-:W-:Y:S02]  /*3c70*/  F2FP.BF16.PACK_AB R8, R193, R195 ;  /* 0x000000c3c108723e */ /* 0x008fe400000010ff */
[----:B----4-:R-:W-:Y:S02]  /*3c80*/  F2FP.BF16.PACK_AB R10, R194, R192 ;  /* 0x000000c0c20a723e */ /* 0x010fe400000010ff */
[----:B--2---:R-:W-:Y:S01]  /*3c90*/  F2FP.BF16.PACK_AB R9, R174, R175 ;  /* 0x000000afae09723e */ /* 0x004fe200000010ff */
[----:B-1----:R-:W-:-:S04]  /*3ca0*/  FFMA.FTZ R0, R155, c[0x0][0x2d0], -R2 ;  /* 0x0000b4009b007a23 */ /* 0x002fc80000010802 */
[----:B------:R-:W1:Y:S02]  /*3cb0*/  MUFU.EX2 R173, R0 ;  /* 0x0000000000ad7308 */ /* 0x000e640000000800 */
[----:B-1----:R-:W-:Y:S01]  /*3cc0*/  F2FP.BF16.PACK_AB R11, R173, R4 ;  /* 0x00000004ad0b723e */ /* 0x002fe200000010ff */
[----:B------:R-:W-:-:S05]  /*3cd0*/  FFMA.FTZ R0, R157, c[0x0][0x2d0], -R6 ;  /* 0x0000b4009d007a23 */ /* 0x000fca0000010806 */
[----:B------:R1:W-:Y:S01]  /*3ce0*/  MUFU.EX2 R164, R0 ;  /* 0x0000000000a47308 */ /* 0x0003e20000000800 */
[C---:B-----5:R-:W-:Y:S08]  /*3cf0*/  HMMA.16816.F32.BF16 R80, R8.reuse, R28, R80 ;  /* 0x0000001c0850723c */ /* 0x060ff00000041850 */
[----:B------:R-:W-:Y:S01]  /*3d00*/  HMMA.16816.F32.BF16 R76, R8, R30, R76 ;  /* 0x0000001e084c723c */ /* 0x000fe2000004184c */
[----:B------:R-:W2:Y:S01]  /*3d10*/  LDSM.16.MT88.4 R28, [R205+0x5900] ;  /* 0x00590000cd1c783b */ /* 0x000ea20000004200 */
[----:B-1----:R-:W-:-:S06]  /*3d20*/  FFMA.FTZ R0, R158, c[0x0][0x2d0], -R6 ;  /* 0x0000b4009e007a23 */ /* 0x002fcc0000010806 */
[C---:B------:R-:W-:Y:S01]  /*3d30*/  HMMA.16816.F32.BF16 R72, R8.reuse, R24, R72 ;  /* 0x000000180848723c */ /* 0x040fe20000041848 */
[----:B------:R1:W3:Y:S07]  /*3d40*/  MUFU.EX2 R158, R0 ;  /* 0x00000000009e7308 */ /* 0x0002ee0000000800 */
[C---:B------:R-:W-:Y:S01]  /*3d50*/  HMMA.16816.F32.BF16 R64, R8.reuse, R26, R64 ;  /* 0x0000001a0840723c */ /* 0x040fe20000041840 */
[----:B------:R-:W4:Y:S07]  /*3d60*/  LDSM.16.MT88.4 R24, [R208+0x5900] ;  /* 0x00590000d018783b */ /* 0x000f2e0000004200 */
[----:B------:R-:W-:Y:S01]  /*3d70*/  HMMA.16816.F32.BF16 R56, R8, R20, R56 ;  /* 0x000000140838723c */ /* 0x000fe20000041838 */
[----:B-1----:R-:W-:-:S04]  /*3d80*/  FFMA.FTZ R0, R156, c[0x0][0x2d0], -R6 ;  /* 0x0000b4009c007a23 */ /* 0x002fc80000010806 */
[----:B------:R1:W-:Y:S03]  /*3d90*/  MUFU.EX2 R156, R0 ;  /* 0x00000000009c7308 */ /* 0x0003e60000000800 */
[C---:B------:R-:W-:Y:S01]  /*3da0*/  HMMA.16816.F32.BF16 R52, R8.reuse, R22, R52 ;  /* 0x000000160834723c */ /* 0x040fe20000041834 */
[----:B------:R-:W5:Y:S07]  /*3db0*/  LDSM.16.MT88.4 R20, [R207+0x5900] ;  /* 0x00590000cf14783b */ /* 0x000f6e0000004200 */
[----:B------:R-:W-:Y:S01]  /*3dc0*/  HMMA.16816.F32.BF16 R48, R8, R32, R44 ;  /* 0x000000200830723c */ /* 0x000fe2000004182c */
[----:B-1----:R-:W-:-:S07]  /*3dd0*/  FFMA.FTZ R0, R159, c[0x0][0x2d0], -R6 ;  /* 0x0000b4009f007a23 */ /* 0x002fce0000010806 */
[C---:B------:R-:W-:Y:S01]  /*3de0*/  HMMA.16816.F32.BF16 R36, R8.reuse, R34, R40 ;  /* 0x000000220824723c */ /* 0x040fe20000041828 */
[----:B------:R-:W-:Y:S01]  /*3df0*/  IMAD.MOV.U32 R159, RZ, RZ, R108 ;  /* 0x000000ffff9f7224 */ /* 0x000fe200078e006c */
[----:B------:R1:W1:Y:S01]  /*3e00*/  MUFU.EX2 R157, R0 ;  /* 0x00000000009d7308 */ /* 0x0002620000000800 */
[----:B------:R-:W-:Y:S05]  /*3e10*/  LDSM.16.MT88.4 R32, [R208+0x2100] ;  /* 0x00210000d020783b */ /* 0x000fea0000004200 */
[C---:B------:R-:W-:Y:S08]  /*3e20*/  HMMA.16816.F32.BF16 R44, R8.reuse, R12, R60 ;  /* 0x0000000c082c723c */ /* 0x040ff0000004183c */
[----:B------:R-:W-:Y:S01]  /*3e30*/  HMMA.16816.F32.BF16 R40, R8, R14, R96 ;  /* 0x0000000e0828723c */ /* 0x000fe20000041860 */
[----:B------:R-:W3:Y:S01]  /*3e40*/  LDSM.16.MT88.4 R12, [R205+0x2100] ;  /* 0x00210000cd0c783b */ /* 0x000ee20000004200 */
[----:B-1----:R-:W-:-:S02]  /*3e50*/  FFMA.FTZ R0, R160, c[0x0][0x2d0], -R2 ;  /* 0x0000b400a0007a23 */ /* 0x002fc40000010802 */
[----:B------:R-:W-:Y:S02]  /*3e60*/  IMAD.MOV.U32 R160, RZ, RZ, R109 ;  /* 0x000000ffffa07224 */ /* 0x000fe400078e006d */
[----:B------:R1:W-:Y:S02]  /*3e70*/  MUFU.EX2 R155, R0 ;  /* 0x00000000009b7308 */ /* 0x0003e40000000800 */
[C---:B--2---:R-:W-:Y:S08]  /*3e80*/  HMMA.16816.F32.BF16 R60, R8.reuse, R28, R100 ;  /* 0x0000001c083c723c */ /* 0x044ff00000041864 */
[----:B------:R-:W-:Y:S01]  /*3e90*/  HMMA.16816.F32.BF16 R96, R8, R30, R104 ;  /* 0x0000001e0860723c */ /* 0x000fe20000041868 */
[----:B------:R-:W2:Y:S01]  /*3ea0*/  LDSM.16.MT88.4 R28, [R207+0x2100] ;  /* 0x00210000cf1c783b */ /* 0x000ea20000004200 */
[----:B-1----:R-:W-:Y:S01]  /*3eb0*/  FFMA.FTZ R0, R162, c[0x0][0x2d0], -R2 ;  /* 0x0000b400a2007a23 */ /* 0x002fe20000010802 */
[----:B------:R-:W-:-:S05]  /*3ec0*/  MOV R162, R110 ;  /* 0x0000006e00a27202 */ /* 0x000fca0000000f00 */
[C---:B----4-:R-:W-:Y:S01]  /*3ed0*/  HMMA.16816.F32.BF16 R104, R8.reuse, R26, R88 ;  /* 0x0000001a0868723c */ /* 0x050fe20000041858 */
[----:B------:R1:W4:Y:S07]  /*3ee0*/  MUFU.EX2 R154, R0 ;  /* 0x00000000009a7308 */ /* 0x00032e0000000800 */
[C---:B-----5:R-:W-:Y:S08]  /*3ef0*/  HMMA.16816.F32.BF16 R100, R8.reuse, R20, R84 ;  /* 0x000000140864723c */ /* 0x060ff00000041854 */
[----:B------:R-:W-:Y:S01]  /*3f00*/  HMMA.16816.F32.BF16 R88, R8, R22, R68 ;  /* 0x000000160858723c */ /* 0x000fe20000041844 */
[----:B------:R-:W-:Y:S01]  /*3f10*/  LDSM.16.MT88.4 R20, [R205+0x6100] ;  /* 0x00610000cd14783b */ /* 0x000fe20000004200 */
[----:B-1----:R-:W-:-:S02]  /*3f20*/  FFMA.FTZ R0, R163, c[0x0][0x2d0], -R2 ;  /* 0x0000b400a3007a23 */ /* 0x002fc40000010802 */
[----:B------:R-:W-:Y:S02]  /*3f30*/  IMAD.MOV.U32 R163, RZ, RZ, R111 ;  /* 0x000000ffffa37224 */ /* 0x000fe400078e006f */
[----:B------:R1:W-:Y:S02]  /*3f40*/  MUFU.EX2 R153, R0 ;  /* 0x0000000000997308 */ /* 0x0003e40000000800 */
[----:B------:R-:W-:Y:S01]  /*3f50*/  HMMA.16816.F32.BF16 R108, R8, R24, R92 ;  /* 0x00000018086c723c */ /* 0x000fe2000004185c */
[----:B------:R-:W5:Y:S06]  /*3f60*/  LDSM.16.MT88.4 R24, [R204+0x6100] ;  /* 0x00610000cc18783b */ /* 0x000f6c0000004200 */
[----:B---3--:R-:W-:-:S02]  /*3f70*/  F2FP.BF16.PACK_AB R8, R158, R164 ;  /* 0x000000a49e08723e */ /* 0x008fc400000010ff */
[----:B------:R-:W-:Y:S02]  /*3f80*/  F2FP.BF16.PACK_AB R10, R157, R156 ;  /* 0x0000009c9d0a723e */ /* 0x000fe400000010ff */
[----:B----4-:R-:W-:Y:S01]  /*3f90*/  F2FP.BF16.PACK_AB R9, R154, R155 ;  /* 0x0000009b9a09723e */ /* 0x010fe200000010ff */
[----:B-1----:R-:W-:Y:S02]  /*3fa0*/  FFMA.FTZ R0, R161, c[0x0][0x2d0], -R2 ;  /* 0x0000b400a1007a23 */ /* 0x002fe40000010802 */
[----:B------:R-:W-:Y:S02]  /*3fb0*/  IMAD.MOV.U32 R161, RZ, RZ, R120 ;  /* 0x000000ffffa17224 */ /* 0x000fe400078e0078 */
[----:B------:R1:W3:Y:S02]  /*3fc0*/  MUFU.EX2 R152, R0 ;  /* 0x0000000000987308 */ /* 0x0002e40000000800 */
[----:B-1----:R-:W-:Y:S01]  /*3fd0*/  FFMA.FTZ R0, R165, c[0x0][0x2d0], -R6 ;  /* 0x0000b400a5007a23 */ /* 0x002fe20000010806 */
[----:B---3--:R-:W-:Y:S01]  /*3fe0*/  F2FP.BF16.PACK_AB R11, R152, R153 ;  /* 0x00000099980b723e */ /* 0x008fe200000010ff */
[----:B------:R-:W-:-:S04]  /*3ff0*/  IMAD.MOV.U32 R165, RZ, RZ, R121 ;  /* 0x000000ffffa57224 */ /* 0x000fc800078e0079 */
[----:B------:R1:W-:Y:S02]  /*4000*/  MUFU.EX2 R151, R0 ;  /* 0x0000000000977308 */ /* 0x0003e40000000800 */
[C---:B------:R-:W-:Y:S08]  /*4010*/  HMMA.16816.F32.BF16 R92, R8.reuse, R16, R80 ;  /* 0x00000010085c723c */ /* 0x040ff00000041850 */
[----:B------:R-:W-:Y:S01]  /*4020*/  HMMA.16816.F32.BF16 R84, R8, R18, R76 ;  /* 0x000000120854723c */ /* 0x000fe2000004184c */
[----:B------:R-:W3:Y:S01]  /*4030*/  LDSM.16.MT88.4 R16, [R208+0x6100] ;  /* 0x00610000d010783b */ /* 0x000ee20000004200 */
[----:B-1----:R-:W-:-:S02]  /*4040*/  FFMA.FTZ R0, R167, c[0x0][0x2d0], -R6 ;  /* 0x0000b400a7007a23 */ /* 0x002fc40000010806 */
[----:B------:R-:W-:Y:S02]  /*4050*/  IMAD.MOV.U32 R167, RZ, RZ, R122 ;  /* 0x000000ffffa77224 */ /* 0x000fe400078e007a */
[----:B------:R1:W4:Y:S02]  /*4060*/  MUFU.EX2 R150, R0 ;  /* 0x0000000000967308 */ /* 0x0003240000000800 */
[C---:B------:R-:W-:Y:S08]  /*4070*/  HMMA.16816.F32.BF16 R80, R8.reuse, R12, R72 ;  /* 0x0000000c0850723c */ /* 0x040ff00000041848 */
[----:B------:R-:W-:Y:S01]  /*4080*/  HMMA.16816.F32.BF16 R76, R8, R14, R64 ;  /* 0x0000000e084c723c */ /* 0x000fe20000041840 */
[----:B------:R-:W3:Y:S01]  /*4090*/  LDSM.16.MT88.4 R12, [R207+0x6100] ;  /* 0x00610000cf0c783b */ /* 0x000ee20000004200 */
[----:B-1----:R-:W-:-:S06]  /*40a0*/  FFMA.FTZ R0, R166, c[0x0][0x2d0], -R6 ;  /* 0x0000b400a6007a23 */ /* 0x002fcc0000010806 */
[C---:B------:R-:W-:Y:S01]  /*40b0*/  HMMA.16816.F32.BF16 R72, R8.reuse, R32, R56 ;  /* 0x000000200848723c */ /* 0x040fe20000041838 */
[----:B------:R-:W-:Y:S01]  /*40c0*/  IMAD.MOV.U32 R166, RZ, RZ, R123 ;  /* 0x000000ffffa67224 */ /* 0x000fe200078e007b */
[----:B------:R1:W-:Y:S06]  /*40d0*/  MUFU.EX2 R149, R0 ;  /* 0x0000000000957308 */ /* 0x0003ec0000000800 */
[C---:B------:R-:W-:Y:S01]  /*40e0*/  HMMA.16816.F32.BF16 R68, R8.reuse, R34, R52 ;  /* 0x000000220844723c */ /* 0x040fe20000041834 */
[----:B------:R-:W3:Y:S07]  /*40f0*/  LDSM.16.MT88.4 R32, [R204+0x2900] ;  /* 0x00290000cc20783b */ /* 0x000eee0000004200 */
[----:B--2---:R-:W-:Y:S01]  /*4100*/  HMMA.16816.F32.BF16 R64, R8, R28, R48 ;  /* 0x0000001c0840723c */ /* 0x004fe20000041830 */
[----:B-1----:R-:W-:-:S02]  /*4110*/  FFMA.FTZ R0, R168, c[0x0][0x2d0], -R6 ;  /* 0x0000b400a8007a23 */ /* 0x002fc40000010806 */
[----:B------:R-:W-:Y:S02]  /*4120*/  IMAD.MOV.U32 R168, RZ, RZ, R131 ;  /* 0x000000ffffa87224 */ /* 0x000fe400078e0083 */
[----:B------:R1:W2:Y:S03]  /*4130*/  MUFU.EX2 R148, R0 ;  /* 0x0000000000947308 */ /* 0x0002a60000000800 */
[----:B-----5:R-:W-:Y:S01]  /*4140*/  HMMA.16816.F32.BF16 R44, R8, R24, R44 ;  /* 0x00000018082c723c */ /* 0x020fe2000004182c */
[----:B------:R-:W-:-:S07]  /*4150*/  IMAD.MOV.U32 R131, RZ, RZ, R232 ;  /* 0x000000ffff837224 */ /* 0x000fce00078e00e8 */
[----:B------:R-:W-:Y:S01]  /*4160*/  HMMA.16816.F32.BF16 R48, R8, R26, R40 ;  /* 0x0000001a0830723c */ /* 0x000fe20000041828 */
[----:B------:R-:W5:Y:S01]  /*4170*/  LDSM.16.MT88.4 R24, [R208+0x2900] ;  /* 0x00290000d018783b */ /* 0x000f620000004200 */
[----:B-1----:R-:W-:-:S06]  /*4180*/  FFMA.FTZ R0, R169, c[0x0][0x2d0], -R2 ;  /* 0x0000b400a9007a23 */ /* 0x002fcc0000010802 */
[C---:B------:R-:W-:Y:S01]  /*4190*/  HMMA.16816.F32.BF16 R56, R8.reuse, R30, R36 ;  /* 0x0000001e0838723c */ /* 0x040fe20000041824 */
[----:B------:R-:W1:Y:S01]  /*41a0*/  LDSM.16.MT88.4 R28, [R205+0x2900] ;  /* 0x00290000cd1c783b */ /* 0x000e620000004200 */
[----:B------:R-:W-:Y:S01]  /*41b0*/  IMAD.MOV.U32 R169, RZ, RZ, R128 ;  /* 0x000000ffffa97224 */ /* 0x000fe200078e0080 */
[----:B------:R2:W-:Y:S05]  /*41c0*/  MUFU.EX2 R147, R0 ;  /* 0x0000000000937308 */ /* 0x0005ea0000000800 */
[C---:B------:R-:W-:Y:S08]  /*41d0*/  HMMA.16816.F32.BF16 R40, R8.reuse, R20, R60 ;  /* 0x000000140828723c */ /* 0x040ff0000004183c */
[----:B------:R-:W-:Y:S01]  /*41e0*/  HMMA.16816.F32.BF16 R36, R8, R22, R96 ;  /* 0x000000160824723c */ /* 0x000fe20000041860 */
[----:B------:R-:W1:Y:S01]  /*41f0*/  LDSM.16.MT88.4 R20, [R207+0x2900] ;  /* 0x00290000cf14783b */ /* 0x000e620000004200 */
[----:B--2---:R-:W-:Y:S01]  /*4200*/  FFMA.FTZ R0, R171, c[0x0][0x2d0], -R2 ;  /* 0x0000b400ab007a23 */ /* 0x004fe20000010802 */
[----:B------:R-:W-:-:S03]  /*4210*/  MOV R171, R129 ;  /* 0x0000008100ab7202 */ /* 0x000fc60000000f00 */
[----:B------:R2:W1:Y:S02]  /*4220*/  MUFU.EX2 R146, R0 ;  /* 0x0000000000927308 */ /* 0x0004640000000800 */
[C---:B---3--:R-:W-:Y:S08]  /*4230*/  HMMA.16816.F32.BF16 R60, R8.reuse, R18, R104 ;  /* 0x00000012083c723c */ /* 0x048ff00000041868 */
[----:B------:R-:W-:Y:S01]  /*4240*/  HMMA.16816.F32.BF16 R52, R8, R16, R108 ;  /* 0x000000100834723c */ /* 0x000fe2000004186c */
[----:B------:R-:W-:Y:S01]  /*4250*/  LDSM.16.MT88.4 R16, [R205+0x6900] ;  /* 0x00690000cd10783b */ /* 0x000fe20000004200 */
[----:B--2---:R-:W-:-:S06]  /*4260*/  FFMA.FTZ R0, R170, c[0x0][0x2d0], -R2 ;  /* 0x0000b400aa007a23 */ /* 0x004fcc0000010802 */
[C---:B------:R-:W-:Y:S01]  /*4270*/  HMMA.16816.F32.BF16 R104, R8.reuse, R12, R100 ;  /* 0x0000000c0868723c */ /* 0x040fe20000041864 */
[----:B------:R-:W-:Y:S01]  /*4280*/  IMAD.MOV.U32 R170, RZ, RZ, R130 ;  /* 0x000000ffffaa7224 */ /* 0x000fe200078e0082 */
[----:B------:R2:W-:Y:S06]  /*4290*/  MUFU.EX2 R135, R0 ;  /* 0x0000000000877308 */ /* 0x0005ec0000000800 */
[----:B------:R-:W-:Y:S01]  /*42a0*/  HMMA.16816.F32.BF16 R96, R8, R14, R88 ;  /* 0x0000000e0860723c */ /* 0x000fe20000041858 */
[----:B------:R-:W3:Y:S06]  /*42b0*/  LDSM.16.MT88.4 R12, [R204+0x6900] ;  /* 0x00690000cc0c783b */ /* 0x000eec0000004200 */
[----:B----4-:R-:W-:-:S02]  /*42c0*/  F2FP.BF16.PACK_AB R8, R150, R151 ;  /* 0x000000979608723e */ /* 0x010fc400000010ff */
[----:B------:R-:W-:Y:S01]  /*42d0*/  F2FP.BF16.PACK_AB R10, R148, R149 ;  /* 0x00000095940a723e */ /* 0x000fe200000010ff */
[----:B--2---:R-:W-:Y:S01]  /*42e0*/  FFMA.FTZ R0, R172, c[0x0][0x2d0], -R2 ;  /* 0x0000b400ac007a23 */ /* 0x004fe20000010802 */
[----:B-1----:R-:W-:Y:S01]  /*42f0*/  F2FP.BF16.PACK_AB R9, R146, R147 ;  /* 0x000000939209723e */ /* 0x002fe200000010ff */
[----:B------:R-:W-:Y:S02]  /*4300*/  IMAD.MOV.U32 R172, RZ, RZ, R117 ;  /* 0x000000ffffac7224 */ /* 0x000fe400078e0075 */
[----:B------:R-:W1:Y:S02]  /*4310*/  MUFU.EX2 R134, R0 ;  /* 0x0000000000867308 */ /* 0x000e640000000800 */
[----:B-1----:R-:W-:Y:S01]  /*4320*/  F2FP.BF16.PACK_AB R11, R134, R135 ;  /* 0x00000087860b723e */ /* 0x002fe200000010ff */
[----:B------:R-:W-:Y:S02]  /*4330*/  FFMA.FTZ R0, R226, c[0x0][0x2d0], -R6 ;  /* 0x0000b400e2007a23 */ /* 0x000fe40000010806 */
[----:B------:R-:W-:-:S03]  /*4340*/  IMAD.MOV.U32 R226, RZ, RZ, R118 ;  /* 0x000000ffffe27224 */ /* 0x000fc600078e0076 */
[----:B------:R1:W-:Y:S01]  /*4350*/  MUFU.EX2 R133, R0 ;  /* 0x0000000000857308 */ /* 0x0003e20000000800 */
[C---:B------:R-:W-:Y:S08]  /*4360*/  HMMA.16816.F32.BF16 R108, R8.reuse, R34, R84 ;  /* 0x00000022086c723c */ /* 0x040ff00000041854 */
[----:B-----5:R-:W-:Y:S01]  /*4370*/  HMMA.16816.F32.BF16 R84, R8, R24, R72 ;  /* 0x000000180854723c */ /* 0x020fe20000041848 */
[----:B-1----:R-:W-:-:S07]  /*4380*/  FFMA.FTZ R0, R227, c[0x0][0x2d0], -R6 ;  /* 0x0000b400e3007a23 */ /* 0x002fce0000010806 */
[C---:B------:R-:W-:Y:S01]  /*4390*/  HMMA.16816.F32.BF16 R88, R8.reuse, R26, R68 ;  /* 0x0000001a0858723c */ /* 0x040fe20000041844 */
[----:B------:R-:W1:Y:S01]  /*43a0*/  LDSM.16.MT88.4 R24, [R208+0x6900] ;  /* 0x00690000d018783b */ /* 0x000e620000004200 */
[----:B------:R2:W4:Y:S06]  /*43b0*/  MUFU.EX2 R145, R0 ;  /* 0x0000000000917308 */ /* 0x00052c0000000800 */
[C---:B------:R-:W-:Y:S01]  /*43c0*/  HMMA.16816.F32.BF16 R120, R8.reuse, R32, R92 ;  /* 0x000000200878723c */ /* 0x040fe2000004185c */
[----:B------:R-:W5:Y:S07]  /*43d0*/  LDSM.16.MT88.4 R32, [R207+0x6900] ;  /* 0x00690000cf20783b */ /* 0x000f6e0000004200 */
[----:B------:R-:W-:Y:S01]  /*43e0*/  HMMA.16816.F32.BF16 R100, R8, R28, R80 ;  /* 0x0000001c0864723c */ /* 0x000fe20000041850 */
[----:B--2---:R-:W-:-:S04]  /*43f0*/  FFMA.FTZ R0, R228, c[0x0][0x2d0], -R6 ;  /* 0x0000b400e4007a23 */ /* 0x004fc80000010806 */
[----:B------:R2:W-:Y:S03]  /*4400*/  MUFU.EX2 R144, R0 ;  /* 0x0000000000907308 */ /* 0x0005e60000000800 */
[C---:B------:R-:W-:Y:S08]  /*4410*/  HMMA.16816.F32.BF16 R80, R8.reuse, R20, R64 ;  /* 0x000000140850723c */ /* 0x040ff00000041840 */
[----:B---3--:R-:W-:Y:S01]  /*4420*/  HMMA.16816.F32.BF16 R64, R8, R14, R48 ;  /* 0x0000000e0840723c */ /* 0x008fe20000041830 */
[----:B--2---:R-:W-:-:S07]  /*4430*/  FFMA.FTZ R0, R229, c[0x0][0x2d0], -R6 ;  /* 0x0000b400e5007a23 */ /* 0x004fce0000010806 */
[C---:B------:R-:W-:Y:S01]  /*4440*/  HMMA.16816.F32.BF16 R72, R8.reuse, R12, R44 ;  /* 0x0000000c0848723c */ /* 0x040fe2000004182c */
[----:B------:R-:W-:Y:S01]  /*4450*/  LDSM.16.MT88.4 R12, [R207+0x3100] ;  /* 0x00310000cf0c783b */ /* 0x000fe20000004200 */
[----:B------:R2:W3:Y:S06]  /*4460*/  MUFU.EX2 R232, R0 ;  /* 0x0000000000e87308 */ /* 0x0004ec0000000800 */
[C---:B-1----:R-:W-:Y:S08]  /*4470*/  HMMA.16816.F32.BF16 R48, R8.reuse, R24, R52 ;  /* 0x000000180830723c */ /* 0x042ff00000041834 */
[----:B------:R-:W-:Y:S01]  /*4480*/  HMMA.16816.F32.BF16 R52, R8, R26, R60 ;  /* 0x0000001a0834723c */ /* 0x000fe2000004183c */
[----:B------:R-:W1:Y:S01]  /*4490*/  LDSM.16.MT88.4 R24, [R204+0x7100] ;  /* 0x00710000cc18783b */ /* 0x000e620000004200 */
[----:B--2---:R-:W-:-:S04]  /*44a0*/  FFMA.FTZ R0, R230, c[0x0][0x2d0], -R2 ;  /* 0x0000b400e6007a23 */ /* 0x004fc80000010802 */
[----:B------:R2:W-:Y:S02]  /*44b0*/  MUFU.EX2 R132, R0 ;  /* 0x0000000000847308 */ /* 0x0005e40000000800 */
[C---:B------:R-:W-:Y:S01]  /*44c0*/  HMMA.16816.F32.BF16 R92, R8.reuse, R30, R76 ;  /* 0x0000001e085c723c */ /* 0x040fe2000004184c */
[----:B------:R-:W-:Y:S07]  /*44d0*/  LDSM.16.MT88.4 R28, [R204+0x3100] ;  /* 0x00310000cc1c783b */ /* 0x000fee0000004200 */
[----:B------:R-:W-:Y:S01]  /*44e0*/  HMMA.16816.F32.BF16 R76, R8, R22, R56 ;  /* 0x00000016084c723c */ /* 0x000fe20000041838 */
[----:B------:R-:W1:Y:S01]  /*44f0*/  LDSM.16.MT88.4 R20, [R205+0x3100] ;  /* 0x00310000cd14783b */ /* 0x000e620000004200 */
[----:B--2---:R-:W-:-:S06]  /*4500*/  FFMA.FTZ R0, R231, c[0x0][0x2d0], -R2 ;  /* 0x0000b400e7007a23 */ /* 0x004fcc0000010802 */
[C---:B------:R-:W-:Y:S01]  /*4510*/  HMMA.16816.F32.BF16 R56, R8.reuse, R16, R40 ;  /* 0x000000100838723c */ /* 0x040fe20000041828 */
[----:B------:R2:W1:Y:S07]  /*4520*/  MUFU.EX2 R118, R0 ;  /* 0x0000000000767308 */ /* 0x00046e0000000800 */
[C---:B------:R-:W-:Y:S01]  /*4530*/  HMMA.16816.F32.BF16 R40, R8.reuse, R18, R36 ;  /* 0x000000120828723c */ /* 0x040fe20000041824 */
[----:B------:R-:W1:Y:S07]  /*4540*/  LDSM.16.MT88.4 R16, [R208+0x3100] ;  /* 0x00310000d010783b */ /* 0x000e6e0000004200 */
[----:B-----5:R-:W-:Y:S01]  /*4550*/  HMMA.16816.F32.BF16 R44, R8, R32, R104 ;  /* 0x00000020082c723c */ /* 0x020fe20000041868 */
[----:B------:R-:W-:Y:S01]  /*4560*/  LDSM.16.MT88.4 R104, [R205+0x7900] ;  /* 0x00790000cd68783b */ /* 0x000fe20000004200 */
[----:B--2---:R-:W-:-:S04]  /*4570*/  FFMA.FTZ R0, R233, c[0x0][0x2d0], -R2 ;  /* 0x0000b400e9007a23 */ /* 0x004fc80000010802 */
[----:B------:R2:W-:Y:S02]  /*4580*/  MUFU.EX2 R117, R0 ;  /* 0x0000000000757308 */ /* 0x0005e40000000800 */
[----:B------:R-:W-:Y:S01]  /*4590*/  HMMA.16816.F32.BF16 R36, R8, R34, R96 ;  /* 0x000000220824723c */ /* 0x000fe20000041860 */
[----:B------:R-:W5:Y:S04]  /*45a0*/  LDSM.16.MT88.4 R32, [R205+0x7100] ;  /* 0x00710000cd20783b */ /* 0x000f680000004200 */
[----:B------:R-:W-:Y:S02]  /*45b0*/  LDSM.16.MT88.4 R96, [R204+0x7900] ;  /* 0x00790000cc60783b */ /* 0x000fe40000004200 */
[----:B----4-:R-:W-:Y:S02]  /*45c0*/  F2FP.BF16.PACK_AB R8, R145, R133 ;  /* 0x000000859108723e */ /* 0x010fe400000010ff */
[----:B---3--:R-:W-:-:S02]  /*45d0*/  F2FP.BF16.PACK_AB R10, R232, R144 ;  /* 0x00000090e80a723e */ /* 0x008fc400000010ff */
[----:B-1----:R-:W-:Y:S01]  /*45e0*/  F2FP.BF16.PACK_AB R9, R118, R132 ;  /* 0x000000847609723e */ /* 0x002fe200000010ff */
[----:B--2---:R-:W-:-:S04]  /*45f0*/  FFMA.FTZ R0, R235, c[0x0][0x2d0], -R2 ;  /* 0x0000b400eb007a23 */ /* 0x004fc80000010802 */
[----:B------:R1:W2:Y:S02]  /*4600*/  MUFU.EX2 R62, R0 ;  /* 0x00000000003e7308 */ /* 0x0002a40000000800 */
[----:B-1----:R-:W-:Y:S01]  /*4610*/  FFMA.FTZ R0, R131, c[0x0][0x2d0], -R6 ;  /* 0x0000b40083007a23 */ /* 0x002fe20000010806 */
[----:B--2---:R-:W-:-:S05]  /*4620*/  F2FP.BF16.PACK_AB R11, R62, R117 ;  /* 0x000000753e0b723e */ /* 0x004fca00000010ff */
[----:B------:R1:W-:Y:S02]  /*4630*/  MUFU.EX2 R61, R0 ;  /* 0x00000000003d7308 */ /* 0x0003e40000000800 */
[C---:B------:R-:W-:Y:S08]  /*4640*/  HMMA.16816.F32.BF16 R64, R8.reuse, R26, R64 ;  /* 0x0000001a0840723c */ /* 0x040ff00000041840 */
[----:B------:R-:W-:Y:S01]  /*4650*/  HMMA.16816.F32.BF16 R128, R8, R24, R72 ;  /* 0x000000180880723c */ /* 0x000fe20000041848 */
[----:B------:R-:W-:Y:S01]  /*4660*/  LDSM.16.MT88.4 R72, [R205+0x3900] ;  /* 0x00390000cd48783b */ /* 0x000fe20000004200 */
[----:B-1----:R-:W-:Y:S01]  /*4670*/  FFMA.FTZ R0, R226, c[0x0][0x2d0], -R6 ;  /* 0x0000b400e2007a23 */ /* 0x002fe20000010806 */
[----:B------:R-:W-:Y:S01]  /*4680*/  MOV R226, R172 ;  /* 0x000000ac00e27202 */ /* 0x000fe20000000f00 */
[----:B------:R-:W-:-:S02]  /*4690*/  IMAD.MOV.U32 R172, RZ, RZ, R170 ;  /* 0x000000ffffac7224 */ /* 0x000fc400078e00aa */
[----:B------:R1:W2:Y:S01]  /*46a0*/  MUFU.EX2 R60, R0 ;  /* 0x00000000003c7308 */ /* 0x0002a20000000800 */
[----:B------:R-:W-:Y:S01]  /*46b0*/  IMAD.MOV.U32 R170, RZ, RZ, R171 ;  /* 0x000000ffffaa7224 */ /* 0x000fe200078e00ab */
[C---:B------:R-:W-:Y:S01]  /*46c0*/  HMMA.16816.F32.BF16 R68, R8.reuse, R20, R100 ;  /* 0x000000140844723c */ /* 0x040fe20000041864 */
[----:B------:R-:W-:Y:S02]  /*46d0*/  IMAD.MOV.U32 R171, RZ, RZ, R169 ;  /* 0x000000ffffab7224 */ /* 0x000fe400078e00a9 */
[----:B------:R-:W-:Y:S02]  /*46e0*/  IMAD.MOV.U32 R169, RZ, RZ, R166 ;  /* 0x000000ffffa97224 */ /* 0x000fe400078e00a6 */
[----:B------:R-:W-:Y:S01]  /*46f0*/  IMAD.MOV.U32 R166, RZ, RZ, R167 ;  /* 0x000000ffffa67224 */ /* 0x000fe200078e00a7 */
[----:B------:R-:W-:Y:S01]  /*4700*/  MOV R167, R165 ;  /* 0x000000a500a77202 */ /* 0x000fe20000000f00 */
[----:B------:R-:W-:Y:S01]  /*4710*/  IMAD.MOV.U32 R165, RZ, RZ, R161 ;  /* 0x000000ffffa57224 */ /* 0x000fe200078e00a1 */
[----:B------:R-:W-:Y:S01]  /*4720*/  HMMA.16816.F32.BF16 R20, R8, R22, R92 ;  /* 0x000000160814723c */ /* 0x000fe2000004185c */
[----:B------:R-:W-:-:S02]  /*4730*/  IMAD.MOV.U32 R161, RZ, RZ, R163 ;  /* 0x000000ffffa17224 */ /* 0x000fc400078e00a3 */
[----:B------:R-:W-:Y:S02]  /*4740*/  IMAD.MOV.U32 R163, RZ, RZ, R160 ;  /* 0x000000ffffa37224 */ /* 0x000fe400078e00a0 */
[----:B------:R-:W-:Y:S02]  /*4750*/  IMAD.MOV.U32 R228, RZ, RZ, R170 ;  /* 0x000000ffffe47224 */ /* 0x000fe400078e00aa */
[----:B-1----:R-:W-:Y:S01]  /*4760*/  FFMA.FTZ R0, R162, c[0x0][0x2d0], -R6 ;  /* 0x0000b400a2007a23 */ /* 0x002fe20000010806 */
[C---:B------:R-:W-:Y:S01]  /*4770*/  HMMA.16816.F32.BF16 R100, R8.reuse, R12, R80 ;  /* 0x0000000c0864723c */ /* 0x040fe20000041850 */
[----:B------:R-:W-:Y:S01]  /*4780*/  IMAD.MOV.U32 R162, RZ, RZ, R159 ;  /* 0x000000ffffa27224 */ /* 0x000fe200078e009f */
[----:B------:R-:W-:Y:S01]  /*4790*/  MOV R159, R125 ;  /* 0x0000007d009f7202 */ /* 0x000fe20000000f00 */
[----:B------:R1:W-:Y:S01]  /*47a0*/  MUFU.EX2 R26, R0 ;  /* 0x00000000001a7308 */ /* 0x0003e20000000800 */
[----:B------:R-:W-:Y:S01]  /*47b0*/  IMAD.MOV.U32 R229, RZ, RZ, R171 ;  /* 0x000000ffffe57224 */ /* 0x000fe200078e00ab */
[----:B------:R-:W-:Y:S01]  /*47c0*/  LDSM.16.MT88.4 R80, [R208+0x3900] ;  /* 0x00390000d050783b */ /* 0x000fe20000004200 */
[----:B------:R-:W-:Y:S01]  /*47d0*/  IMAD.MOV.U32 R227, RZ, RZ, R169 ;  /* 0x000000ffffe37224 */ /* 0x000fe200078e00a9 */
[----:B------:R-:W-:Y:S01]  /*47e0*/  MOV R169, R167 ;  /* 0x000000a700a97202 */ /* 0x000fe20000000f00 */
[----:B------:R-:W-:Y:S01]  /*47f0*/  IMAD.MOV.U32 R170, RZ, RZ, R161 ;  /* 0x000000ffffaa7224 */ /* 0x000fe200078e00a1 */
[----:B------:R-:W-:Y:S01]  /*4800*/  MOV R161, R112 ;  /* 0x0000007000a17202 */ /* 0x000fe20000000f00 */
[----:B------:R-:W-:Y:S01]  /*4810*/  IMAD.MOV.U32 R171, RZ, RZ, R165 ;  /* 0x000000ffffab7224 */ /* 0x000fe200078e00a5 */
[----:B------:R-:W-:Y:S01]  /*4820*/  HMMA.16816.F32.BF16 R120, R8, R28, R120 ;  /* 0x0000001c0878723c */ /* 0x000fe20000041878 */
[----:B------:R-:W-:Y:S01]  /*4830*/  IMAD.MOV.U32 R160, RZ, RZ, R124 ;  /* 0x000000ffffa07224 */ /* 0x000fe200078e007c */
[----:B--2---:R-:W-:Y:S01]  /*4840*/  F2FP.BF16.PACK_AB R112, R60, R61 ;  /* 0x0000003d3c70723e */ /* 0x004fe200000010ff */
[----:B------:R-:W-:-:S02]  /*4850*/  IMAD.MOV.U32 R165, RZ, RZ, R159 ;  /* 0x000000ffffa57224 */ /* 0x000fc400078e009f */
[----:B------:R-:W-:Y:S02]  /*4860*/  IMAD.MOV.U32 R167, RZ, RZ, R160 ;  /* 0x000000ffffa77224 */ /* 0x000fe400078e00a0 */
[----:B------:R-:W-:Y:S01]  /*4870*/  IMAD.MOV.U32 R160, RZ, RZ, R115 ;  /* 0x000000ffffa07224 */ /* 0x000fe200078e0073 */
[C---:B------:R-:W-:Y:S01]  /*4880*/  HMMA.16816.F32.BF16 R92, R8.reuse, R18, R88 ;  /* 0x00000012085c723c */ /* 0x040fe20000041858 */
[----:B-1----:R-:W-:Y:S01]  /*4890*/  FFMA.FTZ R0, R126, c[0x0][0x2d0], -R6 ;  /* 0x0000b4007e007a23 */ /* 0x002fe20000010806 */
[----:B------:R-:W-:Y:S01]  /*48a0*/  LDSM.16.MT88.4 R88, [R207+0x3900] ;  /* 0x00390000cf58783b */ /* 0x000fe20000004200 */
[----:B------:R-:W-:Y:S02]  /*48b0*/  IMAD.MOV.U32 R159, RZ, RZ, R113 ;  /* 0x000000ffff9f7224 */ /* 0x000fe400078e0071 */
[----:B------:R1:W-:Y:S03]  /*48c0*/  MUFU.EX2 R25, R0 ;  /* 0x0000000000197308 */ /* 0x0003e60000000800 */
[C---:B------:R-:W-:Y:S08]  /*48d0*/  HMMA.16816.F32.BF16 R28, R8.reuse, R30, R108 ;  /* 0x0000001e081c723c */ /* 0x040ff0000004186c */
[----:B------:R-:W-:Y:S01]  /*48e0*/  HMMA.16816.F32.BF16 R84, R8, R16, R84 ;  /* 0x000000100854723c */ /* 0x000fe20000041854 */
[----:B------:R-:W2:Y:S01]  /*48f0*/  LDSM.16.MT88.4 R16, [R208+0x7100] ;  /* 0x00710000d010783b */ /* 0x000ea20000004200 */
[----:B-1----:R-:W-:-:S03]  /*4900*/  FFMA.FTZ R0, R127, c[0x0][0x2d0], -R2 ;  /* 0x0000b4007f007a23 */ /* 0x002fc60000010802 */
[----:B------:R-:W-:Y:S03]  /*4910*/  LDSM.16.MT88.4 R124, [R204+0x3900] ;  /* 0x00390000cc7c783b */ /* 0x000fe60000004200 */
[C---:B------:R-:W-:Y:S01]  /*4920*/  HMMA.16816.F32.BF16 R108, R8.reuse, R14, R76 ;  /* 0x0000000e086c723c */ /* 0x040fe2000004184c */
[----:B------:R1:W-:Y:S01]  /*4930*/  MUFU.EX2 R24, R0 ;  /* 0x0000000000187308 */ /* 0x0003e20000000800 */
[----:B------:R-:W3:Y:S06]  /*4940*/  LDSM.16.MT88.4 R12, [R207+0x7100] ;  /* 0x00710000cf0c783b */ /* 0x000eec0000004200 */
[C---:B-----5:R-:W-:Y:S08]  /*4950*/  HMMA.16816.F32.BF16 R56, R8.reuse, R32, R56 ;  /* 0x000000200838723c */ /* 0x060ff00000041838 */
[----:B------:R-:W-:Y:S01]  /*4960*/  HMMA.16816.F32.BF16 R40, R8, R34, R40 ;  /* 0x000000220828723c */ /* 0x000fe20000041828 */
[----:B-1----:R-:W-:-:S04]  /*4970*/  FFMA.FTZ R0, R7, c[0x0][0x2d0], -R2 ;  /* 0x0000b40007007a23 */ /* 0x002fc80000010802 */
[----:B------:R1:W4:Y:S03]  /*4980*/  MUFU.EX2 R7, R0 ;  /* 0x0000000000077308 */ /* 0x0003260000000800 */
[C---:B--2---:R-:W-:Y:S01]  /*4990*/  HMMA.16816.F32.BF16 R48, R8.reuse, R16, R48 ;  /* 0x000000100830723c */ /* 0x044fe20000041830 */
[----:B-1----:R-:W-:Y:S01]  /*49a0*/  FFMA.FTZ R0, R226, c[0x0][0x2d0], -R2 ;  /* 0x0000b400e2007a23 */ /* 0x002fe20000010802 */
[----:B----4-:R-:W-:Y:S01]  /*49b0*/  F2FP.BF16.PACK_AB R113, R7, R24 ;  /* 0x000000180771723e */ /* 0x010fe200000010ff */
[----:B------:R-:W-:Y:S02]  /*49c0*/  IMAD.MOV.U32 R226, RZ, RZ, R172 ;  /* 0x000000ffffe27224 */ /* 0x000fe400078e00ac */
[----:B------:R-:W-:Y:S01]  /*49d0*/  FFMA.FTZ R2, R163, c[0x0][0x2d0], -R2 ;  /* 0x0000b400a3027a23 */ /* 0x000fe20000010802 */
[----:B------:R1:W-:Y:S01]  /*49e0*/  MUFU.EX2 R6, R0 ;  /* 0x0000000000067308 */ /* 0x0003e20000000800 */
[----:B------:R-:W-:Y:S01]  /*49f0*/  IMAD.MOV.U32 R172, RZ, RZ, R166 ;  /* 0x000000ffffac7224 */ /* 0x000fe200078e00a6 */
[----:B------:R-:W-:Y:S01]  /*4a00*/  HMMA.16816.F32.BF16 R52, R8, R18, R52 ;  /* 0x000000120834723c */ /* 0x000fe20000041834 */
[----:B------:R-:W-:-:S02]  /*4a10*/  IMAD.MOV.U32 R166, RZ, RZ, R162 ;  /* 0x000000ffffa67224 */ /* 0x000fc400078e00a2 */
[----:B------:R-:W-:Y:S02]  /*4a20*/  IMAD.MOV.U32 R162, RZ, RZ, R5 ;  /* 0x000000ffffa27224 */ /* 0x000fe400078e0005 */
[----:B------:R-:W-:Y:S01]  /*4a30*/  IMAD.MOV.U32 R163, RZ, RZ, R114 ;  /* 0x000000ffffa37224 */ /* 0x000fe200078e0072 */
[----:B------:R2:W4:Y:S01]  /*4a40*/  MUFU.EX2 R5, R2 ;  /* 0x0000000200057308 */ /* 0x0005220000000800 */
[----:B------:R-:W-:Y:S01]  /*4a50*/  F2FP.BF16.PACK_AB R114, R25, R26 ;  /* 0x0000001a1972723e */ /* 0x000fe200000010ff */
[----:B---3--:R-:W-:Y:S01]  /*4a60*/  HMMA.16816.F32.BF16 R44, R8, R12, R44 ;  /* 0x0000000c082c723c */ /* 0x008fe2000004182c */
[----:B-1----:R-:W-:-:S07]  /*4a70*/  FADD.FTZ R0, R228, R229 ;  /* 0x000000e5e4007221 */ /* 0x002fce0000010000 */
[----:B------:R-:W-:Y:S01]  /*4a80*/  HMMA.16816.F32.BF16 R36, R8, R14, R36 ;  /* 0x0000000e0824723c */ /* 0x000fe20000041824 */
[----:B------:R-:W-:Y:S01]  /*4a90*/  LDSM.16.MT88.4 R8, [R207+0x7900] ;  /* 0x00790000cf08783b */ /* 0x000fe20000004200 */
[----:B------:R-:W-:Y:S02]  /*4aa0*/  FADD.FTZ R0, R172, R0 ;  /* 0x00000000ac007221 */ /* 0x000fe40000010000 */
[----:B--2---:R-:W-:Y:S01]  /*4ab0*/  FADD.FTZ R2, R226, R227 ;  /* 0x000000e3e2027221 */ /* 0x004fe20000010000 */
[----:B----4-:R-:W-:Y:S01]  /*4ac0*/  F2FP.BF16.PACK_AB R115, R5, R6 ;  /* 0x000000060573723e */ /* 0x010fe200000010ff */
[----:B------:R-:W-:Y:S02]  /*4ad0*/  FADD.FTZ R0, R171, R0 ;  /* 0x00000000ab007221 */ /* 0x000fe40000010000 */
[----:B------:R-:W-:Y:S02]  /*4ae0*/  FADD.FTZ R2, R170, R2 ;  /* 0x00000002aa027221 */ /* 0x000fe40000010000 */
[----:B------:R-:W-:-:S02]  /*4af0*/  FADD.FTZ R0, R168, R0 ;  /* 0x00000000a8007221 */ /* 0x000fc40000010000 */
[----:B------:R-:W-:Y:S01]  /*4b00*/  FADD.FTZ R2, R169, R2 ;  /* 0x00000002a9027221 */ /* 0x000fe20000010000 */
[C---:B------:R-:W-:Y:S01]  /*4b10*/  HMMA.16816.F32.BF16 R76, R112.reuse, R80, R84 ;  /* 0x00000050704c723c */ /* 0x040fe20000041854 */
[----:B------:R-:W-:Y:S02]  /*4b20*/  FADD.FTZ R0, R167, R0 ;  /* 0x00000000a7007221 */ /* 0x000fe40000010000 */
[----:B------:R-:W-:Y:S02]  /*4b30*/  FADD.FTZ R2, R166, R2 ;  /* 0x00000002a6027221 */ /* 0x000fe40000010000 */
[----:B------:R-:W-:Y:S02]  /*4b40*/  FADD.FTZ R0, R161, R0 ;  /* 0x00000000a1007221 */ /* 0x000fe40000010000 */
[----:B------:R-:W-:Y:S01]  /*4b50*/  FADD.FTZ R2, R165, R2 ;  /* 0x00000002a5027221 */ /* 0x000fe20000010000 */
[----:B------:R-:W-:Y:S01]  /*4b60*/  HMMA.16816.F32.BF16 R84, R112, R88, R100 ;  /* 0x000000587054723c */ /* 0x000fe20000041864 */
[----:B------:R-:W-:-:S02]  /*4b70*/  FADD.FTZ R0, R162, R0 ;  /* 0x00000000a2007221 */ /* 0x000fc40000010000 */
[----:B------:R-:W-:Y:S02]  /*4b80*/  FADD.FTZ R2, R163, R2 ;  /* 0x00000002a3027221 */ /* 0x000fe40000010000 */
[----:B------:R-:W-:Y:S02]  /*4b90*/  FADD.FTZ R0, R159, R0 ;  /* 0x000000009f007221 */ /* 0x000fe40000010000 */
[----:B------:R-:W-:Y:S01]  /*4ba0*/  FADD.FTZ R2, R160, R2 ;  /* 0x00000002a0027221 */ /* 0x000fe20000010000 */
[----:B------:R-:W-:Y:S01]  /*4bb0*/  HMMA.16816.F32.BF16 R88, R112, R90, R108 ;  /* 0x0000005a7058723c */ /* 0x000fe2000004186c */
[----:B------:R-:W-:Y:S01]  /*4bc0*/  FADD.FTZ R0, R251, R0 ;  /* 0x00000000fb007221 */ /* 0x000fe20000010000 */
[----:B------:R-:W1:Y:S01]  /*4bd0*/  LDSM.16.MT88.4 R108, [R208+0x7900] ;  /* 0x00790000d06c783b */ /* 0x000e620000004200 */
        /* <DEDUP_REMOVED lines=13> */
[----:B------:R-:W-:Y:S03]  /*4cb0*/  HMMA.16816.F32.BF16 R120, R112, R124, R120 ;  /* 0x0000007c7078723c */ /* 0x000fe60000041878 */
        /* <DEDUP_REMOVED lines=13> */
[----:B-1----:R-:W-:Y:S01]  /*4d90*/  HMMA.16816.F32.BF16 R128, R112, R108, R48 ;  /* 0x0000006c7080723c */ /* 0x002fe20000041830 */
        /* <DEDUP_REMOVED lines=29> */
[C---:B------:R-:W-:Y:S08]  /*4f70*/  HMMA.16816.F32.BF16 R132, R112.reuse, R8, R44 ;  /* 0x000000087084723c */ /* 0x040ff0000004182c */
[----:B------:R-:W-:Y:S01]  /*4f80*/  HMMA.16816.F32.BF16 R112, R112, R10, R36 ;  /* 0x0000000a7070723c */ /* 0x000fe20000041824 */
[----:B------:R-:W-:Y:S07]  /*4f90*/  @!P1 BRA `(.L_x_2) ;  /* 0x0000354000009947 */ /* 0x000fee0003800000 */
[----:B------:R-:W-:Y:S01]  /*4fa0*/  IADD3 R235, P1, R246, 0x40, RZ ;  /* 0x00000040f6eb7810 */ /* 0x000fe20007f3e0ff */
[----:B------:R-:W-:Y:S01]  /*4fb0*/  UIADD3 UR12, UP0, UR16, 0x80, URZ ;  /* 0x00000080100c7890 */ /* 0x000fe2000ff1e03f */
[----:B------:R-:W-:Y:S01]  /*4fc0*/  IADD3 R237, P2, R244, 0x40, RZ ;  /* 0x00000040f4ed7810 */ /* 0x000fe20007f5e0ff */
[----:B------:R-:W-:Y:S01]  /*4fd0*/  IMAD.MOV.U32 R118, RZ, RZ, R3 ;  /* 0x000000ffff767224 */ /* 0x000fe200078e0003 */
[----:B------:R-:W-:Y:S01]  /*4fe0*/  MOV R117, R116 ;  /* 0x0000007400757202 */ /* 0x000fe20000000f00 */
[----:B------:R-:W-:Y:S01]  /*4ff0*/  IMAD.SHL.U32 R226, R249, 0x2, RZ ;  /* 0x00000002f9e27824 */ /* 0x000fe200078e00ff */
[----:B------:R-:W-:Y:S01]  /*5000*/  IADD3.X R236, RZ, R241, RZ, P2, !PT ;  /* 0x000000f1ffec7210 */ /* 0x000fe200017fe4ff */
[----:B------:R-:W-:Y:S01]  /*5010*/  IMAD.X R234, RZ, RZ, R243, P1 ;  /* 0x000000ffffea7224 */ /* 0x000fe200008e06f3 */
[----:B------:R-:W-:-:S02]  /*5020*/  UMOV UR13, 0x6 ;  /* 0x00000006000d7882 */ /* 0x000fc40000000000 */
[----:B------:R-:W-:Y:S02]  /*5030*/  ULDC.64 UR6, c[0x0][0x208] ;  /* 0x0000820000067ab9 */ /* 0x000fe40000000a00 */
[----:B------:R-:W-:Y:S02]  /*5040*/  ULEA.HI.SX32 UR18, UR18, 0xfffffffe, 0x19 ;  /* 0xfffffffe12127891 */ /* 0x000fe4000f8fca3f */
[----:B------:R-:W-:Y:S02]  /*5050*/  USHF.L.U64.HI UR15, UR6, UR13, UR7 ;  /* 0x0000000d060f7299 */ /* 0x000fe40008010207 */
[----:B------:R-:W-:Y:S02]  /*5060*/  USHF.L.U32 UR16, UR6, 0x6, URZ ;  /* 0x0000000606107899 */ /* 0x000fe4000800063f */
[----:B------:R-:W-:Y:S02]  /*5070*/  UIADD3.X UR11, URZ, UR11, URZ, UP0, !UPT ;  /* 0x0000000b3f0b7290 */ /* 0x000fe400087fe43f */
[----:B------:R-:W-:-:S02]  /*5080*/  ULDC.64 UR4, c[0x0][0x1e0] ;  /* 0x0000780000047ab9 */ /* 0x000fc40000000a00 */
.L_x_3:
[----:B------:R-:W-:Y:S04]  /*5090*/  DEPBAR.LE SB0, 0x0 ;  /* 0x000080000000791a */ /* 0x000fe80000000000 */
[----:B------:R-:W-:Y:S01]  /*50a0*/  BAR.SYNC.DEFER_BLOCKING 0x0 ;  /* 0x0000000000007b1d */ /* 0x000fe20000010000 */
[----:B------:R-:W-:Y:S02]  /*50b0*/  USHF.R.S32.HI UR8, URZ, 0x1f, UR18 ;  /* 0x0000001f3f087899 */ /* 0x000fe40008011412 */
[----:B------:R-:W-:Y:S02]  /*50c0*/  UIMAD.WIDE.U32 UR24, UR18, UR6, URZ ;  /* 0x00000006121872a5 */ /* 0x000fe4000f8e003f */
[----:B------:R-:W-:Y:S02]  /*50d0*/  UIMAD UR8, UR8, UR6, URZ ;  /* 0x00000006080872a4 */ /* 0x000fe4000f8e023f */
[----:B------:R-:W-:Y:S02]  /*50e0*/  USHF.L.U32 UR9, UR24, 0x7, URZ ;  /* 0x0000000718097899 */ /* 0x000fe4000800063f */
[----:B------:R-:W-:Y:S02]  /*50f0*/  UIMAD UR8, UR18, UR7, UR8 ;  /* 0x00000007120872a4 */ /* 0x000fe4000f8e0208 */
[----:B------:R-:W-:Y:S02]  /*5100*/  UISETP.GT.AND UP1, UPT, UR18, URZ, UPT ;  /* 0x0000003f1200728c */ /* 0x000fe4000bf24270 */
[----:B------:R-:W-:Y:S01]  /*5110*/  UIADD3 UR8, UR25, UR8, URZ ;  /* 0x0000000819087290 */ /* 0x000fe2000fffe03f */
[----:B------:R-:W-:Y:S01]  /*5120*/  IADD3 R2, P2, R237, UR9, RZ ;  /* 0x00000009ed027c10 */ /* 0x000fe2000ff5e0ff */
[----:B------:R-:W-:Y:S01]  /*5130*/  UIADD3 UR18, UR18, -0x1, URZ ;  /* 0xffffffff12127890 */ /* 0x000fe2000fffe03f */
[----:B------:R-:W-:Y:S01]  /*5140*/  IADD3 R0, P5, R244, UR9, RZ ;  /* 0x00000009f4007c10 */ /* 0x000fe2000ffbe0ff */
[----:B------:R-:W-:Y:S01]  /*5150*/  USHF.L.U64.HI UR8, UR24, 0x7, UR8 ;  /* 0x0000000718087899 */ /* 0x000fe20008010208 */
[----:B------:R-:W-:Y:S02]  /*5160*/  LEA R194, P1, R2, c[0x0][0x1f8], 0x1 ;  /* 0x00007e0002c27a11 */ /* 0x000fe400078208ff */
[----:B------:R-:W-:Y:S02]  /*5170*/  LEA R192, P4, R0, c[0x0][0x1f8], 0x1 ;  /* 0x00007e0000c07a11 */ /* 0x000fe400078808ff */
[----:B------:R-:W-:Y:S01]  /*5180*/  @UP1 USHF.L.U32 UR10, UR4, 0x6, URZ ;  /* 0x00000006040a1899 */ /* 0x000fe2000800063f */
[----:B------:R-:W-:Y:S01]  /*5190*/  IADD3.X R60, R236, UR8, RZ, P2, !PT ;  /* 0x00000008ec3c7c10 */ /* 0x000fe200097fe4ff */
[----:B------:R-:W1:Y:S01]  /*51a0*/  LDSM.16.M88.4 R8, [R119+0x8100] ;  /* 0x008100007708783b */ /* 0x000e620000000200 */
[----:B------:R-:W-:Y:S01]  /*51b0*/  IADD3.X R3, R241, UR8, RZ, P5, !PT ;  /* 0x00000008f1037c10 */ /* 0x000fe2000affe4ff */
[----:B------:R-:W-:Y:S01]  /*51c0*/  @UP1 USHF.L.U64.HI UR17, UR4, UR13, UR5 ;  /* 0x0000000d04111299 */ /* 0x000fe20008010205 */
[----:B------:R-:W-:Y:S01]  /*51d0*/  LEA.HI.X R195, R2, c[0x0][0x1fc], R60, 0x1, P1 ;  /* 0x00007f0002c37a11 */ /* 0x000fe200008f0c3c */
[----:B------:R-:W-:Y:S01]  /*51e0*/  @UP1 UIMAD.WIDE.U32 UR24, UR18, UR4, URZ ;  /* 0x00000004121812a5 */ /* 0x000fe2000f8e003f */
[----:B------:R-:W-:Y:S01]  /*51f0*/  LEA.HI.X R193, R0, c[0x0][0x1fc], R3, 0x1, P4 ;  /* 0x00007f0000c17a11 */ /* 0x000fe200020f0c03 */
[----:B------:R-:W-:Y:S01]  /*5200*/  @UP1 USHF.R.S32.HI UR9, URZ, 0x1f, UR18 ;  /* 0x0000001f3f091899 */ /* 0x000fe20008011412 */
[----:B------:R-:W-:Y:S01]  /*5210*/  IADD3 R2, P1, R192, UR16, RZ ;  /* 0x00000010c0027c10 */ /* 0x000fe2000ff3e0ff */
[----:B------:R-:W2:Y:S01]  /*5220*/  LDSM.16.M88.4 R16, [R119+0x8900] ;  /* 0x008900007710783b */ /* 0x000ea20000000200 */
[----:B------:R-:W-:Y:S02]  /*5230*/  @UP1 USHF.L.U32 UR8, UR24, 0x7, URZ ;  /* 0x0000000718081899 */ /* 0x000fe4000800063f */
[----:B------:R-:W-:Y:S01]  /*5240*/  IADD3.X R3, R193, UR15, RZ, P1, !PT ;  /* 0x0000000fc1037c10 */ /* 0x000fe20008ffe4ff */
[----:B------:R-:W-:Y:S04]  /*5250*/  @UP1 UIMAD UR9, UR9, UR4, URZ ;  /* 0x00000004090912a4 */ /* 0x000fe8000f8e023f */
[----:B------:R-:W3:Y:S01]  /*5260*/  LDSM.16.M88.4 R24, [R119+0x9100] ;  /* 0x009100007718783b */ /* 0x000ee20000000200 */
[----:B------:R-:W-:Y:S04]  /*5270*/  @UP1 UIMAD UR9, UR18, UR5, UR9 ;  /* 0x00000005120912a4 */ /* 0x000fe8000f8e0209 */
[----:B------:R-:W-:Y:S03]  /*5280*/  @UP1 UIADD3 UR9, UR25, UR9, URZ ;  /* 0x0000000919091290 */ /* 0x000fe6000fffe03f */
[----:B------:R-:W4:Y:S01]  /*5290*/  LDSM.16.M88.4 R32, [R119+0x9900] ;  /* 0x009900007720783b */ /* 0x000f220000000200 */
[----:B------:R-:W-:Y:S07]  /*52a0*/  @UP1 USHF.L.U64.HI UR9, UR24, 0x7, UR9 ;  /* 0x0000000718091899 */ /* 0x000fee0008010209 */
[----:B------:R-:W5:Y:S01]  /*52b0*/  LDSM.16.M88.4 R40, [R119+0xa100] ;  /* 0x00a100007728783b */ /* 0x000f620000000200 */
[C---:B-1----:R-:W-:Y:S07]  /*52c0*/  HMMA.16816.F32.BF16 R4, R136.reuse, R8, RZ ;  /* 0x000000088804723c */ /* 0x042fee00000418ff */
[----:B------:R-:W1:Y:S01]  /*52d0*/  LDSM.16.M88.4 R48, [R119+0xa900] ;  /* 0x00a900007730783b */ /* 0x000e620000000200 */
[C---:B------:R-:W-:Y:S07]  /*52e0*/  HMMA.16816.F32.BF16 R8, R136.reuse, R10, RZ ;  /* 0x0000000a8808723c */ /* 0x040fee00000418ff */
[----:B------:R-:W1:Y:S01]  /*52f0*/  LDSM.16.M88.4 R56, [R119+0xb100] ;  /* 0x00b100007738783b */ /* 0x000e620000000200 */
[C---:B--2---:R-:W-:Y:S07]  /*5300*/  HMMA.16816.F32.BF16 R12, R136.reuse, R16, RZ ;  /* 0x00000010880c723c */ /* 0x044fee00000418ff */
[----:B------:R-:W2:Y:S01]  /*5310*/  LDSM.16.M88.4 R64, [R119+0xb900] ;  /* 0x00b900007740783b */ /* 0x000ea20000000200 */
[C---:B------:R-:W-:Y:S07]  /*5320*/  HMMA.16816.F32.BF16 R16, R136.reuse, R18, RZ ;  /* 0x000000128810723c */ /* 0x040fee00000418ff */
[----:B------:R-:W1:Y:S01]  /*5330*/  LDSM.16.M88.4 R144, [R210] ;  /* 0x00000000d290783b */ /* 0x000e620000000200 */
[C---:B---3--:R-:W-:Y:S07]  /*5340*/  HMMA.16816.F32.BF16 R20, R136.reuse, R24, RZ ;  /* 0x000000188814723c */ /* 0x048fee00000418ff */
[----:B------:R-:W3:Y:S01]  /*5350*/  LDSM.16.M88.4 R148, [R225] ;  /* 0x00000000e194783b */ /* 0x000ee20000000200 */
[C---:B------:R-:W-:Y:S07]  /*5360*/  HMMA.16816.F32.BF16 R24, R136.reuse, R26, RZ ;  /* 0x0000001a8818723c */ /* 0x040fee00000418ff */
[----:B------:R-:W2:Y:S01]  /*5370*/  LDSM.16.M88.4 R152, [R224] ;  /* 0x00000000e098783b */ /* 0x000ea20000000200 */
[C---:B----4-:R-:W-:Y:S07]  /*5380*/  HMMA.16816.F32.BF16 R28, R136.reuse, R32, RZ ;  /* 0x00000020881c723c */ /* 0x050fee00000418ff */
[----:B------:R-:W4:Y:S01]  /*5390*/  LDSM.16.M88.4 R156, [R223] ;  /* 0x00000000df9c783b */ /* 0x000f220000000200 */
[C---:B------:R-:W-:Y:S07]  /*53a0*/  HMMA.16816.F32.BF16 R32, R136.reuse, R34, RZ ;  /* 0x000000228820723c */ /* 0x040fee00000418ff */
[----:B------:R-:W2:Y:S01]  /*53b0*/  LDSM.16.M88.4 R160, [R222] ;  /* 0x00000000dea0783b */ /* 0x000ea20000000200 */
[C---:B-----5:R-:W-:Y:S07]  /*53c0*/  HMMA.16816.F32.BF16 R36, R136.reuse, R40, RZ ;  /* 0x000000288824723c */ /* 0x060fee00000418ff */
[----:B------:R-:W5:Y:S01]  /*53d0*/  LDSM.16.M88.4 R164, [R221] ;  /* 0x00000000dda4783b */ /* 0x000f620000000200 */
[C---:B------:R-:W-:Y:S07]  /*53e0*/  HMMA.16816.F32.BF16 R40, R136.reuse, R42, RZ ;  /* 0x0000002a8828723c */ /* 0x040fee00000418ff */
[----:B------:R-:W3:Y:S01]  /*53f0*/  LDSM.16.M88.4 R168, [R220] ;  /* 0x00000000dca8783b */ /* 0x000ee20000000200 */
[C---:B-1----:R-:W-:Y:S07]  /*5400*/  HMMA.16816.F32.BF16 R44, R136.reuse, R48, RZ ;  /* 0x00000030882c723c */ /* 0x042fee00000418ff */
[----:B------:R-:W1:Y:S01]  /*5410*/  LDSM.16.M88.4 R172, [R219] ;  /* 0x00000000dbac783b */ /* 0x000e620000000200 */
[C---:B------:R-:W-:Y:S07]  /*5420*/  HMMA.16816.F32.BF16 R48, R136.reuse, R50, RZ ;  /* 0x000000328830723c */ /* 0x040fee00000418ff */
[----:B------:R-:W-:Y:S01]  /*5430*/  @!PT LDS RZ, [RZ] ;  /* 0x00000000fffff984 */ /* 0x000fe20000000800 */
[----:B------:R-:W-:Y:S01]  /*5440*/  @!PT LDS RZ, [RZ] ;  /* 0x00000000fffff984 */ /* 0x000fe20000000800 */
[----:B------:R-:W-:Y:S01]  /*5450*/  @!PT LDS RZ, [RZ] ;  /* 0x00000000fffff984 */ /* 0x000fe20000000800 */
[----:B------:R3:W-:Y:S01]  /*5460*/  LDGSTS.E.BYPASS.LTC128B.128 [R226+0x100], [R192.64], !P3 ;  /* 0x00100000c0e27fae */ /* 0x0007e2000d901d56 */
[C---:B------:R-:W-:Y:S07]  /*5470*/  HMMA.16816.F32.BF16 R52, R136.reuse, R56, RZ ;  /* 0x000000388834723c */ /* 0x040fee00000418ff */
[----:B------:R1:W-:Y:S01]  /*5480*/  LDGSTS.E.BYPASS.LTC128B.128 [R226+0x4100], [R194.64], !P0 ;  /* 0x04100000c2e27fae */ /* 0x0003e2000c101d56 */
[C---:B------:R-:W-:Y:S07]  /*5490*/  HMMA.16816.F32.BF16 R56, R136.reuse, R58, RZ ;  /* 0x0000003a8838723c */ /* 0x040fee00000418ff */
[----:B------:R4:W-:Y:S01]  /*54a0*/  LDGSTS.E.BYPASS.LTC128B.128 [R226+0x1100], [R2.64], !P3 ;  /* 0x0110000002e27fae */ /* 0x0009e2000d901d56 */
[C---:B--2---:R-:W-:Y:S07]  /*54b0*/  HMMA.16816.F32.BF16 R60, R136.reuse, R64, RZ ;  /* 0x00000040883c723c */ /* 0x044fee00000418ff */
[----:B------:R4:W-:Y:S01]  /*54c0*/  LDGSTS.E.BYPASS.LTC128B.128 [R226+0x5100], [R2.64+0x80], !P0 ;  /* 0x0510008002e27fae */ /* 0x0009e2000c101d56 */
[C---:B---3--:R-:W-:Y:S01]  /*54d0*/  IADD3 R192, P1, R2.reuse, UR16, RZ ;  /* 0x0000001002c07c10 */ /* 0x048fe2000ff3e0ff */
[----:B------:R-:W-:Y:S03]  /*54e0*/  HMMA.16816.F32.BF16 R64, R136, R66, RZ ;  /* 0x000000428840723c */ /* 0x000fe600000418ff */
[C---:B------:R-:W-:Y:S02]  /*54f0*/  IADD3.X R193, R3.reuse, UR15, RZ, P1, !PT ;  /* 0x0000000f03c17c10 */ /* 0x040fe40008ffe4ff */
[----:B-1----:R-:W-:Y:S03]  /*5500*/  IADD3 R194, P4, R2, UR12, RZ ;  /* 0x0000000c02c27c10 */ /* 0x002fe6000ff9e0ff */
[----:B------:R1:W-:Y:S01]  /*5510*/  LDGSTS.E.BYPASS.LTC128B.128 [R226+0x2100], [R192.64], !P3 ;  /* 0x02100000c0e27fae */ /* 0x0003e2000d901d56 */
[C---:B------:R-:W-:Y:S05]  /*5520*/  HMMA.16816.F32.BF16 R4, R140.reuse, R144, R4 ;  /* 0x000000908c04723c */ /* 0x040fea0000041804 */
[----:B------:R-:W-:Y:S02]  /*5530*/  IADD3.X R195, R3, UR11, RZ, P4, !PT ;  /* 0x0000000b03c37c10 */ /* 0x000fe4000a7fe4ff */
[C---:B------:R-:W-:Y:S01]  /*5540*/  IADD3 R144, P2, R192.reuse, UR16, RZ ;  /* 0x00000010c0907c10 */ /* 0x040fe2000ff5e0ff */
[C---:B------:R-:W-:Y:S02]  /*5550*/  HMMA.16816.F32.BF16 R8, R140.reuse, R146, R8 ;  /* 0x000000928c08723c */ /* 0x040fe40000041808 */
[----:B------:R1:W-:Y:S02]  /*5560*/  LDGSTS.E.BYPASS.LTC128B.128 [R226+0x6100], [R194.64], !P0 ;  /* 0x06100000c2e27fae */ /* 0x0003e4000c101d56 */
[C---:B------:R-:W-:Y:S02]  /*5570*/  IADD3.X R145, R193.reuse, UR15, RZ, P2, !PT ;  /* 0x0000000fc1917c10 */ /* 0x040fe400097fe4ff */
[----:B----4-:R-:W-:Y:S02]  /*5580*/  IADD3 R2, P1, R192, UR12, RZ ;  /* 0x0000000cc0027c10 */ /* 0x010fe4000ff3e0ff */
[C---:B------:R-:W-:Y:S02]  /*5590*/  HMMA.16816.F32.BF16 R12, R140.reuse, R148, R12 ;  /* 0x000000948c0c723c */ /* 0x040fe4000004180c */
[----:B------:R2:W-:Y:S02]  /*55a0*/  LDGSTS.E.BYPASS.LTC128B.128 [R226+0x3100], [R144.64], !P3 ;  /* 0x0310000090e27fae */ /* 0x0005e4000d901d56 */
[----:B------:R-:W-:Y:S02]  /*55b0*/  IADD3.X R3, R193, UR11, RZ, P1, !PT ;  /* 0x0000000bc1037c10 */ /* 0x000fe40008ffe4ff */
[----:B------:R-:W-:Y:S02]  /*55c0*/  PLOP3.LUT P1, PT, PT, PT, UP1, 0x80, 0x0 ;  /* 0x000000000000781c */ /* 0x000fe40003f2f018 */
[C---:B------:R-:W-:Y:S02]  /*55d0*/  HMMA.16816.F32.BF16 R16, R140.reuse, R150, R16 ;  /* 0x000000968c10723c */ /* 0x040fe40000041810 */
[----:B------:R3:W-:Y:S06]  /*55e0*/  LDGSTS.E.BYPASS.LTC128B.128 [R226+0x7100], [R2.64], !P0 ;  /* 0x0710000002e27fae */ /* 0x0007ec000c101d56 */
[C---:B------:R-:W-:Y:S02]  /*55f0*/  HMMA.16816.F32.BF16 R20, R140.reuse, R152, R20 ;  /* 0x000000988c14723c */ /* 0x040fe40000041814 */
[----:B------:R-:W-:Y:S06]  /*5600*/  LDSM.16.M88.4 R148, [R209+0x8900] ;  /* 0x00890000d194783b */ /* 0x000fec0000000200 */
[C---:B------:R-:W-:Y:S02]  /*5610*/  HMMA.16816.F32.BF16 R24, R140.reuse, R154, R24 ;  /* 0x0000009a8c18723c */ /* 0x040fe40000041818 */
[----:B------:R-:W0:Y:S06]  /*5620*/  LDGDEPBAR ;  /* 0x00000000000079af */ /* 0x000e2c0000000000 */
[C---:B------:R-:W-:Y:S02]  /*5630*/  HMMA.16816.F32.BF16 R28, R140.reuse, R156, R28 ;  /* 0x0000009c8c1c723c */ /* 0x040fe4000004181c */
[----:B--2---:R-:W2:Y:S06]  /*5640*/  LDSM.16.M88.4 R144, [R209+0x8100] ;  /* 0x00810000d190783b */ /* 0x004eac0000000200 */
[C---:B------:R-:W-:Y:S02]  /*5650*/  HMMA.16816.F32.BF16 R32, R140.reuse, R158, R32 ;  /* 0x0000009e8c20723c */ /* 0x040fe40000041820 */
[----:B------:R-:W4:Y:S06]  /*5660*/  LDSM.16.M88.4 R152, [R209+0x9100] ;  /* 0x00910000d198783b */ /* 0x000f2c0000000200 */
[C---:B------:R-:W-:Y:S02]  /*5670*/  HMMA.16816.F32.BF16 R36, R140.reuse, R160, R36 ;  /* 0x000000a08c24723c */ /* 0x040fe40000041824 */
[----:B------:R-:W2:Y:S06]  /*5680*/  LDSM.16.M88.4 R156, [R209+0x9900] ;  /* 0x00990000d19c783b */ /* 0x000eac0000000200 */
[C---:B------:R-:W-:Y:S02]  /*5690*/  HMMA.16816.F32.BF16 R40, R140.reuse, R162, R40 ;  /* 0x000000a28c28723c */ /* 0x040fe40000041828 */
[----:B------:R-:W-:Y:S06]  /*56a0*/  LDSM.16.M88.4 R160, [R209+0xb900] ;  /* 0x00b90000d1a0783b */ /* 0x000fec0000000200 */
[C---:B-----5:R-:W-:Y:S02]  /*56b0*/  HMMA.16816.F32.BF16 R44, R140.reuse, R164, R44 ;  /* 0x000000a48c2c723c */ /* 0x060fe4000004182c */
[----:B-1----:R-:W-:Y:S06]  /*56c0*/  LDSM.16.M88.4 R192, [R217] ;  /* 0x00000000d9c0783b */ /* 0x002fec0000000200 */
[C---:B------:R-:W-:Y:S02]  /*56d0*/  HMMA.16816.F32.BF16 R48, R140.reuse, R166, R48 ;  /* 0x000000a68c30723c */ /* 0x040fe40000041830 */
[----:B------:R-:W-:Y:S06]  /*56e0*/  LDSM.16.M88.4 R164, [R206] ;  /* 0x00000000cea4783b */ /* 0x000fec0000000200 */
[C---:B------:R-:W-:Y:S08]  /*56f0*/  HMMA.16816.F32.BF16 R52, R140.reuse, R168, R52 ;  /* 0x000000a88c34723c */ /* 0x040ff00000041834 */
[C---:B------:R-:W-:Y:S01]  /*5700*/  HMMA.16816.F32.BF16 R56, R140.reuse, R170, R56 ;  /* 0x000000aa8c38723c */ /* 0x040fe20000041838 */
[----:B------:R-:W-:Y:S07]  /*5710*/  LDSM.16.M88.4 R168, [R206+0x800] ;  /* 0x00080000cea8783b */ /* 0x000fee0000000200 */
[C---:B------:R-:W-:Y:S08]  /*5720*/  HMMA.16816.F32.BF16 R60, R140.reuse, R172, R60 ;  /* 0x000000ac8c3c723c */ /* 0x040ff0000004183c */
[----:B------:R-:W-:Y:S01]  /*5730*/  HMMA.16816.F32.BF16 R64, R140, R174, R64 ;  /* 0x000000ae8c40723c */ /* 0x000fe20000041840 */
[----:B------:R-:W-:Y:S07]  /*5740*/  LDSM.16.M88.4 R172, [R218] ;  /* 0x00000000daac783b */ /* 0x000fee0000000200 */
[C---:B--2---:R-:W-:Y:S08]  /*5750*/  HMMA.16816.F32.BF16 R4, R176.reuse, R144, R4 ;  /* 0x00000090b004723c */ /* 0x044ff00000041804 */
[C---:B------:R-:W-:Y:S01]  /*5760*/  HMMA.16816.F32.BF16 R8, R176.reuse, R146, R8 ;  /* 0x00000092b008723c */ /* 0x040fe20000041808 */
[----:B------:R-:W1:Y:S07]  /*5770*/  LDSM.16.M88.4 R144, [R209+0xa100] ;  /* 0x00a10000d190783b */ /* 0x000e6e0000000200 */
[C---:B------:R-:W-:Y:S08]  /*5780*/  HMMA.16816.F32.BF16 R12, R176.reuse, R148, R12 ;  /* 0x00000094b00c723c */ /* 0x040ff0000004180c */
[C---:B------:R-:W-:Y:S01]  /*5790*/  HMMA.16816.F32.BF16 R16, R176.reuse, R150, R16 ;  /* 0x00000096b010723c */ /* 0x040fe20000041810 */
[----:B------:R-:W2:Y:S07]  /*57a0*/  LDSM.16.M88.4 R148, [R209+0xa900] ;  /* 0x00a90000d194783b */ /* 0x000eae0000000200 */
[C---:B----4-:R-:W-:Y:S08]  /*57b0*/  HMMA.16816.F32.BF16 R20, R176.reuse, R152, R20 ;  /* 0x00000098b014723c */ /* 0x050ff00000041814 */
[C---:B------:R-:W-:Y:S01]  /*57c0*/  HMMA.16816.F32.BF16 R24, R176.reuse, R154, R24 ;  /* 0x0000009ab018723c */ /* 0x040fe20000041818 */
[----:B------:R-:W4:Y:S07]  /*57d0*/  LDSM.16.M88.4 R152, [R209+0xb100] ;  /* 0x00b10000d198783b */ /* 0x000f2e0000000200 */
[C---:B------:R-:W-:Y:S08]  /*57e0*/  HMMA.16816.F32.BF16 R28, R176.reuse, R156, R28 ;  /* 0x0000009cb01c723c */ /* 0x040ff0000004181c */
[C---:B------:R-:W-:Y:S01]  /*57f0*/  HMMA.16816.F32.BF16 R32, R176.reuse, R158, R32 ;  /* 0x0000009eb020723c */ /* 0x040fe20000041820 */
[----:B------:R-:W5:Y:S07]  /*5800*/  LDSM.16.M88.4 R156, [R206+0x1000] ;  /* 0x00100000ce9c783b */ /* 0x000f6e0000000200 */
[C---:B-1----:R-:W-:Y:S08]  /*5810*/  HMMA.16816.F32.BF16 R36, R176.reuse, R144, R36 ;  /* 0x00000090b024723c */ /* 0x042ff00000041824 */
[C---:B------:R-:W-:Y:S01]  /*5820*/  HMMA.16816.F32.BF16 R40, R176.reuse, R146, R40 ;  /* 0x00000092b028723c */ /* 0x040fe20000041828 */
[----:B------:R-:W1:Y:S07]  /*5830*/  LDSM.16.M88.4 R144, [R206+0x1800] ;  /* 0x00180000ce90783b */ /* 0x000e6e0000000200 */
[C---:B--2---:R-:W-:Y:S08]  /*5840*/  HMMA.16816.F32.BF16 R44, R176.reuse, R148, R44 ;  /* 0x00000094b02c723c */ /* 0x044ff0000004182c */
[C---:B------:R-:W-:Y:S01]  /*5850*/  HMMA.16816.F32.BF16 R48, R176.reuse, R150, R48 ;  /* 0x00000096b030723c */ /* 0x040fe20000041830 */
[----:B------:R-:W2:Y:S07]  /*5860*/  LDSM.16.M88.4 R148, [R206+0x2000] ;  /* 0x00200000ce94783b */ /* 0x000eae0000000200 */
[C---:B----4-:R-:W-:Y:S08]  /*5870*/  HMMA.16816.F32.BF16 R52, R176.reuse, R152, R52 ;  /* 0x00000098b034723c */ /* 0x050ff00000041834 */
[C---:B------:R-:W-:Y:S01]  /*5880*/  HMMA.16816.F32.BF16 R56, R176.reuse, R154, R56 ;  /* 0x0000009ab038723c */ /* 0x040fe20000041838 */
[----:B------:R-:W4:Y:S07]  /*5890*/  LDSM.16.M88.4 R152, [R206+0x2800] ;  /* 0x00280000ce98783b */ /* 0x000f2e0000000200 */
[C---:B------:R-:W-:Y:S08]  /*58a0*/  HMMA.16816.F32.BF16 R60, R176.reuse, R160, R60 ;  /* 0x000000a0b03c723c */ /* 0x040ff0000004183c */
[----:B------:R-:W-:Y:S01]  /*58b0*/  HMMA.16816.F32.BF16 R64, R176, R162, R64 ;  /* 0x000000a2b040723c */ /* 0x000fe20000041840 */
[----:B------:R-:W1:Y:S07]  /*58c0*/  LDSM.16.M88.4 R160, [R206+0x3000] ;  /* 0x00300000cea0783b */ /* 0x000e6e0000000200 */
[C---:B------:R-:W-:Y:S08]  /*58d0*/  HMMA.16816.F32.BF16 R4, R180.reuse, R164, R4 ;  /* 0x000000a4b404723c */ /* 0x040ff00000041804 */
[C---:B------:R-:W-:Y:S01]  /*58e0*/  HMMA.16816.F32.BF16 R8, R180.reuse, R166, R8 ;  /* 0x000000a6b408723c */ /* 0x040fe20000041808 */
[----:B------:R-:W-:Y:S07]  /*58f0*/  LDSM.16.M88.4 R164, [R119+0xd900] ;  /* 0x00d9000077a4783b */ /* 0x000fee0000000200 */
[C---:B------:R-:W-:Y:S08]  /*5900*/  HMMA.16816.F32.BF16 R12, R180.reuse, R168, R12 ;  /* 0x000000a8b40c723c */ /* 0x040ff0000004180c */
[C---:B------:R-:W-:Y:S01]  /*5910*/  HMMA.16816.F32.BF16 R16, R180.reuse, R170, R16 ;  /* 0x000000aab410723c */ /* 0x040fe20000041810 */
[----:B------:R-:W-:Y:S07]  /*5920*/  LDSM.16.M88.4 R168, [R119+0xe100] ;  /* 0x00e1000077a8783b */ /* 0x000fee0000000200 */
[C---:B-----5:R-:W-:Y:S08]  /*5930*/  HMMA.16816.F32.BF16 R20, R180.reuse, R156, R20 ;  /* 0x0000009cb414723c */ /* 0x060ff00000041814 */
        /* <DEDUP_REMOVED lines=12> */
[C---:B------:R-:W-:Y:S01]  /*5a00*/  HMMA.16816.F32.BF16 R56, R180.reuse, R162, R56 ;  /* 0x000000a2b438723c */ /* 0x040fe20000041838 */
[----:B------:R-:W3:Y:S07]  /*5a10*/  LDSM.16.M88.4 R160, [R119+0xe900] ;  /* 0x00e9000077a0783b */ /* 0x000eee0000000200 */
[C---:B-----5:R-:W-:Y:S08]  /*5a20*/  HMMA.16816.F32.BF16 R60, R180.reuse, R156, R60 ;  /* 0x0000009cb43c723c */ /* 0x060ff0000004183c */
[----:B------:R-:W-:Y:S01]  /*5a30*/  HMMA.16816.F32.BF16 R64, R180, R158, R64 ;  /* 0x0000009eb440723c */ /* 0x000fe20000041840 */
[----:B------:R-:W-:Y:S07]  /*5a40*/  LDSM.16.M88.4 R156, [R119+0xf900] ;  /* 0x00f90000779c783b */ /* 0x000fee0000000200 */
[C---:B-1----:R-:W-:Y:S08]  /*5a50*/  HMMA.16816.F32.BF16 R4, R184.reuse, R144, R4 ;  /* 0x00000090b804723c */ /* 0x042ff00000041804 */
[C---:B------:R-:W-:Y:S01]  /*5a60*/  HMMA.16816.F32.BF16 R8, R184.reuse, R146, R8 ;  /* 0x00000092b808723c */ /* 0x040fe20000041808 */
[----:B------:R-:W1:Y:S07]  /*5a70*/  LDSM.16.M88.4 R144, [R119+0xf100] ;  /* 0x00f100007790783b */ /* 0x000e6e0000000200 */
[C---:B--2---:R-:W-:Y:S08]  /*5a80*/  HMMA.16816.F32.BF16 R12, R184.reuse, R148, R12 ;  /* 0x00000094b80c723c */ /* 0x044ff0000004180c */
[C---:B------:R-:W-:Y:S01]  /*5a90*/  HMMA.16816.F32.BF16 R16, R184.reuse, R150, R16 ;  /* 0x00000096b810723c */ /* 0x040fe20000041810 */
[----:B------:R-:W2:Y:S07]  /*5aa0*/  LDSM.16.M88.4 R148, [R216] ;  /* 0x00000000d894783b */ /* 0x000eae0000000200 */
[C---:B----4-:R-:W-:Y:S08]  /*5ab0*/  HMMA.16816.F32.BF16 R20, R184.reuse, R152, R20 ;  /* 0x00000098b814723c */ /* 0x050ff00000041814 */
[C---:B------:R-:W-:Y:S01]  /*5ac0*/  HMMA.16816.F32.BF16 R24, R184.reuse, R154, R24 ;  /* 0x0000009ab818723c */ /* 0x040fe20000041818 */
[----:B------:R-:W4:Y:S07]  /*5ad0*/  LDSM.16.M88.4 R152, [R215] ;  /* 0x00000000d798783b */ /* 0x000f2e0000000200 */
[C---:B------:R-:W-:Y:S08]  /*5ae0*/  HMMA.16816.F32.BF16 R28, R184.reuse, R164, R28 ;  /* 0x000000a4b81c723c */ /* 0x040ff0000004181c */
[C---:B------:R-:W-:Y:S01]  /*5af0*/  HMMA.16816.F32.BF16 R32, R184.reuse, R166, R32 ;  /* 0x000000a6b820723c */ /* 0x040fe20000041820 */
[----:B------:R-:W-:Y:S07]  /*5b00*/  LDSM.16.M88.4 R164, [R209+0xc900] ;  /* 0x00c90000d1a4783b */ /* 0x000fee0000000200 */
[C---:B------:R-:W-:Y:S08]  /*5b10*/  HMMA.16816.F32.BF16 R36, R184.reuse, R168, R36 ;  /* 0x000000a8b824723c */ /* 0x040ff00000041824 */
[C---:B------:R-:W-:Y:S01]  /*5b20*/  HMMA.16816.F32.BF16 R40, R184.reuse, R170, R40 ;  /* 0x000000aab828723c */ /* 0x040fe20000041828 */
[----:B------:R-:W-:Y:S07]  /*5b30*/  LDSM.16.M88.4 R168, [R209+0xd100] ;  /* 0x00d10000d1a8783b */ /* 0x000fee0000000200 */
[C---:B---3--:R-:W-:Y:S08]  /*5b40*/  HMMA.16816.F32.BF16 R44, R184.reuse, R160, R44 ;  /* 0x000000a0b82c723c */ /* 0x048ff0000004182c */
[C---:B------:R-:W-:Y:S01]  /*5b50*/  HMMA.16816.F32.BF16 R48, R184.reuse, R162, R48 ;  /* 0x000000a2b830723c */ /* 0x040fe20000041830 */
[----:B------:R-:W3:Y:S07]  /*5b60*/  LDSM.16.M88.4 R160, [R214] ;  /* 0x00000000d6a0783b */ /* 0x000eee0000000200 */
[C---:B-1----:R-:W-:Y:S08]  /*5b70*/  HMMA.16816.F32.BF16 R52, R184.reuse, R144, R52 ;  /* 0x00000090b834723c */ /* 0x042ff00000041834 */
[C---:B------:R-:W-:Y:S01]  /*5b80*/  HMMA.16816.F32.BF16 R56, R184.reuse, R146, R56 ;  /* 0x00000092b838723c */ /* 0x040fe20000041838 */
[----:B------:R-:W1:Y:S07]  /*5b90*/  LDSM.16.M88.4 R144, [R213] ;  /* 0x00000000d590783b */ /* 0x000e6e0000000200 */
[C---:B------:R-:W-:Y:S08]  /*5ba0*/  HMMA.16816.F32.BF16 R60, R184.reuse, R156, R60 ;  /* 0x0000009cb83c723c */ /* 0x040ff0000004183c */
[----:B------:R-:W-:Y:S01]  /*5bb0*/  HMMA.16816.F32.BF16 R64, R184, R158, R64 ;  /* 0x0000009eb840723c */ /* 0x000fe20000041840 */
[----:B------:R-:W5:Y:S07]  /*5bc0*/  LDSM.16.M88.4 R156, [R212] ;  /* 0x00000000d49c783b */ /* 0x000f6e0000000200 */
[C---:B------:R-:W-:Y:S08]  /*5bd0*/  HMMA.16816.F32.BF16 R4, R188.reuse, R172, R4 ;  /* 0x000000acbc04723c */ /* 0x040ff00000041804 */
[C---:B------:R-:W-:Y:S01]  /*5be0*/  HMMA.16816.F32.BF16 R8, R188.reuse, R174, R8 ;  /* 0x000000aebc08723c */ /* 0x040fe20000041808 */
[----:B------:R-:W-:Y:S07]  /*5bf0*/  LDSM.16.M88.4 R172, [R209+0xe900] ;  /* 0x00e90000d1ac783b */ /* 0x000fee0000000200 */
[C---:B------:R-:W-:Y:S08]  /*5c00*/  HMMA.16816.F32.BF16 R12, R188.reuse, R192, R12 ;  /* 0x000000c0bc0c723c */ /* 0x040ff0000004180c */
[C---:B------:R-:W-:Y:S01]  /*5c10*/  HMMA.16816.F32.BF16 R16, R188.reuse, R194, R16 ;  /* 0x000000c2bc10723c */ /* 0x040fe20000041810 */
[----:B------:R-:W-:Y:S07]  /*5c20*/  LDSM.16.M88.4 R192, [R209+0xf100] ;  /* 0x00f10000d1c0783b */ /* 0x000fee0000000200 */
[C---:B--2---:R-:W-:Y:S08]  /*5c30*/  HMMA.16816.F32.BF16 R20, R188.reuse, R148, R20 ;  /* 0x00000094bc14723c */ /* 0x044ff00000041814 */
[C---:B------:R-:W-:Y:S01]  /*5c40*/  HMMA.16816.F32.BF16 R24, R188.reuse, R150, R24 ;  /* 0x00000096bc18723c */ /* 0x040fe20000041818 */
[----:B------:R-:W2:Y:S07]  /*5c50*/  LDSM.16.M88.4 R148, [R211] ;  /* 0x00000000d394783b */ /* 0x000eae0000000200 */
[C---:B----4-:R-:W-:Y:S08]  /*5c60*/  HMMA.16816.F32.BF16 R28, R188.reuse, R152, R28 ;  /* 0x00000098bc1c723c */ /* 0x050ff0000004181c */
[C---:B------:R-:W-:Y:S01]  /*5c70*/  HMMA.16816.F32.BF16 R32, R188.reuse, R154, R32 ;  /* 0x0000009abc20723c */ /* 0x040fe20000041820 */
[----:B------:R-:W4:Y:S07]  /*5c80*/  LDSM.16.M88.4 R152, [R209+0xc100] ;  /* 0x00c10000d198783b */ /* 0x000f2e0000000200 */
[C---:B---3--:R-:W-:Y:S08]  /*5c90*/  HMMA.16816.F32.BF16 R36, R188.reuse, R160, R36 ;  /* 0x000000a0bc24723c */ /* 0x048ff00000041824 */
[C---:B------:R-:W-:Y:S01]  /*5ca0*/  HMMA.16816.F32.BF16 R40, R188.reuse, R162, R40 ;  /* 0x000000a2bc28723c */ /* 0x040fe20000041828 */
[----:B------:R-:W3:Y:S07]  /*5cb0*/  LDSM.16.M88.4 R160, [R209+0xd900] ;  /* 0x00d90000d1a0783b */ /* 0x000eee0000000200 */
[C---:B-1----:R-:W-:Y:S08]  /*5cc0*/  HMMA.16816.F32.BF16 R44, R188.reuse, R144, R44 ;  /* 0x00000090bc2c723c */ /* 0x042ff0000004182c */
[C---:B------:R-:W-:Y:S01]  /*5cd0*/  HMMA.16816.F32.BF16 R48, R188.reuse, R146, R48 ;  /* 0x00000092bc30723c */ /* 0x040fe20000041830 */
[----:B------:R-:W1:Y:S07]  /*5ce0*/  LDSM.16.M88.4 R144, [R209+0xe100] ;  /* 0x00e10000d190783b */ /* 0x000e6e0000000200 */
[C---:B-----5:R-:W-:Y:S08]  /*5cf0*/  HMMA.16816.F32.BF16 R52, R188.reuse, R156, R52 ;  /* 0x0000009cbc34723c */ /* 0x060ff00000041834 */
[C---:B------:R-:W-:Y:S01]  /*5d00*/  HMMA.16816.F32.BF16 R56, R188.reuse, R158, R56 ;  /* 0x0000009ebc38723c */ /* 0x040fe20000041838 */
[----:B------:R-:W5:Y:S07]  /*5d10*/  LDSM.16.M88.4 R156, [R209+0xf900] ;  /* 0x00f90000d19c783b */ /* 0x000f6e0000000200 */
[C---:B--2---:R-:W-:Y:S08]  /*5d20*/  HMMA.16816.F32.BF16 R60, R188.reuse, R148, R60 ;  /* 0x00000094bc3c723c */ /* 0x044ff0000004183c */
[----:B------:R-:W-:Y:S01]  /*5d30*/  HMMA.16816.F32.BF16 R64, R188, R150, R64 ;  /* 0x00000096bc40723c */ /* 0x000fe20000041840 */
[----:B------:R-:W2:Y:S07]  /*5d40*/  LDSM.16.M88.4 R148, [R206+0x4000] ;  /* 0x00400000ce94783b */ /* 0x000eae0000000200 */
[C---:B----4-:R-:W-:Y:S08]  /*5d50*/  HMMA.16816.F32.BF16 R4, R196.reuse, R152, R4 ;  /* 0x00000098c404723c */ /* 0x050ff00000041804 */
[C---:B------:R-:W-:Y:S01]  /*5d60*/  HMMA.16816.F32.BF16 R8, R196.reuse, R154, R8 ;  /* 0x0000009ac408723c */ /* 0x040fe20000041808 */
[----:B------:R-:W4:Y:S07]  /*5d70*/  LDSM.16.M88.4 R152, [R206+0x4800] ;  /* 0x00480000ce98783b */ /* 0x000f2e0000000200 */
[C---:B------:R-:W-:Y:S08]  /*5d80*/  HMMA.16816.F32.BF16 R12, R196.reuse, R164, R12 ;  /* 0x000000a4c40c723c */ /* 0x040ff0000004180c */
[C---:B------:R-:W-:Y:S08]  /*5d90*/  HMMA.16816.F32.BF16 R16, R196.reuse, R166, R16 ;  /* 0x000000a6c410723c */ /* 0x040ff00000041810 */
[C---:B------:R-:W-:Y:S08]  /*5da0*/  HMMA.16816.F32.BF16 R20, R196.reuse, R168, R20 ;  /* 0x000000a8c414723c */ /* 0x040ff00000041814 */
[C---:B------:R-:W-:Y:S08]  /*5db0*/  HMMA.16816.F32.BF16 R24, R196.reuse, R170, R24 ;  /* 0x000000aac418723c */ /* 0x040ff00000041818 */
[C---:B---3--:R-:W-:Y:S08]  /*5dc0*/  HMMA.16816.F32.BF16 R28, R196.reuse, R160, R28 ;  /* 0x000000a0c41c723c */ /* 0x048ff0000004181c */
[C---:B------:R-:W-:Y:S08]  /*5dd0*/  HMMA.16816.F32.BF16 R32, R196.reuse, R162, R32 ;  /* 0x000000a2c420723c */ /* 0x040ff00000041820 */
[C---:B-1----:R-:W-:Y:S08]  /*5de0*/  HMMA.16816.F32.BF16 R36, R196.reuse, R144, R36 ;  /* 0x00000090c424723c */ /* 0x042ff00000041824 */
[C---:B------:R-:W-:Y:S01]  /*5df0*/  HMMA.16816.F32.BF16 R40, R196.reuse, R146, R40 ;  /* 0x00000092c428723c */ /* 0x040fe20000041828 */
[----:B------:R-:W1:Y:S07]  /*5e00*/  LDSM.16.M88.4 R144, [R206+0x5000] ;  /* 0x00500000ce90783b */ /* 0x000e6e0000000200 */
[C---:B------:R-:W-:Y:S08]  /*5e10*/  HMMA.16816.F32.BF16 R44, R196.reuse, R172, R44 ;  /* 0x000000acc42c723c */ /* 0x040ff0000004182c */
[C---:B------:R-:W-:Y:S08]  /*5e20*/  HMMA.16816.F32.BF16 R48, R196.reuse, R174, R48 ;  /* 0x000000aec430723c */ /* 0x040ff00000041830 */
[C---:B------:R-:W-:Y:S08]  /*5e30*/  HMMA.16816.F32.BF16 R52, R196.reuse, R192, R52 ;  /* 0x000000c0c434723c */ /* 0x040ff00000041834 */
[C---:B------:R-:W-:Y:S08]  /*5e40*/  HMMA.16816.F32.BF16 R56, R196.reuse, R194, R56 ;  /* 0x000000c2c438723c */ /* 0x040ff00000041838 */
[C---:B-----5:R-:W-:Y:S08]  /*5e50*/  HMMA.16816.F32.BF16 R60, R196.reuse, R156, R60 ;  /* 0x0000009cc43c723c */ /* 0x060ff0000004183c */
[----:B------:R-:W-:Y:S01]  /*5e60*/  HMMA.16816.F32.BF16 R64, R196, R158, R64 ;  /* 0x0000009ec440723c */ /* 0x000fe20000041840 */
[----:B------:R-:W3:Y:S07]  /*5e70*/  LDSM.16.M88.4 R156, [R206+0x5800] ;  /* 0x00580000ce9c783b */ /* 0x000eee0000000200 */
[C---:B--2---:R-:W-:Y:S08]  /*5e80*/  HMMA.16816.F32.BF16 R4, R200.reuse, R148, R4 ;  /* 0x00000094c804723c */ /* 0x044ff00000041804 */
[C---:B------:R-:W-:Y:S01]  /*5e90*/  HMMA.16816.F32.BF16 R8, R200.reuse, R150, R8 ;  /* 0x00000096c808723c */ /* 0x040fe20000041808 */
[----:B------:R-:W2:Y:S07]  /*5ea0*/  LDSM.16.M88.4 R148, [R206+0x6000] ;  /* 0x00600000ce94783b */ /* 0x000eae0000000200 */
[C---:B----4-:R-:W-:Y:S08]  /*5eb0*/  HMMA.16816.F32.BF16 R12, R200.reuse, R152, R12 ;  /* 0x00000098c80c723c */ /* 0x050ff0000004180c */
[C---:B------:R-:W-:Y:S01]  /*5ec0*/  HMMA.16816.F32.BF16 R16, R200.reuse, R154, R16 ;  /* 0x0000009ac810723c */ /* 0x040fe20000041810 */
[----:B------:R-:W-:Y:S03]  /*5ed0*/  LDSM.16.M88.4 R152, [R206+0x7000] ;  /* 0x00700000ce98783b */ /* 0x000fe60000000200 */
[----:B------:R-:W-:Y:S02]  /*5ee0*/  FMNMX.FTZ R0, R4, R117, !PT ;  /* 0x0000007504007209 */ /* 0x000fe40007810000 */
[----:B------:R-:W-:Y:S02]  /*5ef0*/  FMNMX.FTZ R2, R6, R118, !PT ;  /* 0x0000007606027209 */ /* 0x000fe40007810000 */
[C---:B-1----:R-:W-:Y:S04]  /*5f00*/  HMMA.16816.F32.BF16 R20, R200.reuse, R144, R20 ;  /* 0x00000090c814723c */ /* 0x042fe80000041814 */
[----:B------:R-:W-:Y:S02]  /*5f10*/  FMNMX.FTZ R0, R5, R0, !PT ;  /* 0x0000000005007209 */ /* 0x000fe40007810000 */
[----:B------:R-:W-:Y:S02]  /*5f20*/  FMNMX.FTZ R2, R7, R2, !PT ;  /* 0x0000000207027209 */ /* 0x000fe40007810000 */
[C---:B------:R-:W-:Y:S01]  /*5f30*/  HMMA.16816.F32.BF16 R24, R200.reuse, R146, R24 ;  /* 0x00000092c818723c */ /* 0x040fe20000041818 */
[----:B------:R-:W1:Y:S03]  /*5f40*/  LDSM.16.M88.4 R144, [R206+0x6800] ;  /* 0x00680000ce90783b */ /* 0x000e660000000200 */
[----:B------:R-:W-:Y:S02]  /*5f50*/  FMNMX.FTZ R0, R8, R0, !PT ;  /* 0x0000000008007209 */ /* 0x000fe40007810000 */
[----:B------:R-:W-:Y:S02]  /*5f60*/  FMNMX.FTZ R2, R10, R2, !PT ;  /* 0x000000020a027209 */ /* 0x000fe40007810000 */
[C---:B---3--:R-:W-:Y:S04]  /*5f70*/  HMMA.16816.F32.BF16 R28, R200.reuse, R156, R28 ;  /* 0x0000009cc81c723c */ /* 0x048fe8000004181c */
[----:B------:R-:W-:Y:S02]  /*5f80*/  FMNMX.FTZ R0, R9, R0, !PT ;  /* 0x0000000009007209 */ /* 0x000fe40007810000 */
[----:B------:R-:W-:Y:S02]  /*5f90*/  FMNMX.FTZ R2, R11, R2, !PT ;  /* 0x000000020b027209 */ /* 0x000fe40007810000 */
[C---:B------:R-:W-:Y:S04]  /*5fa0*/  HMMA.16816.F32.BF16 R32, R200.reuse, R158, R32 ;  /* 0x0000009ec820723c */ /* 0x040fe80000041820 */
[----:B------:R-:W-:Y:S02]  /*5fb0*/  FMNMX.FTZ R0, R12, R0, !PT ;  /* 0x000000000c007209 */ /* 0x000fe40007810000 */
[----:B------:R-:W-:Y:S02]  /*5fc0*/  FMNMX.FTZ R2, R14, R2, !PT ;  /* 0x000000020e027209 */ /* 0x000fe40007810000 */
[C---:B--2---:R-:W-:Y:S04]  /*5fd0*/  HMMA.16816.F32.BF16 R36, R200.reuse, R148, R36 ;  /* 0x00000094c824723c */ /* 0x044fe80000041824 */
[----:B------:R-:W-:Y:S02]  /*5fe0*/  FMNMX.FTZ R0, R13, R0, !PT ;  /* 0x000000000d007209 */ /* 0x000fe40007810000 */
[----:B------:R-:W-:Y:S02]  /*5ff0*/  FMNMX.FTZ R2, R15, R2, !PT ;  /* 0x000000020f027209 */ /* 0x000fe40007810000 */
[C---:B------:R-:W-:Y:S01]  /*6000*/  HMMA.16816.F32.BF16 R40, R200.reuse, R150, R40 ;  /* 0x00000096c828723c */ /* 0x040fe20000041828 */
[----:B------:R-:W2:Y:S01]  /*6010*/  LDSM.16.M88.4 R148, [R206+0x7800] ;  /* 0x00780000ce94783b */ /* 0x000ea20000000200 */
[----:B------:R-:W-:Y:S04]  /*6020*/  DEPBAR.LE SB0, 0x0 ;  /* 0x000080000000791a */ /* 0x000fe80000000000 */
[----:B------:R-:W-:Y:S02]  /*6030*/  FMNMX.FTZ R0, R16, R0, !PT ;  /* 0x0000000010007209 */ /* 0x000fe40007810000 */
[----:B------:R-:W-:Y:S01]  /*6040*/  FMNMX.FTZ R2, R18, R2, !PT ;  /* 0x0000000212027209 */ /* 0x000fe20007810000 */
[C---:B-1----:R-:W-:Y:S01]  /*6050*/  HMMA.16816.F32.BF16 R44, R200.reuse, R144, R44 ;  /* 0x00000090c82c723c */ /* 0x042fe2000004182c */
[----:B------:R-:W-:Y:S04]  /*6060*/  BAR.SYNC.DEFER_BLOCKING 0x0 ;  /* 0x0000000000007b1d */ /* 0x000fe80000010000 */
[----:B------:R-:W-:Y:S02]  /*6070*/  FMNMX.FTZ R0, R17, R0, !PT ;  /* 0x0000000011007209 */ /* 0x000fe40007810000 */
[----:B------:R-:W-:Y:S01]  /*6080*/  FMNMX.FTZ R2, R19, R2, !PT ;  /* 0x0000000213027209 */ /* 0x000fe20007810000 */
[C---:B------:R-:W-:Y:S04]  /*6090*/  HMMA.16816.F32.BF16 R48, R200.reuse, R146, R48 ;  /* 0x00000092c830723c */ /* 0x040fe80000041830 */
[----:B------:R-:W-:Y:S02]  /*60a0*/  FMNMX.FTZ R0, R20, R0, !PT ;  /* 0x0000000014007209 */ /* 0x000fe40007810000 */
[----:B------:R-:W-:Y:S02]  /*60b0*/  FMNMX.FTZ R2, R22, R2, !PT ;  /* 0x0000000216027209 */ /* 0x000fe40007810000 */
[C---:B------:R-:W-:Y:S04]  /*60c0*/  HMMA.16816.F32.BF16 R52, R200.reuse, R152, R52 ;  /* 0x00000098c834723c */ /* 0x040fe80000041834 */
        /* <DEDUP_REMOVED lines=8> */
[----:B------:R-:W-:Y:S04]  /*6150*/  HMMA.16816.F32.BF16 R64, R200, R150, R64 ;  /* 0x00000096c840723c */ /* 0x000fe80000041840 */
[----:B------:R-:W-:Y:S02]  /*6160*/  FMNMX.FTZ R0, R28, R0, !PT ;  /* 0x000000001c007209 */ /* 0x000fe40007810000 */
[----:B------:R-:W-:Y:S02]  /*6170*/  FMNMX.FTZ R2, R30, R2, !PT ;  /* 0x000000021e027209 */ /* 0x000fe40007810000 */
[----:B------:R-:W-:Y:S04]  /*6180*/  FMNMX.FTZ R0, R29, R0, !PT ;  /* 0x000000001d007209 */ /* 0x000fe80007810000 */
[----:B------:R-:W-:Y:S02]  /*6190*/  FMNMX.FTZ R0, R32, R0, !PT ;  /* 0x0000000020007209 */ /* 0x000fe40007810000 */
        /* <DEDUP_REMOVED lines=34> */
[----:B------:R-:W-:Y:S03]  /*63c0*/  FMNMX.FTZ R0, R66, R0, !PT ;  /* 0x0000000042007209 */ /* 0x000fe60007810000 */
[----:B------:R-:W1:Y:S01]  /*63d0*/  SHFL.BFLY PT, R3, R116, 0x2, 0x1f ;  /* 0x0c401f0074037f89 */ /* 0x000e6200000e0000 */
[----:B------:R-:W-:Y:S07]  /*63e0*/  FMNMX.FTZ R0, R67, R0, !PT ;  /* 0x0000000043007209 */ /* 0x000fee0007810000 */
[----:B------:R-:W2:Y:S01]  /*63f0*/  SHFL.BFLY PT, R2, R0, 0x2, 0x1f ;  /* 0x0c401f0000027f89 */ /* 0x000ea200000e0000 */
[----:B-1----:R-:W-:Y:S07]  /*6400*/  FMNMX.FTZ R116, R116, R3, !PT ;  /* 0x0000000374747209 */ /* 0x002fee0007810000 */
[----:B------:R-:W1:Y:S01]  /*6410*/  SHFL.BFLY PT, R144, R116, 0x1, 0x1f ;  /* 0x0c201f0074907f89 */ /* 0x000e6200000e0000 */
[----:B--2---:R-:W-:Y:S07]  /*6420*/  FMNMX.FTZ R0, R0, R2, !PT ;  /* 0x0000000200007209 */ /* 0x004fee0007810000 */
[----:B------:R-:W2:Y:S01]  /*6430*/  SHFL.BFLY PT, R3, R0, 0x1, 0x1f ;  /* 0x0c201f0000037f89 */ /* 0x000ea200000e0000 */
[----:B-1----:R-:W-:Y:S05]  /*6440*/  FMNMX.FTZ R116, R116, R144, !PT ;  /* 0x0000009074747209 */ /* 0x002fea0007810000 */
[C---:B------:R-:W-:Y:S02]  /*6450*/  FMUL.FTZ R156, R116.reuse, c[0x0][0x2d0] ;  /* 0x0000b400749c7a20 */ /* 0x040fe40000410000 */
[----:B------:R-:W-:Y:S01]  /*6460*/  FADD.FTZ R2, -R116, R117 ;  /* 0x0000007574027221 */ /* 0x000fe20000010100 */
[----:B--2---:R-:W-:Y:S01]  /*6470*/  FMNMX.FTZ R3, R0, R3, !PT ;  /* 0x0000000300037209 */ /* 0x004fe20007810000 */
[--C-:B------:R-:W-:Y:S01]  /*6480*/  FFMA.FTZ R5, R5, c[0x0][0x2d0], -R156.reuse ;  /* 0x0000b40005057a23 */ /* 0x100fe2000001089c */
[----:B------:R-:W-:Y:S01]  /*6490*/  @P1 IADD3 R117, P2, R246, UR8, RZ ;  /* 0x00000008f6751c10 */ /* 0x000fe2000ff5e0ff */
[--C-:B------:R-:W-:Y:S02]  /*64a0*/  FFMA.FTZ R4, R4, c[0x0][0x2d0], -R156.reuse ;  /* 0x0000b40004047a23 */ /* 0x100fe4000001089c */
[----:B------:R1:W-:Y:S01]  /*64b0*/  MUFU.EX2 R230, R5 ;  /* 0x0000000500e67308 */ /* 0x0003e20000000800 */
[----:B------:R-:W-:Y:S01]  /*64c0*/  FMUL.FTZ R0, R2, c[0x0][0x2d0] ;  /* 0x0000b40002007a20 */ /* 0x000fe20000410000 */
[----:B------:R-:W-:Y:S01]  /*64d0*/  @P1 LEA R144, P5, R117, c[0x0][0x1c8], 0x1 ;  /* 0x0000720075901a11 */ /* 0x000fe200078a08ff */
[--C-:B------:R-:W-:Y:S02]  /*64e0*/  FFMA.FTZ R8, R8, c[0x0][0x2d0], -R156.reuse ;  /* 0x0000b40008087a23 */ /* 0x100fe4000001089c */
[--C-:B------:R-:W-:Y:S02]  /*64f0*/  FFMA.FTZ R9, R9, c[0x0][0x2d0], -R156.reuse ;  /* 0x0000b40009097a23 */ /* 0x100fe4000001089c */
[--C-:B------:R-:W-:Y:S02]  /*6500*/  FFMA.FTZ R24, R24, c[0x0][0x2d0], -R156.reuse ;  /* 0x0000b40018187a23 */ /* 0x100fe4000001089c */
[--C-:B------:R-:W-:Y:S01]  /*6510*/  FFMA.FTZ R25, R25, c[0x0][0x2d0], -R156.reuse ;  /* 0x0000b40019197a23 */ /* 0x100fe2000001089c */
[----:B------:R2:W-:Y:S01]  /*6520*/  MUFU.EX2 R231, R4 ;  /* 0x0000000400e77308 */ /* 0x0005e20000000800 */
[--C-:B------:R-:W-:Y:S02]  /*6530*/  FFMA.FTZ R28, R28, c[0x0][0x2d0], -R156.reuse ;  /* 0x0000b4001c1c7a23 */ /* 0x100fe4000001089c */
[--C-:B------:R-:W-:Y:S02]  /*6540*/  FFMA.FTZ R29, R29, c[0x0][0x2d0], -R156.reuse ;  /* 0x0000b4001d1d7a23 */ /* 0x100fe4000001089c */
[--C-:B------:R-:W-:Y:S02]  /*6550*/  FFMA.FTZ R32, R32, c[0x0][0x2d0], -R156.reuse ;  /* 0x0000b40020207a23 */ /* 0x100fe4000001089c */
[--C-:B------:R-:W-:Y:S02]  /*6560*/  FFMA.FTZ R33, R33, c[0x0][0x2d0], -R156.reuse ;  /* 0x0000b40021217a23 */ /* 0x100fe4000001089c */
[--C-:B------:R-:W-:Y:S01]  /*6570*/  FFMA.FTZ R36, R36, c[0x0][0x2d0], -R156.reuse ;  /* 0x0000b40024247a23 */ /* 0x100fe2000001089c */
[----:B------:R3:W4:Y:S01]  /*6580*/  MUFU.EX2 R2, R0 ;  /* 0x0000000000027308 */ /* 0x0007220000000800 */
[--C-:B------:R-:W-:Y:S02]  /*6590*/  FFMA.FTZ R37, R37, c[0x0][0x2d0], -R156.reuse ;  /* 0x0000b40025257a23 */ /* 0x100fe4000001089c */
[--C-:B------:R-:W-:Y:S01]  /*65a0*/  FFMA.FTZ R40, R40, c[0x0][0x2d0], -R156.reuse ;  /* 0x0000b40028287a23 */ /* 0x100fe2000001089c */
[----:B-1----:R-:W-:Y:S01]  /*65b0*/  @P1 IADD3.X R5, R243, UR9, RZ, P2, !PT ;  /* 0x00000009f3051c10 */ /* 0x002fe200097fe4ff */
[--C-:B------:R-:W-:Y:S02]  /*65c0*/  FFMA.FTZ R41, R41, c[0x0][0x2d0], -R156.reuse ;  /* 0x0000b40029297a23 */ /* 0x100fe4000001089c */
[--C-:B------:R-:W-:Y:S01]  /*65d0*/  FFMA.FTZ R44, R44, c[0x0][0x2d0], -R156.reuse ;  /* 0x0000b4002c2c7a23 */ /* 0x100fe2000001089c */
[----:B------:R-:W-:Y:S01]  /*65e0*/  @P1 LEA.HI.X R145, R117, c[0x0][0x1cc], R5, 0x1, P5 ;  /* 0x0000730075911a11 */ /* 0x000fe200028f0c05 */
[----:B------:R-:W-:Y:S01]  /*65f0*/  FMUL.FTZ R117, R3, c[0x0][0x2d0] ;  /* 0x0000b40003757a20 */ /* 0x000fe20000410000 */
[----:B------:R1:W-:Y:S01]  /*6600*/  MUFU.EX2 R229, R8 ;  /* 0x0000000800e57308 */ /* 0x0003e20000000800 */
[----:B------:R-:W-:Y:S02]  /*6610*/  FFMA.FTZ R45, R45, c[0x0][0x2d0], -R156 ;  /* 0x0000b4002d2d7a23 */ /* 0x000fe4000001089c */
[----:B------:R5:W-:Y:S01]  /*6620*/  @P1 LDGSTS.E.BYPASS.LTC128B.128 [R226+0x8100], [R144.64], !P3 ;  /* 0x0810000090e21fae */ /* 0x000be2000d901d56 */
[----:B--2---:R-:W-:Y:S01]  /*6630*/  @P1 IADD3 R4, P4, R235, UR8, RZ ;  /* 0x00000008eb041c10 */ /* 0x004fe2000ff9e0ff */
[--C-:B------:R-:W-:Y:S02]  /*6640*/  FFMA.FTZ R6, R6, c[0x0][0x2d0], -R117.reuse ;  /* 0x0000b40006067a23 */ /* 0x100fe40000010875 */
[--C-:B------:R-:W-:Y:S01]  /*6650*/  FFMA.FTZ R10, R10, c[0x0][0x2d0], -R117.reuse ;  /* 0x0000b4000a0a7a23 */ /* 0x100fe20000010875 */
[----:B------:R-:W-:Y:S01]  /*6660*/  @P1 LEA R146, P2, R4, c[0x0][0x1c8], 0x1 ;  /* 0x0000720004921a11 */ /* 0x000fe200078408ff */
[--C-:B------:R-:W-:Y:S01]  /*6670*/  FFMA.FTZ R11, R11, c[0x0][0x2d0], -R117.reuse ;  /* 0x0000b4000b0b7a23 */ /* 0x100fe20000010875 */
[----:B------:R2:W-:Y:S01]  /*6680*/  MUFU.EX2 R228, R9 ;  /* 0x0000000900e47308 */ /* 0x0005e20000000800 */
[--C-:B------:R-:W-:Y:S02]  /*6690*/  FFMA.FTZ R26, R26, c[0x0][0x2d0], -R117.reuse ;  /* 0x0000b4001a1a7a23 */ /* 0x100fe40000010875 */
[--C-:B------:R-:W-:Y:S02]  /*66a0*/  FFMA.FTZ R27, R27, c[0x0][0x2d0], -R117.reuse ;  /* 0x0000b4001b1b7a23 */ /* 0x100fe40000010875 */
[----:B---3--:R-:W-:Y:S01]  /*66b0*/  FADD.FTZ R0, -R3, R118 ;  /* 0x0000007603007221 */ /* 0x008fe20000010100 */
[----:B------:R-:W-:Y:S01]  /*66c0*/  @P1 IADD3.X R118, R234, UR9, RZ, P4, !PT ;  /* 0x00000009ea761c10 */ /* 0x000fe2000a7fe4ff */
[----:B------:R-:W-:Y:S01]  /*66d0*/  @UP1 UIADD3 UR9, UP0, UR20, 0x80, URZ ;  /* 0x0000008014091890 */ /* 0x000fe2000ff1e03f */
[----:B----4-:R-:W-:Y:S02]  /*66e0*/  FMUL.FTZ R68, R2, R68 ;  /* 0x0000004402447220 */ /* 0x010fe40000410000 */
[----:B------:R-:W-:Y:S01]  /*66f0*/  @P1 LEA.HI.X R147, R4, c[0x0][0x1cc], R118, 0x1, P2 ;  /* 0x0000730004931a11 */ /* 0x000fe200010f0c76 */
[----:B------:R3:W-:Y:S01]  /*6700*/  MUFU.EX2 R168, R6 ;  /* 0x0000000600a87308 */ /* 0x0007e20000000800 */
[----:B------:R-:W-:Y:S01]  /*6710*/  @P1 IADD3 R4, P2, R144, UR10, RZ ;  /* 0x0000000a90041c10 */ /* 0x000fe2000ff5e0ff */
[----:B------:R-:W-:Y:S01]  /*6720*/  @UP1 UIADD3.X UR8, URZ, UR14, URZ, UP0, !UPT ;  /* 0x0000000e3f081290 */ /* 0x000fe200087fe43f */
[--C-:B------:R-:W-:Y:S01]  /*6730*/  FFMA.FTZ R118, R7, c[0x0][0x2d0], -R117.reuse ;  /* 0x0000b40007767a23 */ /* 0x100fe20000010875 */
[----:B------:R4:W-:Y:S01]  /*6740*/  @P1 LDGSTS.E.BYPASS.LTC128B.128 [R226+0xc100], [R146.64], !P0 ;  /* 0x0c10000092e21fae */ /* 0x0009e2000c101d56 */
[----:B------:R-:W-:Y:S01]  /*6750*/  @P1 IADD3.X R5, R145, UR17, RZ, P2, !PT ;  /* 0x0000001191051c10 */ /* 0x000fe200097fe4ff */
[----:B------:R-:W-:Y:S01]  /*6760*/  FMUL.FTZ R0, R0, c[0x0][0x2d0] ;  /* 0x0000b40000007a20 */ /* 0x000fe20000410000 */
[----:B-1----:R-:W-:Y:S01]  /*6770*/  @P1 IADD3 R8, P2, R4, UR10, RZ ;  /* 0x0000000a04081c10 */ /* 0x002fe2000ff5e0ff */
[----:B------:R-:W-:Y:S01]  /*6780*/  FMUL.FTZ R69, R2, R69 ;  /* 0x0000004502457220 */ /* 0x000fe20000410000 */
[----:B-----5:R-:W-:Y:S01]  /*6790*/  @P1 IADD3 R144, P5, R4, UR9, RZ ;  /* 0x0000000904901c10 */ /* 0x020fe2000ffbe0ff */
[----:B------:R-:W-:Y:S01]  /*67a0*/  MUFU.EX2 R167, R118 ;  /* 0x0000007600a77308 */ /* 0x000fe20000000800 */
[C---:B------:R-:W-:Y:S01]  /*67b0*/  FMUL.FTZ R72, R2.reuse, R72 ;  /* 0x0000004802487220 */ /* 0x040fe20000410000 */
[----:B------:R1:W-:Y:S01]  /*67c0*/  @P1 LDGSTS.E.BYPASS.LTC128B.128 [R226+0x9100], [R4.64], !P3 ;  /* 0x0910000004e21fae */ /* 0x0003e2000d901d56 */
[C---:B--2---:R-:W-:Y:S01]  /*67d0*/  @P1 IADD3.X R9, R5.reuse, UR17, RZ, P2, !PT ;  /* 0x0000001105091c10 */ /* 0x044fe200097fe4ff */
[C---:B------:R-:W-:Y:S01]  /*67e0*/  FMUL.FTZ R73, R2.reuse, R73 ;  /* 0x0000004902497220 */ /* 0x040fe20000410000 */
[----:B------:R-:W-:Y:S01]  /*67f0*/  @P1 IADD3.X R145, R5, UR8, RZ, P5, !PT ;  /* 0x0000000805911c10 */ /* 0x000fe2000affe4ff */
[C---:B------:R-:W-:Y:S02]  /*6800*/  FMUL.FTZ R76, R2.reuse, R76 ;  /* 0x0000004c024c7220 */ /* 0x040fe40000410000 */
[C---:B------:R-:W-:Y:S02]  /*6810*/  FMUL.FTZ R77, R2.reuse, R77 ;  /* 0x0000004d024d7220 */ /* 0x040fe40000410000 */
[----:B------:R1:W-:Y:S01]  /*6820*/  @P1 LDGSTS.E.BYPASS.LTC128B.128 [R226+0xd100], [R4.64+0x80], !P0 ;  /* 0x0d10008004e21fae */ /* 0x0003e2000c101d56 */
[----:B------:R-:W2:Y:S01]  /*6830*/  MUFU.EX2 R0, R0 ;  /* 0x0000000000007308 */ /* 0x000ea20000000800 */
[----:B------:R-:W-:Y:S01]  /*6840*/  FMUL.FTZ R80, R2, R80 ;  /* 0x0000005002507220 */ /* 0x000fe20000410000 */
[----:B---3--:R-:W-:Y:S01]  /*6850*/  @P1 IADD3 R6, P4, R8, UR10, RZ ;  /* 0x0000000a08061c10 */ /* 0x008fe2000ff9e0ff */
[C---:B------:R-:W-:Y:S02]  /*6860*/  FMUL.FTZ R81, R2.reuse, R81 ;  /* 0x0000005102517220 */ /* 0x040fe40000410000 */
[C---:B------:R-:W-:Y:S02]  /*6870*/  FMUL.FTZ R84, R2.reuse, R84 ;  /* 0x0000005402547220 */ /* 0x040fe40000410000 */
[----:B------:R3:W-:Y:S01]  /*6880*/  @P1 LDGSTS.E.BYPASS.LTC128B.128 [R226+0xa100], [R8.64], !P3 ;  /* 0x0a10000008e21fae */ /* 0x0007e2000d901d56 */
[----:B------:R-:W-:Y:S01]  /*6890*/  @P1 IADD3.X R7, R9, UR17, RZ, P4, !PT ;  /* 0x0000001109071c10 */ /* 0x000fe2000a7fe4ff */
[C---:B------:R-:W-:Y:S01]  /*68a0*/  FMUL.FTZ R85, R2.reuse, R85 ;  /* 0x0000005502557220 */ /* 0x040fe20000410000 */
[----:B------:R5:W-:Y:S01]  /*68b0*/  MUFU.EX2 R166, R10 ;  /* 0x0000000a00a67308 */ /* 0x000be20000000800 */
[C---:B------:R-:W-:Y:S02]  /*68c0*/  FMUL.FTZ R88, R2.reuse, R88 ;  /* 0x0000005802587220 */ /* 0x040fe40000410000 */
[----:B------:R-:W-:Y:S02]  /*68d0*/  FMUL.FTZ R89, R2, R89 ;  /* 0x0000005902597220 */ /* 0x000fe40000410000 */
[----:B------:R4:W-:Y:S01]  /*68e0*/  @P1 LDGSTS.E.BYPASS.LTC128B.128 [R226+0xe100], [R144.64], !P0 ;  /* 0x0e10000090e21fae */ /* 0x0009e2000c101d56 */
[--C-:B------:R-:W-:Y:S02]  /*68f0*/  FFMA.FTZ R30, R30, c[0x0][0x2d0], -R117.reuse ;  /* 0x0000b4001e1e7a23 */ /* 0x100fe40000010875 */
[--C-:B------:R-:W-:Y:S02]  /*6900*/  FFMA.FTZ R31, R31, c[0x0][0x2d0], -R117.reuse ;  /* 0x0000b4001f1f7a23 */ /* 0x100fe40000010875 */
[----:B------:R4:W4:Y:S01]  /*6910*/  MUFU.EX2 R165, R11 ;  /* 0x0000000b00a57308 */ /* 0x0009220000000800 */
[--C-:B------:R-:W-:Y:S02]  /*6920*/  FFMA.FTZ R34, R34, c[0x0][0x2d0], -R117.reuse ;  /* 0x0000b40022227a23 */ /* 0x100fe40000010875 */
[----:B------:R4:W-:Y:S01]  /*6930*/  @P1 LDGSTS.E.BYPASS.LTC128B.128 [R226+0xb100], [R6.64], !P3 ;  /* 0x0b10000006e21fae */ /* 0x0009e2000d901d56 */
[----:B--2---:R-:W-:Y:S01]  /*6940*/  FMUL.FTZ R70, R0, R70 ;  /* 0x0000004600467220 */ /* 0x004fe20000410000 */
[----:B-1----:R-:W-:Y:S01]  /*6950*/  @P1 IADD3 R4, P2, R8, UR9, RZ ;  /* 0x0000000908041c10 */ /* 0x002fe2000ff5e0ff */
[C---:B------:R-:W-:Y:S02]  /*6960*/  FMUL.FTZ R71, R0.reuse, R71 ;  /* 0x0000004700477220 */ /* 0x040fe40000410000 */
[C---:B------:R-:W-:Y:S01]  /*6970*/  FMUL.FTZ R74, R0.reuse, R74 ;  /* 0x0000004a004a7220 */ /* 0x040fe20000410000 */
[----:B------:R-:W-:Y:S01]  /*6980*/  @P1 IADD3.X R5, R9, UR8, RZ, P2, !PT ;  /* 0x0000000809051c10 */ /* 0x000fe200097fe4ff */
[C---:B------:R-:W-:Y:S01]  /*6990*/  FMUL.FTZ R75, R0.reuse, R75 ;  /* 0x0000004b004b7220 */ /* 0x040fe20000410000 */
[----:B------:R-:W-:Y:S01]  /*69a0*/  MUFU.EX2 R174, R24 ;  /* 0x0000001800ae7308 */ /* 0x000fe20000000800 */
[----:B------:R-:W-:Y:S02]  /*69b0*/  FMUL.FTZ R78, R0, R78 ;  /* 0x0000004e004e7220 */ /* 0x000fe40000410000 */
[----:B------:R1:W-:Y:S01]  /*69c0*/  @P1 LDGSTS.E.BYPASS.LTC128B.128 [R226+0xf100], [R4.64], !P0 ;  /* 0x0f10000004e21fae */ /* 0x0003e2000c101d56 */
[C---:B---3--:R-:W-:Y:S02]  /*69d0*/  FMUL.FTZ R8, R2.reuse, R124 ;  /* 0x0000007c02087220 */ /* 0x048fe40000410000 */
[----:B------:R-:W-:Y:S02]  /*69e0*/  FMUL.FTZ R9, R2, R125 ;  /* 0x0000007d02097220 */ /* 0x000fe40000410000 */
[C---:B-----5:R-:W-:Y:S02]  /*69f0*/  FMUL.FTZ R10, R0.reuse, R126 ;  /* 0x0000007e000a7220 */ /* 0x060fe40000410000 */
[C---:B------:R-:W-:Y:S01]  /*6a00*/  FMUL.FTZ R79, R0.reuse, R79 ;  /* 0x0000004f004f7220 */ /* 0x040fe20000410000 */
[----:B----4-:R-:W2:Y:S01]  /*6a10*/  LDSM.16.MT88.4 R144, [R204+0x100] ;  /* 0x00010000cc90783b */ /* 0x010ea20000004200 */
[C---:B------:R-:W-:Y:S01]  /*6a20*/  FMUL.FTZ R11, R0.reuse, R127 ;  /* 0x0000007f000b7220 */ /* 0x040fe20000410000 */
[----:B------:R-:W-:Y:S01]  /*6a30*/  MUFU.EX2 R173, R25 ;  /* 0x0000001900ad7308 */ /* 0x000fe20000000800 */
[C---:B------:R-:W-:Y:S02]  /*6a40*/  FMUL.FTZ R82, R0.reuse, R82 ;  /* 0x0000005200527220 */ /* 0x040fe40000410000 */
[C---:B------:R-:W-:Y:S02]  /*6a50*/  FMUL.FTZ R83, R0.reuse, R83 ;  /* 0x0000005300537220 */ /* 0x040fe40000410000 */
[----:B------:R-:W-:Y:S01]  /*6a60*/  FMUL.FTZ R6, R0, R122 ;  /* 0x0000007a00067220 */ /* 0x000fe20000410000 */
[----:B------:R-:W3:Y:S01]  /*6a70*/  LDSM.16.MT88.4 R148, [R205+0x100] ;  /* 0x00010000cd94783b */ /* 0x000ee20000004200 */
[----:B------:R-:W-:Y:S01]  /*6a80*/  F2FP.BF16.PACK_AB R122, R228, R229 ;  /* 0x000000e5e47a723e */ /* 0x000fe200000010ff */
[C---:B------:R-:W-:Y:S01]  /*6a90*/  FMUL.FTZ R7, R0.reuse, R123 ;  /* 0x0000007b00077220 */ /* 0x040fe20000410000 */
[----:B------:R-:W-:Y:S01]  /*6aa0*/  F2FP.BF16.PACK_AB R123, R165, R166 ;  /* 0x000000a6a57b723e */ /* 0x000fe200000010ff */
[C---:B------:R-:W-:Y:S01]  /*6ab0*/  FMUL.FTZ R86, R0.reuse, R86 ;  /* 0x0000005600567220 */ /* 0x040fe20000410000 */
[----:B------:R-:W-:Y:S01]  /*6ac0*/  MUFU.EX2 R158, R26 ;  /* 0x0000001a009e7308 */ /* 0x000fe20000000800 */
[C---:B------:R-:W-:Y:S02]  /*6ad0*/  FMUL.FTZ R87, R0.reuse, R87 ;  /* 0x0000005700577220 */ /* 0x040fe40000410000 */
[----:B------:R-:W4:Y:S01]  /*6ae0*/  LDSM.16.MT88.4 R152, [R208+0x100] ;  /* 0x00010000d098783b */ /* 0x000f220000004200 */
[----:B------:R-:W-:Y:S02]  /*6af0*/  FMUL.FTZ R90, R0, R90 ;  /* 0x0000005a005a7220 */ /* 0x000fe40000410000 */
[----:B-1----:R-:W-:Y:S01]  /*6b00*/  FMUL.FTZ R4, R2, R120 ;  /* 0x0000007802047220 */ /* 0x002fe20000410000 */
[----:B------:R-:W-:Y:S01]  /*6b10*/  F2FP.BF16.PACK_AB R120, R230, R231 ;  /* 0x000000e7e678723e */ /* 0x000fe200000010ff */
[----:B------:R-:W-:Y:S01]  /*6b20*/  FMUL.FTZ R5, R2, R121 ;  /* 0x0000007902057220 */ /* 0x000fe20000410000 */
[----:B------:R-:W-:Y:S01]  /*6b30*/  F2FP.BF16.PACK_AB R121, R167, R168 ;  /* 0x000000a8a779723e */ /* 0x000fe200000010ff */
[----:B------:R1:W-:Y:S01]  /*6b40*/  MUFU.EX2 R157, R27 ;  /* 0x0000001b009d7308 */ /* 0x0003e20000000800 */
[----:B------:R-:W5:Y:S01]  /*6b50*/  LDSM.16.MT88.4 R124, [R207+0x100] ;  /* 0x00010000cf7c783b */ /* 0x000f620000004200 */
[--C-:B------:R-:W-:Y:S02]  /*6b60*/  FFMA.FTZ R35, R35, c[0x0][0x2d0], -R117.reuse ;  /* 0x0000b40023237a23 */ /* 0x100fe40000010875 */
[--C-:B------:R-:W-:Y:S02]  /*6b70*/  FFMA.FTZ R38, R38, c[0x0][0x2d0], -R117.reuse ;  /* 0x0000b40026267a23 */ /* 0x100fe40000010875 */
[--C-:B------:R-:W-:Y:S02]  /*6b80*/  FFMA.FTZ R39, R39, c[0x0][0x2d0], -R117.reuse ;  /* 0x0000b40027277a23 */ /* 0x100fe40000010875 */
[--C-:B------:R-:W-:Y:S01]  /*6b90*/  FFMA.FTZ R42, R42, c[0x0][0x2d0], -R117.reuse ;  /* 0x0000b4002a2a7a23 */ /* 0x100fe20000010875 */
[----:B------:R-:W0:Y:S01]  /*6ba0*/  LDGDEPBAR ;  /* 0x00000000000079af */ /* 0x000e220000000000 */
[----:B------:R-:W-:Y:S01]  /*6bb0*/  MUFU.EX2 R172, R28 ;  /* 0x0000001c00ac7308 */ /* 0x000fe20000000800 */
[--C-:B------:R-:W-:Y:S02]  /*6bc0*/  FFMA.FTZ R43, R43, c[0x0][0x2d0], -R117.reuse ;  /* 0x0000b4002b2b7a23 */ /* 0x100fe40000010875 */
[--C-:B------:R-:W-:Y:S02]  /*6bd0*/  FFMA.FTZ R46, R46, c[0x0][0x2d0], -R117.reuse ;  /* 0x0000b4002e2e7a23 */ /* 0x100fe40000010875 */
[--C-:B------:R-:W-:Y:S01]  /*6be0*/  FFMA.FTZ R47, R47, c[0x0][0x2d0], -R117.reuse ;  /* 0x0000b4002f2f7a23 */ /* 0x100fe20000010875 */
[C---:B--2---:R-:W-:Y:S04]  /*6bf0*/  HMMA.16816.F32.BF16 R4, R120.reuse, R144, R4 ;  /* 0x000000907804723c */ /* 0x044fe80000041804 */
[----:B------:R-:W-:Y:S01]  /*6c00*/  MUFU.EX2 R170, R29 ;  /* 0x0000001d00aa7308 */ /* 0x000fe20000000800 */
[--C-:B------:R-:W-:Y:S01]  /*6c10*/  FFMA.FTZ R48, R48, c[0x0][0x2d0], -R156.reuse ;  /* 0x0000b40030307a23 */ /* 0x100fe2000001089c */
[----:B-1----:R-:W-:Y:S02]  /*6c20*/  LDSM.16.MT88.4 R24, [R205+0x1100] ;  /* 0x00110000cd18783b */ /* 0x002fe40000004200 */
[C---:B------:R-:W-:Y:S04]  /*6c30*/  HMMA.16816.F32.BF16 R8, R120.reuse, R146, R8 ;  /* 0x000000927808723c */ /* 0x040fe80000041808 */
[--C-:B------:R-:W-:Y:S02]  /*6c40*/  FFMA.FTZ R49, R49, c[0x0][0x2d0], -R156.reuse ;  /* 0x0000b40031317a23 */ /* 0x100fe4000001089c */
[----:B------:R-:W-:Y:S01]  /*6c50*/  MUFU.EX2 R171, R32 ;  /* 0x0000002000ab7308 */ /* 0x000fe20000000800 */
[--C-:B------:R-:W-:Y:S01]  /*6c60*/  FFMA.FTZ R50, R50, c[0x0][0x2d0], -R117.reuse ;  /* 0x0000b40032327a23 */ /* 0x100fe20000010875 */
[----:B------:R-:W1:Y:S01]  /*6c70*/  LDSM.16.MT88.4 R144, [R204+0x4100] ;  /* 0x00410000cc90783b */ /* 0x000e620000004200 */
[C---:B---3--:R-:W-:Y:S03]  /*6c80*/  HMMA.16816.F32.BF16 R68, R120.reuse, R148, R68 ;  /* 0x000000947844723c */ /* 0x048fe60000041844 */
[--C-:B------:R-:W-:Y:S02]  /*6c90*/  FFMA.FTZ R51, R51, c[0x0][0x2d0], -R117.reuse ;  /* 0x0000b40033337a23 */ /* 0x100fe40000010875 */
[----:B------:R-:W-:Y:S02]  /*6ca0*/  FMUL.FTZ R91, R0, R91 ;  /* 0x0000005b005b7220 */ /* 0x000fe40000410000 */
[----:B------:R-:W-:Y:S01]  /*6cb0*/  MUFU.EX2 R169, R33 ;  /* 0x0000002100a97308 */ /* 0x000fe20000000800 */
[C---:B------:R-:W-:Y:S01]  /*6cc0*/  HMMA.16816.F32.BF16 R72, R120.reuse, R150, R72 ;  /* 0x000000967848723c */ /* 0x040fe20000041848 */
[----:B------:R-:W2:Y:S03]  /*6cd0*/  LDSM.16.MT88.4 R148, [R205+0x4100] ;  /* 0x00410000cd94783b */ /* 0x000ea60000004200 */
[C---:B------:R-:W-:Y:S02]  /*6ce0*/  FMUL.FTZ R92, R2.reuse, R92 ;  /* 0x0000005c025c7220 */ /* 0x040fe40000410000 */
[----:B------:R-:W-:Y:S02]  /*6cf0*/  FMUL.FTZ R93, R2, R93 ;  /* 0x0000005d025d7220 */ /* 0x000fe40000410000 */
[C---:B----4-:R-:W-:Y:S01]  /*6d00*/  HMMA.16816.F32.BF16 R76, R120.reuse, R152, R76 ;  /* 0x00000098784c723c */ /* 0x050fe2000004184c */
[----:B------:R-:W-:Y:S03]  /*6d10*/  MUFU.EX2 R153, R34 ;  /* 0x0000002200997308 */ /* 0x000fe60000000800 */
[C---:B------:R-:W-:Y:S02]  /*6d20*/  FMUL.FTZ R94, R0.reuse, R94 ;  /* 0x0000005e005e7220 */ /* 0x040fe40000410000 */
[----:B------:R-:W-:Y:S02]  /*6d30*/  FMUL.FTZ R95, R0, R95 ;  /* 0x0000005f005f7220 */ /* 0x000fe40000410000 */
[C---:B------:R-:W-:Y:S03]  /*6d40*/  HMMA.16816.F32.BF16 R80, R120.reuse, R154, R80 ;  /* 0x0000009a7850723c */ /* 0x040fe60000041850 */
[----:B------:R-:W-:Y:S01]  /*6d50*/  MUFU.EX2 R155, R30 ;  /* 0x0000001e009b7308 */ /* 0x000fe20000000800 */
[--C-:B------:R-:W-:Y:S02]  /*6d60*/  FFMA.FTZ R12, R12, c[0x0][0x2d0], -R156.reuse ;  /* 0x0000b4000c0c7a23 */ /* 0x100fe4000001089c */
[--C-:B------:R-:W-:Y:S02]  /*6d70*/  FFMA.FTZ R13, R13, c[0x0][0x2d0], -R156.reuse ;  /* 0x0000b4000d0d7a23 */ /* 0x100fe4000001089c */
[C---:B-----5:R-:W-:Y:S04]  /*6d80*/  HMMA.16816.F32.BF16 R84, R120.reuse, R124, R84 ;  /* 0x0000007c7854723c */ /* 0x060fe80000041854 */
[--C-:B------:R-:W-:Y:S01]  /*6d90*/  FFMA.FTZ R14, R14, c[0x0][0x2d0], -R117.reuse ;  /* 0x0000b4000e0e7a23 */ /* 0x100fe20000010875 */
[----:B------:R3:W-:Y:S01]  /*6da0*/  MUFU.EX2 R154, R31 ;  /* 0x0000001f009a7308 */ /* 0x0007e20000000800 */
[--C-:B------:R-:W-:Y:S02]  /*6db0*/  FFMA.FTZ R15, R15, c[0x0][0x2d0], -R117.reuse ;  /* 0x0000b4000f0f7a23 */ /* 0x100fe40000010875 */
[C---:B------:R-:W-:Y:S01]  /*6dc0*/  HMMA.16816.F32.BF16 R88, R120.reuse, R126, R88 ;  /* 0x0000007e7858723c */ /* 0x040fe20000041858 */
[----:B------:R-:W4:Y:S03]  /*6dd0*/  LDSM.16.MT88.4 R124, [R208+0x4100] ;  /* 0x00410000d07c783b */ /* 0x000f260000004200 */
[C---:B------:R-:W-:Y:S02]  /*6de0*/  FMUL.FTZ R96, R2.reuse, R96 ;  /* 0x0000006002607220 */ /* 0x040fe40000410000 */
[----:B------:R-:W-:Y:S01]  /*6df0*/  FMUL.FTZ R97, R2, R97 ;  /* 0x0000006102617220 */ /* 0x000fe20000410000 */
[----:B------:R5:W-:Y:S01]  /*6e00*/  MUFU.EX2 R152, R35 ;  /* 0x0000002300987308 */ /* 0x000be20000000800 */
[C---:B-1----:R-:W-:Y:S04]  /*6e10*/  HMMA.16816.F32.BF16 R92, R120.reuse, R144, R92 ;  /* 0x00000090785c723c */ /* 0x042fe8000004185c */
[C---:B------:R-:W-:Y:S02]  /*6e20*/  FMUL.FTZ R98, R0.reuse, R98 ;  /* 0x0000006200627220 */ /* 0x040fe40000410000 */
[----:B------:R-:W-:Y:S02]  /*6e30*/  FMUL.FTZ R99, R0, R99 ;  /* 0x0000006300637220 */ /* 0x000fe40000410000 */
[C---:B------:R-:W-:Y:S01]  /*6e40*/  FMUL.FTZ R100, R2.reuse, R100 ;  /* 0x0000006402647220 */ /* 0x040fe20000410000 */
[----:B------:R1:W-:Y:S03]  /*6e50*/  MUFU.EX2 R227, R12 ;  /* 0x0000000c00e37308 */ /* 0x0003e60000000800 */
[----:B------:R-:W-:Y:S01]  /*6e60*/  FMUL.FTZ R101, R2, R101 ;  /* 0x0000006502657220 */ /* 0x000fe20000410000 */
[C---:B------:R-:W-:Y:S01]  /*6e70*/  HMMA.16816.F32.BF16 R96, R120.reuse, R146, R96 ;  /* 0x000000927860723c */ /* 0x040fe20000041860 */
[----:B------:R-:W4:Y:S02]  /*6e80*/  LDSM.16.MT88.4 R144, [R207+0x4100] ;  /* 0x00410000cf90783b */ /* 0x000f240000004200 */
[C---:B------:R-:W-:Y:S02]  /*6e90*/  FMUL.FTZ R102, R0.reuse, R102 ;  /* 0x0000006600667220 */ /* 0x040fe40000410000 */
[----:B------:R-:W-:Y:S01]  /*6ea0*/  FMUL.FTZ R103, R0, R103 ;  /* 0x0000006700677220 */ /* 0x000fe20000410000 */
[----:B------:R1:W1:Y:S01]  /*6eb0*/  MUFU.EX2 R195, R13 ;  /* 0x0000000d00c37308 */ /* 0x0002620000000800 */
[--C-:B------:R-:W-:Y:S02]  /*6ec0*/  FFMA.FTZ R16, R16, c[0x0][0x2d0], -R156.reuse ;  /* 0x0000b40010107a23 */ /* 0x100fe4000001089c */
[--C-:B------:R-:W-:Y:S01]  /*6ed0*/  FFMA.FTZ R17, R17, c[0x0][0x2d0], -R156.reuse ;  /* 0x0000b40011117a23 */ /* 0x100fe2000001089c */
[----:B---3--:R-:W-:Y:S02]  /*6ee0*/  LDSM.16.MT88.4 R28, [R205+0x1900] ;  /* 0x00190000cd1c783b */ /* 0x008fe40000004200 */
[C---:B--2---:R-:W-:Y:S03]  /*6ef0*/  HMMA.16816.F32.BF16 R100, R120.reuse, R148, R100 ;  /* 0x000000947864723c */ /* 0x044fe60000041864 */
[--C-:B------:R-:W-:Y:S01]  /*6f00*/  FFMA.FTZ R18, R18, c[0x0][0x2d0], -R117.reuse ;  /* 0x0000b40012127a23 */ /* 0x100fe20000010875 */
[----:B------:R2:W-:Y:S01]  /*6f10*/  MUFU.EX2 R164, R14 ;  /* 0x0000000e00a47308 */ /* 0x0005e20000000800 */
[--C-:B------:R-:W-:Y:S01]  /*6f20*/  FFMA.FTZ R19, R19, c[0x0][0x2d0], -R117.reuse ;  /* 0x0000b40013137a23 */ /* 0x100fe20000010875 */
[----:B-----5:R-:W-:Y:S01]  /*6f30*/  LDSM.16.MT88.4 R32, [R208+0x1900] ;  /* 0x00190000d020783b */ /* 0x020fe20000004200 */
[C---:B------:R-:W-:Y:S02]  /*6f40*/  FMUL.FTZ R104, R2.reuse, R104 ;  /* 0x0000006802687220 */ /* 0x040fe40000410000 */
[----:B------:R-:W-:Y:S03]  /*6f50*/  FMUL.FTZ R105, R2, R105 ;  /* 0x0000006902697220 */ /* 0x000fe60000410000 */
[C---:B------:R-:W-:Y:S02]  /*6f60*/  FMUL.FTZ R106, R0.reuse, R106 ;  /* 0x0000006a006a7220 */ /* 0x040fe40000410000 */
[----:B------:R3:W-:Y:S01]  /*6f70*/  MUFU.EX2 R163, R15 ;  /* 0x0000000f00a37308 */ /* 0x0007e20000000800 */
[----:B------:R-:W-:Y:S02]  /*6f80*/  FMUL.FTZ R107, R0, R107 ;  /* 0x0000006b006b7220 */ /* 0x000fe40000410000 */
[C---:B-1----:R-:W-:Y:S02]  /*6f90*/  FMUL.FTZ R12, R2.reuse, R128 ;  /* 0x00000080020c7220 */ /* 0x042fe40000410000 */
[C---:B------:R-:W-:Y:S02]  /*6fa0*/  FMUL.FTZ R13, R2.reuse, R129 ;  /* 0x00000081020d7220 */ /* 0x040fe40000410000 */
[C---:B------:R-:W-:Y:S01]  /*6fb0*/  FMUL.FTZ R108, R2.reuse, R108 ;  /* 0x0000006c026c7220 */ /* 0x040fe20000410000 */
[C---:B------:R-:W-:Y:S01]  /*6fc0*/  HMMA.16816.F32.BF16 R104, R120.reuse, R150, R104 ;  /* 0x000000967868723c */ /* 0x040fe20000041868 */
[----:B------:R-:W-:Y:S01]  /*6fd0*/  LDSM.16.MT88.4 R148, [R207+0x900] ;  /* 0x00090000cf94783b */ /* 0x000fe20000004200 */
[----:B------:R1:W-:Y:S01]  /*6fe0*/  MUFU.EX2 R194, R16 ;  /* 0x0000001000c27308 */ /* 0x0003e20000000800 */
[----:B------:R-:W-:Y:S02]  /*6ff0*/  FMUL.FTZ R109, R2, R109 ;  /* 0x0000006d026d7220 */ /* 0x000fe40000410000 */
[C---:B------:R-:W-:Y:S02]  /*7000*/  FMUL.FTZ R110, R0.reuse, R110 ;  /* 0x0000006e006e7220 */ /* 0x040fe40000410000 */
[C---:B--2---:R-:W-:Y:S02]  /*7010*/  FMUL.FTZ R14, R0.reuse, R130 ;  /* 0x00000082000e7220 */ /* 0x044fe40000410000 */
[----:B------:R-:W-:Y:S03]  /*7020*/  FMUL.FTZ R111, R0, R111 ;  /* 0x0000006f006f7220 */ /* 0x000fe60000410000 */
[----:B------:R2:W5:Y:S01]  /*7030*/  MUFU.EX2 R193, R17 ;  /* 0x0000001100c17308 */ /* 0x0005620000000800 */
[C---:B------:R-:W-:Y:S02]  /*7040*/  FMUL.FTZ R112, R2.reuse, R112 ;  /* 0x0000007002707220 */ /* 0x040fe40000410000 */
[----:B------:R-:W-:Y:S02]  /*7050*/  FMUL.FTZ R113, R2, R113 ;  /* 0x0000007102717220 */ /* 0x000fe40000410000 */
[C---:B---3--:R-:W-:Y:S02]  /*7060*/  FMUL.FTZ R15, R0.reuse, R131 ;  /* 0x00000083000f7220 */ /* 0x048fe40000410000 */
[----:B------:R-:W3:Y:S01]  /*7070*/  LDSM.16.MT88.4 R128, [R204+0x900] ;  /* 0x00090000cc80783b */ /* 0x000ee20000004200 */
[C---:B------:R-:W-:Y:S02]  /*7080*/  FMUL.FTZ R114, R0.reuse, R114 ;  /* 0x0000007200727220 */ /* 0x040fe40000410000 */
[----:B------:R5:W-:Y:S01]  /*7090*/  MUFU.EX2 R162, R18 ;  /* 0x0000001200a27308 */ /* 0x000be20000000800 */
[----:B------:R-:W-:Y:S01]  /*70a0*/  FMUL.FTZ R115, R0, R115 ;  /* 0x0000007300737220 */ /* 0x000fe20000410000 */
[C---:B----4-:R-:W-:Y:S03]  /*70b0*/  HMMA.16816.F32.BF16 R12, R120.reuse, R124, R12 ;  /* 0x0000007c780c723c */ /* 0x050fe6000004180c */
[----:B-1----:R-:W-:Y:S02]  /*70c0*/  FMUL.FTZ R16, R2, R132 ;  /* 0x0000008402107220 */ /* 0x002fe40000410000 */
[--C-:B------:R-:W-:Y:S02]  /*70d0*/  FFMA.FTZ R20, R20, c[0x0][0x2d0], -R156.reuse ;  /* 0x0000b40014147a23 */ /* 0x100fe4000001089c */
[--C-:B------:R-:W-:Y:S01]  /*70e0*/  FFMA.FTZ R21, R21, c[0x0][0x2d0], -R156.reuse ;  /* 0x0000b40015157a23 */ /* 0x100fe2000001089c */
[C---:B------:R-:W-:Y:S01]  /*70f0*/  HMMA.16816.F32.BF16 R108, R120.reuse, R126, R108 ;  /* 0x0000007e786c723c */ /* 0x040fe2000004186c */
[----:B------:R1:W4:Y:S01]  /*7100*/  MUFU.EX2 R161, R19 ;  /* 0x0000001300a17308 */ /* 0x0003220000000800 */
[----:B------:R-:W3:Y:S02]  /*7110*/  LDSM.16.MT88.4 R124, [R205+0x900] ;  /* 0x00090000cd7c783b */ /* 0x000ee40000004200 */
[----:B--2---:R-:W-:Y:S02]  /*7120*/  FMUL.FTZ R17, R2, R133 ;  /* 0x0000008502117220 */ /* 0x004fe40000410000 */
[--C-:B------:R-:W-:Y:S02]  /*7130*/  FFMA.FTZ R22, R22, c[0x0][0x2d0], -R117.reuse ;  /* 0x0000b40016167a23 */ /* 0x100fe40000010875 */
[--C-:B------:R-:W-:Y:S03]  /*7140*/  FFMA.FTZ R23, R23, c[0x0][0x2d0], -R117.reuse ;  /* 0x0000b40017177a23 */ /* 0x100fe60000010875 */
[----:B------:R-:W-:Y:S01]  /*7150*/  MUFU.EX2 R118, R51 ;  /* 0x0000003300767308 */ /* 0x000fe20000000800 */
[--C-:B------:R-:W-:Y:S02]  /*7160*/  FFMA.FTZ R52, R52, c[0x0][0x2d0], -R156.reuse ;  /* 0x0000b40034347a23 */ /* 0x100fe4000001089c */
[----:B-----5:R-:W-:Y:S02]  /*7170*/  FMUL.FTZ R18, R0, R134 ;  /* 0x0000008600127220 */ /* 0x020fe40000410000 */
[--C-:B------:R-:W-:Y:S02]  /*7180*/  FFMA.FTZ R53, R53, c[0x0][0x2d0], -R156.reuse ;  /* 0x0000b40035357a23 */ /* 0x100fe4000001089c */
[--C-:B------:R-:W-:Y:S02]  /*7190*/  FFMA.FTZ R56, R56, c[0x0][0x2d0], -R156.reuse ;  /* 0x0000b40038387a23 */ /* 0x100fe4000001089c */
[--C-:B------:R-:W-:Y:S01]  /*71a0*/  FFMA.FTZ R57, R57, c[0x0][0x2d0], -R156.reuse ;  /* 0x0000b40039397a23 */ /* 0x100fe2000001089c */
[----:B------:R-:W-:Y:S01]  /*71b0*/  MUFU.EX2 R192, R20 ;  /* 0x0000001400c07308 */ /* 0x000fe20000000800 */
[--C-:B------:R-:W-:Y:S02]  /*71c0*/  FFMA.FTZ R54, R54, c[0x0][0x2d0], -R117.reuse ;  /* 0x0000b40036367a23 */ /* 0x100fe40000010875 */
[--C-:B------:R-:W-:Y:S02]  /*71d0*/  FFMA.FTZ R55, R55, c[0x0][0x2d0], -R117.reuse ;  /* 0x0000b40037377a23 */ /* 0x100fe40000010875 */
[----:B-1----:R-:W-:Y:S02]  /*71e0*/  FMUL.FTZ R19, R0, R135 ;  /* 0x0000008700137220 */ /* 0x002fe40000410000 */
[----:B------:R-:W1:Y:S01]  /*71f0*/  LDSM.16.MT88.4 R132, [R208+0x900] ;  /* 0x00090000d084783b */ /* 0x000e620000004200 */
[--C-:B------:R-:W-:Y:S02]  /*7200*/  FFMA.FTZ R58, R58, c[0x0][0x2d0], -R117.reuse ;  /* 0x0000b4003a3a7a23 */ /* 0x100fe40000010875 */
[----:B------:R-:W2:Y:S01]  /*7210*/  MUFU.EX2 R175, R21 ;  /* 0x0000001500af7308 */ /* 0x000ea20000000800 */
[--C-:B------:R-:W-:Y:S01]  /*7220*/  FFMA.FTZ R59, R59, c[0x0][0x2d0], -R117.reuse ;  /* 0x0000b4003b3b7a23 */ /* 0x100fe20000010875 */
[C---:B------:R-:W-:Y:S03]  /*7230*/  HMMA.16816.F32.BF16 R16, R120.reuse, R144, R16 ;  /* 0x000000907810723c */ /* 0x040fe60000041810 */
[--C-:B------:R-:W-:Y:S02]  /*7240*/  FFMA.FTZ R60, R60, c[0x0][0x2d0], -R156.reuse ;  /* 0x0000b4003c3c7a23 */ /* 0x100fe4000001089c */
[--C-:B------:R-:W-:Y:S02]  /*7250*/  FFMA.FTZ R61, R61, c[0x0][0x2d0], -R156.reuse ;  /* 0x0000b4003d3d7a23 */ /* 0x100fe4000001089c */
[--C-:B------:R-:W-:Y:S01]  /*7260*/  FFMA.FTZ R64, R64, c[0x0][0x2d0], -R156.reuse ;  /* 0x0000b40040407a23 */ /* 0x100fe2000001089c */
[----:B------:R-:W-:Y:S01]  /*7270*/  HMMA.16816.F32.BF16 R112, R120, R146, R112 ;  /* 0x000000927870723c */ /* 0x000fe20000041870 */
[----:B------:R-:W5:Y:S01]  /*7280*/  LDSM.16.MT88.4 R144, [R204+0x4900] ;  /* 0x00490000cc90783b */ /* 0x000f620000004200 */
[----:B------:R1:W-:Y:S02]  /*7290*/  MUFU.EX2 R160, R22 ;  /* 0x0000001600a07308 */ /* 0x0003e40000000800 */
[----:B------:R-:W-:Y:S02]  /*72a0*/  FFMA.FTZ R65, R65, c[0x0][0x2d0], -R156 ;  /* 0x0000b40041417a23 */ /* 0x000fe4000001089c */
[--C-:B------:R-:W-:Y:S01]  /*72b0*/  FFMA.FTZ R62, R62, c[0x0][0x2d0], -R117.reuse ;  /* 0x0000b4003e3e7a23 */ /* 0x100fe20000010875 */
[----:B------:R-:W-:Y:S01]  /*72c0*/  F2FP.BF16.PACK_AB R120, R195, R227 ;  /* 0x000000e3c378723e */ /* 0x000fe200000010ff */
[--C-:B------:R-:W-:Y:S01]  /*72d0*/  FFMA.FTZ R63, R63, c[0x0][0x2d0], -R117.reuse ;  /* 0x0000b4003f3f7a23 */ /* 0x100fe20000010875 */
[----:B------:R-:W-:Y:S03]  /*72e0*/  F2FP.BF16.PACK_AB R122, R193, R194 ;  /* 0x000000c2c17a723e */ /* 0x000fe600000010ff */
[----:B------:R-:W-:Y:S01]  /*72f0*/  F2FP.BF16.PACK_AB R121, R163, R164 ;  /* 0x000000a4a379723e */ /* 0x000fe200000010ff */
[----:B------:R-:W5:Y:S01]  /*7300*/  MUFU.EX2 R159, R23 ;  /* 0x00000017009f7308 */ /* 0x000f620000000800 */
[----:B----4-:R-:W-:Y:S01]  /*7310*/  F2FP.BF16.PACK_AB R123, R161, R162 ;  /* 0x000000a2a17b723e */ /* 0x010fe200000010ff */
[--C-:B------:R-:W-:Y:S01]  /*7320*/  FFMA.FTZ R66, R66, c[0x0][0x2d0], -R117.reuse ;  /* 0x0000b40042427a23 */ /* 0x100fe20000010875 */
[----:B--2---:R-:W-:Y:S01]  /*7330*/  F2FP.BF16.PACK_AB R20, R175, R192 ;  /* 0x000000c0af14723e */ /* 0x004fe200000010ff */
[----:B------:R-:W-:Y:S02]  /*7340*/  FFMA.FTZ R117, R67, c[0x0][0x2d0], -R117 ;  /* 0x0000b40043757a23 */ /* 0x000fe40000010875 */
[----:B------:R-:W-:Y:S02]  /*7350*/  FFMA.FTZ R0, R0, R233, R168 ;  /* 0x000000e900007223 */ /* 0x000fe400000100a8 */
[C---:B---3--:R-:W-:Y:S02]  /*7360*/  HMMA.16816.F32.BF16 R4, R120.reuse, R128, R4 ;  /* 0x000000807804723c */ /* 0x048fe40000041804 */
[----:B------:R-:W-:Y:S01]  /*7370*/  MUFU.EX2 R52, R52 ;  /* 0x0000003400347308 */ /* 0x000fe20000000800 */
[----:B------:R-:W-:Y:S01]  /*7380*/  FFMA.FTZ R2, R2, R232, R231 ;  /* 0x000000e802027223 */ /* 0x000fe200000100e7 */
[----:B-1----:R-:W-:Y:S01]  /*7390*/  F2FP.BF16.PACK_AB R22, R173, R174 ;  /* 0x000000aead16723e */ /* 0x002fe200000010ff */
[----:B------:R-:W-:Y:S03]  /*73a0*/  FADD.FTZ R0, R167, R0 ;  /* 0x00000000a7007221 */ /* 0x000fe60000010000 */
[C---:B------:R-:W-:Y:S01]  /*73b0*/  HMMA.16816.F32.BF16 R8, R120.reuse, R130, R8 ;  /* 0x000000827808723c */ /* 0x040fe20000041808 */
[----:B------:R-:W-:Y:S03]  /*73c0*/  LDSM.16.MT88.4 R128, [R208+0x4900] ;  /* 0x00490000d080783b */ /* 0x000fe60000004200 */
[----:B------:R-:W-:Y:S01]  /*73d0*/  MUFU.EX2 R53, R53 ;  /* 0x0000003500357308 */ /* 0x000fe20000000800 */
[----:B------:R-:W-:Y:S02]  /*73e0*/  FADD.FTZ R2, R230, R2 ;  /* 0x00000002e6027221 */ /* 0x000fe40000010000 */
[----:B------:R-:W-:Y:S01]  /*73f0*/  FADD.FTZ R0, R166, R0 ;  /* 0x00000000a6007221 */ /* 0x000fe20000010000 */
[C---:B------:R-:W-:Y:S04]  /*7400*/  HMMA.16816.F32.BF16 R68, R120.reuse, R124, R68 ;  /* 0x0000007c7844723c */ /* 0x040fe80000041844 */
[----:B-----5:R-:W-:Y:S01]  /*7410*/  F2FP.BF16.PACK_AB R21, R159, R160 ;  /* 0x000000a09f15723e */ /* 0x020fe200000010ff */
[----:B------:R-:W-:Y:S01]  /*7420*/  FADD.FTZ R2, R229, R2 ;  /* 0x00000002e5027221 */ /* 0x000fe20000010000 */
[----:B------:R-:W-:Y:S01]  /*7430*/  F2FP.BF16.PACK_AB R23, R157, R158 ;  /* 0x0000009e9d17723e */ /* 0x000fe200000010ff */
[----:B------:R-:W-:Y:S01]  /*7440*/  MUFU.EX2 R56, R56 ;  /* 0x0000003800387308 */ /* 0x000fe20000000800 */
[C---:B------:R-:W-:Y:S01]  /*7450*/  HMMA.16816.F32.BF16 R72, R120.reuse, R126, R72 ;  /* 0x0000007e7848723c */ /* 0x040fe20000041848 */
[----:B------:R-:W1:Y:S03]  /*7460*/  LDSM.16.MT88.4 R124, [R205+0x4900] ;  /* 0x00490000cd7c783b */ /* 0x000e660000004200 */
[----:B------:R-:W-:Y:S02]  /*7470*/  FADD.FTZ R0, R165, R0 ;  /* 0x00000000a5007221 */ /* 0x000fe40000010000 */
[----:B------:R-:W-:Y:S02]  /*7480*/  FADD.FTZ R2, R228, R2 ;  /* 0x00000002e4027221 */ /* 0x000fe40000010000 */
[C---:B------:R-:W-:Y:S01]  /*7490*/  HMMA.16816.F32.BF16 R76, R120.reuse, R132, R76 ;  /* 0x00000084784c723c */ /* 0x040fe2000004184c */
[----:B------:R-:W-:Y:S03]  /*74a0*/  MUFU.EX2 R57, R57 ;  /* 0x0000003900397308 */ /* 0x000fe60000000800 */
[----:B------:R-:W-:Y:S02]  /*74b0*/  FADD.FTZ R0, R164, R0 ;  /* 0x00000000a4007221 */ /* 0x000fe40000010000 */
[----:B------:R-:W-:Y:S02]  /*74c0*/  FADD.FTZ R2, R227, R2 ;  /* 0x00000002e3027221 */ /* 0x000fe40000010000 */
[C---:B------:R-:W-:Y:S01]  /*74d0*/  HMMA.16816.F32.BF16 R80, R120.reuse, R134, R80 ;  /* 0x000000867850723c */ /* 0x040fe20000041850 */
[----:B------:R-:W2:Y:S02]  /*74e0*/  LDSM.16.MT88.4 R132, [R207+0x4900] ;  /* 0x00490000cf84783b */ /* 0x000ea40000004200 */
[----:B------:R-:W-:Y:S01]  /*74f0*/  MUFU.EX2 R54, R54 ;  /* 0x0000003600367308 */ /* 0x000fe20000000800 */
[----:B------:R-:W-:Y:S02]  /*7500*/  FADD.FTZ R0, R163, R0 ;  /* 0x00000000a3007221 */ /* 0x000fe40000010000 */
[----:B------:R-:W-:Y:S02]  /*7510*/  FADD.FTZ R2, R195, R2 ;  /* 0x00000002c3027221 */ /* 0x000fe40000010000 */
[C---:B------:R-:W-:Y:S04]  /*7520*/  HMMA.16816.F32.BF16 R84, R120.reuse, R148, R84 ;  /* 0x000000947854723c */ /* 0x040fe80000041854 */
[----:B------:R-:W-:Y:S01]  /*7530*/  FADD.FTZ R0, R162, R0 ;  /* 0x00000000a2007221 */ /* 0x000fe20000010000 */
[----:B------:R-:W-:Y:S01]  /*7540*/  MUFU.EX2 R55, R55 ;  /* 0x0000003700377308 */ /* 0x000fe20000000800 */
[----:B------:R-:W-:Y:S02]  /*7550*/  FADD.FTZ R2, R194, R2 ;  /* 0x00000002c2027221 */ /* 0x000fe40000010000 */
[C---:B------:R-:W-:Y:S01]  /*7560*/  HMMA.16816.F32.BF16 R88, R120.reuse, R150, R88 ;  /* 0x000000967858723c */ /* 0x040fe20000041858 */
[----:B------:R-:W-:Y:S03]  /*7570*/  LDSM.16.MT88.4 R148, [R207+0x5100] ;  /* 0x00510000cf94783b */ /* 0x000fe60000004200 */
[----:B------:R-:W-:Y:S02]  /*7580*/  FADD.FTZ R0, R161, R0 ;  /* 0x00000000a1007221 */ /* 0x000fe40000010000 */
[----:B------:R-:W-:Y:S01]  /*7590*/  FADD.FTZ R2, R193, R2 ;  /* 0x00000002c1027221 */ /* 0x000fe20000010000 */
[----:B------:R-:W-:Y:S01]  /*75a0*/  MUFU.EX2 R58, R58 ;  /* 0x0000003a003a7308 */ /* 0x000fe20000000800 */
[C---:B------:R-:W-:Y:S04]  /*75b0*/  HMMA.16816.F32.BF16 R92, R120.reuse, R144, R92 ;  /* 0x00000090785c723c */ /* 0x040fe8000004185c */
[----:B------:R-:W-:Y:S02]  /*75c0*/  FADD.FTZ R0, R160, R0 ;  /* 0x00000000a0007221 */ /* 0x000fe40000010000 */
[----:B------:R-:W-:Y:S02]  /*75d0*/  FADD.FTZ R2, R192, R2 ;  /* 0x00000002c0027221 */ /* 0x000fe40000010000 */
[C---:B------:R-:W-:Y:S01]  /*75e0*/  HMMA.16816.F32.BF16 R96, R120.reuse, R146, R96 ;  /* 0x000000927860723c */ /* 0x040fe20000041860 */
[----:B------:R-:W-:Y:S01]  /*75f0*/  LDSM.16.MT88.4 R144, [R208+0x5100] ;  /* 0x00510000d090783b */ /* 0x000fe20000004200 */
[----:B------:R-:W-:Y:S02]  /*7600*/  MUFU.EX2 R59, R59 ;  /* 0x0000003b003b7308 */ /* 0x000fe40000000800 */
[----:B------:R-:W-:Y:S02]  /*7610*/  FADD.FTZ R0, R159, R0 ;  /* 0x000000009f007221 */ /* 0x000fe40000010000 */
[----:B------:R-:W-:Y:S02]  /*7620*/  FADD.FTZ R2, R175, R2 ;  /* 0x00000002af027221 */ /* 0x000fe40000010000 */
[C---:B-1----:R-:W-:Y:S04]  /*7630*/  HMMA.16816.F32.BF16 R100, R120.reuse, R124, R100 ;  /* 0x0000007c7864723c */ /* 0x042fe80000041864 */
[----:B------:R-:W-:Y:S01]  /*7640*/  MUFU.EX2 R60, R60 ;  /* 0x0000003c003c7308 */ /* 0x000fe20000000800 */
[----:B------:R-:W-:Y:S02]  /*7650*/  FADD.FTZ R0, R158, R0 ;  /* 0x000000009e007221 */ /* 0x000fe40000010000 */
[----:B------:R-:W-:Y:S01]  /*7660*/  FADD.FTZ R2, R174, R2 ;  /* 0x00000002ae027221 */ /* 0x000fe20000010000 */
[C---:B------:R-:W-:Y:S01]  /*7670*/  HMMA.16816.F32.BF16 R104, R120.reuse, R126, R104 ;  /* 0x0000007e7868723c */ /* 0x040fe20000041868 */
[----:B------:R-:W1:Y:S03]  /*7680*/  LDSM.16.MT88.4 R124, [R204+0x1100] ;  /* 0x00110000cc7c783b */ /* 0x000e660000004200 */
[----:B------:R-:W-:Y:S02]  /*7690*/  FADD.FTZ R0, R157, R0 ;  /* 0x000000009d007221 */ /* 0x000fe40000010000 */
[----:B------:R-:W-:Y:S01]  /*76a0*/  MUFU.EX2 R61, R61 ;  /* 0x0000003d003d7308 */ /* 0x000fe20000000800 */
[----:B------:R-:W-:Y:S01]  /*76b0*/  FADD.FTZ R2, R173, R2 ;  /* 0x00000002ad027221 */ /* 0x000fe20000010000 */
        /* <DEDUP_REMOVED lines=8> */
[C---:B--2---:R-:W-:Y:S04]  /*7740*/  HMMA.16816.F32.BF16 R16, R120.reuse, R132, R16 ;  /* 0x000000847810723c */ /* 0x044fe80000041810 */
[----:B------:R-:W-:Y:S01]  /*7750*/  MUFU.EX2 R65, R65 ;  /* 0x0000004100417308 */ /* 0x000fe20000000800 */
[----:B------:R-:W-:Y:S02]  /*7760*/  FADD.FTZ R0, R153, R0 ;  /* 0x0000000099007221 */ /* 0x000fe40000010000 */
[----:B------:R-:W-:Y:S01]  /*7770*/  FADD.FTZ R2, R171, R2 ;  /* 0x00000002ab027221 */ /* 0x000fe20000010000 */
[----:B------:R-:W-:Y:S01]  /*7780*/  HMMA.16816.F32.BF16 R112, R120, R134, R112 ;  /* 0x000000867870723c */ /* 0x000fe20000041870 */
[----:B------:R-:W2:Y:S03]  /*7790*/  LDSM.16.MT88.4 R120, [R208+0x1100] ;  /* 0x00110000d078783b */ /* 0x000ea60000004200 */
[----:B------:R-:W-:Y:S02]  /*77a0*/  FADD.FTZ R0, R152, R0 ;  /* 0x0000000098007221 */ /* 0x000fe40000010000 */
[----:B------:R-:W-:Y:S01]  /*77b0*/  MUFU.EX2 R62, R62 ;  /* 0x0000003e003e7308 */ /* 0x000fe20000000800 */
[----:B------:R-:W-:Y:S01]  /*77c0*/  FADD.FTZ R2, R169, R2 ;  /* 0x00000002a9027221 */ /* 0x000fe20000010000 */
[C---:B-1----:R-:W-:Y:S01]  /*77d0*/  HMMA.16816.F32.BF16 R4, R20.reuse, R124, R4 ;  /* 0x0000007c1404723c */ /* 0x042fe20000041804 */
[----:B------:R-:W-:Y:S07]  /*77e0*/  LDSM.16.MT88.4 R132, [R205+0x5100] ;  /* 0x00510000cd84783b */ /* 0x000fee0000004200 */
[----:B------:R-:W-:Y:S01]  /*77f0*/  MUFU.EX2 R63, R63 ;  /* 0x0000003f003f7308 */ /* 0x000fe20000000800 */
[C---:B------:R-:W-:Y:S01]  /*7800*/  HMMA.16816.F32.BF16 R8, R20.reuse, R126, R8 ;  /* 0x0000007e1408723c */ /* 0x040fe20000041808 */
[----:B------:R-:W1:Y:S07]  /*7810*/  LDSM.16.MT88.4 R124, [R204+0x5100] ;  /* 0x00510000cc7c783b */ /* 0x000e6e0000004200 */
[C---:B------:R-:W-:Y:S01]  /*7820*/  HMMA.16816.F32.BF16 R68, R20.reuse, R24, R68 ;  /* 0x000000181444723c */ /* 0x040fe20000041844 */
[----:B------:R-:W-:Y:S07]  /*7830*/  MUFU.EX2 R66, R66 ;  /* 0x0000004200427308 */ /* 0x000fee0000000800 */
[C---:B------:R-:W-:Y:S01]  /*7840*/  HMMA.16816.F32.BF16 R72, R20.reuse, R26, R72 ;  /* 0x0000001a1448723c */ /* 0x040fe20000041848 */
[----:B------:R-:W3:Y:S02]  /*7850*/  LDSM.16.MT88.4 R24, [R204+0x1900] ;  /* 0x00190000cc18783b */ /* 0x000ee40000004200 */
[----:B------:R-:W-:Y:S05]  /*7860*/  MUFU.EX2 R117, R117 ;  /* 0x0000007500757308 */ /* 0x000fea0000000800 */
[C---:B--2---:R-:W-:Y:S08]  /*7870*/  HMMA.16816.F32.BF16 R76, R20.reuse, R120, R76 ;  /* 0x00000078144c723c */ /* 0x044ff0000004184c */
[C---:B------:R-:W-:Y:S01]  /*7880*/  HMMA.16816.F32.BF16 R80, R20.reuse, R122, R80 ;  /* 0x0000007a1450723c */ /* 0x040fe20000041850 */
[----:B------:R-:W2:Y:S07]  /*7890*/  LDSM.16.MT88.4 R120, [R207+0x1900] ;  /* 0x00190000cf78783b */ /* 0x000eae0000004200 */
[C---:B------:R-:W-:Y:S01]  /*78a0*/  HMMA.16816.F32.BF16 R84, R20.reuse, R128, R84 ;  /* 0x000000801454723c */ /* 0x040fe20000041854 */
[----:B------:R-:W-:Y:S07]  /*78b0*/  MUFU.EX2 R129, R46 ;  /* 0x0000002e00817308 */ /* 0x000fee0000000800 */
[C---:B------:R-:W-:Y:S03]  /*78c0*/  HMMA.16816.F32.BF16 R88, R20.reuse, R130, R88 ;  /* 0x000000821458723c */ /* 0x040fe60000041858 */
[----:B------:R-:W-:Y:S05]  /*78d0*/  MUFU.EX2 R131, R42 ;  /* 0x0000002a00837308 */ /* 0x000fea0000000800 */
[C---:B-1----:R-:W-:Y:S05]  /*78e0*/  HMMA.16816.F32.BF16 R92, R20.reuse, R124, R92 ;  /* 0x0000007c145c723c */ /* 0x042fea000004185c */
[----:B------:R-:W-:Y:S03]  /*78f0*/  MUFU.EX2 R130, R43 ;  /* 0x0000002b00827308 */ /* 0x000fe60000000800 */
[C---:B------:R-:W-:Y:S01]  /*7900*/  HMMA.16816.F32.BF16 R96, R20.reuse, R126, R96 ;  /* 0x0000007e1460723c */ /* 0x040fe20000041860 */
[----:B------:R-:W-:Y:S06]  /*7910*/  LDSM.16.MT88.4 R124, [R204+0x3900] ;  /* 0x00390000cc7c783b */ /* 0x000fec0000004200 */
[----:B------:R-:W-:Y:S01]  /*7920*/  MUFU.EX2 R128, R47 ;  /* 0x0000002f00807308 */ /* 0x000fe20000000800 */
[C---:B------:R-:W-:Y:S08]  /*7930*/  HMMA.16816.F32.BF16 R100, R20.reuse, R132, R100 ;  /* 0x000000841464723c */ /* 0x040ff00000041864 */
[C---:B------:R-:W-:Y:S01]  /*7940*/  HMMA.16816.F32.BF16 R104, R20.reuse, R134, R104 ;  /* 0x000000861468723c */ /* 0x040fe20000041868 */
[----:B------:R-:W1:Y:S07]  /*7950*/  MUFU.EX2 R134, R38 ;  /* 0x0000002600867308 */ /* 0x000e6e0000000800 */
[C---:B------:R-:W-:Y:S03]  /*7960*/  HMMA.16816.F32.BF16 R12, R20.reuse, R144, R12 ;  /* 0x00000090140c723c */ /* 0x040fe6000004180c */
[----:B------:R-:W4:Y:S05]  /*7970*/  MUFU.EX2 R133, R39 ;  /* 0x0000002700857308 */ /* 0x000f2a0000000800 */
[C---:B------:R-:W-:Y:S05]  /*7980*/  HMMA.16816.F32.BF16 R108, R20.reuse, R146, R108 ;  /* 0x00000092146c723c */ /* 0x040fea000004186c */
[----:B------:R-:W-:Y:S03]  /*7990*/  MUFU.EX2 R147, R41 ;  /* 0x0000002900937308 */ /* 0x000fe60000000800 */
[C---:B------:R-:W-:Y:S04]  /*79a0*/  HMMA.16816.F32.BF16 R16, R20.reuse, R148, R16 ;  /* 0x000000941410723c */ /* 0x040fe80000041810 */
[----:B-1----:R-:W-:Y:S03]  /*79b0*/  FADD.FTZ R0, R134, R0 ;  /* 0x0000000086007221 */ /* 0x002fe60000010000 */
[----:B------:R-:W-:Y:S01]  /*79c0*/  MUFU.EX2 R149, R37 ;  /* 0x0000002500957308 */ /* 0x000fe20000000800 */
[----:B------:R-:W-:Y:S04]  /*79d0*/  HMMA.16816.F32.BF16 R112, R20, R150, R112 ;  /* 0x000000961470723c */ /* 0x000fe80000041870 */
[----:B----4-:R-:W-:Y:S03]  /*79e0*/  FADD.FTZ R0, R133, R0 ;  /* 0x0000000085007221 */ /* 0x010fe60000010000 */
[----:B------:R-:W-:Y:S01]  /*79f0*/  F2FP.BF16.PACK_AB R20, R170, R172 ;  /* 0x000000acaa14723e */ /* 0x000fe200000010ff */
[----:B------:R-:W-:Y:S01]  /*7a00*/  FADD.FTZ R0, R131, R0 ;  /* 0x0000000083007221 */ /* 0x000fe20000010000 */
[----:B------:R-:W-:Y:S01]  /*7a10*/  F2FP.BF16.PACK_AB R22, R169, R171 ;  /* 0x000000aba916723e */ /* 0x000fe200000010ff */
[----:B------:R-:W1:Y:S02]  /*7a20*/  MUFU.EX2 R150, R36 ;  /* 0x0000002400967308 */ /* 0x000e640000000800 */
[----:B------:R-:W-:Y:S01]  /*7a30*/  F2FP.BF16.PACK_AB R21, R154, R155 ;  /* 0x0000009b9a15723e */ /* 0x000fe200000010ff */
[----:B------:R-:W-:Y:S01]  /*7a40*/  FADD.FTZ R0, R130, R0 ;  /* 0x0000000082007221 */ /* 0x000fe20000010000 */
[----:B------:R-:W-:Y:S03]  /*7a50*/  F2FP.BF16.PACK_AB R23, R152, R153 ;  /* 0x000000999817723e */ /* 0x000fe600000010ff */
[----:B------:R-:W-:Y:S03]  /*7a60*/  FADD.FTZ R0, R129, R0 ;  /* 0x0000000081007221 */ /* 0x000fe60000010000 */
[----:B------:R-:W4:Y:S01]  /*7a70*/  MUFU.EX2 R148, R40 ;  /* 0x0000002800947308 */ /* 0x000f220000000800 */
[C---:B---3--:R-:W-:Y:S03]  /*7a80*/  HMMA.16816.F32.BF16 R4, R20.reuse, R24, R4 ;  /* 0x000000181404723c */ /* 0x048fe60000041804 */
[----:B------:R-:W-:Y:S05]  /*7a90*/  FADD.FTZ R0, R128, R0 ;  /* 0x0000000080007221 */ /* 0x000fea0000010000 */
[C---:B------:R-:W-:Y:S01]  /*7aa0*/  HMMA.16816.F32.BF16 R8, R20.reuse, R26, R8 ;  /* 0x0000001a1408723c */ /* 0x040fe20000041808 */
[----:B------:R-:W3:Y:S01]  /*7ab0*/  LDSM.16.MT88.4 R24, [R204+0x5900] ;  /* 0x00590000cc18783b */ /* 0x000ee20000004200 */
[----:B------:R-:W5:Y:S02]  /*7ac0*/  MUFU.EX2 R146, R44 ;  /* 0x0000002c00927308 */ /* 0x000f640000000800 */
[----:B-1----:R-:W-:Y:S04]  /*7ad0*/  FADD.FTZ R2, R150, R2 ;  /* 0x0000000296027221 */ /* 0x002fe80000010000 */
[C---:B------:R-:W-:Y:S01]  /*7ae0*/  HMMA.16816.F32.BF16 R68, R20.reuse, R28, R68 ;  /* 0x0000001c1444723c */ /* 0x040fe20000041844 */
[----:B------:R-:W-:Y:S03]  /*7af0*/  LDSM.16.MT88.4 R36, [R207+0x2100] ;  /* 0x00210000cf24783b */ /* 0x000fe60000004200 */
[----:B------:R1:W1:Y:S01]  /*7b00*/  MUFU.EX2 R145, R45 ;  /* 0x0000002d00917308 */ /* 0x0002620000000800 */
[----:B------:R-:W-:Y:S03]  /*7b10*/  FADD.FTZ R2, R149, R2 ;  /* 0x0000000295027221 */ /* 0x000fe60000010000 */
[C---:B------:R-:W-:Y:S01]  /*7b20*/  HMMA.16816.F32.BF16 R72, R20.reuse, R30, R72 ;  /* 0x0000001e1448723c */ /* 0x040fe20000041848 */
[----:B------:R-:W3:Y:S03]  /*7b30*/  LDSM.16.MT88.4 R28, [R205+0x5900] ;  /* 0x00590000cd1c783b */ /* 0x000ee60000004200 */
[----:B----4-:R-:W-:Y:S02]  /*7b40*/  FADD.FTZ R2, R148, R2 ;  /* 0x0000000294027221 */ /* 0x010fe40000010000 */
[----:B------:R-:W4:Y:S02]  /*7b50*/  MUFU.EX2 R144, R48 ;  /* 0x0000003000907308 */ /* 0x000f240000000800 */
[C---:B------:R-:W-:Y:S01]  /*7b60*/  HMMA.16816.F32.BF16 R76, R20.reuse, R32, R76 ;  /* 0x00000020144c723c */ /* 0x040fe2000004184c */
[----:B------:R-:W-:Y:S03]  /*7b70*/  LDSM.16.MT88.4 R40, [R205+0x6100] ;  /* 0x00610000cd28783b */ /* 0x000fe60000004200 */
[----:B------:R-:W-:Y:S04]  /*7b80*/  FADD.FTZ R2, R147, R2 ;  /* 0x0000000293027221 */ /* 0x000fe80000010000 */
[C---:B------:R-:W-:Y:S01]  /*7b90*/  HMMA.16816.F32.BF16 R80, R20.reuse, R34, R80 ;  /* 0x000000221450723c */ /* 0x040fe20000041850 */
[----:B------:R-:W3:Y:S01]  /*7ba0*/  LDSM.16.MT88.4 R32, [R208+0x5900] ;  /* 0x00590000d020783b */ /* 0x000ee20000004200 */
[----:B------:R-:W3:Y:S02]  /*7bb0*/  MUFU.EX2 R135, R49 ;  /* 0x0000003100877308 */ /* 0x000ee40000000800 */
[----:B-----5:R-:W-:Y:S04]  /*7bc0*/  FADD.FTZ R2, R146, R2 ;  /* 0x0000000292027221 */ /* 0x020fe80000010000 */
[C---:B--2---:R-:W-:Y:S01]  /*7bd0*/  HMMA.16816.F32.BF16 R84, R20.reuse, R120, R84 ;  /* 0x000000781454723c */ /* 0x044fe20000041854 */
[----:B-1----:R-:W-:Y:S03]  /*7be0*/  LDSM.16.MT88.4 R44, [R205+0x2900] ;  /* 0x00290000cd2c783b */ /* 0x002fe60000004200 */
[----:B------:R-:W1:Y:S01]  /*7bf0*/  MUFU.EX2 R132, R50 ;  /* 0x0000003200847308 */ /* 0x000e620000000800 */
[----:B------:R-:W-:Y:S03]  /*7c00*/  FADD.FTZ R2, R145, R2 ;  /* 0x0000000291027221 */ /* 0x000fe60000010000 */
[C---:B------:R-:W-:Y:S01]  /*7c10*/  HMMA.16816.F32.BF16 R88, R20.reuse, R122, R88 ;  /* 0x0000007a1458723c */ /* 0x040fe20000041858 */
[----:B------:R-:W2:Y:S03]  /*7c20*/  LDSM.16.MT88.4 R120, [R207+0x5900] ;  /* 0x00590000cf78783b */ /* 0x000ea60000004200 */
[----:B----4-:R-:W-:Y:S04]  /*7c30*/  FADD.FTZ R2, R144, R2 ;  /* 0x0000000290027221 */ /* 0x010fe80000010000 */
[C---:B---3--:R-:W-:Y:S04]  /*7c40*/  HMMA.16816.F32.BF16 R92, R20.reuse, R24, R92 ;  /* 0x00000018145c723c */ /* 0x048fe8000004185c */
[----:B------:R-:W-:Y:S04]  /*7c50*/  FADD.FTZ R2, R135, R2 ;  /* 0x0000000287027221 */ /* 0x000fe80000010000 */
[C---:B------:R-:W-:Y:S01]  /*7c60*/  HMMA.16816.F32.BF16 R96, R20.reuse, R26, R96 ;  /* 0x0000001a1460723c */ /* 0x040fe20000041860 */
[----:B------:R-:W3:Y:S03]  /*7c70*/  LDSM.16.MT88.4 R24, [R204+0x2100] ;  /* 0x00210000cc18783b */ /* 0x000ee60000004200 */
[----:B-1----:R-:W-:Y:S02]  /*7c80*/  FADD.FTZ R0, R132, R0 ;  /* 0x0000000084007221 */ /* 0x002fe40000010000 */
[----:B------:R-:W-:Y:S02]  /*7c90*/  FADD.FTZ R2, R52, R2 ;  /* 0x0000000234027221 */ /* 0x000fe40000010000 */
[C---:B------:R-:W-:Y:S01]  /*7ca0*/  HMMA.16816.F32.BF16 R100, R20.reuse, R28, R100 ;  /* 0x0000001c1464723c */ /* 0x040fe20000041864 */
[----:B------:R-:W-:Y:S03]  /*7cb0*/  LDSM.16.MT88.4 R48, [R207+0x7100] ;  /* 0x00710000cf30783b */ /* 0x000fe60000004200 */
[----:B------:R-:W-:Y:S02]  /*7cc0*/  FADD.FTZ R0, R118, R0 ;  /* 0x0000000076007221 */ /* 0x000fe40000010000 */
[----:B------:R-:W-:Y:S02]  /*7cd0*/  FADD.FTZ R2, R53, R2 ;  /* 0x0000000235027221 */ /* 0x000fe40000010000 */
[C---:B------:R-:W-:Y:S01]  /*7ce0*/  HMMA.16816.F32.BF16 R104, R20.reuse, R30, R104 ;  /* 0x0000001e1468723c */ /* 0x040fe20000041868 */
[----:B------:R-:W1:Y:S03]  /*7cf0*/  LDSM.16.MT88.4 R28, [R205+0x2100] ;  /* 0x00210000cd1c783b */ /* 0x000e660000004200 */
[----:B------:R-:W-:Y:S02]  /*7d00*/  FADD.FTZ R0, R54, R0 ;  /* 0x0000000036007221 */ /* 0x000fe40000010000 */
[----:B------:R-:W-:Y:S02]  /*7d10*/  FADD.FTZ R2, R56, R2 ;  /* 0x0000000238027221 */ /* 0x000fe40000010000 */
[C---:B------:R-:W-:Y:S04]  /*7d20*/  HMMA.16816.F32.BF16 R12, R20.reuse, R32, R12 ;  /* 0x00000020140c723c */ /* 0x040fe8000004180c */
[----:B------:R-:W-:Y:S02]  /*7d30*/  FADD.FTZ R0, R55, R0 ;  /* 0x0000000037007221 */ /* 0x000fe40000010000 */
[----:B------:R-:W-:Y:S02]  /*7d40*/  FADD.FTZ R2, R57, R2 ;  /* 0x0000000239027221 */ /* 0x000fe40000010000 */
[C---:B------:R-:W-:Y:S01]  /*7d50*/  HMMA.16816.F32.BF16 R108, R20.reuse, R34, R108 ;  /* 0x00000022146c723c */ /* 0x040fe2000004186c */
[----:B------:R-:W4:Y:S03]  /*7d60*/  LDSM.16.MT88.4 R32, [R208+0x2100] ;  /* 0x00210000d020783b */ /* 0x000f260000004200 */
[----:B------:R-:W-:Y:S04]  /*7d70*/  FADD.FTZ R0, R58, R0 ;  /* 0x000000003a007221 */ /* 0x000fe80000010000 */
[C---:B--2---:R-:W-:Y:S08]  /*7d80*/  HMMA.16816.F32.BF16 R16, R20.reuse, R120, R16 ;  /* 0x000000781410723c */ /* 0x044ff00000041810 */
[----:B------:R-:W-:Y:S01]  /*7d90*/  HMMA.16816.F32.BF16 R112, R20, R122, R112 ;  /* 0x0000007a1470723c */ /* 0x000fe20000041870 */
[----:B------:R-:W-:Y:S06]  /*7da0*/  LDSM.16.MT88.4 R120, [R208+0x6100] ;  /* 0x00610000d078783b */ /* 0x000fec0000004200 */
[----:B------:R-:W-:Y:S02]  /*7db0*/  F2FP.BF16.PACK_AB R20, R149, R150 ;  /* 0x000000969514723e */ /* 0x000fe400000010ff */
[----:B------:R-:W-:Y:S03]  /*7dc0*/  F2FP.BF16.PACK_AB R22, R147, R148 ;  /* 0x000000949316723e */ /* 0x000fe600000010ff */
[----:B------:R-:W-:Y:S02]  /*7dd0*/  F2FP.BF16.PACK_AB R21, R133, R134 ;  /* 0x000000868515723e */ /* 0x000fe400000010ff */
[----:B------:R-:W-:Y:S07]  /*7de0*/  F2FP.BF16.PACK_AB R23, R130, R131 ;  /* 0x000000838217723e */ /* 0x000fee00000010ff */
[C---:B---3--:R-:W-:Y:S08]  /*7df0*/  HMMA.16816.F32.BF16 R4, R20.reuse, R24, R4 ;  /* 0x000000181404723c */ /* 0x048ff00000041804 */
[C---:B------:R-:W-:Y:S01]  /*7e00*/  HMMA.16816.F32.BF16 R8, R20.reuse, R26, R8 ;  /* 0x0000001a1408723c */ /* 0x040fe20000041808 */
[----:B------:R-:W2:Y:S07]  /*7e10*/  LDSM.16.MT88.4 R24, [R204+0x6100] ;  /* 0x00610000cc18783b */ /* 0x000eae0000004200 */
[C---:B-1----:R-:W-:Y:S08]  /*7e20*/  HMMA.16816.F32.BF16 R68, R20.reuse, R28, R68 ;  /* 0x0000001c1444723c */ /* 0x042ff00000041844 */
[C---:B------:R-:W-:Y:S01]  /*7e30*/  HMMA.16816.F32.BF16 R72, R20.reuse, R30, R72 ;  /* 0x0000001e1448723c */ /* 0x040fe20000041848 */
[----:B------:R-:W1:Y:S07]  /*7e40*/  LDSM.16.MT88.4 R28, [R207+0x6100] ;  /* 0x00610000cf1c783b */ /* 0x000e6e0000004200 */
[C---:B----4-:R-:W-:Y:S08]  /*7e50*/  HMMA.16816.F32.BF16 R76, R20.reuse, R32, R76 ;  /* 0x00000020144c723c */ /* 0x050ff0000004184c */
[C---:B------:R-:W-:Y:S01]  /*7e60*/  HMMA.16816.F32.BF16 R80, R20.reuse, R34, R80 ;  /* 0x000000221450723c */ /* 0x040fe20000041850 */
[----:B------:R-:W3:Y:S07]  /*7e70*/  LDSM.16.MT88.4 R32, [R204+0x2900] ;  /* 0x00290000cc20783b */ /* 0x000eee0000004200 */
[C---:B------:R-:W-:Y:S08]  /*7e80*/  HMMA.16816.F32.BF16 R84, R20.reuse, R36, R84 ;  /* 0x000000241454723c */ /* 0x040ff00000041854 */
[C---:B------:R-:W-:Y:S01]  /*7e90*/  HMMA.16816.F32.BF16 R88, R20.reuse, R38, R88 ;  /* 0x000000261458723c */ /* 0x040fe20000041858 */
[----:B------:R-:W4:Y:S07]  /*7ea0*/  LDSM.16.MT88.4 R36, [R208+0x2900] ;  /* 0x00290000d024783b */ /* 0x000f2e0000004200 */
[C---:B--2---:R-:W-:Y:S08]  /*7eb0*/  HMMA.16816.F32.BF16 R92, R20.reuse, R24, R92 ;  /* 0x00000018145c723c */ /* 0x044ff0000004185c */
[C---:B------:R-:W-:Y:S01]  /*7ec0*/  HMMA.16816.F32.BF16 R96, R20.reuse, R26, R96 ;  /* 0x0000001a1460723c */ /* 0x040fe20000041860 */
[----:B------:R-:W2:Y:S07]  /*7ed0*/  LDSM.16.MT88.4 R24, [R207+0x2900] ;  /* 0x00290000cf18783b */ /* 0x000eae0000004200 */
[C---:B------:R-:W-:Y:S08]  /*7ee0*/  HMMA.16816.F32.BF16 R100, R20.reuse, R40, R100 ;  /* 0x000000281464723c */ /* 0x040ff00000041864 */
[C---:B------:R-:W-:Y:S01]  /*7ef0*/  HMMA.16816.F32.BF16 R104, R20.reuse, R42, R104 ;  /* 0x0000002a1468723c */ /* 0x040fe20000041868 */
[----:B------:R-:W-:Y:S07]  /*7f00*/  LDSM.16.MT88.4 R40, [R205+0x7100] ;  /* 0x00710000cd28783b */ /* 0x000fee0000004200 */
[C---:B------:R-:W-:Y:S08]  /*7f10*/  HMMA.16816.F32.BF16 R12, R20.reuse, R120, R12 ;  /* 0x00000078140c723c */ /* 0x040ff0000004180c */
[C---:B------:R-:W-:Y:S08]  /*7f20*/  HMMA.16816.F32.BF16 R108, R20.reuse, R122, R108 ;  /* 0x0000007a146c723c */ /* 0x040ff0000004186c */
[C---:B-1----:R-:W-:Y:S08]  /*7f30*/  HMMA.16816.F32.BF16 R16, R20.reuse, R28, R16 ;  /* 0x0000001c1410723c */ /* 0x042ff00000041810 */
[----:B------:R-:W-:Y:S01]  /*7f40*/  HMMA.16816.F32.BF16 R112, R20, R30, R112 ;  /* 0x0000001e1470723c */ /* 0x000fe20000041870 */
[----:B------:R-:W1:Y:S06]  /*7f50*/  LDSM.16.MT88.4 R28, [R204+0x6900] ;  /* 0x00690000cc1c783b */ /* 0x000e6c0000004200 */
[----:B------:R-:W-:Y:S02]  /*7f60*/  F2FP.BF16.PACK_AB R20, R145, R146 ;  /* 0x000000929114723e */ /* 0x000fe400000010ff */
[----:B------:R-:W-:Y:S03]  /*7f70*/  F2FP.BF16.PACK_AB R22, R135, R144 ;  /* 0x000000908716723e */ /* 0x000fe600000010ff */
[----:B------:R-:W-:Y:S02]  /*7f80*/  F2FP.BF16.PACK_AB R21, R128, R129 ;  /* 0x000000818015723e */ /* 0x000fe400000010ff */
[----:B------:R-:W-:Y:S02]  /*7f90*/  F2FP.BF16.PACK_AB R23, R118, R132 ;  /* 0x000000847617723e */ /* 0x000fe400000010ff */
[----:B------:R-:W-:Y:S05]  /*7fa0*/  MOV R118, R3 ;  /* 0x0000000300767202 */ /* 0x000fea0000000f00 */
[C---:B---3--:R-:W-:Y:S08]  /*7fb0*/  HMMA.16816.F32.BF16 R4, R20.reuse, R32, R4 ;  /* 0x000000201404723c */ /* 0x048ff00000041804 */
[C---:B------:R-:W-:Y:S01]  /*7fc0*/  HMMA.16816.F32.BF16 R8, R20.reuse, R34, R8 ;  /* 0x000000221408723c */ /* 0x040fe20000041808 */
[----:B------:R-:W3:Y:S07]  /*7fd0*/  LDSM.16.MT88.4 R32, [R205+0x6900] ;  /* 0x00690000cd20783b */ /* 0x000eee0000004200 */
[C---:B------:R-:W-:Y:S08]  /*7fe0*/  HMMA.16816.F32.BF16 R68, R20.reuse, R44, R68 ;  /* 0x0000002c1444723c */ /* 0x040ff00000041844 */
[C---:B------:R-:W-:Y:S01]  /*7ff0*/  HMMA.16816.F32.BF16 R72, R20.reuse, R46, R72 ;  /* 0x0000002e1448723c */ /* 0x040fe20000041848 */
[----:B------:R-:W-:Y:S07]  /*8000*/  LDSM.16.MT88.4 R44, [R208+0x7100] ;  /* 0x00710000d02c783b */ /* 0x000fee0000004200 */
[C---:B----4-:R-:W-:Y:S08]  /*8010*/  HMMA.16816.F32.BF16 R76, R20.reuse, R36, R76 ;  /* 0x00000024144c723c */ /* 0x050ff0000004184c */
[C---:B------:R-:W-:Y:S01]  /*8020*/  HMMA.16816.F32.BF16 R80, R20.reuse, R38, R80 ;  /* 0x000000261450723c */ /* 0x040fe20000041850 */
[----:B------:R-:W4:Y:S07]  /*8030*/  LDSM.16.MT88.4 R36, [R208+0x6900] ;  /* 0x00690000d024783b */ /* 0x000f2e0000004200 */
[C---:B--2---:R-:W-:Y:S08]  /*8040*/  HMMA.16816.F32.BF16 R84, R20.reuse, R24, R84 ;  /* 0x000000181454723c */ /* 0x044ff00000041854 */
[C---:B------:R-:W-:Y:S01]  /*8050*/  HMMA.16816.F32.BF16 R88, R20.reuse, R26, R88 ;  /* 0x0000001a1458723c */ /* 0x040fe20000041858 */
[----:B------:R-:W2:Y:S07]  /*8060*/  LDSM.16.MT88.4 R24, [R207+0x6900] ;  /* 0x00690000cf18783b */ /* 0x000eae0000004200 */
[C---:B-1----:R-:W-:Y:S08]  /*8070*/  HMMA.16816.F32.BF16 R92, R20.reuse, R28, R92 ;  /* 0x0000001c145c723c */ /* 0x042ff0000004185c */
[C---:B------:R-:W-:Y:S01]  /*8080*/  HMMA.16816.F32.BF16 R96, R20.reuse, R30, R96 ;  /* 0x0000001e1460723c */ /* 0x040fe20000041860 */
[----:B------:R-:W1:Y:S07]  /*8090*/  LDSM.16.MT88.4 R28, [R204+0x3100] ;  /* 0x00310000cc1c783b */ /* 0x000e6e0000004200 */
[C---:B---3--:R-:W-:Y:S08]  /*80a0*/  HMMA.16816.F32.BF16 R100, R20.reuse, R32, R100 ;  /* 0x000000201464723c */ /* 0x048ff00000041864 */
[C---:B------:R-:W-:Y:S01]  /*80b0*/  HMMA.16816.F32.BF16 R104, R20.reuse, R34, R104 ;  /* 0x000000221468723c */ /* 0x040fe20000041868 */
[----:B------:R-:W3:Y:S07]  /*80c0*/  LDSM.16.MT88.4 R32, [R205+0x3100] ;  /* 0x00310000cd20783b */ /* 0x000eee0000004200 */
[C---:B----4-:R-:W-:Y:S08]  /*80d0*/  HMMA.16816.F32.BF16 R12, R20.reuse, R36, R12 ;  /* 0x00000024140c723c */ /* 0x050ff0000004180c */
[C---:B------:R-:W-:Y:S01]  /*80e0*/  HMMA.16816.F32.BF16 R108, R20.reuse, R38, R108 ;  /* 0x00000026146c723c */ /* 0x040fe2000004186c */
[----:B------:R-:W-:Y:S07]  /*80f0*/  LDSM.16.MT88.4 R36, [R207+0x3100] ;  /* 0x00310000cf24783b */ /* 0x000fee0000004200 */
[C---:B--2---:R-:W-:Y:S08]  /*8100*/  HMMA.16816.F32.BF16 R16, R20.reuse, R24, R16 ;  /* 0x000000181410723c */ /* 0x044ff00000041810 */
[----:B------:R-:W-:Y:S01]  /*8110*/  HMMA.16816.F32.BF16 R112, R20, R26, R112 ;  /* 0x0000001a1470723c */ /* 0x000fe20000041870 */
[----:B------:R-:W2:Y:S06]  /*8120*/  LDSM.16.MT88.4 R24, [R208+0x3100] ;  /* 0x00310000d018783b */ /* 0x000eac0000004200 */
[----:B------:R-:W-:Y:S02]  /*8130*/  F2FP.BF16.PACK_AB R20, R53, R52 ;  /* 0x000000343514723e */ /* 0x000fe400000010ff */
[----:B------:R-:W-:Y:S03]  /*8140*/  F2FP.BF16.PACK_AB R22, R57, R56 ;  /* 0x000000383916723e */ /* 0x000fe600000010ff */
[----:B------:R-:W-:Y:S02]  /*8150*/  F2FP.BF16.PACK_AB R21, R55, R54 ;  /* 0x000000363715723e */ /* 0x000fe400000010ff */
[----:B------:R-:W-:Y:S07]  /*8160*/  F2FP.BF16.PACK_AB R23, R59, R58 ;  /* 0x0000003a3b17723e */ /* 0x000fee00000010ff */
[C---:B-1----:R-:W-:Y:S08]  /*8170*/  HMMA.16816.F32.BF16 R4, R20.reuse, R28, R4 ;  /* 0x0000001c1404723c */ /* 0x042ff00000041804 */
[C---:B------:R-:W-:Y:S01]  /*8180*/  HMMA.16816.F32.BF16 R8, R20.reuse, R30, R8 ;  /* 0x0000001e1408723c */ /* 0x040fe20000041808 */
[----:B------:R-:W1:Y:S07]  /*8190*/  LDSM.16.MT88.4 R28, [R204+0x7100] ;  /* 0x00710000cc1c783b */ /* 0x000e6e0000004200 */
[C---:B---3--:R-:W-:Y:S08]  /*81a0*/  HMMA.16816.F32.BF16 R68, R20.reuse, R32, R68 ;  /* 0x000000201444723c */ /* 0x048ff00000041844 */
[C---:B------:R-:W-:Y:S08]  /*81b0*/  HMMA.16816.F32.BF16 R72, R20.reuse, R34, R72 ;  /* 0x000000221448723c */ /* 0x040ff00000041848 */
[C---:B--2---:R-:W-:Y:S08]  /*81c0*/  HMMA.16816.F32.BF16 R76, R20.reuse, R24, R76 ;  /* 0x00000018144c723c */ /* 0x044ff0000004184c */
[C---:B------:R-:W-:Y:S01]  /*81d0*/  HMMA.16816.F32.BF16 R80, R20.reuse, R26, R80 ;  /* 0x0000001a1450723c */ /* 0x040fe20000041850 */
[----:B------:R-:W2:Y:S07]  /*81e0*/  LDSM.16.MT88.4 R24, [R205+0x3900] ;  /* 0x00390000cd18783b */ /* 0x000eae0000004200 */
[C---:B------:R-:W-:Y:S08]  /*81f0*/  HMMA.16816.F32.BF16 R84, R20.reuse, R36, R84 ;  /* 0x000000241454723c */ /* 0x040ff00000041854 */
[C---:B------:R-:W-:Y:S08]  /*8200*/  HMMA.16816.F32.BF16 R88, R20.reuse, R38, R88 ;  /* 0x000000261458723c */ /* 0x040ff00000041858 */
[C---:B-1----:R-:W-:Y:S08]  /*8210*/  HMMA.16816.F32.BF16 R92, R20.reuse, R28, R92 ;  /* 0x0000001c145c723c */ /* 0x042ff0000004185c */
[C---:B------:R-:W-:Y:S01]  /*8220*/  HMMA.16816.F32.BF16 R96, R20.reuse, R30, R96 ;  /* 0x0000001e1460723c */ /* 0x040fe20000041860 */
[----:B------:R-:W1:Y:S07]  /*8230*/  LDSM.16.MT88.4 R28, [R208+0x3900] ;  /* 0x00390000d01c783b */ /* 0x000e6e0000004200 */
[C---:B------:R-:W-:Y:S08]  /*8240*/  HMMA.16816.F32.BF16 R100, R20.reuse, R40, R100 ;  /* 0x000000281464723c */ /* 0x040ff00000041864 */
[C---:B------:R-:W-:Y:S08]  /*8250*/  HMMA.16816.F32.BF16 R104, R20.reuse, R42, R104 ;  /* 0x0000002a1468723c */ /* 0x040ff00000041868 */
[C---:B------:R-:W-:Y:S08]  /*8260*/  HMMA.16816.F32.BF16 R12, R20.reuse, R44, R12 ;  /* 0x0000002c140c723c */ /* 0x040ff0000004180c */
[C---:B------:R-:W-:Y:S08]  /*8270*/  HMMA.16816.F32.BF16 R108, R20.reuse, R46, R108 ;  /* 0x0000002e146c723c */ /* 0x040ff0000004186c */
[C---:B------:R-:W-:Y:S08]  /*8280*/  HMMA.16816.F32.BF16 R16, R20.reuse, R48, R16 ;  /* 0x000000301410723c */ /* 0x040ff00000041810 */
[----:B------:R-:W-:Y:S07]  /*8290*/  HMMA.16816.F32.BF16 R112, R20, R50, R112 ;  /* 0x000000321470723c */ /* 0x000fee0000041870 */
[----:B------:R-:W-:Y:S02]  /*82a0*/  F2FP.BF16.PACK_AB R20, R61, R60 ;  /* 0x0000003c3d14723e */ /* 0x000fe400000010ff */
[----:B------:R-:W-:Y:S03]  /*82b0*/  F2FP.BF16.PACK_AB R22, R65, R64 ;  /* 0x000000404116723e */ /* 0x000fe600000010ff */
[----:B------:R-:W-:Y:S02]  /*82c0*/  F2FP.BF16.PACK_AB R21, R63, R62 ;  /* 0x0000003e3f15723e */ /* 0x000fe400000010ff */
[----:B------:R-:W-:Y:S07]  /*82d0*/  F2FP.BF16.PACK_AB R23, R117, R66 ;  /* 0x000000427517723e */ /* 0x000fee00000010ff */
[C---:B------:R-:W-:Y:S01]  /*82e0*/  HMMA.16816.F32.BF16 R120, R20.reuse, R124, R4 ;  /* 0x0000007c1478723c */ /* 0x040fe20000041804 */
[----:B------:R-:W3:Y:S07]  /*82f0*/  LDSM.16.MT88.4 R4, [R207+0x3900] ;  /* 0x00390000cf04783b */ /* 0x000eee0000004200 */
[C---:B------:R-:W-:Y:S01]  /*8300*/  HMMA.16816.F32.BF16 R124, R20.reuse, R126, R8 ;  /* 0x0000007e147c723c */ /* 0x040fe20000041808 */
[----:B------:R-:W4:Y:S07]  /*8310*/  LDSM.16.MT88.4 R8, [R204+0x7900] ;  /* 0x00790000cc08783b */ /* 0x000f2e0000004200 */
[C---:B--2---:R-:W-:Y:S08]  /*8320*/  HMMA.16816.F32.BF16 R68, R20.reuse, R24, R68 ;  /* 0x000000181444723c */ /* 0x044ff00000041844 */
[C---:B------:R-:W-:Y:S01]  /*8330*/  HMMA.16816.F32.BF16 R72, R20.reuse, R26, R72 ;  /* 0x0000001a1448723c */ /* 0x040fe20000041848 */
[----:B------:R-:W2:Y:S07]  /*8340*/  LDSM.16.MT88.4 R24, [R205+0x7900] ;  /* 0x00790000cd18783b */ /* 0x000eae0000004200 */
[C---:B-1----:R-:W-:Y:S08]  /*8350*/  HMMA.16816.F32.BF16 R76, R20.reuse, R28, R76 ;  /* 0x0000001c144c723c */ /* 0x042ff0000004184c */
[C---:B------:R-:W-:Y:S08]  /*8360*/  HMMA.16816.F32.BF16 R80, R20.reuse, R30, R80 ;  /* 0x0000001e1450723c */ /* 0x040ff00000041850 */
[C---:B---3--:R-:W-:Y:S08]  /*8370*/  HMMA.16816.F32.BF16 R84, R20.reuse, R4, R84 ;  /* 0x000000041454723c */ /* 0x048ff00000041854 */
[C---:B------:R-:W-:Y:S01]  /*8380*/  HMMA.16816.F32.BF16 R88, R20.reuse, R6, R88 ;  /* 0x000000061458723c */ /* 0x040fe20000041858 */
[----:B------:R-:W1:Y:S07]  /*8390*/  LDSM.16.MT88.4 R4, [R208+0x7900] ;  /* 0x00790000d004783b */ /* 0x000e6e0000004200 */
[C---:B----4-:R-:W-:Y:S08]  /*83a0*/  HMMA.16816.F32.BF16 R92, R20.reuse, R8, R92 ;  /* 0x00000008145c723c */ /* 0x050ff0000004185c */
[C---:B------:R-:W-:Y:S01]  /*83b0*/  HMMA.16816.F32.BF16 R96, R20.reuse, R10, R96 ;  /* 0x0000000a1460723c */ /* 0x040fe20000041860 */
[----:B------:R-:W3:Y:S07]  /*83c0*/  LDSM.16.MT88.4 R8, [R207+0x7900] ;  /* 0x00790000cf08783b */ /* 0x000eee0000004200 */
[C---:B--2---:R-:W-:Y:S08]  /*83d0*/  HMMA.16816.F32.BF16 R100, R20.reuse, R24, R100 ;  /* 0x000000181464723c */ /* 0x044ff00000041864 */
[C---:B------:R-:W-:Y:S08]  /*83e0*/  HMMA.16816.F32.BF16 R104, R20.reuse, R26, R104 ;  /* 0x0000001a1468723c */ /* 0x040ff00000041868 */
[C---:B-1----:R-:W-:Y:S07]  /*83f0*/  HMMA.16816.F32.BF16 R128, R20.reuse, R4, R12 ;  /* 0x000000041480723c */ /* 0x042fee000004180c */
[----:B------:R-:W-:Y:S01]  /*8400*/  FADD.FTZ R4, R59, R0 ;  /* 0x000000003b047221 */ /* 0x000fe20000010000 */
[C---:B------:R-:W-:Y:S04]  /*8410*/  HMMA.16816.F32.BF16 R108, R20.reuse, R6, R108 ;  /* 0x00000006146c723c */ /* 0x040fe8000004186c */
[----:B------:R-:W-:Y:S02]  /*8420*/  FADD.FTZ R0, R60, R2 ;  /* 0x000000023c007221 */ /* 0x000fe40000010000 */
[----:B------:R-:W-:Y:S02]  /*8430*/  FADD.FTZ R4, R62, R4 ;  /* 0x000000043e047221 */ /* 0x000fe40000010000 */
[C---:B---3--:R-:W-:Y:S04]  /*8440*/  HMMA.16816.F32.BF16 R132, R20.reuse, R8, R16 ;  /* 0x000000081484723c */ /* 0x048fe80000041810 */
[----:B------:R-:W-:Y:S02]  /*8450*/  FADD.FTZ R0, R61, R0 ;  /* 0x000000003d007221 */ /* 0x000fe40000010000 */
[----:B------:R-:W-:Y:S02]  /*8460*/  FADD.FTZ R4, R63, R4 ;  /* 0x000000043f047221 */ /* 0x000fe40000010000 */
[----:B------:R-:W-:Y:S04]  /*8470*/  HMMA.16816.F32.BF16 R112, R20, R10, R112 ;  /* 0x0000000a1470723c */ /* 0x000fe80000041870 */
[----:B------:R-:W-:Y:S02]  /*8480*/  FADD.FTZ R2, R64, R0 ;  /* 0x0000000040027221 */ /* 0x000fe40000010000 */
[----:B------:R-:W-:Y:S02]  /*8490*/  FADD.FTZ R0, R66, R4 ;  /* 0x0000000442007221 */ /* 0x000fe40000010000 */
[----:B------:R-:W-:Y:S04]  /*84a0*/  FADD.FTZ R232, R65, R2 ;  /* 0x0000000241e87221 */ /* 0x000fe80000010000 */
[----:B------:R-:W-:Y:S01]  /*84b0*/  FADD.FTZ R233, R117, R0 ;  /* 0x0000000075e97221 */ /* 0x000fe20000010000 */
[----:B------:R-:W-:Y:S01]  /*84c0*/  MOV R117, R116 ;  /* 0x0000007400757202 */ /* 0x000fe20000000f00 */
[----:B------:R-:W-:-:S05]  /*84d0*/  @P1 BRA `(.L_x_3) ;  /* 0xffffcbb000001947 */ /* 0x000fca000383ffff */
.L_x_2:
[----:B------:R-:W2:Y:S01]  /*84e0*/  LDL.LU R13, [R1] ;  /* 0x00000000010d7983 */ /* 0x000ea20000300800 */
[----:B------:R-:W-:-:S03]  /*84f0*/  MOV R44, c[0x0][0x4e8] ;  /* 0x00013a00002c7a02 */ /* 0x000fc60000000f00 */
[----:B------:R-:W3:Y:S01]  /*8500*/  LDL.LU R45, [R1+0x8] ;  /* 0x00000800012d7983 */ /* 0x000ee20000300800 */
[----:B------:R-:W-:-:S03]  /*8510*/  ISETP.NE.AND P0, PT, R44, 0x1, PT ;  /* 0x000000012c00780c */ /* 0x000fc60003f05270 */
[----:B------:R-:W1:Y:S04]  /*8520*/  SHFL.BFLY PT, R6, R232, 0x2, 0x1f ;  /* 0x0c401f00e8067f89 */ /* 0x000e6800000e0000 */
[----:B------:R-:W4:Y:S04]  /*8530*/  SHFL.BFLY PT, R7, R233, 0x2, 0x1f ;  /* 0x0c401f00e9077f89 */ /* 0x000f2800000e0000 */
[----:B------:R-:W5:Y:S04]  /*8540*/  S2R R4, SR_CTAID.Y ;  /* 0x0000000000047919 */ /* 0x000f680000002600 */
[----:B------:R-:W5:Y:S01]  /*8550*/  S2R R5, SR_TID.X ;  /* 0x0000000000057919 */ /* 0x000f620000002100 */
[----:B-1----:R-:W-:-:S02]  /*8560*/  FADD.FTZ R6, R6, R232 ;  /* 0x000000e806067221 */ /* 0x002fc40000010000 */
[----:B----4-:R-:W-:-:S03]  /*8570*/  FADD.FTZ R7, R7, R233 ;  /* 0x000000e907077221 */ /* 0x010fc60000010000 */
[----:B------:R-:W1:Y:S01]  /*8580*/  SHFL.BFLY PT, R0, R6, 0x1, 0x1f ;  /* 0x0c201f0006007f89 */ /* 0x000e6200000e0000 */
[----:B-----5:R-:W-:-:S03]  /*8590*/  IMAD.WIDE.U32 R18, R4, c[0x0][0x490], RZ ;  /* 0x0001240004127a25 */ /* 0x020fc600078e00ff */
[----:B------:R-:W4:Y:S01]  /*85a0*/  SHFL.BFLY PT, R2, R7, 0x1, 0x1f ;  /* 0x0c201f0007027f89 */ /* 0x000f2200000e0000 */
[----:B------:R-:W-:Y:S01]  /*85b0*/  SHF.R.S32.HI R12, RZ, 0x1f, R5 ;  /* 0x0000001fff0c7819 */ /* 0x000fe20000011405 */
[----:B------:R-:W-:-:S04]  /*85c0*/  IMAD.WIDE.U32 R20, R4, c[0x0][0x3e8], RZ ;  /* 0x0000fa0004147a25 */ /* 0x000fc800078e00ff */
[----:B-1----:R-:W-:Y:S01]  /*85d0*/  FADD.FTZ R6, R6, R0 ;  /* 0x0000000006067221 */ /* 0x002fe20000010000 */
[----:B------:R-:W-:Y:S01]  /*85e0*/  SHF.R.S32.HI R0, RZ, 0x1f, R4 ;  /* 0x0000001fff007819 */ /* 0x000fe20000011404 */
[----:B----4-:R-:W-:-:S03]  /*85f0*/  FADD.FTZ R7, R7, R2 ;  /* 0x0000000207077221 */ /* 0x010fc60000010000 */
[----:B------:R-:W-:Y:S01]  /*8600*/  FSETP.NE.FTZ.AND P2, PT, R6, RZ, PT ;  /* 0x000000ff0600720b */ /* 0x000fe20003f55000 */
[C---:B------:R-:W-:Y:S01]  /*8610*/  IMAD R16, R0.reuse, c[0x0][0x490], RZ ;  /* 0x0001240000107a24 */ /* 0x040fe200078e02ff */
[----:B------:R-:W-:Y:S01]  /*8620*/  MOV R2, RZ ;  /* 0x000000ff00027202 */ /* 0x000fe20000000f00 */
[----:B------:R-:W-:Y:S01]  /*8630*/  IMAD R8, R0, c[0x0][0x3e8], RZ ;  /* 0x0000fa0000087a24 */ /* 0x000fe200078e02ff */
[----:B------:R-:W1:Y:S01]  /*8640*/  S2R R40, SR_CTAID.Z ;  /* 0x0000000000287919 */ /* 0x000e620000002700 */
[C---:B------:R-:W-:Y:S01]  /*8650*/  IMAD R16, R4.reuse, c[0x0][0x494], R16 ;  /* 0x0001250004107a24 */ /* 0x040fe200078e0210 */
[----:B------:R-:W-:Y:S01]  /*8660*/  MOV R42, 0xff800000 ;  /* 0xff800000002a7802 */ /* 0x000fe20000000f00 */
[----:B------:R-:W-:Y:S01]  /*8670*/  IMAD R8, R4, c[0x0][0x3ec], R8 ;  /* 0x0000fb0004087a24 */ /* 0x000fe200078e0208 */
[CC--:B------:R-:W-:Y:S02]  /*8680*/  LEA.HI R4, R12.reuse, R5.reuse, RZ, 0x2 ;  /* 0x000000050c047211 */ /* 0x0c0fe400078f10ff */
[----:B------:R-:W-:-:S02]  /*8690*/  LEA.HI R12, R12, R5, RZ, 0x5 ;  /* 0x000000050c0c7211 */ /* 0x000fc400078f28ff */
[----:B------:R-:W-:Y:S01]  /*86a0*/  LOP3.LUT R10, R4, 0xfffffffc, RZ, 0xc0, !PT ;  /* 0xfffffffc040a7812 */ /* 0x000fe200078ec0ff */
[----:B------:R-:W4:Y:S01]  /*86b0*/  @P2 MUFU.RCP R2, R6 ;  /* 0x0000000600022308 */ /* 0x000f220000001000 */
[----:B------:R-:W-:Y:S02]  /*86c0*/  LOP3.LUT R11, R12, 0xffffffe0, RZ, 0xc0, !PT ;  /* 0xffffffe00c0b7812 */ /* 0x000fe400078ec0ff */
[----:B------:R-:W-:Y:S02]  /*86d0*/  IADD3 R10, -R10, R5, RZ ;  /* 0x000000050a0a7210 */ /* 0x000fe40007ffe1ff */
[----:B------:R-:W-:Y:S01]  /*86e0*/  IADD3 R9, R21, R8, RZ ;  /* 0x0000000815097210 */ /* 0x000fe20007ffe0ff */
[----:B------:R-:W-:Y:S01]  /*86f0*/  IMAD.IADD R11, R5, 0x1, -R11 ;  /* 0x00000001050b7824 */ /* 0x000fe200078e0a0b */
[----:B------:R-:W-:Y:S01]  /*8700*/  IADD3 R17, R19, R16, RZ ;  /* 0x0000001013117210 */ /* 0x000fe20007ffe0ff */
[----:B------:R-:W5:Y:S01]  /*8710*/  @P2 MUFU.LG2 R6, R6 ;  /* 0x0000000600062308 */ /* 0x000f620000000c00 */
[----:B------:R-:W-:Y:S01]  /*8720*/  MOV R8, R20 ;  /* 0x0000001400087202 */ /* 0x000fe20000000f00 */
[----:B------:R-:W-:Y:S01]  /*8730*/  IMAD.MOV.U32 R16, RZ, RZ, R18 ;  /* 0x000000ffff107224 */ /* 0x000fe200078e0012 */
[----:B------:R-:W-:-:S02]  /*8740*/  LOP3.LUT P4, RZ, R11, 0x3, RZ, 0xc0, !PT ;  /* 0x000000030bff7812 */ /* 0x000fc4000788c0ff */
[----:B------:R-:W-:Y:S01]  /*8750*/  FSETP.NE.FTZ.AND P1, PT, R7, RZ, PT ;  /* 0x000000ff0700720b */ /* 0x000fe20003f35000 */
[C---:B----4-:R-:W-:Y:S02]  /*8760*/  FMUL.FTZ R121, R2.reuse, R121 ;  /* 0x0000007902797220 */ /* 0x050fe40000410000 */
[C---:B------:R-:W-:Y:S02]  /*8770*/  FMUL.FTZ R11, R2.reuse, R120 ;  /* 0x00000078020b7220 */ /* 0x040fe40000410000 */
[C---:B------:R-:W-:Y:S02]  /*8780*/  FMUL.FTZ R125, R2.reuse, R125 ;  /* 0x0000007d027d7220 */ /* 0x040fe40000410000 */
[C---:B------:R-:W-:Y:S02]  /*8790*/  FMUL.FTZ R19, R2.reuse, R124 ;  /* 0x0000007c02137220 */ /* 0x040fe40000410000 */
[C---:B------:R-:W-:Y:S02]  /*87a0*/  FMUL.FTZ R69, R2.reuse, R69 ;  /* 0x0000004502457220 */ /* 0x040fe40000410000 */
[----:B------:R-:W-:-:S02]  /*87b0*/  FMUL.FTZ R22, R2, R68 ;  /* 0x0000004402167220 */ /* 0x000fc40000410000 */
[C---:B------:R-:W-:Y:S02]  /*87c0*/  FMUL.FTZ R73, R2.reuse, R73 ;  /* 0x0000004902497220 */ /* 0x040fe40000410000 */
        /* <DEDUP_REMOVED lines=24> */
[----:B------:R-:W-:Y:S01]  /*8950*/  FMUL.FTZ R27, R2, R112 ;  /* 0x00000070021b7220 */ /* 0x000fe20000410000 */
[----:B------:R-:W-:Y:S01]  /*8960*/  SHF.R.S32.HI R2, RZ, 0x1f, R4 ;  /* 0x0000001fff027819 */ /* 0x000fe20000011404 */
[----:B-----5:R-:W-:Y:S02]  /*8970*/  @P2 FMUL.FTZ R6, R6, 0.69314718246459960938 ;  /* 0x3f31721806062820 */ /* 0x020fe40000410000 */
[----:B--2---:R-:W-:-:S04]  /*8980*/  @P0 IMAD.HI.U32 R0, R13, c[0x0][0x4ec], RZ ;  /* 0x00013b000d000a27 */ /* 0x004fc800078e00ff */
[----:B------:R-:W-:Y:S01]  /*8990*/  IMAD.MOV.U32 R14, RZ, RZ, R13 ;  /* 0x000000ffff0e7224 */ /* 0x000fe200078e000d */
[----:B------:R-:W-:Y:S02]  /*89a0*/  @P0 SHF.R.U32.HI R14, RZ, c[0x0][0x4f0], R0 ;  /* 0x00013c00ff0e0a19 */ /* 0x000fe40000011600 */
[----:B------:R-:W-:Y:S02]  /*89b0*/  MOV R0, RZ ;  /* 0x000000ff00007202 */ /* 0x000fe40000000f00 */
[----:B------:R-:W-:-:S05]  /*89c0*/  IADD3 R5, -R14, RZ, RZ ;  /* 0x000000ff0e057210 */ /* 0x000fca0007ffe1ff */
[----:B------:R-:W-:Y:S01]  /*89d0*/  IMAD R39, R5, c[0x0][0x4e8], R13 ;  /* 0x00013a0005277a24 */ /* 0x000fe200078e020d */
[----:B------:R-:W-:-:S04]  /*89e0*/  SHF.R.S32.HI R5, RZ, 0x2, R4 ;  /* 0x00000002ff057819 */ /* 0x000fc80000011404 */
[----:B------:R-:W-:-:S04]  /*89f0*/  LEA.HI R2, R2, R5, RZ, 0x3 ;  /* 0x0000000502027211 */ /* 0x000fc800078f18ff */
[----:B------:R-:W-:Y:S02]  /*8a00*/  LOP3.LUT R2, R2, 0xfffffff8, RZ, 0xc0, !PT ;  /* 0xfffffff802027812 */ /* 0x000fe400078ec0ff */
[----:B-1----:R-:W-:-:S03]  /*8a10*/  SHF.R.S32.HI R4, RZ, 0x1f, R40 ;  /* 0x0000001fff047819 */ /* 0x002fc60000011428 */
[----:B------:R-:W-:Y:S02]  /*8a20*/  IMAD.IADD R5, R5, 0x1, -R2 ;  /* 0x0000000105057824 */ /* 0x000fe400078e0a02 */
[----:B------:R-:W-:Y:S02]  /*8a30*/  @P2 IMAD.MOV.U32 R2, RZ, RZ, 0x3f317218 ;  /* 0x3f317218ff022424 */ /* 0x000fe400078e00ff */
[C---:B------:R-:W-:Y:S02]  /*8a40*/  IMAD R43, R4.reuse, c[0x0][0x498], RZ ;  /* 0x00012600042b7a24 */ /* 0x040fe400078e02ff */
[----:B------:R-:W-:Y:S02]  /*8a50*/  IMAD R15, R4, c[0x0][0x3f0], RZ ;  /* 0x0000fc00040f7a24 */ /* 0x000fe400078e02ff */
[----:B------:R-:W-:-:S04]  /*8a60*/  @P2 FMUL.FTZ R4, R2, c[0x0][0x2d0] ;  /* 0x0000b40002042a20 */ /* 0x000fc80000410000 */
[----:B------:R-:W-:Y:S01]  /*8a70*/  @P2 FFMA.FTZ R42, R4, R116, R6 ;  /* 0x00000074042a2223 */ /* 0x000fe20000010006 */
[----:B---3--:R-:W-:Y:S02]  /*8a80*/  SHF.R.S32.HI R4, RZ, 0x2, R45 ;  /* 0x00000002ff047819 */ /* 0x008fe4000001142d */
[----:B------:R-:W2:Y:S01]  /*8a90*/  LDL R45, [R1+0x4] ;  /* 0x00000400012d7983 */ /* 0x000ea20000100800 */
[----:B------:R-:W1:Y:S08]  /*8aa0*/  @P1 MUFU.RCP R0, R7 ;  /* 0x0000000700001308 */ /* 0x000e700000001000 */
[----:B------:R-:W3:Y:S01]  /*8ab0*/  @P1 MUFU.LG2 R7, R7 ;  /* 0x0000000700071308 */ /* 0x000ee20000000c00 */
[----:B-1----:R-:W-:-:S02]  /*8ac0*/  FMUL.FTZ R123, R0, R123 ;  /* 0x0000007b007b7220 */ /* 0x002fc40000410000 */
        /* <DEDUP_REMOVED lines=30> */
[----:B------:R-:W-:Y:S01]  /*8cb0*/  FMUL.FTZ R114, R0, R114 ;  /* 0x0000007200727220 */ /* 0x000fe20000410000 */
[----:B------:R-:W-:Y:S01]  /*8cc0*/  @P1 MOV R0, 0x3f317218 ;  /* 0x3f31721800001802 */ /* 0x000fe20000000f00 */
[----:B---3--:R-:W-:Y:S01]  /*8cd0*/  @P1 FMUL.FTZ R2, R7, 0.69314718246459960938 ;  /* 0x3f31721807021820 */ /* 0x008fe20000410000 */
[----:B------:R-:W-:-:S03]  /*8ce0*/  MOV R41, 0xff800000 ;  /* 0xff80000000297802 */ /* 0x000fc60000000f00 */
[----:B------:R-:W-:-:S04]  /*8cf0*/  @P1 FMUL.FTZ R0, R0, c[0x0][0x2d0] ;  /* 0x0000b40000001a20 */ /* 0x000fc80000410000 */
[----:B------:R-:W-:Y:S01]  /*8d00*/  @P1 FFMA.FTZ R41, R0, R3, R2 ;  /* 0x0000000300291223 */ /* 0x000fe20000010002 */
[----:B------:R-:W-:Y:S01]  /*8d10*/  SHF.R.S32.HI R0, RZ, 0x5, R12 ;  /* 0x00000005ff007819 */ /* 0x000fe2000001140c */
[C---:B------:R-:W-:Y:S02]  /*8d20*/  IMAD R43, R40.reuse, c[0x0][0x49c], R43 ;  /* 0x00012700282b7a24 */ /* 0x040fe400078e022b */
[C---:B------:R-:W-:Y:S01]  /*8d30*/  IMAD R15, R40.reuse, c[0x0][0x3f4], R15 ;  /* 0x0000fd00280f7a24 */ /* 0x040fe200078e020f */
[----:B------:R-:W-:Y:S01]  /*8d40*/  SHF.R.S32.HI R3, RZ, 0x1f, R0 ;  /* 0x0000001fff037819 */ /* 0x000fe20000011400 */
[----:B------:R-:W-:-:S04]  /*8d50*/  IMAD.WIDE.U32 R16, R40, c[0x0][0x498], R16 ;  /* 0x0001260028107a25 */ /* 0x000fc800078e0010 */
[----:B------:R-:W-:Y:S02]  /*8d60*/  IMAD.WIDE.U32 R8, R40, c[0x0][0x3f0], R8 ;  /* 0x0000fc0028087a25 */ /* 0x000fe400078e0008 */
[----:B------:R-:W1:Y:S01]  /*8d70*/  S2R R40, SR_CTAID.X ;  /* 0x0000000000287919 */ /* 0x000e620000002500 */
[----:B------:R-:W-:Y:S02]  /*8d80*/  LEA.HI R3, R3, R0, RZ, 0x3 ;  /* 0x0000000003037211 */ /* 0x000fe400078f18ff */
[----:B------:R-:W-:Y:S02]  /*8d90*/  LEA.HI R2, R10, R10, RZ, 0x1 ;  /* 0x0000000a0a027211 */ /* 0x000fe400078f08ff */
[----:B------:R-:W-:Y:S02]  /*8da0*/  LOP3.LUT R3, R3, 0xffffff8, RZ, 0xc0, !PT ;  /* 0x0ffffff803037812 */ /* 0x000fe400078ec0ff */
[----:B------:R-:W-:Y:S02]  /*8db0*/  LOP3.LUT R2, R2, 0x1ffffffe, RZ, 0xc0, !PT ;  /* 0x1ffffffe02027812 */ /* 0x000fe400078ec0ff */
[----:B------:R-:W-:-:S02]  /*8dc0*/  IADD3 R6, R0, -R3, RZ ;  /* 0x8000000300067210 */ /* 0x000fc40007ffe0ff */
[----:B------:R-:W-:Y:S01]  /*8dd0*/  LEA R12, R0, R10, 0x9 ;  /* 0x0000000a000c7211 */ /* 0x000fe200078e48ff */
[----:B------:R-:W-:Y:S01]  /*8de0*/  IMAD.IADD R10, R10, 0x1, -R2 ;  /* 0x000000010a0a7824 */ /* 0x000fe200078e0a02 */
[C---:B------:R-:W-:Y:S02]  /*8df0*/  LOP3.LUT R2, R5.reuse, 0x1, RZ, 0xc0, !PT ;  /* 0x0000000105027812 */ /* 0x040fe400078ec0ff */
[C---:B------:R-:W-:Y:S02]  /*8e00*/  R2P PR, R5.reuse, 0x6 ;  /* 0x0000000605007804 */ /* 0x040fe40000000000 */
[----:B------:R-:W-:Y:S02]  /*8e10*/  SHF.L.U32 R5, R5, 0x6, RZ ;  /* 0x0000000605057819 */ /* 0x000fe400000006ff */
[----:B------:R-:W-:Y:S02]  /*8e20*/  LEA R4, R6, R4, 0x4 ;  /* 0x0000000406047211 */ /* 0x000fe400078e20ff */
[----:B------:R-:W-:-:S02]  /*8e30*/  SHF.R.S32.HI R0, RZ, 0x1f, R14 ;  /* 0x0000001fff007819 */ /* 0x000fc4000001140e */
[----:B------:R-:W-:Y:S02]  /*8e40*/  LOP3.LUT R5, R5, 0x1c0, RZ, 0xc0, !PT ;  /* 0x000001c005057812 */ /* 0x000fe400078ec0ff */
[----:B------:R-:W-:Y:S01]  /*8e50*/  LEA R10, R10, R4, 0x3 ;  /* 0x000000040a0a7211 */ /* 0x000fe200078e18ff */
[----:B------:R-:W-:Y:S01]  /*8e60*/  IMAD R0, R0, c[0x0][0x3e0], RZ ;  /* 0x0000f80000007a24 */ /* 0x000fe200078e02ff */
[----:B------:R-:W-:Y:S02]  /*8e70*/  LEA.HI R7, R5, R5, RZ, 0x1d ;  /* 0x0000000505077211 */ /* 0x000fe400078fe8ff */
[----:B-1----:R-:W-:Y:S01]  /*8e80*/  LEA R10, R40, R10, 0x7 ;  /* 0x0000000a280a7211 */ /* 0x002fe200078e38ff */
[----:B------:R-:W-:Y:S01]  /*8e90*/  IMAD R6, R14, c[0x0][0x3e4], R0 ;  /* 0x0000f9000e067a24 */ /* 0x000fe200078e0200 */
[----:B------:R-:W-:Y:S01]  /*8ea0*/  ISETP.NE.U32.AND P3, PT, R2, 0x1, PT ;  /* 0x000000010200780c */ /* 0x000fe20003f65070 */
[----:B------:R-:W-:Y:S01]  /*8eb0*/  IMAD R44, R44, c[0x0][0x388], RZ ;  /* 0x0000e2002c2c7a24 */ /* 0x000fe200078e02ff */
[----:B------:R-:W-:Y:S01]  /*8ec0*/  LEA R0, R40, R4, 0x7 ;  /* 0x0000000428007211 */ /* 0x000fe200078e38ff */
[----:B------:R-:W-:Y:S01]  /*8ed0*/  @P0 IMAD.HI.U32 R5, R10, c[0x0][0x4ec], RZ ;  /* 0x00013b000a050a27 */ /* 0x000fe200078e00ff */
[----:B------:R-:W-:-:S02]  /*8ee0*/  LEA R7, R12, R7, 0x1 ;  /* 0x000000070c077211 */ /* 0x000fc400078e08ff */
[----:B------:R-:W-:Y:S01]  /*8ef0*/  IADD3 R3, R9, R15, RZ ;  /* 0x0000000f09037210 */ /* 0x000fe20007ffe0ff */
[----:B------:R-:W-:Y:S01]  /*8f00*/  IMAD.MOV.U32 R2, RZ, RZ, R8 ;  /* 0x000000ffff027224 */ /* 0x000fe200078e0008 */
[----:B------:R-:W-:Y:S02]  /*8f10*/  F2FP.BF16.PACK_AB R11, R121, R11 ;  /* 0x0000000b790b723e */ /* 0x000fe400000010ff */
[C---:B------:R-:W-:Y:S02]  /*8f20*/  IADD3 R4, R0.reuse, 0x8, RZ ;  /* 0x0000000800047810 */ /* 0x040fe40007ffe0ff */
[----:B------:R-:W-:Y:S01]  /*8f30*/  SHF.L.U32 R7, R7, 0x1, RZ ;  /* 0x0000000107077819 */ /* 0x000fe200000006ff */
[----:B------:R-:W-:Y:S01]  /*8f40*/  BAR.SYNC.DEFER_BLOCKING 0x1, 0x100 ;  /* 0x0044000000007b1d */ /* 0x000fe20000010000 */
[----:B------:R-:W-:Y:S02]  /*8f50*/  ISETP.GE.OR P5, PT, R0, R44, P4 ;  /* 0x0000002c0000720c */ /* 0x000fe400027a6670 */
[----:B------:R-:W-:Y:S01]  /*8f60*/  MOV R0, R10 ;  /* 0x0000000a00007202 */ /* 0x000fe20000000f00 */
[----:B------:R-:W-:Y:S01]  /*8f70*/  IMAD.WIDE.U32 R2, R14, c[0x0][0x3e0], R2 ;  /* 0x0000f8000e027a25 */ /* 0x000fe200078e0002 */
[----:B------:R-:W-:-:S02]  /*8f80*/  @P0 SHF.R.U32.HI R0, RZ, c[0x0][0x4f0], R5 ;  /* 0x00013c00ff000a19 */ /* 0x000fc40000011605 */
[----:B------:R-:W-:Y:S01]  /*8f90*/  IADD3 R8, R7, 0x80, RZ ;  /* 0x0000008007087810 */ /* 0x000fe20007ffe0ff */
[----:B------:R-:W-:Y:S01]  /*8fa0*/  IMAD.IADD R3, R3, 0x1, R6 ;  /* 0x0000000103037824 */ /* 0x000fe200078e0206 */
[----:B------:R-:W-:Y:S02]  /*8fb0*/  IADD3 R6, R7, 0x70, RZ ;  /* 0x0000007007067810 */ /* 0x000fe40007ffe0ff */
[----:B------:R-:W-:Y:S02]  /*8fc0*/  @P3 IADD3 R6, R8, 0x10, RZ ;  /* 0x0000001008063810 */ /* 0x000fe40007ffe0ff */
[----:B------:R-:W-:Y:S02]  /*8fd0*/  SHF.R.S32.HI R9, RZ, 0x1f, R0 ;  /* 0x0000001fff097819 */ /* 0x000fe40000011400 */
[----:B------:R-:W-:Y:S01]  /*8fe0*/  IADD3 R8, P0, R0, R16, RZ ;  /* 0x0000001000087210 */ /* 0x000fe20007f1e0ff */
[----:B------:R1:W-:Y:S01]  /*8ff0*/  STS [R7+0x80], R11 ;  /* 0x0000800b07007388 */ /* 0x0003e20000000800 */
[----:B------:R-:W-:Y:S01]  /*9000*/  IMAD.WIDE.U32 R14, R39, c[0x0][0x3d8], R2 ;  /* 0x0000f600270e7a25 */ /* 0x000fe200078e0002 */
[----:B------:R-:W-:-:S02]  /*9010*/  ISETP.GE.OR P4, PT, R4, R44, P4 ;  /* 0x0000002c0400720c */ /* 0x000fc40002786670 */
[----:B------:R-:W-:Y:S01]  /*9020*/  IADD3.X R9, R9, R17, R43, P0, !PT ;  /* 0x0000001109097210 */ /* 0x000fe200007fe42b */
[----:B------:R-:W-:Y:S01]  /*9030*/  IMAD.MOV.U32 R5, RZ, RZ, 0x20 ;  /* 0x00000020ff057424 */ /* 0x000fe200078e00ff */
[----:B------:R-:W-:Y:S02]  /*9040*/  SHF.R.S32.HI R4, RZ, 0x1f, R39 ;  /* 0x0000001fff047819 */ /* 0x000fe40000011427 */
[----:B-1----:R-:W-:-:S05]  /*9050*/  IADD3 R11, -R0, RZ, RZ ;  /* 0x000000ff000b7210 */ /* 0x002fca0007ffe1ff */
[----:B------:R-:W-:-:S05]  /*9060*/  IMAD R0, R11, c[0x0][0x4e8], R10 ;  /* 0x00013a000b007a24 */ /* 0x000fca00078e020a */
[----:B------:R-:W-:Y:S01]  /*9070*/  SHF.R.S32.HI R2, RZ, 0x1f, R0 ;  /* 0x0000001fff027819 */ /* 0x000fe20000011400 */
[----:B------:R-:W-:-:S04]  /*9080*/  IMAD.MOV.U32 R11, RZ, RZ, 0x40 ;  /* 0x00000040ff0b7424 */ /* 0x000fc800078e00ff */
[----:B------:R-:W-:Y:S02]  /*9090*/  IMAD R10, R2, c[0x0][0x488], RZ ;  /* 0x00012200020a7a24 */ /* 0x000fe400078e02ff */
[----:B------:R-:W-:Y:S01]  /*90a0*/  IMAD.WIDE.U32 R2, R0, c[0x0][0x488], R8 ;  /* 0x0001220000027a25 */ /* 0x000fe200078e0008 */
[----:B------:R-:W-:-:S03]  /*90b0*/  SEL R5, R5, 0xffffffe0, !P1 ;  /* 0xffffffe005057807 */ /* 0x000fc60004800000 */
[----:B------:R-:W-:Y:S02]  /*90c0*/  IMAD R4, R4, c[0x0][0x3d8], RZ ;  /* 0x0000f60004047a24 */ /* 0x000fe400078e02ff */
[----:B------:R-:W-:Y:S01]  /*90d0*/  IMAD R0, R0, c[0x0][0x48c], R10 ;  /* 0x0001230000007a24 */ /* 0x000fe200078e020a */
[----:B------:R-:W-:Y:S01]  /*90e0*/  F2FP.BF16.PACK_AB R13, R123, R13 ;  /* 0x0000000d7b0d723e */ /* 0x000fe200000010ff */
[----:B------:R-:W-:Y:S01]  /*90f0*/  IMAD R40, R39, c[0x0][0x3dc], R4 ;  /* 0x0000f70027287a24 */ /* 0x000fe200078e0204 */
[----:B------:R-:W-:Y:S02]  /*9100*/  SEL R11, R11, 0xffffffc0, !P2 ;  /* 0xffffffc00b0b7807 */ /* 0x000fe40005000000 */
[----:B------:R-:W-:Y:S02]  /*9110*/  F2FP.BF16.PACK_AB R19, R125, R19 ;  /* 0x000000137d13723e */ /* 0x000fe400000010ff */
[----:B------:R-:W-:Y:S02]  /*9120*/  F2FP.BF16.PACK_AB R18, R127, R18 ;  /* 0x000000127f12723e */ /* 0x000fe400000010ff */
[----:B------:R-:W-:-:S02]  /*9130*/  IADD3 R4, R7, R5, RZ ;  /* 0x0000000507047210 */ /* 0x000fc40007ffe0ff */
[----:B------:R-:W-:Y:S02]  /*9140*/  LEA R10, P0, R2, c[0x0][0x450], 0x2 ;  /* 0x00011400020a7a11 */ /* 0x000fe400078010ff */
[----:B------:R-:W-:Y:S02]  /*9150*/  IADD3 R0, R3, R0, RZ ;  /* 0x0000000003007210 */ /* 0x000fe40007ffe0ff */
[----:B------:R-:W-:Y:S02]  /*9160*/  F2FP.BF16.PACK_AB R22, R69, R22 ;  /* 0x000000164516723e */ /* 0x000fe400000010ff */
[----:B------:R-:W-:Y:S02]  /*9170*/  F2FP.BF16.PACK_AB R21, R71, R21 ;  /* 0x000000154715723e */ /* 0x000fe400000010ff */
[----:B------:R-:W-:Y:S02]  /*9180*/  F2FP.BF16.PACK_AB R20, R73, R20 ;  /* 0x000000144914723e */ /* 0x000fe400000010ff */
[----:B------:R-:W-:-:S02]  /*9190*/  F2FP.BF16.PACK_AB R23, R75, R23 ;  /* 0x000000174b17723e */ /* 0x000fc400000010ff */
[----:B------:R-:W-:Y:S01]  /*91a0*/  IADD3 R5, R5, R6, RZ ;  /* 0x0000000605057210 */ /* 0x000fe20007ffe0ff */
[----:B------:R-:W-:Y:S01]  /*91b0*/  STS [R7+0x480], R13 ;  /* 0x0004800d07007388 */ /* 0x000fe20000000800 */
[----:B------:R-:W-:Y:S02]  /*91c0*/  F2FP.BF16.PACK_AB R26, R77, R26 ;  /* 0x0000001a4d1a723e */ /* 0x000fe400000010ff */
[----:B------:R-:W-:Y:S02]  /*91d0*/  F2FP.BF16.PACK_AB R25, R79, R25 ;  /* 0x000000194f19723e */ /* 0x000fe400000010ff */
[----:B------:R-:W-:Y:S01]  /*91e0*/  IADD3 R8, R7, R11, RZ ;  /* 0x0000000b07087210 */ /* 0x000fe20007ffe0ff */
[----:B------:R-:W-:Y:S01]  /*91f0*/  STS [R6], R19 ;  /* 0x0000001306007388 */ /* 0x000fe20000000800 */
[----:B------:R-:W-:Y:S02]  /*9200*/  F2FP.BF16.PACK_AB R24, R81, R24 ;  /* 0x000000185118723e */ /* 0x000fe400000010ff */
[----:B------:R-:W-:Y:S01]  /*9210*/  F2FP.BF16.PACK_AB R29, R83, R29 ;  /* 0x0000001d531d723e */ /* 0x000fe200000010ff */
[----:B------:R-:W-:Y:S01]  /*9220*/  STS [R6+0x400], R18 ;  /* 0x0004001206007388 */ /* 0x000fe20000000800 */
[----:B------:R-:W-:-:S02]  /*9230*/  IADD3 R9, R11, R6, RZ ;  /* 0x000000060b097210 */ /* 0x000fc40007ffe0ff */
[----:B------:R-:W-:Y:S01]  /*9240*/  LEA.HI.X R3, R2, c[0x0][0x454], R0, 0x2, P0 ;  /* 0x0001150002037a11 */ /* 0x000fe200000f1400 */
[----:B------:R-:W-:Y:S01]  /*9250*/  IMAD.IADD R0, R11, 0x1, R4 ;  /* 0x000000010b007824 */ /* 0x000fe200078e0204 */
[----:B------:R-:W-:Y:S01]  /*9260*/  F2FP.BF16.PACK_AB R37, R85, R37 ;  /* 0x000000255525723e */ /* 0x000fe200000010ff */
[----:B------:R-:W-:Y:S01]  /*9270*/  STS [R4+0x80], R22 ;  /* 0x0000801604007388 */ /* 0x000fe20000000800 */
[----:B------:R-:W-:Y:S02]  /*9280*/  F2FP.BF16.PACK_AB R86, R87, R86 ;  /* 0x000000565756723e */ /* 0x000fe400000010ff */
[----:B------:R-:W-:Y:S01]  /*9290*/  F2FP.BF16.PACK_AB R38, R89, R38 ;  /* 0x000000265926723e */ /* 0x000fe200000010ff */
[----:B------:R-:W-:Y:S01]  /*92a0*/  STS [R4+0x480], R21 ;  /* 0x0004801504007388 */ /* 0x000fe20000000800 */
[----:B------:R-:W-:Y:S02]  /*92b0*/  F2FP.BF16.PACK_AB R90, R91, R90 ;  /* 0x0000005a5b5a723e */ /* 0x000fe400000010ff */
[----:B------:R-:W-:Y:S01]  /*92c0*/  IADD3 R2, R5, R11, RZ ;  /* 0x0000000b05027210 */ /* 0x000fe20007ffe0ff */
[----:B------:R-:W-:Y:S01]  /*92d0*/  STS [R5], R20 ;  /* 0x0000001405007388 */ /* 0x000fe20000000800 */
[----:B------:R-:W-:-:S02]  /*92e0*/  F2FP.BF16.PACK_AB R36, R93, R36 ;  /* 0x000000245d24723e */ /* 0x000fc400000010ff */
[----:B------:R-:W-:Y:S01]  /*92f0*/  F2FP.BF16.PACK_AB R94, R95, R94 ;  /* 0x0000005e5f5e723e */ /* 0x000fe200000010ff */
[----:B------:R-:W-:Y:S01]  /*9300*/  STS [R5+0x400], R23 ;  /* 0x0004001705007388 */ /* 0x000fe20000000800 */
[----:B------:R-:W-:Y:S02]  /*9310*/  F2FP.BF16.PACK_AB R35, R97, R35 ;  /* 0x000000236123723e */ /* 0x000fe400000010ff */
[----:B------:R-:W-:Y:S01]  /*9320*/  F2FP.BF16.PACK_AB R98, R99, R98 ;  /* 0x000000626362723e */ /* 0x000fe200000010ff */
[----:B------:R-:W-:Y:S01]  /*9330*/  STS [R8+0x80], R26 ;  /* 0x0000801a08007388 */ /* 0x000fe20000000800 */
[----:B------:R-:W-:Y:S02]  /*9340*/  F2FP.BF16.PACK_AB R34, R101, R34 ;  /* 0x000000226522723e */ /* 0x000fe400000010ff */
[----:B------:R-:W-:Y:S01]  /*9350*/  F2FP.BF16.PACK_AB R102, R103, R102 ;  /* 0x000000666766723e */ /* 0x000fe200000010ff */
[----:B------:R-:W-:Y:S01]  /*9360*/  STS [R8+0x480], R25 ;  /* 0x0004801908007388 */ /* 0x000fe20000000800 */
[----:B------:R-:W-:-:S02]  /*9370*/  F2FP.BF16.PACK_AB R33, R105, R33 ;  /* 0x000000216921723e */ /* 0x000fc400000010ff */
[----:B------:R-:W-:Y:S01]  /*9380*/  F2FP.BF16.PACK_AB R32, R107, R32 ;  /* 0x000000206b20723e */ /* 0x000fe200000010ff */
[----:B------:R-:W-:Y:S01]  /*9390*/  STS [R9], R24 ;  /* 0x0000001809007388 */ /* 0x000fe20000000800 */
[----:B------:R-:W-:-:S03]  /*93a0*/  F2FP.BF16.PACK_AB R31, R129, R31 ;  /* 0x0000001f811f723e */ /* 0x000fc600000010ff */
[----:B------:R-:W-:Y:S01]  /*93b0*/  STS [R9+0x400], R29 ;  /* 0x0004001d09007388 */ /* 0x000fe20000000800 */
[----:B------:R-:W-:-:S03]  /*93c0*/  F2FP.BF16.PACK_AB R130, R131, R130 ;  /* 0x000000828382723e */ /* 0x000fc600000010ff */
[----:B------:R-:W-:Y:S01]  /*93d0*/  STS [R0+0x80], R37 ;  /* 0x0000802500007388 */ /* 0x000fe20000000800 */
[----:B------:R-:W-:-:S03]  /*93e0*/  F2FP.BF16.PACK_AB R30, R109, R30 ;  /* 0x0000001e6d1e723e */ /* 0x000fc600000010ff */
[----:B------:R-:W-:Y:S01]  /*93f0*/  STS [R0+0x480], R86 ;  /* 0x0004805600007388 */ /* 0x000fe20000000800 */
[----:B------:R-:W-:-:S03]  /*9400*/  F2FP.BF16.PACK_AB R110, R111, R110 ;  /* 0x0000006e6f6e723e */ /* 0x000fc600000010ff */
        /* <DEDUP_REMOVED lines=8> */
[----:B------:R-:W-:Y:S04]  /*9490*/  STS [R6+0x4000], R35 ;  /* 0x0040002306007388 */ /* 0x000fe80000000800 */
[----:B------:R-:W-:Y:S04]  /*94a0*/  STS [R6+0x4400], R98 ;  /* 0x0044006206007388 */ /* 0x000fe80000000800 */
[----:B------:R-:W-:Y:S04]  /*94b0*/  STS [R4+0x4080], R34 ;  /* 0x0040802204007388 */ /* 0x000fe80000000800 */
[----:B------:R1:W-:Y:S04]  /*94c0*/  STS [R4+0x4480], R102 ;  /* 0x0044806604007388 */ /* 0x0003e80000000800 */
[----:B------:R-:W-:Y:S04]  /*94d0*/  STS [R5+0x4000], R33 ;  /* 0x0040002105007388 */ /* 0x000fe80000000800 */
        /* <DEDUP_REMOVED lines=9> */
[----:B------:R-:W-:Y:S04]  /*9570*/  SHFL.IDX PT, R12, R10, RZ, 0x1c1f ;  /* 0x001c1fff0a0c7589 */ /* 0x000fe800000e0000 */
[----:B------:R-:W3:Y:S04]  /*9580*/  SHFL.IDX PT, R13, R3, RZ, 0x1c1f ;  /* 0x001c1fff030d7589 */ /* 0x000ee800000e0000 */
[----:B------:R-:W-:Y:S06]  /*9590*/  BAR.SYNC.DEFER_BLOCKING 0x1, 0x100 ;  /* 0x0044000000007b1d */ /* 0x000fec0000010000 */
[----:B------:R-:W-:Y:S04]  /*95a0*/  SHFL.IDX PT, R10, R10, 0x1, 0x1c1f ;  /* 0x003c1f000a0a7f89 */ /* 0x000fe800000e0000 */
[----:B------:R-:W4:Y:S01]  /*95b0*/  SHFL.IDX PT, R11, R3, 0x1, 0x1c1f ;  /* 0x003c1f00030b7f89 */ /* 0x000f2200000e0000 */
[----:B-1----:R-:W-:-:S03]  /*95c0*/  SHF.L.U32 R4, R249, 0x1, RZ ;  /* 0x00000001f9047819 */ /* 0x002fc600000006ff */
[----:B---3--:R1:W-:Y:S04]  /*95d0*/  @!P5 ST.E [R12.64], R42 ;  /* 0x0000002a0c00d985 */ /* 0x0083e8000c101916 */
[----:B----4-:R1:W-:Y:S04]  /*95e0*/  @!P4 ST.E [R10.64], R41 ;  /* 0x000000290a00c985 */ /* 0x0103e8000c101916 */
[----:B------:R1:W3:Y:S04]  /*95f0*/  LDS.128 R20, [R4+0x1080] ;  /* 0x0010800004147984 */ /* 0x0002e80000000c00 */
[----:B------:R1:W4:Y:S04]  /*9600*/  LDS.128 R28, [R4+0x2080] ;  /* 0x00208000041c7984 */ /* 0x0003280000000c00 */
[----:B------:R1:W1:Y:S04]  /*9610*/  LDS.128 R32, [R4+0x3080] ;  /* 0x0030800004207984 */ /* 0x0002680000000c00 */
[----:B------:R1:W1:Y:S04]  /*9620*/  LDS.128 R16, [R4+0x5080] ;  /* 0x0050800004107984 */ /* 0x0002680000000c00 */
[----:B------:R1:W1:Y:S04]  /*9630*/  LDS.128 R24, [R4+0x6080] ;  /* 0x0060800004187984 */ /* 0x0002680000000c00 */
[----:B------:R1:W1:Y:S01]  /*9640*/  LDS.128 R36, [R4+0x7080] ;  /* 0x0070800004247984 */ /* 0x0002620000000c00 */
[----:B------:R-:W-:-:S02]  /*9650*/  IADD3 R0, R15, R40, RZ ;  /* 0x000000280f007210 */ /* 0x000fc40007ffe0ff */
[----:B------:R-:W-:-:S04]  /*9660*/  LEA R7, P0, R14, c[0x0][0x380], 0x1 ;  /* 0x0000e0000e077a11 */ /* 0x000fc800078008ff */
[----:B------:R-:W-:Y:S02]  /*9670*/  LEA.HI.X R6, R14, c[0x0][0x384], R0, 0x1, P0 ;  /* 0x0000e1000e067a11 */ /* 0x000fe400000f0c00 */
[----:B--2---:R-:W-:Y:S01]  /*9680*/  ISETP.GE.AND P0, PT, R45, R44, PT ;  /* 0x0000002c2d00720c */ /* 0x004fe20003f06270 */
[----:B------:R2:W1:Y:S01]  /*9690*/  SHFL.IDX PT, R2, R7, RZ, 0x181f ;  /* 0x00181fff07027589 */ /* 0x00046200000e0000 */
[----:B------:R-:W-:Y:S03]  /*96a0*/  BSSY B0, `(.L_x_4) ;  /* 0x000000e000007945 */ /* 0x000fe60003800000 */
[----:B------:R2:W1:Y:S08]  /*96b0*/  SHFL.IDX PT, R3, R6, RZ, 0x181f ;  /* 0x00181fff06037589 */ /* 0x00047000000e0000 */
[----:B------:R-:W-:Y:S05]  /*96c0*/  @P0 BRA `(.L_x_5) ;  /* 0x000000b000000947 */ /* 0x000fea0003800000 */
[----:B-1-3--:R-:W1:Y:S01]  /*96d0*/  LDS.128 R12, [R4+0x80] ;  /* 0x00008000040c7984 */ /* 0x00ae620000000c00 */
[----:B------:R-:W-:-:S02]  /*96e0*/  ISETP.GE.AND P0, PT, R240, c[0x0][0x3c8], PT ;  /* 0x0000f200f0007a0c */ /* 0x000fc40003f06270 */
[----:B------:R-:W-:Y:S01]  /*96f0*/  ISETP.GE.AND P1, PT, R238, c[0x0][0x3c8], PT ;  /* 0x0000f200ee007a0c */ /* 0x000fe20003f26270 */
[----:B------:R3:W5:Y:S10]  /*9700*/  LDS.128 R8, [R4+0x4080] ;  /* 0x0040800004087984 */ /* 0x0007740000000c00 */
[----:B------:R-:W-:-:S04]  /*9710*/  @!P0 SHF.R.S32.HI R0, RZ, 0x1f, R240 ;  /* 0x0000001fff008819 */ /* 0x000fc800000114f0 */
[----:B------:R-:W-:-:S04]  /*9720*/  @!P0 LEA.HI R0, R0, R240, RZ, 0x3 ;  /* 0x000000f000008211 */ /* 0x000fc800078f18ff */
[----:B------:R-:W-:Y:S01]  /*9730*/  @!P0 LOP3.LUT R0, R0, 0xfffffff8, RZ, 0xc0, !PT ;  /* 0xfffffff800008812 */ /* 0x000fe200078ec0ff */
[----:B---3--:R-:W-:-:S04]  /*9740*/  @!P1 IMAD.WIDE R4, R238, 0x2, R2 ;  /* 0x00000002ee049825 */ /* 0x008fc800078e0202 */
[----:B------:R-:W-:Y:S01]  /*9750*/  @!P0 IMAD.WIDE R2, R0, 0x2, R2 ;  /* 0x0000000200028825 */ /* 0x000fe200078e0202 */
[----:B-1----:R1:W-:Y:S04]  /*9760*/  @!P1 ST.E.128 [R4.64], R12 ;  /* 0x0000000c04009985 */ /* 0x0023e8000c101d16 */
[----:B-----5:R1:W-:Y:S02]  /*9770*/  @!P0 ST.E.128 [R2.64], R8 ;  /* 0x0000000802008985 */ /* 0x0203e4000c101d16 */
.L_x_5:
[----:B---3--:R-:W-:Y:S05]  /*9780*/  BSYNC B0 ;  /* 0x0000000000007941 */ /* 0x008fea0003800000 */
.L_x_4:
[----:B------:R-:W-:Y:S01]  /*9790*/  IADD3 R0, R45, 0x20, RZ ;  /* 0x000000202d007810 */ /* 0x000fe20007ffe0ff */
[----:B-1----:R1:W3:Y:S01]  /*97a0*/  SHFL.IDX PT, R3, R6, 0x1, 0x181f ;  /* 0x00381f0006037f89 */ /* 0x0022e200000e0000 */
[----:B------:R-:W-:Y:S02]  /*97b0*/  BSSY B0, `(.L_x_6) ;  /* 0x000000d000007945 */ /* 0x000fe40003800000 */
[----:B------:R-:W-:Y:S01]  /*97c0*/  ISETP.GE.AND P0, PT, R0, R44, PT ;  /* 0x0000002c0000720c */ /* 0x000fe20003f06270 */
[----:B------:R1:W2:-:S12]  /*97d0*/  SHFL.IDX PT, R2, R7, 0x1, 0x181f ;  /* 0x00381f0007027f89 */ /* 0x00029800000e0000 */
[----:B------:R-:W-:Y:S05]  /*97e0*/  @P0 BRA `(.L_x_7) ;  /* 0x0000009000000947 */ /* 0x000fea0003800000 */
[----:B------:R-:W-:Y:S02]  /*97f0*/  ISETP.GE.AND P0, PT, R240, c[0x0][0x3c8], PT ;  /* 0x0000f200f0007a0c */ /* 0x000fe40003f06270 */
[----:B------:R-:W-:-:S11]  /*9800*/  ISETP.GE.AND P1, PT, R238, c[0x0][0x3c8], PT ;  /* 0x0000f200ee007a0c */ /* 0x000fd60003f26270 */
[----:B------:R-:W-:Y:S02]  /*9810*/  @!P0 SHF.R.S32.HI R0, RZ, 0x1f, R240 ;  /* 0x0000001fff008819 */ /* 0x000fe400000114f0 */
[----:B--23--:R-:W-:Y:S02]  /*9820*/  @!P1 IMAD.WIDE R4, R238, 0x2, R2 ;  /* 0x00000002ee049825 */ /* 0x00cfe400078e0202 */
[----:B------:R-:W-:-:S03]  /*9830*/  @!P0 LEA.HI R0, R0, R240, RZ, 0x3 ;  /* 0x000000f000008211 */ /* 0x000fc600078f18ff */
[----:B------:R2:W-:Y:S01]  /*9840*/  @!P1 ST.E.128 [R4.64], R20 ;  /* 0x0000001404009985 */ /* 0x0005e2000c101d16 */
[----:B------:R-:W-:-:S05]  /*9850*/  @!P0 LOP3.LUT R0, R0, 0xfffffff8, RZ, 0xc0, !PT ;  /* 0xfffffff800008812 */ /* 0x000fca00078ec0ff */
[----:B------:R-:W-:-:S05]  /*9860*/  @!P0 IMAD.WIDE R2, R0, 0x2, R2 ;  /* 0x0000000200028825 */ /* 0x000fca00078e0202 */
[----:B------:R2:W-:Y:S02]  /*9870*/  @!P0 ST.E.128 [R2.64], R16 ;  /* 0x0000001002008985 */ /* 0x0005e4000c101d16 */
.L_x_7:
[----:B------:R-:W-:Y:S05]  /*9880*/  BSYNC B0 ;  /* 0x0000000000007941 */ /* 0x000fea0003800000 */
.L_x_6:
[----:B------:R-:W-:Y:S01]  /*9890*/  IADD3 R0, R45, 0x40, RZ ;  /* 0x000000402d007810 */ /* 0x000fe20007ffe0ff */
[----:B--23--:R2:W3:Y:S01]  /*98a0*/  SHFL.IDX PT, R3, R6, 0x2, 0x181f ;  /* 0x00581f0006037f89 */ /* 0x00c4e200000e0000 */
[----:B------:R-:W-:Y:S02]  /*98b0*/  BSSY B0, `(.L_x_8) ;  /* 0x000000d000007945 */ /* 0x000fe40003800000 */
[----:B------:R-:W-:Y:S01]  /*98c0*/  ISETP.GE.AND P0, PT, R0, R44, PT ;  /* 0x0000002c0000720c */ /* 0x000fe20003f06270 */
[----:B------:R2:W1:-:S12]  /*98d0*/  SHFL.IDX PT, R2, R7, 0x2, 0x181f ;  /* 0x00581f0007027f89 */ /* 0x00045800000e0000 */
[----:B------:R-:W-:Y:S05]  /*98e0*/  @P0 BRA `(.L_x_9) ;  /* 0x0000009000000947 */ /* 0x000fea0003800000 */
[----:B------:R-:W-:Y:S02]  /*98f0*/  ISETP.GE.AND P0, PT, R240, c[0x0][0x3c8], PT ;  /* 0x0000f200f0007a0c */ /* 0x000fe40003f06270 */
[----:B------:R-:W-:-:S11]  /*9900*/  ISETP.GE.AND P1, PT, R238, c[0x0][0x3c8], PT ;  /* 0x0000f200ee007a0c */ /* 0x000fd60003f26270 */
[----:B------:R-:W-:Y:S02]  /*9910*/  @!P0 SHF.R.S32.HI R0, RZ, 0x1f, R240 ;  /* 0x0000001fff008819 */ /* 0x000fe400000114f0 */
[----:B-1-3--:R-:W-:Y:S02]  /*9920*/  @!P1 IMAD.WIDE R4, R238, 0x2, R2 ;  /* 0x00000002ee049825 */ /* 0x00afe400078e0202 */
[----:B------:R-:W-:-:S03]  /*9930*/  @!P0 LEA.HI R0, R0, R240, RZ, 0x3 ;  /* 0x000000f000008211 */ /* 0x000fc600078f18ff */
[----:B----4-:R1:W-:Y:S01]  /*9940*/  @!P1 ST.E.128 [R4.64], R28 ;  /* 0x0000001c04009985 */ /* 0x0103e2000c101d16 */
[----:B------:R-:W-:-:S05]  /*9950*/  @!P0 LOP3.LUT R0, R0, 0xfffffff8, RZ, 0xc0, !PT ;  /* 0xfffffff800008812 */ /* 0x000fca00078ec0ff */
[----:B------:R-:W-:-:S05]  /*9960*/  @!P0 IMAD.WIDE R2, R0, 0x2, R2 ;  /* 0x0000000200028825 */ /* 0x000fca00078e0202 */
[----:B------:R1:W-:Y:S02]  /*9970*/  @!P0 ST.E.128 [R2.64], R24 ;  /* 0x0000001802008985 */ /* 0x0003e4000c101d16 */
.L_x_9:
[----:B------:R-:W-:Y:S05]  /*9980*/  BSYNC B0 ;  /* 0x0000000000007941 */ /* 0x000fea0003800000 */
.L_x_8:
[----:B------:R-:W-:Y:S01]  /*9990*/  IADD3 R0, R45, 0x60, RZ ;  /* 0x000000602d007810 */ /* 0x000fe20007ffe0ff */
[----:B-1-3--:R1:W3:Y:S03]  /*99a0*/  SHFL.IDX PT, R3, R6, 0x3, 0x181f ;  /* 0x00781f0006037f89 */ /* 0x00a2e600000e0000 */
[----:B------:R-:W-:Y:S01]  /*99b0*/  ISETP.GE.AND P0, PT, R0, R44, PT ;  /* 0x0000002c0000720c */ /* 0x000fe20003f06270 */
[----:B------:R1:W2:-:S12]  /*99c0*/  SHFL.IDX PT, R2, R7, 0x3, 0x181f ;  /* 0x00781f0007027f89 */ /* 0x00029800000e0000 */
[----:B------:R-:W-:Y:S05]  /*99d0*/  @P0 EXIT ;  /* 0x000000000000094d */ /* 0x000fea0003800000 */
[----:B------:R-:W-:-:S13]  /*99e0*/  ISETP.GE.AND P0, PT, R238, c[0x0][0x3c8], PT ;  /* 0x0000f200ee007a0c */ /* 0x000fda0003f06270 */
[----:B--23--:R-:W-:-:S05]  /*99f0*/  @!P0 IMAD.WIDE R4, R238, 0x2, R2 ;  /* 0x00000002ee048825 */ /* 0x00cfca00078e0202 */
[----:B------:R2:W-:Y:S01]  /*9a00*/  @!P0 ST.E.128 [R4.64], R32 ;  /* 0x0000002004008985 */ /* 0x0005e2000c101d16 */
[----:B------:R-:W-:-:S13]  /*9a10*/  ISETP.GE.AND P0, PT, R240, c[0x0][0x3c8], PT ;  /* 0x0000f200f0007a0c */ /* 0x000fda0003f06270 */
[----:B------:R-:W-:Y:S05]  /*9a20*/  @P0 EXIT ;  /* 0x000000000000094d */ /* 0x000fea0003800000 */
[----:B------:R-:W-:-:S04]  /*9a30*/  SHF.R.S32.HI R0, RZ, 0x1f, R240 ;  /* 0x0000001fff007819 */ /* 0x000fc800000114f0 */
[----:B------:R-:W-:-:S04]  /*9a40*/  LEA.HI R0, R0, R240, RZ, 0x3 ;  /* 0x000000f000007211 */ /* 0x000fc800078f18ff */
[----:B------:R-:W-:-:S05]  /*9a50*/  LOP3.LUT R0, R0, 0xfffffff8, RZ, 0xc0, !PT ;  /* 0xfffffff800007812 */ /* 0x000fca00078ec0ff */
[----:B------:R-:W-:-:S05]  /*9a60*/  IMAD.WIDE R2, R0, 0x2, R2 ;  /* 0x0000000200027825 */ /* 0x000fca00078e0202 */
[----:B------:R-:W-:Y:S01]  /*9a70*/  ST.E.128 [R2.64], R36 ;  /* 0x0000002402007985 */ /* 0x000fe2000c101d16 */
[----:B------:R-:W-:Y:S05]  /*9a80*/  EXIT ;  /* 0x000000000000794d */ /* 0x000fea0003800000 */
.L_x_10:
[----:B------:R-:W-:-:S00]  /*9a90*/  BRA `(.L_x_10) ;  /* 0xfffffff000007947 */ /* 0x000fc0000383ffff */
[----:B------:R-:W-:-:S00]  /*9aa0*/  NOP ;  /* 0x0000000000007918 */ /* 0x000fc00000000000 */
        /* <DEDUP_REMOVED lines=13> */
.L_x_1824:


//--------------------- .text._ZN7cutlass13device_kernelIN5flash19enable_sm80_to_sm89INS1_16FlashAttnFwdSm80INS1_25CollectiveMainloopFwdSm80ILi8ELi1ELb1EN4cute5tupleIJNS5_1CILi128EEES8_S8_EEELi128ENS_10bfloat16_tEfNS_4arch4Sm80ELb0ELb0ELb0ELb1ELb0ELb0ELb1ELb0EEENS1_21CollectiveEpilogueFwdIS9_NS6_IJNS7_ILi1EEESF_SF_EEESA_SC_Li256ELb1ELb1ELb0ELb0EEENS1_19SingleTileSchedulerILb1ELb0ELb1ELi128EEEEEEEEEvNT_6ParamsE --------------------------
	.section	.text._ZN7cutlass13device_kernelIN5flash19enable_sm80_to_sm89INS1_16FlashAttnFwdSm80INS1_25CollectiveMainloopFwdSm80ILi8ELi1ELb1EN4cute5tupleIJNS5_1CILi128EEES8_S8_EEELi128ENS_10bfloat16_tEfNS_4arch4Sm80ELb0ELb0ELb0ELb1ELb0ELb0ELb1ELb0EEENS1_21CollectiveEpilogueFwdIS9_NS6_IJNS7_ILi1EEESF_SF_EEESA_SC_Li256ELb1ELb1ELb0ELb0EEENS1_19SingleTileSchedulerILb1ELb0ELb1ELi128EEEEEEEEEvNT_6ParamsE,"ax",@progbits
	.sectioninfo	@"SHI_REGISTERS=255"
	.align	128
.text._ZN7cutlass13device_kernelIN5flash19enable_sm80_to_sm89INS1_16FlashAttnFwdSm80INS1_25CollectiveMainloopFwdSm80ILi8ELi1ELb1EN4cute5tupleIJNS5_1CILi128EEES8_S8_EEELi128ENS_10bfloat16_tEfNS_4arch4Sm80ELb0ELb0ELb0ELb1ELb0ELb0ELb1ELb0EEENS1_21CollectiveEpilogueFwdIS9_NS6_IJNS7_ILi1EEESF_SF_EEESA_SC_Li256ELb1ELb1ELb0ELb0EEENS1_19SingleTileSchedulerILb1ELb0ELb1ELi128EEEEEEEEEvNT_6ParamsE:
        .type           _ZN7cutlass13device_kernelIN5flash19enable_sm80_to_sm89INS1_16FlashAttnFwdSm80INS1_25CollectiveMainloopFwdSm80ILi8ELi1ELb1EN4cute5tupleIJNS5_1CILi128EEES8_S8_EEELi128ENS_10bfloat16_tEfNS_4arch4Sm80ELb0ELb0ELb0ELb1ELb0ELb0ELb1ELb0EEENS1_21CollectiveEpilogueFwdIS9_NS6_IJNS7_ILi1EEESF_SF_EEESA_SC_Li256ELb1ELb1ELb0ELb0EEENS1_19SingleTileSchedulerILb1ELb0ELb1ELi128EEEEEEEEEvNT_6ParamsE,@function
        .size           _ZN7cutlass13device_kernelIN5flash19enable_sm80_to_sm89INS1_16FlashAttnFwdSm80INS1_25CollectiveMainloopFwdSm80ILi8ELi1ELb1EN4cute5tupleIJNS5_1CILi128EEES8_S8_EEELi128ENS_10bfloat16_tEfNS_4arch4Sm80ELb0ELb0ELb0ELb1ELb0ELb0ELb1ELb0EEENS1_21CollectiveEpilogueFwdIS9_NS6_IJNS7_ILi1EEESF_SF_EEESA_SC_Li256ELb1ELb1ELb0ELb0EEENS1_19SingleTileSchedulerILb1ELb0ELb1ELi128EEEEEEEEEvNT_6ParamsE,(.L_x_1825 - _ZN7cutlass13device_kernelIN5flash19enable_sm80_to_sm89INS1_16FlashAttnFwdSm80INS1_25CollectiveMainloopFwdSm80ILi8ELi1ELb1EN4cute5tupleIJNS5_1CILi128EEES8_S8_EEELi128ENS_10bfloat16_tEfNS_4arch4Sm80ELb0ELb0ELb0ELb1ELb0ELb0ELb1ELb0EEENS1_21CollectiveEpilogueFwdIS9_NS6_IJNS7_ILi1EEESF_SF_EEESA_SC_Li256ELb1ELb1ELb0ELb0EEENS1_19SingleTileSchedulerILb1ELb0ELb1ELi128EEEEEEEEEvNT_6ParamsE)
        .other          _ZN7cutlass13device_kernelIN5flash19enable_sm80_to_sm89INS1_16FlashAttnFwdSm80INS1_25CollectiveMainloopFwdSm80ILi8ELi1ELb1EN4cute5tupleIJNS5_1CILi128EEES8_S8_EEELi128ENS_10bfloat16_tEfNS_4arch4Sm80ELb0ELb0ELb0ELb1ELb0ELb0ELb1ELb0EEENS1_21CollectiveEpilogueFwdIS9_NS6_IJNS7_ILi1EEESF_SF_EEESA_SC_Li256ELb1ELb1ELb0ELb0EEENS1_19SingleTileSchedulerILb1ELb0ELb1ELi128EEEEEEEEEvNT_6ParamsE,@"STO_CUDA_ENTRY STV_DEFAULT"
_ZN7cutlass13device_kernelIN5flash19enable_sm80_to_sm89INS1_16FlashAttnFwdSm80INS1_25CollectiveMainloopFwdSm80ILi8ELi1ELb1EN4cute5tupleIJNS5_1CILi128EEES8_S8_EEELi128ENS_10bfloat16_tEfNS_4arch4Sm80ELb0ELb0ELb0ELb1ELb0ELb0ELb1ELb0EEENS1_21CollectiveEpilogueFwdIS9_NS6_IJNS7_ILi1EEESF_SF_EEESA_SC_Li256ELb1ELb1ELb0ELb0EEENS1_19SingleTileSchedulerILb1ELb0ELb1ELi128EEEEEEEEEvNT_6ParamsE:
[----:B------:R-:W-:Y:S02]  /*0000*/  MOV R1, c[0x0][0x28] ;  /* 0x00000a0000017a02 */ /* 0x000fe40000000f00 */
[----:B------:R-:W1:Y:S01]  /*0010*/  S2R R124, SR_TID.X ;  /* 0x00000000007c7919 */ /* 0x000e620000002100 */
[----:B------:R-:W-:Y:S01]  /*0020*/  MOV R5, 0x4 ;  /* 0x0000000400057802 */ /* 0x000fe20000000f00 */
[----:B------:R-:W-:Y:S02]  /*0030*/  ULDC.64 UR16, c[0x0][0x118] ;  /* 0x0000460000107ab9 */ /* 0x000fe40000000a00 */
[----:B------:R-:W2:Y:S04]  /*0040*/  S2R R228, SR_CTAID.Z ;  /* 0x0000000000e47919 */ /* 0x000ea80000002700 */
[----:B------:R-:W3:Y:S01]  /*0050*/  S2R R3, SR_CTAID.X ;  /* 0x0000000000037919 */ /* 0x000ee20000002500 */
[----:B-1----:R-:W-:Y:S01]  /*0060*/  SHF.R.U32.HI R0, RZ, 0x5, R124 ;  /* 0x00000005ff007819 */ /* 0x002fe2000001167c */
[----:B--2---:R-:W-:-:S05]  /*0070*/  IMAD.WIDE R6, R228, R5, c[0x0][0x568] ;  /* 0x00015a00e4067625 */ /* 0x004fca00078e0205 */
[----:B------:R-:W1:Y:S02]  /*0080*/  SHFL.IDX PT, R0, R0, RZ, 0x1f ;  /* 0x00001fff00007589 */ /* 0x000e6400000e0000 */
[----:B-1----:R-:W-:-:S13]  /*0090*/  ISETP.NE.AND P0, PT, R0, RZ, PT ;  /* 0x000000ff0000720c */ /* 0x002fda0003f05270 */
[----:B------:R-:W-:Y:S05]  /*00a0*/  @!P0 BRA `(.L_x_11) ;  /* 0x0000013000008947 */ /* 0x000fea0003800000 */
[----:B---3--:R-:W-:-:S04]  /*00b0*/  ISETP.NE.U32.AND P0, PT, RZ, c[0x0][0x568], PT ;  /* 0x00015a00ff007a0c */ /* 0x008fc80003f05070 */
[----:B------:R-:W-:-:S13]  /*00c0*/  ISETP.NE.AND.EX P0, PT, RZ, c[0x0][0x56c], PT, P0 ;  /* 0x00015b00ff007a0c */ /* 0x000fda0003f05300 */
[----:B------:R-:W-:Y:S05]  /*00d0*/  @!P0 BRA `(.L_x_12) ;  /* 0x0000002000008947 */ /* 0x000fea0003800000 */
[----:B------:R1:W5:Y:S01]  /*00e0*/  LDG.E R7, [R6.64] ;  /* 0x0000001006077981 */ /* 0x000362000c1e1900 */
[----:B------:R-:W-:Y:S05]  /*00f0*/  BRA `(.L_x_13) ;  /* 0x0000009000007947 */ /* 0x000fea0003800000 */
.L_x_12:
[----:B------:R-:W-:-:S04]  /*0100*/  ISETP.NE.U32.AND P0, PT, RZ, c[0x0][0x560], PT ;  /* 0x00015800ff007a0c */ /* 0x000fc80003f05070 */
[----:B------:R-:W-:-:S13]  /*0110*/  ISETP.NE.AND.EX P0, PT, RZ, c[0x0][0x564], PT, P0 ;  /* 0x00015900ff007a0c */ /* 0x000fda0003f05300 */
[----:B------:R-:W-:Y:S05]  /*0120*/  @!P0 BRA `(.L_x_14) ;  /* 0x0000005000008947 */ /* 0x000fea0003800000 */
[----:B------:R-:W-:-:S05]  /*0130*/  IMAD.WIDE R8, R228, R5, c[0x0][0x560] ;  /* 0x00015800e4087625 */ /* 0x000fca00078e0205 */
[----:B------:R-:W2:Y:S04]  /*0140*/  LDG.E R7, [R8.64] ;  /* 0x0000001008077981 */ /* 0x000ea8000c1e1900 */
[----:B------:R-:W2:Y:S02]  /*0150*/  LDG.E R0, [R8.64+0x4] ;  /* 0x0000041008007981 */ /* 0x000ea4000c1e1900 */
[----:B--2---:R-:W-:Y:S01]  /*0160*/  IADD3 R7, -R7, R0, RZ ;  /* 0x0000000007077210 */ /* 0x004fe20007ffe1ff */
[----:B------:R-:W-:Y:S05]  /*0170*/  BRA `(.L_x_13) ;  /* 0x0000001000007947 */ /* 0x000fea0003800000 */
.L_x_14:
[----:B------:R-:W-:-:S05]  /*0180*/  MOV R7, c[0x0][0x54c] ;  /* 0x0001530000077a02 */ /* 0x000fca0000000f00 */
.L_x_13:
[----:B-----5:R-:W-:Y:S01]  /*0190*/  IMAD R7, R7, c[0x0][0x548], RZ ;  /* 0x0001520007077a24 */ /* 0x020fe200078e02ff */
[----:B------:R-:W-:-:S04]  /*01a0*/  SHF.L.U32 R0, R3, 0x7, RZ ;  /* 0x0000000703007819 */ /* 0x000fc800000006ff */
[----:B------:R-:W-:-:S04]  /*01b0*/  ISETP.GE.AND P0, PT, R0, R7, PT ;  /* 0x000000070000720c */ /* 0x000fc80003f06270 */
[----:B------:R-:W-:Y:S01]  /*01c0*/  SEL R228, R228, 0xffffffff, !P0 ;  /* 0xffffffffe4e47807 */ /* 0x000fe20004000000 */
[----:B------:R-:W-:Y:S05]  /*01d0*/  BRA `(.L_x_15) ;  /* 0x0000012000007947 */ /* 0x000fea0003800000 */
.L_x_11:
[----:B---3--:R-:W-:-:S04]  /*01e0*/  ISETP.NE.U32.AND P0, PT, RZ, c[0x0][0x568], PT ;  /* 0x00015a00ff007a0c */ /* 0x008fc80003f05070 */
[----:B------:R-:W-:-:S13]  /*01f0*/  ISETP.NE.AND.EX P0, PT, RZ, c[0x0][0x56c], PT, P0 ;  /* 0x00015b00ff007a0c */ /* 0x000fda0003f05300 */
[----:B------:R-:W-:Y:S05]  /*0200*/  @!P0 BRA `(.L_x_16) ;  /* 0x0000002000008947 */ /* 0x000fea0003800000 */
[----:B------:R1:W5:Y:S01]  /*0210*/  LDG.E R7, [R6.64] ;  /* 0x0000001006077981 */ /* 0x000362000c1e1900 */
[----:B------:R-:W-:Y:S05]  /*0220*/  BRA `(.L_x_17) ;  /* 0x0000009000007947 */ /* 0x000fea0003800000 */
.L_x_16:
        /* <DEDUP_REMOVED lines=8> */
.L_x_18:
[----:B------:R-:W-:-:S05]  /*02b0*/  MOV R7, c[0x0][0x54c] ;  /* 0x0001530000077a02 */ /* 0x000fca0000000f00 */
.L_x_17:
[----:B-----5:R-:W-:Y:S01]  /*02c0*/  IMAD R7, R7, c[0x0][0x548], RZ ;  /* 0x0001520007077a24 */ /* 0x020fe200078e02ff */
[----:B------:R-:W-:-:S04]  /*02d0*/  SHF.L.U32 R0, R3, 0x7, RZ ;  /* 0x0000000703007819 */ /* 0x000fc800000006ff */
[----:B------:R-:W-:-:S04]  /*02e0*/  ISETP.GE.AND P0, PT, R0, R7, PT ;  /* 0x000000070000720c */ /* 0x000fc80003f06270 */
[----:B------:R-:W-:-:S04]  /*02f0*/  SEL R228, R228, 0xffffffff, !P0 ;  /* 0xffffffffe4e47807 */ /* 0x000fc80004000000 */
.L_x_15:
[----:B------:R-:W-:-:S13]  /*0300*/  ISETP.GE.AND P0, PT, R228, RZ, PT ;  /* 0x000000ffe400720c */ /* 0x000fda0003f06270 */
[----:B------:R-:W-:Y:S05]  /*0310*/  @!P0 EXIT ;  /* 0x000000000000894d */ /* 0x000fea0003800000 */
[----:B------:R-:W-:Y:S02]  /*0320*/  ISETP.NE.U32.AND P3, PT, RZ, c[0x0][0x370], PT ;  /* 0x0000dc00ff007a0c */ /* 0x000fe40003f65070 */
[----:B------:R-:W-:Y:S02]  /*0330*/  ISETP.NE.U32.AND P1, PT, RZ, c[0x0][0x360], PT ;  /* 0x0000d800ff007a0c */ /* 0x000fe40003f25070 */
[----:B------:R-:W-:Y:S02]  /*0340*/  ISETP.NE.AND.EX P3, PT, RZ, c[0x0][0x374], PT, P3 ;  /* 0x0000dd00ff007a0c */ /* 0x000fe40003f65330 */
[----:B------:R-:W-:Y:S02]  /*0350*/  ISETP.NE.AND.EX P1, PT, RZ, c[0x0][0x364], PT, P1 ;  /* 0x0000d900ff007a0c */ /* 0x000fe40003f25310 */
[----:B------:R-:W-:Y:S02]  /*0360*/  ISETP.NE.U32.AND P0, PT, RZ, c[0x0][0x348], PT ;  /* 0x0000d200ff007a0c */ /* 0x000fe40003f05070 */
[----:B------:R-:W-:-:S02]  /*0370*/  ISETP.NE.U32.AND P2, PT, RZ, c[0x0][0x350], PT ;  /* 0x0000d400ff007a0c */ /* 0x000fc40003f45070 */
[----:B------:R-:W-:Y:S02]  /*0380*/  ISETP.NE.AND.EX P0, PT, RZ, c[0x0][0x34c], PT, P0 ;  /* 0x0000d300ff007a0c */ /* 0x000fe40003f05300 */
[----:B------:R-:W-:-:S03]  /*0390*/  ISETP.NE.AND.EX P2, PT, RZ, c[0x0][0x354], PT, P2 ;  /* 0x0000d500ff007a0c */ /* 0x000fc60003f45320 */
[----:B-1----:R-:W-:-:S04]  /*03a0*/  @P3 IMAD.WIDE R6, R228, R5, c[0x0][0x370] ;  /* 0x0000dc00e4063625 */ /* 0x002fc800078e0205 */
[----:B------:R-:W-:Y:S01]  /*03b0*/  IMAD.MOV.U32 R0, RZ, RZ, c[0x0][0x168] ;  /* 0x00005a00ff007624 */ /* 0x000fe200078e00ff */
[----:B------:R1:W2:Y:S01]  /*03c0*/  @P3 LDG.E R4, [R6.64] ;  /* 0x0000001006043981 */ /* 0x0002a2000c1e1900 */
[----:B------:R-:W-:Y:S02]  /*03d0*/  IMAD.MOV.U32 R2, RZ, RZ, RZ ;  /* 0x000000ffff027224 */ /* 0x000fe400078e00ff */
[----:B------:R-:W-:Y:S02]  /*03e0*/  IMAD.MOV.U32 R45, RZ, RZ, RZ ;  /* 0x000000ffff2d7224 */ /* 0x000fe400078e00ff */
[----:B------:R-:W-:-:S04]  /*03f0*/  @P1 IMAD.WIDE R10, R228, R5, c[0x0][0x360] ;  /* 0x0000d800e40a1625 */ /* 0x000fc800078e0205 */
[CC--:B------:R-:W-:Y:S01]  /*0400*/  IMAD.WIDE R8, R228.reuse, R5.reuse, c[0x0][0x348] ;  /* 0x0000d200e4087625 */ /* 0x0c0fe200078e0205 */
[----:B------:R3:W5:Y:S04]  /*0410*/  @P1 LDG.E R0, [R10.64] ;  /* 0x000000100a001981 */ /* 0x000768000c1e1900 */
[----:B------:R3:W5:Y:S01]  /*0420*/  @P0 LDG.E R2, [R8.64] ;  /* 0x0000001008020981 */ /* 0x000762000c1e1900 */
[----:B-1----:R-:W-:-:S05]  /*0430*/  IMAD.WIDE R6, R228, R5, c[0x0][0x350] ;  /* 0x0000d400e4067625 */ /* 0x002fca00078e0205 */
[----:B------:R3:W5:Y:S01]  /*0440*/  @P2 LDG.E R45, [R6.64] ;  /* 0x00000010062d2981 */ /* 0x000762000c1e1900 */
[----:B------:R-:W-:Y:S02]  /*0450*/  UMOV UR4, URZ ;  /* 0x0000003f00047c82 */ /* 0x000fe40008000000 */
[----:B------:R-:W-:Y:S02]  /*0460*/  ULDC UR19, c[0x0][0x1d0] ;  /* 0x0000740000137ab9 */ /* 0x000fe40000000800 */
[----:B--2---:R3:W1:Y:S02]  /*0470*/  @P3 R2UR UR4, R4 ;  /* 0x00000000040433c2 */ /* 0x00466400000e0000 */
[----:B-1-3--:R-:W-:Y:S05]  /*0480*/  @P1 BRA `(.L_x_19) ;  /* 0x0000004000001947 */ /* 0x00afea0003800000 */
[----:B------:R-:W-:Y:S05]  /*0490*/  @!P0 BRA `(.L_x_19) ;  /* 0x0000003000008947 */ /* 0x000fea0003800000 */
[----:B-----5:R-:W2:Y:S04]  /*04a0*/  LDG.E R0, [R8.64] ;  /* 0x0000001008007981 */ /* 0x020ea8000c1e1900 */
[----:B------:R-:W2:Y:S02]  /*04b0*/  LDG.E R11, [R8.64+0x4] ;  /* 0x00000410080b7981 */ /* 0x000ea4000c1e1900 */
[----:B--2---:R-:W-:-:S02]  /*04c0*/  IADD3 R0, -R0, R11, RZ ;  /* 0x0000000b00007210 */ /* 0x004fc40007ffe1ff */
.L_x_19:
[----:B------:R-:W-:-:S04]  /*04d0*/  ISETP.NE.U32.AND P1, PT, RZ, c[0x0][0x368], PT ;  /* 0x0000da00ff007a0c */ /* 0x000fc80003f25070 */
[----:B------:R-:W-:-:S13]  /*04e0*/  ISETP.NE.AND.EX P1, PT, RZ, c[0x0][0x36c], PT, P1 ;  /* 0x0000db00ff007a0c */ /* 0x000fda0003f25310 */
[----:B------:R-:W-:Y:S05]  /*04f0*/  @!P1 BRA `(.L_x_20) ;  /* 0x0000004000009947 */ /* 0x000fea0003800000 */
[----:B------:R-:W-:-:S05]  /*0500*/  IMAD.WIDE R6, R228, R5, c[0x0][0x368] ;  /* 0x0000da00e4067625 */ /* 0x000fca00078e0205 */
[----:B------:R-:W2:Y:S02]  /*0510*/  LDG.E R4, [R6.64] ;  /* 0x0000001006047981 */ /* 0x000ea4000c1e1900 */
[----:B--2---:R1:W2:Y:S02]  /*0520*/  R2UR UR19, R4 ;  /* 0x00000000041373c2 */ /* 0x0042a400000e0000 */
[----:B-12---:R-:W-:Y:S05]  /*0530*/  BRA `(.L_x_21) ;  /* 0x0000006000007947 */ /* 0x006fea0003800000 */
.L_x_20:
[----:B------:R-:W-:Y:S05]  /*0540*/  @!P2 BRA `(.L_x_21) ;  /* 0x000000500000a947 */ /* 0x000fea0003800000 */
[----:B------:R-:W2:Y:S04]  /*0550*/  LDG.E R4, [R6.64] ;  /* 0x0000001006047981 */ /* 0x000ea8000c1e1900 */
[----:B------:R-:W3:Y:S01]  /*0560*/  LDG.E R8, [R6.64+0x4] ;  /* 0x0000041006087981 */ /* 0x000ee2000c1e1900 */
[----:B--2---:R-:W1:Y:S08]  /*0570*/  R2UR UR5, R4 ;  /* 0x00000000040573c2 */ /* 0x004e7000000e0000 */
[----:B---3--:R-:W1:Y:S02]  /*0580*/  R2UR UR6, R8 ;  /* 0x00000000080673c2 */ /* 0x008e6400000e0000 */
[----:B-1----:R-:W-:-:S06]  /*0590*/  UIADD3 UR19, -UR5, UR6, URZ ;  /* 0x0000000605137290 */ /* 0x002fcc000fffe13f */
.L_x_21:
[----:B------:R-:W-:Y:S01]  /*05a0*/  UIADD3 UR19, -UR4, UR19, URZ ;  /* 0x0000001304137290 */ /* 0x000fe2000fffe13f */
[----:B-----5:R-:W-:Y:S01]  /*05b0*/  IADD3 R45, R45, UR4, RZ ;  /* 0x000000042d2d7c10 */ /* 0x020fe2000fffe0ff */
[----:B------:R-:W-:Y:S01]  /*05c0*/  CS2R R114, SRZ ;  /* 0x0000000000727805 */ /* 0x000fe2000001ff00 */
[----:B------:R-:W-:Y:S01]  /*05d0*/  PLOP3.LUT P3, PT, PT, PT, PT, 0x80, 0x0 ;  /* 0x000000000000781c */ /* 0x000fe20003f6f070 */
[----:B------:R-:W-:Y:S01]  /*05e0*/  UISETP.GE.AND UP0, UPT, UR19, 0x1, UPT ;  /* 0x000000011300788c */ /* 0x000fe2000bf06270 */
[----:B------:R-:W-:Y:S01]  /*05f0*/  CS2R R112, SRZ ;  /* 0x0000000000707805 */ /* 0x000fe2000001ff00 */
[----:B------:R-:W-:Y:S01]  /*0600*/  UIADD3 UR4, UR19, 0x7f, URZ ;  /* 0x0000007f13047890 */ /* 0x000fe2000fffe03f */
[----:B------:R-:W-:Y:S01]  /*0610*/  CS2R R118, SRZ ;  /* 0x0000000000767805 */ /* 0x000fe2000001ff00 */
[----:B------:R-:W-:Y:S01]  /*0620*/  CS2R R116, SRZ ;  /* 0x0000000000747805 */ /* 0x000fe2000001ff00 */
[----:B------:R-:W-:Y:S01]  /*0630*/  CS2R R110, SRZ ;  /* 0x00000000006e7805 */ /* 0x000fe2000001ff00 */
[----:B------:R-:W-:Y:S01]  /*0640*/  PLOP3.LUT P1, PT, PT, PT, UP0, 0x80, 0x0 ;  /* 0x000000000000781c */ /* 0x000fe20003f2f008 */
[----:B------:R-:W-:Y:S01]  /*0650*/  USHF.R.S32.HI UR18, URZ, 0x1f, UR4 ;  /* 0x0000001f3f127899 */ /* 0x000fe20008011404 */
[----:B------:R-:W-:Y:S01]  /*0660*/  CS2R R108, SRZ ;  /* 0x00000000006c7805 */ /* 0x000fe2000001ff00 */
[----:B------:R-:W-:Y:S01]  /*0670*/  CS2R R122, SRZ ;  /* 0x00000000007a7805 */ /* 0x000fe2000001ff00 */
[----:B------:R-:W-:Y:S01]  /*0680*/  CS2R R120, SRZ ;  /* 0x0000000000787805 */ /* 0x000fe2000001ff00 */
[----:B------:R-:W-:Y:S01]  /*0690*/  ULEA.HI UR18, UR18, UR4, URZ, 0x7 ;  /* 0x0000000412127291 */ /* 0x000fe2000f8f383f */
[----:B------:R-:W-:Y:S01]  /*06a0*/  CS2R R106, SRZ ;  /* 0x00000000006a7805 */ /* 0x000fe2000001ff00 */
        /* <DEDUP_REMOVED lines=20> */
[----:B------:R-:W-:Y:S01]  /*07f0*/  IMAD.MOV.U32 R125, RZ, RZ, RZ ;  /* 0x000000ffff7d7224 */ /* 0x000fe200078e00ff */
[----:B------:R-:W-:Y:S01]  /*0800*/  CS2R R6, SRZ ;  /* 0x0000000000067805 */ /* 0x000fe2000001ff00 */
[----:B------:R-:W-:Y:S01]  /*0810*/  CS2R R130, SRZ ;  /* 0x0000000000827805 */ /* 0x000fe2000001ff00 */
[----:B------:R-:W-:Y:S01]  /*0820*/  CS2R R128, SRZ ;  /* 0x0000000000807805 */ /* 0x000fe2000001ff00 */
[----:B------:R-:W-:Y:S01]  /*0830*/  IMAD.MOV.U32 R4, RZ, RZ, RZ ;  /* 0x000000ffff047224 */ /* 0x000fe200078e00ff */
[----:B------:R-:W-:Y:S05]  /*0840*/  @!P1 BRA `(.L_x_22) ;  /* 0x0000837000009947 */ /* 0x000fea0003800000 */
[----:B------:R-:W-:Y:S01]  /*0850*/  ISETP.NE.U32.AND P1, PT, RZ, c[0x0][0x340], PT ;  /* 0x0000d000ff007a0c */ /* 0x000fe20003f25070 */
[----:B------:R-:W1:Y:S01]  /*0860*/  S2R R43, SR_CTAID.Y ;  /* 0x00000000002b7919 */ /* 0x000e620000002600 */
[----:B------:R-:W-:Y:S01]  /*0870*/  SHF.R.S32.HI R125, RZ, 0x1f, R124 ;  /* 0x0000001fff7d7819 */ /* 0x000fe2000001147c */
[----:B------:R-:W-:Y:S01]  /*0880*/  IMAD.WIDE.U32 R10, R2, c[0x0][0x178], RZ ;  /* 0x00005e00020a7a25 */ /* 0x000fe200078e00ff */
[----:B------:R-:W-:Y:S01]  /*0890*/  ISETP.NE.AND.EX P1, PT, RZ, c[0x0][0x344], PT, P1 ;  /* 0x0000d100ff007a0c */ /* 0x000fe20003f25310 */
[----:B------:R-:W-:-:S02]  /*08a0*/  ULEA.HI.SX32 UR15, UR18, 0xffffffff, 0x19 ;  /* 0xffffffff120f7891 */ /* 0x000fc4000f8fca3f */
[----:B------:R-:W-:Y:S02]  /*08b0*/  UMOV UR20, 0x7 ;  /* 0x0000000700147882 */ /* 0x000fe40000000000 */
[----:B------:R-:W-:-:S08]  /*08c0*/  ULDC.64 UR6, c[0x0][0x1e0] ;  /* 0x0000780000067ab9 */ /* 0x000fd00000000a00 */
[----:B------:R-:W-:-:S06]  /*08d0*/  @P1 IMAD.WIDE R6, R228, R5, c[0x0][0x340] ;  /* 0x0000d000e4061625 */ /* 0x000fcc00078e0205 */
[----:B------:R2:W3:Y:S01]  /*08e0*/  @P1 LDG.E R6, [R6.64] ;  /* 0x0000001006061981 */ /* 0x0004e2000c1e1900 */
[----:B------:R-:W-:Y:S01]  /*08f0*/  SHF.R.S32.HI R5, RZ, 0x1f, R2 ;  /* 0x0000001fff057819 */ /* 0x000fe20000011402 */
[----:B------:R-:W-:Y:S01]  /*0900*/  USHF.L.U64.HI UR20, UR6, UR20, UR7 ;  /* 0x0000001406147299 */ /* 0x000fe20008010207 */
[-C--:B------:R-:W-:Y:S01]  /*0910*/  LEA.HI R40, R125, R124.reuse, RZ, 0x3 ;  /* 0x0000007c7d287211 */ /* 0x080fe200078f18ff */
[----:B------:R-:W-:Y:S01]  /*0920*/  USHF.L.U32 UR21, UR6, 0x7, URZ ;  /* 0x0000000706157899 */ /* 0x000fe2000800063f */
[----:B-1----:R-:W-:Y:S01]  /*0930*/  SHF.R.S32.HI R44, RZ, 0x1f, R43 ;  /* 0x0000001fff2c7819 */ /* 0x002fe2000001142b */
[----:B------:R-:W-:Y:S01]  /*0940*/  IMAD R5, R5, c[0x0][0x178], RZ ;  /* 0x00005e0005057a24 */ /* 0x000fe200078e02ff */
[----:B------:R-:W-:Y:S01]  /*0950*/  LOP3.LUT R41, R40, 0xfffffff8, RZ, 0xc0, !PT ;  /* 0xfffffff828297812 */ /* 0x000fe200078ec0ff */
[----:B------:R-:W-:Y:S01]  /*0960*/  USHF.R.S32.HI UR9, URZ, 0x1f, UR15 ;  /* 0x0000001f3f097899 */ /* 0x000fe2000801140f */
[----:B------:R-:W-:Y:S01]  /*0970*/  SHF.R.S32.HI R40, RZ, 0x3, R40 ;  /* 0x00000003ff287819 */ /* 0x000fe20000011428 */
[----:B------:R-:W-:Y:S01]  /*0980*/  IMAD R5, R2, c[0x0][0x17c], R5 ;  /* 0x00005f0002057a24 */ /* 0x000fe200078e0205 */
[----:B------:R-:W-:Y:S01]  /*0990*/  LEA.HI R12, R125, R124, RZ, 0x6 ;  /* 0x0000007c7d0c7211 */ /* 0x000fe200078f30ff */
[----:B------:R-:W-:Y:S01]  /*09a0*/  IMAD.MOV.U32 R2, RZ, RZ, c[0x0][0x2c4] ;  /* 0x0000b100ff027624 */ /* 0x000fe200078e00ff */
[----:B------:R-:W-:Y:S01]  /*09b0*/  UIMAD UR4, UR20, UR15, URZ ;  /* 0x0000000f140472a4 */ /* 0x000fe2000f8e023f */
[----:B------:R-:W-:Y:S01]  /*09c0*/  IMAD.IADD R11, R11, 0x1, R5 ;  /* 0x000000010b0b7824 */ /* 0x000fe200078e0205 */
[----:B------:R-:W-:Y:S01]  /*09d0*/  SHF.R.S32.HI R5, RZ, 0x1f, R228 ;  /* 0x0000001fff057819 */ /* 0x000fe200000114e4 */
[----:B------:R-:W-:Y:S01]  /*09e0*/  IMAD.IADD R41, R124, 0x1, -R41 ;  /* 0x000000017c297824 */ /* 0x000fe200078e0a29 */
[----:B------:R-:W-:Y:S01]  /*09f0*/  ISETP.NE.AND P3, PT, R2, 0x1, PT ;  /* 0x000000010200780c */ /* 0x000fe20003f65270 */
[----:B------:R-:W-:Y:S01]  /*0a00*/  IMAD R2, R44, c[0x0][0x1b8], RZ ;  /* 0x00006e002c027a24 */ /* 0x000fe200078e02ff */
[----:B------:R-:W-:Y:S01]  /*0a10*/  UIMAD UR4, UR9, UR21, UR4 ;  /* 0x00000015090472a4 */ /* 0x000fe2000f8e0204 */
[----:B------:R-:W-:Y:S01]  /*0a20*/  IMAD R8, R41, 0x20, R40 ;  /* 0x0000002029087824 */ /* 0x000fe200078e0228 */
[----:B------:R-:W-:Y:S01]  /*0a30*/  UIMAD.WIDE.U32 UR10, UR6, 0x40, URZ ;  /* 0x00000040060a78a5 */ /* 0x000fe2000f8e003f */
[----:B------:R-:W-:Y:S01]  /*0a40*/  IMAD R9, R43, c[0x0][0x1bc], R2 ;  /* 0x00006f002b097a24 */ /* 0x000fe200078e0202 */
[----:B------:R-:W-:Y:S01]  /*0a50*/  SEL R2, R228, RZ, !P0 ;  /* 0x000000ffe4027207 */ /* 0x000fe20004000000 */
[----:B------:R-:W-:Y:S01]  /*0a60*/  IMAD R8, R3, 0x80, R8 ;  /* 0x0000008003087824 */ /* 0x000fe200078e0208 */
[----:B--2---:R-:W-:Y:S01]  /*0a70*/  SEL R7, R5, RZ, !P0 ;  /* 0x000000ff05077207 */ /* 0x004fe20004000000 */
[----:B------:R-:W-:Y:S01]  /*0a80*/  IMAD.WIDE.U32 R10, R43, c[0x0][0x1b8], R10 ;  /* 0x00006e002b0a7a25 */ /* 0x000fe200078e000a */
[----:B------:R-:W-:-:S03]  /*0a90*/  USHF.L.U32 UR8, UR7, 0x6, URZ ;  /* 0x0000000607087899 */ /* 0x000fc6000800063f */
[----:B------:R-:W-:Y:S01]  /*0aa0*/  IMAD R7, R7, c[0x0][0x1c0], RZ ;  /* 0x0000700007077a24 */ /* 0x000fe200078e02ff */
[----:B------:R-:W-:Y:S01]  /*0ab0*/  UIADD3 UR8, UR11, UR8, URZ ;  /* 0x000000080b087290 */ /* 0x000fe2000fffe03f */
[----:B------:R-:W-:Y:S02]  /*0ac0*/  IMAD.MOV.U32 R4, RZ, RZ, R8 ;  /* 0x000000ffff047224 */ /* 0x000fe400078e0008 */
[----:B------:R-:W-:Y:S02]  /*0ad0*/  IMAD R18, R2, c[0x0][0x1c4], R7 ;  /* 0x0000710002127a24 */ /* 0x000fe400078e0207 */
[----:B------:R-:W-:-:S04]  /*0ae0*/  @P3 IMAD.HI.U32 R7, R8, c[0x0][0x2c8], RZ ;  /* 0x0000b20008073a27 */ /* 0x000fc800078e00ff */
[----:B------:R-:W-:Y:S01]  /*0af0*/  IMAD.IADD R11, R11, 0x1, R9 ;  /* 0x000000010b0b7824 */ /* 0x000fe200078e0209 */
[----:B------:R-:W-:Y:S01]  /*0b00*/  @P3 SHF.R.U32.HI R4, RZ, c[0x0][0x2cc], R7 ;  /* 0x0000b300ff043a19 */ /* 0x000fe20000011607 */
[----:B------:R-:W-:Y:S01]  /*0b10*/  IMAD R7, R0, c[0x0][0x2c4], RZ ;  /* 0x0000b10000077a24 */ /* 0x000fe200078e02ff */
[----:B------:R-:W-:Y:S01]  /*0b20*/  SHF.R.S32.HI R9, RZ, 0x1f, R45 ;  /* 0x0000001fff097819 */ /* 0x000fe2000001142d */
[----:B------:R-:W-:Y:S01]  /*0b30*/  IMAD.WIDE.U32 R10, R2, c[0x0][0x1c0], R10 ;  /* 0x00007000020a7a25 */ /* 0x000fe200078e000a */
[----:B------:R-:W-:Y:S01]  /*0b40*/  SHF.R.S32.HI R13, RZ, 0x1f, R4 ;  /* 0x0000001fff0d7819 */ /* 0x000fe20000011404 */
[----:B------:R-:W-:Y:S01]  /*0b50*/  BAR.SYNC.DEFER_BLOCKING 0x0 ;  /* 0x0000000000007b1d */ /* 0x000fe20000010000 */
[----:B------:R-:W-:Y:S01]  /*0b60*/  IADD3 R45, P0, R45, R40, RZ ;  /* 0x000000282d2d7210 */ /* 0x000fe20007f1e0ff */
[----:B------:R-:W-:Y:S02]  /*0b70*/  IMAD.IADD R19, R11, 0x1, R18 ;  /* 0x000000010b137824 */ /* 0x000fe400078e0212 */
[----:B------:R-:W-:Y:S01]  /*0b80*/  IMAD.MOV.U32 R18, RZ, RZ, R10 ;  /* 0x000000ffff127224 */ /* 0x000fe200078e000a */
[----:B------:R-:W-:Y:S01]  /*0b90*/  LEA.HI.X.SX32 R48, R40, R9, 0x1, P0 ;  /* 0x0000000928307211 */ /* 0x000fe200000f0eff */
[----:B------:R-:W-:-:S02]  /*0ba0*/  IMAD R13, R13, c[0x0][0x1b0], RZ ;  /* 0x00006c000d0d7a24 */ /* 0x000fc400078e02ff */
[----:B------:R-:W-:Y:S02]  /*0bb0*/  IMAD.MOV R11, RZ, RZ, -R4 ;  /* 0x000000ffff0b7224 */ /* 0x000fe400078e0a04 */
[C---:B------:R-:W-:Y:S02]  /*0bc0*/  IMAD R13, R4.reuse, c[0x0][0x1b4], R13 ;  /* 0x00006d00040d7a24 */ /* 0x040fe400078e020d */
[----:B------:R-:W-:-:S04]  /*0bd0*/  IMAD.WIDE.U32 R18, R4, c[0x0][0x1b0], R18 ;  /* 0x00006c0004127a25 */ /* 0x000fc800078e0012 */
[----:B------:R-:W-:Y:S02]  /*0be0*/  IMAD R8, R11, c[0x0][0x2c4], R8 ;  /* 0x0000b1000b087a24 */ /* 0x000fe400078e0208 */
[----:B------:R-:W-:Y:S02]  /*0bf0*/  IMAD.IADD R19, R19, 0x1, R13 ;  /* 0x0000000113137824 */ /* 0x000fe400078e020d */
[----:B------:R-:W-:Y:S01]  /*0c00*/  IMAD R10, R3, 0x80, R40 ;  /* 0x00000080030a7824 */ /* 0x000fe200078e0228 */
[----:B------:R-:W-:Y:S01]  /*0c10*/  SHF.R.S32.HI R13, RZ, 0x1f, R8 ;  /* 0x0000001fff0d7819 */ /* 0x000fe20000011408 */
[----:B------:R-:W-:Y:S01]  /*0c20*/  IMAD.U32 R0, RZ, RZ, UR15 ;  /* 0x0000000fff007e24 */ /* 0x000fe2000f8e00ff */
[----:B------:R-:W-:Y:S01]  /*0c30*/  IADD3 R3, -R40, UR19, RZ ;  /* 0x0000001328037c10 */ /* 0x000fe2000fffe1ff */
[----:B------:R-:W-:Y:S01]  /*0c40*/  IMAD.SHL.U32 R46, R41, 0x8, RZ ;  /* 0x00000008292e7824 */ /* 0x000fe200078e00ff */
[C---:B------:R-:W-:Y:S01]  /*0c50*/  IADD3 R2, R10.reuse, 0x20, RZ ;  /* 0x000000200a027810 */ /* 0x040fe20007ffe0ff */
[----:B------:R-:W-:Y:S01]  /*0c60*/  IMAD R13, R13, c[0x0][0x1a8], RZ ;  /* 0x00006a000d0d7a24 */ /* 0x000fe200078e02ff */
[-C--:B------:R-:W-:Y:S01]  /*0c70*/  ISETP.GE.AND P5, PT, R10, R7.reuse, PT ;  /* 0x000000070a00720c */ /* 0x080fe20003fa6270 */
[----:B------:R-:W-:Y:S01]  /*0c80*/  IMAD R3, R0, -0x80, R3 ;  /* 0xffffff8000037824 */ /* 0x000fe200078e0203 */
[-C--:B------:R-:W-:Y:S01]  /*0c90*/  ISETP.GE.AND P3, PT, R2, R7.reuse, PT ;  /* 0x000000070200720c */ /* 0x080fe20003f66270 */
[----:B------:R-:W-:Y:S01]  /*0ca0*/  IMAD R13, R8, c[0x0][0x1ac], R13 ;  /* 0x00006b00080d7a24 */ /* 0x000fe200078e020d */
[----:B------:R-:W-:Y:S01]  /*0cb0*/  IADD3 R0, R10, 0x40, RZ ;  /* 0x000000400a007810 */ /* 0x000fe20007ffe0ff */
[----:B------:R-:W-:Y:S01]  /*0cc0*/  IMAD R2, R48, c[0x0][0x1e0], RZ ;  /* 0x0000780030027a24 */ /* 0x000fe200078e02ff */
[----:B------:R-:W-:Y:S01]  /*0cd0*/  SHF.R.S32.HI R47, RZ, 0x1f, R46 ;  /* 0x0000001fff2f7819 */ /* 0x000fe2000001142e */
[----:B------:R-:W-:Y:S01]  /*0ce0*/  IMAD.WIDE.U32 R8, R8, c[0x0][0x1a8], R18 ;  /* 0x00006a0008087a25 */ /* 0x000fe200078e0012 */
[----:B------:R-:W-:-:S02]  /*0cf0*/  ISETP.GE.AND P4, PT, R0, R7, PT ;  /* 0x000000070000720c */ /* 0x000fc40003f86270 */
[----:B------:R-:W-:Y:S01]  /*0d00*/  IADD3 R10, R10, 0x60, RZ ;  /* 0x000000600a0a7810 */ /* 0x000fe20007ffe0ff */
[----:B------:R-:W-:Y:S01]  /*0d10*/  IMAD R15, R45, c[0x0][0x1e4], R2 ;  /* 0x000079002d0f7a24 */ /* 0x000fe200078e0202 */
[----:B------:R-:W-:Y:S01]  /*0d20*/  LEA R2, P0, R8, c[0x0][0x160], 0x1 ;  /* 0x0000580008027a11 */ /* 0x000fe200078008ff */
[----:B------:R-:W-:Y:S01]  /*0d30*/  IMAD.IADD R0, R9, 0x1, R13 ;  /* 0x0000000109007824 */ /* 0x000fe200078e020d */
[----:B------:R-:W-:Y:S01]  /*0d40*/  ISETP.GE.AND P6, PT, R46, c[0x0][0x198], PT ;  /* 0x000066002e007a0c */ /* 0x000fe20003fc6270 */
[----:B------:R-:W-:Y:S02]  /*0d50*/  IMAD.SHL.U32 R11, R40, 0x40, RZ ;  /* 0x00000040280b7824 */ /* 0x000fe400078e00ff */
[----:B------:R-:W-:Y:S01]  /*0d60*/  IMAD.WIDE.U32 R16, R45, c[0x0][0x1e0], R46 ;  /* 0x000078002d107a25 */ /* 0x000fe200078e002e */
[----:B------:R-:W-:Y:S01]  /*0d70*/  LEA.HI.X R0, R8, c[0x0][0x164], R0, 0x1, P0 ;  /* 0x0000590008007a11 */ /* 0x000fe200000f0c00 */
[----:B------:R-:W-:Y:S01]  /*0d80*/  SHFL.IDX PT, R14, R2, RZ, 0x181f ;  /* 0x00181fff020e7589 */ /* 0x000fe200000e0000 */
[----:B------:R-:W-:Y:S01]  /*0d90*/  LOP3.LUT R11, R11, 0x1c0, RZ, 0xc0, !PT ;  /* 0x000001c00b0b7812 */ /* 0x000fe200078ec0ff */
[----:B------:R-:W-:Y:S01]  /*0da0*/  IMAD.IADD R17, R17, 0x1, R15 ;  /* 0x0000000111117824 */ /* 0x000fe200078e020f */
[----:B------:R-:W-:Y:S01]  /*0db0*/  ISETP.GE.AND P0, PT, R10, R7, PT ;  /* 0x000000070a00720c */ /* 0x000fe20003f06270 */
[----:B------:R-:W1:Y:S01]  /*0dc0*/  SHFL.IDX PT, R15, R0, RZ, 0x181f ;  /* 0x00181fff000f7589 */ /* 0x000e6200000e0000 */
[----:B------:R-:W-:Y:S01]  /*0dd0*/  LOP3.LUT R4, R11, 0x38, R46, 0xf8, !PT ;  /* 0x000000380b047812 */ /* 0x000fe200078ef82e */
[----:B------:R-:W-:Y:S01]  /*0de0*/  IMAD.SHL.U32 R12, R12, 0x8, RZ ;  /* 0x000000080c0c7824 */ /* 0x000fe200078e00ff */
[----:B------:R-:W-:Y:S01]  /*0df0*/  SHF.R.U32.HI R11, RZ, 0x3, R11 ;  /* 0x00000003ff0b7819 */ /* 0x000fe2000001160b */
[----:B------:R-:W2:Y:S01]  /*0e00*/  SHFL.IDX PT, R8, R2, 0x1, 0x181f ;  /* 0x00381f0002087f89 */ /* 0x000ea200000e0000 */
[----:B------:R-:W-:-:S02]  /*0e10*/  IMAD R230, R44, c[0x0][0x1e8], RZ ;  /* 0x00007a002ce67a24 */ /* 0x000fc400078e02ff */
[----:B------:R-:W-:Y:S01]  /*0e20*/  LOP3.LUT R11, R4, R11, RZ, 0x3c, !PT ;  /* 0x0000000b040b7212 */ /* 0x000fe200078e3cff */
[----:B------:R-:W4:Y:S01]  /*0e30*/  SHFL.IDX PT, R9, R0, 0x1, 0x181f ;  /* 0x00381f0000097f89 */ /* 0x000f2200000e0000 */
[----:B------:R-:W-:Y:S01]  /*0e40*/  IADD3 R4, R46, 0x40, RZ ;  /* 0x000000402e047810 */ /* 0x000fe20007ffe0ff */
[----:B------:R-:W-:Y:S01]  /*0e50*/  IMAD R230, R43, c[0x0][0x1ec], R230 ;  /* 0x00007b002be67a24 */ /* 0x000fe200078e02e6 */
[----:B------:R-:W-:Y:S01]  /*0e60*/  LOP3.LUT R11, R11, 0xfffffe00, R12, 0xf8, !PT ;  /* 0xfffffe000b0b7812 */ /* 0x000fe200078ef80c */
[----:B------:R-:W5:Y:S01]  /*0e70*/  SHFL.IDX PT, R20, R2, 0x2, 0x181f ;  /* 0x00581f0002147f89 */ /* 0x000f6200000e0000 */
[----:B------:R-:W-:Y:S01]  /*0e80*/  @!P5 SHF.R.S32.HI R7, RZ, 0x1f, R4 ;  /* 0x0000001fff07d819 */ /* 0x000fe20000011404 */
[----:B------:R-:W-:Y:S02]  /*0e90*/  IMAD.WIDE.U32 R16, R43, c[0x0][0x1e8], R16 ;  /* 0x00007a002b107a25 */ /* 0x000fe400078e0010 */
[----:B------:R-:W1:Y:S02]  /*0ea0*/  SHFL.IDX PT, R21, R0, 0x2, 0x181f ;  /* 0x00581f0000157f89 */ /* 0x000e6400000e0000 */
[----:B------:R-:W-:-:S02]  /*0eb0*/  IMAD.SHL.U32 R227, R11, 0x2, RZ ;  /* 0x000000020be37824 */ /* 0x000fc400078e00ff */
[----:B------:R-:W-:Y:S01]  /*0ec0*/  IMAD.IADD R231, R17, 0x1, R230 ;  /* 0x0000000111e77824 */ /* 0x000fe200078e02e6 */
[----:B------:R-:W1:Y:S01]  /*0ed0*/  SHFL.IDX PT, R10, R2, 0x3, 0x181f ;  /* 0x00781f00020a7f89 */ /* 0x000e6200000e0000 */
[----:B------:R-:W-:Y:S02]  /*0ee0*/  IMAD.MOV.U32 R230, RZ, RZ, R16 ;  /* 0x000000ffffe67224 */ /* 0x000fe400078e0010 */
[----:B------:R-:W-:Y:S01]  /*0ef0*/  IMAD R44, R44, c[0x0][0x210], RZ ;  /* 0x000084002c2c7a24 */ /* 0x000fe200078e02ff */
[----:B------:R1:W1:Y:S01]  /*0f00*/  SHFL.IDX PT, R11, R0, 0x3, 0x181f ;  /* 0x00781f00000b7f89 */ /* 0x00026200000e0000 */
[--C-:B---3--:R-:W-:Y:S01]  /*0f10*/  @P1 SHF.R.S32.HI R13, RZ, 0x1f, R6.reuse ;  /* 0x0000001fff0d1819 */ /* 0x108fe20000011406 */
[----:B------:R-:W-:Y:S01]  /*0f20*/  @!P1 IMAD.MOV.U32 R13, RZ, RZ, R5 ;  /* 0x000000ffff0d9224 */ /* 0x000fe200078e0005 */
[----:B------:R-:W-:Y:S01]  /*0f30*/  @!P5 LEA.HI R5, R7, R4, RZ, 0x3 ;  /* 0x000000040705d211 */ /* 0x000fe200078f18ff */
[----:B------:R-:W-:Y:S01]  /*0f40*/  @P1 IMAD.MOV.U32 R12, RZ, RZ, R6 ;  /* 0x000000ffff0c1224 */ /* 0x000fe200078e0006 */
[----:B------:R-:W-:Y:S01]  /*0f50*/  @!P3 SHF.R.S32.HI R7, RZ, 0x1f, R4 ;  /* 0x0000001fff07b819 */ /* 0x000fe20000011404 */
[----:B------:R-:W-:Y:S01]  /*0f60*/  @!P1 IMAD.MOV.U32 R12, RZ, RZ, R228 ;  /* 0x000000ffff0c9224 */ /* 0x000fe200078e00e4 */
[----:B------:R-:W-:-:S02]  /*0f70*/  @!P5 LOP3.LUT R5, R5, 0xfffffff8, RZ, 0xc0, !PT ;  /* 0xfffffff80505d812 */ /* 0x000fc400078ec0ff */
[----:B------:R-:W-:Y:S02]  /*0f80*/  ISETP.GE.AND P1, PT, R4, c[0x0][0x198], PT ;  /* 0x0000660004007a0c */ /* 0x000fe40003f26270 */
[----:B------:R-:W-:Y:S02]  /*0f90*/  SEL R234, R12, RZ, !P2 ;  /* 0x000000ff0cea7207 */ /* 0x000fe40005000000 */
[----:B------:R-:W-:Y:S01]  /*0fa0*/  SEL R42, R13, RZ, !P2 ;  /* 0x000000ff0d2a7207 */ /* 0x000fe20005000000 */
[----:B-1----:R-:W-:Y:S01]  /*0fb0*/  @!P5 IMAD.WIDE R12, R5, 0x2, R14 ;  /* 0x00000002050cd825 */ /* 0x002fe200078e020e */
[----:B------:R-:W-:Y:S02]  /*0fc0*/  @!P3 LEA.HI R7, R7, R4, RZ, 0x3 ;  /* 0x000000040707b211 */ /* 0x000fe400078f18ff */
[----:B------:R-:W-:Y:S01]  /*0fd0*/  @!P5 LEA R6, P2, R46, R14, 0x1 ;  /* 0x0000000e2e06d211 */ /* 0x000fe200078408ff */
[----:B------:R-:W-:Y:S01]  /*0fe0*/  IMAD R233, R42, c[0x0][0x1f0], RZ ;  /* 0x00007c002ae97a24 */ /* 0x000fe200078e02ff */
[----:B------:R-:W-:Y:S01]  /*0ff0*/  @!P3 LOP3.LUT R5, R7, 0xfffffff8, RZ, 0xc0, !PT ;  /* 0xfffffff80705b812 */ /* 0x000fe200078ec0ff */
[----:B------:R-:W-:Y:S01]  /*1000*/  IMAD.WIDE.U32 R230, R234, c[0x0][0x1f0], R230 ;  /* 0x00007c00eae67a25 */ /* 0x000fe200078e00e6 */
[----:B------:R-:W-:-:S02]  /*1010*/  @!P5 LEA.HI.X R7, R46, R15, R47, 0x1, P2 ;  /* 0x0000000f2e07d211 */ /* 0x000fc400010f0c2f */
[----:B--2---:R-:W-:Y:S01]  /*1020*/  @!P3 LEA R16, P2, R46, R8, 0x1 ;  /* 0x000000082e10b211 */ /* 0x004fe200078408ff */
[----:B------:R-:W-:Y:S02]  /*1030*/  IMAD R233, R234, c[0x0][0x1f4], R233 ;  /* 0x00007d00eae97a24 */ /* 0x000fe400078e02e9 */
[----:B------:R1:W-:Y:S01]  /*1040*/  @!P5 LDGSTS.E.BYPASS.LTC128B.128 [R227+0x100], [R6.64], !P6 ;  /* 0x0010000006e3dfae */ /* 0x0003e2000f101d50 */
[----:B----4-:R-:W-:Y:S01]  /*1050*/  @!P3 IMAD.WIDE R14, R5, 0x2, R8 ;  /* 0x00000002050eb825 */ /* 0x010fe200078e0208 */
[C---:B------:R-:W-:Y:S02]  /*1060*/  @!P3 LEA.HI.X R17, R46.reuse, R9, R47, 0x1, P2 ;  /* 0x000000092e11b211 */ /* 0x040fe400010f0c2f */
[----:B------:R2:W-:Y:S01]  /*1070*/  @!P5 LDGSTS.E.BYPASS.LTC128B.128 [R227+0x4100], [R12.64], !P1 ;  /* 0x041000000ce3dfae */ /* 0x0005e2000c901d50 */
[----:B------:R-:W-:Y:S01]  /*1080*/  ISETP.GE.AND P5, PT, R3, 0x21, PT ;  /* 0x000000210300780c */ /* 0x000fe20003fa6270 */
[----:B------:R-:W-:Y:S01]  /*1090*/  IMAD.U32 R9, RZ, RZ, UR15 ;  /* 0x0000000fff097e24 */ /* 0x000fe2000f8e00ff */
[C---:B-----5:R-:W-:Y:S01]  /*10a0*/  @!P4 LEA R18, P2, R46.reuse, R20, 0x1 ;  /* 0x000000142e12c211 */ /* 0x060fe200078408ff */
[----:B------:R-:W-:Y:S01]  /*10b0*/  IMAD.IADD R233, R231, 0x1, R233 ;  /* 0x00000001e7e97824 */ /* 0x000fe200078e02e9 */
[----:B------:R3:W-:Y:S01]  /*10c0*/  @!P3 LDGSTS.E.BYPASS.LTC128B.128 [R227+0x1100], [R16.64], !P6 ;  /* 0x0110000010e3bfae */ /* 0x0007e2000f101d50 */
[----:B------:R-:W-:Y:S01]  /*10d0*/  IMAD.MOV.U32 R232, RZ, RZ, R230 ;  /* 0x000000ffffe87224 */ /* 0x000fe200078e00e6 */
[----:B------:R-:W-:Y:S01]  /*10e0*/  @!P4 LEA.HI.X R19, R46, R21, R47, 0x1, P2 ;  /* 0x000000152e13c211 */ /* 0x000fe200010f0c2f */
[----:B------:R-:W-:Y:S01]  /*10f0*/  IMAD.U32 R5, RZ, RZ, UR6 ;  /* 0x00000006ff057e24 */ /* 0x000fe2000f8e00ff */
[----:B------:R4:W-:Y:S01]  /*1100*/  @!P3 LDGSTS.E.BYPASS.LTC128B.128 [R227+0x5100], [R14.64], !P1 ;  /* 0x051000000ee3bfae */ /* 0x0009e2000c901d50 */
[----:B------:R-:W-:-:S03]  /*1110*/  IMAD.WIDE.U32 R8, R9, UR21, R232 ;  /* 0x0000001509087c25 */ /* 0x000fc6000f8e00e8 */
[----:B------:R5:W-:Y:S01]  /*1120*/  @!P4 LDGSTS.E.BYPASS.LTC128B.128 [R227+0x2100], [R18.64], !P6 ;  /* 0x0210000012e3cfae */ /* 0x000be2000f101d50 */
[----:B------:R-:W-:Y:S01]  /*1130*/  IMAD R229, R42, c[0x0][0x218], RZ ;  /* 0x000086002ae57a24 */ /* 0x000fe200078e02ff */
[----:B------:R-:W-:-:S03]  /*1140*/  @P5 LEA R5, P2, R5, R8, 0x5 ;  /* 0x0000000805055211 */ /* 0x000fc600078428ff */
[----:B------:R-:W-:Y:S02]  /*1150*/  IMAD R229, R234, c[0x0][0x21c], R229 ;  /* 0x00008700eae57a24 */ /* 0x000fe400078e02e5 */
[----:B-1----:R-:W-:Y:S01]  /*1160*/  IMAD.U32 R7, RZ, RZ, UR7 ;  /* 0x00000007ff077e24 */ /* 0x002fe2000f8e00ff */
[CC--:B------:R-:W-:Y:S02]  /*1170*/  LEA.HI R6, R125.reuse, R124.reuse, RZ, 0x4 ;  /* 0x0000007c7d067211 */ /* 0x0c0fe400078f20ff */
[----:B------:R-:W-:Y:S01]  /*1180*/  LEA.HI R125, R125, R124, RZ, 0x5 ;  /* 0x0000007c7d7d7211 */ /* 0x000fe200078f28ff */
[----:B--2---:R-:W-:Y:S01]  /*1190*/  IMAD.U32 R12, RZ, RZ, UR6 ;  /* 0x00000006ff0c7e24 */ /* 0x004fe2000f8e00ff */
[----:B------:R-:W-:-:S04]  /*11a0*/  @!P4 SHF.R.S32.HI R13, RZ, 0x1f, R4 ;  /* 0x0000001fff0dc819 */ /* 0x000fc80000011404 */
[----:B------:R-:W-:Y:S02]  /*11b0*/  @!P4 LEA.HI R0, R13, R4, RZ, 0x3 ;  /* 0x000000040d00c211 */ /* 0x000fe400078f18ff */
[----:B------:R-:W-:Y:S02]  /*11c0*/  IADD3 R13, R9, UR4, RZ ;  /* 0x00000004090d7c10 */ /* 0x000fe4000fffe0ff */
[----:B------:R-:W-:Y:S02]  /*11d0*/  @!P4 LOP3.LUT R0, R0, 0xfffffff8, RZ, 0xc0, !PT ;  /* 0xfffffff80000c812 */ /* 0x000fe400078ec0ff */
[----:B------:R-:W-:Y:S02]  /*11e0*/  @P5 LEA.HI.X R2, R12, R13, R7, 0x5, P2 ;  /* 0x0000000d0c025211 */ /* 0x000fe400010f2c07 */
[----:B----4-:R-:W-:Y:S01]  /*11f0*/  @P5 LEA R14, P2, R5, c[0x0][0x1c8], 0x1 ;  /* 0x00007200050e5a11 */ /* 0x010fe200078408ff */
[----:B------:R-:W-:Y:S01]  /*1200*/  @!P4 IMAD.WIDE R20, R0, 0x2, R20 ;  /* 0x000000020014c825 */ /* 0x000fe200078e0214 */
[----:B---3--:R-:W-:-:S02]  /*1210*/  @!P0 LEA R16, P3, R46, R10, 0x1 ;  /* 0x0000000a2e108211 */ /* 0x008fc400078608ff */
[----:B------:R-:W-:Y:S02]  /*1220*/  @P5 LEA.HI.X R15, R5, c[0x0][0x1cc], R2, 0x1, P2 ;  /* 0x00007300050f5a11 */ /* 0x000fe400010f0c02 */
[----:B------:R-:W-:Y:S01]  /*1230*/  @!P0 LEA.HI.X R17, R46, R11, R47, 0x1, P3 ;  /* 0x0000000b2e118211 */ /* 0x000fe200018f0c2f */
[----:B------:R1:W-:Y:S01]  /*1240*/  @!P4 LDGSTS.E.BYPASS.LTC128B.128 [R227+0x6100], [R20.64], !P1 ;  /* 0x0610000014e3cfae */ /* 0x0003e2000c901d50 */
[----:B------:R-:W-:Y:S02]  /*1250*/  LOP3.LUT R5, R6, 0xfffffff0, RZ, 0xc0, !PT ;  /* 0xfffffff006057812 */ /* 0x000fe400078ec0ff */
[----:B------:R-:W-:Y:S01]  /*1260*/  @!P0 SHF.R.S32.HI R9, RZ, 0x1f, R4 ;  /* 0x0000001fff098819 */ /* 0x000fe20000011404 */
[----:B------:R2:W-:Y:S01]  /*1270*/  @!P0 LDGSTS.E.BYPASS.LTC128B.128 [R227+0x3100], [R16.64], !P6 ;  /* 0x0310000010e38fae */ /* 0x0005e2000f101d50 */
[----:B------:R-:W-:Y:S01]  /*1280*/  ISETP.GE.AND P6, PT, R3, 0x1, PT ;  /* 0x000000010300780c */ /* 0x000fe20003fc6270 */
[----:B------:R-:W-:Y:S01]  /*1290*/  IMAD.IADD R5, R124, 0x1, -R5 ;  /* 0x000000017c057824 */ /* 0x000fe200078e0a05 */
[----:B------:R-:W-:-:S02]  /*12a0*/  @!P0 LEA.HI R2, R9, R4, RZ, 0x3 ;  /* 0x0000000409028211 */ /* 0x000fc400078f18ff */
[----:B------:R-:W-:Y:S02]  /*12b0*/  SHF.R.S32.HI R7, RZ, 0x4, R6 ;  /* 0x00000004ff077819 */ /* 0x000fe40000011406 */
[----:B------:R-:W-:Y:S02]  /*12c0*/  @!P0 LOP3.LUT R2, R2, 0xfffffff8, RZ, 0xc0, !PT ;  /* 0xfffffff802028812 */ /* 0x000fe400078ec0ff */
[----:B------:R-:W-:Y:S02]  /*12d0*/  SHF.R.S32.HI R0, RZ, 0x1f, R5 ;  /* 0x0000001fff007819 */ /* 0x000fe40000011405 */
[C---:B------:R-:W-:Y:S02]  /*12e0*/  ISETP.GE.AND P4, PT, R3.reuse, 0x41, PT ;  /* 0x000000410300780c */ /* 0x040fe40003f86270 */
[----:B------:R-:W-:Y:S02]  /*12f0*/  LEA.HI R6, R6, R7, RZ, 0x1 ;  /* 0x0000000706067211 */ /* 0x000fe400078f08ff */
[----:B------:R-:W-:Y:S01]  /*1300*/  ISETP.GE.AND P2, PT, R3, 0x61, PT ;  /* 0x000000610300780c */ /* 0x000fe20003f46270 */
[----:B------:R-:W-:Y:S01]  /*1310*/  IMAD.U32 R3, RZ, RZ, UR6 ;  /* 0x00000006ff037e24 */ /* 0x000fe2000f8e00ff */
[----:B------:R-:W-:-:S02]  /*1320*/  LEA.HI R0, R0, R5, RZ, 0x3 ;  /* 0x0000000500007211 */ /* 0x000fc400078f18ff */
[----:B------:R-:W-:Y:S02]  /*1330*/  LOP3.LUT R12, R6, 0xfffffffe, RZ, 0xc0, !PT ;  /* 0xfffffffe060c7812 */ /* 0x000fe400078ec0ff */
[----:B------:R-:W-:Y:S02]  /*1340*/  LOP3.LUT R6, R0, 0xfffffff8, RZ, 0xc0, !PT ;  /* 0xfffffff800067812 */ /* 0x000fe400078ec0ff */
[----:B------:R-:W-:Y:S01]  /*1350*/  ISETP.GE.AND P3, PT, R46, c[0x0][0x1d4], PT ;  /* 0x000075002e007a0c */ /* 0x000fe20003f66270 */
[----:B------:R-:W-:Y:S02]  /*1360*/  IMAD.IADD R226, R7, 0x1, -R12 ;  /* 0x0000000107e27824 */ /* 0x000fe400078e0a0c */
[----:B------:R-:W-:Y:S02]  /*1370*/  IMAD.IADD R6, R5, 0x1, -R6 ;  /* 0x0000000105067824 */ /* 0x000fe400078e0a06 */
[----:B--2---:R-:W-:Y:S01]  /*1380*/  @!P0 IMAD.WIDE R16, R2, 0x2, R10 ;  /* 0x0000000202108825 */ /* 0x004fe200078e020a */
[----:B------:R-:W-:-:S03]  /*1390*/  VOTEU.ANY UP0, P2 ;  /* 0x00000000003f7886 */ /* 0x000fc60001000100 */
[----:B------:R-:W-:Y:S01]  /*13a0*/  IMAD.SHL.U32 R7, R6, 0x40, RZ ;  /* 0x0000004006077824 */ /* 0x000fe200078e00ff */
[----:B------:R2:W-:Y:S01]  /*13b0*/  @!P0 LDGSTS.E.BYPASS.LTC128B.128 [R227+0x7100], [R16.64], !P1 ;  /* 0x0710000010e38fae */ /* 0x0005e2000c901d50 */
[----:B------:R-:W-:Y:S01]  /*13c0*/  @P6 LEA R10, P0, R8, c[0x0][0x1c8], 0x1 ;  /* 0x00007200080a6a11 */ /* 0x000fe200078008ff */
[----:B------:R-:W-:Y:S01]  /*13d0*/  @P2 IMAD.MOV.U32 R12, RZ, RZ, R8 ;  /* 0x000000ffff0c2224 */ /* 0x000fe200078e0008 */
[----:B------:R-:W-:Y:S01]  /*13e0*/  @UP0 UIMAD UR4, UR7, 0x60, URZ ;  /* 0x00000060070408a4 */ /* 0x000fe2000f8e023f */
[----:B------:R-:W-:Y:S01]  /*13f0*/  IMAD.SHL.U32 R5, R226, 0x8, RZ ;  /* 0x00000008e2057824 */ /* 0x000fe200078e00ff */
[C---:B------:R-:W-:Y:S01]  /*1400*/  @P6 LEA.HI.X R11, R8.reuse, c[0x0][0x1cc], R13, 0x1, P0 ;  /* 0x00007300080b6a11 */ /* 0x040fe200000f0c0d */
[----:B------:R-:W0:Y:S01]  /*1410*/  LDGDEPBAR ;  /* 0x00000000000079af */ /* 0x000e220000000000 */
[----:B------:R-:W-:Y:S01]  /*1420*/  @P4 IADD3 R2, P0, R8, UR10, RZ ;  /* 0x0000000a08024c10 */ /* 0x000fe2000ff1e0ff */
[----:B------:R-:W-:Y:S01]  /*1430*/  IMAD.WIDE.U32 R46, R45, c[0x0][0x208], R46 ;  /* 0x000082002d2e7a25 */ /* 0x000fe200078e002e */
[----:B------:R-:W-:Y:S01]  /*1440*/  LOP3.LUT R8, R7, 0x1c0, RZ, 0xc0, !PT ;  /* 0x000001c007087812 */ /* 0x000fe200078ec0ff */
[----:B------:R3:W-:Y:S01]  /*1450*/  @P6 LDGSTS.E.BYPASS.LTC128B.128 [R227+0x8100], [R10.64], !P3 ;  /* 0x081000000ae36fae */ /* 0x0007e2000d901d50 */
[----:B------:R-:W-:Y:S01]  /*1460*/  @P4 IADD3.X R9, R13, UR8, RZ, P0, !PT ;  /* 0x000000080d094c10 */ /* 0x000fe200087fe4ff */
[----:B------:R-:W-:Y:S01]  /*1470*/  @P2 IMAD.WIDE.U32 R12, R3, 0x60, R12 ;  /* 0x00000060030c2825 */ /* 0x000fe200078e000c */
[----:B------:R-:W-:-:S03]  /*1480*/  ISETP.GE.AND P0, PT, R4, c[0x0][0x1d4], PT ;  /* 0x0000750004007a0c */ /* 0x000fc60003f06270 */
[----:B------:R-:W-:Y:S01]  /*1490*/  IMAD.SHL.U32 R7, R0, 0x40, RZ ;  /* 0x0000004000077824 */ /* 0x000fe200078e00ff */
[----:B------:R-:W-:Y:S01]  /*14a0*/  @P2 IADD3 R3, R13, UR4, RZ ;  /* 0x000000040d032c10 */ /* 0x000fe2000fffe0ff */
[----:B------:R-:W-:Y:S02]  /*14b0*/  ULDC.64 UR4, c[0x0][0x208] ;  /* 0x0000820000047ab9 */ /* 0x000fe40000000a00 */
[----:B------:R-:W-:Y:S02]  /*14c0*/  UIMAD UR9, UR9, UR4, URZ ;  /* 0x00000004090972a4 */ /* 0x000fe4000f8e023f */
[----:B------:R-:W-:Y:S02]  /*14d0*/  UIMAD.WIDE.U32 UR12, UR15, UR4, URZ ;  /* 0x000000040f0c72a5 */ /* 0x000fe4000f8e003f */
[----:B------:R-:W-:Y:S02]  /*14e0*/  UIMAD UR9, UR15, UR5, UR9 ;  /* 0x000000050f0972a4 */ /* 0x000fe4000f8e0209 */
[----:B------:R3:W-:Y:S01]  /*14f0*/  @P6 LDGSTS.E.BYPASS.LTC128B.128 [R227+0xc100], [R10.64+0x80], !P0 ;  /* 0x0c1000800ae36fae */ /* 0x0007e2000c101d50 */
[----:B--2---:R-:W-:Y:S01]  /*1500*/  @P4 LEA R16, P1, R2, c[0x0][0x1c8], 0x1 ;  /* 0x0000720002104a11 */ /* 0x004fe200078208ff */
[----:B------:R-:W-:-:S02]  /*1510*/  UIMAD UR15, UR15, -0x80, UR19 ;  /* 0xffffff800f0f78a4 */ /* 0x000fc4000f8e0213 */
[----:B------:R2:W-:Y:S01]  /*1520*/  @P5 LDGSTS.E.BYPASS.LTC128B.128 [R227+0x9100], [R14.64], !P3 ;  /* 0x091000000ee35fae */ /* 0x0005e2000d901d50 */
[----:B------:R-:W-:Y:S01]  /*1530*/  @P4 LEA.HI.X R17, R2, c[0x0][0x1cc], R9, 0x1, P1 ;  /* 0x0000730002114a11 */ /* 0x000fe200008f0c09 */
[----:B------:R-:W-:Y:S01]  /*1540*/  IMAD.SHL.U32 R9, R125, 0x20, RZ ;  /* 0x000000207d097824 */ /* 0x000fe200078e00ff */
[----:B------:R-:W-:Y:S01]  /*1550*/  LOP3.LUT R2, R8, 0x8, R5, 0xf8, !PT ;  /* 0x0000000808027812 */ /* 0x000fe200078ef805 */
[----:B------:R2:W-:Y:S01]  /*1560*/  @P5 LDGSTS.E.BYPASS.LTC128B.128 [R227+0xd100], [R14.64+0x80], !P0 ;  /* 0x0d1000800ee35fae */ /* 0x0005e2000c101d50 */
[----:B------:R-:W-:Y:S01]  /*1570*/  SHF.R.U32.HI R5, RZ, 0x3, R8 ;  /* 0x00000003ff057819 */ /* 0x000fe20000011608 */
[----:B------:R-:W-:Y:S01]  /*1580*/  IMAD.SHL.U32 R8, R41, 0x40, RZ ;  /* 0x0000004029087824 */ /* 0x000fe200078e00ff */
[----:B------:R-:W-:Y:S01]  /*1590*/  @P2 LEA R4, P1, R12, c[0x0][0x1c8], 0x1 ;  /* 0x000072000c042a11 */ /* 0x000fe200078208ff */
[----:B------:R5:W-:Y:S01]  /*15a0*/  @P4 LDGSTS.E.BYPASS.LTC128B.128 [R227+0xa100], [R16.64], !P3 ;  /* 0x0a10000010e34fae */ /* 0x000be2000d901d50 */
[----:B------:R-:W-:Y:S01]  /*15b0*/  LOP3.LUT R2, R2, R5, RZ, 0x3c, !PT ;  /* 0x0000000502027212 */ /* 0x000fe200078e3cff */
[----:B------:R-:W-:Y:S01]  /*15c0*/  UIADD3 UR9, UR13, UR9, URZ ;  /* 0x000000090d097290 */ /* 0x000fe2000fffe03f */
[----:B------:R-:W-:Y:S01]  /*15d0*/  @P2 LEA.HI.X R5, R12, c[0x0][0x1cc], R3, 0x1, P1 ;  /* 0x000073000c052a11 */ /* 0x000fe200008f0c03 */
[----:B------:R5:W-:Y:S01]  /*15e0*/  @P4 LDGSTS.E.BYPASS.LTC128B.128 [R227+0xe100], [R16.64+0x80], !P0 ;  /* 0x0e10008010e34fae */ /* 0x000be2000c101d50 */
[----:B------:R-:W-:Y:S01]  /*15f0*/  IMAD.SHL.U32 R3, R40, 0x8, RZ ;  /* 0x0000000828037824 */ /* 0x000fe200078e00ff */
[----:B------:R-:W-:Y:S01]  /*1600*/  LOP3.LUT R0, R2, 0xfffffe00, R7, 0xf8, !PT ;  /* 0xfffffe0002007812 */ /* 0x000fe200078ef807 */
[----:B------:R-:W-:Y:S01]  /*1610*/  IMAD.MOV.U32 R7, RZ, RZ, 0x10 ;  /* 0x00000010ff077424 */ /* 0x000fe200078e00ff */
[----:B------:R4:W-:Y:S01]  /*1620*/  @P2 LDGSTS.E.BYPASS.LTC128B.128 [R227+0xb100], [R4.64], !P3 ;  /* 0x0b10000004e32fae */ /* 0x0009e2000d901d50 */
[----:B------:R-:W-:-:S02]  /*1630*/  LOP3.LUT R9, R9, 0x7ffffc00, RZ, 0xc0, !PT ;  /* 0x7ffffc0009097812 */ /* 0x000fc400078ec0ff */
[----:B------:R-:W-:Y:S01]  /*1640*/  LOP3.LUT R8, R8, 0x1c0, RZ, 0xc0, !PT ;  /* 0x000001c008087812 */ /* 0x000fe200078ec0ff */
[----:B------:R4:W-:Y:S01]  /*1650*/  @P2 LDGSTS.E.BYPASS.LTC128B.128 [R227+0xf100], [R4.64+0x80], !P0 ;  /* 0x0f10008004e32fae */ /* 0x0009e2000c101d50 */
[----:B------:R-:W-:Y:S01]  /*1660*/  R2P PR, R6, 0x6 ;  /* 0x0000000606007804 */ /* 0x000fe20000000000 */
[----:B------:R-:W-:Y:S01]  /*1670*/  IMAD.IADD R6, R0, 0x1, R9 ;  /* 0x0000000100067824 */ /* 0x000fe200078e0209 */
[----:B------:R-:W-:Y:S01]  /*1680*/  LOP3.LUT R3, R8, 0x8, R3, 0xf8, !PT ;  /* 0x0000000808037812 */ /* 0x000fe200078ef803 */
[----:B------:R-:W0:Y:S01]  /*1690*/  LDGDEPBAR ;  /* 0x00000000000079af */ /* 0x000e220000000000 */
[----:B------:R-:W-:Y:S02]  /*16a0*/  SHF.R.U32.HI R2, RZ, 0x3, R8 ;  /* 0x00000003ff027819 */ /* 0x000fe40000011608 */
[----:B------:R-:W-:Y:S02]  /*16b0*/  SEL R7, R7, 0xfffffff0, !P1 ;  /* 0xfffffff007077807 */ /* 0x000fe40004800000 */
[----:B------:R-:W-:-:S02]  /*16c0*/  LOP3.LUT R3, R3, R2, RZ, 0x3c, !PT ;  /* 0x0000000203037212 */ /* 0x000fc400078e3cff */
[C---:B------:R-:W-:Y:S01]  /*16d0*/  LEA R2, R6.reuse, 0x100, 0x1 ;  /* 0x0000010006027811 */ /* 0x040fe200078e08ff */
[----:B------:R-:W-:Y:S01]  /*16e0*/  IMAD.SHL.U32 R6, R6, 0x2, RZ ;  /* 0x0000000206067824 */ /* 0x000fe200078e00ff */
[----:B------:R-:W-:Y:S01]  /*16f0*/  LOP3.LUT P1, RZ, R41, 0x2, RZ, 0xc0, !PT ;  /* 0x0000000229ff7812 */ /* 0x000fe2000782c0ff */
[----:B------:R-:W-:Y:S01]  /*1700*/  IMAD R226, R226, 0x200, R3 ;  /* 0x00000200e2e27824 */ /* 0x000fe200078e0203 */
[----:B------:R-:W-:-:S03]  /*1710*/  IADD3 R40, -R40, UR15, RZ ;  /* 0x0000000f28287c10 */ /* 0x000fc6000fffe1ff */
[----:B------:R-:W-:Y:S01]  /*1720*/  IMAD.SHL.U32 R226, R226, 0x2, RZ ;  /* 0x00000002e2e27824 */ /* 0x000fe200078e00ff */
[C---:B------:R-:W-:Y:S02]  /*1730*/  ISETP.LT.OR P5, PT, R40.reuse, 0x1, P3 ;  /* 0x000000012800780c */ /* 0x040fe40001fa1670 */
[----:B------:R-:W-:Y:S02]  /*1740*/  ISETP.LT.OR P6, PT, R40, 0x1, P0 ;  /* 0x000000012800780c */ /* 0x000fe400007c1670 */
[----:B------:R-:W-:Y:S02]  /*1750*/  IADD3 R225, R226, 0x8120, RZ ;  /* 0x00008120e2e17810 */ /* 0x000fe40007ffe0ff */
[----:B------:R-:W-:Y:S01]  /*1760*/  ISETP.LT.OR P4, PT, R40, 0x21, P3 ;  /* 0x000000212800780c */ /* 0x000fe20001f81670 */
[----:B----4-:R-:W-:Y:S01]  /*1770*/  IMAD.MOV.U32 R5, RZ, RZ, 0x20 ;  /* 0x00000020ff057424 */ /* 0x010fe200078e00ff */
[----:B------:R-:W-:-:S04]  /*1780*/  DEPBAR.LE SB0, 0x1 ;  /* 0x000080400000791a */ /* 0x000fc80000000000 */
[----:B------:R-:W-:Y:S01]  /*1790*/  BAR.SYNC.DEFER_BLOCKING 0x0 ;  /* 0x0000000000007b1d */ /* 0x000fe20000010000 */
[----:B------:R-:W-:Y:S01]  /*17a0*/  SEL R5, R5, 0xffffffe0, !P2 ;  /* 0xffffffe005057807 */ /* 0x000fe20005000000 */
[----:B------:R-:W-:Y:S01]  /*17b0*/  IMAD R4, R7, 0x2, R2 ;  /* 0x0000000207047824 */ /* 0x000fe200078e0202 */
[----:B------:R-:W-:-:S03]  /*17c0*/  LOP3.LUT P2, RZ, R41, 0x4, RZ, 0xc0, !PT ;  /* 0x0000000429ff7812 */ /* 0x000fc6000784c0ff */
[C---:B------:R-:W-:Y:S02]  /*17d0*/  IMAD R3, R5.reuse, 0x2, R2 ;  /* 0x0000000205037824 */ /* 0x040fe400078e0202 */
[----:B------:R-:W-:Y:S01]  /*17e0*/  IMAD R2, R5, 0x2, R4 ;  /* 0x0000000205027824 */ /* 0x000fe200078e0204 */
[----:B------:R-:W-:Y:S04]  /*17f0*/  LDSM.16.M88.4 R140, [R6+0x100] ;  /* 0x00010000068c783b */ /* 0x000fe80000000200 */
[----:B------:R-:W-:Y:S04]  /*1800*/  LDSM.16.M88.4 R184, [R6+0x4100] ;  /* 0x0041000006b8783b */ /* 0x000fe80000000200 */
[----:B------:R-:W-:Y:S04]  /*1810*/  LDSM.16.M88.4 R168, [R4] ;  /* 0x0000000004a8783b */ /* 0x000fe80000000200 */
[----:B------:R4:W-:Y:S04]  /*1820*/  LDSM.16.M88.4 R188, [R4+0x4000] ;  /* 0x0040000004bc783b */ /* 0x0009e80000000200 */
[----:B------:R-:W-:Y:S04]  /*1830*/  LDSM.16.M88.4 R176, [R3] ;  /* 0x0000000003b0783b */ /* 0x000fe80000000200 */
[----:B------:R-:W-:Y:S04]  /*1840*/  LDSM.16.M88.4 R196, [R3+0x4000] ;  /* 0x0040000003c4783b */ /* 0x000fe80000000200 */
[----:B------:R-:W-:Y:S04]  /*1850*/  LDSM.16.M88.4 R180, [R2] ;  /* 0x0000000002b4783b */ /* 0x000fe80000000200 */
[----:B------:R1:W-:Y:S04]  /*1860*/  LDSM.16.M88.4 R200, [R2+0x4000] ;  /* 0x0040000002c8783b */ /* 0x0003e80000000200 */
[----:B------:R-:W-:Y:S01]  /*1870*/  BAR.SYNC.DEFER_BLOCKING 0x0 ;  /* 0x0000000000007b1d */ /* 0x000fe20000010000 */
[----:B----4-:R-:W-:-:S04]  /*1880*/  IADD3 R4, R226, 0x8100, RZ ;  /* 0x00008100e2047810 */ /* 0x010fc80007ffe0ff */
[----:B------:R-:W-:Y:S01]  /*1890*/  @P1 IADD3 R225, R4, -0x20, RZ ;  /* 0xffffffe004e11810 */ /* 0x000fe20007ffe0ff */
[----:B------:R-:W-:Y:S01]  /*18a0*/  IMAD.U32 R4, RZ, RZ, UR9 ;  /* 0x00000009ff047e24 */ /* 0x000fe2000f8e00ff */
[----:B------:R-:W-:Y:S02]  /*18b0*/  USHF.L.U32 UR9, UR4, 0x6, URZ ;  /* 0x0000000604097899 */ /* 0x000fe4000800063f */
[C---:B------:R-:W-:Y:S02]  /*18c0*/  IADD3 R219, R225.reuse, 0x800, RZ ;  /* 0x00000800e1db7810 */ /* 0x040fe40007ffe0ff */
[----:B------:R-:W-:Y:S01]  /*18d0*/  UIADD3 UR14, UP0, UR9, 0x80, URZ ;  /* 0x00000080090e7890 */ /* 0x000fe2000ff1e03f */
[C---:B------:R-:W-:Y:S02]  /*18e0*/  IADD3 R218, R225.reuse, 0x1000, RZ ;  /* 0x00001000e1da7810 */ /* 0x040fe40007ffe0ff */
[C---:B------:R-:W-:Y:S02]  /*18f0*/  IADD3 R217, R225.reuse, 0x1800, RZ ;  /* 0x00001800e1d97810 */ /* 0x040fe40007ffe0ff */
[C---:B------:R-:W-:Y:S01]  /*1900*/  IADD3 R216, R225.reuse, 0x2000, RZ ;  /* 0x00002000e1d87810 */ /* 0x040fe20007ffe0ff */
[----:B-1----:R-:W-:Y:S01]  /*1910*/  IMAD R2, R48, c[0x0][0x208], RZ ;  /* 0x0000820030027a24 */ /* 0x002fe200078e02ff */
[----:B------:R-:W-:-:S02]  /*1920*/  IADD3 R215, R225, 0x2800, RZ ;  /* 0x00002800e1d77810 */ /* 0x000fc40007ffe0ff */
[----:B------:R-:W-:Y:S01]  /*1930*/  IADD3 R214, R225, 0x3000, RZ ;  /* 0x00003000e1d67810 */ /* 0x000fe20007ffe0ff */
[----:B------:R-:W-:Y:S01]  /*1940*/  IMAD R2, R45, c[0x0][0x20c], R2 ;  /* 0x000083002d027a24 */ /* 0x000fe200078e0202 */
[----:B------:R-:W-:-:S04]  /*1950*/  DEPBAR.LE SB0, 0x0 ;  /* 0x000080000000791a */ /* 0x000fc80000000000 */
[----:B------:R-:W-:Y:S01]  /*1960*/  BAR.SYNC.DEFER_BLOCKING 0x0 ;  /* 0x0000000000007b1d */ /* 0x000fe20000010000 */
[----:B------:R-:W-:Y:S01]  /*1970*/  IMAD.IADD R47, R47, 0x1, R2 ;  /* 0x000000012f2f7824 */ /* 0x000fe200078e0202 */
[C---:B------:R-:W-:Y:S01]  /*1980*/  IADD3 R213, R225.reuse, 0x3800, RZ ;  /* 0x00003800e1d57810 */ /* 0x040fe20007ffe0ff */
[----:B------:R-:W-:Y:S01]  /*1990*/  IMAD.U32 R45, RZ, RZ, UR9 ;  /* 0x00000009ff2d7e24 */ /* 0x000fe2000f8e00ff */
[----:B------:R-:W-:Y:S01]  /*19a0*/  IADD3 R211, R225, 0x4000, RZ ;  /* 0x00004000e1d37810 */ /* 0x000fe20007ffe0ff */
[----:B------:R-:W-:Y:S01]  /*19b0*/  IMAD.WIDE.U32 R2, R43, c[0x0][0x210], R46 ;  /* 0x000084002b027a25 */ /* 0x000fe200078e002e */
[C---:B------:R-:W-:Y:S02]  /*19c0*/  IADD3 R210, R225.reuse, 0x4800, RZ ;  /* 0x00004800e1d27810 */ /* 0x040fe40007ffe0ff */
[C---:B------:R-:W-:Y:S02]  /*19d0*/  IADD3 R209, R225.reuse, 0x5000, RZ ;  /* 0x00005000e1d17810 */ /* 0x040fe40007ffe0ff */
[----:B------:R-:W-:-:S02]  /*19e0*/  IADD3 R208, R225, 0x5800, RZ ;  /* 0x00005800e1d07810 */ /* 0x000fc40007ffe0ff */
[C---:B------:R-:W-:Y:S02]  /*19f0*/  IADD3 R207, R225.reuse, 0x6000, RZ ;  /* 0x00006000e1cf7810 */ /* 0x040fe40007ffe0ff */
[C---:B------:R-:W-:Y:S02]  /*1a00*/  IADD3 R206, R225.reuse, 0x6800, RZ ;  /* 0x00006800e1ce7810 */ /* 0x040fe40007ffe0ff */
[C---:B------:R-:W-:Y:S02]  /*1a10*/  IADD3 R205, R225.reuse, 0x7000, RZ ;  /* 0x00007000e1cd7810 */ /* 0x040fe40007ffe0ff */
[----:B------:R-:W-:Y:S01]  /*1a20*/  IADD3 R204, R225, 0x7800, RZ ;  /* 0x00007800e1cc7810 */ /* 0x000fe20007ffe0ff */
[----:B------:R-:W1:Y:S04]  /*1a30*/  LDSM.16.M88.4 R24, [R226+0x8100] ;  /* 0x00810000e218783b */ /* 0x000e680000000200 */
[----:B-----5:R-:W4:Y:S04]  /*1a40*/  LDSM.16.M88.4 R16, [R226+0x8900] ;  /* 0x00890000e210783b */ /* 0x020f280000000200 */
[----:B--2---:R-:W2:Y:S04]  /*1a50*/  LDSM.16.M88.4 R12, [R225] ;  /* 0x00000000e10c783b */ /* 0x004ea80000000200 */
[----:B------:R-:W5:Y:S04]  /*1a60*/  LDSM.16.M88.4 R36, [R225+0x800] ;  /* 0x00080000e124783b */ /* 0x000f680000000200 */
[----:B---3--:R-:W3:Y:S04]  /*1a70*/  LDSM.16.M88.4 R8, [R226+0x9100] ;  /* 0x00910000e208783b */ /* 0x008ee80000000200 */
[----:B------:R-:W2:Y:S04]  /*1a80*/  LDSM.16.M88.4 R96, [R226+0x9900] ;  /* 0x00990000e260783b */ /* 0x000ea80000000200 */
[----:B------:R-:W2:Y:S04]  /*1a90*/  LDSM.16.M88.4 R32, [R225+0x1000] ;  /* 0x00100000e120783b */ /* 0x000ea80000000200 */
[----:B------:R-:W2:Y:S04]  /*1aa0*/  LDSM.16.M88.4 R88, [R226+0xa100] ;  /* 0x00a10000e258783b */ /* 0x000ea80000000200 */
[----:B------:R-:W-:Y:S04]  /*1ab0*/  LDSM.16.M88.4 R64, [R226+0xb900] ;  /* 0x00b90000e240783b */ /* 0x000fe80000000200 */
[----:B------:R-:W-:Y:S01]  /*1ac0*/  LDSM.16.M88.4 R72, [R226+0xb100] ;  /* 0x00b10000e248783b */ /* 0x000fe20000000200 */
[C---:B-1----:R-:W-:Y:S03]  /*1ad0*/  HMMA.16816.F32.BF16 R28, R140.reuse, R24, RZ ;  /* 0x000000188c1c723c */ /* 0x042fe600000418ff */
[----:B------:R-:W-:Y:S04]  /*1ae0*/  LDSM.16.M88.4 R80, [R226+0xa900] ;  /* 0x00a90000e250783b */ /* 0x000fe80000000200 */
[----:B------:R-:W-:Y:S01]  /*1af0*/  LDSM.16.M88.4 R48, [R225+0x2800] ;  /* 0x00280000e130783b */ /* 0x000fe20000000200 */
[C---:B------:R-:W-:Y:S08]  /*1b00*/  HMMA.16816.F32.BF16 R24, R140.reuse, R26, RZ ;  /* 0x0000001a8c18723c */ /* 0x040ff000000418ff */
[C---:B----4-:R-:W-:Y:S08]  /*1b10*/  HMMA.16816.F32.BF16 R20, R140.reuse, R16, RZ ;  /* 0x000000108c14723c */ /* 0x050ff000000418ff */
[----:B------:R-:W-:Y:S08]  /*1b20*/  HMMA.16816.F32.BF16 R16, R140, R18, RZ ;  /* 0x000000128c10723c */ /* 0x000ff000000418ff */
[C---:B--2---:R-:W-:Y:S08]  /*1b30*/  HMMA.16816.F32.BF16 R28, R168.reuse, R12, R28 ;  /* 0x0000000ca81c723c */ /* 0x044ff0000004181c */
[C---:B------:R-:W-:Y:S08]  /*1b40*/  HMMA.16816.F32.BF16 R24, R168.reuse, R14, R24 ;  /* 0x0000000ea818723c */ /* 0x040ff00000041818 */
[----:B-----5:R-:W-:Y:S08]  /*1b50*/  HMMA.16816.F32.BF16 R20, R168, R36, R20 ;  /* 0x00000024a814723c */ /* 0x020ff00000041814 */
[----:B---3--:R-:W-:Y:S08]  /*1b60*/  HMMA.16816.F32.BF16 R12, R140, R8, RZ ;  /* 0x000000088c0c723c */ /* 0x008ff000000418ff */
[----:B------:R-:W-:Y:S01]  /*1b70*/  HMMA.16816.F32.BF16 R16, R168, R38, R16 ;  /* 0x00000026a810723c */ /* 0x000fe20000041810 */
[----:B------:R-:W1:Y:S07]  /*1b80*/  LDSM.16.M88.4 R36, [R225+0x1800] ;  /* 0x00180000e124783b */ /* 0x000e6e0000000200 */
[C---:B------:R-:W-:Y:S08]  /*1b90*/  HMMA.16816.F32.BF16 R8, R140.reuse, R10, RZ ;  /* 0x0000000a8c08723c */ /* 0x040ff000000418ff */
[----:B------:R-:W-:Y:S08]  /*1ba0*/  HMMA.16816.F32.BF16 R100, R140, R96, RZ ;  /* 0x000000608c64723c */ /* 0x000ff000000418ff */
[C---:B------:R-:W-:Y:S08]  /*1bb0*/  HMMA.16816.F32.BF16 R12, R168.reuse, R32, R12 ;  /* 0x00000020a80c723c */ /* 0x040ff0000004180c */
[----:B------:R-:W-:Y:S01]  /*1bc0*/  HMMA.16816.F32.BF16 R8, R168, R34, R8 ;  /* 0x00000022a808723c */ /* 0x000fe20000041808 */
[----:B------:R-:W2:Y:S07]  /*1bd0*/  LDSM.16.M88.4 R32, [R225+0x2000] ;  /* 0x00200000e120783b */ /* 0x000eae0000000200 */
[----:B------:R-:W-:Y:S08]  /*1be0*/  HMMA.16816.F32.BF16 R92, R140, R88, RZ ;  /* 0x000000588c5c723c */ /* 0x000ff000000418ff */
[----:B-1----:R-:W-:Y:S07]  /*1bf0*/  HMMA.16816.F32.BF16 R100, R168, R36, R100 ;  /* 0x00000024a864723c */ /* 0x002fee0000041864 */
[----:B------:R-:W-:Y:S01]  /*1c00*/  IMAD R37, R43, c[0x0][0x214], R44 ;  /* 0x000085002b257a24 */ /* 0x000fe200078e022c */
[----:B------:R-:W-:Y:S01]  /*1c10*/  HMMA.16816.F32.BF16 R88, R140, R90, RZ ;  /* 0x0000005a8c58723c */ /* 0x000fe200000418ff */
[----:B------:R-:W-:Y:S01]  /*1c20*/  IMAD.U32 R36, RZ, RZ, UR12 ;  /* 0x0000000cff247e24 */ /* 0x000fe2000f8e00ff */
[----:B------:R-:W-:Y:S01]  /*1c30*/  UMOV UR12, 0x6 ;  /* 0x00000006000c7882 */ /* 0x000fe20000000000 */
[----:B------:R-:W-:Y:S01]  /*1c40*/  IMAD.IADD R3, R3, 0x1, R37 ;  /* 0x0000000103037824 */ /* 0x000fe200078e0225 */
[----:B------:R-:W-:Y:S01]  /*1c50*/  USHF.L.U64.HI UR12, UR4, UR12, UR5 ;  /* 0x0000000c040c7299 */ /* 0x000fe20008010205 */
[----:B------:R-:W-:-:S02]  /*1c60*/  IMAD.U32 R37, RZ, RZ, UR13 ;  /* 0x0000000dff257e24 */ /* 0x000fc4000f8e00ff */
[----:B------:R-:W-:Y:S01]  /*1c70*/  IMAD.WIDE.U32 R234, R234, c[0x0][0x218], R2 ;  /* 0x00008600eaea7a25 */ /* 0x000fe200078e0002 */
[----:B------:R-:W-:Y:S01]  /*1c80*/  HMMA.16816.F32.BF16 R96, R140, R98, RZ ;  /* 0x000000628c60723c */ /* 0x000fe200000418ff */
[----:B------:R-:W-:Y:S02]  /*1c90*/  UIADD3.X UR13, URZ, UR12, URZ, UP0, !UPT ;  /* 0x0000000c3f0d7290 */ /* 0x000fe400087fe43f */
[----:B------:R-:W-:Y:S01]  /*1ca0*/  IMAD.IADD R229, R235, 0x1, R229 ;  /* 0x00000001ebe57824 */ /* 0x000fe200078e02e5 */
[----:B------:R-:W-:Y:S01]  /*1cb0*/  LEA R2, P1, R36, R234, 0x7 ;  /* 0x000000ea24027211 */ /* 0x000fe200078238ff */
[----:B------:R-:W-:-:S03]  /*1cc0*/  UISETP.GE.AND UP0, UPT, UR19, 0x81, UPT ;  /* 0x000000811300788c */ /* 0x000fc6000bf06270 */
[----:B------:R-:W-:Y:S01]  /*1cd0*/  LEA.HI.X R3, R36, R229, R4, 0x7, P1 ;  /* 0x000000e524037211 */ /* 0x000fe200008f3c04 */
[----:B--2---:R-:W-:Y:S01]  /*1ce0*/  HMMA.16816.F32.BF16 R92, R168, R32, R92 ;  /* 0x00000020a85c723c */ /* 0x004fe2000004185c */
[----:B------:R-:W-:-:S04]  /*1cf0*/  LEA R46, P1, R2, c[0x0][0x1f8], 0x1 ;  /* 0x00007e00022e7a11 */ /* 0x000fc800078208ff */
[----:B------:R-:W-:Y:S02]  /*1d00*/  LEA.HI.X R47, R2, c[0x0][0x1fc], R3, 0x1, P1 ;  /* 0x00007f00022f7a11 */ /* 0x000fe400008f0c03 */
[----:B------:R-:W-:Y:S01]  /*1d10*/  IADD3 R2, P1, R46, UR9, RZ ;  /* 0x000000092e027c10 */ /* 0x000fe2000ff3e0ff */
[----:B------:R-:W-:Y:S01]  /*1d20*/  HMMA.16816.F32.BF16 R88, R168, R34, R88 ;  /* 0x00000022a858723c */ /* 0x000fe20000041858 */
[----:B------:R-:W1:Y:S02]  /*1d30*/  LDSM.16.M88.4 R32, [R225+0x3800] ;  /* 0x00380000e120783b */ /* 0x000e640000000200 */
[----:B------:R-:W-:-:S05]  /*1d40*/  IADD3.X R3, R47, UR12, RZ, P1, !PT ;  /* 0x0000000c2f037c10 */ /* 0x000fca0008ffe4ff */
[----:B------:R-:W-:Y:S01]  /*1d50*/  HMMA.16816.F32.BF16 R96, R168, R38, R96 ;  /* 0x00000026a860723c */ /* 0x000fe20000041860 */
[----:B------:R-:W2:Y:S04]  /*1d60*/  LDSM.16.M88.4 R36, [R225+0x3000] ;  /* 0x00300000e124783b */ /* 0x000ea80000000200 */
[----:B------:R-:W-:Y:S01]  /*1d70*/  @!PT LDS RZ, [RZ] ;  /* 0x00000000fffff984 */ /* 0x000fe20000000800 */
[----:B------:R-:W-:Y:S01]  /*1d80*/  @!PT LDS RZ, [RZ] ;  /* 0x00000000fffff984 */ /* 0x000fe20000000800 */
[----:B------:R-:W-:Y:S01]  /*1d90*/  @!PT LDS RZ, [RZ] ;  /* 0x00000000fffff984 */ /* 0x000fe20000000800 */
[----:B------:R3:W-:Y:S01]  /*1da0*/  LDGSTS.E.BYPASS.LTC128B.128 [R227+0x100], [R46.64], !P5 ;  /* 0x001000002ee37fae */ /* 0x0007e2000e901d50 */
[----:B------:R-:W-:Y:S02]  /*1db0*/  IADD3 R44, P5, P1, R45, 0x80, R46 ;  /* 0x000000802d2c7810 */ /* 0x000fe400079be02e */
[----:B------:R-:W-:Y:S01]  /*1dc0*/  HMMA.16816.F32.BF16 R68, R140, R64, RZ ;  /* 0x000000408c44723c */ /* 0x000fe200000418ff */
[----:B------:R3:W-:Y:S01]  /*1dd0*/  LDGSTS.E.BYPASS.LTC128B.128 [R227+0x4100], [R46.64+0x80], !P6 ;  /* 0x041000802ee37fae */ /* 0x0007e2000f101d50 */
[----:B------:R-:W-:-:S02]  /*1de0*/  ISETP.LT.OR P6, PT, R40, 0x21, P0 ;  /* 0x000000212800780c */ /* 0x000fc400007c1670 */
[----:B------:R-:W-:Y:S01]  /*1df0*/  IADD3.X R45, RZ, UR12, R47, P5, P1 ;  /* 0x0000000cff2d7c10 */ /* 0x000fe2000afe242f */
[----:B------:R4:W-:Y:S01]  /*1e00*/  LDGSTS.E.BYPASS.LTC128B.128 [R227+0x1100], [R2.64], !P4 ;  /* 0x0110000002e37fae */ /* 0x0009e2000e101d50 */
[----:B------:R-:W-:Y:S02]  /*1e10*/  IADD3 R42, P4, R2, UR9, RZ ;  /* 0x00000009022a7c10 */ /* 0x000fe4000ff9e0ff */
[----:B------:R-:W-:Y:S01]  /*1e20*/  ISETP.LT.OR P1, PT, R40, 0x41, P3 ;  /* 0x000000412800780c */ /* 0x000fe20001f21670 */
[C---:B------:R-:W-:Y:S01]  /*1e30*/  HMMA.16816.F32.BF16 R76, R140.reuse, R72, RZ ;  /* 0x000000488c4c723c */ /* 0x040fe200000418ff */
[C---:B------:R-:W-:Y:S02]  /*1e40*/  IADD3.X R43, R3.reuse, UR12, RZ, P4, !PT ;  /* 0x0000000c032b7c10 */ /* 0x040fe4000a7fe4ff */
[----:B------:R-:W-:Y:S02]  /*1e50*/  IADD3 R52, P5, R2, UR14, RZ ;  /* 0x0000000e02347c10 */ /* 0x000fe4000ffbe0ff */
[----:B------:R-:W-:Y:S01]  /*1e60*/  IADD3 R54, P4, R42, UR9, RZ ;  /* 0x000000092a367c10 */ /* 0x000fe2000ff9e0ff */
[----:B------:R3:W-:Y:S01]  /*1e70*/  LDGSTS.E.BYPASS.LTC128B.128 [R227+0x5100], [R44.64], !P6 ;  /* 0x051000002ce37fae */ /* 0x0007e2000f101d50 */
[----:B------:R-:W-:Y:S01]  /*1e80*/  IADD3.X R53, R3, UR13, RZ, P5, !PT ;  /* 0x0000000d03357c10 */ /* 0x000fe2000affe4ff */
[----:B------:R-:W-:Y:S01]  /*1e90*/  HMMA.16816.F32.BF16 R64, R140, R66, RZ ;  /* 0x000000428c40723c */ /* 0x000fe200000418ff */
[----:B------:R-:W-:-:S02]  /*1ea0*/  ISETP.LT.OR P6, PT, R40, 0x41, P0 ;  /* 0x000000412800780c */ /* 0x000fc400007c1670 */
[----:B------:R-:W-:Y:S01]  /*1eb0*/  IADD3.X R55, R43, UR12, RZ, P4, !PT ;  /* 0x0000000c2b377c10 */ /* 0x000fe2000a7fe4ff */
[----:B------:R5:W-:Y:S01]  /*1ec0*/  LDGSTS.E.BYPASS.LTC128B.128 [R227+0x2100], [R42.64], !P1 ;  /* 0x021000002ae37fae */ /* 0x000be2000c901d50 */
[C---:B------:R-:W-:Y:S02]  /*1ed0*/  ISETP.LT.OR P5, PT, R40.reuse, 0x61, P3 ;  /* 0x000000612800780c */ /* 0x040fe40001fa1670 */
[----:B------:R-:W-:Y:S01]  /*1ee0*/  ISETP.LT.OR P4, PT, R40, 0x61, P0 ;  /* 0x000000612800780c */ /* 0x000fe20000781670 */
[----:B------:R-:W-:Y:S01]  /*1ef0*/  HMMA.16816.F32.BF16 R72, R140, R74, RZ ;  /* 0x0000004a8c48723c */ /* 0x000fe200000418ff */
[----:B------:R-:W-:-:S04]  /*1f00*/  IADD3 R56, P1, R42, UR14, RZ ;  /* 0x0000000e2a387c10 */ /* 0x000fc8000ff3e0ff */
[----:B------:R-:W-:Y:S01]  /*1f10*/  IADD3.X R57, R43, UR13, RZ, P1, !PT ;  /* 0x0000000d2b397c10 */ /* 0x000fe20008ffe4ff */
[----:B------:R2:W-:Y:S01]  /*1f20*/  LDGSTS.E.BYPASS.LTC128B.128 [R227+0x6100], [R52.64], !P6 ;  /* 0x0610000034e37fae */ /* 0x0005e2000f101d50 */
[----:B----4-:R-:W-:Y:S01]  /*1f30*/  IMAD.MOV.U32 R2, RZ, RZ, 0x40 ;  /* 0x00000040ff027424 */ /* 0x010fe200078e00ff */
[C---:B------:R-:W-:Y:S01]  /*1f40*/  HMMA.16816.F32.BF16 R84, R140.reuse, R80, RZ ;  /* 0x000000508c54723c */ /* 0x040fe200000418ff */
[----:B------:R-:W-:Y:S01]  /*1f50*/  PLOP3.LUT P1, PT, PT, PT, UP0, 0x80, 0x0 ;  /* 0x000000000000781c */ /* 0x000fe20003f2f008 */
[----:B------:R4:W-:Y:S02]  /*1f60*/  LDGSTS.E.BYPASS.LTC128B.128 [R227+0x3100], [R54.64], !P5 ;  /* 0x0310000036e37fae */ /* 0x0009e4000e901d50 */
[----:B------:R-:W-:Y:S02]  /*1f70*/  SEL R2, R2, 0xffffffc0, !P2 ;  /* 0xffffffc002027807 */ /* 0x000fe40005000000 */
[----:B------:R4:W-:Y:S02]  /*1f80*/  LDGSTS.E.BYPASS.LTC128B.128 [R227+0x7100], [R56.64], !P4 ;  /* 0x0710000038e37fae */ /* 0x0009e4000e101d50 */
[----:B------:R-:W-:Y:S01]  /*1f90*/  HMMA.16816.F32.BF16 R80, R140, R82, RZ ;  /* 0x000000528c50723c */ /* 0x000fe200000418ff */
[----:B------:R-:W-:Y:S01]  /*1fa0*/  IMAD.IADD R223, R226, 0x1, R2 ;  /* 0x00000001e2df7824 */ /* 0x000fe200078e0202 */
[----:B------:R-:W-:Y:S01]  /*1fb0*/  LDSM.16.M88.4 R108, [R226+0xf900] ;  /* 0x00f90000e26c783b */ /* 0x000fe20000000200 */
[----:B------:R-:W-:-:S03]  /*1fc0*/  IMAD.IADD R212, R2, 0x1, R225 ;  /* 0x0000000102d47824 */ /* 0x000fc600078e02e1 */
[----:B---3--:R-:W3:Y:S02]  /*1fd0*/  LDSM.16.M88.4 R44, [R223+0x8100] ;  /* 0x00810000df2c783b */ /* 0x008ee40000000200 */
[C---:B-1----:R-:W-:Y:S02]  /*1fe0*/  HMMA.16816.F32.BF16 R68, R168.reuse, R32, R68 ;  /* 0x00000020a844723c */ /* 0x042fe40000041844 */
[----:B-----5:R-:W-:Y:S04]  /*1ff0*/  LDSM.16.M88.4 R40, [R223+0x8900] ;  /* 0x00890000df28783b */ /* 0x020fe80000000200 */
[----:B------:R-:W-:Y:S02]  /*2000*/  LDSM.16.M88.4 R112, [R226+0xf100] ;  /* 0x00f10000e270783b */ /* 0x000fe40000000200 */
[C---:B------:R-:W-:Y:S02]  /*2010*/  HMMA.16816.F32.BF16 R64, R168.reuse, R34, R64 ;  /* 0x00000022a840723c */ /* 0x040fe40000041840 */
[----:B------:R-:W1:Y:S04]  /*2020*/  LDSM.16.M88.4 R32, [R223+0xa100] ;  /* 0x00a10000df20783b */ /* 0x000e680000000200 */
[----:B------:R-:W-:Y:S02]  /*2030*/  LDSM.16.M88.4 R104, [R225+0x4000] ;  /* 0x00400000e168783b */ /* 0x000fe40000000200 */
[C---:B--2---:R-:W-:Y:S02]  /*2040*/  HMMA.16816.F32.BF16 R76, R168.reuse, R36, R76 ;  /* 0x00000024a84c723c */ /* 0x044fe4000004184c */
[----:B------:R-:W-:Y:S04]  /*2050*/  LDSM.16.M88.4 R60, [R225+0x5800] ;  /* 0x00580000e13c783b */ /* 0x000fe80000000200 */
[----:B----4-:R-:W-:Y:S02]  /*2060*/  LDSM.16.M88.4 R56, [R225+0x6000] ;  /* 0x00600000e138783b */ /* 0x010fe40000000200 */
[C---:B------:R-:W-:Y:S02]  /*2070*/  HMMA.16816.F32.BF16 R72, R168.reuse, R38, R72 ;  /* 0x00000026a848723c */ /* 0x040fe40000041848 */
[----:B------:R-:W2:Y:S04]  /*2080*/  LDSM.16.M88.4 R36, [R223+0x9900] ;  /* 0x00990000df24783b */ /* 0x000ea80000000200 */
[----:B------:R-:W-:Y:S02]  /*2090*/  LDSM.16.M88.4 R52, [R225+0x6800] ;  /* 0x00680000e134783b */ /* 0x000fe40000000200 */
[C---:B------:R-:W-:Y:S02]  /*20a0*/  HMMA.16816.F32.BF16 R84, R168.reuse, R48, R84 ;  /* 0x00000030a854723c */ /* 0x040fe40000041854 */
[----:B------:R-:W-:Y:S04]  /*20b0*/  LDSM.16.M88.4 R120, [R223+0xd900] ;  /* 0x00d90000df78783b */ /* 0x000fe80000000200 */
[----:B------:R-:W-:Y:S02]  /*20c0*/  LDSM.16.M88.4 R116, [R223+0xe100] ;  /* 0x00e10000df74783b */ /* 0x000fe40000000200 */
[----:B------:R-:W-:Y:S02]  /*20d0*/  HMMA.16816.F32.BF16 R80, R168, R50, R80 ;  /* 0x00000032a850723c */ /* 0x000fe40000041850 */
[----:B------:R-:W4:Y:S04]  /*20e0*/  LDSM.16.M88.4 R48, [R223+0x9100] ;  /* 0x00910000df30783b */ /* 0x000f280000000200 */
[----:B------:R-:W0:Y:S02]  /*20f0*/  LDGDEPBAR ;  /* 0x00000000000079af */ /* 0x000e240000000000 */
[C---:B---3--:R-:W-:Y:S08]  /*2100*/  HMMA.16816.F32.BF16 R28, R176.reuse, R44, R28 ;  /* 0x0000002cb01c723c */ /* 0x048ff0000004181c */
[C---:B------:R-:W-:Y:S01]  /*2110*/  HMMA.16816.F32.BF16 R24, R176.reuse, R46, R24 ;  /* 0x0000002eb018723c */ /* 0x040fe20000041818 */
[----:B------:R-:W3:Y:S07]  /*2120*/  LDSM.16.M88.4 R44, [R223+0xa900] ;  /* 0x00a90000df2c783b */ /* 0x000eee0000000200 */
[C---:B-1----:R-:W-:Y:S08]  /*2130*/  HMMA.16816.F32.BF16 R92, R176.reuse, R32, R92 ;  /* 0x00000020b05c723c */ /* 0x042ff0000004185c */
[C---:B------:R-:W-:Y:S01]  /*2140*/  HMMA.16816.F32.BF16 R88, R176.reuse, R34, R88 ;  /* 0x00000022b058723c */ /* 0x040fe20000041858 */
[----:B------:R-:W1:Y:S07]  /*2150*/  LDSM.16.M88.4 R32, [R212+0x800] ;  /* 0x00080000d420783b */ /* 0x000e6e0000000200 */
[C---:B------:R-:W-:Y:S08]  /*2160*/  HMMA.16816.F32.BF16 R20, R176.reuse, R40, R20 ;  /* 0x00000028b014723c */ /* 0x040ff00000041814 */
[C---:B------:R-:W-:Y:S01]  /*2170*/  HMMA.16816.F32.BF16 R16, R176.reuse, R42, R16 ;  /* 0x0000002ab010723c */ /* 0x040fe20000041810 */
[----:B------:R-:W5:Y:S07]  /*2180*/  LDSM.16.M88.4 R40, [R223+0xb100] ;  /* 0x00b10000df28783b */ /* 0x000f6e0000000200 */
[C---:B--2---:R-:W-:Y:S08]  /*2190*/  HMMA.16816.F32.BF16 R100, R176.reuse, R36, R100 ;  /* 0x00000024b064723c */ /* 0x044ff00000041864 */
[C---:B------:R-:W-:Y:S01]  /*21a0*/  HMMA.16816.F32.BF16 R96, R176.reuse, R38, R96 ;  /* 0x00000026b060723c */ /* 0x040fe20000041860 */
[----:B------:R-:W2:Y:S07]  /*21b0*/  LDSM.16.M88.4 R36, [R212] ;  /* 0x00000000d424783b */ /* 0x000eae0000000200 */
[C---:B----4-:R-:W-:Y:S08]  /*21c0*/  HMMA.16816.F32.BF16 R12, R176.reuse, R48, R12 ;  /* 0x00000030b00c723c */ /* 0x050ff0000004180c */
[C---:B------:R-:W-:Y:S01]  /*21d0*/  HMMA.16816.F32.BF16 R8, R176.reuse, R50, R8 ;  /* 0x00000032b008723c */ /* 0x040fe20000041808 */
[----:B------:R-:W4:Y:S07]  /*21e0*/  LDSM.16.M88.4 R48, [R223+0xb900] ;  /* 0x00b90000df30783b */ /* 0x000f2e0000000200 */
[C---:B---3--:R-:W-:Y:S08]  /*21f0*/  HMMA.16816.F32.BF16 R84, R176.reuse, R44, R84 ;  /* 0x0000002cb054723c */ /* 0x048ff00000041854 */
[----:B------:R-:W-:Y:S01]  /*2200*/  HMMA.16816.F32.BF16 R80, R176, R46, R80 ;  /* 0x0000002eb050723c */ /* 0x000fe20000041850 */
[----:B------:R-:W3:Y:S07]  /*2210*/  LDSM.16.M88.4 R44, [R212+0x1000] ;  /* 0x00100000d42c783b */ /* 0x000eee0000000200 */
[C---:B-1----:R-:W-:Y:S08]  /*2220*/  HMMA.16816.F32.BF16 R20, R180.reuse, R32, R20 ;  /* 0x00000020b414723c */ /* 0x042ff00000041814 */
[----:B------:R-:W-:Y:S01]  /*2230*/  HMMA.16816.F32.BF16 R16, R180, R34, R16 ;  /* 0x00000022b410723c */ /* 0x000fe20000041810 */
[----:B------:R-:W1:Y:S07]  /*2240*/  LDSM.16.M88.4 R32, [R212+0x3000] ;  /* 0x00300000d420783b */ /* 0x000e6e0000000200 */
[C---:B-----5:R-:W-:Y:S08]  /*2250*/  HMMA.16816.F32.BF16 R76, R176.reuse, R40, R76 ;  /* 0x00000028b04c723c */ /* 0x060ff0000004184c */
[----:B------:R-:W-:Y:S01]  /*2260*/  HMMA.16816.F32.BF16 R72, R176, R42, R72 ;  /* 0x0000002ab048723c */ /* 0x000fe20000041848 */
[----:B------:R-:W5:Y:S07]  /*2270*/  LDSM.16.M88.4 R40, [R212+0x1800] ;  /* 0x00180000d428783b */ /* 0x000f6e0000000200 */
[C---:B--2---:R-:W-:Y:S08]  /*2280*/  HMMA.16816.F32.BF16 R28, R180.reuse, R36, R28 ;  /* 0x00000024b41c723c */ /* 0x044ff0000004181c */
[----:B------:R-:W-:Y:S01]  /*2290*/  HMMA.16816.F32.BF16 R24, R180, R38, R24 ;  /* 0x00000026b418723c */ /* 0x000fe20000041818 */
[----:B------:R-:W2:Y:S07]  /*22a0*/  LDSM.16.M88.4 R36, [R212+0x2800] ;  /* 0x00280000d424783b */ /* 0x000eae0000000200 */
[C---:B----4-:R-:W-:Y:S08]  /*22b0*/  HMMA.16816.F32.BF16 R68, R176.reuse, R48, R68 ;  /* 0x00000030b044723c */ /* 0x050ff00000041844 */
[----:B------:R-:W-:Y:S01]  /*22c0*/  HMMA.16816.F32.BF16 R64, R176, R50, R64 ;  /* 0x00000032b040723c */ /* 0x000fe20000041840 */
        /* <DEDUP_REMOVED lines=11> */
[C---:B------:R-:W-:Y:S01]  /*2380*/  HMMA.16816.F32.BF16 R80, R180.reuse, R38, R80 ;  /* 0x00000026b450723c */ /* 0x040fe20000041850 */
[----:B------:R-:W2:Y:S07]  /*2390*/  LDSM.16.M88.4 R36, [R226+0xd100] ;  /* 0x00d10000e224783b */ /* 0x000eae0000000200 */
[C---:B----4-:R-:W-:Y:S08]  /*23a0*/  HMMA.16816.F32.BF16 R92, R180.reuse, R48, R92 ;  /* 0x00000030b45c723c */ /* 0x050ff0000004185c */
[C---:B------:R-:W-:Y:S01]  /*23b0*/  HMMA.16816.F32.BF16 R88, R180.reuse, R50, R88 ;  /* 0x00000032b458723c */ /* 0x040fe20000041858 */
[----:B------:R-:W4:Y:S07]  /*23c0*/  LDSM.16.M88.4 R48, [R226+0xc900] ;  /* 0x00c90000e230783b */ /* 0x000f2e0000000200 */
[C---:B---3--:R-:W-:Y:S08]  /*23d0*/  HMMA.16816.F32.BF16 R68, R180.reuse, R44, R68 ;  /* 0x0000002cb444723c */ /* 0x048ff00000041844 */
[----:B------:R-:W-:Y:S01]  /*23e0*/  HMMA.16816.F32.BF16 R64, R180, R46, R64 ;  /* 0x0000002eb440723c */ /* 0x000fe20000041840 */
        /* <DEDUP_REMOVED lines=12> */
[----:B------:R-:W-:Y:S07]  /*24b0*/  LDSM.16.M88.4 R48, [R225+0x7000] ;  /* 0x00700000e130783b */ /* 0x000fee0000000200 */
        /* <DEDUP_REMOVED lines=8> */
[----:B------:R-:W4:Y:S07]  /*2540*/  LDSM.16.M88.4 R40, [R223+0xc100] ;  /* 0x00c10000df28783b */ /* 0x000f2e0000000200 */
[C---:B--2---:R-:W-:Y:S08]  /*2550*/  HMMA.16816.F32.BF16 R20, R188.reuse, R36, R20 ;  /* 0x00000024bc14723c */ /* 0x044ff00000041814 */
[----:B------:R-:W-:Y:S01]  /*2560*/  HMMA.16816.F32.BF16 R16, R188, R38, R16 ;  /* 0x00000026bc10723c */ /* 0x000fe20000041810 */
[----:B------:R-:W2:Y:S07]  /*2570*/  LDSM.16.M88.4 R36, [R223+0xc900] ;  /* 0x00c90000df24783b */ /* 0x000eae0000000200 */
[C---:B------:R-:W-:Y:S08]  /*2580*/  HMMA.16816.F32.BF16 R68, R184.reuse, R108, R68 ;  /* 0x0000006cb844723c */ /* 0x040ff00000041844 */
[C---:B------:R-:W-:Y:S08]  /*2590*/  HMMA.16816.F32.BF16 R76, R184.reuse, R112, R76 ;  /* 0x00000070b84c723c */ /* 0x040ff0000004184c */
[C---:B------:R-:W-:Y:S01]  /*25a0*/  HMMA.16816.F32.BF16 R72, R184.reuse, R114, R72 ;  /* 0x00000072b848723c */ /* 0x040fe20000041848 */
[----:B------:R-:W-:Y:S07]  /*25b0*/  LDSM.16.M88.4 R112, [R223+0xe900] ;  /* 0x00e90000df70783b */ /* 0x000fee0000000200 */
[----:B------:R-:W-:Y:S01]  /*25c0*/  HMMA.16816.F32.BF16 R64, R184, R110, R64 ;  /* 0x0000006eb840723c */ /* 0x000fe20000041840 */
[----:B------:R-:W-:Y:S07]  /*25d0*/  LDSM.16.M88.4 R108, [R223+0xf100] ;  /* 0x00f10000df6c783b */ /* 0x000fee0000000200 */
[C---:B------:R-:W-:Y:S08]  /*25e0*/  HMMA.16816.F32.BF16 R28, R188.reuse, R104, R28 ;  /* 0x00000068bc1c723c */ /* 0x040ff0000004181c */
[C---:B------:R-:W-:Y:S01]  /*25f0*/  HMMA.16816.F32.BF16 R24, R188.reuse, R106, R24 ;  /* 0x0000006abc18723c */ /* 0x040fe20000041818 */
[----:B------:R-:W5:Y:S07]  /*2600*/  LDSM.16.M88.4 R104, [R223+0xf900] ;  /* 0x00f90000df68783b */ /* 0x000f6e0000000200 */
[C---:B---3--:R-:W-:Y:S08]  /*2610*/  HMMA.16816.F32.BF16 R68, R188.reuse, R44, R68 ;  /* 0x0000002cbc44723c */ /* 0x048ff00000041844 */
[C---:B------:R-:W-:Y:S08]  /*2620*/  HMMA.16816.F32.BF16 R100, R188.reuse, R60, R100 ;  /* 0x0000003cbc64723c */ /* 0x040ff00000041864 */
[C---:B------:R-:W-:Y:S01]  /*2630*/  HMMA.16816.F32.BF16 R96, R188.reuse, R62, R96 ;  /* 0x0000003ebc60723c */ /* 0x040fe20000041860 */
[----:B------:R-:W-:Y:S07]  /*2640*/  LDSM.16.M88.4 R60, [R212+0x4000] ;  /* 0x00400000d43c783b */ /* 0x000fee0000000200 */
        /* <DEDUP_REMOVED lines=9> */
[----:B------:R-:W-:Y:S01]  /*26e0*/  HMMA.16816.F32.BF16 R64, R188, R46, R64 ;  /* 0x0000002ebc40723c */ /* 0x000fe20000041840 */
[----:B------:R-:W-:Y:S07]  /*26f0*/  LDSM.16.M88.4 R44, [R212+0x6000] ;  /* 0x00600000d42c783b */ /* 0x000fee0000000200 */
[C---:B-1----:R-:W-:Y:S08]  /*2700*/  HMMA.16816.F32.BF16 R12, R196.reuse, R32, R12 ;  /* 0x00000020c40c723c */ /* 0x042ff0000004180c */
[C---:B------:R-:W-:Y:S01]  /*2710*/  HMMA.16816.F32.BF16 R8, R196.reuse, R34, R8 ;  /* 0x00000022c408723c */ /* 0x040fe20000041808 */
[----:B------:R-:W1:Y:S07]  /*2720*/  LDSM.16.M88.4 R32, [R212+0x7800] ;  /* 0x00780000d420783b */ /* 0x000e6e0000000200 */
[C---:B----4-:R-:W-:Y:S08]  /*2730*/  HMMA.16816.F32.BF16 R28, R196.reuse, R40, R28 ;  /* 0x00000028c41c723c */ /* 0x050ff0000004181c */
[C---:B------:R-:W-:Y:S01]  /*2740*/  HMMA.16816.F32.BF16 R24, R196.reuse, R42, R24 ;  /* 0x0000002ac418723c */ /* 0x040fe20000041818 */
[----:B------:R-:W3:Y:S07]  /*2750*/  LDSM.16.M88.4 R40, [R212+0x6800] ;  /* 0x00680000d428783b */ /* 0x000eee0000000200 */
[C---:B--2---:R-:W-:Y:S08]  /*2760*/  HMMA.16816.F32.BF16 R20, R196.reuse, R36, R20 ;  /* 0x00000024c414723c */ /* 0x044ff00000041814 */
[----:B------:R-:W-:Y:S01]  /*2770*/  HMMA.16816.F32.BF16 R16, R196, R38, R16 ;  /* 0x00000026c410723c */ /* 0x000fe20000041810 */
[----:B------:R-:W2:Y:S01]  /*2780*/  LDSM.16.M88.4 R36, [R212+0x7000] ;  /* 0x00700000d424783b */ /* 0x000ea20000000200 */
[----:B------:R-:W-:-:S06]  /*2790*/  DEPBAR.LE SB0, 0x0 ;  /* 0x000080000000791a */ /* 0x000fcc0000000000 */
[C---:B-----5:R-:W-:Y:S08]  /*27a0*/  HMMA.16816.F32.BF16 R68, R196.reuse, R104, R68 ;  /* 0x00000068c444723c */ /* 0x060ff00000041844 */
[C---:B------:R-:W-:Y:S08]  /*27b0*/  HMMA.16816.F32.BF16 R100, R196.reuse, R120, R100 ;  /* 0x00000078c464723c */ /* 0x040ff00000041864 */
[C---:B------:R-:W-:Y:S08]  /*27c0*/  HMMA.16816.F32.BF16 R96, R196.reuse, R122, R96 ;  /* 0x0000007ac460723c */ /* 0x040ff00000041860 */
[C---:B------:R-:W-:Y:S08]  /*27d0*/  HMMA.16816.F32.BF16 R92, R196.reuse, R116, R92 ;  /* 0x00000074c45c723c */ /* 0x040ff0000004185c */
[C---:B------:R-:W-:Y:S08]  /*27e0*/  HMMA.16816.F32.BF16 R88, R196.reuse, R118, R88 ;  /* 0x00000076c458723c */ /* 0x040ff00000041858 */
[C---:B------:R-:W-:Y:S08]  /*27f0*/  HMMA.16816.F32.BF16 R84, R196.reuse, R112, R84 ;  /* 0x00000070c454723c */ /* 0x040ff00000041854 */
[C---:B------:R-:W-:Y:S08]  /*2800*/  HMMA.16816.F32.BF16 R80, R196.reuse, R114, R80 ;  /* 0x00000072c450723c */ /* 0x040ff00000041850 */
[C---:B------:R-:W-:Y:S08]  /*2810*/  HMMA.16816.F32.BF16 R76, R196.reuse, R108, R76 ;  /* 0x0000006cc44c723c */ /* 0x040ff0000004184c */
[C---:B------:R-:W-:Y:S08]  /*2820*/  HMMA.16816.F32.BF16 R72, R196.reuse, R110, R72 ;  /* 0x0000006ec448723c */ /* 0x040ff00000041848 */
[----:B------:R-:W-:Y:S08]  /*2830*/  HMMA.16816.F32.BF16 R64, R196, R106, R64 ;  /* 0x0000006ac440723c */ /* 0x000ff00000041840 */
[C---:B-1----:R-:W-:Y:S08]  /*2840*/  HMMA.16816.F32.BF16 R68, R200.reuse, R32, R68 ;  /* 0x00000020c844723c */ /* 0x042ff00000041844 */
        /* <DEDUP_REMOVED lines=11> */
[C---:B------:R-:W-:Y:S08]  /*2900*/  HMMA.16816.F32.BF16 R80, R200.reuse, R42, R80 ;  /* 0x0000002ac850723c */ /* 0x040ff00000041850 */
[C---:B--2---:R-:W-:Y:S08]  /*2910*/  HMMA.16816.F32.BF16 R76, R200.reuse, R36, R76 ;  /* 0x00000024c84c723c */ /* 0x044ff0000004184c */
[C---:B------:R-:W-:Y:S08]  /*2920*/  HMMA.16816.F32.BF16 R72, R200.reuse, R38, R72 ;  /* 0x00000026c848723c */ /* 0x040ff00000041848 */
[----:B------:R-:W-:Y:S01]  /*2930*/  HMMA.16816.F32.BF16 R32, R200, R34, R64 ;  /* 0x00000022c820723c */ /* 0x000fe20000041840 */
[----:B------:R-:W-:Y:S06]  /*2940*/  BAR.SYNC.DEFER_BLOCKING 0x0 ;  /* 0x0000000000007b1d */ /* 0x000fec0000010000 */
[----:B------:R-:W-:Y:S05]  /*2950*/  @!P1 BRA `(.L_x_23) ;  /* 0x0000025000009947 */ /* 0x000fea0003800000 */
[----:B------:R-:W-:-:S04]  /*2960*/  ULEA.HI.SX32 UR5, UR18, 0xfffffffe, 0x19 ;  /* 0xfffffffe12057891 */ /* 0x000fc8000f8fca3f */
        /* <DEDUP_REMOVED lines=13> */
[----:B------:R-:W-:Y:S02]  /*2a40*/  IADD3 R42, P4, P2, R42, 0x80, R46 ;  /* 0x000000802a2a7810 */ /* 0x000fe40007a9e02e */
[----:B------:R-:W-:Y:S01]  /*2a50*/  IADD3 R44, P5, R46, UR5, RZ ;  /* 0x000000052e2c7c10 */ /* 0x000fe2000ffbe0ff */
[----:B------:R-:W-:Y:S01]  /*2a60*/  @!PT LDS RZ, [RZ] ;  /* 0x00000000fffff984 */ /* 0x000fe20000000800 */
[----:B------:R-:W-:Y:S01]  /*2a70*/  @!PT LDS RZ, [RZ] ;  /* 0x00000000fffff984 */ /* 0x000fe20000000800 */
[----:B------:R-:W-:Y:S01]  /*2a80*/  @!PT LDS RZ, [RZ] ;  /* 0x00000000fffff984 */ /* 0x000fe20000000800 */
[----:B------:R1:W-:Y:S01]  /*2a90*/  LDGSTS.E.BYPASS.LTC128B.128 [R227+0x8100], [R46.64], !P3 ;  /* 0x081000002ee37fae */ /* 0x0003e2000d901d50 */
[----:B------:R-:W-:Y:S02]  /*2aa0*/  IADD3.X R43, RZ, UR6, R47, P4, P2 ;  /* 0x00000006ff2b7c10 */ /* 0x000fe4000a7e442f */
[----:B------:R-:W-:Y:S01]  /*2ab0*/  IADD3.X R45, R47, UR6, RZ, P5, !PT ;  /* 0x000000062f2d7c10 */ /* 0x000fe2000affe4ff */
[----:B------:R1:W-:Y:S01]  /*2ac0*/  LDGSTS.E.BYPASS.LTC128B.128 [R227+0xc100], [R46.64+0x80], !P0 ;  /* 0x0c1000802ee37fae */ /* 0x0003e2000c101d50 */
[----:B------:R-:W-:-:S02]  /*2ad0*/  IADD3 R40, P2, R44, UR5, RZ ;  /* 0x000000052c287c10 */ /* 0x000fc4000ff5e0ff */
[----:B------:R-:W-:Y:S01]  /*2ae0*/  IADD3 R38, P5, R44, UR7, RZ ;  /* 0x000000072c267c10 */ /* 0x000fe2000ffbe0ff */
[----:B------:R1:W-:Y:S01]  /*2af0*/  LDGSTS.E.BYPASS.LTC128B.128 [R227+0x9100], [R44.64], !P3 ;  /* 0x091000002ce37fae */ /* 0x0003e2000d901d50 */
[C---:B------:R-:W-:Y:S02]  /*2b00*/  IADD3.X R41, R45.reuse, UR6, RZ, P2, !PT ;  /* 0x000000062d297c10 */ /* 0x040fe400097fe4ff */
[C---:B------:R-:W-:Y:S01]  /*2b10*/  IADD3 R36, P4, R40.reuse, UR5, RZ ;  /* 0x0000000528247c10 */ /* 0x040fe2000ff9e0ff */
[----:B------:R1:W-:Y:S01]  /*2b20*/  LDGSTS.E.BYPASS.LTC128B.128 [R227+0xd100], [R42.64], !P0 ;  /* 0x0d1000002ae37fae */ /* 0x0003e2000c101d50 */
[----:B------:R-:W-:Y:S02]  /*2b30*/  IADD3 R2, P2, R40, UR7, RZ ;  /* 0x0000000728027c10 */ /* 0x000fe4000ff5e0ff */
[----:B------:R-:W-:Y:S01]  /*2b40*/  IADD3.X R39, R45, UR4, RZ, P5, !PT ;  /* 0x000000042d277c10 */ /* 0x000fe2000affe4ff */
[----:B------:R1:W-:Y:S01]  /*2b50*/  LDGSTS.E.BYPASS.LTC128B.128 [R227+0xa100], [R40.64], !P3 ;  /* 0x0a10000028e37fae */ /* 0x0003e2000d901d50 */
[----:B------:R-:W-:-:S02]  /*2b60*/  IADD3.X R37, R41, UR6, RZ, P4, !PT ;  /* 0x0000000629257c10 */ /* 0x000fc4000a7fe4ff */
[----:B------:R-:W-:Y:S01]  /*2b70*/  IADD3.X R3, R41, UR4, RZ, P2, !PT ;  /* 0x0000000429037c10 */ /* 0x000fe200097fe4ff */
[----:B------:R1:W-:Y:S04]  /*2b80*/  LDGSTS.E.BYPASS.LTC128B.128 [R227+0xe100], [R38.64], !P0 ;  /* 0x0e10000026e37fae */ /* 0x0003e8000c101d50 */
[----:B------:R1:W-:Y:S04]  /*2b90*/  LDGSTS.E.BYPASS.LTC128B.128 [R227+0xb100], [R36.64], !P3 ;  /* 0x0b10000024e37fae */ /* 0x0003e8000d901d50 */
[----:B------:R1:W-:Y:S02]  /*2ba0*/  LDGSTS.E.BYPASS.LTC128B.128 [R227+0xf100], [R2.64], !P0 ;  /* 0x0f10000002e37fae */ /* 0x0003e4000c101d50 */
.L_x_23:
[----:B-1----:R-:W-:Y:S01]  /*2bb0*/  LOP3.LUT R3, R125, 0xffffffe0, RZ, 0xc0, !PT ;  /* 0xffffffe07d037812 */ /* 0x002fe200078ec0ff */
[----:B------:R-:W-:Y:S01]  /*2bc0*/  IMAD.MOV.U32 R6, RZ, RZ, -0x2 ;  /* 0xfffffffeff067424 */ /* 0x000fe200078e00ff */
[----:B------:R-:W0:Y:S01]  /*2bd0*/  LDGDEPBAR ;  /* 0x00000000000079af */ /* 0x000e220000000000 */
[----:B------:R-:W-:-:S02]  /*2be0*/  IMAD.SHL.U32 R224, R0, 0x2, RZ ;  /* 0x0000000200e07824 */ /* 0x000fc400078e00ff */
[----:B------:R-:W-:Y:S02]  /*2bf0*/  IMAD.IADD R3, R124, 0x1, -R3 ;  /* 0x000000017c037824 */ /* 0x000fe400078e0a03 */
[--C-:B------:R-:W-:Y:S01]  /*2c00*/  IMAD R222, R7, 0x2, R224.reuse ;  /* 0x0000000207de7824 */ /* 0x100fe200078e02e0 */
[----:B------:R-:W-:Y:S01]  /*2c10*/  LDSM.16.MT88.4 R124, [R224+0x100] ;  /* 0x00010000e07c783b */ /* 0x000fe20000004200 */
[C---:B------:R-:W-:Y:S01]  /*2c20*/  IMAD R221, R5.reuse, 0x2, R224 ;  /* 0x0000000205dd7824 */ /* 0x040fe200078e02e0 */
[----:B------:R-:W-:Y:S01]  /*2c30*/  SHF.R.S32.HI R2, RZ, 0x1f, R3 ;  /* 0x0000001fff027819 */ /* 0x000fe20000011403 */
[----:B------:R-:W-:Y:S01]  /*2c40*/  IMAD R220, R5, 0x2, R222 ;  /* 0x0000000205dc7824 */ /* 0x000fe200078e02de */
[----:B------:R-:W-:Y:S02]  /*2c50*/  LDSM.16.MT88.4 R104, [R222+0x4100] ;  /* 0x00410000de68783b */ /* 0x000fe40000004200 */
[----:B------:R-:W-:Y:S02]  /*2c60*/  LEA.HI R2, R2, R3, RZ, 0x2 ;  /* 0x0000000302027211 */ /* 0x000fe400078f10ff */
[----:B------:R-:W-:Y:S02]  /*2c70*/  LDSM.16.MT88.4 R108, [R221+0x4100] ;  /* 0x00410000dd6c783b */ /* 0x000fe40000004200 */
[----:B------:R-:W-:-:S05]  /*2c80*/  LOP3.LUT R2, R2, 0x7ffffffc, RZ, 0xc0, !PT ;  /* 0x7ffffffc02027812 */ /* 0x000fca00078ec0ff */
[----:B------:R-:W-:-:S04]  /*2c90*/  IMAD.IADD R3, R3, 0x1, -R2 ;  /* 0x0000000103037824 */ /* 0x000fc800078e0a02 */
[----:B------:R-:W-:-:S05]  /*2ca0*/  IMAD R6, R3, R6, UR15 ;  /* 0x0000000f03067e24 */ /* 0x000fca000f8e0206 */
[C---:B------:R-:W-:Y:S02]  /*2cb0*/  ISETP.GT.AND P2, PT, R6.reuse, 0x1, PT ;  /* 0x000000010600780c */ /* 0x040fe40003f44270 */
[C---:B------:R-:W-:Y:S02]  /*2cc0*/  ISETP.GT.AND P5, PT, R6.reuse, RZ, PT ;  /* 0x000000ff0600720c */ /* 0x040fe40003fa4270 */
[----:B------:R-:W-:Y:S02]  /*2cd0*/  FSEL R53, R31, -INF , P2 ;  /* 0xff8000001f357808 */ /* 0x000fe40001000000 */
[----:B------:R-:W-:Y:S02]  /*2ce0*/  FSEL R4, R29, -INF , P2 ;  /* 0xff8000001d047808 */ /* 0x000fe40001000000 */
[C---:B------:R-:W-:Y:S02]  /*2cf0*/  ISETP.GT.AND P2, PT, R6.reuse, 0x9, PT ;  /* 0x000000090600780c */ /* 0x040fe40003f44270 */
[----:B------:R-:W-:-:S02]  /*2d00*/  ISETP.GT.AND P4, PT, R6, 0x8, PT ;  /* 0x000000080600780c */ /* 0x000fc40003f84270 */
[----:B------:R-:W-:Y:S02]  /*2d10*/  FSEL R49, R27, -INF , P2 ;  /* 0xff8000001b317808 */ /* 0x000fe40001000000 */
[----:B------:R-:W-:Y:S02]  /*2d20*/  FSEL R59, R25, -INF , P2 ;  /* 0xff800000193b7808 */ /* 0x000fe40001000000 */
[----:B------:R-:W-:Y:S02]  /*2d30*/  ISETP.GT.AND P2, PT, R6, 0x11, PT ;  /* 0x000000110600780c */ /* 0x000fe40003f44270 */
[----:B------:R-:W-:Y:S02]  /*2d40*/  FSEL R3, R28, -INF , P5 ;  /* 0xff8000001c037808 */ /* 0x000fe40002800000 */
[----:B------:R-:W-:Y:S02]  /*2d50*/  FSEL R23, R23, -INF , P2 ;  /* 0xff80000017177808 */ /* 0x000fe40001000000 */
[----:B------:R-:W-:-:S02]  /*2d60*/  FSEL R21, R21, -INF , P2 ;  /* 0xff80000015157808 */ /* 0x000fc40001000000 */
[----:B------:R-:W-:Y:S02]  /*2d70*/  ISETP.GT.AND P2, PT, R6, 0x19, PT ;  /* 0x000000190600780c */ /* 0x000fe40003f44270 */
[----:B------:R-:W-:Y:S02]  /*2d80*/  FSEL R55, R24, -INF , P4 ;  /* 0xff80000018377808 */ /* 0x000fe40002000000 */
[----:B------:R-:W-:Y:S02]  /*2d90*/  FSEL R45, R19, -INF , P2 ;  /* 0xff800000132d7808 */ /* 0x000fe40001000000 */
[----:B------:R-:W-:Y:S02]  /*2da0*/  FSEL R17, R17, -INF , P2 ;  /* 0xff80000011117808 */ /* 0x000fe40001000000 */
[----:B------:R-:W-:Y:S02]  /*2db0*/  ISETP.GT.AND P2, PT, R6, 0x28, PT ;  /* 0x000000280600780c */ /* 0x000fe40003f44270 */
[----:B------:R-:W-:-:S02]  /*2dc0*/  FMNMX.FTZ R2, R3, R4, !PT ;  /* 0x0000000403027209 */ /* 0x000fc40007810000 */
[----:B------:R-:W-:Y:S02]  /*2dd0*/  FSEL R30, R30, -INF , P5 ;  /* 0xff8000001e1e7808 */ /* 0x000fe40002800000 */
[----:B------:R-:W-:Y:S02]  /*2de0*/  FSEL R37, R10, -INF , P2 ;  /* 0xff8000000a257808 */ /* 0x000fe40001000000 */
[----:B------:R-:W-:Y:S02]  /*2df0*/  ISETP.GT.AND P5, PT, R6, 0x10, PT ;  /* 0x000000100600780c */ /* 0x000fe40003fa4270 */
[----:B------:R-:W-:Y:S02]  /*2e00*/  FMNMX.FTZ R10, R55, R2, !PT ;  /* 0x00000002370a7209 */ /* 0x000fe40007810000 */
[----:B------:R-:W-:Y:S02]  /*2e10*/  FSEL R31, R8, -INF , P2 ;  /* 0xff800000081f7808 */ /* 0x000fe40001000000 */
[----:B------:R-:W-:-:S02]  /*2e20*/  FSEL R47, R20, -INF , P5 ;  /* 0xff800000142f7808 */ /* 0x000fc40002800000 */
[----:B------:R-:W-:Y:S02]  /*2e30*/  FMNMX.FTZ R8, R59, R10, !PT ;  /* 0x0000000a3b087209 */ /* 0x000fe40007810000 */
[----:B------:R-:W-:Y:S02]  /*2e40*/  FSEL R51, R26, -INF , P4 ;  /* 0xff8000001a337808 */ /* 0x000fe40002000000 */
[----:B------:R-:W-:Y:S02]  /*2e50*/  ISETP.GT.AND P4, PT, R6, 0x18, PT ;  /* 0x000000180600780c */ /* 0x000fe40003f84270 */
[----:B------:R-:W-:Y:S02]  /*2e60*/  FMNMX.FTZ R8, R47, R8, !PT ;  /* 0x000000082f087209 */ /* 0x000fe40007810000 */
[----:B------:R-:W-:Y:S02]  /*2e70*/  FSEL R27, R16, -INF , P4 ;  /* 0xff800000101b7808 */ /* 0x000fe40002000000 */
[----:B------:R-:W-:-:S02]  /*2e80*/  FMNMX.FTZ R8, R21, R8, !PT ;  /* 0x0000000815087209 */ /* 0x000fc40007810000 */
[----:B------:R-:W-:Y:S02]  /*2e90*/  FSEL R25, R22, -INF , P5 ;  /* 0xff80000016197808 */ /* 0x000fe40002800000 */
[----:B------:R-:W-:Y:S02]  /*2ea0*/  ISETP.GT.AND P5, PT, R6, 0x20, PT ;  /* 0x000000200600780c */ /* 0x000fe40003fa4270 */
[----:B------:R-:W-:Y:S02]  /*2eb0*/  FMNMX.FTZ R8, R27, R8, !PT ;  /* 0x000000081b087209 */ /* 0x000fe40007810000 */
[----:B------:R-:W-:Y:S02]  /*2ec0*/  FSEL R43, R18, -INF , P4 ;  /* 0xff800000122b7808 */ /* 0x000fe40002000000 */
[----:B------:R-:W-:Y:S02]  /*2ed0*/  ISETP.GT.AND P4, PT, R6, 0x21, PT ;  /* 0x000000210600780c */ /* 0x000fe40003f84270 */
[----:B------:R-:W-:-:S02]  /*2ee0*/  FSEL R41, R12, -INF , P5 ;  /* 0xff8000000c297808 */ /* 0x000fc40002800000 */
[----:B------:R-:W-:Y:S02]  /*2ef0*/  FMNMX.FTZ R8, R17, R8, !PT ;  /* 0x0000000811087209 */ /* 0x000fe40007810000 */
[----:B------:R-:W-:Y:S02]  /*2f00*/  FMNMX.FTZ R10, R30, R53, !PT ;  /* 0x000000351e0a7209 */ /* 0x000fe40007810000 */
[----:B------:R-:W-:Y:S02]  /*2f10*/  FSEL R29, R13, -INF , P4 ;  /* 0xff8000000d1d7808 */ /* 0x000fe40002000000 */
[----:B------:R-:W-:Y:S02]  /*2f20*/  FMNMX.FTZ R8, R41, R8, !PT ;  /* 0x0000000829087209 */ /* 0x000fe40007810000 */
[----:B------:R-:W-:Y:S02]  /*2f30*/  FMNMX.FTZ R10, R51, R10, !PT ;  /* 0x0000000a330a7209 */ /* 0x000fe40007810000 */
[----:B------:R-:W-:-:S02]  /*2f40*/  FSEL R36, R15, -INF , P4 ;  /* 0xff8000000f247808 */ /* 0x000fc40002000000 */
[----:B------:R-:W-:Y:S02]  /*2f50*/  ISETP.GT.AND P4, PT, R6, 0x29, PT ;  /* 0x000000290600780c */ /* 0x000fe40003f84270 */
[----:B------:R-:W-:Y:S02]  /*2f60*/  FMNMX.FTZ R8, R29, R8, !PT ;  /* 0x000000081d087209 */ /* 0x000fe40007810000 */
[----:B------:R-:W-:Y:S02]  /*2f70*/  FMNMX.FTZ R10, R49, R10, !PT ;  /* 0x0000000a310a7209 */ /* 0x000fe40007810000 */
[----:B------:R-:W-:Y:S02]  /*2f80*/  FSEL R39, R14, -INF , P5 ;  /* 0xff8000000e277808 */ /* 0x000fe40002800000 */
[----:B------:R-:W-:Y:S01]  /*2f90*/  FSEL R2, R9, -INF , P4 ;  /* 0xff80000009027808 */ /* 0x000fe20002000000 */
[----:B------:R-:W-:Y:S01]  /*2fa0*/  LDSM.16.MT88.4 R12, [R220+0x900] ;  /* 0x00090000dc0c783b */ /* 0x000fe20000004200 */
        /* <DEDUP_REMOVED lines=8> */
[----:B------:R-:W-:Y:S02]  /*3030*/  ISETP.GT.AND P2, PT, R6, 0x38, PT ;  /* 0x000000380600780c */ /* 0x000fe40003f44270 */
        /* <DEDUP_REMOVED lines=28> */
[----:B------:R-:W-:-:S02]  /*3200*/  FSEL R151, R102, -INF , P5 ;  /* 0xff80000066977808 */ /* 0x000fc40002800000 */
[----:B------:R-:W-:Y:S02]  /*3210*/  FMNMX.FTZ R8, R64, R11, !PT ;  /* 0x0000000b40087209 */ /* 0x000fe40007810000 */
        /* <DEDUP_REMOVED lines=27> */
[----:B------:R-:W-:Y:S01]  /*33d0*/  ISETP.GT.AND P2, PT, R6, 0x61, PT ;  /* 0x000000610600780c */ /* 0x000fe20003f44270 */
[----:B------:R-:W-:Y:S01]  /*33e0*/  LDSM.16.MT88.4 R80, [R221+0x100] ;  /* 0x00010000dd50783b */ /* 0x000fe20000004200 */
        /* <DEDUP_REMOVED lines=14> */
[C---:B------:R-:W-:Y:S02]  /*34d0*/  ISETP.GT.AND P6, PT, R6.reuse, 0x70, PT ;  /* 0x000000700600780c */ /* 0x040fe40003fc4270 */
        /* <DEDUP_REMOVED lines=30> */
[----:B------:R-:W-:Y:S01]  /*36c0*/  FMNMX.FTZ R8, R65, R8, !PT ;  /* 0x0000000841087209 */ /* 0x000fe20007810000 */
[----:B------:R-:W-:Y:S03]  /*36d0*/  LDSM.16.MT88.4 R32, [R222+0x4900] ;  /* 0x00490000de20783b */ /* 0x000fe60000004200 */
        /* <DEDUP_REMOVED lines=13> */
[--C-:B------:R-:W-:Y:S02]  /*37b0*/  FFMA.FTZ R52, R4, c[0x0][0x2d0], -R58.reuse ;  /* 0x0000b40004347a23 */ /* 0x100fe4000001083a */
[--C-:B------:R-:W-:Y:S01]  /*37c0*/  FFMA.FTZ R55, R55, c[0x0][0x2d0], -R58.reuse ;  /* 0x0000b40037377a23 */ /* 0x100fe2000001083a */
[----:B------:R-:W-:Y:S01]  /*37d0*/  MUFU.EX2 R57, R57 ;  /* 0x0000003900397308 */ /* 0x000fe20000000800 */
[--C-:B------:R-:W-:Y:S01]  /*37e0*/  FFMA.FTZ R46, R21, c[0x0][0x2d0], -R58.reuse ;  /* 0x0000b400152e7a23 */ /* 0x100fe2000001083a */
[----:B-1----:R-:W-:Y:S01]  /*37f0*/  FMNMX.FTZ R3, R9, R6, !PT ;  /* 0x0000000609037209 */ /* 0x002fe20007810000 */
[--C-:B------:R-:W-:Y:S01]  /*3800*/  FFMA.FTZ R42, R17, c[0x0][0x2d0], -R58.reuse ;  /* 0x0000b400112a7a23 */ /* 0x100fe2000001083a */
[----:B------:R-:W1:Y:S01]  /*3810*/  LDSM.16.MT88.4 R4, [R220+0x4100] ;  /* 0x00410000dc04783b */ /* 0x000e620000004200 */
[--C-:B------:R-:W-:Y:S01]  /*3820*/  FFMA.FTZ R38, R29, c[0x0][0x2d0], -R58.reuse ;  /* 0x0000b4001d267a23 */ /* 0x100fe2000001083a */
[C---:B------:R-:W-:Y:S01]  /*3830*/  FSETP.NEU.FTZ.AND P2, PT, R3.reuse, -INF , PT ;  /* 0xff8000000300780b */ /* 0x040fe20003f5d000 */
[----:B------:R-:W-:Y:S01]  /*3840*/  FMUL.FTZ R56, R3, c[0x0][0x2d0] ;  /* 0x0000b40003387a20 */ /* 0x000fe20000410000 */
[----:B------:R-:W2:Y:S01]  /*3850*/  MUFU.EX2 R52, R52 ;  /* 0x0000003400347308 */ /* 0x000ea20000000800 */
[----:B------:R-:W3:Y:S01]  /*3860*/  LDSM.16.MT88.4 R8, [R224+0x4900] ;  /* 0x00490000e008783b */ /* 0x000ee20000004200 */
[----:B------:R-:W-:-:S02]  /*3870*/  FFMA.FTZ R2, R2, c[0x0][0x2d0], -R58 ;  /* 0x0000b40002027a23 */ /* 0x000fc4000001083a */
[----:B------:R-:W-:Y:S01]  /*3880*/  FSEL R56, R56, RZ, P2 ;  /* 0x000000ff38387208 */ /* 0x000fe20001000000 */
[----:B------:R-:W-:Y:S01]  /*3890*/  LDSM.16.MT88.4 R16, [R221+0x900] ;  /* 0x00090000dd10783b */ /* 0x000fe20000004200 */
[----:B------:R-:W-:Y:S02]  /*38a0*/  FFMA.FTZ R60, R60, c[0x0][0x2d0], -R58 ;  /* 0x0000b4003c3c7a23 */ /* 0x000fe4000001083a */
[----:B------:R-:W-:Y:S01]  /*38b0*/  MUFU.EX2 R55, R55 ;  /* 0x0000003700377308 */ /* 0x000fe20000000800 */
[--C-:B------:R-:W-:Y:S02]  /*38c0*/  FFMA.FTZ R59, R30, c[0x0][0x2d0], -R56.reuse ;  /* 0x0000b4001e3b7a23 */ /* 0x100fe40000010838 */
[--C-:B------:R-:W-:Y:S02]  /*38d0*/  FFMA.FTZ R54, R53, c[0x0][0x2d0], -R56.reuse ;  /* 0x0000b40035367a23 */ /* 0x100fe40000010838 */
[--C-:B------:R-:W-:Y:S02]  /*38e0*/  FFMA.FTZ R51, R51, c[0x0][0x2d0], -R56.reuse ;  /* 0x0000b40033337a23 */ /* 0x100fe40000010838 */
[----:B------:R-:W-:Y:S01]  /*38f0*/  FFMA.FTZ R50, R49, c[0x0][0x2d0], -R56 ;  /* 0x0000b40031327a23 */ /* 0x000fe20000010838 */
[----:B------:R-:W4:Y:S01]  /*3900*/  MUFU.EX2 R48, R48 ;  /* 0x0000003000307308 */ /* 0x000f220000000800 */
[----:B--2---:R-:W-:Y:S01]  /*3910*/  F2FP.BF16.PACK_AB R112, R52, R57 ;  /* 0x000000393470723e */ /* 0x004fe200000010ff */
[----:B------:R-:W-:-:S02]  /*3920*/  FFMA.FTZ R53, R47, c[0x0][0x2d0], -R58 ;  /* 0x0000b4002f357a23 */ /* 0x000fc4000001083a */
[----:B------:R-:W-:Y:S02]  /*3930*/  FFMA.FTZ R49, R27, c[0x0][0x2d0], -R58 ;  /* 0x0000b4001b317a23 */ /* 0x000fe4000001083a */
[--C-:B------:R-:W-:Y:S02]  /*3940*/  FFMA.FTZ R47, R25, c[0x0][0x2d0], -R56.reuse ;  /* 0x0000b400192f7a23 */ /* 0x100fe40000010838 */
[----:B------:R-:W-:Y:S01]  /*3950*/  MUFU.EX2 R59, R59 ;  /* 0x0000003b003b7308 */ /* 0x000fe20000000800 */
[--C-:B------:R-:W-:Y:S01]  /*3960*/  FFMA.FTZ R44, R23, c[0x0][0x2d0], -R56.reuse ;  /* 0x0000b400172c7a23 */ /* 0x100fe20000010838 */
[----:B------:R-:W2:Y:S01]  /*3970*/  LDSM.16.MT88.4 R24, [R224+0x900] ;  /* 0x00090000e018783b */ /* 0x000ea20000004200 */
[--C-:B------:R-:W-:Y:S02]  /*3980*/  FFMA.FTZ R43, R43, c[0x0][0x2d0], -R56.reuse ;  /* 0x0000b4002b2b7a23 */ /* 0x100fe40000010838 */
[----:B------:R-:W-:Y:S01]  /*3990*/  FFMA.FTZ R40, R45, c[0x0][0x2d0], -R56 ;  /* 0x0000b4002d287a23 */ /* 0x000fe20000010838 */
[----:B------:R-:W5:Y:S01]  /*39a0*/  LDSM.16.MT88.4 R20, [R222+0x900] ;  /* 0x00090000de14783b */ /* 0x000f620000004200 */
[--C-:B------:R-:W-:Y:S01]  /*39b0*/  FFMA.FTZ R45, R41, c[0x0][0x2d0], -R58.reuse ;  /* 0x0000b400292d7a23 */ /* 0x100fe2000001083a */
[----:B------:R-:W1:Y:S01]  /*39c0*/  MUFU.EX2 R54, R54 ;  /* 0x0000003600367308 */ /* 0x000e620000000800 */
[----:B----4-:R-:W-:Y:S01]  /*39d0*/  F2FP.BF16.PACK_AB R114, R48, R55 ;  /* 0x000000373072723e */ /* 0x010fe200000010ff */
[----:B------:R-:W-:-:S02]  /*39e0*/  FFMA.FTZ R41, R31, c[0x0][0x2d0], -R58 ;  /* 0x0000b4001f297a23 */ /* 0x000fc4000001083a */
[----:B------:R-:W4:Y:S01]  /*39f0*/  LDSM.16.MT88.4 R28, [R221+0x4900] ;  /* 0x00490000dd1c783b */ /* 0x000f220000004200 */
[--C-:B------:R-:W-:Y:S02]  /*3a00*/  FFMA.FTZ R39, R39, c[0x0][0x2d0], -R56.reuse ;  /* 0x0000b40027277a23 */ /* 0x100fe40000010838 */
[--C-:B------:R-:W-:Y:S01]  /*3a10*/  FFMA.FTZ R36, R36, c[0x0][0x2d0], -R56.reuse ;  /* 0x0000b40024247a23 */ /* 0x100fe20000010838 */
[----:B------:R-:W-:Y:S01]  /*3a20*/  MUFU.EX2 R51, R51 ;  /* 0x0000003300337308 */ /* 0x000fe20000000800 */
[--C-:B------:R-:W-:Y:S02]  /*3a30*/  FFMA.FTZ R37, R37, c[0x0][0x2d0], -R56.reuse ;  /* 0x0000b40025257a23 */ /* 0x100fe40000010838 */
[--C-:B------:R-:W-:Y:S02]  /*3a40*/  FFMA.FTZ R0, R64, c[0x0][0x2d0], -R56.reuse ;  /* 0x0000b40040007a23 */ /* 0x100fe40000010838 */
[----:B------:R-:W-:Y:S02]  /*3a50*/  FFMA.FTZ R64, R151, c[0x0][0x2d0], -R56 ;  /* 0x0000b40097407a23 */ /* 0x000fe40000010838 */
[--C-:B------:R-:W-:Y:S01]  /*3a60*/  FFMA.FTZ R145, R145, c[0x0][0x2d0], -R58.reuse ;  /* 0x0000b40091917a23 */ /* 0x100fe2000001083a */
[----:B------:R-:W3:Y:S01]  /*3a70*/  MUFU.EX2 R50, R50 ;  /* 0x0000003200327308 */ /* 0x000ee20000000800 */
[----:B-1----:R-:W-:Y:S01]  /*3a80*/  F2FP.BF16.PACK_AB R113, R54, R59 ;  /* 0x0000003b3671723e */ /* 0x002fe200000010ff */
[----:B------:R-:W-:-:S02]  /*3a90*/  FFMA.FTZ R147, R147, c[0x0][0x2d0], -R58 ;  /* 0x0000b40093937a23 */ /* 0x000fc4000001083a */
[----:B------:R-:W-:Y:S02]  /*3aa0*/  FFMA.FTZ R62, R62, c[0x0][0x2d0], -R58 ;  /* 0x0000b4003e3e7a23 */ /* 0x000fe4000001083a */
[--C-:B------:R-:W-:Y:S02]  /*3ab0*/  FFMA.FTZ R151, R146, c[0x0][0x2d0], -R56.reuse ;  /* 0x0000b40092977a23 */ /* 0x100fe40000010838 */
[----:B------:R-:W-:Y:S01]  /*3ac0*/  MUFU.EX2 R53, R53 ;  /* 0x0000003500357308 */ /* 0x000fe20000000800 */
[----:B------:R-:W-:Y:S02]  /*3ad0*/  FFMA.FTZ R144, R144, c[0x0][0x2d0], -R56 ;  /* 0x0000b40090907a23 */ /* 0x000fe40000010838 */
[----:B------:R-:W-:Y:S02]  /*3ae0*/  FFMA.FTZ R66, R66, c[0x0][0x2d0], -R58 ;  /* 0x0000b40042427a23 */ /* 0x000fe4000001083a */
[----:B------:R-:W-:Y:S02]  /*3af0*/  FFMA.FTZ R173, R173, c[0x0][0x2d0], -R56 ;  /* 0x0000b400adad7a23 */ /* 0x000fe40000010838 */
[--C-:B------:R-:W-:Y:S01]  /*3b00*/  FFMA.FTZ R245, R245, c[0x0][0x2d0], -R58.reuse ;  /* 0x0000b400f5f57a23 */ /* 0x100fe2000001083a */
[----:B---3--:R-:W-:Y:S01]  /*3b10*/  F2FP.BF16.PACK_AB R115, R50, R51 ;  /* 0x000000333273723e */ /* 0x008fe200000010ff */
[----:B------:R-:W1:Y:S01]  /*3b20*/  MUFU.EX2 R46, R46 ;  /* 0x0000002e002e7308 */ /* 0x000e620000000800 */
[----:B------:R-:W-:-:S02]  /*3b30*/  FFMA.FTZ R241, R241, c[0x0][0x2d0], -R58 ;  /* 0x0000b400f1f17a23 */ /* 0x000fc4000001083a */
[--C-:B------:R-:W-:Y:S02]  /*3b40*/  FFMA.FTZ R146, R239, c[0x0][0x2d0], -R56.reuse ;  /* 0x0000b400ef927a23 */ /* 0x100fe40000010838 */
[--C-:B------:R-:W-:Y:S01]  /*3b50*/  FFMA.FTZ R237, R237, c[0x0][0x2d0], -R56.reuse ;  /* 0x0000b400eded7a23 */ /* 0x100fe20000010838 */
[C---:B------:R-:W-:Y:S01]  /*3b60*/  HMMA.16816.F32.BF16 R84, R112.reuse, R88, RZ ;  /* 0x000000587054723c */ /* 0x040fe200000418ff */
[--C-:B------:R-:W-:Y:S01]  /*3b70*/  FFMA.FTZ R148, R195, c[0x0][0x2d0], -R56.reuse ;  /* 0x0000b400c3947a23 */ /* 0x100fe20000010838 */
[----:B------:R-:W-:Y:S01]  /*3b80*/  MUFU.EX2 R49, R49 ;  /* 0x0000003100317308 */ /* 0x000fe20000000800 */
[----:B------:R-:W-:Y:S02]  /*3b90*/  FFMA.FTZ R175, R175, c[0x0][0x2d0], -R56 ;  /* 0x0000b400afaf7a23 */ /* 0x000fe40000010838 */
[--C-:B------:R-:W-:Y:S02]  /*3ba0*/  FFMA.FTZ R150, R165, c[0x0][0x2d0], -R58.reuse ;  /* 0x0000b400a5967a23 */ /* 0x100fe4000001083a */
[--C-:B------:R-:W-:Y:S01]  /*3bb0*/  FFMA.FTZ R163, R163, c[0x0][0x2d0], -R58.reuse ;  /* 0x0000b400a3a37a23 */ /* 0x100fe2000001083a */
[----:B------:R-:W-:Y:S01]  /*3bc0*/  HMMA.16816.F32.BF16 R88, R112, R90, RZ ;  /* 0x0000005a7058723c */ /* 0x000fe200000418ff */
[--C-:B------:R-:W-:Y:S01]  /*3bd0*/  FFMA.FTZ R152, R161, c[0x0][0x2d0], -R58.reuse ;  /* 0x0000b400a1987a23 */ /* 0x100fe2000001083a */
[----:B------:R-:W-:Y:S01]  /*3be0*/  MUFU.EX2 R42, R42 ;  /* 0x0000002a002a7308 */ /* 0x000fe20000000800 */
[----:B------:R-:W-:-:S02]  /*3bf0*/  FFMA.FTZ R159, R159, c[0x0][0x2d0], -R58 ;  /* 0x0000b4009f9f7a23 */ /* 0x000fc4000001083a */
[--C-:B------:R-:W-:Y:S02]  /*3c00*/  FFMA.FTZ R154, R157, c[0x0][0x2d0], -R56.reuse ;  /* 0x0000b4009d9a7a23 */ /* 0x100fe40000010838 */
[--C-:B------:R-:W-:Y:S01]  /*3c10*/  FFMA.FTZ R155, R155, c[0x0][0x2d0], -R56.reuse ;  /* 0x0000b4009b9b7a23 */ /* 0x100fe20000010838 */
[C---:B------:R-:W-:Y:S01]  /*3c20*/  HMMA.16816.F32.BF16 R92, R112.reuse, R96, RZ ;  /* 0x00000060705c723c */ /* 0x040fe200000418ff */
[--C-:B------:R-:W-:Y:S01]  /*3c30*/  FFMA.FTZ R153, R153, c[0x0][0x2d0], -R56.reuse ;  /* 0x0000b40099997a23 */ /* 0x100fe20000010838 */
[----:B------:R-:W-:Y:S01]  /*3c40*/  MUFU.EX2 R47, R47 ;  /* 0x0000002f002f7308 */ /* 0x000fe20000000800 */
[----:B------:R-:W-:Y:S02]  /*3c50*/  FFMA.FTZ R156, R149, c[0x0][0x2d0], -R56 ;  /* 0x0000b400959c7a23 */ /* 0x000fe40000010838 */
[----:B------:R-:W-:Y:S02]  /*3c60*/  FADD.FTZ R52, R57, R52 ;  /* 0x0000003439347221 */ /* 0x000fe40000010000 */
[----:B------:R-:W-:Y:S01]  /*3c70*/  FADD.FTZ R54, R59, R54 ;  /* 0x000000363b367221 */ /* 0x000fe20000010000 */
[----:B------:R-:W-:Y:S01]  /*3c80*/  HMMA.16816.F32.BF16 R96, R112, R98, RZ ;  /* 0x000000627060723c */ /* 0x000fe200000418ff */
[----:B------:R-:W-:Y:S01]  /*3c90*/  FADD.FTZ R55, R55, R52 ;  /* 0x0000003437377221 */ /* 0x000fe20000010000 */
[----:B------:R-:W3:Y:S01]  /*3ca0*/  MUFU.EX2 R44, R44 ;  /* 0x0000002c002c7308 */ /* 0x000ee20000000800 */
[----:B------:R-:W-:-:S02]  /*3cb0*/  FADD.FTZ R51, R51, R54 ;  /* 0x0000003633337221 */ /* 0x000fc40000010000 */
[----:B------:R-:W-:Y:S02]  /*3cc0*/  FADD.FTZ R48, R48, R55 ;  /* 0x0000003730307221 */ /* 0x000fe40000010000 */
[----:B------:R-:W-:Y:S01]  /*3cd0*/  FADD.FTZ R50, R50, R51 ;  /* 0x0000003332327221 */ /* 0x000fe20000010000 */
[C---:B------:R-:W-:Y:S02]  /*3ce0*/  HMMA.16816.F32.BF16 R128, R112.reuse, R124, RZ ;  /* 0x0000007c7080723c */ /* 0x040fe400000418ff */
[----:B------:R-:W-:Y:S06]  /*3cf0*/  MUFU.EX2 R43, R43 ;  /* 0x0000002b002b7308 */ /* 0x000fec0000000800 */
[C---:B------:R-:W-:Y:S02]  /*3d00*/  HMMA.16816.F32.BF16 R68, R112.reuse, R72, RZ ;  /* 0x000000487044723c */ /* 0x040fe400000418ff */
[----:B------:R-:W1:Y:S06]  /*3d10*/  MUFU.EX2 R40, R40 ;  /* 0x0000002800287308 */ /* 0x000e6c0000000800 */
        /* <DEDUP_REMOVED lines=15> */
[----:B------:R-:W2:Y:S06]  /*3e10*/  MUFU.EX2 R0, R0 ;  /* 0x0000000000007308 */ /* 0x000eac0000000800 */
[C---:B------:R-:W-:Y:S02]  /*3e20*/  HMMA.16816.F32.BF16 R116, R112.reuse, R4, RZ ;  /* 0x000000047074723c */ /* 0x040fe400000418ff */
[----:B------:R-:W-:Y:S05]  /*3e30*/  MUFU.EX2 R60, R60 ;  /* 0x0000003c003c7308 */ /* 0x000fea0000000800 */
[----:B-1----:R-:W-:Y:S01]  /*3e40*/  F2FP.BF16.PACK_AB R4, R46, R53 ;  /* 0x000000352e04723e */ /* 0x002fe200000010ff */
[----:B------:R-:W-:Y:S01]  /*3e50*/  HMMA.16816.F32.BF16 R112, R112, R6, RZ ;  /* 0x000000067070723c */ /* 0x000fe200000418ff */
[----:B---3--:R-:W-:Y:S01]  /*3e60*/  F2FP.BF16.PACK_AB R5, R44, R47 ;  /* 0x0000002f2c05723e */ /* 0x008fe200000010ff */
[----:B------:R-:W1:Y:S01]  /*3e70*/  MUFU.EX2 R145, R145 ;  /* 0x0000009100917308 */ /* 0x000e620000000800 */
[----:B------:R-:W-:-:S02]  /*3e80*/  FADD.FTZ R53, R53, R48 ;  /* 0x0000003035357221 */ /* 0x000fc40000010000 */
[----:B------:R-:W-:Y:S02]  /*3e90*/  FADD.FTZ R47, R47, R50 ;  /* 0x000000322f2f7221 */ /* 0x000fe40000010000 */
[----:B------:R-:W-:Y:S01]  /*3ea0*/  F2FP.BF16.PACK_AB R6, R42, R49 ;  /* 0x000000312a06723e */ /* 0x000fe200000010ff */
[----:B------:R-:W-:Y:S01]  /*3eb0*/  FADD.FTZ R46, R46, R53 ;  /* 0x000000352e2e7221 */ /* 0x000fe20000010000 */
[----:B------:R-:W-:Y:S01]  /*3ec0*/  F2FP.BF16.PACK_AB R7, R40, R43 ;  /* 0x0000002b2807723e */ /* 0x000fe200000010ff */
[----:B------:R-:W-:Y:S01]  /*3ed0*/  MUFU.EX2 R147, R147 ;  /* 0x0000009300937308 */ /* 0x000fe20000000800 */
[----:B------:R-:W-:Y:S02]  /*3ee0*/  FADD.FTZ R44, R44, R47 ;  /* 0x0000002f2c2c7221 */ /* 0x000fe40000010000 */
[----:B------:R-:W-:Y:S02]  /*3ef0*/  FADD.FTZ R49, R49, R46 ;  /* 0x0000002e31317221 */ /* 0x000fe40000010000 */
[----:B------:R-:W-:Y:S01]  /*3f00*/  FADD.FTZ R43, R43, R44 ;  /* 0x0000002c2b2b7221 */ /* 0x000fe20000010000 */
[----:B------:R-:W-:Y:S01]  /*3f10*/  HMMA.16816.F32.BF16 R84, R4, R12, R84 ;  /* 0x0000000c0454723c */ /* 0x000fe20000041854 */
[----:B------:R-:W-:Y:S01]  /*3f20*/  FADD.FTZ R42, R42, R49 ;  /* 0x000000312a2a7221 */ /* 0x000fe20000010000 */
[----:B------:R-:W3:Y:S01]  /*3f30*/  MUFU.EX2 R62, R62 ;  /* 0x0000003e003e7308 */ /* 0x000ee20000000800 */
[----:B------:R-:W-:-:S05]  /*3f40*/  FADD.FTZ R40, R40, R43 ;  /* 0x0000002b28287221 */ /* 0x000fca0000010000 */
[C---:B------:R-:W-:Y:S01]  /*3f50*/  HMMA.16816.F32.BF16 R88, R4.reuse, R14, R88 ;  /* 0x0000000e0458723c */ /* 0x040fe20000041858 */
[----:B------:R-:W1:Y:S01]  /*3f60*/  LDSM.16.MT88.4 R12, [R220+0x4900] ;  /* 0x00490000dc0c783b */ /* 0x000e620000004200 */
[----:B------:R-:W-:Y:S06]  /*3f70*/  MUFU.EX2 R64, R64 ;  /* 0x0000004000407308 */ /* 0x000fec0000000800 */
[C---:B------:R-:W-:Y:S02]  /*3f80*/  HMMA.16816.F32.BF16 R92, R4.reuse, R8, R92 ;  /* 0x00000008045c723c */ /* 0x040fe4000004185c */
[----:B------:R-:W1:Y:S06]  /*3f90*/  MUFU.EX2 R151, R151 ;  /* 0x0000009700977308 */ /* 0x000e6c0000000800 */
[C---:B------:R-:W-:Y:S01]  /*3fa0*/  HMMA.16816.F32.BF16 R96, R4.reuse, R10, R96 ;  /* 0x0000000a0460723c */ /* 0x040fe20000041860 */
[----:B------:R-:W1:Y:S01]  /*3fb0*/  LDSM.16.MT88.4 R8, [R220+0x1100] ;  /* 0x00110000dc08783b */ /* 0x000e620000004200 */
[----:B------:R-:W-:Y:S06]  /*3fc0*/  MUFU.EX2 R66, R66 ;  /* 0x0000004200427308 */ /* 0x000fec0000000800 */
[C---:B--2---:R-:W-:Y:S02]  /*3fd0*/  HMMA.16816.F32.BF16 R128, R4.reuse, R24, R128 ;  /* 0x000000180480723c */ /* 0x044fe40000041880 */
[----:B------:R-:W-:Y:S06]  /*3fe0*/  MUFU.EX2 R173, R173 ;  /* 0x000000ad00ad7308 */ /* 0x000fec0000000800 */
[C---:B------:R-:W-:Y:S01]  /*3ff0*/  HMMA.16816.F32.BF16 R124, R4.reuse, R26, R124 ;  /* 0x0000001a047c723c */ /* 0x040fe2000004187c */
[----:B------:R-:W-:Y:S01]  /*4000*/  LDSM.16.MT88.4 R24, [R224+0x1100] ;  /* 0x00110000e018783b */ /* 0x000fe20000004200 */
[----:B------:R-:W-:Y:S06]  /*4010*/  MUFU.EX2 R245, R245 ;  /* 0x000000f500f57308 */ /* 0x000fec0000000800 */
[C---:B-----5:R-:W-:Y:S02]  /*4020*/  HMMA.16816.F32.BF16 R68, R4.reuse, R20, R68 ;  /* 0x000000140444723c */ /* 0x060fe40000041844 */
[----:B------:R-:W-:Y:S06]  /*4030*/  MUFU.EX2 R241, R241 ;  /* 0x000000f100f17308 */ /* 0x000fec0000000800 */
[C---:B------:R-:W-:Y:S01]  /*4040*/  HMMA.16816.F32.BF16 R72, R4.reuse, R22, R72 ;  /* 0x000000160448723c */ /* 0x040fe20000041848 */
[----:B------:R-:W-:Y:S01]  /*4050*/  LDSM.16.MT88.4 R20, [R222+0x1100] ;  /* 0x00110000de14783b */ /* 0x000fe20000004200 */
[----:B------:R-:W-:Y:S06]  /*4060*/  MUFU.EX2 R146, R146 ;  /* 0x0000009200927308 */ /* 0x000fec0000000800 */
[C---:B------:R-:W-:Y:S02]  /*4070*/  HMMA.16816.F32.BF16 R76, R4.reuse, R16, R76 ;  /* 0x00000010044c723c */ /* 0x040fe4000004184c */
[----:B------:R-:W-:Y:S06]  /*4080*/  MUFU.EX2 R237, R237 ;  /* 0x000000ed00ed7308 */ /* 0x000fec0000000800 */
[C---:B------:R-:W-:Y:S01]  /*4090*/  HMMA.16816.F32.BF16 R80, R4.reuse, R18, R80 ;  /* 0x000000120450723c */ /* 0x040fe20000041850 */
[----:B------:R-:W2:Y:S01]  /*40a0*/  LDSM.16.MT88.4 R16, [R221+0x1100] ;  /* 0x00110000dd10783b */ /* 0x000ea20000004200 */
[----:B------:R-:W-:Y:S06]  /*40b0*/  MUFU.EX2 R148, R148 ;  /* 0x0000009400947308 */ /* 0x000fec0000000800 */
[C---:B------:R-:W-:Y:S02]  /*40c0*/  HMMA.16816.F32.BF16 R100, R4.reuse, R32, R100 ;  /* 0x000000200464723c */ /* 0x040fe40000041864 */
[----:B------:R-:W-:Y:S06]  /*40d0*/  MUFU.EX2 R175, R175 ;  /* 0x000000af00af7308 */ /* 0x000fec0000000800 */
[C---:B------:R-:W-:Y:S01]  /*40e0*/  HMMA.16816.F32.BF16 R104, R4.reuse, R34, R104 ;  /* 0x000000220468723c */ /* 0x040fe20000041868 */
[----:B------:R-:W-:Y:S01]  /*40f0*/  LDSM.16.MT88.4 R32, [R222+0x5100] ;  /* 0x00510000de20783b */ /* 0x000fe20000004200 */
[----:B------:R-:W-:Y:S06]  /*4100*/  MUFU.EX2 R150, R150 ;  /* 0x0000009600967308 */ /* 0x000fec0000000800 */
[C---:B----4-:R-:W-:Y:S02]  /*4110*/  HMMA.16816.F32.BF16 R120, R4.reuse, R28, R120 ;  /* 0x0000001c0478723c */ /* 0x050fe40000041878 */
[----:B------:R-:W-:Y:S06]  /*4120*/  MUFU.EX2 R163, R163 ;  /* 0x000000a300a37308 */ /* 0x000fec0000000800 */
[C---:B------:R-:W-:Y:S01]  /*4130*/  HMMA.16816.F32.BF16 R108, R4.reuse, R30, R108 ;  /* 0x0000001e046c723c */ /* 0x040fe2000004186c */
[----:B------:R-:W-:Y:S01]  /*4140*/  LDSM.16.MT88.4 R28, [R221+0x5100] ;  /* 0x00510000dd1c783b */ /* 0x000fe20000004200 */
[----:B------:R-:W-:Y:S06]  /*4150*/  MUFU.EX2 R152, R152 ;  /* 0x0000009800987308 */ /* 0x000fec0000000800 */
[C---:B-1----:R-:W-:Y:S02]  /*4160*/  HMMA.16816.F32.BF16 R116, R4.reuse, R12, R116 ;  /* 0x0000000c0474723c */ /* 0x042fe40000041874 */
[----:B------:R-:W-:Y:S06]  /*4170*/  MUFU.EX2 R159, R159 ;  /* 0x0000009f009f7308 */ /* 0x000fec0000000800 */
[----:B------:R-:W-:Y:S01]  /*4180*/  HMMA.16816.F32.BF16 R112, R4, R14, R112 ;  /* 0x0000000e0470723c */ /* 0x000fe20000041870 */
[----:B------:R-:W1:Y:S01]  /*4190*/  LDSM.16.MT88.4 R12, [R224+0x5100] ;  /* 0x00510000e00c783b */ /* 0x000e620000004200 */
[----:B------:R-:W-:Y:S05]  /*41a0*/  MUFU.EX2 R154, R154 ;  /* 0x0000009a009a7308 */ /* 0x000fea0000000800 */
[----:B------:R-:W-:Y:S01]  /*41b0*/  F2FP.BF16.PACK_AB R4, R38, R45 ;  /* 0x0000002d2604723e */ /* 0x000fe200000010ff */
[----:B------:R-:W-:Y:S01]  /*41c0*/  FADD.FTZ R45, R45, R42 ;  /* 0x0000002a2d2d7221 */ /* 0x000fe20000010000 */
[----:B------:R-:W-:Y:S01]  /*41d0*/  F2FP.BF16.PACK_AB R6, R2, R41 ;  /* 0x000000290206723e */ /* 0x000fe200000010ff */
[----:B------:R-:W-:Y:S01]  /*41e0*/  MUFU.EX2 R155, R155 ;  /* 0x0000009b009b7308 */ /* 0x000fe20000000800 */
[----:B------:R-:W-:Y:S01]  /*41f0*/  F2FP.BF16.PACK_AB R5, R36, R39 ;  /* 0x000000272405723e */ /* 0x000fe200000010ff */
[----:B------:R-:W-:Y:S01]  /*4200*/  FADD.FTZ R39, R39, R40 ;  /* 0x0000002827277221 */ /* 0x000fe20000010000 */
[----:B------:R-:W-:Y:S01]  /*4210*/  F2FP.BF16.PACK_AB R7, R0, R37 ;  /* 0x000000250007723e */ /* 0x000fe200000010ff */
[----:B------:R-:W-:-:S02]  /*4220*/  FADD.FTZ R38, R38, R45 ;  /* 0x0000002d26267221 */ /* 0x000fc40000010000 */
[----:B------:R-:W-:Y:S02]  /*4230*/  FADD.FTZ R36, R36, R39 ;  /* 0x0000002724247221 */ /* 0x000fe40000010000 */
[----:B------:R-:W-:Y:S01]  /*4240*/  MUFU.EX2 R153, R153 ;  /* 0x0000009900997308 */ /* 0x000fe20000000800 */
[----:B------:R-:W-:Y:S01]  /*4250*/  FADD.FTZ R41, R41, R38 ;  /* 0x0000002629297221 */ /* 0x000fe20000010000 */
[----:B------:R-:W-:Y:S03]  /*4260*/  HMMA.16816.F32.BF16 R84, R4, R8, R84 ;  /* 0x000000080454723c */ /* 0x000fe60000041854 */
[----:B------:R-:W-:-:S03]  /*4270*/  FADD.FTZ R41, R2, R41 ;  /* 0x0000002902297221 */ /* 0x000fc60000010000 */
[----:B------:R-:W-:Y:S02]  /*4280*/  MUFU.EX2 R156, R156 ;  /* 0x0000009c009c7308 */ /* 0x000fe40000000800 */
        /* <DEDUP_REMOVED lines=8> */
[C---:B------:R-:W-:Y:S01]  /*4310*/  HMMA.16816.F32.BF16 R100, R4.reuse, R32, R100 ;  /* 0x000000200464723c */ /* 0x040fe20000041864 */
[----:B------:R5:W-:Y:S06]  /*4320*/  MUFU.EX2 R32, R144 ;  /* 0x0000009000207308 */ /* 0x000bec0000000800 */
[----:B------:R-:W-:Y:S01]  /*4330*/  FFMA.FTZ R33, R138, c[0x0][0x2d0], -R56 ;  /* 0x0000b4008a217a23 */ /* 0x000fe20000010838 */
[----:B----4-:R-:W-:Y:S01]  /*4340*/  HMMA.16816.F32.BF16 R116, R4, R8, R116 ;  /* 0x000000080474723c */ /* 0x010fe20000041874 */
[----:B------:R-:W-:-:S04]  /*4350*/  FFMA.FTZ R138, R247, c[0x0][0x2d0], -R58 ;  /* 0x0000b400f78a7a23 */ /* 0x000fc8000001083a */
[----:B------:R-:W4:Y:S03]  /*4360*/  MUFU.EX2 R33, R33 ;  /* 0x0000002100217308 */ /* 0x000f260000000800 */
[C---:B------:R-:W-:Y:S01]  /*4370*/  HMMA.16816.F32.BF16 R112, R4.reuse, R10, R112 ;  /* 0x0000000a0470723c */ /* 0x040fe20000041870 */
[----:B------:R-:W1:Y:S01]  /*4380*/  LDSM.16.MT88.4 R8, [R224+0x5900] ;  /* 0x00590000e008783b */ /* 0x000e620000004200 */
[--C-:B-----5:R-:W-:Y:S02]  /*4390*/  FFMA.FTZ R144, R243, c[0x0][0x2d0], -R58.reuse ;  /* 0x0000b400f3907a23 */ /* 0x120fe4000001083a */
[--C-:B------:R-:W-:Y:S01]  /*43a0*/  FFMA.FTZ R243, R133, c[0x0][0x2d0], -R58.reuse ;  /* 0x0000b40085f37a23 */ /* 0x100fe2000001083a */
[----:B------:R-:W-:Y:S03]  /*43b0*/  MUFU.EX2 R138, R138 ;  /* 0x0000008a008a7308 */ /* 0x000fe60000000800 */
[C---:B------:R-:W-:Y:S05]  /*43c0*/  HMMA.16816.F32.BF16 R68, R4.reuse, R20, R68 ;  /* 0x000000140444723c */ /* 0x040fea0000041844 */
[----:B------:R-:W-:Y:S03]  /*43d0*/  MUFU.EX2 R144, R144 ;  /* 0x0000009000907308 */ /* 0x000fe60000000800 */
[C---:B------:R-:W-:Y:S01]  /*43e0*/  HMMA.16816.F32.BF16 R72, R4.reuse, R22, R72 ;  /* 0x000000160448723c */ /* 0x040fe20000041848 */
[----:B------:R-:W5:Y:S04]  /*43f0*/  LDSM.16.MT88.4 R20, [R222+0x1900] ;  /* 0x00190000de14783b */ /* 0x000f680000004200 */
[----:B------:R-:W-:Y:S03]  /*4400*/  MUFU.EX2 R243, R243 ;  /* 0x000000f300f37308 */ /* 0x000fe60000000800 */
[C---:B------:R-:W-:Y:S08]  /*4410*/  HMMA.16816.F32.BF16 R128, R4.reuse, R24, R128 ;  /* 0x000000180480723c */ /* 0x040ff00000041880 */
[C---:B------:R-:W-:Y:S01]  /*4420*/  HMMA.16816.F32.BF16 R124, R4.reuse, R26, R124 ;  /* 0x0000001a047c723c */ /* 0x040fe2000004187c */
[----:B------:R-:W1:Y:S07]  /*4430*/  LDSM.16.MT88.4 R24, [R224+0x1900] ;  /* 0x00190000e018783b */ /* 0x000e6e0000004200 */
[C---:B------:R-:W-:Y:S07]  /*4440*/  HMMA.16816.F32.BF16 R104, R4.reuse, R34, R104 ;  /* 0x000000220468723c */ /* 0x040fee0000041868 */
[--C-:B------:R-:W-:Y:S01]  /*4450*/  FFMA.FTZ R34, R136, c[0x0][0x2d0], -R58.reuse ;  /* 0x0000b40088227a23 */ /* 0x100fe2000001083a */
[----:B------:R-:W-:Y:S01]  /*4460*/  HMMA.16816.F32.BF16 R120, R4, R28, R120 ;  /* 0x0000001c0478723c */ /* 0x000fe20000041878 */
[----:B------:R-:W-:-:S02]  /*4470*/  FFMA.FTZ R35, R167, c[0x0][0x2d0], -R58 ;  /* 0x0000b400a7237a23 */ /* 0x000fc4000001083a */
[----:B------:R-:W-:Y:S02]  /*4480*/  FFMA.FTZ R167, R134, c[0x0][0x2d0], -R58 ;  /* 0x0000b40086a77a23 */ /* 0x000fe4000001083a */
[--C-:B------:R-:W-:Y:S01]  /*4490*/  FFMA.FTZ R136, R193, c[0x0][0x2d0], -R56.reuse ;  /* 0x0000b400c1887a23 */ /* 0x100fe20000010838 */
[----:B------:R-:W-:Y:S01]  /*44a0*/  MUFU.EX2 R34, R34 ;  /* 0x0000002200227308 */ /* 0x000fe20000000800 */
[--C-:B------:R-:W-:Y:S01]  /*44b0*/  FFMA.FTZ R134, R251, c[0x0][0x2d0], -R56.reuse ;  /* 0x0000b400fb867a23 */ /* 0x100fe20000010838 */
[----:B------:R-:W-:Y:S01]  /*44c0*/  HMMA.16816.F32.BF16 R108, R4, R30, R108 ;  /* 0x0000001e046c723c */ /* 0x000fe2000004186c */
[----:B------:R-:W-:Y:S01]  /*44d0*/  LDSM.16.MT88.4 R28, [R221+0x5900] ;  /* 0x00590000dd1c783b */ /* 0x000fe20000004200 */
[----:B------:R-:W-:-:S04]  /*44e0*/  FFMA.FTZ R193, R249, c[0x0][0x2d0], -R56 ;  /* 0x0000b400f9c17a23 */ /* 0x000fc80000010838 */
[----:B------:R-:W1:Y:S01]  /*44f0*/  MUFU.EX2 R35, R35 ;  /* 0x0000002300237308 */ /* 0x000e620000000800 */
[----:B------:R-:W-:Y:S01]  /*4500*/  F2FP.BF16.PACK_AB R4, R145, R60 ;  /* 0x0000003c9104723e */ /* 0x000fe200000010ff */
[----:B------:R-:W-:Y:S01]  /*4510*/  FADD.FTZ R60, R60, R41 ;  /* 0x000000293c3c7221 */ /* 0x000fe20000010000 */
[----:B---3--:R-:W-:Y:S02]  /*4520*/  F2FP.BF16.PACK_AB R6, R62, R147 ;  /* 0x000000933e06723e */ /* 0x008fe400000010ff */
[----:B------:R-:W-:Y:S01]  /*4530*/  F2FP.BF16.PACK_AB R5, R151, R64 ;  /* 0x000000409705723e */ /* 0x000fe200000010ff */
[----:B------:R-:W-:Y:S01]  /*4540*/  FADD.FTZ R60, R145, R60 ;  /* 0x0000003c913c7221 */ /* 0x000fe20000010000 */
[----:B----4-:R-:W-:Y:S01]  /*4550*/  F2FP.BF16.PACK_AB R7, R33, R32 ;  /* 0x000000202107723e */ /* 0x010fe200000010ff */
[----:B------:R-:W3:Y:S02]  /*4560*/  MUFU.EX2 R167, R167 ;  /* 0x000000a700a77308 */ /* 0x000ee40000000800 */
[----:B------:R-:W-:-:S04]  /*4570*/  FADD.FTZ R147, R147, R60 ;  /* 0x0000003c93937221 */ /* 0x000fc80000010000 */
[C---:B--2---:R-:W-:Y:S01]  /*4580*/  HMMA.16816.F32.BF16 R76, R4.reuse, R16, R76 ;  /* 0x00000010044c723c */ /* 0x044fe2000004184c */
[----:B------:R-:W-:Y:S01]  /*4590*/  FADD.FTZ R147, R62, R147 ;  /* 0x000000933e937221 */ /* 0x000fe20000010000 */
[----:B------:R-:W2:Y:S06]  /*45a0*/  MUFU.EX2 R134, R134 ;  /* 0x0000008600867308 */ /* 0x000eac0000000800 */
[C---:B------:R-:W-:Y:S01]  /*45b0*/  HMMA.16816.F32.BF16 R80, R4.reuse, R18, R80 ;  /* 0x000000120450723c */ /* 0x040fe20000041850 */
[----:B------:R-:W4:Y:S01]  /*45c0*/  LDSM.16.MT88.4 R16, [R222+0x5900] ;  /* 0x00590000de10783b */ /* 0x000f220000004200 */
[----:B------:R-:W-:Y:S06]  /*45d0*/  MUFU.EX2 R136, R136 ;  /* 0x0000008800887308 */ /* 0x000fec0000000800 */
[C---:B-1----:R-:W-:Y:S02]  /*45e0*/  HMMA.16816.F32.BF16 R84, R4.reuse, R12, R84 ;  /* 0x0000000c0454723c */ /* 0x042fe40000041854 */
[----:B------:R-:W1:Y:S06]  /*45f0*/  MUFU.EX2 R193, R193 ;  /* 0x000000c100c17308 */ /* 0x000e6c0000000800 */
[C---:B------:R-:W-:Y:S01]  /*4600*/  HMMA.16816.F32.BF16 R88, R4.reuse, R14, R88 ;  /* 0x0000000e0458723c */ /* 0x040fe20000041858 */
[----:B------:R-:W1:Y:S07]  /*4610*/  LDSM.16.MT88.4 R12, [R220+0x5900] ;  /* 0x00590000dc0c783b */ /* 0x000e6e0000004200 */
[C---:B------:R-:W-:Y:S08]  /*4620*/  HMMA.16816.F32.BF16 R92, R4.reuse, R8, R92 ;  /* 0x00000008045c723c */ /* 0x040ff0000004185c */
[C---:B------:R-:W-:Y:S01]  /*4630*/  HMMA.16816.F32.BF16 R96, R4.reuse, R10, R96 ;  /* 0x0000000a0460723c */ /* 0x040fe20000041860 */
[----:B------:R-:W1:Y:S07]  /*4640*/  LDSM.16.MT88.4 R8, [R222+0x2100] ;  /* 0x00210000de08783b */ /* 0x000e6e0000004200 */
[C---:B-----5:R-:W-:Y:S08]  /*4650*/  HMMA.16816.F32.BF16 R68, R4.reuse, R20, R68 ;  /* 0x000000140444723c */ /* 0x060ff00000041844 */
[C---:B------:R-:W-:Y:S01]  /*4660*/  HMMA.16816.F32.BF16 R72, R4.reuse, R22, R72 ;  /* 0x000000160448723c */ /* 0x040fe20000041848 */
[----:B------:R-:W5:Y:S07]  /*4670*/  LDSM.16.MT88.4 R20, [R221+0x2100] ;  /* 0x00210000dd14783b */ /* 0x000f6e0000004200 */
[C---:B------:R-:W-:Y:S08]  /*4680*/  HMMA.16816.F32.BF16 R128, R4.reuse, R24, R128 ;  /* 0x000000180480723c */ /* 0x040ff00000041880 */
[C---:B------:R-:W-:Y:S01]  /*4690*/  HMMA.16816.F32.BF16 R124, R4.reuse, R26, R124 ;  /* 0x0000001a047c723c */ /* 0x040fe2000004187c */
[----:B------:R-:W-:Y:S07]  /*46a0*/  LDSM.16.MT88.4 R24, [R224+0x2100] ;  /* 0x00210000e018783b */ /* 0x000fee0000004200 */
[C---:B----4-:R-:W-:Y:S08]  /*46b0*/  HMMA.16816.F32.BF16 R100, R4.reuse, R16, R100 ;  /* 0x000000100464723c */ /* 0x050ff00000041864 */
[C---:B------:R-:W-:Y:S01]  /*46c0*/  HMMA.16816.F32.BF16 R104, R4.reuse, R18, R104 ;  /* 0x000000120468723c */ /* 0x040fe20000041868 */
[----:B------:R-:W4:Y:S07]  /*46d0*/  LDSM.16.MT88.4 R16, [R220+0x2100] ;  /* 0x00210000dc10783b */ /* 0x000f2e0000004200 */
[C---:B------:R-:W-:Y:S08]  /*46e0*/  HMMA.16816.F32.BF16 R120, R4.reuse, R28, R120 ;  /* 0x0000001c0478723c */ /* 0x040ff00000041878 */
[C---:B------:R-:W-:Y:S01]  /*46f0*/  HMMA.16816.F32.BF16 R108, R4.reuse, R30, R108 ;  /* 0x0000001e046c723c */ /* 0x040fe2000004186c */
[----:B------:R-:W-:Y:S07]  /*4700*/  LDSM.16.MT88.4 R28, [R221+0x6100] ;  /* 0x00610000dd1c783b */ /* 0x000fee0000004200 */
[C---:B-1----:R-:W-:Y:S08]  /*4710*/  HMMA.16816.F32.BF16 R116, R4.reuse, R12, R116 ;  /* 0x0000000c0474723c */ /* 0x042ff00000041874 */
[----:B------:R-:W-:Y:S01]  /*4720*/  HMMA.16816.F32.BF16 R112, R4, R14, R112 ;  /* 0x0000000e0470723c */ /* 0x000fe20000041870 */
[----:B------:R-:W1:Y:S06]  /*4730*/  LDSM.16.MT88.4 R12, [R224+0x6100] ;  /* 0x00610000e00c783b */ /* 0x000e6c0000004200 */
[----:B------:R-:W-:Y:S01]  /*4740*/  F2FP.BF16.PACK_AB R4, R35, R34 ;  /* 0x000000222304723e */ /* 0x000fe200000010ff */
[----:B------:R-:W-:Y:S01]  /*4750*/  FADD.FTZ R34, R34, R147 ;  /* 0x0000009322227221 */ /* 0x000fe20000010000 */
[----:B---3--:R-:W-:-:S02]  /*4760*/  F2FP.BF16.PACK_AB R6, R66, R167 ;  /* 0x000000a74206723e */ /* 0x008fc400000010ff */
[----:B--2---:R-:W-:Y:S01]  /*4770*/  F2FP.BF16.PACK_AB R5, R173, R134 ;  /* 0x00000086ad05723e */ /* 0x004fe200000010ff */
[----:B------:R-:W-:Y:S01]  /*4780*/  FADD.FTZ R34, R35, R34 ;  /* 0x0000002223227221 */ /* 0x000fe20000010000 */
[----:B------:R-:W-:-:S03]  /*4790*/  F2FP.BF16.PACK_AB R7, R193, R136 ;  /* 0x00000088c107723e */ /* 0x000fc600000010ff */
[----:B------:R-:W-:-:S04]  /*47a0*/  FADD.FTZ R167, R167, R34 ;  /* 0x00000022a7a77221 */ /* 0x000fc80000010000 */
[----:B------:R-:W-:Y:S01]  /*47b0*/  HMMA.16816.F32.BF16 R68, R4, R8, R68 ;  /* 0x000000080444723c */ /* 0x000fe20000041844 */
[----:B------:R-:W-:-:S07]  /*47c0*/  FADD.FTZ R167, R66, R167 ;  /* 0x000000a742a77221 */ /* 0x000fce0000010000 */
[C---:B------:R-:W-:Y:S01]  /*47d0*/  HMMA.16816.F32.BF16 R72, R4.reuse, R10, R72 ;  /* 0x0000000a0448723c */ /* 0x040fe20000041848 */
[----:B------:R-:W2:Y:S07]  /*47e0*/  LDSM.16.MT88.4 R8, [R222+0x6100] ;  /* 0x00610000de08783b */ /* 0x000eae0000004200 */
[C---:B-----5:R-:W-:Y:S08]  /*47f0*/  HMMA.16816.F32.BF16 R76, R4.reuse, R20, R76 ;  /* 0x00000014044c723c */ /* 0x060ff0000004184c */
[C---:B------:R-:W-:Y:S01]  /*4800*/  HMMA.16816.F32.BF16 R80, R4.reuse, R22, R80 ;  /* 0x000000160450723c */ /* 0x040fe20000041850 */
[----:B------:R-:W3:Y:S07]  /*4810*/  LDSM.16.MT88.4 R20, [R220+0x6100] ;  /* 0x00610000dc14783b */ /* 0x000eee0000004200 */
[C---:B----4-:R-:W-:Y:S08]  /*4820*/  HMMA.16816.F32.BF16 R84, R4.reuse, R16, R84 ;  /* 0x000000100454723c */ /* 0x050ff00000041854 */
[C---:B------:R-:W-:Y:S01]  /*4830*/  HMMA.16816.F32.BF16 R88, R4.reuse, R18, R88 ;  /* 0x000000120458723c */ /* 0x040fe20000041858 */
[----:B------:R-:W4:Y:S07]  /*4840*/  LDSM.16.MT88.4 R16, [R224+0x2900] ;  /* 0x00290000e010783b */ /* 0x000f2e0000004200 */
[C---:B-1----:R-:W-:Y:S08]  /*4850*/  HMMA.16816.F32.BF16 R92, R4.reuse, R12, R92 ;  /* 0x0000000c045c723c */ /* 0x042ff0000004185c */
[C---:B------:R-:W-:Y:S01]  /*4860*/  HMMA.16816.F32.BF16 R96, R4.reuse, R14, R96 ;  /* 0x0000000e0460723c */ /* 0x040fe20000041860 */
[----:B------:R-:W1:Y:S07]  /*4870*/  LDSM.16.MT88.4 R12, [R221+0x2900] ;  /* 0x00290000dd0c783b */ /* 0x000e6e0000004200 */
[C---:B--2---:R-:W-:Y:S08]  /*4880*/  HMMA.16816.F32.BF16 R100, R4.reuse, R8, R100 ;  /* 0x000000080464723c */ /* 0x044ff00000041864 */
[C---:B------:R-:W-:Y:S01]  /*4890*/  HMMA.16816.F32.BF16 R104, R4.reuse, R10, R104 ;  /* 0x0000000a0468723c */ /* 0x040fe20000041868 */
[----:B------:R-:W2:Y:S07]  /*48a0*/  LDSM.16.MT88.4 R8, [R220+0x2900] ;  /* 0x00290000dc08783b */ /* 0x000eae0000004200 */
[C---:B------:R-:W-:Y:S08]  /*48b0*/  HMMA.16816.F32.BF16 R128, R4.reuse, R24, R128 ;  /* 0x000000180480723c */ /* 0x040ff00000041880 */
[C---:B------:R-:W-:Y:S01]  /*48c0*/  HMMA.16816.F32.BF16 R124, R4.reuse, R26, R124 ;  /* 0x0000001a047c723c */ /* 0x040fe2000004187c */
[----:B------:R-:W-:Y:S07]  /*48d0*/  LDSM.16.MT88.4 R24, [R222+0x2900] ;  /* 0x00290000de18783b */ /* 0x000fee0000004200 */
[C---:B------:R-:W-:Y:S08]  /*48e0*/  HMMA.16816.F32.BF16 R120, R4.reuse, R28, R120 ;  /* 0x0000001c0478723c */ /* 0x040ff00000041878 */
[C---:B------:R-:W-:Y:S01]  /*48f0*/  HMMA.16816.F32.BF16 R108, R4.reuse, R30, R108 ;  /* 0x0000001e046c723c */ /* 0x040fe2000004186c */
[----:B------:R-:W-:Y:S07]  /*4900*/  LDSM.16.MT88.4 R28, [R224+0x3100] ;  /* 0x00310000e01c783b */ /* 0x000fee0000004200 */
[C---:B---3--:R-:W-:Y:S08]  /*4910*/  HMMA.16816.F32.BF16 R116, R4.reuse, R20, R116 ;  /* 0x000000140474723c */ /* 0x048ff00000041874 */
[----:B------:R-:W-:Y:S01]  /*4920*/  HMMA.16816.F32.BF16 R112, R4, R22, R112 ;  /* 0x000000160470723c */ /* 0x000fe20000041870 */
[----:B------:R-:W3:Y:S06]  /*4930*/  LDSM.16.MT88.4 R20, [R224+0x6900] ;  /* 0x00690000e014783b */ /* 0x000eec0000004200 */
[----:B------:R-:W-:Y:S01]  /*4940*/  F2FP.BF16.PACK_AB R4, R245, R138 ;  /* 0x0000008af504723e */ /* 0x000fe200000010ff */
[----:B------:R-:W-:Y:S01]  /*4950*/  FADD.FTZ R138, R138, R167 ;  /* 0x000000a78a8a7221 */ /* 0x000fe20000010000 */
[----:B------:R-:W-:-:S02]  /*4960*/  F2FP.BF16.PACK_AB R6, R241, R144 ;  /* 0x00000090f106723e */ /* 0x000fc400000010ff */
[----:B------:R-:W-:Y:S01]  /*4970*/  F2FP.BF16.PACK_AB R5, R237, R146 ;  /* 0x00000092ed05723e */ /* 0x000fe200000010ff */
[----:B------:R-:W-:Y:S01]  /*4980*/  FADD.FTZ R245, R245, R138 ;  /* 0x0000008af5f57221 */ /* 0x000fe20000010000 */
[----:B------:R-:W-:-:S03]  /*4990*/  F2FP.BF16.PACK_AB R7, R175, R148 ;  /* 0x00000094af07723e */ /* 0x000fc600000010ff */
[----:B------:R-:W-:-:S04]  /*49a0*/  FADD.FTZ R144, R144, R245 ;  /* 0x000000f590907221 */ /* 0x000fc80000010000 */
[----:B----4-:R-:W-:Y:S01]  /*49b0*/  HMMA.16816.F32.BF16 R128, R4, R16, R128 ;  /* 0x000000100480723c */ /* 0x010fe20000041880 */
[----:B------:R-:W-:-:S07]  /*49c0*/  FADD.FTZ R241, R241, R144 ;  /* 0x00000090f1f17221 */ /* 0x000fce0000010000 */
        /* <DEDUP_REMOVED lines=8> */
[C---:B---3--:R-:W-:Y:S08]  /*4a50*/  HMMA.16816.F32.BF16 R92, R4.reuse, R20, R92 ;  /* 0x00000014045c723c */ /* 0x048ff0000004185c */
[C---:B----4-:R-:W-:Y:S08]  /*4a60*/  HMMA.16816.F32.BF16 R100, R4.reuse, R16, R100 ;  /* 0x000000100464723c */ /* 0x050ff00000041864 */
[C---:B------:R-:W-:Y:S01]  /*4a70*/  HMMA.16816.F32.BF16 R104, R4.reuse, R18, R104 ;  /* 0x000000120468723c */ /* 0x040fe20000041868 */
[----:B------:R-:W3:Y:S07]  /*4a80*/  LDSM.16.MT88.4 R16, [R220+0x3100] ;  /* 0x00310000dc10783b */ /* 0x000eee0000004200 */
[C---:B-1----:R-:W-:Y:S08]  /*4a90*/  HMMA.16816.F32.BF16 R120, R4.reuse, R12, R120 ;  /* 0x0000000c0478723c */ /* 0x042ff00000041878 */
[C---:B------:R-:W-:Y:S01]  /*4aa0*/  HMMA.16816.F32.BF16 R108, R4.reuse, R14, R108 ;  /* 0x0000000e046c723c */ /* 0x040fe2000004186c */
[----:B------:R-:W1:Y:S07]  /*4ab0*/  LDSM.16.MT88.4 R12, [R224+0x7100] ;  /* 0x00710000e00c783b */ /* 0x000e6e0000004200 */
[C---:B------:R-:W-:Y:S01]  /*4ac0*/  HMMA.16816.F32.BF16 R96, R4.reuse, R22, R96 ;  /* 0x000000160460723c */ /* 0x040fe20000041860 */
[----:B------:R-:W4:Y:S07]  /*4ad0*/  LDSM.16.MT88.4 R20, [R221+0x3100] ;  /* 0x00310000dd14783b */ /* 0x000f2e0000004200 */
[C---:B--2---:R-:W-:Y:S08]  /*4ae0*/  HMMA.16816.F32.BF16 R116, R4.reuse, R8, R116 ;  /* 0x000000080474723c */ /* 0x044ff00000041874 */
[C---:B------:R-:W-:Y:S01]  /*4af0*/  HMMA.16816.F32.BF16 R112, R4.reuse, R10, R112 ;  /* 0x0000000a0470723c */ /* 0x040fe20000041870 */
[----:B------:R-:W2:Y:S07]  /*4b00*/  LDSM.16.MT88.4 R8, [R222+0x7100] ;  /* 0x00710000de08783b */ /* 0x000eae0000004200 */
[C---:B------:R-:W-:Y:S08]  /*4b10*/  HMMA.16816.F32.BF16 R68, R4.reuse, R24, R68 ;  /* 0x000000180444723c */ /* 0x040ff00000041844 */
[----:B------:R-:W-:Y:S01]  /*4b20*/  HMMA.16816.F32.BF16 R72, R4, R26, R72 ;  /* 0x0000001a0448723c */ /* 0x000fe20000041848 */
[----:B------:R-:W5:Y:S06]  /*4b30*/  LDSM.16.MT88.4 R24, [R222+0x3100] ;  /* 0x00310000de18783b */ /* 0x000f6c0000004200 */
[----:B------:R-:W-:Y:S01]  /*4b40*/  F2FP.BF16.PACK_AB R4, R163, R150 ;  /* 0x00000096a304723e */ /* 0x000fe200000010ff */
[----:B------:R-:W-:Y:S01]  /*4b50*/  FADD.FTZ R150, R150, R241 ;  /* 0x000000f196967221 */ /* 0x000fe20000010000 */
[----:B------:R-:W-:-:S02]  /*4b60*/  F2FP.BF16.PACK_AB R6, R159, R152 ;  /* 0x000000989f06723e */ /* 0x000fc400000010ff */
[----:B------:R-:W-:Y:S01]  /*4b70*/  F2FP.BF16.PACK_AB R5, R155, R154 ;  /* 0x0000009a9b05723e */ /* 0x000fe200000010ff */
[----:B------:R-:W-:Y:S01]  /*4b80*/  FADD.FTZ R163, R163, R150 ;  /* 0x00000096a3a37221 */ /* 0x000fe20000010000 */
[----:B------:R-:W-:-:S03]  /*4b90*/  F2FP.BF16.PACK_AB R7, R156, R153 ;  /* 0x000000999c07723e */ /* 0x000fc600000010ff */
[----:B------:R-:W-:-:S04]  /*4ba0*/  FADD.FTZ R152, R152, R163 ;  /* 0x000000a398987221 */ /* 0x000fc80000010000 */
[----:B---3--:R-:W-:Y:S01]  /*4bb0*/  HMMA.16816.F32.BF16 R84, R4, R16, R84 ;  /* 0x000000100454723c */ /* 0x008fe20000041854 */
[----:B------:R-:W-:-:S07]  /*4bc0*/  FADD.FTZ R159, R159, R152 ;  /* 0x000000989f9f7221 */ /* 0x000fce0000010000 */
[C---:B------:R-:W-:Y:S01]  /*4bd0*/  HMMA.16816.F32.BF16 R88, R4.reuse, R18, R88 ;  /* 0x000000120458723c */ /* 0x040fe20000041858 */
[----:B------:R-:W3:Y:S07]  /*4be0*/  LDSM.16.MT88.4 R16, [R221+0x7100] ;  /* 0x00710000dd10783b */ /* 0x000eee0000004200 */
[C---:B-1----:R-:W-:Y:S08]  /*4bf0*/  HMMA.16816.F32.BF16 R92, R4.reuse, R12, R92 ;  /* 0x0000000c045c723c */ /* 0x042ff0000004185c */
[C---:B------:R-:W-:Y:S01]  /*4c00*/  HMMA.16816.F32.BF16 R96, R4.reuse, R14, R96 ;  /* 0x0000000e0460723c */ /* 0x040fe20000041860 */
[----:B------:R-:W1:Y:S07]  /*4c10*/  LDSM.16.MT88.4 R12, [R220+0x7100] ;  /* 0x00710000dc0c783b */ /* 0x000e6e0000004200 */
[C---:B----4-:R-:W-:Y:S08]  /*4c20*/  HMMA.16816.F32.BF16 R76, R4.reuse, R20, R76 ;  /* 0x00000014044c723c */ /* 0x050ff0000004184c */
[C---:B------:R-:W-:Y:S01]  /*4c30*/  HMMA.16816.F32.BF16 R80, R4.reuse, R22, R80 ;  /* 0x000000160450723c */ /* 0x040fe20000041850 */
[----:B------:R-:W4:Y:S07]  /*4c40*/  LDSM.16.MT88.4 R20, [R224+0x3900] ;  /* 0x00390000e014783b */ /* 0x000f2e0000004200 */
[C---:B--2---:R-:W-:Y:S08]  /*4c50*/  HMMA.16816.F32.BF16 R100, R4.reuse, R8, R100 ;  /* 0x000000080464723c */ /* 0x044ff00000041864 */
[C---:B------:R-:W-:Y:S01]  /*4c60*/  HMMA.16816.F32.BF16 R104, R4.reuse, R10, R104 ;  /* 0x0000000a0468723c */ /* 0x040fe20000041868 */
[----:B------:R-:W2:Y:S07]  /*4c70*/  LDSM.16.MT88.4 R8, [R222+0x3900] ;  /* 0x00390000de08783b */ /* 0x000eae0000004200 */
[C---:B------:R-:W-:Y:S07]  /*4c80*/  HMMA.16816.F32.BF16 R128, R4.reuse, R28, R128 ;  /* 0x0000001c0480723c */ /* 0x040fee0000041880 */
[--C-:B------:R-:W-:Y:S01]  /*4c90*/  FFMA.FTZ R28, R65, c[0x0][0x2d0], -R56.reuse ;  /* 0x0000b400411c7a23 */ /* 0x100fe20000010838 */
[----:B------:R-:W-:Y:S01]  /*4ca0*/  HMMA.16816.F32.BF16 R124, R4, R30, R124 ;  /* 0x0000001e047c723c */ /* 0x000fe2000004187c */
[----:B------:R-:W-:-:S04]  /*4cb0*/  FFMA.FTZ R29, R63, c[0x0][0x2d0], -R56 ;  /* 0x0000b4003f1d7a23 */ /* 0x000fc80000010838 */
[----:B------:R-:W-:Y:S02]  /*4cc0*/  MUFU.EX2 R28, R28 ;  /* 0x0000001c001c7308 */ /* 0x000fe40000000800 */
[----:B------:R-:W-:Y:S01]  /*4cd0*/  FFMA.FTZ R30, R61, c[0x0][0x2d0], -R56 ;  /* 0x0000b4003d1e7a23 */ /* 0x000fe20000010838 */
[C---:B-----5:R-:W-:Y:S05]  /*4ce0*/  HMMA.16816.F32.BF16 R68, R4.reuse, R24, R68 ;  /* 0x000000180444723c */ /* 0x060fea0000041844 */
[----:B------:R-:W-:Y:S02]  /*4cf0*/  MUFU.EX2 R29, R29 ;  /* 0x0000001d001d7308 */ /* 0x000fe40000000800 */
[--C-:B------:R-:W-:Y:S01]  /*4d00*/  FFMA.FTZ R24, R139, c[0x0][0x2d0], -R58.reuse ;  /* 0x0000b4008b187a23 */ /* 0x100fe2000001083a */
[----:B------:R-:W-:Y:S01]  /*4d10*/  HMMA.16816.F32.BF16 R72, R4, R26, R72 ;  /* 0x0000001a0448723c */ /* 0x000fe20000041848 */
[----:B------:R-:W-:-:S04]  /*4d20*/  FFMA.FTZ R25, R137, c[0x0][0x2d0], -R58 ;  /* 0x0000b40089197a23 */ /* 0x000fc8000001083a */
[----:B------:R-:W-:Y:S02]  /*4d30*/  MUFU.EX2 R24, R24 ;  /* 0x0000001800187308 */ /* 0x000fe40000000800 */
[----:B------:R-:W-:Y:S01]  /*4d40*/  FFMA.FTZ R26, R135, c[0x0][0x2d0], -R58 ;  /* 0x0000b400871a7a23 */ /* 0x000fe2000001083a */
[----:B---3--:R-:W-:Y:S01]  /*4d50*/  HMMA.16816.F32.BF16 R120, R4, R16, R120 ;  /* 0x000000100478723c */ /* 0x008fe20000041878 */
[----:B------:R-:W-:-:S04]  /*4d60*/  FFMA.FTZ R27, R67, c[0x0][0x2d0], -R56 ;  /* 0x0000b400431b7a23 */ /* 0x000fc80000010838 */
[----:B------:R-:W3:Y:S03]  /*4d70*/  MUFU.EX2 R25, R25 ;  /* 0x0000001900197308 */ /* 0x000ee60000000800 */
[C---:B------:R-:W-:Y:S01]  /*4d80*/  HMMA.16816.F32.BF16 R108, R4.reuse, R18, R108 ;  /* 0x00000012046c723c */ /* 0x040fe2000004186c */
[----:B------:R-:W5:Y:S04]  /*4d90*/  LDSM.16.MT88.4 R16, [R221+0x3900] ;  /* 0x00390000dd10783b */ /* 0x000f680000004200 */
[----:B------:R-:W2:Y:S03]  /*4da0*/  MUFU.EX2 R26, R26 ;  /* 0x0000001a001a7308 */ /* 0x000ea60000000800 */
[C---:B-1----:R-:W-:Y:S05]  /*4db0*/  HMMA.16816.F32.BF16 R116, R4.reuse, R12, R116 ;  /* 0x0000000c0474723c */ /* 0x042fea0000041874 */
[----:B------:R-:W1:Y:S03]  /*4dc0*/  MUFU.EX2 R27, R27 ;  /* 0x0000001b001b7308 */ /* 0x000e660000000800 */
[----:B------:R-:W-:Y:S01]  /*4dd0*/  HMMA.16816.F32.BF16 R112, R4, R14, R112 ;  /* 0x0000000e0470723c */ /* 0x000fe20000041870 */
[----:B------:R-:W5:Y:S04]  /*4de0*/  LDSM.16.MT88.4 R12, [R220+0x3900] ;  /* 0x00390000dc0c783b */ /* 0x000f680000004200 */
[----:B------:R-:W4:Y:S02]  /*4df0*/  MUFU.EX2 R30, R30 ;  /* 0x0000001e001e7308 */ /* 0x000f240000000800 */
[----:B---3--:R-:W-:Y:S01]  /*4e00*/  F2FP.BF16.PACK_AB R4, R25, R24 ;  /* 0x000000181904723e */ /* 0x008fe200000010ff */
[----:B------:R-:W-:Y:S01]  /*4e10*/  FADD.FTZ R24, R24, R159 ;  /* 0x0000009f18187221 */ /* 0x000fe20000010000 */
[----:B--2---:R-:W-:-:S03]  /*4e20*/  F2FP.BF16.PACK_AB R6, R243, R26 ;  /* 0x0000001af306723e */ /* 0x004fc600000010ff */
[----:B------:R-:W-:Y:S01]  /*4e30*/  FADD.FTZ R25, R25, R24 ;  /* 0x0000001819197221 */ /* 0x000fe20000010000 */
[----:B-1----:R-:W-:-:S03]  /*4e40*/  F2FP.BF16.PACK_AB R5, R28, R27 ;  /* 0x0000001b1c05723e */ /* 0x002fc600000010ff */
[----:B------:R-:W-:-:S04]  /*4e50*/  FADD.FTZ R26, R26, R25 ;  /* 0x000000191a1a7221 */ /* 0x000fc80000010000 */
[----:B------:R-:W-:Y:S01]  /*4e60*/  FADD.FTZ R243, R243, R26 ;  /* 0x0000001af3f37221 */ /* 0x000fe20000010000 */
[----:B----4-:R-:W-:-:S07]  /*4e70*/  F2FP.BF16.PACK_AB R7, R30, R29 ;  /* 0x0000001d1e07723e */ /* 0x010fce00000010ff */
[C---:B------:R-:W-:Y:S07]  /*4e80*/  HMMA.16816.F32.BF16 R128, R4.reuse, R20, R128 ;  /* 0x000000140480723c */ /* 0x040fee0000041880 */
[----:B------:R-:W-:Y:S01]  /*4e90*/  FADD.FTZ R21, R37, R36 ;  /* 0x0000002425157221 */ /* 0x000fe20000010000 */
[----:B------:R-:W-:Y:S03]  /*4ea0*/  HMMA.16816.F32.BF16 R68, R4, R8, R68 ;  /* 0x000000080444723c */ /* 0x000fe60000041844 */
[----:B------:R-:W-:-:S04]  /*4eb0*/  FADD.FTZ R21, R0, R21 ;  /* 0x0000001500157221 */ /* 0x000fc80000010000 */
[----:B------:R-:W-:Y:S01]  /*4ec0*/  FADD.FTZ R64, R64, R21 ;  /* 0x0000001540407221 */ /* 0x000fe20000010000 */
[----:B------:R-:W-:Y:S01]  /*4ed0*/  HMMA.16816.F32.BF16 R72, R4, R10, R72 ;  /* 0x0000000a0448723c */ /* 0x000fe20000041848 */
[----:B------:R-:W1:Y:S02]  /*4ee0*/  LDSM.16.MT88.4 R8, [R224+0x7900] ;  /* 0x00790000e008783b */ /* 0x000e640000004200 */
[----:B------:R-:W-:-:S04]  /*4ef0*/  FADD.FTZ R151, R151, R64 ;  /* 0x0000004097977221 */ /* 0x000fc80000010000 */
[----:B------:R-:W-:Y:S01]  /*4f00*/  FADD.FTZ R32, R32, R151 ;  /* 0x0000009720207221 */ /* 0x000fe20000010000 */
[----:B-----5:R-:W-:Y:S03]  /*4f10*/  HMMA.16816.F32.BF16 R76, R4, R16, R76 ;  /* 0x00000010044c723c */ /* 0x020fe6000004184c */
[----:B------:R-:W-:-:S04]  /*4f20*/  FADD.FTZ R33, R33, R32 ;  /* 0x0000002021217221 */ /* 0x000fc80000010000 */
[----:B------:R-:W-:Y:S01]  /*4f30*/  FADD.FTZ R134, R134, R33 ;  /* 0x0000002186867221 */ /* 0x000fe20000010000 */
[----:B------:R-:W-:Y:S01]  /*4f40*/  HMMA.16816.F32.BF16 R80, R4, R18, R80 ;  /* 0x000000120450723c */ /* 0x000fe20000041850 */
[----:B------:R-:W2:Y:S02]  /*4f50*/  LDSM.16.MT88.4 R16, [R222+0x7900] ;  /* 0x00790000de10783b */ /* 0x000ea40000004200 */
[----:B------:R-:W-:-:S04]  /*4f60*/  FADD.FTZ R173, R173, R134 ;  /* 0x00000086adad7221 */ /* 0x000fc80000010000 */
[----:B------:R-:W-:Y:S01]  /*4f70*/  FADD.FTZ R136, R136, R173 ;  /* 0x000000ad88887221 */ /* 0x000fe20000010000 */
[----:B------:R-:W-:Y:S03]  /*4f80*/  HMMA.16816.F32.BF16 R84, R4, R12, R84 ;  /* 0x0000000c0454723c */ /* 0x000fe60000041854 */
[----:B------:R-:W-:-:S04]  /*4f90*/  FADD.FTZ R193, R193, R136 ;  /* 0x00000088c1c17221 */ /* 0x000fc80000010000 */
[----:B------:R-:W-:Y:S01]  /*4fa0*/  FADD.FTZ R146, R146, R193 ;  /* 0x000000c192927221 */ /* 0x000fe20000010000 */
[----:B------:R-:W-:Y:S01]  /*4fb0*/  HMMA.16816.F32.BF16 R88, R4, R14, R88 ;  /* 0x0000000e0458723c */ /* 0x000fe20000041858 */
[----:B------:R-:W3:Y:S02]  /*4fc0*/  LDSM.16.MT88.4 R12, [R221+0x7900] ;  /* 0x00790000dd0c783b */ /* 0x000ee40000004200 */
[----:B------:R-:W-:-:S04]  /*4fd0*/  FADD.FTZ R237, R237, R146 ;  /* 0x00000092eded7221 */ /* 0x000fc80000010000 */
[----:B------:R-:W-:Y:S01]  /*4fe0*/  FADD.FTZ R148, R148, R237 ;  /* 0x000000ed94947221 */ /* 0x000fe20000010000 */
[----:B------:R-:W-:Y:S03]  /*4ff0*/  HMMA.16816.F32.BF16 R124, R4, R22, R124 ;  /* 0x00000016047c723c */ /* 0x000fe6000004187c */
[----:B------:R-:W-:-:S04]  /*5000*/  FADD.FTZ R175, R175, R148 ;  /* 0x00000094afaf7221 */ /* 0x000fc80000010000 */
[----:B------:R-:W-:Y:S01]  /*5010*/  FADD.FTZ R154, R154, R175 ;  /* 0x000000af9a9a7221 */ /* 0x000fe20000010000 */
[----:B-1----:R-:W-:Y:S03]  /*5020*/  HMMA.16816.F32.BF16 R92, R4, R8, R92 ;  /* 0x00000008045c723c */ /* 0x002fe6000004185c */
[----:B------:R-:W-:-:S04]  /*5030*/  FADD.FTZ R154, R155, R154 ;  /* 0x0000009a9b9a7221 */ /* 0x000fc80000010000 */
[----:B------:R-:W-:Y:S01]  /*5040*/  FADD.FTZ R153, R153, R154 ;  /* 0x0000009a99997221 */ /* 0x000fe20000010000 */
[----:B------:R-:W-:Y:S01]  /*5050*/  HMMA.16816.F32.BF16 R96, R4, R10, R96 ;  /* 0x0000000a0460723c */ /* 0x000fe20000041860 */
[----:B------:R-:W1:Y:S02]  /*5060*/  LDSM.16.MT88.4 R8, [R220+0x7900] ;  /* 0x00790000dc08783b */ /* 0x000e640000004200 */
[----:B------:R-:W-:-:S04]  /*5070*/  FADD.FTZ R156, R156, R153 ;  /* 0x000000999c9c7221 */ /* 0x000fc80000010000 */
[----:B------:R-:W-:Y:S01]  /*5080*/  FADD.FTZ R27, R27, R156 ;  /* 0x0000009c1b1b7221 */ /* 0x000fe20000010000 */
[----:B--2---:R-:W-:Y:S03]  /*5090*/  HMMA.16816.F32.BF16 R100, R4, R16, R100 ;  /* 0x000000100464723c */ /* 0x004fe60000041864 */
[----:B------:R-:W-:-:S04]  /*50a0*/  FADD.FTZ R28, R28, R27 ;  /* 0x0000001b1c1c7221 */ /* 0x000fc80000010000 */
[----:B------:R-:W-:Y:S01]  /*50b0*/  FADD.FTZ R29, R29, R28 ;  /* 0x0000001c1d1d7221 */ /* 0x000fe20000010000 */
[----:B------:R-:W-:Y:S03]  /*50c0*/  HMMA.16816.F32.BF16 R104, R4, R18, R104 ;  /* 0x000000120468723c */ /* 0x000fe60000041868 */
[----:B------:R-:W-:-:S05]  /*50d0*/  FADD.FTZ R241, R30, R29 ;  /* 0x0000001d1ef17221 */ /* 0x000fca0000010000 */
[C---:B---3--:R-:W-:Y:S08]  /*50e0*/  HMMA.16816.F32.BF16 R120, R4.reuse, R12, R120 ;  /* 0x0000000c0478723c */ /* 0x048ff00000041878 */
[C---:B------:R-:W-:Y:S08]  /*50f0*/  HMMA.16816.F32.BF16 R108, R4.reuse, R14, R108 ;  /* 0x0000000e046c723c */ /* 0x040ff0000004186c */
[C---:B-1----:R-:W-:Y:S08]  /*5100*/  HMMA.16816.F32.BF16 R116, R4.reuse, R8, R116 ;  /* 0x000000080474723c */ /* 0x042ff00000041874 */
[----:B------:R-:W-:Y:S01]  /*5110*/  HMMA.16816.F32.BF16 R112, R4, R10, R112 ;  /* 0x0000000a0470723c */ /* 0x000fe20000041870 */
[----:B------:R-:W-:Y:S07]  /*5120*/  @!P1 BRA `(.L_x_24) ;  /* 0x000034e000009947 */ /* 0x000fee0003800000 */
[----:B------:R-:W-:Y:S01]  /*5130*/  IADD3 R237, P1, R230, 0x40, RZ ;  /* 0x00000040e6ed7810 */ /* 0x000fe20007f3e0ff */
[----:B------:R-:W-:Y:S01]  /*5140*/  IMAD.MOV.U32 R0, RZ, RZ, R3 ;  /* 0x000000ffff007224 */ /* 0x000fe200078e0003 */
[----:B------:R-:W-:Y:S01]  /*5150*/  IADD3 R239, P2, R234, 0x40, RZ ;  /* 0x00000040eaef7810 */ /* 0x000fe20007f5e0ff */
[----:B------:R-:W-:Y:S01]  /*5160*/  IMAD.MOV.U32 R133, RZ, RZ, R132 ;  /* 0x000000ffff857224 */ /* 0x000fe200078e0084 */
[----:B------:R-:W-:Y:S01]  /*5170*/  ULEA.HI.SX32 UR21, UR18, 0xfffffffe, 0x19 ;  /* 0xfffffffe12157891 */ /* 0x000fe2000f8fca3f */
[----:B------:R-:W-:Y:S01]  /*5180*/  IMAD.X R236, RZ, RZ, R233, P1 ;  /* 0x000000ffffec7224 */ /* 0x000fe200008e06e9 */
[----:B------:R-:W-:Y:S01]  /*5190*/  IADD3.X R238, RZ, R229, RZ, P2, !PT ;  /* 0x000000e5ffee7210 */ /* 0x000fe200017fe4ff */
[----:B------:R-:W-:-:S02]  /*51a0*/  ULDC.64 UR6, c[0x0][0x208] ;  /* 0x0000820000067ab9 */ /* 0x000fc40000000a00 */
[----:B------:R-:W-:-:S07]  /*51b0*/  ULDC.64 UR4, c[0x0][0x1e0] ;  /* 0x0000780000047ab9 */ /* 0x000fce0000000a00 */
.L_x_25:
        /* <DEDUP_REMOVED lines=19> */
[----:B------:R-:W-:Y:S01]  /*52f0*/  @UP1 USHF.L.U64.HI UR20, UR4, 0x6, UR5 ;  /* 0x0000000604141899 */ /* 0x000fe20008010205 */
        /* <DEDUP_REMOVED lines=8> */
[----:B------:R-:W-:Y:S01]  /*5380*/  @UP1 UIMAD UR18, UR18, UR4, URZ ;  /* 0x00000004121212a4 */ /* 0x000fe2000f8e023f */
[C---:B------:R-:W-:Y:S02]  /*5390*/  IADD3 R192, P1, R2.reuse, UR9, RZ ;  /* 0x0000000902c07c10 */ /* 0x040fe4000ff3e0ff */
[----:B------:R-:W-:Y:S01]  /*53a0*/  IADD3 R194, P4, R2, UR14, RZ ;  /* 0x0000000e02c27c10 */ /* 0x000fe2000ff9e0ff */
[----:B------:R-:W3:Y:S01]  /*53b0*/  LDSM.16.M88.4 R152, [R226+0x9100] ;  /* 0x00910000e298783b */ /* 0x000ee20000000200 */
[C---:B------:R-:W-:Y:S01]  /*53c0*/  IADD3.X R193, R3.reuse, UR12, RZ, P1, !PT ;  /* 0x0000000c03c17c10 */ /* 0x040fe20008ffe4ff */
[----:B------:R-:W-:Y:S01]  /*53d0*/  @UP1 UIMAD UR18, UR21, UR5, UR18 ;  /* 0x00000005151212a4 */ /* 0x000fe2000f8e0212 */
[----:B------:R-:W-:Y:S02]  /*53e0*/  IADD3.X R195, R3, UR13, RZ, P4, !PT ;  /* 0x0000000d03c37c10 */ /* 0x000fe4000a7fe4ff */
[C---:B------:R-:W-:Y:S01]  /*53f0*/  IADD3 R246, P2, R192.reuse, UR9, RZ ;  /* 0x00000009c0f67c10 */ /* 0x040fe2000ff5e0ff */
[----:B------:R-:W-:Y:S02]  /*5400*/  @UP1 UIADD3 UR18, UR23, UR18, URZ ;  /* 0x0000001217121290 */ /* 0x000fe4000fffe03f */
[----:B------:R-:W4:Y:S01]  /*5410*/  LDSM.16.M88.4 R156, [R226+0x9900] ;  /* 0x00990000e29c783b */ /* 0x000f220000000200 */
[C---:B------:R-:W-:Y:S01]  /*5420*/  IADD3.X R247, R193.reuse, UR12, RZ, P2, !PT ;  /* 0x0000000cc1f77c10 */ /* 0x040fe200097fe4ff */
[----:B------:R-:W-:Y:S06]  /*5430*/  @UP1 USHF.L.U64.HI UR18, UR22, 0x7, UR18 ;  /* 0x0000000716121899 */ /* 0x000fec0008010212 */
        /* <DEDUP_REMOVED lines=10> */
[----:B------:R-:W-:Y:S01]  /*54e0*/  LDSM.16.M88.4 R148, [R218] ;  /* 0x00000000da94783b */ /* 0x000fe20000000200 */
[C---:B------:R-:W-:Y:S07]  /*54f0*/  HMMA.16816.F32.BF16 R24, R140.reuse, R154, RZ ;  /* 0x0000009a8c18723c */ /* 0x040fee00000418ff */
[----:B------:R-:W-:Y:S01]  /*5500*/  LDSM.16.M88.4 R152, [R217] ;  /* 0x00000000d998783b */ /* 0x000fe20000000200 */
[C---:B----4-:R-:W-:Y:S07]  /*5510*/  HMMA.16816.F32.BF16 R28, R140.reuse, R156, RZ ;  /* 0x0000009c8c1c723c */ /* 0x050fee00000418ff */
[----:B------:R-:W-:Y:S01]  /*5520*/  LDSM.16.M88.4 R172, [R213] ;  /* 0x00000000d5ac783b */ /* 0x000fe20000000200 */
[C---:B------:R-:W-:Y:S07]  /*5530*/  HMMA.16816.F32.BF16 R32, R140.reuse, R158, RZ ;  /* 0x0000009e8c20723c */ /* 0x040fee00000418ff */
[----:B------:R-:W-:Y:S01]  /*5540*/  LDSM.16.M88.4 R156, [R216] ;  /* 0x00000000d89c783b */ /* 0x000fe20000000200 */
[C---:B-----5:R-:W-:Y:S08]  /*5550*/  HMMA.16816.F32.BF16 R36, R140.reuse, R160, RZ ;  /* 0x000000a08c24723c */ /* 0x060ff000000418ff */
[C---:B------:R-:W-:Y:S01]  /*5560*/  HMMA.16816.F32.BF16 R40, R140.reuse, R162, RZ ;  /* 0x000000a28c28723c */ /* 0x040fe200000418ff */
[----:B------:R-:W-:Y:S07]  /*5570*/  LDSM.16.M88.4 R160, [R215] ;  /* 0x00000000d7a0783b */ /* 0x000fee0000000200 */
[C---:B-1----:R-:W-:Y:S08]  /*5580*/  HMMA.16816.F32.BF16 R44, R140.reuse, R164, RZ ;  /* 0x000000a48c2c723c */ /* 0x042ff000000418ff */
[C---:B------:R-:W-:Y:S01]  /*5590*/  HMMA.16816.F32.BF16 R48, R140.reuse, R166, RZ ;  /* 0x000000a68c30723c */ /* 0x040fe200000418ff */
[----:B------:R-:W-:Y:S07]  /*55a0*/  LDSM.16.M88.4 R164, [R214] ;  /* 0x00000000d6a4783b */ /* 0x000fee0000000200 */
[C---:B------:R-:W-:Y:S08]  /*55b0*/  HMMA.16816.F32.BF16 R52, R140.reuse, R144, RZ ;  /* 0x000000908c34723c */ /* 0x040ff000000418ff */
[C---:B------:R-:W-:Y:S01]  /*55c0*/  HMMA.16816.F32.BF16 R56, R140.reuse, R146, RZ ;  /* 0x000000928c38723c */ /* 0x040fe200000418ff */
[----:B------:R-:W1:Y:S07]  /*55d0*/  LDSM.16.M88.4 R144, [R219] ;  /* 0x00000000db90783b */ /* 0x000e6e0000000200 */
[C---:B--2---:R-:W-:Y:S01]  /*55e0*/  HMMA.16816.F32.BF16 R60, R140.reuse, R64, RZ ;  /* 0x000000408c3c723c */ /* 0x044fe200000418ff */
[----:B------:R-:W-:Y:S01]  /*55f0*/  @!PT LDS RZ, [RZ] ;  /* 0x00000000fffff984 */ /* 0x000fe20000000800 */
[----:B------:R-:W-:Y:S01]  /*5600*/  @!PT LDS RZ, [RZ] ;  /* 0x00000000fffff984 */ /* 0x000fe20000000800 */
[----:B------:R-:W-:Y:S01]  /*5610*/  @!PT LDS RZ, [RZ] ;  /* 0x00000000fffff984 */ /* 0x000fe20000000800 */
[----:B------:R2:W-:Y:S07]  /*5620*/  LDGSTS.E.BYPASS.LTC128B.128 [R227+0x100], [R244.64], !P3 ;  /* 0x00100000f4e37fae */ /* 0x0005ee000d901d50 */
[----:B------:R-:W-:Y:S01]  /*5630*/  HMMA.16816.F32.BF16 R64, R140, R66, RZ ;  /* 0x000000428c40723c */ /* 0x000fe200000418ff */
[----:B------:R3:W-:Y:S07]  /*5640*/  LDGSTS.E.BYPASS.LTC128B.128 [R227+0x4100], [R134.64], !P0 ;  /* 0x0410000086e37fae */ /* 0x0007ee000c101d50 */
[C---:B------:R-:W-:Y:S01]  /*5650*/  HMMA.16816.F32.BF16 R4, R168.reuse, R136, R4 ;  /* 0x00000088a804723c */ /* 0x040fe20000041804 */
[----:B------:R4:W-:Y:S07]  /*5660*/  LDGSTS.E.BYPASS.LTC128B.128 [R227+0x1100], [R2.64], !P3 ;  /* 0x0110000002e37fae */ /* 0x0009ee000d901d50 */
[C---:B------:R-:W-:Y:S01]  /*5670*/  HMMA.16816.F32.BF16 R8, R168.reuse, R138, R8 ;  /* 0x0000008aa808723c */ /* 0x040fe20000041808 */
[----:B------:R4:W-:Y:S03]  /*5680*/  LDGSTS.E.BYPASS.LTC128B.128 [R227+0x5100], [R2.64+0x80], !P0 ;  /* 0x0510008002e37fae */ /* 0x0009e6000c101d50 */
[----:B--2---:R-:W-:Y:S04]  /*5690*/  IADD3 R244, P1, R192, UR14, RZ ;  /* 0x0000000ec0f47c10 */ /* 0x004fe8000ff3e0ff */
[----:B------:R-:W-:Y:S01]  /*56a0*/  IADD3.X R245, R193, UR13, RZ, P1, !PT ;  /* 0x0000000dc1f57c10 */ /* 0x000fe20008ffe4ff */
[C---:B-1----:R-:W-:Y:S01]  /*56b0*/  HMMA.16816.F32.BF16 R12, R168.reuse, R144, R12 ;  /* 0x00000090a80c723c */ /* 0x042fe2000004180c */
[----:B------:R1:W-:Y:S01]  /*56c0*/  LDGSTS.E.BYPASS.LTC128B.128 [R227+0x2100], [R192.64], !P3 ;  /* 0x02100000c0e37fae */ /* 0x0003e2000d901d50 */
[----:B------:R-:W-:Y:S06]  /*56d0*/  PLOP3.LUT P1, PT, PT, PT, UP1, 0x80, 0x0 ;  /* 0x000000000000781c */ /* 0x000fec0003f2f018 */
[C---:B------:R-:W-:Y:S01]  /*56e0*/  HMMA.16816.F32.BF16 R16, R168.reuse, R146, R16 ;  /* 0x00000092a810723c */ /* 0x040fe20000041810 */
[----:B------:R1:W-:Y:S07]  /*56f0*/  LDGSTS.E.BYPASS.LTC128B.128 [R227+0x6100], [R194.64], !P0 ;  /* 0x06100000c2e37fae */ /* 0x0003ee000c101d50 */
[C---:B------:R-:W-:Y:S01]  /*5700*/  HMMA.16816.F32.BF16 R20, R168.reuse, R148, R20 ;  /* 0x00000094a814723c */ /* 0x040fe20000041814 */
[----:B------:R2:W-:Y:S07]  /*5710*/  LDGSTS.E.BYPASS.LTC128B.128 [R227+0x3100], [R246.64], !P3 ;  /* 0x03100000f6e37fae */ /* 0x0005ee000d901d50 */
[C---:B------:R-:W-:Y:S01]  /*5720*/  HMMA.16816.F32.BF16 R24, R168.reuse, R150, R24 ;  /* 0x00000096a818723c */ /* 0x040fe20000041818 */
[----:B------:R5:W-:Y:S07]  /*5730*/  LDGSTS.E.BYPASS.LTC128B.128 [R227+0x7100], [R244.64], !P0 ;  /* 0x07100000f4e37fae */ /* 0x000bee000c101d50 */
[C---:B------:R-:W-:Y:S01]  /*5740*/  HMMA.16816.F32.BF16 R28, R168.reuse, R152, R28 ;  /* 0x00000098a81c723c */ /* 0x040fe2000004181c */
[----:B------:R-:W1:Y:S07]  /*5750*/  LDSM.16.M88.4 R136, [R223+0x8100] ;  /* 0x00810000df88783b */ /* 0x000e6e0000000200 */
[C---:B------:R-:W-:Y:S01]  /*5760*/  HMMA.16816.F32.BF16 R32, R168.reuse, R154, R32 ;  /* 0x0000009aa820723c */ /* 0x040fe20000041820 */
[----:B------:R-:W0:Y:S07]  /*5770*/  LDGDEPBAR ;  /* 0x00000000000079af */ /* 0x000e2e0000000000 */
[C---:B------:R-:W-:Y:S01]  /*5780*/  HMMA.16816.F32.BF16 R36, R168.reuse, R156, R36 ;  /* 0x0000009ca824723c */ /* 0x040fe20000041824 */
[----:B------:R-:W1:Y:S07]  /*5790*/  LDSM.16.M88.4 R144, [R223+0x8900] ;  /* 0x00890000df90783b */ /* 0x000e6e0000000200 */
[C---:B------:R-:W-:Y:S01]  /*57a0*/  HMMA.16816.F32.BF16 R40, R168.reuse, R158, R40 ;  /* 0x0000009ea828723c */ /* 0x040fe20000041828 */
[----:B------:R-:W1:Y:S07]  /*57b0*/  LDSM.16.M88.4 R148, [R223+0x9100] ;  /* 0x00910000df94783b */ /* 0x000e6e0000000200 */
[C---:B------:R-:W-:Y:S01]  /*57c0*/  HMMA.16816.F32.BF16 R44, R168.reuse, R160, R44 ;  /* 0x000000a0a82c723c */ /* 0x040fe2000004182c */
[----:B------:R-:W2:Y:S07]  /*57d0*/  LDSM.16.M88.4 R152, [R223+0x9900] ;  /* 0x00990000df98783b */ /* 0x000eae0000000200 */
[C---:B------:R-:W-:Y:S01]  /*57e0*/  HMMA.16816.F32.BF16 R48, R168.reuse, R162, R48 ;  /* 0x000000a2a830723c */ /* 0x040fe20000041830 */
[----:B------:R-:W-:Y:S07]  /*57f0*/  LDSM.16.M88.4 R156, [R223+0xb900] ;  /* 0x00b90000df9c783b */ /* 0x000fee0000000200 */
[C---:B------:R-:W-:Y:S01]  /*5800*/  HMMA.16816.F32.BF16 R52, R168.reuse, R164, R52 ;  /* 0x000000a4a834723c */ /* 0x040fe20000041834 */
[----:B------:R-:W-:Y:S07]  /*5810*/  LDSM.16.M88.4 R160, [R212] ;  /* 0x00000000d4a0783b */ /* 0x000fee0000000200 */
[C---:B------:R-:W-:Y:S01]  /*5820*/  HMMA.16816.F32.BF16 R56, R168.reuse, R166, R56 ;  /* 0x000000a6a838723c */ /* 0x040fe20000041838 */
[----:B------:R-:W-:Y:S07]  /*5830*/  LDSM.16.M88.4 R164, [R212+0x800] ;  /* 0x00080000d4a4783b */ /* 0x000fee0000000200 */
[C---:B------:R-:W-:Y:S01]  /*5840*/  HMMA.16816.F32.BF16 R60, R168.reuse, R172, R60 ;  /* 0x000000aca83c723c */ /* 0x040fe2000004183c */
[----:B-1----:R-:W-:Y:S07]  /*5850*/  LDSM.16.M88.4 R192, [R210] ;  /* 0x00000000d2c0783b */ /* 0x002fee0000000200 */
[----:B------:R-:W-:Y:S01]  /*5860*/  HMMA.16816.F32.BF16 R64, R168, R174, R64 ;  /* 0x000000aea840723c */ /* 0x000fe20000041840 */
[----:B------:R-:W-:Y:S07]  /*5870*/  LDSM.16.M88.4 R172, [R211] ;  /* 0x00000000d3ac783b */ /* 0x000fee0000000200 */
[C---:B------:R-:W-:Y:S08]  /*5880*/  HMMA.16816.F32.BF16 R4, R176.reuse, R136, R4 ;  /* 0x00000088b004723c */ /* 0x040ff00000041804 */
[C---:B------:R-:W-:Y:S01]  /*5890*/  HMMA.16816.F32.BF16 R8, R176.reuse, R138, R8 ;  /* 0x0000008ab008723c */ /* 0x040fe20000041808 */
[----:B------:R-:W1:Y:S07]  /*58a0*/  LDSM.16.M88.4 R136, [R223+0xa100] ;  /* 0x00a10000df88783b */ /* 0x000e6e0000000200 */
[C---:B------:R-:W-:Y:S08]  /*58b0*/  HMMA.16816.F32.BF16 R12, R176.reuse, R144, R12 ;  /* 0x00000090b00c723c */ /* 0x040ff0000004180c */
[C---:B------:R-:W-:Y:S01]  /*58c0*/  HMMA.16816.F32.BF16 R16, R176.reuse, R146, R16 ;  /* 0x00000092b010723c */ /* 0x040fe20000041810 */
[----:B------:R-:W3:Y:S07]  /*58d0*/  LDSM.16.M88.4 R144, [R223+0xa900] ;  /* 0x00a90000df90783b */ /* 0x000eee0000000200 */
[C---:B------:R-:W-:Y:S08]  /*58e0*/  HMMA.16816.F32.BF16 R20, R176.reuse, R148, R20 ;  /* 0x00000094b014723c */ /* 0x040ff00000041814 */
[C---:B------:R-:W-:Y:S01]  /*58f0*/  HMMA.16816.F32.BF16 R24, R176.reuse, R150, R24 ;  /* 0x00000096b018723c */ /* 0x040fe20000041818 */
[----:B------:R-:W4:Y:S07]  /*5900*/  LDSM.16.M88.4 R148, [R223+0xb100] ;  /* 0x00b10000df94783b */ /* 0x000f2e0000000200 */
[C---:B--2---:R-:W-:Y:S08]  /*5910*/  HMMA.16816.F32.BF16 R28, R176.reuse, R152, R28 ;  /* 0x00000098b01c723c */ /* 0x044ff0000004181c */
[C---:B------:R-:W-:Y:S01]  /*5920*/  HMMA.16816.F32.BF16 R32, R176.reuse, R154, R32 ;  /* 0x0000009ab020723c */ /* 0x040fe20000041820 */
[----:B------:R-:W2:Y:S07]  /*5930*/  LDSM.16.M88.4 R152, [R212+0x1000] ;  /* 0x00100000d498783b */ /* 0x000eae0000000200 */
[C---:B-1----:R-:W-:Y:S08]  /*5940*/  HMMA.16816.F32.BF16 R36, R176.reuse, R136, R36 ;  /* 0x00000088b024723c */ /* 0x042ff00000041824 */
[C---:B------:R-:W-:Y:S01]  /*5950*/  HMMA.16816.F32.BF16 R40, R176.reuse, R138, R40 ;  /* 0x0000008ab028723c */ /* 0x040fe20000041828 */
[----:B------:R-:W1:Y:S07]  /*5960*/  LDSM.16.M88.4 R136, [R212+0x1800] ;  /* 0x00180000d488783b */ /* 0x000e6e0000000200 */
[C---:B---3--:R-:W-:Y:S08]  /*5970*/  HMMA.16816.F32.BF16 R44, R176.reuse, R144, R44 ;  /* 0x00000090b02c723c */ /* 0x048ff0000004182c */
[C---:B------:R-:W-:Y:S01]  /*5980*/  HMMA.16816.F32.BF16 R48, R176.reuse, R146, R48 ;  /* 0x00000092b030723c */ /* 0x040fe20000041830 */
[----:B------:R-:W3:Y:S07]  /*5990*/  LDSM.16.M88.4 R144, [R212+0x2000] ;  /* 0x00200000d490783b */ /* 0x000eee0000000200 */
        /* <DEDUP_REMOVED lines=25> */
[C---:B------:R-:W-:Y:S01]  /*5b30*/  HMMA.16816.F32.BF16 R56, R180.reuse, R158, R56 ;  /* 0x0000009eb438723c */ /* 0x040fe20000041838 */
[----:B------:R-:W4:Y:S07]  /*5b40*/  LDSM.16.M88.4 R156, [R226+0xe900] ;  /* 0x00e90000e29c783b */ /* 0x000f2e0000000200 */
[C---:B--2---:R-:W-:Y:S08]  /*5b50*/  HMMA.16816.F32.BF16 R60, R180.reuse, R152, R60 ;  /* 0x00000098b43c723c */ /* 0x044ff0000004183c */
[----:B------:R-:W-:Y:S01]  /*5b60*/  HMMA.16816.F32.BF16 R64, R180, R154, R64 ;  /* 0x0000009ab440723c */ /* 0x000fe20000041840 */
[----:B------:R-:W-:Y:S07]  /*5b70*/  LDSM.16.M88.4 R152, [R226+0xf900] ;  /* 0x00f90000e298783b */ /* 0x000fee0000000200 */
[C---:B-1----:R-:W-:Y:S08]  /*5b80*/  HMMA.16816.F32.BF16 R4, R184.reuse, R136, R4 ;  /* 0x00000088b804723c */ /* 0x042ff00000041804 */
[C---:B------:R-:W-:Y:S01]  /*5b90*/  HMMA.16816.F32.BF16 R8, R184.reuse, R138, R8 ;  /* 0x0000008ab808723c */ /* 0x040fe20000041808 */
[----:B------:R-:W1:Y:S07]  /*5ba0*/  LDSM.16.M88.4 R136, [R226+0xf100] ;  /* 0x00f10000e288783b */ /* 0x000e6e0000000200 */
[C---:B---3--:R-:W-:Y:S08]  /*5bb0*/  HMMA.16816.F32.BF16 R12, R184.reuse, R144, R12 ;  /* 0x00000090b80c723c */ /* 0x048ff0000004180c */
[C---:B------:R-:W-:Y:S01]  /*5bc0*/  HMMA.16816.F32.BF16 R16, R184.reuse, R146, R16 ;  /* 0x00000092b810723c */ /* 0x040fe20000041810 */
[----:B------:R-:W2:Y:S07]  /*5bd0*/  LDSM.16.M88.4 R144, [R209] ;  /* 0x00000000d190783b */ /* 0x000eae0000000200 */
[C---:B----4-:R-:W-:Y:S08]  /*5be0*/  HMMA.16816.F32.BF16 R20, R184.reuse, R148, R20 ;  /* 0x00000094b814723c */ /* 0x050ff00000041814 */
[C---:B------:R-:W-:Y:S01]  /*5bf0*/  HMMA.16816.F32.BF16 R24, R184.reuse, R150, R24 ;  /* 0x00000096b818723c */ /* 0x040fe20000041818 */
[----:B------:R-:W3:Y:S07]  /*5c00*/  LDSM.16.M88.4 R148, [R208] ;  /* 0x00000000d094783b */ /* 0x000eee0000000200 */
        /* <DEDUP_REMOVED lines=8> */
[----:B------:R-:W4:Y:S07]  /*5c90*/  LDSM.16.M88.4 R156, [R207] ;  /* 0x00000000cf9c783b */ /* 0x000f2e0000000200 */
[C---:B-1----:R-:W-:Y:S08]  /*5ca0*/  HMMA.16816.F32.BF16 R52, R184.reuse, R136, R52 ;  /* 0x00000088b834723c */ /* 0x042ff00000041834 */
[C---:B------:R-:W-:Y:S01]  /*5cb0*/  HMMA.16816.F32.BF16 R56, R184.reuse, R138, R56 ;  /* 0x0000008ab838723c */ /* 0x040fe20000041838 */
[----:B------:R-:W1:Y:S07]  /*5cc0*/  LDSM.16.M88.4 R136, [R206] ;  /* 0x00000000ce88783b */ /* 0x000e6e0000000200 */
[C---:B------:R-:W-:Y:S08]  /*5cd0*/  HMMA.16816.F32.BF16 R60, R184.reuse, R152, R60 ;  /* 0x00000098b83c723c */ /* 0x040ff0000004183c */
[----:B------:R-:W-:Y:S01]  /*5ce0*/  HMMA.16816.F32.BF16 R64, R184, R154, R64 ;  /* 0x0000009ab840723c */ /* 0x000fe20000041840 */
[----:B------:R-:W1:Y:S07]  /*5cf0*/  LDSM.16.M88.4 R152, [R205] ;  /* 0x00000000cd98783b */ /* 0x000e6e0000000200 */
        /* <DEDUP_REMOVED lines=9> */
[C---:B---3--:R-:W-:Y:S08]  /*5d90*/  HMMA.16816.F32.BF16 R28, R188.reuse, R148, R28 ;  /* 0x00000094bc1c723c */ /* 0x048ff0000004181c */
[C---:B------:R-:W-:Y:S01]  /*5da0*/  HMMA.16816.F32.BF16 R32, R188.reuse, R150, R32 ;  /* 0x00000096bc20723c */ /* 0x040fe20000041820 */
[----:B------:R-:W3:Y:S07]  /*5db0*/  LDSM.16.M88.4 R148, [R223+0xc100] ;  /* 0x00c10000df94783b */ /* 0x000eee0000000200 */
[C---:B----4-:R-:W-:Y:S08]  /*5dc0*/  HMMA.16816.F32.BF16 R36, R188.reuse, R156, R36 ;  /* 0x0000009cbc24723c */ /* 0x050ff00000041824 */
[C---:B------:R-:W-:Y:S01]  /*5dd0*/  HMMA.16816.F32.BF16 R40, R188.reuse, R158, R40 ;  /* 0x0000009ebc28723c */ /* 0x040fe20000041828 */
[----:B------:R-:W4:Y:S07]  /*5de0*/  LDSM.16.M88.4 R156, [R223+0xd900] ;  /* 0x00d90000df9c783b */ /* 0x000f2e0000000200 */
[C---:B-1----:R-:W-:Y:S08]  /*5df0*/  HMMA.16816.F32.BF16 R44, R188.reuse, R136, R44 ;  /* 0x00000088bc2c723c */ /* 0x042ff0000004182c */
[C---:B------:R-:W-:Y:S01]  /*5e00*/  HMMA.16816.F32.BF16 R48, R188.reuse, R138, R48 ;  /* 0x0000008abc30723c */ /* 0x040fe20000041830 */
[----:B------:R-:W1:Y:S07]  /*5e10*/  LDSM.16.M88.4 R136, [R223+0xe100] ;  /* 0x00e10000df88783b */ /* 0x000e6e0000000200 */
[C---:B------:R-:W-:Y:S08]  /*5e20*/  HMMA.16816.F32.BF16 R52, R188.reuse, R152, R52 ;  /* 0x00000098bc34723c */ /* 0x040ff00000041834 */
[C---:B------:R-:W-:Y:S01]  /*5e30*/  HMMA.16816.F32.BF16 R56, R188.reuse, R154, R56 ;  /* 0x0000009abc38723c */ /* 0x040fe20000041838 */
[----:B------:R-:W1:Y:S07]  /*5e40*/  LDSM.16.M88.4 R152, [R223+0xf900] ;  /* 0x00f90000df98783b */ /* 0x000e6e0000000200 */
[C---:B--2---:R-:W-:Y:S08]  /*5e50*/  HMMA.16816.F32.BF16 R60, R188.reuse, R144, R60 ;  /* 0x00000090bc3c723c */ /* 0x044ff0000004183c */
[----:B------:R-:W-:Y:S01]  /*5e60*/  HMMA.16816.F32.BF16 R64, R188, R146, R64 ;  /* 0x00000092bc40723c */ /* 0x000fe20000041840 */
[----:B------:R-:W2:Y:S07]  /*5e70*/  LDSM.16.M88.4 R144, [R212+0x4000] ;  /* 0x00400000d490783b */ /* 0x000eae0000000200 */
[C---:B---3--:R-:W-:Y:S08]  /*5e80*/  HMMA.16816.F32.BF16 R4, R196.reuse, R148, R4 ;  /* 0x00000094c404723c */ /* 0x048ff00000041804 */
[C---:B------:R-:W-:Y:S01]  /*5e90*/  HMMA.16816.F32.BF16 R8, R196.reuse, R150, R8 ;  /* 0x00000096c408723c */ /* 0x040fe20000041808 */
[----:B------:R-:W3:Y:S07]  /*5ea0*/  LDSM.16.M88.4 R148, [R212+0x4800] ;  /* 0x00480000d494783b */ /* 0x000eee0000000200 */
[C---:B------:R-:W-:Y:S08]  /*5eb0*/  HMMA.16816.F32.BF16 R12, R196.reuse, R160, R12 ;  /* 0x000000a0c40c723c */ /* 0x040ff0000004180c */
[C---:B------:R-:W-:Y:S08]  /*5ec0*/  HMMA.16816.F32.BF16 R16, R196.reuse, R162, R16 ;  /* 0x000000a2c410723c */ /* 0x040ff00000041810 */
[C---:B------:R-:W-:Y:S08]  /*5ed0*/  HMMA.16816.F32.BF16 R20, R196.reuse, R164, R20 ;  /* 0x000000a4c414723c */ /* 0x040ff00000041814 */
[C---:B------:R-:W-:Y:S08]  /*5ee0*/  HMMA.16816.F32.BF16 R24, R196.reuse, R166, R24 ;  /* 0x000000a6c418723c */ /* 0x040ff00000041818 */
[C---:B----4-:R-:W-:Y:S08]  /*5ef0*/  HMMA.16816.F32.BF16 R28, R196.reuse, R156, R28 ;  /* 0x0000009cc41c723c */ /* 0x050ff0000004181c */
        /* <DEDUP_REMOVED lines=8> */
[C---:B------:R-:W-:Y:S08]  /*5f80*/  HMMA.16816.F32.BF16 R60, R196.reuse, R152, R60 ;  /* 0x00000098c43c723c */ /* 0x040ff0000004183c */
[----:B------:R-:W-:Y:S01]  /*5f90*/  HMMA.16816.F32.BF16 R64, R196, R154, R64 ;  /* 0x0000009ac440723c */ /* 0x000fe20000041840 */
[----:B------:R-:W4:Y:S07]  /*5fa0*/  LDSM.16.M88.4 R152, [R212+0x5800] ;  /* 0x00580000d498783b */ /* 0x000f2e0000000200 */
[C---:B--2---:R-:W-:Y:S08]  /*5fb0*/  HMMA.16816.F32.BF16 R4, R200.reuse, R144, R4 ;  /* 0x00000090c804723c */ /* 0x044ff00000041804 */
[C---:B------:R-:W-:Y:S01]  /*5fc0*/  HMMA.16816.F32.BF16 R8, R200.reuse, R146, R8 ;  /* 0x00000092c808723c */ /* 0x040fe20000041808 */
[----:B------:R-:W2:Y:S07]  /*5fd0*/  LDSM.16.M88.4 R144, [R212+0x6000] ;  /* 0x00600000d490783b */ /* 0x000eae0000000200 */
[C---:B---3--:R-:W-:Y:S08]  /*5fe0*/  HMMA.16816.F32.BF16 R12, R200.reuse, R148, R12 ;  /* 0x00000094c80c723c */ /* 0x048ff0000004180c */
        /* <DEDUP_REMOVED lines=11> */
[C---:B----4-:R-:W-:Y:S04]  /*60a0*/  HMMA.16816.F32.BF16 R28, R200.reuse, R152, R28 ;  /* 0x00000098c81c723c */ /* 0x050fe8000004181c */
        /* <DEDUP_REMOVED lines=69> */
[----:B------:R-:W-:Y:S01]  /*6500*/  @P1 IADD3 R138, P4, R237, UR15, RZ ;  /* 0x0000000fed8a1c10 */ /* 0x000fe2000ff9e0ff */
[----:B------:R-:W1:Y:S01]  /*6510*/  SHFL.BFLY PT, R132, R135, 0x2, 0x1f ;  /* 0x0c401f0087847f89 */ /* 0x000e6200000e0000 */
[----:B------:R-:W-:Y:S07]  /*6520*/  FMNMX.FTZ R137, R67, R2, !PT ;  /* 0x0000000243897209 */ /* 0x000fee0007810000 */
[----:B------:R-:W2:Y:S01]  /*6530*/  SHFL.BFLY PT, R2, R137, 0x2, 0x1f ;  /* 0x0c401f0089027f89 */ /* 0x000ea200000e0000 */
[----:B-1----:R-:W-:Y:S07]  /*6540*/  FMNMX.FTZ R139, R135, R132, !PT ;  /* 0x00000084878b7209 */ /* 0x002fee0007810000 */
[----:B------:R-:W1:Y:S01]  /*6550*/  SHFL.BFLY PT, R132, R139, 0x1, 0x1f ;  /* 0x0c201f008b847f89 */ /* 0x000e6200000e0000 */
[----:B--2---:R-:W-:Y:S02]  /*6560*/  FMNMX.FTZ R134, R137, R2, !PT ;  /* 0x0000000289867209 */ /* 0x004fe40007810000 */
[----:B------:R-:W-:Y:S05]  /*6570*/  @P1 IADD3.X R137, R236, UR18, RZ, P4, !PT ;  /* 0x00000012ec891c10 */ /* 0x000fea000a7fe4ff */
[----:B------:R-:W2:Y:S01]  /*6580*/  SHFL.BFLY PT, R3, R134, 0x1, 0x1f ;  /* 0x0c201f0086037f89 */ /* 0x000ea200000e0000 */
[----:B-1----:R-:W-:Y:S05]  /*6590*/  FMNMX.FTZ R132, R139, R132, !PT ;  /* 0x000000848b847209 */ /* 0x002fea0007810000 */
[C---:B------:R-:W-:Y:S02]  /*65a0*/  FADD.FTZ R2, -R132.reuse, R133 ;  /* 0x0000008584027221 */ /* 0x040fe40000010100 */
[----:B-----5:R-:W-:Y:S01]  /*65b0*/  FMUL.FTZ R244, R132, c[0x0][0x2d0] ;  /* 0x0000b40084f47a20 */ /* 0x020fe20000410000 */
[----:B--2---:R-:W-:Y:S01]  /*65c0*/  FMNMX.FTZ R3, R134, R3, !PT ;  /* 0x0000000386037209 */ /* 0x004fe20007810000 */
[----:B------:R-:W-:Y:S02]  /*65d0*/  FMUL.FTZ R135, R2, c[0x0][0x2d0] ;  /* 0x0000b40002877a20 */ /* 0x000fe40000410000 */
[----:B------:R-:W-:Y:S02]  /*65e0*/  FFMA.FTZ R172, R9, c[0x0][0x2d0], -R244 ;  /* 0x0000b40009ac7a23 */ /* 0x000fe400000108f4 */
[----:B------:R1:W2:Y:S01]  /*65f0*/  MUFU.EX2 R2, R135 ;  /* 0x0000008700027308 */ /* 0x0002a20000000800 */
[C---:B------:R-:W-:Y:S02]  /*6600*/  FMUL.FTZ R194, R3.reuse, c[0x0][0x2d0] ;  /* 0x0000b40003c27a20 */ /* 0x040fe40000410000 */
[----:B------:R-:W-:Y:S02]  /*6610*/  FADD.FTZ R133, -R3, R0 ;  /* 0x0000000003857221 */ /* 0x000fe40000010100 */
[----:B------:R-:W-:Y:S02]  /*6620*/  FFMA.FTZ R173, R6, c[0x0][0x2d0], -R194 ;  /* 0x0000b40006ad7a23 */ /* 0x000fe400000108c2 */
[----:B------:R-:W-:Y:S02]  /*6630*/  FMUL.FTZ R0, R133, c[0x0][0x2d0] ;  /* 0x0000b40085007a20 */ /* 0x000fe40000410000 */
[--C-:B------:R-:W-:Y:S01]  /*6640*/  FFMA.FTZ R133, R4, c[0x0][0x2d0], -R244.reuse ;  /* 0x0000b40004857a23 */ /* 0x100fe200000108f4 */
[----:B------:R-:W-:Y:S01]  /*6650*/  MUFU.EX2 R172, R172 ;  /* 0x000000ac00ac7308 */ /* 0x000fe20000000800 */
[--C-:B------:R-:W-:Y:S02]  /*6660*/  FFMA.FTZ R134, R5, c[0x0][0x2d0], -R244.reuse ;  /* 0x0000b40005867a23 */ /* 0x100fe400000108f4 */
[--C-:B------:R-:W-:Y:S02]  /*6670*/  FFMA.FTZ R252, R25, c[0x0][0x2d0], -R244.reuse ;  /* 0x0000b40019fc7a23 */ /* 0x100fe400000108f4 */
[--C-:B------:R-:W-:Y:S02]  /*6680*/  FFMA.FTZ R28, R28, c[0x0][0x2d0], -R244.reuse ;  /* 0x0000b4001c1c7a23 */ /* 0x100fe400000108f4 */
[----:B------:R-:W-:Y:S02]  /*6690*/  FFMA.FTZ R29, R29, c[0x0][0x2d0], -R244 ;  /* 0x0000b4001d1d7a23 */ /* 0x000fe400000108f4 */
[--C-:B------:R-:W-:Y:S01]  /*66a0*/  FFMA.FTZ R30, R30, c[0x0][0x2d0], -R194.reuse ;  /* 0x0000b4001e1e7a23 */ /* 0x100fe200000108c2 */
[----:B------:R-:W3:Y:S01]  /*66b0*/  MUFU.EX2 R0, R0 ;  /* 0x0000000000007308 */ /* 0x000ee20000000800 */
[----:B------:R-:W-:Y:S02]  /*66c0*/  FFMA.FTZ R159, R34, c[0x0][0x2d0], -R194 ;  /* 0x0000b400229f7a23 */ /* 0x000fe400000108c2 */
[----:B------:R-:W-:Y:S01]  /*66d0*/  FFMA.FTZ R33, R33, c[0x0][0x2d0], -R244 ;  /* 0x0000b40021217a23 */ /* 0x000fe200000108f4 */
[----:B-1----:R-:W-:Y:S01]  /*66e0*/  @P1 IADD3 R135, P2, R230, UR15, RZ ;  /* 0x0000000fe6871c10 */ /* 0x002fe2000ff5e0ff */
[C---:B--2---:R-:W-:Y:S02]  /*66f0*/  FMUL.FTZ R4, R2.reuse, R128 ;  /* 0x0000008002047220 */ /* 0x044fe40000410000 */
[C---:B------:R-:W-:Y:S01]  /*6700*/  FMUL.FTZ R5, R2.reuse, R129 ;  /* 0x0000008102057220 */ /* 0x040fe20000410000 */
[----:B------:R-:W-:Y:S01]  /*6710*/  @P1 LEA R192, P5, R135, c[0x0][0x1c8], 0x1 ;  /* 0x0000720087c01a11 */ /* 0x000fe200078a08ff */
[----:B------:R-:W-:Y:S01]  /*6720*/  FMUL.FTZ R9, R2, R125 ;  /* 0x0000007d02097220 */ /* 0x000fe20000410000 */
[----:B------:R-:W-:Y:S01]  /*6730*/  @P1 IADD3.X R136, R233, UR18, RZ, P2, !PT ;  /* 0x00000012e9881c10 */ /* 0x000fe200097fe4ff */
[----:B------:R-:W-:Y:S01]  /*6740*/  @UP1 UIADD3 UR18, UP0, UR10, 0x80, URZ ;  /* 0x000000800a121890 */ /* 0x000fe2000ff1e03f */
[C---:B------:R-:W-:Y:S01]  /*6750*/  @P1 LEA R174, P2, R138.reuse, c[0x0][0x1c8], 0x1 ;  /* 0x000072008aae1a11 */ /* 0x040fe200078408ff */
[----:B------:R-:W-:Y:S01]  /*6760*/  MUFU.EX2 R133, R133 ;  /* 0x0000008500857308 */ /* 0x000fe20000000800 */
[----:B------:R-:W-:Y:S01]  /*6770*/  @P1 LEA.HI.X R193, R135, c[0x0][0x1cc], R136, 0x1, P5 ;  /* 0x0000730087c11a11 */ /* 0x000fe200028f0c88 */
[----:B------:R-:W-:Y:S01]  /*6780*/  @UP1 UIADD3.X UR15, URZ, UR8, URZ, UP0, !UPT ;  /* 0x000000083f0f1290 */ /* 0x000fe200087fe43f */
[----:B------:R-:W-:Y:S01]  /*6790*/  @P1 LEA.HI.X R175, R138, c[0x0][0x1cc], R137, 0x1, P2 ;  /* 0x000073008aaf1a11 */ /* 0x000fe200010f0c89 */
[----:B------:R-:W-:Y:S01]  /*67a0*/  FFMA.FTZ R135, R8, c[0x0][0x2d0], -R244 ;  /* 0x0000b40008877a23 */ /* 0x000fe200000108f4 */
[----:B------:R-:W-:Y:S01]  /*67b0*/  @P1 IADD3 R136, P2, R192, UR19, RZ ;  /* 0x00000013c0881c10 */ /* 0x000fe2000ff5e0ff */
[----:B------:R1:W-:Y:S01]  /*67c0*/  @P1 LDGSTS.E.BYPASS.LTC128B.128 [R227+0x8100], [R192.64], !P3 ;  /* 0x08100000c0e31fae */ /* 0x0003e2000d901d50 */
[----:B------:R-:W-:Y:S02]  /*67d0*/  FMUL.FTZ R8, R2, R124 ;  /* 0x0000007c02087220 */ /* 0x000fe40000410000 */
[----:B------:R-:W-:Y:S01]  /*67e0*/  @P1 IADD3.X R137, R193, UR20, RZ, P2, !PT ;  /* 0x00000014c1891c10 */ /* 0x000fe200097fe4ff */
[----:B------:R-:W2:Y:S01]  /*67f0*/  MUFU.EX2 R134, R134 ;  /* 0x0000008600867308 */ /* 0x000ea20000000800 */
[----:B------:R-:W-:Y:S01]  /*6800*/  @P1 IADD3 R246, P2, R136, UR19, RZ ;  /* 0x0000001388f61c10 */ /* 0x000fe2000ff5e0ff */
[----:B------:R-:W-:Y:S01]  /*6810*/  FMUL.FTZ R68, R2, R68 ;  /* 0x0000004402447220 */ /* 0x000fe20000410000 */
[----:B------:R-:W-:Y:S01]  /*6820*/  @P1 IADD3 R6, P5, R136, UR18, RZ ;  /* 0x0000001288061c10 */ /* 0x000fe2000ffbe0ff */
[----:B------:R4:W-:Y:S01]  /*6830*/  @P1 LDGSTS.E.BYPASS.LTC128B.128 [R227+0xc100], [R174.64], !P0 ;  /* 0x0c100000aee31fae */ /* 0x0009e2000c101d50 */
[----:B------:R-:W-:Y:S01]  /*6840*/  @P1 IADD3.X R247, R137, UR20, RZ, P2, !PT ;  /* 0x0000001489f71c10 */ /* 0x000fe200097fe4ff */
[----:B------:R-:W-:Y:S01]  /*6850*/  FMUL.FTZ R69, R2, R69 ;  /* 0x0000004502457220 */ /* 0x000fe20000410000 */
[----:B------:R-:W-:Y:S01]  /*6860*/  @P1 IADD3 R250, P4, R246, UR19, RZ ;  /* 0x00000013f6fa1c10 */ /* 0x000fe2000ff9e0ff */
[----:B---3--:R-:W-:Y:S01]  /*6870*/  FMUL.FTZ R70, R0, R70 ;  /* 0x0000004600467220 */ /* 0x008fe20000410000 */
[----:B------:R-:W-:Y:S01]  /*6880*/  @P1 IADD3 R248, P2, R246, UR18, RZ ;  /* 0x00000012f6f81c10 */ /* 0x000fe2000ff5e0ff */
[----:B------:R-:W-:Y:S01]  /*6890*/  MUFU.EX2 R135, R135 ;  /* 0x0000008700877308 */ /* 0x000fe20000000800 */
[C---:B------:R-:W-:Y:S01]  /*68a0*/  @P1 IADD3.X R251, R247.reuse, UR20, RZ, P4, !PT ;  /* 0x00000014f7fb1c10 */ /* 0x040fe2000a7fe4ff */
[----:B------:R3:W-:Y:S01]  /*68b0*/  @P1 LDGSTS.E.BYPASS.LTC128B.128 [R227+0x9100], [R136.64], !P3 ;  /* 0x0910000088e31fae */ /* 0x0007e2000d901d50 */
[----:B------:R-:W-:Y:S01]  /*68c0*/  @P1 IADD3.X R249, R247, UR15, RZ, P2, !PT ;  /* 0x0000000ff7f91c10 */ /* 0x000fe200097fe4ff */
[----:B------:R-:W-:Y:S02]  /*68d0*/  FMUL.FTZ R71, R0, R71 ;  /* 0x0000004700477220 */ /* 0x000fe40000410000 */
[C---:B------:R-:W-:Y:S02]  /*68e0*/  FMUL.FTZ R72, R2.reuse, R72 ;  /* 0x0000004802487220 */ /* 0x040fe40000410000 */
[----:B------:R-:W-:Y:S02]  /*68f0*/  FMUL.FTZ R73, R2, R73 ;  /* 0x0000004902497220 */ /* 0x000fe40000410000 */
[----:B------:R3:W-:Y:S01]  /*6900*/  @P1 LDGSTS.E.BYPASS.LTC128B.128 [R227+0xd100], [R136.64+0x80], !P0 ;  /* 0x0d10008088e31fae */ /* 0x0007e2000c101d50 */
[----:B------:R-:W-:Y:S01]  /*6910*/  MUFU.EX2 R173, R173 ;  /* 0x000000ad00ad7308 */ /* 0x000fe20000000800 */
[----:B------:R-:W-:Y:S02]  /*6920*/  FMUL.FTZ R74, R0, R74 ;  /* 0x0000004a004a7220 */ /* 0x000fe40000410000 */
[--C-:B-1----:R-:W-:Y:S01]  /*6930*/  FFMA.FTZ R193, R7, c[0x0][0x2d0], -R194.reuse ;  /* 0x0000b40007c17a23 */ /* 0x102fe200000108c2 */
[----:B------:R-:W-:Y:S01]  /*6940*/  @P1 IADD3.X R7, R137, UR15, RZ, P5, !PT ;  /* 0x0000000f89071c10 */ /* 0x000fe2000affe4ff */
[--C-:B------:R-:W-:Y:S01]  /*6950*/  FFMA.FTZ R192, R11, c[0x0][0x2d0], -R194.reuse ;  /* 0x0000b4000bc07a23 */ /* 0x100fe200000108c2 */
[----:B--2---:R-:W-:Y:S01]  /*6960*/  F2FP.BF16.PACK_AB R128, R134, R133 ;  /* 0x000000858680723e */ /* 0x004fe200000010ff */
[----:B------:R1:W-:Y:S01]  /*6970*/  @P1 LDGSTS.E.BYPASS.LTC128B.128 [R227+0xa100], [R246.64], !P3 ;  /* 0x0a100000f6e31fae */ /* 0x0003e2000d901d50 */
[----:B------:R-:W-:Y:S02]  /*6980*/  FMUL.FTZ R11, R0, R127 ;  /* 0x0000007f000b7220 */ /* 0x000fe40000410000 */
[----:B----4-:R-:W-:Y:S01]  /*6990*/  FFMA.FTZ R175, R10, c[0x0][0x2d0], -R194 ;  /* 0x0000b4000aaf7a23 */ /* 0x010fe200000108c2 */
[----:B------:R-:W2:Y:S01]  /*69a0*/  MUFU.EX2 R174, R193 ;  /* 0x000000c100ae7308 */ /* 0x000ea20000000800 */
[C---:B------:R-:W-:Y:S02]  /*69b0*/  FMUL.FTZ R10, R0.reuse, R126 ;  /* 0x0000007e000a7220 */ /* 0x040fe40000410000 */
[----:B------:R-:W-:Y:S01]  /*69c0*/  FMUL.FTZ R75, R0, R75 ;  /* 0x0000004b004b7220 */ /* 0x000fe20000410000 */
[----:B------:R4:W-:Y:S01]  /*69d0*/  @P1 LDGSTS.E.BYPASS.LTC128B.128 [R227+0xe100], [R6.64], !P0 ;  /* 0x0e10000006e31fae */ /* 0x0009e2000c101d50 */
[C---:B------:R-:W-:Y:S02]  /*69e0*/  FMUL.FTZ R76, R2.reuse, R76 ;  /* 0x0000004c024c7220 */ /* 0x040fe40000410000 */
[----:B------:R-:W-:Y:S02]  /*69f0*/  FMUL.FTZ R77, R2, R77 ;  /* 0x0000004d024d7220 */ /* 0x000fe40000410000 */
[C---:B------:R-:W-:Y:S01]  /*6a00*/  FMUL.FTZ R78, R0.reuse, R78 ;  /* 0x0000004e004e7220 */ /* 0x040fe20000410000 */
[----:B------:R-:W-:Y:S01]  /*6a10*/  MUFU.EX2 R175, R175 ;  /* 0x000000af00af7308 */ /* 0x000fe20000000800 */
[----:B------:R-:W-:Y:S01]  /*6a20*/  FMUL.FTZ R79, R0, R79 ;  /* 0x0000004f004f7220 */ /* 0x000fe20000410000 */
[----:B------:R5:W-:Y:S01]  /*6a30*/  @P1 LDGSTS.E.BYPASS.LTC128B.128 [R227+0xb100], [R250.64], !P3 ;  /* 0x0b100000fae31fae */ /* 0x000be2000d901d50 */
[C---:B------:R-:W-:Y:S02]  /*6a40*/  FMUL.FTZ R80, R2.reuse, R80 ;  /* 0x0000005002507220 */ /* 0x040fe40000410000 */
[----:B------:R-:W-:Y:S02]  /*6a50*/  FMUL.FTZ R81, R2, R81 ;  /* 0x0000005102517220 */ /* 0x000fe40000410000 */
[C---:B------:R-:W-:Y:S02]  /*6a60*/  FMUL.FTZ R82, R0.reuse, R82 ;  /* 0x0000005200527220 */ /* 0x040fe40000410000 */
[----:B------:R-:W-:Y:S01]  /*6a70*/  FMUL.FTZ R83, R0, R83 ;  /* 0x0000005300537220 */ /* 0x000fe20000410000 */
[----:B------:R1:W-:Y:S01]  /*6a80*/  @P1 LDGSTS.E.BYPASS.LTC128B.128 [R227+0xf100], [R248.64], !P0 ;  /* 0x0f100000f8e31fae */ /* 0x0003e2000c101d50 */
[----:B------:R-:W1:Y:S01]  /*6a90*/  MUFU.EX2 R192, R192 ;  /* 0x000000c000c07308 */ /* 0x000e620000000800 */
[----:B------:R-:W-:Y:S01]  /*6aa0*/  FMUL.FTZ R84, R2, R84 ;  /* 0x0000005402547220 */ /* 0x000fe20000410000 */
[----:B--2---:R-:W-:Y:S01]  /*6ab0*/  F2FP.BF16.PACK_AB R129, R174, R173 ;  /* 0x000000adae81723e */ /* 0x004fe200000010ff */
[----:B------:R-:W-:Y:S02]  /*6ac0*/  FMUL.FTZ R85, R2, R85 ;  /* 0x0000005502557220 */ /* 0x000fe40000410000 */
[C---:B------:R-:W-:Y:S02]  /*6ad0*/  FMUL.FTZ R86, R0.reuse, R86 ;  /* 0x0000005600567220 */ /* 0x040fe40000410000 */
[----:B---3--:R-:W2:Y:S01]  /*6ae0*/  LDSM.16.MT88.4 R136, [R224+0x100] ;  /* 0x00010000e088783b */ /* 0x008ea20000004200 */
[C---:B------:R-:W-:Y:S02]  /*6af0*/  FMUL.FTZ R87, R0.reuse, R87 ;  /* 0x0000005700577220 */ /* 0x040fe40000410000 */
[----:B----4-:R-:W-:Y:S01]  /*6b00*/  FMUL.FTZ R6, R0, R130 ;  /* 0x0000008200067220 */ /* 0x010fe20000410000 */
[----:B------:R-:W-:Y:S01]  /*6b10*/  F2FP.BF16.PACK_AB R130, R172, R135 ;  /* 0x00000087ac82723e */ /* 0x000fe200000010ff */
[----:B------:R-:W-:Y:S01]  /*6b20*/  FMUL.FTZ R7, R0, R131 ;  /* 0x0000008300077220 */ /* 0x000fe20000410000 */
[----:B------:R-:W-:Y:S01]  /*6b30*/  MUFU.EX2 R153, R28 ;  /* 0x0000001c00997308 */ /* 0x000fe20000000800 */
[C---:B------:R-:W-:Y:S01]  /*6b40*/  FMUL.FTZ R88, R2.reuse, R88 ;  /* 0x0000005802587220 */ /* 0x040fe20000410000 */
[----:B------:R-:W3:Y:S01]  /*6b50*/  LDSM.16.MT88.4 R144, [R222+0x100] ;  /* 0x00010000de90783b */ /* 0x000ee20000004200 */
[----:B------:R-:W-:Y:S02]  /*6b60*/  FMUL.FTZ R89, R2, R89 ;  /* 0x0000005902597220 */ /* 0x000fe40000410000 */
[C---:B------:R-:W-:Y:S02]  /*6b70*/  FMUL.FTZ R90, R0.reuse, R90 ;  /* 0x0000005a005a7220 */ /* 0x040fe40000410000 */
[----:B------:R-:W-:Y:S02]  /*6b80*/  FMUL.FTZ R91, R0, R91 ;  /* 0x0000005b005b7220 */ /* 0x000fe40000410000 */
[--C-:B-----5:R-:W-:Y:S01]  /*6b90*/  FFMA.FTZ R251, R24, c[0x0][0x2d0], -R244.reuse ;  /* 0x0000b40018fb7a23 */ /* 0x120fe200000108f4 */
[----:B------:R-:W4:Y:S01]  /*6ba0*/  LDSM.16.MT88.4 R148, [R221+0x100] ;  /* 0x00010000dd94783b */ /* 0x000f220000004200 */
[----:B-1----:R-:W-:Y:S01]  /*6bb0*/  F2FP.BF16.PACK_AB R131, R192, R175 ;  /* 0x000000afc083723e */ /* 0x002fe200000010ff */
[----:B------:R-:W-:Y:S01]  /*6bc0*/  MUFU.EX2 R158, R29 ;  /* 0x0000001d009e7308 */ /* 0x000fe20000000800 */
[--C-:B------:R-:W-:Y:S02]  /*6bd0*/  FFMA.FTZ R44, R44, c[0x0][0x2d0], -R244.reuse ;  /* 0x0000b4002c2c7a23 */ /* 0x100fe400000108f4 */
[----:B------:R-:W-:Y:S02]  /*6be0*/  FFMA.FTZ R45, R45, c[0x0][0x2d0], -R244 ;  /* 0x0000b4002d2d7a23 */ /* 0x000fe400000108f4 */
[----:B------:R-:W-:Y:S01]  /*6bf0*/  FFMA.FTZ R46, R46, c[0x0][0x2d0], -R194 ;  /* 0x0000b4002e2e7a23 */ /* 0x000fe200000108c2 */
[----:B------:R-:W1:Y:S01]  /*6c00*/  LDSM.16.MT88.4 R124, [R220+0x100] ;  /* 0x00010000dc7c783b */ /* 0x000e620000004200 */
[----:B------:R-:W-:Y:S02]  /*6c10*/  FFMA.FTZ R49, R49, c[0x0][0x2d0], -R244 ;  /* 0x0000b40031317a23 */ /* 0x000fe400000108f4 */
[--C-:B------:R-:W-:Y:S01]  /*6c20*/  FFMA.FTZ R50, R50, c[0x0][0x2d0], -R194.reuse ;  /* 0x0000b40032327a23 */ /* 0x100fe200000108c2 */
[----:B------:R-:W-:Y:S01]  /*6c30*/  MUFU.EX2 R157, R30 ;  /* 0x0000001e009d7308 */ /* 0x000fe20000000800 */
[----:B------:R-:W-:Y:S02]  /*6c40*/  FFMA.FTZ R51, R51, c[0x0][0x2d0], -R194 ;  /* 0x0000b40033337a23 */ /* 0x000fe400000108c2 */
[C---:B------:R-:W-:Y:S01]  /*6c50*/  FMUL.FTZ R92, R2.reuse, R92 ;  /* 0x0000005c025c7220 */ /* 0x040fe20000410000 */
[----:B------:R-:W0:Y:S01]  /*6c60*/  LDGDEPBAR ;  /* 0x00000000000079af */ /* 0x000e220000000000 */
[----:B------:R-:W-:Y:S02]  /*6c70*/  FMUL.FTZ R93, R2, R93 ;  /* 0x0000005d025d7220 */ /* 0x000fe40000410000 */
[C---:B------:R-:W-:Y:S02]  /*6c80*/  FMUL.FTZ R94, R0.reuse, R94 ;  /* 0x0000005e005e7220 */ /* 0x040fe40000410000 */
[----:B------:R-:W-:Y:S01]  /*6c90*/  FMUL.FTZ R95, R0, R95 ;  /* 0x0000005f005f7220 */ /* 0x000fe20000410000 */
[----:B------:R-:W-:Y:S01]  /*6ca0*/  MUFU.EX2 R162, R33 ;  /* 0x0000002100a27308 */ /* 0x000fe20000000800 */
[C---:B------:R-:W-:Y:S01]  /*6cb0*/  FMUL.FTZ R96, R2.reuse, R96 ;  /* 0x0000006002607220 */ /* 0x040fe20000410000 */
[C---:B--2---:R-:W-:Y:S05]  /*6cc0*/  HMMA.16816.F32.BF16 R4, R128.reuse, R136, R4 ;  /* 0x000000888004723c */ /* 0x044fea0000041804 */
[----:B------:R-:W-:Y:S02]  /*6cd0*/  FMUL.FTZ R97, R2, R97 ;  /* 0x0000006102617220 */ /* 0x000fe40000410000 */
[C---:B------:R-:W-:Y:S01]  /*6ce0*/  FMUL.FTZ R98, R0.reuse, R98 ;  /* 0x0000006200627220 */ /* 0x040fe20000410000 */
[C---:B------:R-:W-:Y:S01]  /*6cf0*/  HMMA.16816.F32.BF16 R8, R128.reuse, R138, R8 ;  /* 0x0000008a8008723c */ /* 0x040fe20000041808 */
[----:B------:R-:W2:Y:S01]  /*6d00*/  LDSM.16.MT88.4 R136, [R224+0x4100] ;  /* 0x00410000e088783b */ /* 0x000ea20000004200 */
[----:B------:R-:W-:Y:S02]  /*6d10*/  MUFU.EX2 R163, R44 ;  /* 0x0000002c00a37308 */ /* 0x000fe40000000800 */
[----:B------:R-:W-:Y:S02]  /*6d20*/  FMUL.FTZ R99, R0, R99 ;  /* 0x0000006300637220 */ /* 0x000fe40000410000 */
[C---:B------:R-:W-:Y:S02]  /*6d30*/  FMUL.FTZ R100, R2.reuse, R100 ;  /* 0x0000006402647220 */ /* 0x040fe40000410000 */
[C---:B---3--:R-:W-:Y:S04]  /*6d40*/  HMMA.16816.F32.BF16 R68, R128.reuse, R144, R68 ;  /* 0x000000908044723c */ /* 0x048fe80000041844 */
[----:B------:R-:W-:Y:S01]  /*6d50*/  MUFU.EX2 R165, R45 ;  /* 0x0000002d00a57308 */ /* 0x000fe20000000800 */
[----:B------:R-:W-:Y:S02]  /*6d60*/  FMUL.FTZ R101, R2, R101 ;  /* 0x0000006502657220 */ /* 0x000fe40000410000 */
[C---:B------:R-:W-:Y:S01]  /*6d70*/  FMUL.FTZ R102, R0.reuse, R102 ;  /* 0x0000006600667220 */ /* 0x040fe20000410000 */
[C---:B------:R-:W-:Y:S01]  /*6d80*/  HMMA.16816.F32.BF16 R72, R128.reuse, R146, R72 ;  /* 0x000000928048723c */ /* 0x040fe20000041848 */
[----:B------:R-:W3:Y:S03]  /*6d90*/  LDSM.16.MT88.4 R144, [R222+0x4100] ;  /* 0x00410000de90783b */ /* 0x000ee60000004200 */
[----:B------:R-:W-:Y:S02]  /*6da0*/  FMUL.FTZ R103, R0, R103 ;  /* 0x0000006700677220 */ /* 0x000fe40000410000 */
[----:B------:R-:W-:Y:S01]  /*6db0*/  MUFU.EX2 R152, R51 ;  /* 0x0000003300987308 */ /* 0x000fe20000000800 */
[C---:B------:R-:W-:Y:S01]  /*6dc0*/  FMUL.FTZ R104, R2.reuse, R104 ;  /* 0x0000006802687220 */ /* 0x040fe20000410000 */
[C---:B----4-:R-:W-:Y:S04]  /*6dd0*/  HMMA.16816.F32.BF16 R76, R128.reuse, R148, R76 ;  /* 0x00000094804c723c */ /* 0x050fe8000004184c */
[----:B------:R-:W-:Y:S02]  /*6de0*/  FMUL.FTZ R105, R2, R105 ;  /* 0x0000006902697220 */ /* 0x000fe40000410000 */
[C---:B------:R-:W-:Y:S02]  /*6df0*/  FMUL.FTZ R106, R0.reuse, R106 ;  /* 0x0000006a006a7220 */ /* 0x040fe40000410000 */
[C---:B------:R-:W-:Y:S01]  /*6e00*/  HMMA.16816.F32.BF16 R80, R128.reuse, R150, R80 ;  /* 0x000000968050723c */ /* 0x040fe20000041850 */
[----:B------:R-:W-:Y:S01]  /*6e10*/  LDSM.16.MT88.4 R148, [R220+0x900] ;  /* 0x00090000dc94783b */ /* 0x000fe20000004200 */
[----:B------:R-:W-:Y:S02]  /*6e20*/  MUFU.EX2 R251, R251 ;  /* 0x000000fb00fb7308 */ /* 0x000fe40000000800 */
[----:B------:R-:W-:Y:S02]  /*6e30*/  FMUL.FTZ R107, R0, R107 ;  /* 0x0000006b006b7220 */ /* 0x000fe40000410000 */
[--C-:B------:R-:W-:Y:S02]  /*6e40*/  FFMA.FTZ R193, R12, c[0x0][0x2d0], -R244.reuse ;  /* 0x0000b4000cc17a23 */ /* 0x100fe400000108f4 */
[C---:B-1----:R-:W-:Y:S04]  /*6e50*/  HMMA.16816.F32.BF16 R84, R128.reuse, R124, R84 ;  /* 0x0000007c8054723c */ /* 0x042fe80000041854 */
[C---:B------:R-:W-:Y:S01]  /*6e60*/  FMUL.FTZ R12, R2.reuse, R120 ;  /* 0x00000078020c7220 */ /* 0x040fe20000410000 */
[----:B------:R-:W-:Y:S01]  /*6e70*/  MUFU.EX2 R193, R193 ;  /* 0x000000c100c17308 */ /* 0x000fe20000000800 */
[----:B------:R-:W-:Y:S02]  /*6e80*/  FFMA.FTZ R240, R13, c[0x0][0x2d0], -R244 ;  /* 0x0000b4000df07a23 */ /* 0x000fe400000108f4 */
[C---:B------:R-:W-:Y:S01]  /*6e90*/  HMMA.16816.F32.BF16 R88, R128.reuse, R126, R88 ;  /* 0x0000007e8058723c */ /* 0x040fe20000041858 */
[----:B------:R-:W1:Y:S03]  /*6ea0*/  LDSM.16.MT88.4 R124, [R221+0x4100] ;  /* 0x00410000dd7c783b */ /* 0x000e660000004200 */
[----:B------:R-:W-:Y:S02]  /*6eb0*/  FMUL.FTZ R13, R2, R121 ;  /* 0x00000079020d7220 */ /* 0x000fe40000410000 */
[--C-:B------:R-:W-:Y:S01]  /*6ec0*/  FFMA.FTZ R245, R14, c[0x0][0x2d0], -R194.reuse ;  /* 0x0000b4000ef57a23 */ /* 0x100fe200000108c2 */
[----:B------:R-:W4:Y:S01]  /*6ed0*/  MUFU.EX2 R240, R240 ;  /* 0x000000f000f07308 */ /* 0x000f220000000800 */
[C---:B--2---:R-:W-:Y:S04]  /*6ee0*/  HMMA.16816.F32.BF16 R92, R128.reuse, R136, R92 ;  /* 0x00000088805c723c */ /* 0x044fe8000004185c */
[C---:B------:R-:W-:Y:S02]  /*6ef0*/  FMUL.FTZ R14, R0.reuse, R122 ;  /* 0x0000007a000e7220 */ /* 0x040fe40000410000 */
[----:B------:R-:W-:Y:S02]  /*6f00*/  FFMA.FTZ R246, R15, c[0x0][0x2d0], -R194 ;  /* 0x0000b4000ff67a23 */ /* 0x000fe400000108c2 */
[C---:B------:R-:W-:Y:S01]  /*6f10*/  HMMA.16816.F32.BF16 R96, R128.reuse, R138, R96 ;  /* 0x0000008a8060723c */ /* 0x040fe20000041860 */
[----:B------:R-:W2:Y:S01]  /*6f20*/  LDSM.16.MT88.4 R136, [R220+0x4100] ;  /* 0x00410000dc88783b */ /* 0x000ea20000004200 */
[----:B------:R-:W-:Y:S02]  /*6f30*/  MUFU.EX2 R245, R245 ;  /* 0x000000f500f57308 */ /* 0x000fe40000000800 */
[----:B------:R-:W-:Y:S02]  /*6f40*/  FMUL.FTZ R15, R0, R123 ;  /* 0x0000007b000f7220 */ /* 0x000fe40000410000 */
[C---:B------:R-:W-:Y:S02]  /*6f50*/  FMUL.FTZ R108, R2.reuse, R108 ;  /* 0x0000006c026c7220 */ /* 0x040fe40000410000 */
[C---:B---3--:R-:W-:Y:S01]  /*6f60*/  HMMA.16816.F32.BF16 R100, R128.reuse, R144, R100 ;  /* 0x000000908064723c */ /* 0x048fe20000041864 */
[----:B------:R-:W3:Y:S03]  /*6f70*/  LDSM.16.MT88.4 R120, [R224+0x900] ;  /* 0x00090000e078783b */ /* 0x000ee60000004200 */
[----:B------:R-:W5:Y:S01]  /*6f80*/  MUFU.EX2 R246, R246 ;  /* 0x000000f600f67308 */ /* 0x000f620000000800 */
[----:B------:R-:W-:Y:S02]  /*6f90*/  FMUL.FTZ R109, R2, R109 ;  /* 0x0000006d026d7220 */ /* 0x000fe40000410000 */
[----:B------:R-:W-:Y:S01]  /*6fa0*/  FMUL.FTZ R110, R0, R110 ;  /* 0x0000006e006e7220 */ /* 0x000fe20000410000 */
[C---:B------:R-:W-:Y:S01]  /*6fb0*/  HMMA.16816.F32.BF16 R104, R128.reuse, R146, R104 ;  /* 0x000000928068723c */ /* 0x040fe20000041868 */
[----:B------:R-:W-:Y:S03]  /*6fc0*/  LDSM.16.MT88.4 R144, [R221+0x900] ;  /* 0x00090000dd90783b */ /* 0x000fe60000004200 */
[--C-:B------:R-:W-:Y:S02]  /*6fd0*/  FFMA.FTZ R195, R16, c[0x0][0x2d0], -R244.reuse ;  /* 0x0000b40010c37a23 */ /* 0x100fe400000108f4 */
[----:B------:R-:W-:Y:S01]  /*6fe0*/  FFMA.FTZ R242, R17, c[0x0][0x2d0], -R244 ;  /* 0x0000b40011f27a23 */ /* 0x000fe200000108f4 */
[----:B------:R-:W-:Y:S01]  /*6ff0*/  MUFU.EX2 R252, R252 ;  /* 0x000000fc00fc7308 */ /* 0x000fe20000000800 */
[--C-:B------:R-:W-:Y:S01]  /*7000*/  FFMA.FTZ R247, R18, c[0x0][0x2d0], -R194.reuse ;  /* 0x0000b40012f77a23 */ /* 0x100fe200000108c2 */
[C---:B-1----:R-:W-:Y:S03]  /*7010*/  HMMA.16816.F32.BF16 R12, R128.reuse, R124, R12 ;  /* 0x0000007c800c723c */ /* 0x042fe6000004180c */
[----:B------:R-:W-:Y:S02]  /*7020*/  FFMA.FTZ R248, R19, c[0x0][0x2d0], -R194 ;  /* 0x0000b40013f87a23 */ /* 0x000fe400000108c2 */
[----:B------:R-:W-:Y:S02]  /*7030*/  FMUL.FTZ R111, R0, R111 ;  /* 0x0000006f006f7220 */ /* 0x000fe40000410000 */
[----:B------:R-:W-:Y:S01]  /*7040*/  FMUL.FTZ R16, R2, R116 ;  /* 0x0000007402107220 */ /* 0x000fe20000410000 */
[----:B------:R-:W-:Y:S01]  /*7050*/  MUFU.EX2 R195, R195 ;  /* 0x000000c300c37308 */ /* 0x000fe20000000800 */
[----:B----4-:R-:W-:Y:S03]  /*7060*/  F2FP.BF16.PACK_AB R116, R240, R193 ;  /* 0x000000c1f074723e */ /* 0x010fe600000010ff */
[C---:B------:R-:W-:Y:S01]  /*7070*/  HMMA.16816.F32.BF16 R108, R128.reuse, R126, R108 ;  /* 0x0000007e806c723c */ /* 0x040fe2000004186c */
[----:B------:R-:W1:Y:S02]  /*7080*/  LDSM.16.MT88.4 R124, [R222+0x900] ;  /* 0x00090000de7c783b */ /* 0x000e640000004200 */
[----:B------:R-:W-:Y:S01]  /*7090*/  FMUL.FTZ R17, R2, R117 ;  /* 0x0000007502117220 */ /* 0x000fe20000410000 */
[----:B-----5:R-:W-:Y:S01]  /*70a0*/  F2FP.BF16.PACK_AB R117, R246, R245 ;  /* 0x000000f5f675723e */ /* 0x020fe200000010ff */
[C---:B------:R-:W-:Y:S01]  /*70b0*/  FMUL.FTZ R18, R0.reuse, R118 ;  /* 0x0000007600127220 */ /* 0x040fe20000410000 */
[----:B------:R-:W4:Y:S01]  /*70c0*/  MUFU.EX2 R242, R242 ;  /* 0x000000f200f27308 */ /* 0x000f220000000800 */
[----:B------:R-:W-:Y:S02]  /*70d0*/  FMUL.FTZ R19, R0, R119 ;  /* 0x0000007700137220 */ /* 0x000fe40000410000 */
[C---:B------:R-:W-:Y:S03]  /*70e0*/  FMUL.FTZ R112, R2.reuse, R112 ;  /* 0x0000007002707220 */ /* 0x040fe60000410000 */
[----:B------:R-:W-:Y:S02]  /*70f0*/  FMUL.FTZ R113, R2, R113 ;  /* 0x0000007102717220 */ /* 0x000fe40000410000 */
[C---:B--2---:R-:W-:Y:S02]  /*7100*/  HMMA.16816.F32.BF16 R16, R128.reuse, R136, R16 ;  /* 0x000000888010723c */ /* 0x044fe40000041810 */
[----:B------:R-:W-:Y:S01]  /*7110*/  MUFU.EX2 R247, R247 ;  /* 0x000000f700f77308 */ /* 0x000fe20000000800 */
[C---:B------:R-:W-:Y:S02]  /*7120*/  FMUL.FTZ R114, R0.reuse, R114 ;  /* 0x0000007200727220 */ /* 0x040fe40000410000 */
[----:B------:R-:W-:Y:S02]  /*7130*/  FMUL.FTZ R115, R0, R115 ;  /* 0x0000007300737220 */ /* 0x000fe40000410000 */
[----:B------:R-:W-:Y:S02]  /*7140*/  FFMA.FTZ R249, R20, c[0x0][0x2d0], -R244 ;  /* 0x0000b40014f97a23 */ /* 0x000fe400000108f4 */
[----:B------:R-:W-:Y:S03]  /*7150*/  FFMA.FTZ R20, R26, c[0x0][0x2d0], -R194 ;  /* 0x0000b4001a147a23 */ /* 0x000fe600000108c2 */
[----:B------:R-:W-:Y:S01]  /*7160*/  HMMA.16816.F32.BF16 R112, R128, R138, R112 ;  /* 0x0000008a8070723c */ /* 0x000fe20000041870 */
[----:B------:R-:W2:Y:S01]  /*7170*/  MUFU.EX2 R248, R248 ;  /* 0x000000f800f87308 */ /* 0x000ea20000000800 */
[----:B------:R-:W5:Y:S01]  /*7180*/  LDSM.16.MT88.4 R128, [R224+0x4900] ;  /* 0x00490000e080783b */ /* 0x000f620000004200 */
[----:B------:R-:W-:Y:S01]  /*7190*/  FFMA.FTZ R250, R21, c[0x0][0x2d0], -R244 ;  /* 0x0000b40015fa7a23 */ /* 0x000fe200000108f4 */
[----:B----4-:R-:W-:Y:S01]  /*71a0*/  F2FP.BF16.PACK_AB R118, R242, R195 ;  /* 0x000000c3f276723e */ /* 0x010fe200000010ff */
[----:B------:R-:W-:Y:S02]  /*71b0*/  FFMA.FTZ R21, R27, c[0x0][0x2d0], -R194 ;  /* 0x0000b4001b157a23 */ /* 0x000fe400000108c2 */
[--C-:B------:R-:W-:Y:S02]  /*71c0*/  FFMA.FTZ R32, R32, c[0x0][0x2d0], -R244.reuse ;  /* 0x0000b40020207a23 */ /* 0x100fe400000108f4 */
[----:B------:R-:W-:Y:S01]  /*71d0*/  FFMA.FTZ R48, R48, c[0x0][0x2d0], -R244 ;  /* 0x0000b40030307a23 */ /* 0x000fe200000108f4 */
[----:B------:R-:W-:Y:S01]  /*71e0*/  LDSM.16.MT88.4 R136, [R220+0x4900] ;  /* 0x00490000dc88783b */ /* 0x000fe20000004200 */
[----:B------:R-:W-:Y:S01]  /*71f0*/  MUFU.EX2 R154, R21 ;  /* 0x00000015009a7308 */ /* 0x000fe20000000800 */
[--C-:B------:R-:W-:Y:S02]  /*7200*/  FFMA.FTZ R22, R22, c[0x0][0x2d0], -R194.reuse ;  /* 0x0000b40016167a23 */ /* 0x100fe400000108c2 */
[----:B------:R-:W-:Y:S02]  /*7210*/  FFMA.FTZ R23, R23, c[0x0][0x2d0], -R194 ;  /* 0x0000b40017177a23 */ /* 0x000fe400000108c2 */
[----:B------:R-:W-:Y:S02]  /*7220*/  FFMA.FTZ R173, R0, R241, R173 ;  /* 0x000000f100ad7223 */ /* 0x000fe400000100ad */
[----:B------:R-:W-:Y:S01]  /*7230*/  LDSM.16.MT88.4 R24, [R222+0x1100] ;  /* 0x00110000de18783b */ /* 0x000fe20000004200 */
[--C-:B------:R-:W-:Y:S02]  /*7240*/  FFMA.FTZ R52, R52, c[0x0][0x2d0], -R244.reuse ;  /* 0x0000b40034347a23 */ /* 0x100fe400000108f4 */
[----:B------:R4:W-:Y:S01]  /*7250*/  MUFU.EX2 R155, R32 ;  /* 0x00000020009b7308 */ /* 0x0009e20000000800 */
[--C-:B------:R-:W-:Y:S02]  /*7260*/  FFMA.FTZ R53, R53, c[0x0][0x2d0], -R244.reuse ;  /* 0x0000b40035357a23 */ /* 0x100fe400000108f4 */
[--C-:B------:R-:W-:Y:S01]  /*7270*/  FFMA.FTZ R56, R56, c[0x0][0x2d0], -R244.reuse ;  /* 0x0000b40038387a23 */ /* 0x100fe200000108f4 */
[----:B--2---:R-:W-:Y:S01]  /*7280*/  F2FP.BF16.PACK_AB R119, R248, R247 ;  /* 0x000000f7f877723e */ /* 0x004fe200000010ff */
[----:B------:R-:W-:Y:S02]  /*7290*/  FFMA.FTZ R57, R57, c[0x0][0x2d0], -R244 ;  /* 0x0000b40039397a23 */ /* 0x000fe400000108f4 */
[--C-:B------:R-:W-:Y:S02]  /*72a0*/  FFMA.FTZ R54, R54, c[0x0][0x2d0], -R194.reuse ;  /* 0x0000b40036367a23 */ /* 0x100fe400000108c2 */
[--C-:B------:R-:W-:Y:S01]  /*72b0*/  FFMA.FTZ R55, R55, c[0x0][0x2d0], -R194.reuse ;  /* 0x0000b40037377a23 */ /* 0x100fe200000108c2 */
[----:B------:R2:W-:Y:S01]  /*72c0*/  MUFU.EX2 R167, R48 ;  /* 0x0000003000a77308 */ /* 0x0005e20000000800 */
[C---:B---3--:R-:W-:Y:S05]  /*72d0*/  HMMA.16816.F32.BF16 R4, R116.reuse, R120, R4 ;  /* 0x000000787404723c */ /* 0x048fea0000041804 */
[--C-:B------:R-:W-:Y:S02]  /*72e0*/  FFMA.FTZ R58, R58, c[0x0][0x2d0], -R194.reuse ;  /* 0x0000b4003a3a7a23 */ /* 0x100fe400000108c2 */
[----:B------:R-:W-:Y:S01]  /*72f0*/  FFMA.FTZ R59, R59, c[0x0][0x2d0], -R194 ;  /* 0x0000b4003b3b7a23 */ /* 0x000fe200000108c2 */
[C---:B------:R-:W-:Y:S01]  /*7300*/  HMMA.16816.F32.BF16 R8, R116.reuse, R122, R8 ;  /* 0x0000007a7408723c */ /* 0x040fe20000041808 */
[----:B------:R-:W3:Y:S01]  /*7310*/  LDSM.16.MT88.4 R120, [R222+0x4900] ;  /* 0x00490000de78783b */ /* 0x000ee20000004200 */
[----:B------:R-:W-:Y:S02]  /*7320*/  MUFU.EX2 R249, R249 ;  /* 0x000000f900f97308 */ /* 0x000fe40000000800 */
[----:B------:R-:W-:Y:S02]  /*7330*/  FFMA.FTZ R60, R60, c[0x0][0x2d0], -R244 ;  /* 0x0000b4003c3c7a23 */ /* 0x000fe400000108f4 */
[----:B----4-:R-:W-:Y:S02]  /*7340*/  FFMA.FTZ R32, R31, c[0x0][0x2d0], -R194 ;  /* 0x0000b4001f207a23 */ /* 0x010fe400000108c2 */
[C---:B-1----:R-:W-:Y:S01]  /*7350*/  HMMA.16816.F32.BF16 R68, R116.reuse, R124, R68 ;  /* 0x0000007c7444723c */ /* 0x042fe20000041844 */
[----:B------:R-:W-:Y:S03]  /*7360*/  LDSM.16.MT88.4 R28, [R222+0x1900] ;  /* 0x00190000de1c783b */ /* 0x000fe60000004200 */
[----:B------:R-:W-:Y:S01]  /*7370*/  MUFU.EX2 R166, R32 ;  /* 0x0000002000a67308 */ /* 0x000fe20000000800 */
[----:B------:R-:W-:Y:S02]  /*7380*/  FFMA.FTZ R61, R61, c[0x0][0x2d0], -R244 ;  /* 0x0000b4003d3d7a23 */ /* 0x000fe400000108f4 */
[----:B--2---:R-:W-:Y:S01]  /*7390*/  FFMA.FTZ R48, R47, c[0x0][0x2d0], -R194 ;  /* 0x0000b4002f307a23 */ /* 0x004fe200000108c2 */
[C---:B------:R-:W-:Y:S01]  /*73a0*/  HMMA.16816.F32.BF16 R72, R116.reuse, R126, R72 ;  /* 0x0000007e7448723c */ /* 0x040fe20000041848 */
[----:B------:R-:W1:Y:S03]  /*73b0*/  LDSM.16.MT88.4 R124, [R221+0x4900] ;  /* 0x00490000dd7c783b */ /* 0x000e660000004200 */
[----:B------:R-:W-:Y:S02]  /*73c0*/  FFMA.FTZ R64, R64, c[0x0][0x2d0], -R244 ;  /* 0x0000b40040407a23 */ /* 0x000fe400000108f4 */
[----:B------:R-:W2:Y:S01]  /*73d0*/  MUFU.EX2 R250, R250 ;  /* 0x000000fa00fa7308 */ /* 0x000ea20000000800 */
[--C-:B------:R-:W-:Y:S01]  /*73e0*/  FFMA.FTZ R62, R62, c[0x0][0x2d0], -R194.reuse ;  /* 0x0000b4003e3e7a23 */ /* 0x100fe200000108c2 */
[C---:B------:R-:W-:Y:S04]  /*73f0*/  HMMA.16816.F32.BF16 R76, R116.reuse, R144, R76 ;  /* 0x00000090744c723c */ /* 0x040fe8000004184c */
[--C-:B------:R-:W-:Y:S02]  /*7400*/  FFMA.FTZ R63, R63, c[0x0][0x2d0], -R194.reuse ;  /* 0x0000b4003f3f7a23 */ /* 0x100fe400000108c2 */
[----:B------:R-:W-:Y:S02]  /*7410*/  FFMA.FTZ R66, R66, c[0x0][0x2d0], -R194 ;  /* 0x0000b40042427a23 */ /* 0x000fe400000108c2 */
[C---:B------:R-:W-:Y:S01]  /*7420*/  HMMA.16816.F32.BF16 R80, R116.reuse, R146, R80 ;  /* 0x000000927450723c */ /* 0x040fe20000041850 */
[----:B------:R-:W-:Y:S01]  /*7430*/  LDSM.16.MT88.4 R144, [R220+0x5100] ;  /* 0x00510000dc90783b */ /* 0x000fe20000004200 */
[----:B------:R-:W-:Y:S02]  /*7440*/  MUFU.EX2 R159, R159 ;  /* 0x0000009f009f7308 */ /* 0x000fe40000000800 */
[----:B------:R-:W-:Y:S02]  /*7450*/  FADD.FTZ R174, R174, R173 ;  /* 0x000000adaeae7221 */ /* 0x000fe40000010000 */
[----:B------:R-:W-:Y:S02]  /*7460*/  FFMA.FTZ R133, R2, R243, R133 ;  /* 0x000000f302857223 */ /* 0x000fe40000010085 */
[C---:B------:R-:W-:Y:S04]  /*7470*/  HMMA.16816.F32.BF16 R84, R116.reuse, R148, R84 ;  /* 0x000000947454723c */ /* 0x040fe80000041854 */
[----:B------:R-:W-:Y:S01]  /*7480*/  MUFU.EX2 R148, R50 ;  /* 0x0000003200947308 */ /* 0x000fe20000000800 */
[----:B------:R-:W-:Y:S02]  /*7490*/  FADD.FTZ R175, R175, R174 ;  /* 0x000000aeafaf7221 */ /* 0x000fe40000010000 */
[----:B------:R-:W-:Y:S01]  /*74a0*/  FADD.FTZ R134, R134, R133 ;  /* 0x0000008586867221 */ /* 0x000fe20000010000 */
[C---:B------:R-:W-:Y:S04]  /*74b0*/  HMMA.16816.F32.BF16 R88, R116.reuse, R150, R88 ;  /* 0x000000967458723c */ /* 0x040fe80000041858 */
[----:B------:R-:W-:Y:S01]  /*74c0*/  FADD.FTZ R192, R192, R175 ;  /* 0x000000afc0c07221 */ /* 0x000fe20000010000 */
[----:B------:R-:W-:Y:S01]  /*74d0*/  MOV R133, R132 ;  /* 0x0000008400857202 */ /* 0x000fe20000000f00 */
[----:B------:R2:W-:Y:S01]  /*74e0*/  MUFU.EX2 R151, R20 ;  /* 0x0000001400977308 */ /* 0x0005e20000000800 */
[----:B------:R-:W-:Y:S01]  /*74f0*/  FADD.FTZ R135, R135, R134 ;  /* 0x0000008687877221 */ /* 0x000fe20000010000 */
[C---:B-----5:R-:W-:Y:S04]  /*7500*/  HMMA.16816.F32.BF16 R92, R116.reuse, R128, R92 ;  /* 0x00000080745c723c */ /* 0x060fe8000004185c */
[----:B------:R-:W-:Y:S02]  /*7510*/  FADD.FTZ R245, R245, R192 ;  /* 0x000000c0f5f57221 */ /* 0x000fe40000010000 */
[----:B------:R-:W-:Y:S02]  /*7520*/  FADD.FTZ R172, R172, R135 ;  /* 0x00000087acac7221 */ /* 0x000fe40000010000 */
[C---:B------:R-:W-:Y:S01]  /*7530*/  HMMA.16816.F32.BF16 R96, R116.reuse, R130, R96 ;  /* 0x000000827460723c */ /* 0x040fe20000041860 */
[----:B------:R-:W-:Y:S01]  /*7540*/  LDSM.16.MT88.4 R128, [R222+0x5100] ;  /* 0x00510000de80783b */ /* 0x000fe20000004200 */
[----:B------:R4:W-:Y:S02]  /*7550*/  MUFU.EX2 R149, R22 ;  /* 0x0000001600957308 */ /* 0x0009e40000000800 */
[----:B------:R-:W-:Y:S02]  /*7560*/  FADD.FTZ R246, R246, R245 ;  /* 0x000000f5f6f67221 */ /* 0x000fe40000010000 */
[----:B------:R-:W-:Y:S02]  /*7570*/  FADD.FTZ R193, R193, R172 ;  /* 0x000000acc1c17221 */ /* 0x000fe40000010000 */
[C---:B---3--:R-:W-:Y:S04]  /*7580*/  HMMA.16816.F32.BF16 R100, R116.reuse, R120, R100 ;  /* 0x000000787464723c */ /* 0x048fe80000041864 */
[----:B------:R-:W3:Y:S01]  /*7590*/  MUFU.EX2 R150, R23 ;  /* 0x0000001700967308 */ /* 0x000ee20000000800 */
[----:B------:R-:W-:Y:S01]  /*75a0*/  FADD.FTZ R247, R247, R246 ;  /* 0x000000f6f7f77221 */ /* 0x000fe20000010000 */
[----:B--2---:R-:W-:Y:S01]  /*75b0*/  F2FP.BF16.PACK_AB R20, R250, R249 ;  /* 0x000000f9fa14723e */ /* 0x004fe200000010ff */
[----:B------:R-:W-:Y:S01]  /*75c0*/  FADD.FTZ R240, R240, R193 ;  /* 0x000000c1f0f07221 */ /* 0x000fe20000010000 */
[C---:B------:R-:W-:Y:S01]  /*75d0*/  HMMA.16816.F32.BF16 R104, R116.reuse, R122, R104 ;  /* 0x0000007a7468723c */ /* 0x040fe20000041868 */
[----:B------:R-:W2:Y:S03]  /*75e0*/  LDSM.16.MT88.4 R120, [R224+0x1100] ;  /* 0x00110000e078783b */ /* 0x000ea60000004200 */
[----:B------:R-:W-:Y:S02]  /*75f0*/  FADD.FTZ R248, R248, R247 ;  /* 0x000000f7f8f87221 */ /* 0x000fe40000010000 */
[----:B------:R-:W-:Y:S01]  /*7600*/  MUFU.EX2 R52, R52 ;  /* 0x0000003400347308 */ /* 0x000fe20000000800 */
[----:B------:R-:W-:Y:S01]  /*7610*/  FADD.FTZ R195, R195, R240 ;  /* 0x000000f0c3c37221 */ /* 0x000fe20000010000 */
[C---:B-1----:R-:W-:Y:S04]  /*7620*/  HMMA.16816.F32.BF16 R12, R116.reuse, R124, R12 ;  /* 0x0000007c740c723c */ /* 0x042fe8000004180c */
[----:B----4-:R-:W-:Y:S01]  /*7630*/  F2FP.BF16.PACK_AB R22, R252, R251 ;  /* 0x000000fbfc16723e */ /* 0x010fe200000010ff */
[----:B------:R-:W-:Y:S03]  /*7640*/  FADD.FTZ R242, R242, R195 ;  /* 0x000000c3f2f27221 */ /* 0x000fe60000010000 */
[C---:B------:R-:W-:Y:S01]  /*7650*/  HMMA.16816.F32.BF16 R108, R116.reuse, R126, R108 ;  /* 0x0000007e746c723c */ /* 0x040fe2000004186c */
[----:B------:R-:W-:Y:S01]  /*7660*/  LDSM.16.MT88.4 R124, [R220+0x1100] ;  /* 0x00110000dc7c783b */ /* 0x000fe20000004200 */
[----:B------:R-:W-:Y:S02]  /*7670*/  MUFU.EX2 R53, R53 ;  /* 0x0000003500357308 */ /* 0x000fe40000000800 */
[----:B---3--:R-:W-:Y:S01]  /*7680*/  F2FP.BF16.PACK_AB R21, R150, R149 ;  /* 0x000000959615723e */ /* 0x008fe200000010ff */
[----:B------:R-:W-:Y:S01]  /*7690*/  FADD.FTZ R249, R249, R242 ;  /* 0x000000f2f9f97221 */ /* 0x000fe20000010000 */
[----:B------:R-:W-:Y:S02]  /*76a0*/  F2FP.BF16.PACK_AB R23, R154, R151 ;  /* 0x000000979a17723e */ /* 0x000fe400000010ff */
[C---:B------:R-:W-:Y:S04]  /*76b0*/  HMMA.16816.F32.BF16 R16, R116.reuse, R136, R16 ;  /* 0x000000887410723c */ /* 0x040fe80000041810 */
[----:B------:R-:W-:Y:S01]  /*76c0*/  MUFU.EX2 R56, R56 ;  /* 0x0000003800387308 */ /* 0x000fe20000000800 */
[----:B------:R-:W-:Y:S03]  /*76d0*/  FADD.FTZ R250, R250, R249 ;  /* 0x000000f9fafa7221 */ /* 0x000fe60000010000 */
[----:B------:R-:W-:Y:S01]  /*76e0*/  HMMA.16816.F32.BF16 R112, R116, R138, R112 ;  /* 0x0000008a7470723c */ /* 0x000fe20000041870 */
[----:B------:R-:W1:Y:S03]  /*76f0*/  LDSM.16.MT88.4 R116, [R221+0x1100] ;  /* 0x00110000dd74783b */ /* 0x000e660000004200 */
[----:B------:R-:W-:Y:S02]  /*7700*/  FADD.FTZ R251, R251, R250 ;  /* 0x000000fafbfb7221 */ /* 0x000fe40000010000 */
[----:B------:R-:W-:Y:S02]  /*7710*/  MUFU.EX2 R57, R57 ;  /* 0x0000003900397308 */ /* 0x000fe40000000800 */
[----:B------:R-:W-:Y:S01]  /*7720*/  FADD.FTZ R252, R252, R251 ;  /* 0x000000fbfcfc7221 */ /* 0x000fe20000010000 */
[C---:B--2---:R-:W-:Y:S01]  /*7730*/  HMMA.16816.F32.BF16 R4, R20.reuse, R120, R4 ;  /* 0x000000781404723c */ /* 0x044fe20000041804 */
[----:B------:R-:W-:Y:S06]  /*7740*/  LDSM.16.MT88.4 R136, [R221+0x5100] ;  /* 0x00510000dd88783b */ /* 0x000fec0000004200 */
[----:B------:R-:W-:Y:S01]  /*7750*/  MUFU.EX2 R54, R54 ;  /* 0x0000003600367308 */ /* 0x000fe20000000800 */
[C---:B------:R-:W-:Y:S01]  /*7760*/  HMMA.16816.F32.BF16 R8, R20.reuse, R122, R8 ;  /* 0x0000007a1408723c */ /* 0x040fe20000041808 */
[----:B------:R-:W2:Y:S07]  /*7770*/  LDSM.16.MT88.4 R120, [R224+0x5100] ;  /* 0x00510000e078783b */ /* 0x000eae0000004200 */
[C---:B------:R-:W-:Y:S01]  /*7780*/  HMMA.16816.F32.BF16 R68, R20.reuse, R24, R68 ;  /* 0x000000181444723c */ /* 0x040fe20000041844 */
[----:B------:R-:W-:Y:S07]  /*7790*/  MUFU.EX2 R55, R55 ;  /* 0x0000003700377308 */ /* 0x000fee0000000800 */
[C---:B------:R-:W-:Y:S01]  /*77a0*/  HMMA.16816.F32.BF16 R72, R20.reuse, R26, R72 ;  /* 0x0000001a1448723c */ /* 0x040fe20000041848 */
[----:B------:R-:W3:Y:S02]  /*77b0*/  LDSM.16.MT88.4 R24, [R224+0x1900] ;  /* 0x00190000e018783b */ /* 0x000ee40000004200 */
[----:B------:R-:W-:Y:S05]  /*77c0*/  MUFU.EX2 R58, R58 ;  /* 0x0000003a003a7308 */ /* 0x000fea0000000800 */
[C---:B-1----:R-:W-:Y:S05]  /*77d0*/  HMMA.16816.F32.BF16 R76, R20.reuse, R116, R76 ;  /* 0x00000074144c723c */ /* 0x042fea000004184c */
[----:B------:R-:W-:Y:S02]  /*77e0*/  MUFU.EX2 R59, R59 ;  /* 0x0000003b003b7308 */ /* 0x000fe40000000800 */
[----:B------:R-:W-:Y:S01]  /*77f0*/  FFMA.FTZ R116, R35, c[0x0][0x2d0], -R194 ;  /* 0x0000b40023747a23 */ /* 0x000fe200000108c2 */
[C---:B------:R-:W-:Y:S01]  /*7800*/  HMMA.16816.F32.BF16 R80, R20.reuse, R118, R80 ;  /* 0x000000761450723c */ /* 0x040fe20000041850 */
[----:B------:R-:W1:Y:S06]  /*7810*/  LDSM.16.MT88.4 R32, [R221+0x1900] ;  /* 0x00190000dd20783b */ /* 0x000e6c0000004200 */
[----:B------:R4:W5:Y:S01]  /*7820*/  MUFU.EX2 R161, R116 ;  /* 0x0000007400a17308 */ /* 0x0009620000000800 */
[C---:B------:R-:W-:Y:S08]  /*7830*/  HMMA.16816.F32.BF16 R84, R20.reuse, R124, R84 ;  /* 0x0000007c1454723c */ /* 0x040ff00000041854 */
[C---:B------:R-:W-:Y:S01]  /*7840*/  HMMA.16816.F32.BF16 R88, R20.reuse, R126, R88 ;  /* 0x0000007e1458723c */ /* 0x040fe20000041858 */
[----:B------:R-:W-:Y:S01]  /*7850*/  LDSM.16.MT88.4 R124, [R224+0x3900] ;  /* 0x00390000e07c783b */ /* 0x000fe20000004200 */
[----:B------:R-:W-:Y:S06]  /*7860*/  MUFU.EX2 R60, R60 ;  /* 0x0000003c003c7308 */ /* 0x000fec0000000800 */
[C---:B--2---:R-:W-:Y:S04]  /*7870*/  HMMA.16816.F32.BF16 R92, R20.reuse, R120, R92 ;  /* 0x00000078145c723c */ /* 0x044fe8000004185c */
[----:B------:R-:W-:Y:S01]  /*7880*/  MUFU.EX2 R61, R61 ;  /* 0x0000003d003d7308 */ /* 0x000fe20000000800 */
[----:B----4-:R-:W2:Y:S03]  /*7890*/  LDSM.16.MT88.4 R116, [R220+0x1900] ;  /* 0x00190000dc74783b */ /* 0x010ea60000004200 */
[C---:B------:R-:W-:Y:S04]  /*78a0*/  HMMA.16816.F32.BF16 R96, R20.reuse, R122, R96 ;  /* 0x0000007a1460723c */ /* 0x040fe80000041860 */
[--C-:B------:R-:W-:Y:S02]  /*78b0*/  FFMA.FTZ R120, R36, c[0x0][0x2d0], -R244.reuse ;  /* 0x0000b40024787a23 */ /* 0x100fe400000108f4 */
[--C-:B------:R-:W-:Y:S01]  /*78c0*/  FFMA.FTZ R121, R37, c[0x0][0x2d0], -R244.reuse ;  /* 0x0000b40025797a23 */ /* 0x100fe200000108f4 */
[----:B------:R-:W-:Y:S01]  /*78d0*/  MUFU.EX2 R64, R64 ;  /* 0x0000004000407308 */ /* 0x000fe20000000800 */
[C---:B------:R-:W-:Y:S04]  /*78e0*/  HMMA.16816.F32.BF16 R100, R20.reuse, R128, R100 ;  /* 0x000000801464723c */ /* 0x040fe80000041864 */
[--C-:B------:R-:W-:Y:S02]  /*78f0*/  FFMA.FTZ R122, R40, c[0x0][0x2d0], -R244.reuse ;  /* 0x0000b400287a7a23 */ /* 0x100fe400000108f4 */
[--C-:B------:R-:W-:Y:S02]  /*7900*/  FFMA.FTZ R123, R41, c[0x0][0x2d0], -R244.reuse ;  /* 0x0000b400297b7a23 */ /* 0x100fe400000108f4 */
[C---:B------:R-:W-:Y:S01]  /*7910*/  HMMA.16816.F32.BF16 R104, R20.reuse, R130, R104 ;  /* 0x000000821468723c */ /* 0x040fe20000041868 */
[----:B------:R-:W-:Y:S03]  /*7920*/  MUFU.EX2 R120, R120 ;  /* 0x0000007800787308 */ /* 0x000fe60000000800 */
[----:B------:R-:W-:Y:S04]  /*7930*/  FFMA.FTZ R244, R65, c[0x0][0x2d0], -R244 ;  /* 0x0000b40041f47a23 */ /* 0x000fe800000108f4 */
[C---:B------:R-:W-:Y:S03]  /*7940*/  HMMA.16816.F32.BF16 R12, R20.reuse, R136, R12 ;  /* 0x00000088140c723c */ /* 0x040fe6000004180c */
[----:B------:R-:W4:Y:S04]  /*7950*/  MUFU.EX2 R121, R121 ;  /* 0x0000007900797308 */ /* 0x000f280000000800 */
[--C-:B------:R-:W-:Y:S01]  /*7960*/  FFMA.FTZ R136, R38, c[0x0][0x2d0], -R194.reuse ;  /* 0x0000b40026887a23 */ /* 0x100fe200000108c2 */
[C---:B------:R-:W-:Y:S04]  /*7970*/  HMMA.16816.F32.BF16 R108, R20.reuse, R138, R108 ;  /* 0x0000008a146c723c */ /* 0x040fe8000004186c */
[--C-:B------:R-:W-:Y:S01]  /*7980*/  FFMA.FTZ R137, R39, c[0x0][0x2d0], -R194.reuse ;  /* 0x0000b40027897a23 */ /* 0x100fe200000108c2 */
[----:B------:R-:W-:Y:S01]  /*7990*/  MUFU.EX2 R122, R122 ;  /* 0x0000007a007a7308 */ /* 0x000fe20000000800 */
[----:B------:R-:W-:Y:S01]  /*79a0*/  LDSM.16.MT88.4 R36, [R220+0x2100] ;  /* 0x00210000dc24783b */ /* 0x000fe20000004200 */
[--C-:B------:R-:W-:Y:S01]  /*79b0*/  FFMA.FTZ R138, R42, c[0x0][0x2d0], -R194.reuse ;  /* 0x0000b4002a8a7a23 */ /* 0x100fe200000108c2 */
[C---:B------:R-:W-:Y:S04]  /*79c0*/  HMMA.16816.F32.BF16 R16, R20.reuse, R144, R16 ;  /* 0x000000901410723c */ /* 0x040fe80000041810 */
[--C-:B------:R-:W-:Y:S02]  /*79d0*/  FFMA.FTZ R139, R43, c[0x0][0x2d0], -R194.reuse ;  /* 0x0000b4002b8b7a23 */ /* 0x100fe400000108c2 */
[----:B------:R-:W-:Y:S01]  /*79e0*/  LDSM.16.MT88.4 R40, [R222+0x6100] ;  /* 0x00610000de28783b */ /* 0x000fe20000004200 */
[----:B------:R1:W-:Y:S01]  /*79f0*/  MUFU.EX2 R145, R46 ;  /* 0x0000002e00917308 */ /* 0x0003e20000000800 */
[----:B------:R-:W-:Y:S04]  /*7a00*/  HMMA.16816.F32.BF16 R112, R20, R146, R112 ;  /* 0x000000921470723c */ /* 0x000fe80000041870 */
[----:B------:R-:W-:Y:S03]  /*7a10*/  FFMA.FTZ R194, R67, c[0x0][0x2d0], -R194 ;  /* 0x0000b40043c27a23 */ /* 0x000fe600000108c2 */
[----:B------:R-:W-:Y:S02]  /*7a20*/  F2FP.BF16.PACK_AB R20, R158, R153 ;  /* 0x000000999e14723e */ /* 0x000fe400000010ff */
[----:B------:R-:W-:Y:S01]  /*7a30*/  F2FP.BF16.PACK_AB R22, R162, R155 ;  /* 0x0000009ba216723e */ /* 0x000fe200000010ff */
[----:B------:R-:W-:Y:S02]  /*7a40*/  MUFU.EX2 R146, R49 ;  /* 0x0000003100927308 */ /* 0x000fe40000000800 */
[----:B------:R-:W-:Y:S02]  /*7a50*/  F2FP.BF16.PACK_AB R21, R166, R157 ;  /* 0x0000009da615723e */ /* 0x000fe400000010ff */
[----:B-----5:R-:W-:Y:S06]  /*7a60*/  F2FP.BF16.PACK_AB R23, R161, R159 ;  /* 0x0000009fa117723e */ /* 0x020fec00000010ff */
[----:B------:R5:W-:Y:S01]  /*7a70*/  MUFU.EX2 R147, R48 ;  /* 0x0000003000937308 */ /* 0x000be20000000800 */
[C---:B---3--:R-:W-:Y:S01]  /*7a80*/  HMMA.16816.F32.BF16 R4, R20.reuse, R24, R4 ;  /* 0x000000181404723c */ /* 0x048fe20000041804 */
[----:B-1----:R-:W-:Y:S07]  /*7a90*/  LDSM.16.MT88.4 R44, [R222+0x2900] ;  /* 0x00290000de2c783b */ /* 0x002fee0000004200 */
[C---:B------:R-:W-:Y:S01]  /*7aa0*/  HMMA.16816.F32.BF16 R8, R20.reuse, R26, R8 ;  /* 0x0000001a1408723c */ /* 0x040fe20000041808 */
[----:B------:R-:W1:Y:S01]  /*7ab0*/  MUFU.EX2 R123, R123 ;  /* 0x0000007b007b7308 */ /* 0x000e620000000800 */
[----:B------:R-:W3:Y:S06]  /*7ac0*/  LDSM.16.MT88.4 R24, [R224+0x5900] ;  /* 0x00590000e018783b */ /* 0x000eec0000004200 */
[C---:B------:R-:W-:Y:S03]  /*7ad0*/  HMMA.16816.F32.BF16 R68, R20.reuse, R28, R68 ;  /* 0x0000001c1444723c */ /* 0x040fe60000041844 */
[----:B------:R-:W-:Y:S01]  /*7ae0*/  MUFU.EX2 R136, R136 ;  /* 0x0000008800887308 */ /* 0x000fe20000000800 */
[----:B-----5:R-:W-:Y:S04]  /*7af0*/  LDSM.16.MT88.4 R48, [R220+0x7100] ;  /* 0x00710000dc30783b */ /* 0x020fe80000004200 */
[C---:B------:R-:W-:Y:S05]  /*7b00*/  HMMA.16816.F32.BF16 R72, R20.reuse, R30, R72 ;  /* 0x0000001e1448723c */ /* 0x040fea0000041848 */
[----:B------:R-:W5:Y:S01]  /*7b10*/  MUFU.EX2 R137, R137 ;  /* 0x0000008900897308 */ /* 0x000f620000000800 */
[----:B------:R-:W1:Y:S02]  /*7b20*/  LDSM.16.MT88.4 R28, [R222+0x5900] ;  /* 0x00590000de1c783b */ /* 0x000e640000004200 */
[C---:B------:R-:W-:Y:S07]  /*7b30*/  HMMA.16816.F32.BF16 R76, R20.reuse, R32, R76 ;  /* 0x00000020144c723c */ /* 0x040fee000004184c */
[----:B------:R-:W-:Y:S01]  /*7b40*/  MUFU.EX2 R138, R138 ;  /* 0x0000008a008a7308 */ /* 0x000fe20000000800 */
[C---:B------:R-:W-:Y:S01]  /*7b50*/  HMMA.16816.F32.BF16 R80, R20.reuse, R34, R80 ;  /* 0x000000221450723c */ /* 0x040fe20000041850 */
[----:B------:R-:W4:Y:S07]  /*7b60*/  LDSM.16.MT88.4 R32, [R221+0x5900] ;  /* 0x00590000dd20783b */ /* 0x000f2e0000004200 */
[C---:B--2---:R-:W-:Y:S01]  /*7b70*/  HMMA.16816.F32.BF16 R84, R20.reuse, R116, R84 ;  /* 0x000000741454723c */ /* 0x044fe20000041854 */
[----:B------:R-:W2:Y:S07]  /*7b80*/  MUFU.EX2 R139, R139 ;  /* 0x0000008b008b7308 */ /* 0x000eae0000000800 */
[C---:B------:R-:W-:Y:S01]  /*7b90*/  HMMA.16816.F32.BF16 R88, R20.reuse, R118, R88 ;  /* 0x000000761458723c */ /* 0x040fe20000041858 */
[----:B------:R-:W2:Y:S02]  /*7ba0*/  LDSM.16.MT88.4 R116, [R220+0x5900] ;  /* 0x00590000dc74783b */ /* 0x000ea40000004200 */
[----:B------:R-:W2:Y:S05]  /*7bb0*/  MUFU.EX2 R65, R244 ;  /* 0x000000f400417308 */ /* 0x000eaa0000000800 */
[C---:B---3--:R-:W-:Y:S05]  /*7bc0*/  HMMA.16816.F32.BF16 R92, R20.reuse, R24, R92 ;  /* 0x00000018145c723c */ /* 0x048fea000004185c */
[----:B------:R-:W-:Y:S03]  /*7bd0*/  MUFU.EX2 R62, R62 ;  /* 0x0000003e003e7308 */ /* 0x000fe60000000800 */
[C---:B------:R-:W-:Y:S01]  /*7be0*/  HMMA.16816.F32.BF16 R96, R20.reuse, R26, R96 ;  /* 0x0000001a1460723c */ /* 0x040fe20000041860 */
[----:B------:R-:W3:Y:S06]  /*7bf0*/  LDSM.16.MT88.4 R24, [R224+0x2100] ;  /* 0x00210000e018783b */ /* 0x000eec0000004200 */
[----:B------:R-:W2:Y:S01]  /*7c00*/  MUFU.EX2 R63, R63 ;  /* 0x0000003f003f7308 */ /* 0x000ea20000000800 */
[C---:B-1----:R-:W-:Y:S08]  /*7c10*/  HMMA.16816.F32.BF16 R100, R20.reuse, R28, R100 ;  /* 0x0000001c1464723c */ /* 0x042ff00000041864 */
[C---:B------:R-:W-:Y:S01]  /*7c20*/  HMMA.16816.F32.BF16 R104, R20.reuse, R30, R104 ;  /* 0x0000001e1468723c */ /* 0x040fe20000041868 */
[----:B------:R-:W1:Y:S01]  /*7c30*/  LDSM.16.MT88.4 R28, [R222+0x2100] ;  /* 0x00210000de1c783b */ /* 0x000e620000004200 */
[----:B------:R-:W-:Y:S06]  /*7c40*/  MUFU.EX2 R66, R66 ;  /* 0x0000004200427308 */ /* 0x000fec0000000800 */
[C---:B----4-:R-:W-:Y:S08]  /*7c50*/  HMMA.16816.F32.BF16 R12, R20.reuse, R32, R12 ;  /* 0x00000020140c723c */ /* 0x050ff0000004180c */
[C---:B------:R-:W-:Y:S01]  /*7c60*/  HMMA.16816.F32.BF16 R108, R20.reuse, R34, R108 ;  /* 0x00000022146c723c */ /* 0x040fe2000004186c */
[----:B------:R-:W4:Y:S07]  /*7c70*/  LDSM.16.MT88.4 R32, [R221+0x2100] ;  /* 0x00210000dd20783b */ /* 0x000f2e0000004200 */
[C---:B--2---:R-:W-:Y:S08]  /*7c80*/  HMMA.16816.F32.BF16 R16, R20.reuse, R116, R16 ;  /* 0x000000741410723c */ /* 0x044ff00000041810 */
[----:B------:R-:W-:Y:S01]  /*7c90*/  HMMA.16816.F32.BF16 R112, R20, R118, R112 ;  /* 0x000000761470723c */ /* 0x000fe20000041870 */
[----:B------:R-:W-:Y:S06]  /*7ca0*/  LDSM.16.MT88.4 R116, [R221+0x6100] ;  /* 0x00610000dd74783b */ /* 0x000fec0000004200 */
[----:B------:R-:W-:Y:S02]  /*7cb0*/  F2FP.BF16.PACK_AB R20, R121, R120 ;  /* 0x000000787914723e */ /* 0x000fe400000010ff */
[----:B------:R-:W-:Y:S03]  /*7cc0*/  F2FP.BF16.PACK_AB R22, R123, R122 ;  /* 0x0000007a7b16723e */ /* 0x000fe600000010ff */
[----:B-----5:R-:W-:Y:S02]  /*7cd0*/  F2FP.BF16.PACK_AB R21, R137, R136 ;  /* 0x000000888915723e */ /* 0x020fe400000010ff */
        /* <DEDUP_REMOVED lines=27> */
[----:B------:R-:W-:Y:S07]  /*7e90*/  F2FP.BF16.PACK_AB R23, R152, R148 ;  /* 0x000000949817723e */ /* 0x000fee00000010ff */
        /* <DEDUP_REMOVED lines=32> */
[C---:B------:R-:W-:Y:S01]  /*80a0*/  HMMA.16816.F32.BF16 R72, R20.reuse, R34, R72 ;  /* 0x000000221448723c */ /* 0x040fe20000041848 */
[----:B------:R-:W-:Y:S07]  /*80b0*/  LDSM.16.MT88.4 R32, [R220+0x3900] ;  /* 0x00390000dc20783b */ /* 0x000fee0000004200 */
[C---:B--2---:R-:W-:Y:S08]  /*80c0*/  HMMA.16816.F32.BF16 R76, R20.reuse, R24, R76 ;  /* 0x00000018144c723c */ /* 0x044ff0000004184c */
[C---:B------:R-:W-:Y:S01]  /*80d0*/  HMMA.16816.F32.BF16 R80, R20.reuse, R26, R80 ;  /* 0x0000001a1450723c */ /* 0x040fe20000041850 */
[----:B------:R-:W2:Y:S07]  /*80e0*/  LDSM.16.MT88.4 R24, [R222+0x3900] ;  /* 0x00390000de18783b */ /* 0x000eae0000004200 */
[C---:B------:R-:W-:Y:S01]  /*80f0*/  HMMA.16816.F32.BF16 R84, R20.reuse, R36, R84 ;  /* 0x000000241454723c */ /* 0x040fe20000041854 */
[----:B------:R-:W3:Y:S07]  /*8100*/  MUFU.EX2 R37, R194 ;  /* 0x000000c200257308 */ /* 0x000eee0000000800 */
[C---:B------:R-:W-:Y:S07]  /*8110*/  HMMA.16816.F32.BF16 R88, R20.reuse, R38, R88 ;  /* 0x000000261458723c */ /* 0x040fee0000041858 */
[----:B------:R-:W-:Y:S01]  /*8120*/  FADD.FTZ R39, R149, R248 ;  /* 0x000000f895277221 */ /* 0x000fe20000010000 */
[C---:B-1----:R-:W-:Y:S04]  /*8130*/  HMMA.16816.F32.BF16 R92, R20.reuse, R28, R92 ;  /* 0x0000001c145c723c */ /* 0x042fe8000004185c */
[----:B------:R-:W-:Y:S02]  /*8140*/  FADD.FTZ R0, R150, R39 ;  /* 0x0000002796007221 */ /* 0x000fe40000010000 */
[----:B------:R-:W-:Y:S02]  /*8150*/  FADD.FTZ R39, R153, R252 ;  /* 0x000000fc99277221 */ /* 0x000fe40000010000 */
        /* <DEDUP_REMOVED lines=11> */
[----:B---3--:R-:W-:Y:S07]  /*8210*/  F2FP.BF16.PACK_AB R23, R37, R66 ;  /* 0x000000422517723e */ /* 0x008fee00000010ff */
[C---:B------:R-:W-:Y:S08]  /*8220*/  HMMA.16816.F32.BF16 R128, R20.reuse, R124, R4 ;  /* 0x0000007c1480723c */ /* 0x040ff00000041804 */
[C---:B------:R-:W-:Y:S08]  /*8230*/  HMMA.16816.F32.BF16 R124, R20.reuse, R126, R8 ;  /* 0x0000007e147c723c */ /* 0x040ff00000041808 */
[C---:B--2---:R-:W-:Y:S08]  /*8240*/  HMMA.16816.F32.BF16 R68, R20.reuse, R24, R68 ;  /* 0x000000181444723c */ /* 0x044ff00000041844 */
[C---:B------:R-:W-:Y:S01]  /*8250*/  HMMA.16816.F32.BF16 R72, R20.reuse, R26, R72 ;  /* 0x0000001a1448723c */ /* 0x040fe20000041848 */
[----:B------:R-:W2:Y:S07]  /*8260*/  LDSM.16.MT88.4 R24, [R224+0x7900] ;  /* 0x00790000e018783b */ /* 0x000eae0000004200 */
[C---:B-1----:R-:W-:Y:S08]  /*8270*/  HMMA.16816.F32.BF16 R76, R20.reuse, R28, R76 ;  /* 0x0000001c144c723c */ /* 0x042ff0000004184c */
[C---:B------:R-:W-:Y:S01]  /*8280*/  HMMA.16816.F32.BF16 R80, R20.reuse, R30, R80 ;  /* 0x0000001e1450723c */ /* 0x040fe20000041850 */
[----:B------:R-:W1:Y:S07]  /*8290*/  LDSM.16.MT88.4 R28, [R222+0x7900] ;  /* 0x00790000de1c783b */ /* 0x000e6e0000004200 */
[C---:B------:R-:W-:Y:S07]  /*82a0*/  HMMA.16816.F32.BF16 R84, R20.reuse, R32, R84 ;  /* 0x000000201454723c */ /* 0x040fee0000041854 */
[----:B------:R-:W-:Y:S01]  /*82b0*/  FADD.FTZ R33, R151, R0 ;  /* 0x0000000097217221 */ /* 0x000fe20000010000 */
[C---:B------:R-:W-:Y:S04]  /*82c0*/  HMMA.16816.F32.BF16 R88, R20.reuse, R34, R88 ;  /* 0x000000221458723c */ /* 0x040fe80000041858 */
[----:B------:R-:W-:Y:S02]  /*82d0*/  FADD.FTZ R0, R154, R33 ;  /* 0x000000219a007221 */ /* 0x000fe40000010000 */
[----:B------:R-:W3:Y:S02]  /*82e0*/  LDSM.16.MT88.4 R32, [R221+0x7900] ;  /* 0x00790000dd20783b */ /* 0x000ee40000004200 */
[----:B------:R-:W-:Y:S01]  /*82f0*/  FADD.FTZ R41, R157, R0 ;  /* 0x000000009d297221 */ /* 0x000fe20000010000 */
[C---:B--2---:R-:W-:Y:S03]  /*8300*/  HMMA.16816.F32.BF16 R92, R20.reuse, R24, R92 ;  /* 0x00000018145c723c */ /* 0x044fe6000004185c */
[----:B------:R-:W-:Y:S02]  /*8310*/  FADD.FTZ R0, R158, R39 ;  /* 0x000000279e007221 */ /* 0x000fe40000010000 */
[----:B------:R-:W-:Y:S02]  /*8320*/  FADD.FTZ R2, R166, R41 ;  /* 0x00000029a6027221 */ /* 0x000fe40000010000 */
[----:B------:R-:W-:Y:S01]  /*8330*/  FADD.FTZ R39, R155, R0 ;  /* 0x000000009b277221 */ /* 0x000fe20000010000 */
[C---:B------:R-:W-:Y:S01]  /*8340*/  HMMA.16816.F32.BF16 R96, R20.reuse, R26, R96 ;  /* 0x0000001a1460723c */ /* 0x040fe20000041860 */
[----:B------:R-:W2:Y:S03]  /*8350*/  LDSM.16.MT88.4 R24, [R220+0x7900] ;  /* 0x00790000dc18783b */ /* 0x000ea60000004200 */
[----:B------:R-:W-:Y:S02]  /*8360*/  FADD.FTZ R2, R159, R2 ;  /* 0x000000029f027221 */ /* 0x000fe40000010000 */
[----:B------:R-:W-:Y:S02]  /*8370*/  FADD.FTZ R39, R162, R39 ;  /* 0x00000027a2277221 */ /* 0x000fe40000010000 */
[----:B------:R-:W-:Y:S01]  /*8380*/  FADD.FTZ R41, R161, R2 ;  /* 0x00000002a1297221 */ /* 0x000fe20000010000 */
[C---:B-1----:R-:W-:Y:S03]  /*8390*/  HMMA.16816.F32.BF16 R100, R20.reuse, R28, R100 ;  /* 0x0000001c1464723c */ /* 0x042fe60000041864 */
[----:B------:R-:W-:Y:S02]  /*83a0*/  FADD.FTZ R120, R120, R39 ;  /* 0x0000002778787221 */ /* 0x000fe40000010000 */
[----:B------:R-:W-:Y:S02]  /*83b0*/  FADD.FTZ R136, R136, R41 ;  /* 0x0000002988887221 */ /* 0x000fe40000010000 */
[----:B------:R-:W-:Y:S01]  /*83c0*/  FADD.FTZ R121, R121, R120 ;  /* 0x0000007879797221 */ /* 0x000fe20000010000 */
[C---:B------:R-:W-:Y:S04]  /*83d0*/  HMMA.16816.F32.BF16 R104, R20.reuse, R30, R104 ;  /* 0x0000001e1468723c */ /* 0x040fe80000041868 */
[----:B------:R-:W-:Y:S02]  /*83e0*/  FADD.FTZ R137, R137, R136 ;  /* 0x0000008889897221 */ /* 0x000fe40000010000 */
[----:B------:R-:W-:Y:S02]  /*83f0*/  FADD.FTZ R0, R122, R121 ;  /* 0x000000797a007221 */ /* 0x000fe40000010000 */
[----:B------:R-:W-:Y:S04]  /*8400*/  FADD.FTZ R2, R138, R137 ;  /* 0x000000898a027221 */ /* 0x000fe80000010000 */
[----:B------:R-:W-:Y:S02]  /*8410*/  FADD.FTZ R0, R123, R0 ;  /* 0x000000007b007221 */ /* 0x000fe40000010000 */
[----:B------:R-:W-:Y:S01]  /*8420*/  FADD.FTZ R2, R139, R2 ;  /* 0x000000028b027221 */ /* 0x000fe20000010000 */
[C---:B---3--:R-:W-:Y:S03]  /*8430*/  HMMA.16816.F32.BF16 R120, R20.reuse, R32, R12 ;  /* 0x000000201478723c */ /* 0x048fe6000004180c */
[----:B------:R-:W-:Y:S02]  /*8440*/  FADD.FTZ R0, R163, R0 ;  /* 0x00000000a3007221 */ /* 0x000fe40000010000 */
[----:B------:R-:W-:Y:S02]  /*8450*/  FADD.FTZ R2, R145, R2 ;  /* 0x0000000291027221 */ /* 0x000fe40000010000 */
[----:B------:R-:W-:Y:S01]  /*8460*/  FADD.FTZ R0, R165, R0 ;  /* 0x00000000a5007221 */ /* 0x000fe20000010000 */
[C---:B------:R-:W-:Y:S04]  /*8470*/  HMMA.16816.F32.BF16 R108, R20.reuse, R34, R108 ;  /* 0x00000022146c723c */ /* 0x040fe8000004186c */
[----:B------:R-:W-:Y:S02]  /*8480*/  FADD.FTZ R29, R147, R2 ;  /* 0x00000002931d7221 */ /* 0x000fe40000010000 */
[----:B------:R-:W-:Y:S01]  /*8490*/  FADD.FTZ R13, R167, R0 ;  /* 0x00000000a70d7221 */ /* 0x000fe20000010000 */
[----:B------:R-:W-:Y:S01]  /*84a0*/  MOV R0, R3 ;  /* 0x0000000300007202 */ /* 0x000fe20000000f00 */
[----:B------:R-:W-:Y:S01]  /*84b0*/  FADD.FTZ R15, R148, R29 ;  /* 0x0000001d940f7221 */ /* 0x000fe20000010000 */
[C---:B--2---:R-:W-:Y:S03]  /*84c0*/  HMMA.16816.F32.BF16 R116, R20.reuse, R24, R16 ;  /* 0x000000181474723c */ /* 0x044fe60000041810 */
[----:B------:R-:W-:Y:S02]  /*84d0*/  FADD.FTZ R13, R146, R13 ;  /* 0x0000000d920d7221 */ /* 0x000fe40000010000 */
[----:B------:R-:W-:Y:S02]  /*84e0*/  FADD.FTZ R15, R152, R15 ;  /* 0x0000000f980f7221 */ /* 0x000fe40000010000 */
[----:B------:R-:W-:Y:S01]  /*84f0*/  FADD.FTZ R52, R52, R13 ;  /* 0x0000000d34347221 */ /* 0x000fe20000010000 */
[----:B------:R-:W-:Y:S04]  /*8500*/  HMMA.16816.F32.BF16 R112, R20, R26, R112 ;  /* 0x0000001a1470723c */ /* 0x000fe80000041870 */
[----:B------:R-:W-:Y:S02]  /*8510*/  FADD.FTZ R54, R54, R15 ;  /* 0x0000000f36367221 */ /* 0x000fe40000010000 */
[----:B------:R-:W-:Y:S02]  /*8520*/  FADD.FTZ R53, R53, R52 ;  /* 0x0000003435357221 */ /* 0x000fe40000010000 */
[----:B------:R-:W-:Y:S04]  /*8530*/  FADD.FTZ R55, R55, R54 ;  /* 0x0000003637377221 */ /* 0x000fe80000010000 */
[----:B------:R-:W-:Y:S02]  /*8540*/  FADD.FTZ R56, R56, R53 ;  /* 0x0000003538387221 */ /* 0x000fe40000010000 */
        /* <DEDUP_REMOVED lines=10> */
[----:B------:R-:W-:Y:S01]  /*85f0*/  FADD.FTZ R241, R37, R66 ;  /* 0x0000004225f17221 */ /* 0x000fe20000010000 */
[----:B------:R-:W-:-:S05]  /*8600*/  @P1 BRA `(.L_x_25) ;  /* 0xffffcbb000001947 */ /* 0x000fca000383ffff */
.L_x_24:
[----:B------:R-:W1:Y:S01]  /*8610*/  SHFL.BFLY PT, R6, R243, 0x2, 0x1f ;  /* 0x0c401f00f3067f89 */ /* 0x000e6200000e0000 */
[----:B------:R-:W-:-:S02]  /*8620*/  MOV R4, RZ ;  /* 0x000000ff00047202 */ /* 0x000fc40000000f00 */
[----:B------:R-:W-:Y:S01]  /*8630*/  MOV R2, RZ ;  /* 0x000000ff00027202 */ /* 0x000fe20000000f00 */
[----:B------:R-:W2:Y:S01]  /*8640*/  SHFL.BFLY PT, R0, R241, 0x2, 0x1f ;  /* 0x0c401f00f1007f89 */ /* 0x000ea200000e0000 */
[----:B------:R-:W-:Y:S01]  /*8650*/  PLOP3.LUT P3, PT, PT, PT, PT, 0x8, 0x0 ;  /* 0x000000000000781c */ /* 0x000fe20003f6e170 */
[----:B-1----:R-:W-:Y:S02]  /*8660*/  FADD.FTZ R6, R6, R243 ;  /* 0x000000f306067221 */ /* 0x002fe40000010000 */
[----:B--2---:R-:W-:-:S03]  /*8670*/  FADD.FTZ R7, R0, R241 ;  /* 0x000000f100077221 */ /* 0x004fc60000010000 */
[----:B------:R-:W1:Y:S04]  /*8680*/  SHFL.BFLY PT, R5, R6, 0x1, 0x1f ;  /* 0x0c201f0006057f89 */ /* 0x000e6800000e0000 */
[----:B------:R-:W2:Y:S01]  /*8690*/  SHFL.BFLY PT, R0, R7, 0x1, 0x1f ;  /* 0x0c201f0007007f89 */ /* 0x000ea200000e0000 */
[----:B-1----:R-:W-:Y:S02]  /*86a0*/  FADD.FTZ R5, R6, R5 ;  /* 0x0000000506057221 */ /* 0x002fe40000010000 */
[----:B--2---:R-:W-:-:S03]  /*86b0*/  FADD.FTZ R0, R0, R7 ;  /* 0x0000000700007221 */ /* 0x004fc60000010000 */
[----:B------:R-:W-:Y:S02]  /*86c0*/  FSETP.NE.FTZ.AND P1, PT, R5, RZ, PT ;  /* 0x000000ff0500720b */ /* 0x000fe40003f35000 */
[----:B------:R-:W-:Y:S02]  /*86d0*/  MOV R7, 0xff800000 ;  /* 0xff80000000077802 */ /* 0x000fe40000000f00 */
[----:B------:R-:W-:-:S09]  /*86e0*/  FSETP.NE.FTZ.AND P0, PT, R0, RZ, PT ;  /* 0x000000ff0000720b */ /* 0x000fd20003f15000 */
[----:B------:R-:W1:Y:S01]  /*86f0*/  @P1 MUFU.RCP R4, R5 ;  /* 0x0000000500041308 */ /* 0x000e620000001000 */
[----:B------:R-:W-:-:S03]  /*8700*/  @P1 MOV R9, 0x3f317218 ;  /* 0x3f31721800091802 */ /* 0x000fc60000000f00 */
[----:B------:R-:W-:Y:S02]  /*8710*/  @P0 MOV R8, 0x3f317218 ;  /* 0x3f31721800080802 */ /* 0x000fe40000000f00 */
[----:B------:R-:W-:Y:S02]  /*8720*/  @P1 FMUL.FTZ R9, R9, c[0x0][0x2d0] ;  /* 0x0000b40009091a20 */ /* 0x000fe40000410000 */
[----:B------:R-:W-:Y:S01]  /*8730*/  @P0 MUFU.RCP R2, R0 ;  /* 0x0000000000020308 */ /* 0x000fe20000001000 */
[----:B------:R-:W-:-:S07]  /*8740*/  @P0 FMUL.FTZ R8, R8, c[0x0][0x2d0] ;  /* 0x0000b40008080a20 */ /* 0x000fce0000410000 */
[----:B------:R-:W2:Y:S01]  /*8750*/  @P1 MUFU.LG2 R5, R5 ;  /* 0x0000000500051308 */ /* 0x000ea20000000c00 */
[C---:B-1----:R-:W-:Y:S02]  /*8760*/  FMUL.FTZ R128, R4.reuse, R128 ;  /* 0x0000008004807220 */ /* 0x042fe40000410000 */
[C---:B------:R-:W-:Y:S02]  /*8770*/  FMUL.FTZ R129, R4.reuse, R129 ;  /* 0x0000008104817220 */ /* 0x040fe40000410000 */
[C---:B------:R-:W-:Y:S02]  /*8780*/  FMUL.FTZ R6, R4.reuse, R124 ;  /* 0x0000007c04067220 */ /* 0x040fe40000410000 */
[C---:B------:R-:W-:Y:S01]  /*8790*/  FMUL.FTZ R125, R4.reuse, R125 ;  /* 0x0000007d047d7220 */ /* 0x040fe20000410000 */
[----:B------:R-:W1:Y:S01]  /*87a0*/  @P0 MUFU.LG2 R0, R0 ;  /* 0x0000000000000308 */ /* 0x000e620000000c00 */
[C---:B------:R-:W-:Y:S02]  /*87b0*/  FMUL.FTZ R68, R4.reuse, R68 ;  /* 0x0000004404447220 */ /* 0x040fe40000410000 */
[----:B------:R-:W-:-:S02]  /*87c0*/  FMUL.FTZ R69, R4, R69 ;  /* 0x0000004504457220 */ /* 0x000fc40000410000 */
[C---:B------:R-:W-:Y:S02]  /*87d0*/  FMUL.FTZ R72, R4.reuse, R72 ;  /* 0x0000004804487220 */ /* 0x040fe40000410000 */
[C---:B------:R-:W-:Y:S02]  /*87e0*/  FMUL.FTZ R73, R4.reuse, R73 ;  /* 0x0000004904497220 */ /* 0x040fe40000410000 */
[----:B--2---:R-:W-:Y:S02]  /*87f0*/  @P1 FMUL.FTZ R5, R5, 0.69314718246459960938 ;  /* 0x3f31721805051820 */ /* 0x004fe40000410000 */
[C---:B------:R-:W-:Y:S02]  /*8800*/  FMUL.FTZ R76, R4.reuse, R76 ;  /* 0x0000004c044c7220 */ /* 0x040fe40000410000 */
[C---:B------:R-:W-:Y:S02]  /*8810*/  FMUL.FTZ R77, R4.reuse, R77 ;  /* 0x0000004d044d7220 */ /* 0x040fe40000410000 */
[----:B------:R-:W-:-:S02]  /*8820*/  FMUL.FTZ R80, R4, R80 ;  /* 0x0000005004507220 */ /* 0x000fc40000410000 */
[----:B-1----:R-:W-:Y:S02]  /*8830*/  @P0 FMUL.FTZ R0, R0, 0.69314718246459960938 ;  /* 0x3f31721800000820 */ /* 0x002fe40000410000 */
        /* <DEDUP_REMOVED lines=20> */
[----:B------:R-:W-:Y:S01]  /*8980*/  FMUL.FTZ R113, R4, R113 ;  /* 0x0000007104717220 */ /* 0x000fe20000410000 */
[----:B------:R-:W-:Y:S01]  /*8990*/  MOV R4, 0xff800000 ;  /* 0xff80000000047802 */ /* 0x000fe20000000f00 */
        /* <DEDUP_REMOVED lines=32> */
[----:B------:R-:W-:Y:S02]  /*8ba0*/  @P1 FFMA.FTZ R4, R9, R132, R5 ;  /* 0x0000008409041223 */ /* 0x000fe40000010005 */
[----:B------:R-:W-:Y:S02]  /*8bb0*/  @P0 FFMA.FTZ R7, R8, R3, R0 ;  /* 0x0000000308070223 */ /* 0x000fe40000010000 */
.L_x_22:
[----:B------:R-:W-:Y:S05]  /*8bc0*/  @P3 BRA `(.L_x_26) ;  /* 0x0000128000003947 */ /* 0x000fea0003800000 */
[----:B------:R-:W1:Y:S01]  /*8bd0*/  S2R R0, SR_TID.X ;  /* 0x0000000000007919 */ /* 0x000e620000002100 */
[----:B------:R-:W-:Y:S02]  /*8be0*/  F2FP.BF16.PACK_AB R128, R129, R128 ;  /* 0x000000808180723e */ /* 0x000fe400000010ff */
[----:B------:R-:W-:Y:S01]  /*8bf0*/  F2FP.BF16.PACK_AB R130, R131, R130 ;  /* 0x000000828382723e */ /* 0x000fe200000010ff */
[----:B------:R-:W-:Y:S01]  /*8c00*/  BAR.SYNC.DEFER_BLOCKING 0x1, 0x100 ;  /* 0x0044000000007b1d */ /* 0x000fe20000010000 */
[----:B------:R-:W-:Y:S02]  /*8c10*/  F2FP.BF16.PACK_AB R6, R125, R6 ;  /* 0x000000067d06723e */ /* 0x000fe400000010ff */
[----:B------:R-:W-:Y:S02]  /*8c20*/  F2FP.BF16.PACK_AB R126, R127, R126 ;  /* 0x0000007e7f7e723e */ /* 0x000fe400000010ff */
[----:B------:R-:W-:-:S02]  /*8c30*/  F2FP.BF16.PACK_AB R68, R69, R68 ;  /* 0x000000444544723e */ /* 0x000fc400000010ff */
[----:B------:R-:W-:Y:S02]  /*8c40*/  F2FP.BF16.PACK_AB R70, R71, R70 ;  /* 0x000000464746723e */ /* 0x000fe400000010ff */
[----:B------:R-:W-:Y:S02]  /*8c50*/  F2FP.BF16.PACK_AB R72, R73, R72 ;  /* 0x000000484948723e */ /* 0x000fe400000010ff */
[----:B------:R-:W-:Y:S02]  /*8c60*/  F2FP.BF16.PACK_AB R74, R75, R74 ;  /* 0x0000004a4b4a723e */ /* 0x000fe400000010ff */
[----:B------:R-:W-:Y:S02]  /*8c70*/  F2FP.BF16.PACK_AB R76, R77, R76 ;  /* 0x0000004c4d4c723e */ /* 0x000fe400000010ff */
[----:B------:R-:W-:Y:S02]  /*8c80*/  F2FP.BF16.PACK_AB R78, R79, R78 ;  /* 0x0000004e4f4e723e */ /* 0x000fe400000010ff */
[----:B------:R-:W-:-:S02]  /*8c90*/  F2FP.BF16.PACK_AB R80, R81, R80 ;  /* 0x000000505150723e */ /* 0x000fc400000010ff */
[----:B------:R-:W-:Y:S02]  /*8ca0*/  F2FP.BF16.PACK_AB R82, R83, R82 ;  /* 0x000000525352723e */ /* 0x000fe400000010ff */
[----:B-1----:R-:W-:Y:S02]  /*8cb0*/  SHF.R.S32.HI R3, RZ, 0x1f, R0 ;  /* 0x0000001fff037819 */ /* 0x002fe40000011400 */
[----:B------:R-:W-:Y:S02]  /*8cc0*/  F2FP.BF16.PACK_AB R84, R85, R84 ;  /* 0x000000545554723e */ /* 0x000fe400000010ff */
[----:B------:R-:W-:Y:S02]  /*8cd0*/  LEA.HI R2, R3, R0, RZ, 0x2 ;  /* 0x0000000003027211 */ /* 0x000fe400078f10ff */
[----:B------:R-:W-:Y:S02]  /*8ce0*/  F2FP.BF16.PACK_AB R86, R87, R86 ;  /* 0x000000565756723e */ /* 0x000fe400000010ff */
[----:B------:R-:W-:-:S02]  /*8cf0*/  SHF.R.S32.HI R8, RZ, 0x2, R2 ;  /* 0x00000002ff087819 */ /* 0x000fc40000011402 */
[----:B------:R-:W-:Y:S02]  /*8d00*/  SHF.R.S32.HI R5, RZ, 0x1f, R2 ;  /* 0x0000001fff057819 */ /* 0x000fe40000011402 */
[----:B------:R-:W-:Y:S02]  /*8d10*/  LOP3.LUT R9, R2, 0xfffffffc, RZ, 0xc0, !PT ;  /* 0xfffffffc02097812 */ /* 0x000fe400078ec0ff */
[----:B------:R-:W-:Y:S02]  /*8d20*/  LEA.HI R5, R5, R8, RZ, 0x3 ;  /* 0x0000000805057211 */ /* 0x000fe400078f18ff */
[----:B------:R-:W-:Y:S01]  /*8d30*/  F2FP.BF16.PACK_AB R88, R89, R88 ;  /* 0x000000585958723e */ /* 0x000fe200000010ff */
[----:B------:R-:W-:Y:S01]  /*8d40*/  IMAD.IADD R9, R0, 0x1, -R9 ;  /* 0x0000000100097824 */ /* 0x000fe200078e0a09 */
[----:B------:R-:W-:Y:S02]  /*8d50*/  LOP3.LUT R5, R5, 0xfffffff8, RZ, 0xc0, !PT ;  /* 0xfffffff805057812 */ /* 0x000fe400078ec0ff */
[----:B------:R-:W-:-:S02]  /*8d60*/  F2FP.BF16.PACK_AB R90, R91, R90 ;  /* 0x0000005a5b5a723e */ /* 0x000fc400000010ff */
[----:B------:R-:W-:Y:S01]  /*8d70*/  F2FP.BF16.PACK_AB R92, R93, R92 ;  /* 0x0000005c5d5c723e */ /* 0x000fe200000010ff */
[----:B------:R-:W-:Y:S01]  /*8d80*/  IMAD.IADD R8, R8, 0x1, -R5 ;  /* 0x0000000108087824 */ /* 0x000fe200078e0a05 */
[----:B------:R-:W-:Y:S02]  /*8d90*/  LEA.HI R5, R3, R0, RZ, 0x5 ;  /* 0x0000000003057211 */ /* 0x000fe400078f28ff */
[----:B------:R-:W-:Y:S01]  /*8da0*/  F2FP.BF16.PACK_AB R94, R95, R94 ;  /* 0x0000005e5f5e723e */ /* 0x000fe200000010ff */
[C---:B------:R-:W-:Y:S01]  /*8db0*/  IMAD.SHL.U32 R10, R8.reuse, 0x40, RZ ;  /* 0x00000040080a7824 */ /* 0x040fe200078e00ff */
[----:B------:R-:W-:Y:S02]  /*8dc0*/  SHF.R.S32.HI R2, RZ, 0x5, R5 ;  /* 0x00000005ff027819 */ /* 0x000fe40000011405 */
[----:B------:R-:W-:Y:S02]  /*8dd0*/  LOP3.LUT R12, R8, 0x1, RZ, 0xc0, !PT ;  /* 0x00000001080c7812 */ /* 0x000fe400078ec0ff */
[----:B------:R-:W-:Y:S01]  /*8de0*/  LOP3.LUT R10, R10, 0x1c0, RZ, 0xc0, !PT ;  /* 0x000001c00a0a7812 */ /* 0x000fe200078ec0ff */
[----:B------:R-:W-:Y:S01]  /*8df0*/  IMAD R11, R2, 0x200, R9 ;  /* 0x00000200020b7824 */ /* 0x000fe200078e0209 */
[----:B------:R-:W-:-:S02]  /*8e00*/  ISETP.NE.U32.AND P0, PT, R12, 0x1, PT ;  /* 0x000000010c00780c */ /* 0x000fc40003f05070 */
[----:B------:R-:W-:Y:S02]  /*8e10*/  LEA.HI R10, R10, R10, RZ, 0x1d ;  /* 0x0000000a0a0a7211 */ /* 0x000fe400078fe8ff */
[----:B------:R-:W-:Y:S01]  /*8e20*/  R2P PR, R8, 0x6 ;  /* 0x0000000608007804 */ /* 0x000fe20000000000 */
[----:B------:R-:W-:Y:S01]  /*8e30*/  IMAD.MOV.U32 R8, RZ, RZ, 0x20 ;  /* 0x00000020ff087424 */ /* 0x000fe200078e00ff */
[----:B------:R-:W-:Y:S01]  /*8e40*/  F2FP.BF16.PACK_AB R96, R97, R96 ;  /* 0x000000606160723e */ /* 0x000fe200000010ff */
[----:B------:R-:W-:Y:S01]  /*8e50*/  IMAD.U32 R10, R11, 0x2, R10 ;  /* 0x000000020b0a7824 */ /* 0x000fe200078e000a */
[----:B------:R-:W-:Y:S02]  /*8e60*/  F2FP.BF16.PACK_AB R98, R99, R98 ;  /* 0x000000626362723e */ /* 0x000fe400000010ff */
[----:B------:R-:W-:Y:S01]  /*8e70*/  SEL R8, R8, 0xffffffe0, !P1 ;  /* 0xffffffe008087807 */ /* 0x000fe20004800000 */
[----:B------:R-:W-:Y:S01]  /*8e80*/  IMAD.SHL.U32 R11, R10, 0x2, RZ ;  /* 0x000000020a0b7824 */ /* 0x000fe200078e00ff */
[----:B------:R-:W-:-:S02]  /*8e90*/  F2FP.BF16.PACK_AB R100, R101, R100 ;  /* 0x000000646564723e */ /* 0x000fc400000010ff */
[----:B------:R-:W-:Y:S01]  /*8ea0*/  F2FP.BF16.PACK_AB R102, R103, R102 ;  /* 0x000000666766723e */ /* 0x000fe200000010ff */
[C---:B------:R-:W-:Y:S01]  /*8eb0*/  IMAD.IADD R15, R11.reuse, 0x1, R8 ;  /* 0x000000010b0f7824 */ /* 0x040fe200078e0208 */
[C---:B------:R-:W-:Y:S01]  /*8ec0*/  IADD3 R10, R11.reuse, 0x80, RZ ;  /* 0x000000800b0a7810 */ /* 0x040fe20007ffe0ff */
[----:B------:R-:W-:Y:S01]  /*8ed0*/  STS [R11+0x80], R128 ;  /* 0x000080800b007388 */ /* 0x000fe20000000800 */
[----:B------:R-:W-:Y:S02]  /*8ee0*/  IADD3 R13, R11, 0x70, RZ ;  /* 0x000000700b0d7810 */ /* 0x000fe40007ffe0ff */
[----:B------:R-:W-:Y:S01]  /*8ef0*/  @P0 IADD3 R13, R10, 0x10, RZ ;  /* 0x000000100a0d0810 */ /* 0x000fe20007ffe0ff */
[----:B------:R-:W-:Y:S01]  /*8f00*/  IMAD.MOV.U32 R10, RZ, RZ, 0x40 ;  /* 0x00000040ff0a7424 */ /* 0x000fe200078e00ff */
[----:B------:R-:W-:Y:S01]  /*8f10*/  STS [R11+0x480], R130 ;  /* 0x000480820b007388 */ /* 0x000fe20000000800 */
[----:B------:R-:W-:Y:S02]  /*8f20*/  F2FP.BF16.PACK_AB R104, R105, R104 ;  /* 0x000000686968723e */ /* 0x000fe400000010ff */
[----:B------:R-:W-:Y:S01]  /*8f30*/  IMAD.IADD R17, R8, 0x1, R13 ;  /* 0x0000000108117824 */ /* 0x000fe200078e020d */
[----:B------:R-:W-:Y:S01]  /*8f40*/  SEL R10, R10, 0xffffffc0, !P2 ;  /* 0xffffffc00a0a7807 */ /* 0x000fe20005000000 */
[----:B------:R-:W-:Y:S01]  /*8f50*/  STS [R13], R6 ;  /* 0x000000060d007388 */ /* 0x000fe20000000800 */
[----:B------:R-:W-:-:S02]  /*8f60*/  F2FP.BF16.PACK_AB R106, R107, R106 ;  /* 0x0000006a6b6a723e */ /* 0x000fc400000010ff */
[----:B------:R-:W-:Y:S01]  /*8f70*/  F2FP.BF16.PACK_AB R120, R121, R120 ;  /* 0x000000787978723e */ /* 0x000fe200000010ff */
[--C-:B------:R-:W-:Y:S01]  /*8f80*/  IMAD.IADD R19, R11, 0x1, R10.reuse ;  /* 0x000000010b137824 */ /* 0x100fe200078e020a */
[----:B------:R-:W-:Y:S01]  /*8f90*/  STS [R13+0x400], R126 ;  /* 0x0004007e0d007388 */ /* 0x000fe20000000800 */
[C---:B------:R-:W-:Y:S01]  /*8fa0*/  IMAD.IADD R21, R10.reuse, 0x1, R13 ;  /* 0x000000010a157824 */ /* 0x040fe200078e020d */
[----:B------:R-:W-:Y:S01]  /*8fb0*/  F2FP.BF16.PACK_AB R122, R123, R122 ;  /* 0x0000007a7b7a723e */ /* 0x000fe200000010ff */
[----:B------:R-:W-:Y:S01]  /*8fc0*/  IMAD.IADD R23, R10, 0x1, R15 ;  /* 0x000000010a177824 */ /* 0x000fe200078e020f */
[----:B------:R-:W-:Y:S01]  /*8fd0*/  STS [R15+0x80], R68 ;  /* 0x000080440f007388 */ /* 0x000fe20000000800 */
[----:B------:R-:W-:Y:S01]  /*8fe0*/  IMAD.IADD R25, R17, 0x1, R10 ;  /* 0x0000000111197824 */ /* 0x000fe200078e020a */
[----:B------:R-:W-:Y:S02]  /*8ff0*/  F2FP.BF16.PACK_AB R108, R109, R108 ;  /* 0x0000006c6d6c723e */ /* 0x000fe400000010ff */
[----:B------:R-:W-:Y:S01]  /*9000*/  STS [R15+0x480], R70 ;  /* 0x000480460f007388 */ /* 0x000fe20000000800 */
[----:B------:R-:W-:-:S02]  /*9010*/  F2FP.BF16.PACK_AB R110, R111, R110 ;  /* 0x0000006e6f6e723e */ /* 0x000fc400000010ff */
[----:B------:R-:W-:Y:S01]  /*9020*/  F2FP.BF16.PACK_AB R116, R117, R116 ;  /* 0x000000747574723e */ /* 0x000fe200000010ff */
[----:B------:R-:W-:Y:S01]  /*9030*/  STS [R17], R72 ;  /* 0x0000004811007388 */ /* 0x000fe20000000800 */
[----:B------:R-:W-:Y:S02]  /*9040*/  F2FP.BF16.PACK_AB R118, R119, R118 ;  /* 0x000000767776723e */ /* 0x000fe400000010ff */
[----:B------:R-:W-:Y:S01]  /*9050*/  F2FP.BF16.PACK_AB R112, R113, R112 ;  /* 0x000000707170723e */ /* 0x000fe200000010ff */
[----:B------:R-:W-:Y:S01]  /*9060*/  STS [R17+0x400], R74 ;  /* 0x0004004a11007388 */ /* 0x000fe20000000800 */
[----:B------:R-:W-:Y:S02]  /*9070*/  F2FP.BF16.PACK_AB R114, R115, R114 ;  /* 0x000000727372723e */ /* 0x000fe400000010ff */
[----:B------:R-:W-:Y:S01]  /*9080*/  ISETP.NE.U32.AND P1, PT, RZ, c[0x0][0x508], PT ;  /* 0x00014200ff007a0c */ /* 0x000fe20003f25070 */
[----:B------:R-:W-:Y:S01]  /*9090*/  STS [R19+0x80], R76 ;  /* 0x0000804c13007388 */ /* 0x000fe20000000800 */
[----:B------:R-:W-:-:S02]  /*90a0*/  ISETP.NE.U32.AND P0, PT, RZ, c[0x0][0x500], PT ;  /* 0x00014000ff007a0c */ /* 0x000fc40003f05070 */
[----:B------:R-:W-:Y:S01]  /*90b0*/  ISETP.NE.AND.EX P1, PT, RZ, c[0x0][0x50c], PT, P1 ;  /* 0x00014300ff007a0c */ /* 0x000fe20003f25310 */
[----:B------:R-:W-:Y:S01]  /*90c0*/  STS [R19+0x480], R78 ;  /* 0x0004804e13007388 */ /* 0x000fe20000000800 */
[----:B------:R-:W-:-:S03]  /*90d0*/  ISETP.NE.AND.EX P0, PT, RZ, c[0x0][0x504], PT, P0 ;  /* 0x00014100ff007a0c */ /* 0x000fc60003f05300 */
[----:B------:R-:W-:Y:S04]  /*90e0*/  STS [R21], R80 ;  /* 0x0000005015007388 */ /* 0x000fe80000000800 */
[----:B------:R-:W-:Y:S04]  /*90f0*/  STS [R21+0x400], R82 ;  /* 0x0004005215007388 */ /* 0x000fe80000000800 */
[----:B------:R-:W-:Y:S04]  /*9100*/  STS [R23+0x80], R84 ;  /* 0x0000805417007388 */ /* 0x000fe80000000800 */
[----:B------:R-:W-:Y:S04]  /*9110*/  STS [R23+0x480], R86 ;  /* 0x0004805617007388 */ /* 0x000fe80000000800 */
[----:B------:R-:W-:Y:S04]  /*9120*/  STS [R25], R88 ;  /* 0x0000005819007388 */ /* 0x000fe80000000800 */
[----:B------:R-:W-:Y:S04]  /*9130*/  STS [R25+0x400], R90 ;  /* 0x0004005a19007388 */ /* 0x000fe80000000800 */
[----:B------:R-:W-:Y:S04]  /*9140*/  STS [R11+0x4080], R92 ;  /* 0x0040805c0b007388 */ /* 0x000fe80000000800 */
[----:B------:R1:W-:Y:S04]  /*9150*/  STS [R11+0x4480], R94 ;  /* 0x0044805e0b007388 */ /* 0x0003e80000000800 */
[----:B------:R-:W-:Y:S04]  /*9160*/  STS [R13+0x4000], R96 ;  /* 0x004000600d007388 */ /* 0x000fe80000000800 */
[----:B------:R2:W-:Y:S04]  /*9170*/  STS [R13+0x4400], R98 ;  /* 0x004400620d007388 */ /* 0x0005e80000000800 */
[----:B------:R-:W-:Y:S04]  /*9180*/  STS [R15+0x4080], R100 ;  /* 0x004080640f007388 */ /* 0x000fe80000000800 */
[----:B------:R3:W-:Y:S04]  /*9190*/  STS [R15+0x4480], R102 ;  /* 0x004480660f007388 */ /* 0x0007e80000000800 */
[----:B------:R-:W-:Y:S04]  /*91a0*/  STS [R17+0x4000], R104 ;  /* 0x0040006811007388 */ /* 0x000fe80000000800 */
[----:B------:R-:W-:Y:S01]  /*91b0*/  STS [R17+0x4400], R106 ;  /* 0x0044006a11007388 */ /* 0x000fe20000000800 */
[----:B-1----:R-:W-:-:S03]  /*91c0*/  IMAD.MOV.U32 R11, RZ, RZ, 0x4 ;  /* 0x00000004ff0b7424 */ /* 0x002fc600078e00ff */
[----:B------:R-:W-:Y:S04]  /*91d0*/  STS [R19+0x4080], R120 ;  /* 0x0040807813007388 */ /* 0x000fe80000000800 */
[----:B------:R-:W-:Y:S01]  /*91e0*/  STS [R19+0x4480], R122 ;  /* 0x0044807a13007388 */ /* 0x000fe20000000800 */
[----:B--2---:R-:W-:-:S03]  /*91f0*/  IMAD.WIDE R12, R228, R11, c[0x0][0x500] ;  /* 0x00014000e40c7625 */ /* 0x004fc600078e020b */
[----:B------:R-:W-:Y:S04]  /*9200*/  STS [R21+0x4000], R108 ;  /* 0x0040006c15007388 */ /* 0x000fe80000000800 */
[----:B------:R1:W-:Y:S04]  /*9210*/  STS [R21+0x4400], R110 ;  /* 0x0044006e15007388 */ /* 0x0003e80000000800 */
[----:B------:R2:W-:Y:S04]  /*9220*/  STS [R23+0x4080], R116 ;  /* 0x0040807417007388 */ /* 0x0005e80000000800 */
[----:B------:R2:W-:Y:S04]  /*9230*/  STS [R23+0x4480], R118 ;  /* 0x0044807617007388 */ /* 0x0005e80000000800 */
[----:B------:R2:W-:Y:S04]  /*9240*/  STS [R25+0x4000], R112 ;  /* 0x0040007019007388 */ /* 0x0005e80000000800 */
[----:B------:R2:W-:Y:S04]  /*9250*/  STS [R25+0x4400], R114 ;  /* 0x0044007219007388 */ /* 0x0005e80000000800 */
[----:B------:R-:W-:Y:S01]  /*9260*/  BAR.SYNC.DEFER_BLOCKING 0x1, 0x100 ;  /* 0x0044000000007b1d */ /* 0x000fe20000010000 */
[----:B------:R-:W-:-:S02]  /*9270*/  IMAD.MOV.U32 R8, RZ, RZ, c[0x0][0x388] ;  /* 0x0000e200ff087624 */ /* 0x000fc400078e00ff */
[----:B------:R-:W-:-:S03]  /*9280*/  @P1 IMAD.WIDE R10, R228, R11, c[0x0][0x508] ;  /* 0x00014200e40a1625 */ /* 0x000fc600078e020b */
[----:B---3--:R-:W3:Y:S04]  /*9290*/  @P0 LDG.E R15, [R12.64] ;  /* 0x000000100c0f0981 */ /* 0x008ee8000c1e1900 */
[----:B------:R2:W5:Y:S01]  /*92a0*/  @P1 LDG.E R8, [R10.64] ;  /* 0x000000100a081981 */ /* 0x000562000c1e1900 */
[----:B-1----:R-:W-:Y:S02]  /*92b0*/  CS2R R20, SRZ ;  /* 0x0000000000147805 */ /* 0x002fe4000001ff00 */
[--C-:B---3--:R-:W-:Y:S01]  /*92c0*/  @P0 SHF.R.S32.HI R21, RZ, 0x1f, R15.reuse ;  /* 0x0000001fff150819 */ /* 0x108fe2000001140f */
[----:B------:R-:W-:Y:S01]  /*92d0*/  @P0 IMAD.MOV.U32 R20, RZ, RZ, R15 ;  /* 0x000000ffff140224 */ /* 0x000fe200078e000f */
[----:B------:R-:W-:Y:S05]  /*92e0*/  @P1 BRA `(.L_x_27) ;  /* 0x0000004000001947 */ /* 0x000fea0003800000 */
[----:B--2---:R-:W-:Y:S05]  /*92f0*/  @!P0 BRA `(.L_x_27) ;  /* 0x0000003000008947 */ /* 0x004fea0003800000 */
[----:B-----5:R-:W2:Y:S04]  /*9300*/  LDG.E R8, [R12.64] ;  /* 0x000000100c087981 */ /* 0x020ea8000c1e1900 */
[----:B------:R-:W2:Y:S02]  /*9310*/  LDG.E R11, [R12.64+0x4] ;  /* 0x000004100c0b7981 */ /* 0x000ea4000c1e1900 */
[----:B--2---:R-:W-:-:S02]  /*9320*/  IADD3 R8, -R8, R11, RZ ;  /* 0x0000000b08087210 */ /* 0x004fc40007ffe1ff */
.L_x_27:
[----:B--2---:R-:W-:Y:S01]  /*9330*/  LOP3.LUT R5, R5, 0xffffffe0, RZ, 0xc0, !PT ;  /* 0xffffffe005057812 */ /* 0x004fe200078ec0ff */
[----:B------:R-:W1:Y:S01]  /*9340*/  S2R R6, SR_CTAID.Y ;  /* 0x0000000000067919 */ /* 0x000e620000002600 */
[----:B------:R-:W-:Y:S01]  /*9350*/  SHF.R.S32.HI R13, RZ, 0x1f, R2 ;  /* 0x0000001fff0d7819 */ /* 0x000fe20000011402 */
[----:B------:R-:W-:Y:S01]  /*9360*/  IMAD.MOV.U32 R11, RZ, RZ, c[0x0][0x4e8] ;  /* 0x00013a00ff0b7624 */ /* 0x000fe200078e00ff */
[----:B------:R-:W-:Y:S01]  /*9370*/  LEA.HI R12, R9, R9, RZ, 0x1 ;  /* 0x00000009090c7211 */ /* 0x000fe200078f08ff */
[----:B------:R-:W-:Y:S01]  /*9380*/  IMAD.IADD R10, R0, 0x1, -R5 ;  /* 0x00000001000a7824 */ /* 0x000fe200078e0a05 */
[----:B------:R-:W2:Y:S01]  /*9390*/  S2R R37, SR_CTAID.X ;  /* 0x0000000000257919 */ /* 0x000ea20000002500 */
[----:B------:R-:W-:Y:S01]  /*93a0*/  LEA.HI R13, R13, R2, RZ, 0x3 ;  /* 0x000000020d0d7211 */ /* 0x000fe200078f18ff */
[----:B------:R-:W-:Y:S01]  /*93b0*/  IMAD.MOV.U32 R18, RZ, RZ, R20 ;  /* 0x000000ffff127224 */ /* 0x000fe200078e0014 */
[----:B------:R-:W-:Y:S01]  /*93c0*/  ISETP.NE.AND P1, PT, R11, 0x1, PT ;  /* 0x000000010b00780c */ /* 0x000fe20003f25270 */
[----:B------:R-:W-:Y:S01]  /*93d0*/  BSSY B0, `(.L_x_28) ;  /* 0x0000077000007945 */ /* 0x000fe20003800000 */
[----:B------:R-:W-:-:S02]  /*93e0*/  SHF.R.S32.HI R5, RZ, 0x1f, R10 ;  /* 0x0000001fff057819 */ /* 0x000fc4000001140a */
[----:B------:R-:W-:Y:S02]  /*93f0*/  LOP3.LUT R13, R13, 0xffffff8, RZ, 0xc0, !PT ;  /* 0x0ffffff80d0d7812 */ /* 0x000fe400078ec0ff */
[----:B------:R-:W-:Y:S02]  /*9400*/  LEA.HI R5, R5, R10, RZ, 0x2 ;  /* 0x0000000a05057211 */ /* 0x000fe400078f10ff */
[----:B------:R-:W-:Y:S01]  /*9410*/  LOP3.LUT R12, R12, 0x1ffffffe, RZ, 0xc0, !PT ;  /* 0x1ffffffe0c0c7812 */ /* 0x000fe200078ec0ff */
[----:B------:R-:W-:Y:S01]  /*9420*/  IMAD.IADD R2, R2, 0x1, -R13 ;  /* 0x0000000102027824 */ /* 0x000fe200078e0a0d */
[----:B------:R-:W-:Y:S01]  /*9430*/  SHF.R.S32.HI R11, RZ, 0x2, R5 ;  /* 0x00000002ff0b7819 */ /* 0x000fe20000011405 */
[----:B------:R-:W-:Y:S01]  /*9440*/  IMAD R5, R21, c[0x0][0x3a0], RZ ;  /* 0x0000e80015057a24 */ /* 0x000fe200078e02ff */
[----:B------:R-:W-:Y:S02]  /*9450*/  IADD3 R15, R9, -R12, RZ ;  /* 0x8000000c090f7210 */ /* 0x000fe40007ffe0ff */
[----:B------:R-:W-:Y:S01]  /*9460*/  LOP3.LUT P2, RZ, R10, 0x3, RZ, 0xc0, !PT ;  /* 0x000000030aff7812 */ /* 0x000fe2000784c0ff */
[----:B------:R-:W-:Y:S01]  /*9470*/  IMAD R2, R2, 0x10, R11 ;  /* 0x0000001002027824 */ /* 0x000fe200078e020b */
[----:B------:R-:W-:Y:S01]  /*9480*/  MOV R19, R21 ;  /* 0x0000001500137202 */ /* 0x000fe20000000f00 */
[C---:B------:R-:W-:Y:S01]  /*9490*/  IMAD R5, R20.reuse, c[0x0][0x3a4], R5 ;  /* 0x0000e90014057a24 */ /* 0x040fe200078e0205 */
[----:B-1----:R-:W-:Y:S01]  /*94a0*/  SHF.R.S32.HI R13, RZ, 0x1f, R6 ;  /* 0x0000001fff0d7819 */ /* 0x002fe20000011406 */
[----:B------:R-:W-:Y:S01]  /*94b0*/  IMAD.WIDE.U32 R20, R20, c[0x0][0x3a0], RZ ;  /* 0x0000e80014147a25 */ /* 0x000fe200078e00ff */
[----:B------:R-:W-:-:S02]  /*94c0*/  LEA.HI R10, R3, R0, RZ, 0x3 ;  /* 0x00000000030a7211 */ /* 0x000fc400078f18ff */
[----:B------:R-:W-:Y:S01]  /*94d0*/  LEA.HI R3, R3, R0, RZ, 0x6 ;  /* 0x0000000003037211 */ /* 0x000fe200078f30ff */
[----:B------:R-:W-:Y:S01]  /*94e0*/  IMAD R12, R15, 0x8, R2 ;  /* 0x000000080f0c7824 */ /* 0x000fe200078e0202 */
[----:B------:R-:W-:Y:S01]  /*94f0*/  LOP3.LUT R11, R10, 0xfffffff8, RZ, 0xc0, !PT ;  /* 0xfffffff80a0b7812 */ /* 0x000fe200078ec0ff */
[----:B------:R-:W-:Y:S01]  /*9500*/  IMAD.IADD R21, R21, 0x1, R5 ;  /* 0x0000000115157824 */ /* 0x000fe200078e0205 */
[----:B------:R-:W-:Y:S01]  /*9510*/  SHF.R.S32.HI R15, RZ, 0x1f, R228 ;  /* 0x0000001fff0f7819 */ /* 0x000fe200000114e4 */
[----:B------:R-:W-:Y:S01]  /*9520*/  IMAD R9, R13, c[0x0][0x490], RZ ;  /* 0x000124000d097a24 */ /* 0x000fe200078e02ff */
[----:B--2---:R-:W-:Y:S01]  /*9530*/  LEA R5, R37, R12, 0x7 ;  /* 0x0000000c25057211 */ /* 0x004fe200078e38ff */
[----:B------:R-:W-:Y:S01]  /*9540*/  IMAD.WIDE.U32 R18, R6, c[0x0][0x490], R18 ;  /* 0x0001240006127a25 */ /* 0x000fe200078e0012 */
[----:B------:R-:W-:Y:S02]  /*9550*/  SEL R15, R15, RZ, !P0 ;  /* 0x000000ff0f0f7207 */ /* 0x000fe40004000000 */
[----:B------:R-:W-:Y:S01]  /*9560*/  SEL R16, R228, RZ, !P0 ;  /* 0x000000ffe4107207 */ /* 0x000fe20004000000 */
[----:B------:R-:W-:-:S02]  /*9570*/  IMAD R9, R6, c[0x0][0x494], R9 ;  /* 0x0001250006097a24 */ /* 0x000fc400078e0209 */
[----:B------:R-:W-:Y:S02]  /*9580*/  IMAD R13, R13, c[0x0][0x3e8], RZ ;  /* 0x0000fa000d0d7a24 */ /* 0x000fe400078e02ff */
[----:B------:R-:W-:Y:S02]  /*9590*/  IMAD.IADD R11, R0, 0x1, -R11 ;  /* 0x00000001000b7824 */ /* 0x000fe400078e0a0b */
[----:B------:R-:W-:-:S04]  /*95a0*/  @P1 IMAD.HI.U32 R0, R5, c[0x0][0x4ec], RZ ;  /* 0x00013b0005001a27 */ /* 0x000fc800078e00ff */
[----:B------:R-:W-:Y:S01]  /*95b0*/  IMAD.IADD R19, R19, 0x1, R9 ;  /* 0x0000000113137824 */ /* 0x000fe200078e0209 */
[----:B------:R-:W-:Y:S01]  /*95c0*/  MOV R9, R5 ;  /* 0x0000000500097202 */ /* 0x000fe20000000f00 */
[C---:B------:R-:W-:Y:S01]  /*95d0*/  IMAD R13, R6.reuse, c[0x0][0x3ec], R13 ;  /* 0x0000fb00060d7a24 */ /* 0x040fe200078e020d */
[----:B------:R-:W-:Y:S01]  /*95e0*/  @P1 SHF.R.U32.HI R9, RZ, c[0x0][0x4f0], R0 ;  /* 0x00013c00ff091a19 */ /* 0x000fe20000011600 */
[----:B------:R-:W-:Y:S01]  /*95f0*/  IMAD.WIDE.U32 R20, R6, c[0x0][0x3e8], R20 ;  /* 0x0000fa0006147a25 */ /* 0x000fe200078e0014 */
[----:B------:R-:W-:Y:S02]  /*9600*/  SHF.R.S32.HI R6, RZ, 0x3, R10 ;  /* 0x00000003ff067819 */ /* 0x000fe4000001140a */
[----:B------:R-:W-:Y:S01]  /*9610*/  IADD3 R12, -R9, RZ, RZ ;  /* 0x000000ff090c7210 */ /* 0x000fe20007ffe1ff */
[----:B------:R-:W-:Y:S01]  /*9620*/  IMAD.IADD R21, R21, 0x1, R13 ;  /* 0x0000000115157824 */ /* 0x000fe200078e020d */
[----:B------:R-:W-:Y:S01]  /*9630*/  SHF.R.S32.HI R14, RZ, 0x1f, R9 ;  /* 0x0000001fff0e7819 */ /* 0x000fe20000011409 */
[----:B------:R-:W-:-:S02]  /*9640*/  IMAD R10, R11, 0x20, R6 ;  /* 0x000000200b0a7824 */ /* 0x000fc400078e0206 */
[----:B------:R-:W-:Y:S02]  /*9650*/  IMAD R13, R15, c[0x0][0x498], RZ ;  /* 0x000126000f0d7a24 */ /* 0x000fe400078e02ff */
[----:B------:R-:W-:Y:S02]  /*9660*/  IMAD R10, R37, 0x80, R10 ;  /* 0x00000080250a7824 */ /* 0x000fe400078e020a */
[----:B------:R-:W-:-:S04]  /*9670*/  IMAD.WIDE.U32 R18, R16, c[0x0][0x498], R18 ;  /* 0x0001260010127a25 */ /* 0x000fc800078e0012 */
[----:B------:R-:W-:Y:S01]  /*9680*/  IMAD R12, R12, c[0x0][0x4e8], R5 ;  /* 0x00013a000c0c7a24 */ /* 0x000fe200078e0205 */
[----:B------:R-:W-:Y:S01]  /*9690*/  IADD3 R18, P0, R9, R18, RZ ;  /* 0x0000001209127210 */ /* 0x000fe20007f1e0ff */
[----:B------:R-:W-:-:S04]  /*96a0*/  @P1 IMAD.HI.U32 R0, R10, c[0x0][0x4ec], RZ ;  /* 0x00013b000a001a27 */ /* 0x000fc800078e00ff */
[----:B------:R-:W-:Y:S01]  /*96b0*/  IMAD R5, R16, c[0x0][0x49c], R13 ;  /* 0x0001270010057a24 */ /* 0x000fe200078e020d */
[----:B------:R-:W-:Y:S01]  /*96c0*/  SHF.R.S32.HI R13, RZ, 0x1f, R12 ;  /* 0x0000001fff0d7819 */ /* 0x000fe2000001140c */
[----:B------:R-:W-:Y:S01]  /*96d0*/  IMAD.MOV.U32 R9, RZ, RZ, R10 ;  /* 0x000000ffff097224 */ /* 0x000fe200078e000a */
[----:B------:R-:W-:Y:S01]  /*96e0*/  @P1 SHF.R.U32.HI R9, RZ, c[0x0][0x4f0], R0 ;  /* 0x00013c00ff091a19 */ /* 0x000fe20000011600 */
[----:B------:R-:W-:Y:S01]  /*96f0*/  IMAD.SHL.U32 R0, R11, 0x8, RZ ;  /* 0x000000080b007824 */ /* 0x000fe200078e00ff */
[----:B------:R-:W-:Y:S01]  /*9700*/  IADD3.X R19, R14, R19, R5, P0, !PT ;  /* 0x000000130e137210 */ /* 0x000fe200007fe405 */
[----:B------:R-:W-:Y:S01]  /*9710*/  IMAD R11, R13, c[0x0][0x488], RZ ;  /* 0x000122000d0b7a24 */ /* 0x000fe200078e02ff */
[----:B------:R-:W-:Y:S01]  /*9720*/  SHF.L.U32 R5, R6, 0x6, RZ ;  /* 0x0000000606057819 */ /* 0x000fe200000006ff */
[----:B------:R-:W-:Y:S01]  /*9730*/  IMAD R15, R15, c[0x0][0x3f0], RZ ;  /* 0x0000fc000f0f7a24 */ /* 0x000fe200078e02ff */
[----:B------:R-:W-:Y:S01]  /*9740*/  IADD3 R13, -R9, RZ, RZ ;  /* 0x000000ff090d7210 */ /* 0x000fe20007ffe1ff */
[----:B------:R-:W-:Y:S01]  /*9750*/  IMAD.WIDE.U32 R18, R12, c[0x0][0x488], R18 ;  /* 0x000122000c127a25 */ /* 0x000fe200078e0012 */
[----:B------:R-:W-:-:S02]  /*9760*/  LOP3.LUT R5, R5, 0x1c0, RZ, 0xc0, !PT ;  /* 0x000001c005057812 */ /* 0x000fc400078ec0ff */
[----:B------:R-:W-:Y:S01]  /*9770*/  IADD3 R36, R0, 0x40, RZ ;  /* 0x0000004000247810 */ /* 0x000fe20007ffe0ff */
[----:B------:R-:W-:Y:S01]  /*9780*/  IMAD R11, R12, c[0x0][0x48c], R11 ;  /* 0x000123000c0b7a24 */ /* 0x000fe200078e020b */
[----:B------:R-:W-:Y:S01]  /*9790*/  LEA R14, P0, R18, c[0x0][0x450], 0x2 ;  /* 0x00011400120e7a11 */ /* 0x000fe200078010ff */
[C---:B------:R-:W-:Y:S01]  /*97a0*/  IMAD R15, R16.reuse, c[0x0][0x3f4], R15 ;  /* 0x0000fd00100f7a24 */ /* 0x040fe200078e020f */
[----:B------:R-:W-:Y:S01]  /*97b0*/  LOP3.LUT R12, R5, 0x38, R0, 0xf8, !PT ;  /* 0x00000038050c7812 */ /* 0x000fe200078ef800 */
[----:B------:R-:W-:Y:S01]  /*97c0*/  IMAD.IADD R11, R19, 0x1, R11 ;  /* 0x00000001130b7824 */ /* 0x000fe200078e020b */
[----:B------:R-:W-:Y:S01]  /*97d0*/  SHF.R.U32.HI R5, RZ, 0x3, R5 ;  /* 0x00000003ff057819 */ /* 0x000fe20000011605 */
[----:B------:R-:W-:Y:S01]  /*97e0*/  IMAD.WIDE.U32 R16, R16, c[0x0][0x3f0], R20 ;  /* 0x0000fc0010107a25 */ /* 0x000fe200078e0014 */
[----:B------:R-:W-:Y:S02]  /*97f0*/  SHFL.IDX PT, R34, R14, RZ, 0x1c1f ;  /* 0x001c1fff0e227589 */ /* 0x000fe400000e0000 */
[----:B------:R-:W-:Y:S01]  /*9800*/  LEA.HI.X R11, R18, c[0x0][0x454], R11, 0x2, P0 ;  /* 0x00011500120b7a11 */ /* 0x000fe200000f140b */
[----:B------:R-:W-:Y:S01]  /*9810*/  IMAD.IADD R15, R17, 0x1, R15 ;  /* 0x00000001110f7824 */ /* 0x000fe200078e020f */
[----:B------:R1:W-:Y:S01]  /*9820*/  SHFL.IDX PT, R32, R14, 0x1, 0x1c1f ;  /* 0x003c1f000e207f89 */ /* 0x0003e200000e0000 */
[----:B------:R-:W-:Y:S01]  /*9830*/  IMAD R17, R37, 0x80, R2 ;  /* 0x0000008025117824 */ /* 0x000fe200078e0202 */
[----:B------:R-:W-:Y:S01]  /*9840*/  LOP3.LUT R5, R12, R5, RZ, 0x3c, !PT ;  /* 0x000000050c057212 */ /* 0x000fe200078e3cff */
[----:B-----5:R-:W-:Y:S01]  /*9850*/  IMAD R2, R8, c[0x0][0x4e8], RZ ;  /* 0x00013a0008027a24 */ /* 0x020fe200078e02ff */
[----:B------:R-:W2:Y:S01]  /*9860*/  SHFL.IDX PT, R35, R11, RZ, 0x1c1f ;  /* 0x001c1fff0b237589 */ /* 0x000ea200000e0000 */
[----:B------:R-:W-:Y:S01]  /*9870*/  SHF.R.S32.HI R12, RZ, 0x1f, R9 ;  /* 0x0000001fff0c7819 */ /* 0x000fe20000011409 */
[----:B------:R-:W-:Y:S01]  /*9880*/  IMAD R13, R13, c[0x0][0x4e8], R10 ;  /* 0x00013a000d0d7a24 */ /* 0x000fe200078e020a */
[C---:B------:R-:W-:Y:S01]  /*9890*/  IADD3 R19, R17.reuse, 0x8, RZ ;  /* 0x0000000811137810 */ /* 0x040fe20007ffe0ff */
[----:B------:R-:W3:Y:S01]  /*98a0*/  SHFL.IDX PT, R33, R11, 0x1, 0x1c1f ;  /* 0x003c1f000b217f89 */ /* 0x000ee200000e0000 */
[-C--:B------:R-:W-:Y:S01]  /*98b0*/  ISETP.GE.OR P0, PT, R17, R2.reuse, P2 ;  /* 0x000000021100720c */ /* 0x080fe20001706670 */
[----:B------:R-:W-:Y:S01]  /*98c0*/  IMAD R12, R12, c[0x0][0x3e0], RZ ;  /* 0x0000f8000c0c7a24 */ /* 0x000fe200078e02ff */
[----:B------:R-:W-:Y:S01]  /*98d0*/  ISETP.GE.OR P2, PT, R19, R2, P2 ;  /* 0x000000021300720c */ /* 0x000fe20001746670 */
[----:B------:R-:W-:Y:S01]  /*98e0*/  IMAD.SHL.U32 R10, R3, 0x8, RZ ;  /* 0x00000008030a7824 */ /* 0x000fe200078e00ff */
[----:B------:R-:W-:Y:S01]  /*98f0*/  SHF.R.S32.HI R8, RZ, 0x1f, R13 ;  /* 0x0000001fff087819 */ /* 0x000fe2000001140d */
[----:B------:R-:W-:Y:S01]  /*9900*/  IMAD R12, R9, c[0x0][0x3e4], R12 ;  /* 0x0000f900090c7a24 */ /* 0x000fe200078e020c */
[----:B------:R-:W-:-:S02]  /*9910*/  LEA R37, R37, R6, 0x7 ;  /* 0x0000000625257211 */ /* 0x000fc400078e38ff */
[----:B------:R-:W-:Y:S01]  /*9920*/  LOP3.LUT R5, R5, 0x7ffffe00, R10, 0xf8, !PT ;  /* 0x7ffffe0005057812 */ /* 0x000fe200078ef80a */
[----:B------:R-:W-:-:S03]  /*9930*/  IMAD R8, R8, c[0x0][0x3d8], RZ ;  /* 0x0000f60008087a24 */ /* 0x000fc600078e02ff */
[----:B------:R-:W-:Y:S01]  /*9940*/  SHF.L.U32 R40, R5, 0x1, RZ ;  /* 0x0000000105287819 */ /* 0x000fe200000006ff */
[----:B------:R-:W-:Y:S01]  /*9950*/  IMAD R3, R13, c[0x0][0x3dc], R8 ;  /* 0x0000f7000d037a24 */ /* 0x000fe200078e0208 */
[----:B-1----:R-:W-:-:S05]  /*9960*/  MOV R14, R16 ;  /* 0x00000010000e7202 */ /* 0x002fca0000000f00 */
[----:B------:R-:W-:Y:S01]  /*9970*/  IMAD.WIDE.U32 R20, R9, c[0x0][0x3e0], R14 ;  /* 0x0000f80009147a25 */ /* 0x000fe200078e000e */
[----:B--2---:R1:W-:Y:S03]  /*9980*/  @!P0 ST.E [R34.64], R4 ;  /* 0x0000000422008985 */ /* 0x0043e6000c101910 */
[----:B------:R-:W-:Y:S01]  /*9990*/  IMAD.IADD R21, R21, 0x1, R12 ;  /* 0x0000000115157824 */ /* 0x000fe200078e020c */
[----:B---3--:R1:W-:Y:S03]  /*99a0*/  @!P2 ST.E [R32.64], R7 ;  /* 0x000000072000a985 */ /* 0x0083e6000c101910 */
[----:B------:R-:W-:Y:S01]  /*99b0*/  IMAD.WIDE.U32 R38, R13, c[0x0][0x3d8], R20 ;  /* 0x0000f6000d267a25 */ /* 0x000fe200078e0014 */
[----:B------:R1:W2:Y:S03]  /*99c0*/  LDS.128 R28, [R40+0x1080] ;  /* 0x00108000281c7984 */ /* 0x0002a60000000c00 */
[----:B------:R-:W-:Y:S01]  /*99d0*/  IMAD.IADD R3, R39, 0x1, R3 ;  /* 0x0000000127037824 */ /* 0x000fe200078e0203 */
[----:B------:R1:W3:Y:S01]  /*99e0*/  LDS.128 R24, [R40+0x2080] ;  /* 0x0020800028187984 */ /* 0x0002e20000000c00 */
[----:B------:R-:W-:-:S03]  /*99f0*/  LEA R39, P0, R38, c[0x0][0x380], 0x1 ;  /* 0x0000e00026277a11 */ /* 0x000fc600078008ff */
[----:B------:R1:W4:Y:S01]  /*9a00*/  LDS.128 R20, [R40+0x3080] ;  /* 0x0030800028147984 */ /* 0x0003220000000c00 */
[----:B------:R-:W-:Y:S02]  /*9a10*/  LEA.HI.X R38, R38, c[0x0][0x384], R3, 0x1, P0 ;  /* 0x0000e10026267a11 */ /* 0x000fe400000f0c03 */
[----:B------:R-:W-:Y:S01]  /*9a20*/  ISETP.GE.AND P0, PT, R37, R2, PT ;  /* 0x000000022500720c */ /* 0x000fe20003f06270 */
[----:B------:R1:W1:Y:S04]  /*9a30*/  LDS.128 R16, [R40+0x5080] ;  /* 0x0050800028107984 */ /* 0x0002680000000c00 */
[----:B------:R1:W1:Y:S04]  /*9a40*/  LDS.128 R12, [R40+0x6080] ;  /* 0x00608000280c7984 */ /* 0x0002680000000c00 */
[----:B------:R1:W1:Y:S04]  /*9a50*/  LDS.128 R8, [R40+0x7080] ;  /* 0x0070800028087984 */ /* 0x0002680000000c00 */
[----:B------:R1:W1:Y:S04]  /*9a60*/  SHFL.IDX PT, R42, R39, RZ, 0x181f ;  /* 0x00181fff272a7589 */ /* 0x00026800000e0000 */
[----:B------:R1:W1:Y:S01]  /*9a70*/  SHFL.IDX PT, R43, R38, RZ, 0x181f ;  /* 0x00181fff262b7589 */ /* 0x00026200000e0000 */
[----:B------:R-:W-:Y:S05]  /*9a80*/  @P0 BRA `(.L_x_29) ;  /* 0x000000b000000947 */ /* 0x000fea0003800000 */
[----:B-1----:R-:W1:Y:S01]  /*9a90*/  LDS.128 R32, [R40+0x80] ;  /* 0x0000800028207984 */ /* 0x002e620000000c00 */
[----:B------:R-:W-:-:S02]  /*9aa0*/  ISETP.GE.AND P0, PT, R36, c[0x0][0x3c8], PT ;  /* 0x0000f20024007a0c */ /* 0x000fc40003f06270 */
[----:B------:R-:W-:Y:S01]  /*9ab0*/  ISETP.GE.AND P1, PT, R0, c[0x0][0x3c8], PT ;  /* 0x0000f20000007a0c */ /* 0x000fe20003f26270 */
[----:B------:R-:W5:Y:S10]  /*9ac0*/  LDS.128 R4, [R40+0x4080] ;  /* 0x0040800028047984 */ /* 0x000f740000000c00 */
[----:B------:R-:W-:-:S02]  /*9ad0*/  @!P0 SHF.R.S32.HI R3, RZ, 0x1f, R36 ;  /* 0x0000001fff038819 */ /* 0x000fc40000011424 */
[----:B------:R-:W-:Y:S02]  /*9ae0*/  @!P1 IMAD.WIDE R44, R0, 0x2, R42 ;  /* 0x00000002002c9825 */ /* 0x000fe400078e022a */
[----:B------:R-:W-:-:S04]  /*9af0*/  @!P0 LEA.HI R3, R3, R36, RZ, 0x3 ;  /* 0x0000002403038211 */ /* 0x000fc800078f18ff */
[----:B------:R-:W-:-:S05]  /*9b00*/  @!P0 LOP3.LUT R3, R3, 0xfffffff8, RZ, 0xc0, !PT ;  /* 0xfffffff803038812 */ /* 0x000fca00078ec0ff */
[----:B------:R-:W-:Y:S01]  /*9b10*/  @!P0 IMAD.WIDE R42, R3, 0x2, R42 ;  /* 0x00000002032a8825 */ /* 0x000fe200078e022a */
[----:B-1----:R1:W-:Y:S04]  /*9b20*/  @!P1 ST.E.128 [R44.64], R32 ;  /* 0x000000202c009985 */ /* 0x0023e8000c101d10 */
[----:B-----5:R1:W-:Y:S02]  /*9b30*/  @!P0 ST.E.128 [R42.64], R4 ;  /* 0x000000042a008985 */ /* 0x0203e4000c101d10 */
.L_x_29:
[----:B------:R-:W-:Y:S05]  /*9b40*/  BSYNC B0 ;  /* 0x0000000000007941 */ /* 0x000fea0003800000 */
.L_x_28:
[----:B------:R-:W-:Y:S01]  /*9b50*/  IADD3 R3, R37, 0x20, RZ ;  /* 0x0000002025037810 */ /* 0x000fe20007ffe0ff */
[----:B-1----:R1:W4:Y:S01]  /*9b60*/  SHFL.IDX PT, R5, R38, 0x1, 0x181f ;  /* 0x00381f0026057f89 */ /* 0x00232200000e0000 */
[----:B------:R-:W-:Y:S02]  /*9b70*/  BSSY B0, `(.L_x_30) ;  /* 0x000000d000007945 */ /* 0x000fe40003800000 */
[----:B------:R-:W-:Y:S01]  /*9b80*/  ISETP.GE.AND P0, PT, R3, R2, PT ;  /* 0x000000020300720c */ /* 0x000fe20003f06270 */
[----:B------:R1:W3:-:S12]  /*9b90*/  SHFL.IDX PT, R4, R39, 0x1, 0x181f ;  /* 0x00381f0027047f89 */ /* 0x0002d800000e0000 */
[----:B------:R-:W-:Y:S05]  /*9ba0*/  @P0 BRA `(.L_x_31) ;  /* 0x0000009000000947 */ /* 0x000fea0003800000 */
[----:B------:R-:W-:Y:S02]  /*9bb0*/  ISETP.GE.AND P0, PT, R36, c[0x0][0x3c8], PT ;  /* 0x0000f20024007a0c */ /* 0x000fe40003f06270 */
[----:B------:R-:W-:-:S11]  /*9bc0*/  ISETP.GE.AND P1, PT, R0, c[0x0][0x3c8], PT ;  /* 0x0000f20000007a0c */ /* 0x000fd60003f26270 */
[----:B------:R-:W-:Y:S02]  /*9bd0*/  @!P0 SHF.R.S32.HI R3, RZ, 0x1f, R36 ;  /* 0x0000001fff038819 */ /* 0x000fe40000011424 */
[----:B---34-:R-:W-:Y:S02]  /*9be0*/  @!P1 IMAD.WIDE R6, R0, 0x2, R4 ;  /* 0x0000000200069825 */ /* 0x018fe400078e0204 */
[----:B------:R-:W-:-:S03]  /*9bf0*/  @!P0 LEA.HI R3, R3, R36, RZ, 0x3 ;  /* 0x0000002403038211 */ /* 0x000fc600078f18ff */
[----:B--2---:R2:W-:Y:S01]  /*9c00*/  @!P1 ST.E.128 [R6.64], R28 ;  /* 0x0000001c06009985 */ /* 0x0045e2000c101d10 */
[----:B------:R-:W-:-:S05]  /*9c10*/  @!P0 LOP3.LUT R3, R3, 0xfffffff8, RZ, 0xc0, !PT ;  /* 0xfffffff803038812 */ /* 0x000fca00078ec0ff */
[----:B------:R-:W-:-:S05]  /*9c20*/  @!P0 IMAD.WIDE R4, R3, 0x2, R4 ;  /* 0x0000000203048825 */ /* 0x000fca00078e0204 */
[----:B------:R2:W-:Y:S02]  /*9c30*/  @!P0 ST.E.128 [R4.64], R16 ;  /* 0x0000001004008985 */ /* 0x0005e4000c101d10 */
.L_x_31:
[----:B------:R-:W-:Y:S05]  /*9c40*/  BSYNC B0 ;  /* 0x0000000000007941 */ /* 0x000fea0003800000 */
.L_x_30:
[----:B------:R-:W-:Y:S01]  /*9c50*/  IADD3 R3, R37, 0x40, RZ ;  /* 0x0000004025037810 */ /* 0x000fe20007ffe0ff */
[----:B--2-4-:R2:W4:Y:S01]  /*9c60*/  SHFL.IDX PT, R5, R38, 0x2, 0x181f ;  /* 0x00581f0026057f89 */ /* 0x01452200000e0000 */
[----:B------:R-:W-:Y:S02]  /*9c70*/  BSSY B0, `(.L_x_32) ;  /* 0x000000d000007945 */ /* 0x000fe40003800000 */
[----:B------:R-:W-:Y:S01]  /*9c80*/  ISETP.GE.AND P0, PT, R3, R2, PT ;  /* 0x000000020300720c */ /* 0x000fe20003f06270 */
[----:B---3--:R2:W3:-:S12]  /*9c90*/  SHFL.IDX PT, R4, R39, 0x2, 0x181f ;  /* 0x00581f0027047f89 */ /* 0x0084d800000e0000 */
[----:B------:R-:W-:Y:S05]  /*9ca0*/  @P0 BRA `(.L_x_33) ;  /* 0x0000009000000947 */ /* 0x000fea0003800000 */
[----:B------:R-:W-:Y:S02]  /*9cb0*/  ISETP.GE.AND P0, PT, R36, c[0x0][0x3c8], PT ;  /* 0x0000f20024007a0c */ /* 0x000fe40003f06270 */
[----:B------:R-:W-:-:S11]  /*9cc0*/  ISETP.GE.AND P1, PT, R0, c[0x0][0x3c8], PT ;  /* 0x0000f20000007a0c */ /* 0x000fd60003f26270 */
[----:B------:R-:W-:Y:S02]  /*9cd0*/  @!P0 SHF.R.S32.HI R3, RZ, 0x1f, R36 ;  /* 0x0000001fff038819 */ /* 0x000fe40000011424 */
[----:B---34-:R-:W-:Y:S02]  /*9ce0*/  @!P1 IMAD.WIDE R6, R0, 0x2, R4 ;  /* 0x0000000200069825 */ /* 0x018fe400078e0204 */
[----:B------:R-:W-:-:S03]  /*9cf0*/  @!P0 LEA.HI R3, R3, R36, RZ, 0x3 ;  /* 0x0000002403038211 */ /* 0x000fc600078f18ff */
[----:B------:R3:W-:Y:S01]  /*9d00*/  @!P1 ST.E.128 [R6.64], R24 ;  /* 0x0000001806009985 */ /* 0x0007e2000c101d10 */
[----:B------:R-:W-:-:S05]  /*9d10*/  @!P0 LOP3.LUT R3, R3, 0xfffffff8, RZ, 0xc0, !PT ;  /* 0xfffffff803038812 */ /* 0x000fca00078ec0ff */
[----:B------:R-:W-:-:S05]  /*9d20*/  @!P0 IMAD.WIDE R4, R3, 0x2, R4 ;  /* 0x0000000203048825 */ /* 0x000fca00078e0204 */
[----:B------:R3:W-:Y:S02]  /*9d30*/  @!P0 ST.E.128 [R4.64], R12 ;  /* 0x0000000c04008985 */ /* 0x0007e4000c101d10 */
.L_x_33:
[----:B------:R-:W-:Y:S05]  /*9d40*/  BSYNC B0 ;  /* 0x0000000000007941 */ /* 0x000fea0003800000 */
.L_x_32:
[----:B------:R-:W-:Y:S01]  /*9d50*/  IADD3 R37, R37, 0x60, RZ ;  /* 0x0000006025257810 */ /* 0x000fe20007ffe0ff */
[----:B---34-:R3:W4:Y:S03]  /*9d60*/  SHFL.IDX PT, R5, R38, 0x3, 0x181f ;  /* 0x00781f0026057f89 */ /* 0x01872600000e0000 */
[----:B------:R-:W-:Y:S01]  /*9d70*/  ISETP.GE.AND P0, PT, R37, R2, PT ;  /* 0x000000022500720c */ /* 0x000fe20003f06270 */
[----:B------:R3:W1:-:S12]  /*9d80*/  SHFL.IDX PT, R4, R39, 0x3, 0x181f ;  /* 0x00781f0027047f89 */ /* 0x00065800000e0000 */
[----:B------:R-:W-:Y:S05]  /*9d90*/  @P0 EXIT ;  /* 0x000000000000094d */ /* 0x000fea0003800000 */
[----:B------:R-:W-:-:S13]  /*9da0*/  ISETP.GE.AND P0, PT, R0, c[0x0][0x3c8], PT ;  /* 0x0000f20000007a0c */ /* 0x000fda0003f06270 */
[----:B-1--4-:R-:W-:-:S05]  /*9db0*/  @!P0 IMAD.WIDE R2, R0, 0x2, R4 ;  /* 0x0000000200028825 */ /* 0x012fca00078e0204 */
[----:B------:R1:W-:Y:S01]  /*9dc0*/  @!P0 ST.E.128 [R2.64], R20 ;  /* 0x0000001402008985 */ /* 0x0003e2000c101d10 */
[----:B------:R-:W-:-:S13]  /*9dd0*/  ISETP.GE.AND P0, PT, R36, c[0x0][0x3c8], PT ;  /* 0x0000f20024007a0c */ /* 0x000fda0003f06270 */
[----:B------:R-:W-:Y:S05]  /*9de0*/  @P0 EXIT ;  /* 0x000000000000094d */ /* 0x000fea0003800000 */
[----:B-1----:R-:W-:-:S04]  /*9df0*/  SHF.R.S32.HI R3, RZ, 0x1f, R36 ;  /* 0x0000001fff037819 */ /* 0x002fc80000011424 */
[----:B------:R-:W-:-:S04]  /*9e00*/  LEA.HI R3, R3, R36, RZ, 0x3 ;  /* 0x0000002403037211 */ /* 0x000fc800078f18ff */
[----:B------:R-:W-:-:S05]  /*9e10*/  LOP3.LUT R3, R3, 0xfffffff8, RZ, 0xc0, !PT ;  /* 0xfffffff803037812 */ /* 0x000fca00078ec0ff */
[----:B------:R-:W-:-:S05]  /*9e20*/  IMAD.WIDE R4, R3, 0x2, R4 ;  /* 0x0000000203047825 */ /* 0x000fca00078e0204 */
[----:B------:R-:W-:Y:S01]  /*9e30*/  ST.E.128 [R4.64], R8 ;  /* 0x0000000804007985 */ /* 0x000fe2000c101d10 */
[----:B------:R-:W-:Y:S05]  /*9e40*/  EXIT ;  /* 0x000000000000794d */ /* 0x000fea0003800000 */
.L_x_26:
[----:B------:R-:W-:Y:S01]  /*9e50*/  ISETP.NE.U32.AND P0, PT, RZ, c[0x0][0x508], PT ;  /* 0x00014200ff007a0c */ /* 0x000fe20003f05070 */
[----:B------:R-:W-:Y:S01]  /*9e60*/  IMAD.MOV.U32 R7, RZ, RZ, 0x4 ;  /* 0x00000004ff077424 */ /* 0x000fe200078e00ff */
[----:B------:R-:W-:Y:S02]  /*9e70*/  ISETP.NE.U32.AND P1, PT, RZ, c[0x0][0x500], PT ;  /* 0x00014000ff007a0c */ /* 0x000fe40003f25070 */
[----:B------:R-:W-:Y:S01]  /*9e80*/  ISETP.NE.AND.EX P0, PT, RZ, c[0x0][0x50c], PT, P0 ;  /* 0x00014300ff007a0c */ /* 0x000fe20003f05300 */
[----:B------:R-:W-:Y:S01]  /*9e90*/  IMAD.WIDE R4, R228, R7, c[0x0][0x500] ;  /* 0x00014000e4047625 */ /* 0x000fe200078e0207 */
[----:B------:R-:W-:-:S03]  /*9ea0*/  ISETP.NE.AND.EX P1, PT, RZ, c[0x0][0x504], PT, P1 ;  /* 0x00014100ff007a0c */ /* 0x000fc60003f25310 */
[----:B------:R-:W-:-:S08]  /*9eb0*/  IMAD.MOV.U32 R2, RZ, RZ, c[0x0][0x388] ;  /* 0x0000e200ff027624 */ /* 0x000fd000078e00ff */
[----:B------:R-:W-:Y:S02]  /*9ec0*/  @P0 IMAD.WIDE R6, R228, R7, c[0x0][0x508] ;  /* 0x00014200e4060625 */ /* 0x000fe400078e0207 */
[----:B------:R-:W2:Y:S04]  /*9ed0*/  @P1 LDG.E R3, [R4.64] ;  /* 0x0000001004031981 */ /* 0x000ea8000c1e1900 */
[----:B------:R1:W5:Y:S01]  /*9ee0*/  @P0 LDG.E R2, [R6.64] ;  /* 0x0000001006020981 */ /* 0x000362000c1e1900 */
[----:B------:R-:W-:Y:S02]  /*9ef0*/  CS2R R12, SRZ ;  /* 0x00000000000c7805 */ /* 0x000fe4000001ff00 */
[--C-:B--2---:R-:W-:Y:S01]  /*9f00*/  @P1 SHF.R.S32.HI R13, RZ, 0x1f, R3.reuse ;  /* 0x0000001fff0d1819 */ /* 0x104fe20000011403 */
[----:B------:R-:W-:Y:S01]  /*9f10*/  @P1 IMAD.MOV.U32 R12, RZ, RZ, R3 ;  /* 0x000000ffff0c1224 */ /* 0x000fe200078e0003 */
[----:B------:R-:W-:Y:S05]  /*9f20*/  @P0 BRA `(.L_x_34) ;  /* 0x0000004000000947 */ /* 0x000fea0003800000 */
[----:B-1----:R-:W-:Y:S05]  /*9f30*/  @!P1 BRA `(.L_x_34) ;  /* 0x0000003000009947 */ /* 0x002fea0003800000 */
[----:B-----5:R-:W2:Y:S04]  /*9f40*/  LDG.E R2, [R4.64] ;  /* 0x0000001004027981 */ /* 0x020ea8000c1e1900 */
[----:B------:R-:W2:Y:S02]  /*9f50*/  LDG.E R3, [R4.64+0x4] ;  /* 0x0000041004037981 */ /* 0x000ea4000c1e1900 */
[----:B--2---:R-:W-:-:S02]  /*9f60*/  IADD3 R2, -R2, R3, RZ ;  /* 0x0000000302027210 */ /* 0x004fc40007ffe1ff */
.L_x_34:
[----:B-1----:R-:W1:Y:S01]  /*9f70*/  S2R R0, SR_TID.X ;  /* 0x0000000000007919 */ /* 0x002e620000002100 */
[----:B------:R-:W-:Y:S01]  /*9f80*/  SHF.R.S32.HI R9, RZ, 0x1f, R228 ;  /* 0x0000001fff097819 */ /* 0x000fe200000114e4 */
[----:B------:R-:W-:Y:S01]  /*9f90*/  BSSY B0, `(.L_x_35) ;  /* 0x0000028000007945 */ /* 0x000fe20003800000 */
[----:B------:R-:W-:-:S02]  /*9fa0*/  SEL R228, R228, RZ, !P1 ;  /* 0x000000ffe4e47207 */ /* 0x000fc40004800000 */
[----:B------:R-:W-:Y:S02]  /*9fb0*/  SEL R9, R9, RZ, !P1 ;  /* 0x000000ff09097207 */ /* 0x000fe40004800000 */
[----:B-1----:R-:W-:-:S13]  /*9fc0*/  ISETP.GE.AND P0, PT, R0, 0x80, PT ;  /* 0x000000800000780c */ /* 0x002fda0003f06270 */
[----:B------:R-:W-:Y:S05]  /*9fd0*/  @P0 BRA `(.L_x_36) ;  /* 0x0000023000000947 */ /* 0x000fea0003800000 */
[----:B------:R-:W1:Y:S01]  /*9fe0*/  S2R R7, SR_CTAID.X ;  /* 0x0000000000077919 */ /* 0x000e620000002500 */
[----:B-----5:R-:W-:Y:S01]  /*9ff0*/  IMAD R4, R2, c[0x0][0x4e8], RZ ;  /* 0x00013a0002047a24 */ /* 0x020fe200078e02ff */
[----:B-1----:R-:W-:-:S04]  /*a000*/  LEA R7, R7, R0, 0x7 ;  /* 0x0000000007077211 */ /* 0x002fc800078e38ff */
[----:B------:R-:W-:-:S13]  /*a010*/  ISETP.GE.AND P0, PT, R7, R4, PT ;  /* 0x000000040700720c */ /* 0x000fda0003f06270 */
[----:B------:R-:W-:Y:S05]  /*a020*/  @P0 BRA `(.L_x_36) ;  /* 0x000001e000000947 */ /* 0x000fea0003800000 */
[----:B------:R-:W1:Y:S01]  /*a030*/  S2R R4, SR_CTAID.Y ;  /* 0x0000000000047919 */ /* 0x000e620000002600 */
[----:B------:R-:W-:Y:S01]  /*a040*/  MOV R3, c[0x0][0x4e8] ;  /* 0x00013a0000037a02 */ /* 0x000fe20000000f00 */
[----:B------:R-:W-:Y:S01]  /*a050*/  IMAD.MOV.U32 R11, RZ, RZ, R13 ;  /* 0x000000ffff0b7224 */ /* 0x000fe200078e000d */
[----:B------:R-:W-:Y:S01]  /*a060*/  MOV R10, R12 ;  /* 0x0000000c000a7202 */ /* 0x000fe20000000f00 */
[----:B------:R-:W-:Y:S01]  /*a070*/  IMAD.MOV.U32 R6, RZ, RZ, R7 ;  /* 0x000000ffff067224 */ /* 0x000fe200078e0007 */
[----:B------:R-:W-:-:S13]  /*a080*/  ISETP.NE.AND P0, PT, R3, 0x1, PT ;  /* 0x000000010300780c */ /* 0x000fda0003f05270 */
[----:B------:R-:W-:-:S05]  /*a090*/  @P0 IMAD.HI.U32 R5, R7, c[0x0][0x4ec], RZ ;  /* 0x00013b0007050a27 */ /* 0x000fca00078e00ff */
[----:B------:R-:W-:Y:S01]  /*a0a0*/  @P0 SHF.R.U32.HI R6, RZ, c[0x0][0x4f0], R5 ;  /* 0x00013c00ff060a19 */ /* 0x000fe20000011605 */
[----:B-1----:R-:W-:Y:S01]  /*a0b0*/  IMAD.WIDE.U32 R10, R4, c[0x0][0x490], R10 ;  /* 0x00012400040a7a25 */ /* 0x002fe200078e000a */
[----:B------:R-:W-:Y:S02]  /*a0c0*/  SHF.R.S32.HI R3, RZ, 0x1f, R4 ;  /* 0x0000001fff037819 */ /* 0x000fe40000011404 */
[----:B------:R-:W-:-:S03]  /*a0d0*/  SHF.R.S32.HI R8, RZ, 0x1f, R6 ;  /* 0x0000001fff087819 */ /* 0x000fc60000011406 */
[----:B------:R-:W-:-:S04]  /*a0e0*/  IMAD R3, R3, c[0x0][0x490], RZ ;  /* 0x0001240003037a24 */ /* 0x000fc800078e02ff */
[----:B------:R-:W-:Y:S01]  /*a0f0*/  IMAD R3, R4, c[0x0][0x494], R3 ;  /* 0x0001250004037a24 */ /* 0x000fe200078e0203 */
[----:B------:R-:W-:-:S03]  /*a100*/  IADD3 R4, -R6, RZ, RZ ;  /* 0x000000ff06047210 */ /* 0x000fc60007ffe1ff */
[----:B------:R-:W-:Y:S02]  /*a110*/  IMAD.IADD R11, R3, 0x1, R11 ;  /* 0x00000001030b7824 */ /* 0x000fe400078e020b */
[----:B------:R-:W-:Y:S02]  /*a120*/  IMAD R3, R9, c[0x0][0x498], RZ ;  /* 0x0001260009037a24 */ /* 0x000fe400078e02ff */
[----:B------:R-:W-:Y:S02]  /*a130*/  IMAD R4, R4, c[0x0][0x4e8], R7 ;  /* 0x00013a0004047a24 */ /* 0x000fe400078e0207 */
[----:B------:R-:W-:-:S03]  /*a140*/  IMAD.WIDE.U32 R10, R228, c[0x0][0x498], R10 ;  /* 0x00012600e40a7a25 */ /* 0x000fc600078e000a */
[----:B------:R-:W-:Y:S01]  /*a150*/  SHF.R.S32.HI R5, RZ, 0x1f, R4 ;  /* 0x0000001fff057819 */ /* 0x000fe20000011404 */
[----:B------:R-:W-:Y:S01]  /*a160*/  IMAD R3, R228, c[0x0][0x49c], R3 ;  /* 0x00012700e4037a24 */ /* 0x000fe200078e0203 */
[----:B------:R-:W-:-:S03]  /*a170*/  IADD3 R6, P0, R6, R10, RZ ;  /* 0x0000000a06067210 */ /* 0x000fc60007f1e0ff */
[----:B------:R-:W-:Y:S01]  /*a180*/  IMAD R5, R5, c[0x0][0x488], RZ ;  /* 0x0001220005057a24 */ /* 0x000fe200078e02ff */
[----:B------:R-:W-:Y:S02]  /*a190*/  IADD3.X R7, R8, R11, R3, P0, !PT ;  /* 0x0000000b08077210 */ /* 0x000fe400007fe403 */
[----:B------:R-:W-:Y:S01]  /*a1a0*/  MOV R3, 0xff800000 ;  /* 0xff80000000037802 */ /* 0x000fe20000000f00 */
[C---:B------:R-:W-:Y:S02]  /*a1b0*/  IMAD R5, R4.reuse, c[0x0][0x48c], R5 ;  /* 0x0001230004057a24 */ /* 0x040fe400078e0205 */
[----:B------:R-:W-:-:S05]  /*a1c0*/  IMAD.WIDE.U32 R6, R4, c[0x0][0x488], R6 ;  /* 0x0001220004067a25 */ /* 0x000fca00078e0006 */
[----:B------:R-:W-:Y:S02]  /*a1d0*/  IADD3 R5, R7, R5, RZ ;  /* 0x0000000507057210 */ /* 0x000fe40007ffe0ff */
[----:B------:R-:W-:-:S04]  /*a1e0*/  LEA R4, P0, R6, c[0x0][0x450], 0x2 ;  /* 0x0001140006047a11 */ /* 0x000fc800078010ff */
[----:B------:R-:W-:-:S05]  /*a1f0*/  LEA.HI.X R5, R6, c[0x0][0x454], R5, 0x2, P0 ;  /* 0x0001150006057a11 */ /* 0x000fca00000f1405 */
[----:B------:R1:W-:Y:S04]  /*a200*/  STG.E [R4.64], R3 ;  /* 0x0000000304007986 */ /* 0x0003e8000c101910 */
.L_x_36:
[----:B------:R-:W-:Y:S05]  /*a210*/  BSYNC B0 ;  /* 0x0000000000007941 */ /* 0x000fea0003800000 */
.L_x_35:
[----:B------:R-:W2:Y:S01]  /*a220*/  S2R R7, SR_CTAID.Y ;  /* 0x0000000000077919 */ /* 0x000ea20000002600 */
[----:B-1----:R-:W-:Y:S01]  /*a230*/  SHF.R.S32.HI R3, RZ, 0x1f, R0 ;  /* 0x0000001fff037819 */ /* 0x002fe20000011400 */
[----:B------:R-:W-:Y:S01]  /*a240*/  IMAD R5, R13, c[0x0][0x3a0], RZ ;  /* 0x0000e8000d057a24 */ /* 0x000fe200078e02ff */
[----:B------:R-:W-:Y:S01]  /*a250*/  BSSY B0, `(.L_x_37) ;  /* 0x0000038000007945 */ /* 0x000fe20003800000 */
[----:B------:R-:W1:Y:S01]  /*a260*/  S2R R8, SR_CTAID.X ;  /* 0x0000000000087919 */ /* 0x000e620000002500 */
[----:B------:R-:W-:Y:S01]  /*a270*/  LEA.HI R4, R3, R0, RZ, 0x3 ;  /* 0x0000000003047211 */ /* 0x000fe200078f18ff */
[C---:B------:R-:W-:Y:S01]  /*a280*/  IMAD R10, R12.reuse, c[0x0][0x3a4], R5 ;  /* 0x0000e9000c0a7a24 */ /* 0x040fe200078e0205 */
[----:B------:R-:W-:Y:S01]  /*a290*/  MOV R3, c[0x0][0x4e8] ;  /* 0x00013a0000037a02 */ /* 0x000fe20000000f00 */
[----:B------:R-:W-:Y:S01]  /*a2a0*/  IMAD.WIDE.U32 R12, R12, c[0x0][0x3a0], RZ ;  /* 0x0000e8000c0c7a25 */ /* 0x000fe200078e00ff */
[----:B------:R-:W-:Y:S02]  /*a2b0*/  LOP3.LUT R5, R4, 0xfffffff8, RZ, 0xc0, !PT ;  /* 0xfffffff804057812 */ /* 0x000fe400078ec0ff */
[----:B------:R-:W-:Y:S01]  /*a2c0*/  ISETP.NE.AND P0, PT, R3, 0x1, PT ;  /* 0x000000010300780c */ /* 0x000fe20003f05270 */
[----:B------:R-:W-:Y:S01]  /*a2d0*/  IMAD R9, R9, c[0x0][0x3f0], RZ ;  /* 0x0000fc0009097a24 */ /* 0x000fe200078e02ff */
[----:B------:R-:W-:Y:S01]  /*a2e0*/  SHF.R.S32.HI R4, RZ, 0x3, R4 ;  /* 0x00000003ff047819 */ /* 0x000fe20000011404 */
[----:B------:R-:W-:Y:S01]  /*a2f0*/  IMAD.IADD R5, R0, 0x1, -R5 ;  /* 0x0000000100057824 */ /* 0x000fe200078e0a05 */
[----:B------:R-:W-:Y:S01]  /*a300*/  IADD3 R13, R13, R10, RZ ;  /* 0x0000000a0d0d7210 */ /* 0x000fe20007ffe0ff */
[----:B------:R-:W-:-:S02]  /*a310*/  IMAD R9, R228, c[0x0][0x3f4], R9 ;  /* 0x0000fd00e4097a24 */ /* 0x000fc400078e0209 */
[----:B-----5:R-:W-:Y:S01]  /*a320*/  IMAD R2, R2, c[0x0][0x4e8], RZ ;  /* 0x00013a0002027a24 */ /* 0x020fe200078e02ff */
[C---:B------:R-:W-:Y:S02]  /*a330*/  LEA R3, R5.reuse, R4, 0x5 ;  /* 0x0000000405037211 */ /* 0x040fe400078e28ff */
[----:B------:R-:W-:Y:S02]  /*a340*/  SHF.L.U32 R5, R5, 0x3, RZ ;  /* 0x0000000305057819 */ /* 0x000fe400000006ff */
[----:B--2---:R-:W-:Y:S01]  /*a350*/  SHF.R.S32.HI R6, RZ, 0x1f, R7 ;  /* 0x0000001fff067819 */ /* 0x004fe20000011407 */
[----:B------:R-:W-:-:S04]  /*a360*/  IMAD.WIDE.U32 R12, R7, c[0x0][0x3e8], R12 ;  /* 0x0000fa00070c7a25 */ /* 0x000fc800078e000c */
[----:B------:R-:W-:Y:S02]  /*a370*/  IMAD R6, R6, c[0x0][0x3e8], RZ ;  /* 0x0000fa0006067a24 */ /* 0x000fe400078e02ff */
[----:B-1----:R-:W-:Y:S02]  /*a380*/  IMAD R3, R8, 0x80, R3 ;  /* 0x0000008008037824 */ /* 0x002fe400078e0203 */
[----:B------:R-:W-:Y:S02]  /*a390*/  IMAD R6, R7, c[0x0][0x3ec], R6 ;  /* 0x0000fb0007067a24 */ /* 0x000fe400078e0206 */
[----:B------:R-:W-:-:S03]  /*a3a0*/  @P0 IMAD.HI.U32 R0, R3, c[0x0][0x4ec], RZ ;  /* 0x00013b0003000a27 */ /* 0x000fc600078e00ff */
[----:B------:R-:W-:Y:S02]  /*a3b0*/  IADD3 R13, R6, R13, RZ ;  /* 0x0000000d060d7210 */ /* 0x000fe40007ffe0ff */
[----:B------:R-:W-:Y:S02]  /*a3c0*/  MOV R6, R3 ;  /* 0x0000000300067202 */ /* 0x000fe40000000f00 */
[----:B------:R-:W-:Y:S01]  /*a3d0*/  @P0 SHF.R.U32.HI R6, RZ, c[0x0][0x4f0], R0 ;  /* 0x00013c00ff060a19 */ /* 0x000fe20000011600 */
[----:B------:R-:W-:-:S03]  /*a3e0*/  IMAD.WIDE.U32 R12, R228, c[0x0][0x3f0], R12 ;  /* 0x0000fc00e40c7a25 */ /* 0x000fc600078e000c */
[--C-:B------:R-:W-:Y:S01]  /*a3f0*/  SHF.R.S32.HI R7, RZ, 0x1f, R6.reuse ;  /* 0x0000001fff077819 */ /* 0x100fe20000011406 */
[----:B------:R-:W-:Y:S01]  /*a400*/  IMAD.MOV R0, RZ, RZ, -R6 ;  /* 0x000000ffff007224 */ /* 0x000fe200078e0a06 */
[----:B------:R-:W-:Y:S02]  /*a410*/  IADD3 R13, R13, R9, RZ ;  /* 0x000000090d0d7210 */ /* 0x000fe40007ffe0ff */
[----:B------:R-:W-:Y:S01]  /*a420*/  LEA R9, R8, R4, 0x7 ;  /* 0x0000000408097211 */ /* 0x000fe200078e38ff */
[----:B------:R-:W-:Y:S01]  /*a430*/  IMAD R7, R7, c[0x0][0x3e0], RZ ;  /* 0x0000f80007077a24 */ /* 0x000fe200078e02ff */
[----:B------:R-:W-:Y:S01]  /*a440*/  IADD3 R4, R5, 0x40, RZ ;  /* 0x0000004005047810 */ /* 0x000fe20007ffe0ff */
[----:B------:R-:W-:Y:S02]  /*a450*/  IMAD R0, R0, c[0x0][0x4e8], R3 ;  /* 0x00013a0000007a24 */ /* 0x000fe400078e0203 */
[----:B------:R-:W-:-:S03]  /*a460*/  IMAD.WIDE.U32 R12, R6, c[0x0][0x3e0], R12 ;  /* 0x0000f800060c7a25 */ /* 0x000fc600078e000c */
[----:B------:R-:W-:Y:S01]  /*a470*/  SHF.R.S32.HI R3, RZ, 0x1f, R0 ;  /* 0x0000001fff037819 */ /* 0x000fe20000011400 */
[----:B------:R-:W-:-:S04]  /*a480*/  IMAD R7, R6, c[0x0][0x3e4], R7 ;  /* 0x0000f90006077a24 */ /* 0x000fc800078e0207 */
[----:B------:R-:W-:Y:S01]  /*a490*/  IMAD R3, R3, c[0x0][0x3d8], RZ ;  /* 0x0000f60003037a24 */ /* 0x000fe200078e02ff */
[----:B------:R-:W-:-:S03]  /*a4a0*/  IADD3 R13, R13, R7, RZ ;  /* 0x000000070d0d7210 */ /* 0x000fc60007ffe0ff */
[C---:B------:R-:W-:Y:S02]  /*a4b0*/  IMAD R3, R0.reuse, c[0x0][0x3dc], R3 ;  /* 0x0000f70000037a24 */ /* 0x040fe400078e0203 */
[----:B------:R-:W-:-:S04]  /*a4c0*/  IMAD.WIDE.U32 R12, R0, c[0x0][0x3d8], R12 ;  /* 0x0000f600000c7a25 */ /* 0x000fc800078e000c */
[----:B------:R-:W-:Y:S01]  /*a4d0*/  IMAD.IADD R7, R13, 0x1, R3 ;  /* 0x000000010d077824 */ /* 0x000fe200078e0203 */
[----:B------:R-:W-:-:S04]  /*a4e0*/  LEA R3, P0, R12, c[0x0][0x380], 0x1 ;  /* 0x0000e0000c037a11 */ /* 0x000fc800078008ff */
[----:B------:R-:W-:Y:S01]  /*a4f0*/  LEA.HI.X R0, R12, c[0x0][0x384], R7, 0x1, P0 ;  /* 0x0000e1000c007a11 */ /* 0x000fe200000f0c07 */
[----:B------:R1:W2:Y:S01]  /*a500*/  SHFL.IDX PT, R6, R3, RZ, 0x181f ;  /* 0x00181fff03067589 */ /* 0x0002a200000e0000 */
[----:B------:R-:W-:-:S03]  /*a510*/  ISETP.GE.AND P0, PT, R9, R2, PT ;  /* 0x000000020900720c */ /* 0x000fc60003f06270 */
[----:B------:R1:W3:Y:S10]  /*a520*/  SHFL.IDX PT, R7, R0, RZ, 0x181f ;  /* 0x00181fff00077589 */ /* 0x0002f400000e0000 */
[----:B------:R-:W-:Y:S05]  /*a530*/  @P0 BRA `(.L_x_38) ;  /* 0x0000009000000947 */ /* 0x000fea0003800000 */
[----:B------:R-:W-:Y:S02]  /*a540*/  ISETP.GE.AND P0, PT, R4, c[0x0][0x3c8], PT ;  /* 0x0000f20004007a0c */ /* 0x000fe40003f06270 */
[----:B------:R-:W-:-:S11]  /*a550*/  ISETP.GE.AND P1, PT, R5, c[0x0][0x3c8], PT ;  /* 0x0000f20005007a0c */ /* 0x000fd60003f26270 */
[----:B------:R-:W-:Y:S02]  /*a560*/  @!P0 SHF.R.S32.HI R11, RZ, 0x1f, R4 ;  /* 0x0000001fff0b8819 */ /* 0x000fe40000011404 */
[----:B--23--:R-:W-:Y:S02]  /*a570*/  @!P1 IMAD.WIDE R12, R5, 0x2, R6 ;  /* 0x00000002050c9825 */ /* 0x00cfe400078e0206 */
[----:B------:R-:W-:-:S03]  /*a580*/  @!P0 LEA.HI R11, R11, R4, RZ, 0x3 ;  /* 0x000000040b0b8211 */ /* 0x000fc600078f18ff */
[----:B------:R2:W-:Y:S01]  /*a590*/  @!P1 ST.E.128 [R12.64], RZ ;  /* 0x000000ff0c009985 */ /* 0x0005e2000c101d10 */
[----:B------:R-:W-:-:S05]  /*a5a0*/  @!P0 LOP3.LUT R11, R11, 0xfffffff8, RZ, 0xc0, !PT ;  /* 0xfffffff80b0b8812 */ /* 0x000fca00078ec0ff */
[----:B------:R-:W-:-:S05]  /*a5b0*/  @!P0 IMAD.WIDE R6, R11, 0x2, R6 ;  /* 0x000000020b068825 */ /* 0x000fca00078e0206 */
[----:B------:R2:W-:Y:S02]  /*a5c0*/  @!P0 ST.E.128 [R6.64], RZ ;  /* 0x000000ff06008985 */ /* 0x0005e4000c101d10 */
.L_x_38:
[----:B------:R-:W-:Y:S05]  /*a5d0*/  BSYNC B0 ;  /* 0x0000000000007941 */ /* 0x000fea0003800000 */
.L_x_37:
[----:B--23--:R-:W-:Y:S01]  /*a5e0*/  IADD3 R7, R9, 0x20, RZ ;  /* 0x0000002009077810 */ /* 0x00cfe20007ffe0ff */
[----:B------:R2:W3:Y:S01]  /*a5f0*/  SHFL.IDX PT, R11, R0, 0x1, 0x181f ;  /* 0x00381f00000b7f89 */ /* 0x0004e200000e0000 */
[----:B------:R-:W-:Y:S02]  /*a600*/  BSSY B0, `(.L_x_39) ;  /* 0x000000d000007945 */ /* 0x000fe40003800000 */
[----:B------:R-:W-:Y:S01]  /*a610*/  ISETP.GE.AND P0, PT, R7, R2, PT ;  /* 0x000000020700720c */ /* 0x000fe20003f06270 */
[----:B------:R2:W4:-:S12]  /*a620*/  SHFL.IDX PT, R10, R3, 0x1, 0x181f ;  /* 0x00381f00030a7f89 */ /* 0x00051800000e0000 */
[----:B------:R-:W-:Y:S05]  /*a630*/  @P0 BRA `(.L_x_40) ;  /* 0x0000009000000947 */ /* 0x000fea0003800000 */
[----:B------:R-:W-:Y:S02]  /*a640*/  ISETP.GE.AND P0, PT, R4, c[0x0][0x3c8], PT ;  /* 0x0000f20004007a0c */ /* 0x000fe40003f06270 */
[----:B------:R-:W-:-:S11]  /*a650*/  ISETP.GE.AND P1, PT, R5, c[0x0][0x3c8], PT ;  /* 0x0000f20005007a0c */ /* 0x000fd60003f26270 */
[----:B------:R-:W-:Y:S02]  /*a660*/  @!P0 SHF.R.S32.HI R7, RZ, 0x1f, R4 ;  /* 0x0000001fff078819 */ /* 0x000fe40000011404 */
[----:B---34-:R-:W-:Y:S02]  /*a670*/  @!P1 IMAD.WIDE R12, R5, 0x2, R10 ;  /* 0x00000002050c9825 */ /* 0x018fe400078e020a */
[----:B------:R-:W-:-:S03]  /*a680*/  @!P0 LEA.HI R6, R7, R4, RZ, 0x3 ;  /* 0x0000000407068211 */ /* 0x000fc600078f18ff */
[----:B------:R3:W-:Y:S01]  /*a690*/  @!P1 ST.E.128 [R12.64], RZ ;  /* 0x000000ff0c009985 */ /* 0x0007e2000c101d10 */
[----:B------:R-:W-:-:S05]  /*a6a0*/  @!P0 LOP3.LUT R6, R6, 0xfffffff8, RZ, 0xc0, !PT ;  /* 0xfffffff806068812 */ /* 0x000fca00078ec0ff */
[----:B------:R-:W-:-:S05]  /*a6b0*/  @!P0 IMAD.WIDE R6, R6, 0x2, R10 ;  /* 0x0000000206068825 */ /* 0x000fca00078e020a */
[----:B------:R3:W-:Y:S02]  /*a6c0*/  @!P0 ST.E.128 [R6.64], RZ ;  /* 0x000000ff06008985 */ /* 0x0007e4000c101d10 */
.L_x_40:
[----:B------:R-:W-:Y:S05]  /*a6d0*/  BSYNC B0 ;  /* 0x0000000000007941 */ /* 0x000fea0003800000 */
.L_x_39:
[----:B---3--:R-:W-:Y:S01]  /*a6e0*/  IADD3 R7, R9, 0x40, RZ ;  /* 0x0000004009077810 */ /* 0x008fe20007ffe0ff */
[----:B------:R3:W1:Y:S01]  /*a6f0*/  SHFL.IDX PT, R11, R0, 0x2, 0x181f ;  /* 0x00581f00000b7f89 */ /* 0x00066200000e0000 */
[----:B------:R-:W-:Y:S02]  /*a700*/  BSSY B0, `(.L_x_41) ;  /* 0x000000d000007945 */ /* 0x000fe40003800000 */
[----:B------:R-:W-:Y:S01]  /*a710*/  ISETP.GE.AND P0, PT, R7, R2, PT ;  /* 0x000000020700720c */ /* 0x000fe20003f06270 */
[----:B----4-:R3:W4:-:S12]  /*a720*/  SHFL.IDX PT, R10, R3, 0x2, 0x181f ;  /* 0x00581f00030a7f89 */ /* 0x01071800000e0000 */
[----:B------:R-:W-:Y:S05]  /*a730*/  @P0 BRA `(.L_x_42) ;  /* 0x0000009000000947 */ /* 0x000fea0003800000 */
[----:B------:R-:W-:Y:S02]  /*a740*/  ISETP.GE.AND P0, PT, R4, c[0x0][0x3c8], PT ;  /* 0x0000f20004007a0c */ /* 0x000fe40003f06270 */
[----:B------:R-:W-:-:S11]  /*a750*/  ISETP.GE.AND P1, PT, R5, c[0x0][0x3c8], PT ;  /* 0x0000f20005007a0c */ /* 0x000fd60003f26270 */
[----:B------:R-:W-:Y:S02]  /*a760*/  @!P0 SHF.R.S32.HI R7, RZ, 0x1f, R4 ;  /* 0x0000001fff078819 */ /* 0x000fe40000011404 */
[----:B-1--4-:R-:W-:Y:S02]  /*a770*/  @!P1 IMAD.WIDE R12, R5, 0x2, R10 ;  /* 0x00000002050c9825 */ /* 0x012fe400078e020a */
[----:B------:R-:W-:-:S03]  /*a780*/  @!P0 LEA.HI R6, R7, R4, RZ, 0x3 ;  /* 0x0000000407068211 */ /* 0x000fc600078f18ff */
[----:B------:R1:W-:Y:S01]  /*a790*/  @!P1 ST.E.128 [R12.64], RZ ;  /* 0x000000ff0c009985 */ /* 0x0003e2000c101d10 */
[----:B------:R-:W-:-:S05]  /*a7a0*/  @!P0 LOP3.LUT R6, R6, 0xfffffff8, RZ, 0xc0, !PT ;  /* 0xfffffff806068812 */ /* 0x000fca00078ec0ff */
[----:B------:R-:W-:-:S05]  /*a7b0*/  @!P0 IMAD.WIDE R6, R6, 0x2, R10 ;  /* 0x0000000206068825 */ /* 0x000fca00078e020a */
[----:B------:R1:W-:Y:S02]  /*a7c0*/  @!P0 ST.E.128 [R6.64], RZ ;  /* 0x000000ff06008985 */ /* 0x0003e4000c101d10 */
.L_x_42:
[----:B------:R-:W-:Y:S05]  /*a7d0*/  BSYNC B0 ;  /* 0x0000000000007941 */ /* 0x000fea0003800000 */
.L_x_41:
[----:B------:R-:W-:Y:S01]  /*a7e0*/  IADD3 R9, R9, 0x60, RZ ;  /* 0x0000006009097810 */ /* 0x000fe20007ffe0ff */
[----:B-1----:R1:W2:Y:S03]  /*a7f0*/  SHFL.IDX PT, R7, R0, 0x3, 0x181f ;  /* 0x00781f0000077f89 */ /* 0x0022a600000e0000 */
[----:B------:R-:W-:Y:S01]  /*a800*/  ISETP.GE.AND P0, PT, R9, R2, PT ;  /* 0x000000020900720c */ /* 0x000fe20003f06270 */
[----:B------:R1:W3:-:S12]  /*a810*/  SHFL.IDX PT, R6, R3, 0x3, 0x181f ;  /* 0x00781f0003067f89 */ /* 0x0002d800000e0000 */
[----:B------:R-:W-:Y:S05]  /*a820*/  @P0 EXIT ;  /* 0x000000000000094d */ /* 0x000fea0003800000 */
[----:B------:R-:W-:-:S13]  /*a830*/  ISETP.GE.AND P0, PT, R5, c[0x0][0x3c8], PT ;  /* 0x0000f20005007a0c */ /* 0x000fda0003f06270 */
[----:B-123--:R-:W-:-:S05]  /*a840*/  @!P0 IMAD.WIDE R2, R5, 0x2, R6 ;  /* 0x0000000205028825 */ /* 0x00efca00078e0206 */
[----:B------:R1:W-:Y:S01]  /*a850*/  @!P0 ST.E.128 [R2.64], RZ ;  /* 0x000000ff02008985 */ /* 0x0003e2000c101d10 */
[----:B------:R-:W-:-:S13]  /*a860*/  ISETP.GE.AND P0, PT, R4, c[0x0][0x3c8], PT ;  /* 0x0000f20004007a0c */ /* 0x000fda0003f06270 */
[----:B------:R-:W-:Y:S05]  /*a870*/  @P0 EXIT ;  /* 0x000000000000094d */ /* 0x000fea0003800000 */
[----:B-1----:R-:W-:-:S04]  /*a880*/  SHF.R.S32.HI R3, RZ, 0x1f, R4 ;  /* 0x0000001fff037819 */ /* 0x002fc80000011404 */
[----:B------:R-:W-:-:S04]  /*a890*/  LEA.HI R3, R3, R4, RZ, 0x3 ;  /* 0x0000000403037211 */ /* 0x000fc800078f18ff */
[----:B------:R-:W-:-:S05]  /*a8a0*/  LOP3.LUT R3, R3, 0xfffffff8, RZ, 0xc0, !PT ;  /* 0xfffffff803037812 */ /* 0x000fca00078ec0ff */
[----:B------:R-:W-:-:S05]  /*a8b0*/  IMAD.WIDE R6, R3, 0x2, R6 ;  /* 0x0000000203067825 */ /* 0x000fca00078e0206 */
[----:B------:R-:W-:Y:S01]  /*a8c0*/  ST.E.128 [R6.64], RZ ;  /* 0x000000ff06007985 */ /* 0x000fe2000c101d10 */
[----:B------:R-:W-:Y:S05]  /*a8d0*/  EXIT ;  /* 0x000000000000794d */ /* 0x000fea0003800000 */
.L_x_43:
        /* <DEDUP_REMOVED lines=10> */
.L_x_1825:


//--------------------- .text._ZN7cutlass13device_kernelIN5flash19enable_sm80_to_sm89INS1_16FlashAttnFwdSm80INS1_25CollectiveMainloopFwdSm80ILi8ELi1ELb1EN4cute5tupleIJNS5_1CILi128EEES8_S8_EEELi128ENS_10bfloat16_tEfNS_4arch4Sm80ELb0ELb0ELb0ELb1ELb0ELb1ELb1ELb0EEENS1_21CollectiveEpilogueFwdIS9_NS6_IJNS7_ILi1EEESF_SF_EEESA_SC_Li256ELb1ELb1ELb0ELb0EEENS1_19SingleTileSchedulerILb1ELb0ELb1ELi128EEEEEEEEEvNT_6ParamsE --------------------------
	.section	.text._ZN7cutlass13device_kernelIN5flash19enable_sm80_to_sm89INS1_16FlashAttnFwdSm80INS1_25CollectiveMainloopFwdSm80ILi8ELi1ELb1EN4cute5tupleIJNS5_1CILi128EEES8_S8_EEELi128ENS_10bfloat16_tEfNS_4arch4Sm80ELb0ELb0ELb0ELb1ELb0ELb1ELb1ELb0EEENS1_21CollectiveEpilogueFwdIS9_NS6_IJNS7_ILi1EEESF_SF_EEESA_SC_Li256ELb1ELb1ELb0ELb0EEENS1_19SingleTileSchedulerILb1ELb0ELb1ELi128EEEEEEEEEvNT_6ParamsE,"ax",@progbits
	.sectioninfo	@"SHI_REGISTERS=255"
	.align	128
.text._ZN7cutlass13device_kernelIN5flash19enable_sm80_to_sm89INS1_16FlashAttnFwdSm80INS1_25CollectiveMainloopFwdSm80ILi8ELi1ELb1EN4cute5tupleIJNS5_1CILi128EEES8_S8_EEELi128ENS_10bfloat16_tEfNS_4arch4Sm80ELb0ELb0ELb0ELb1ELb0ELb1ELb1ELb0EEENS1_21CollectiveEpilogueFwdIS9_NS6_IJNS7_ILi1EEESF_SF_EEESA_SC_Li256ELb1ELb1ELb0ELb0EEENS1_19SingleTileSchedulerILb1ELb0ELb1ELi128EEEEEEEEEvNT_6ParamsE:
        .type           _ZN7cutlass13device_kernelIN5flash19enable_sm80_to_sm89INS1_16FlashAttnFwdSm80INS1_25CollectiveMainloopFwdSm80ILi8ELi1ELb1EN4cute5tupleIJNS5_1CILi128EEES8_S8_EEELi128ENS_10bfloat16_tEfNS_4arch4Sm80ELb0ELb0ELb0ELb1ELb0ELb1ELb1ELb0EEENS1_21CollectiveEpilogueFwdIS9_NS6_IJNS7_ILi1EEESF_SF_EEESA_SC_Li256ELb1ELb1ELb0ELb0EEENS1_19SingleTileSchedulerILb1ELb0ELb1ELi128EEEEEEEEEvNT_6ParamsE,@function
        .size           _ZN7cutlass13device_kernelIN5flash19enable_sm80_to_sm89INS1_16FlashAttnFwdSm80INS1_25CollectiveMainloopFwdSm80ILi8ELi1ELb1EN4cute5tupleIJNS5_1CILi128EEES8_S8_EEELi128ENS_10bfloat16_tEfNS_4arch4Sm80ELb0ELb0ELb0ELb1ELb0ELb1ELb1ELb0EEENS1_21CollectiveEpilogueFwdIS9_NS6_IJNS7_ILi1EEESF_SF_EEESA_SC_Li256ELb1ELb1ELb0ELb0EEENS1_19SingleTileSchedulerILb1ELb0ELb1ELi128EEEEEEEEEvNT_6ParamsE,(.L_x_1826 - _ZN7cutlass13device_kernelIN5flash19enable_sm80_to_sm89INS1_16FlashAttnFwdSm80INS1_25CollectiveMainloopFwdSm80ILi8ELi1ELb1EN4cute5tupleIJNS5_1CILi128EEES8_S8_EEELi128ENS_10bfloat16_tEfNS_4arch4Sm80ELb0ELb0ELb0ELb1ELb0ELb1ELb1ELb0EEENS1_21CollectiveEpilogueFwdIS9_NS6_IJNS7_ILi1EEESF_SF_EEESA_SC_Li256ELb1ELb1ELb0ELb0EEENS1_19SingleTileSchedulerILb1ELb0ELb1ELi128EEEEEEEEEvNT_6ParamsE)
        .other          _ZN7cutlass13device_kernelIN5flash19enable_sm80_to_sm89INS1_16FlashAttnFwdSm80INS1_25CollectiveMainloopFwdSm80ILi8ELi1ELb1EN4cute5tupleIJNS5_1CILi128EEES8_S8_EEELi128ENS_10bfloat16_tEfNS_4arch4Sm80ELb0ELb0ELb0ELb1ELb0ELb1ELb1ELb0EEENS1_21CollectiveEpilogueFwdIS9_NS6_IJNS7_ILi1EEESF_SF_EEESA_SC_Li256ELb1ELb1ELb0ELb0EEENS1_19SingleTileSchedulerILb1ELb0ELb1ELi128EEEEEEEEEvNT_6ParamsE,@"STO_CUDA_ENTRY STV_DEFAULT"
_ZN7cutlass13device_kernelIN5flash19enable_sm80_to_sm89INS1_16FlashAttnFwdSm80INS1_25CollectiveMainloopFwdSm80ILi8ELi1ELb1EN4cute5tupleIJNS5_1CILi128EEES8_S8_EEELi128ENS_10bfloat16_tEfNS_4arch4Sm80ELb0ELb0ELb0ELb1ELb0ELb1ELb1ELb0EEENS1_21CollectiveEpilogueFwdIS9_NS6_IJNS7_ILi1EEESF_SF_EEESA_SC_Li256ELb1ELb1ELb0ELb0EEENS1_19SingleTileSchedulerILb1ELb0ELb1ELi128EEEEEEEEEvNT_6ParamsE:
[----:B------:R-:W-:Y:S02]  /*0000*/  MOV R1, c[0x0][0x28] ;  /* 0x00000a0000017a02 */ /* 0x000fe40000000f00 */
[----:B------:R-:W1:Y:S01]  /*0010*/  S2R R227, SR_TID.X ;  /* 0x0000000000e37919 */ /* 0x000e620000002100 */
[----:B------:R-:W-:Y:S01]  /*0020*/  IMAD.MOV.U32 R13, RZ, RZ, 0x4 ;  /* 0x00000004ff0d7424 */ /* 0x000fe200078e00ff */
[----:B------:R-:W-:Y:S01]  /*0030*/  ULDC.64 UR8, c[0x0][0x118] ;  /* 0x0000460000087ab9 */ /* 0x000fe20000000a00 */
[----:B------:R-:W-:Y:S01]  /*0040*/  IADD3 R1, R1, -0x8, RZ ;  /* 0xfffffff801017810 */ /* 0x000fe20007ffe0ff */
        /* <DEDUP_REMOVED lines=12> */
.L_x_45:
        /* <DEDUP_REMOVED lines=8> */
.L_x_47:
[----:B------:R-:W-:-:S05]  /*0190*/  MOV R0, c[0x0][0x54c] ;  /* 0x0001530000007a02 */ /* 0x000fca0000000f00 */
.L_x_46:
[----:B-----5:R-:W-:Y:S01]  /*01a0*/  IMAD R0, R0, c[0x0][0x548], RZ ;  /* 0x0001520000007a24 */ /* 0x020fe200078e02ff */
[----:B-1----:R-:W-:-:S04]  /*01b0*/  SHF.L.U32 R2, R211, 0x7, RZ ;  /* 0x00000007d3027819 */ /* 0x002fc800000006ff */
[----:B------:R-:W-:-:S04]  /*01c0*/  ISETP.GE.AND P0, PT, R2, R0, PT ;  /* 0x000000000200720c */ /* 0x000fc80003f06270 */
[----:B------:R-:W-:Y:S01]  /*01d0*/  SEL R248, R5, 0xffffffff, !P0 ;  /* 0xffffffff05f87807 */ /* 0x000fe20004000000 */
[----:B------:R-:W-:Y:S05]  /*01e0*/  BRA `(.L_x_48) ;  /* 0x0000012000007947 */ /* 0x000fea0003800000 */
.L_x_44:
[----:B---3--:R-:W-:-:S04]  /*01f0*/  ISETP.NE.U32.AND P0, PT, RZ, c[0x0][0x568], PT ;  /* 0x00015a00ff007a0c */ /* 0x008fc80003f05070 */
[----:B------:R-:W-:-:S13]  /*0200*/  ISETP.NE.AND.EX P0, PT, RZ, c[0x0][0x56c], PT, P0 ;  /* 0x00015b00ff007a0c */ /* 0x000fda0003f05300 */
[----:B------:R-:W-:Y:S05]  /*0210*/  @!P0 BRA `(.L_x_49) ;  /* 0x0000002000008947 */ /* 0x000fea0003800000 */
[----:B------:R1:W5:Y:S01]  /*0220*/  LDG.E R0, [R2.64] ;  /* 0x0000000802007981 */ /* 0x000362000c1e1900 */
[----:B------:R-:W-:Y:S05]  /*0230*/  BRA `(.L_x_50) ;  /* 0x0000009000007947 */ /* 0x000fea0003800000 */
.L_x_49:
        /* <DEDUP_REMOVED lines=8> */
.L_x_51:
[----:B------:R-:W-:-:S05]  /*02c0*/  MOV R0, c[0x0][0x54c] ;  /* 0x0001530000007a02 */ /* 0x000fca0000000f00 */
.L_x_50:
[----:B-----5:R-:W-:Y:S01]  /*02d0*/  IMAD R0, R0, c[0x0][0x548], RZ ;  /* 0x0001520000007a24 */ /* 0x020fe200078e02ff */
[----:B-1----:R-:W-:-:S04]  /*02e0*/  SHF.L.U32 R2, R211, 0x7, RZ ;  /* 0x00000007d3027819 */ /* 0x002fc800000006ff */
[----:B------:R-:W-:-:S04]  /*02f0*/  ISETP.GE.AND P0, PT, R2, R0, PT ;  /* 0x000000000200720c */ /* 0x000fc80003f06270 */
[----:B------:R-:W-:-:S04]  /*0300*/  SEL R248, R5, 0xffffffff, !P0 ;  /* 0xffffffff05f87807 */ /* 0x000fc80004000000 */
.L_x_48:
[----:B------:R-:W-:-:S13]  /*0310*/  ISETP.GE.AND P0, PT, R248, RZ, PT ;  /* 0x000000fff800720c */ /* 0x000fda0003f06270 */
[----:B------:R-:W-:Y:S05]  /*0320*/  @!P0 EXIT ;  /* 0x000000000000894d */ /* 0x000fea0003800000 */
[----:B------:R-:W-:Y:S01]  /*0330*/  ISETP.NE.U32.AND P0, PT, RZ, c[0x0][0x370], PT ;  /* 0x0000dc00ff007a0c */ /* 0x000fe20003f05070 */
[----:B------:R-:W-:Y:S01]  /*0340*/  CS2R R180, SRZ ;  /* 0x0000000000b47805 */ /* 0x000fe2000001ff00 */
[----:B------:R-:W-:Y:S01]  /*0350*/  ISETP.NE.U32.AND P1, PT, RZ, c[0x0][0x360], PT ;  /* 0x0000d800ff007a0c */ /* 0x000fe20003f25070 */
[----:B------:R-:W-:Y:S01]  /*0360*/  IMAD.MOV.U32 R172, RZ, RZ, RZ ;  /* 0x000000ffffac7224 */ /* 0x000fe200078e00ff */
[----:B------:R-:W-:Y:S01]  /*0370*/  ISETP.NE.AND.EX P2, PT, RZ, c[0x0][0x374], PT, P0 ;  /* 0x0000dd00ff007a0c */ /* 0x000fe20003f45300 */
[----:B------:R-:W-:Y:S01]  /*0380*/  IMAD.MOV.U32 R12, RZ, RZ, RZ ;  /* 0x000000ffff0c7224 */ /* 0x000fe200078e00ff */
[----:B------:R-:W-:Y:S01]  /*0390*/  ISETP.NE.AND.EX P0, PT, RZ, c[0x0][0x364], PT, P1 ;  /* 0x0000d900ff007a0c */ /* 0x000fe20003f05310 */
[CC--:B------:R-:W-:Y:S01]  /*03a0*/  IMAD.WIDE R6, R248.reuse, R13.reuse, c[0x0][0x348] ;  /* 0x0000d200f8067625 */ /* 0x0c0fe200078e020d */
[----:B------:R-:W-:Y:S02]  /*03b0*/  ISETP.NE.U32.AND P1, PT, RZ, c[0x0][0x348], PT ;  /* 0x0000d200ff007a0c */ /* 0x000fe40003f25070 */
[----:B------:R-:W-:Y:S01]  /*03c0*/  ISETP.NE.U32.AND P5, PT, RZ, c[0x0][0x350], PT ;  /* 0x0000d400ff007a0c */ /* 0x000fe20003fa5070 */
[----:B------:R-:W-:Y:S01]  /*03d0*/  IMAD.WIDE R4, R248, R13, c[0x0][0x350] ;  /* 0x0000d400f8047625 */ /* 0x000fe200078e020d */
[----:B------:R-:W-:-:S02]  /*03e0*/  ISETP.NE.U32.AND P3, PT, RZ, c[0x0][0x358], PT ;  /* 0x0000d600ff007a0c */ /* 0x000fc40003f65070 */
[----:B------:R-:W-:Y:S01]  /*03f0*/  ISETP.NE.AND.EX P1, PT, RZ, c[0x0][0x34c], PT, P1 ;  /* 0x0000d300ff007a0c */ /* 0x000fe20003f25310 */
[CC--:B------:R-:W-:Y:S01]  /*0400*/  IMAD.WIDE R2, R248.reuse, R13.reuse, c[0x0][0x358] ;  /* 0x0000d600f8027625 */ /* 0x0c0fe200078e020d */
[----:B------:R-:W-:Y:S02]  /*0410*/  ISETP.NE.AND.EX P5, PT, RZ, c[0x0][0x354], PT, P5 ;  /* 0x0000d500ff007a0c */ /* 0x000fe40003fa5350 */
[----:B------:R-:W-:Y:S01]  /*0420*/  ISETP.NE.AND.EX P3, PT, RZ, c[0x0][0x35c], PT, P3 ;  /* 0x0000d700ff007a0c */ /* 0x000fe20003f65330 */
[CC--:B------:R-:W-:Y:S01]  /*0430*/  @P2 IMAD.WIDE R10, R248.reuse, R13.reuse, c[0x0][0x370] ;  /* 0x0000dc00f80a2625 */ /* 0x0c0fe200078e020d */
[----:B------:R-:W1:Y:S03]  /*0440*/  S2R R26, SR_CTAID.Y ;  /* 0x00000000001a7919 */ /* 0x000e660000002600 */
[----:B------:R-:W-:Y:S01]  /*0450*/  IMAD.MOV.U32 R182, RZ, RZ, c[0x0][0x168] ;  /* 0x00005a00ffb67624 */ /* 0x000fe200078e00ff */
[----:B------:R2:W5:Y:S01]  /*0460*/  @P2 LDG.E R180, [R10.64] ;  /* 0x000000080ab42981 */ /* 0x000562000c1e1900 */
[----:B------:R-:W-:-:S03]  /*0470*/  @P0 IMAD.WIDE R8, R248, R13, c[0x0][0x360] ;  /* 0x0000d800f8080625 */ /* 0x000fc600078e020d */
[----:B------:R2:W5:Y:S04]  /*0480*/  @P1 LDG.E R172, [R6.64] ;  /* 0x0000000806ac1981 */ /* 0x000568000c1e1900 */
[----:B------:R2:W5:Y:S04]  /*0490*/  @P5 LDG.E R181, [R4.64] ;  /* 0x0000000804b55981 */ /* 0x000568000c1e1900 */
[----:B------:R2:W5:Y:S01]  /*04a0*/  @P3 LDG.E R12, [R2.64] ;  /* 0x00000008020c3981 */ /* 0x000562000c1e1900 */
[----:B------:R-:W-:-:S03]  /*04b0*/  IMAD.MOV.U32 R126, RZ, RZ, c[0x0][0x228] ;  /* 0x00008a00ff7e7624 */ /* 0x000fc600078e00ff */
[----:B------:R3:W5:Y:S01]  /*04c0*/  @P0 LDG.E R182, [R8.64] ;  /* 0x0000000808b60981 */ /* 0x000762000c1e1900 */
[----:B-1----:R-:W-:Y:S01]  /*04d0*/  SHF.R.S32.HI R213, RZ, 0x1f, R26 ;  /* 0x0000001fffd57819 */ /* 0x002fe2000001141a */
[----:B---3--:R-:W-:Y:S01]  /*04e0*/  IMAD.MOV.U32 R8, RZ, RZ, c[0x0][0x1d0] ;  /* 0x00007400ff087624 */ /* 0x008fe200078e00ff */
[----:B------:R-:W-:Y:S05]  /*04f0*/  @P0 BRA `(.L_x_52) ;  /* 0x0000004000000947 */ /* 0x000fea0003800000 */
[----:B--2---:R-:W-:Y:S05]  /*0500*/  @!P1 BRA `(.L_x_52) ;  /* 0x0000003000009947 */ /* 0x004fea0003800000 */
[----:B------:R1:W2:Y:S04]  /*0510*/  LDG.E R0, [R6.64] ;  /* 0x0000000806007981 */ /* 0x0002a8000c1e1900 */
[----:B-1----:R-:W2:Y:S02]  /*0520*/  LDG.E R6, [R6.64+0x4] ;  /* 0x0000040806067981 */ /* 0x002ea4000c1e1900 */
[----:B--2--5:R-:W-:Y:S02]  /*0530*/  IADD3 R182, -R0, R6, RZ ;  /* 0x0000000600b67210 */ /* 0x024fe40007ffe1ff */
.L_x_52:
[----:B--2---:R-:W-:-:S04]  /*0540*/  ISETP.NE.U32.AND P0, PT, RZ, c[0x0][0x368], PT ;  /* 0x0000da00ff007a0c */ /* 0x004fc80003f05070 */
[----:B------:R-:W-:-:S13]  /*0550*/  ISETP.NE.AND.EX P0, PT, RZ, c[0x0][0x36c], PT, P0 ;  /* 0x0000db00ff007a0c */ /* 0x000fda0003f05300 */
[----:B------:R-:W-:Y:S05]  /*0560*/  @!P0 BRA `(.L_x_53) ;  /* 0x0000003000008947 */ /* 0x000fea0003800000 */
[----:B------:R-:W-:-:S05]  /*0570*/  IMAD.WIDE R4, R248, R13, c[0x0][0x368] ;  /* 0x0000da00f8047625 */ /* 0x000fca00078e020d */
[----:B------:R1:W5:Y:S01]  /*0580*/  LDG.E R8, [R4.64] ;  /* 0x0000000804087981 */ /* 0x000362000c1e1900 */
[----:B------:R-:W-:Y:S05]  /*0590*/  BRA `(.L_x_54) ;  /* 0x0000004000007947 */ /* 0x000fea0003800000 */
.L_x_53:
[----:B------:R-:W-:Y:S05]  /*05a0*/  @!P5 BRA `(.L_x_54) ;  /* 0x000000300000d947 */ /* 0x000fea0003800000 */
[----:B------:R1:W2:Y:S04]  /*05b0*/  LDG.E R0, [R4.64] ;  /* 0x0000000804007981 */ /* 0x0002a8000c1e1900 */
[----:B-1----:R-:W2:Y:S02]  /*05c0*/  LDG.E R4, [R4.64+0x4] ;  /* 0x0000040804047981 */ /* 0x002ea4000c1e1900 */
[----:B--2---:R-:W-:Y:S02]  /*05d0*/  IADD3 R8, -R0, R4, RZ ;  /* 0x0000000400087210 */ /* 0x004fe40007ffe1ff */
.L_x_54:
[----:B-1----:R1:W2:Y:S04]  /*05e0*/  @P3 LDG.E R5, [R2.64] ;  /* 0x0000000802053981 */ /* 0x0022a8000c1e1900 */
[----:B------:R1:W2:Y:S01]  /*05f0*/  @P3 LDG.E R4, [R2.64+0x4] ;  /* 0x0000040802043981 */ /* 0x0002a2000c1e1900 */
[----:B------:R-:W-:Y:S01]  /*0600*/  ISETP.NE.U32.AND P0, PT, RZ, c[0x0][0x378], PT ;  /* 0x0000de00ff007a0c */ /* 0x000fe20003f05070 */
[----:B-----5:R-:W-:-:S03]  /*0610*/  IMAD.MOV.U32 R165, RZ, RZ, R8 ;  /* 0x000000ffffa57224 */ /* 0x020fc600078e0008 */
[----:B------:R-:W-:Y:S01]  /*0620*/  ISETP.NE.AND.EX P0, PT, RZ, c[0x0][0x37c], PT, P0 ;  /* 0x0000df00ff007a0c */ /* 0x000fe20003f05300 */
[----:B------:R-:W-:-:S12]  /*0630*/  IMAD.IADD R0, R8, 0x1, -R180 ;  /* 0x0000000108007824 */ /* 0x000fd800078e0ab4 */
[----:B-1----:R-:W-:-:S05]  /*0640*/  @P0 IMAD.WIDE R2, R248, R13, c[0x0][0x378] ;  /* 0x0000de00f8020625 */ /* 0x002fca00078e020d */
[----:B------:R1:W5:Y:S01]  /*0650*/  @P0 LDG.E R165, [R2.64] ;  /* 0x0000000802a50981 */ /* 0x000362000c1e1900 */
[----:B--2---:R-:W-:-:S04]  /*0660*/  @P3 IMAD.IADD R126, R4, 0x1, -R5 ;  /* 0x00000001047e3824 */ /* 0x004fc800078e0a05 */
[----:B------:R-:W-:-:S05]  /*0670*/  IMAD.IADD R195, R0, 0x1, R126 ;  /* 0x0000000100c37824 */ /* 0x000fca00078e027e */
[----:B-1----:R-:W-:-:S04]  /*0680*/  IADD3 R2, R195, 0x7f, RZ ;  /* 0x0000007fc3027810 */ /* 0x002fc80007ffe0ff */
[----:B------:R-:W-:-:S04]  /*0690*/  SHF.R.S32.HI R3, RZ, 0x1f, R2 ;  /* 0x0000001fff037819 */ /* 0x000fc80000011402 */
[----:B------:R-:W-:Y:S01]  /*06a0*/  LEA.HI R6, R3, R2, RZ, 0x7 ;  /* 0x0000000203067211 */ /* 0x000fe200078f38ff */
[----:B------:R-:W-:-:S03]  /*06b0*/  IMAD.MOV R3, RZ, RZ, -R0 ;  /* 0x000000ffff037224 */ /* 0x000fc600078e0a00 */
[----:B------:R-:W-:Y:S01]  /*06c0*/  LOP3.LUT R2, R6, 0xffffff80, RZ, 0xc0, !PT ;  /* 0xffffff8006027812 */ /* 0x000fe200078ec0ff */
[----:B------:R1:W-:Y:S04]  /*06d0*/  STL [R1+0x4], R6 ;  /* 0x0000040601007387 */ /* 0x0003e80000100800 */
[----:B------:R-:W-:Y:S01]  /*06e0*/  IMAD.IADD R0, R2, 0x1, -R0 ;  /* 0x0000000102007824 */ /* 0x000fe200078e0a00 */
[----:B------:R-:W-:-:S04]  /*06f0*/  IMNMX R2, RZ, R3, !PT ;  /* 0x00000003ff027217 */ /* 0x000fc80007800200 */
[----:B------:R-:W-:Y:S02]  /*0700*/  IMNMX R0, R0, R126, PT ;  /* 0x0000007e00007217 */ /* 0x000fe40003800200 */
[----:B------:R-:W-:Y:S02]  /*0710*/  SHF.R.U32.HI R157, RZ, 0x7, R2 ;  /* 0x00000007ff9d7819 */ /* 0x000fe40000011602 */
[----:B------:R-:W-:-:S03]  /*0720*/  ISETP.GT.AND P0, PT, R0, R2, PT ;  /* 0x000000020000720c */ /* 0x000fc60003f04270 */
[----:B------:R-:W-:-:S10]  /*0730*/  IMAD.MOV.U32 R4, RZ, RZ, R157 ;  /* 0x000000ffff047224 */ /* 0x000fd400078e009d */
[----:B------:R-:W-:-:S04]  /*0740*/  @P0 IADD3 R0, R0, 0x7f, RZ ;  /* 0x0000007f00000810 */ /* 0x000fc80007ffe0ff */
[----:B------:R-:W-:-:S04]  /*0750*/  @P0 SHF.R.S32.HI R2, RZ, 0x1f, R0 ;  /* 0x0000001fff020819 */ /* 0x000fc80000011400 */
[----:B------:R-:W-:-:S04]  /*0760*/  @P0 LEA.HI R0, R2, R0, RZ, 0x7 ;  /* 0x0000000002000211 */ /* 0x000fc800078f38ff */
[----:B------:R-:W-:-:S04]  /*0770*/  @P0 SHF.R.S32.HI R4, RZ, 0x7, R0 ;  /* 0x00000007ff040819 */ /* 0x000fc80000011400 */
[----:B------:R-:W-:-:S13]  /*0780*/  ISETP.GT.AND P0, PT, R4, R157, PT ;  /* 0x0000009d0400720c */ /* 0x000fda0003f04270 */
[----:B------:R-:W-:Y:S05]  /*0790*/  @!P0 BRA `(.L_x_55) ;  /* 0x000072b000008947 */ /* 0x000fea0003800000 */
[----:B-1----:R-:W-:-:S04]  /*07a0*/  ISETP.NE.U32.AND P4, PT, RZ, c[0x0][0x340], PT ;  /* 0x0000d000ff007a0c */ /* 0x002fc80003f85070 */
[----:B------:R-:W-:-:S13]  /*07b0*/  ISETP.NE.AND.EX P4, PT, RZ, c[0x0][0x344], PT, P4 ;  /* 0x0000d100ff007a0c */ /* 0x000fda0003f85340 */
[----:B------:R-:W-:-:S05]  /*07c0*/  @P4 IMAD.WIDE R2, R248, R13, c[0x0][0x340] ;  /* 0x0000d000f8024625 */ /* 0x000fca00078e020d */
[----:B------:R1:W2:Y:S01]  /*07d0*/  @P4 LDG.E R16, [R2.64] ;  /* 0x0000000802104981 */ /* 0x0002a2000c1e1900 */
[----:B------:R-:W-:Y:S01]  /*07e0*/  SHF.R.S32.HI R6, RZ, 0x1f, R227 ;  /* 0x0000001fff067819 */ /* 0x000fe200000114e3 */
[----:B------:R-:W-:Y:S01]  /*07f0*/  IMAD.MOV.U32 R169, RZ, RZ, c[0x0][0x238] ;  /* 0x00008e00ffa97624 */ /* 0x000fe200078e00ff */
[----:B------:R-:W-:Y:S01]  /*0800*/  SHF.R.S32.HI R9, RZ, 0x1f, R248 ;  /* 0x0000001fff097819 */ /* 0x000fe200000114f8 */
[----:B------:R-:W-:Y:S01]  /*0810*/  IMAD.MOV.U32 R193, RZ, RZ, 0x7 ;  /* 0x00000007ffc17424 */ /* 0x000fe200078e00ff */
[----:B------:R-:W-:Y:S01]  /*0820*/  LEA.HI R0, R6, R227, RZ, 0x3 ;  /* 0x000000e306007211 */ /* 0x000fe200078f18ff */
[----:B------:R-:W-:Y:S01]  /*0830*/  IMAD.IADD R35, R181, 0x1, R8 ;  /* 0x00000001b5237824 */ /* 0x000fe200078e0208 */
[----:B------:R-:W-:Y:S01]  /*0840*/  IADD3 R91, R4, -0x1, RZ ;  /* 0xffffffff045b7810 */ /* 0x000fe20007ffe0ff */
[----:B------:R-:W-:Y:S01]  /*0850*/  IMAD.MOV.U32 R40, RZ, RZ, c[0x0][0x23c] ;  /* 0x00008f00ff287624 */ /* 0x000fe200078e00ff */
[----:B------:R-:W-:Y:S01]  /*0860*/  SHF.R.S32.HI R96, RZ, 0x3, R0 ;  /* 0x00000003ff607819 */ /* 0x000fe20000011400 */
[----:B------:R-:W-:Y:S01]  /*0870*/  IMAD.WIDE.U32 R10, R169, 0x40, RZ ;  /* 0x00000040a90a7825 */ /* 0x000fe200078e00ff */
[----:B------:R-:W-:Y:S01]  /*0880*/  LOP3.LUT R0, R0, 0xfffffff8, RZ, 0xc0, !PT ;  /* 0xfffffff800007812 */ /* 0x000fe200078ec0ff */
[----:B------:R-:W-:Y:S01]  /*0890*/  ULDC.U8 UR6, c[0x0][0x298] ;  /* 0x0000a60000067ab9 */ /* 0x000fe20000000000 */
[--C-:B------:R-:W-:Y:S01]  /*08a0*/  SHF.R.S32.HI R39, RZ, 0x1f, R96.reuse ;  /* 0x0000001fff277819 */ /* 0x100fe20000011460 */
[----:B------:R-:W-:Y:S01]  /*08b0*/  IMAD.IADD R131, R126, 0x1, -R96 ;  /* 0x000000017e837824 */ /* 0x000fe200078e0a60 */
[----:B------:R-:W-:Y:S01]  /*08c0*/  IADD3 R153, P0, R96, R12, RZ ;  /* 0x0000000c60997210 */ /* 0x000fe20007f1e0ff */
[----:B------:R-:W-:Y:S01]  /*08d0*/  IMAD.IADD R28, R227, 0x1, -R0 ;  /* 0x00000001e31c7824 */ /* 0x000fe200078e0a00 */
[----:B------:R-:W-:Y:S01]  /*08e0*/  SEL R24, R9, RZ, !P3 ;  /* 0x000000ff09187207 */ /* 0x000fe20005800000 */
[----:B------:R-:W-:Y:S01]  /*08f0*/  IMAD R8, R91, -0x80, R131 ;  /* 0xffffff805b087824 */ /* 0x000fe200078e0283 */
[----:B------:R-:W-:Y:S01]  /*0900*/  LEA.HI.X.SX32 R163, R12, R39, 0x1, P0 ;  /* 0x000000270ca37211 */ /* 0x000fe200000f0eff */
[----:B------:R-:W-:Y:S01]  /*0910*/  IMAD.SHL.U32 R32, R28, 0x8, RZ ;  /* 0x000000081c207824 */ /* 0x000fe200078e00ff */
[----:B------:R-:W-:Y:S01]  /*0920*/  SEL R102, R248, RZ, !P3 ;  /* 0x000000fff8667207 */ /* 0x000fe20005800000 */
[----:B------:R-:W-:Y:S01]  /*0930*/  IMAD.SHL.U32 R127, R40, 0x40, RZ ;  /* 0x00000040287f7824 */ /* 0x000fe200078e00ff */
[----:B------:R-:W-:Y:S01]  /*0940*/  SHF.L.U64.HI R200, R169, R193, c[0x0][0x23c] ;  /* 0x00008f00a9c87619 */ /* 0x000fe200000102c1 */
[----:B------:R-:W-:Y:S01]  /*0950*/  IMAD R0, R163, c[0x0][0x238], RZ ;  /* 0x00008e00a3007a24 */ /* 0x000fe200078e02ff */
[----:B------:R-:W-:Y:S01]  /*0960*/  SHF.R.S32.HI R33, RZ, 0x1f, R32 ;  /* 0x0000001fff217819 */ /* 0x000fe20000011420 */
[----:B------:R-:W-:Y:S01]  /*0970*/  IMAD.MOV.U32 R212, RZ, RZ, c[0x0][0x27c] ;  /* 0x00009f00ffd47624 */ /* 0x000fe200078e00ff */
[----:B------:R-:W-:Y:S01]  /*0980*/  ISETP.GE.AND P0, PT, R8, 0x1, PT ;  /* 0x000000010800780c */ /* 0x000fe20003f06270 */
[----:B------:R-:W-:Y:S01]  /*0990*/  IMAD R0, R153, c[0x0][0x23c], R0 ;  /* 0x00008f0099007a24 */ /* 0x000fe200078e0200 */
[----:B------:R-:W-:Y:S01]  /*09a0*/  SHF.L.U32 R208, R169, 0x7, RZ ;  /* 0x00000007a9d07819 */ /* 0x000fe200000006ff */
[----:B-1----:R-:W-:Y:S01]  /*09b0*/  IMAD.WIDE.U32 R2, R153, c[0x0][0x238], R32 ;  /* 0x00008e0099027a25 */ /* 0x002fe200078e0020 */
[----:B------:R-:W-:Y:S01]  /*09c0*/  SHF.R.S32.HI R5, RZ, 0x1f, R91 ;  /* 0x0000001fff057819 */ /* 0x000fe2000001145b */
[----:B------:R-:W-:Y:S01]  /*09d0*/  UMOV UR7, 0x60 ;  /* 0x0000006000077882 */ /* 0x000fe20000000000 */
[C---:B------:R-:W-:Y:S01]  /*09e0*/  ISETP.GE.AND P1, PT, R32.reuse, c[0x0][0x1d4], PT ;  /* 0x0000750020007a0c */ /* 0x040fe20003f26270 */
[----:B------:R-:W-:Y:S01]  /*09f0*/  IMAD.IADD R3, R3, 0x1, R0 ;  /* 0x0000000103037824 */ /* 0x000fe200078e0200 */
[----:B------:R-:W-:Y:S01]  /*0a00*/  IADD3 R94, R32, 0x40, RZ ;  /* 0x00000040205e7810 */ /* 0x000fe20007ffe0ff */
[----:B------:R-:W-:Y:S01]  /*0a10*/  IMAD R0, R213, c[0x0][0x240], RZ ;  /* 0x00009000d5007a24 */ /* 0x000fe200078e02ff */
[----:B------:R-:W-:Y:S01]  /*0a20*/  P2R R147, PR, RZ, 0x2 ;  /* 0x00000002ff937803 */ /* 0x000fe20000000000 */
[----:B------:R-:W-:Y:S01]  /*0a30*/  IMAD.WIDE.U32 R2, R26, c[0x0][0x240], R2 ;  /* 0x000090001a027a25 */ /* 0x000fe200078e0002 */
[----:B------:R-:W-:Y:S01]  /*0a40*/  ISETP.GE.AND P2, PT, R8, 0x21, PT ;  /* 0x000000210800780c */ /* 0x000fe20003f46270 */
[----:B------:R-:W-:Y:S01]  /*0a50*/  ULDC UR5, c[0x0][0x284] ;  /* 0x0000a10000057ab9 */ /* 0x000fe20000000800 */
[----:B------:R-:W-:Y:S01]  /*0a60*/  ISETP.GE.AND P6, PT, R94, c[0x0][0x1d4], PT ;  /* 0x000075005e007a0c */ /* 0x000fe20003fc6270 */
[----:B------:R-:W-:Y:S01]  /*0a70*/  IMAD R4, R26, c[0x0][0x244], R0 ;  /* 0x000091001a047a24 */ /* 0x000fe200078e0200 */
[----:B------:R-:W-:Y:S01]  /*0a80*/  SHF.R.S32.HI R37, RZ, 0x1f, R35 ;  /* 0x0000001fff257819 */ /* 0x000fe20000011423 */
[----:B------:R-:W-:Y:S01]  /*0a90*/  IMAD R0, R200, R91, RZ ;  /* 0x0000005bc8007224 */ /* 0x000fe200078e02ff */
[C---:B------:R-:W-:Y:S01]  /*0aa0*/  IADD3 R168, R96.reuse, 0x20, RZ ;  /* 0x0000002060a87810 */ /* 0x040fe20007ffe0ff */
[----:B------:R-:W-:Y:S01]  /*0ab0*/  IMAD.IADD R3, R3, 0x1, R4 ;  /* 0x0000000103037824 */ /* 0x000fe200078e0204 */
[----:B------:R-:W-:Y:S01]  /*0ac0*/  IADD3 R167, R96, 0x40, RZ ;  /* 0x0000004060a77810 */ /* 0x000fe20007ffe0ff */
[----:B------:R-:W-:Y:S01]  /*0ad0*/  IMAD R4, R24, c[0x0][0x248], RZ ;  /* 0x0000920018047a24 */ /* 0x000fe200078e02ff */
[----:B------:R-:W-:Y:S01]  /*0ae0*/  IADD3 R166, R96, 0x60, RZ ;  /* 0x0000006060a67810 */ /* 0x000fe20007ffe0ff */
[C---:B------:R-:W-:Y:S01]  /*0af0*/  IMAD.WIDE.U32 R136, R102.reuse, c[0x0][0x248], R2 ;  /* 0x0000920066887a25 */ /* 0x040fe200078e0002 */
[----:B------:R-:W-:Y:S01]  /*0b00*/  ULDC UR4, c[0x0][0x294] ;  /* 0x0000a50000047ab9 */ /* 0x000fe20000000800 */
[----:B------:R-:W-:Y:S01]  /*0b10*/  P2R R164, PR, RZ, 0x40 ;  /* 0x00000040ffa47803 */ /* 0x000fe20000000000 */
[----:B------:R-:W-:Y:S01]  /*0b20*/  UIMAD UR5, UR7, UR5, URZ ;  /* 0x00000005070572a4 */ /* 0x000fe2000f8e023f */
[----:B------:R-:W-:Y:S01]  /*0b30*/  IMAD R4, R102, c[0x0][0x24c], R4 ;  /* 0x0000930066047a24 */ /* 0x000fe200078e0204 */
[----:B------:R-:W-:Y:S01]  /*0b40*/  UIMAD UR4, UR7, UR4, URZ ;  /* 0x00000004070472a4 */ /* 0x000fe2000f8e023f */
[----:B------:R-:W-:-:S02]  /*0b50*/  IMAD.MOV.U32 R132, RZ, RZ, R136 ;  /* 0x000000ffff847224 */ /* 0x000fc400078e0088 */
[----:B------:R-:W-:Y:S01]  /*0b60*/  IMAD R5, R5, R208, R0 ;  /* 0x000000d005057224 */ /* 0x000fe200078e0200 */
[----:B------:R-:W-:Y:S01]  /*0b70*/  IADD3 R133, R137, R4, RZ ;  /* 0x0000000489857210 */ /* 0x000fe20007ffe0ff */
[----:B------:R-:W-:Y:S01]  /*0b80*/  IMAD.SHL.U32 R2, R96, 0x40, RZ ;  /* 0x0000004060027824 */ /* 0x000fe200078e00ff */
[----:B------:R-:W-:Y:S01]  /*0b90*/  LEA.HI R0, R6, R227, RZ, 0x6 ;  /* 0x000000e306007211 */ /* 0x000fe200078f30ff */
[----:B------:R-:W-:Y:S02]  /*0ba0*/  IMAD R4, R37, c[0x0][0x1e0], RZ ;  /* 0x0000780025047a24 */ /* 0x000fe400078e02ff */
[----:B------:R-:W-:Y:S01]  /*0bb0*/  IMAD.WIDE.U32 R20, R91, R208, R132 ;  /* 0x000000d05b147225 */ /* 0x000fe200078e0084 */
[----:B------:R-:W-:-:S03]  /*0bc0*/  LOP3.LUT R19, R2, 0x1c0, RZ, 0xc0, !PT ;  /* 0x000001c002137812 */ /* 0x000fc600078ec0ff */
[----:B------:R-:W-:Y:S01]  /*0bd0*/  IMAD.SHL.U32 R0, R0, 0x8, RZ ;  /* 0x0000000800007824 */ /* 0x000fe200078e00ff */
[----:B------:R-:W-:Y:S01]  /*0be0*/  @P0 LEA R2, P1, R20, c[0x0][0x220], 0x1 ;  /* 0x0000880014020a11 */ /* 0x000fe200078208ff */
[----:B------:R-:W-:Y:S01]  /*0bf0*/  IMAD.IADD R15, R21, 0x1, R5 ;  /* 0x00000001150f7824 */ /* 0x000fe200078e0205 */
[----:B------:R-:W-:Y:S01]  /*0c00*/  LOP3.LUT R74, R19, 0x38, R32, 0xf8, !PT ;  /* 0x00000038134a7812 */ /* 0x000fe200078ef820 */
[C---:B------:R-:W-:Y:S01]  /*0c10*/  IMAD.WIDE.U32 R6, R35.reuse, c[0x0][0x1e0], RZ ;  /* 0x0000780023067a25 */ /* 0x040fe200078e00ff */
[----:B------:R-:W-:Y:S02]  /*0c20*/  LOP3.LUT R27, R0, 0xfffffe00, RZ, 0xc0, !PT ;  /* 0xfffffe00001b7812 */ /* 0x000fe400078ec0ff */
[----:B------:R-:W-:Y:S01]  /*0c30*/  SHF.R.U32.HI R36, RZ, 0x3, R19 ;  /* 0x00000003ff247819 */ /* 0x000fe20000011613 */
[----:B------:R-:W-:Y:S01]  /*0c40*/  IMAD R4, R35, c[0x0][0x1e4], R4 ;  /* 0x0000790023047a24 */ /* 0x000fe200078e0204 */
[----:B------:R-:W-:Y:S01]  /*0c50*/  @P0 LEA.HI.X R3, R20, c[0x0][0x224], R15, 0x1, P1 ;  /* 0x0000890014030a11 */ /* 0x000fe200008f0c0f */
[----:B------:R-:W-:Y:S01]  /*0c60*/  IMAD.IADD R127, R11, 0x1, R127 ;  /* 0x000000010b7f7824 */ /* 0x000fe200078e027f */
[----:B------:R-:W-:Y:S01]  /*0c70*/  ISETP.NE.AND P1, PT, R147, RZ, PT ;  /* 0x000000ff9300720c */ /* 0x000fe20003f25270 */
[----:B------:R-:W-:Y:S01]  /*0c80*/  IMAD.SHL.U32 R28, R28, 0x4, RZ ;  /* 0x000000041c1c7824 */ /* 0x000fe200078e00ff */
[----:B------:R-:W-:Y:S01]  /*0c90*/  LOP3.LUT R74, R27, R74, R36, 0xf6, !PT ;  /* 0x0000004a1b4a7212 */ /* 0x000fe200078ef624 */
[----:B------:R-:W-:Y:S01]  /*0ca0*/  IMAD R14, R39, c[0x0][0x280], RZ ;  /* 0x0000a000270e7a24 */ /* 0x000fe200078e02ff */
[----:B------:R-:W-:Y:S01]  /*0cb0*/  @P2 LEA R0, P3, R169, R20, 0x5 ;  /* 0x00000014a9002211 */ /* 0x000fe200078628ff */
[----:B------:R-:W-:Y:S01]  /*0cc0*/  IMAD R21, R213, c[0x0][0x210], RZ ;  /* 0x00008400d5157a24 */ /* 0x000fe200078e02ff */
[----:B------:R-:W-:Y:S01]  /*0cd0*/  SHF.R.S32.HI R29, RZ, 0x1f, R28 ;  /* 0x0000001fff1d7819 */ /* 0x000fe2000001141c */
[----:B------:R-:W-:Y:S01]  /*0ce0*/  IMAD.SHL.U32 R74, R74, 0x2, RZ ;  /* 0x000000024a4a7824 */ /* 0x000fe200078e00ff */
[----:B------:R-:W-:Y:S01]  /*0cf0*/  @P2 LEA.HI.X R5, R169, R15, R40, 0x5, P3 ;  /* 0x0000000fa9052211 */ /* 0x000fe200018f2c28 */
[----:B------:R-:W-:-:S02]  /*0d00*/  IMAD R14, R96, c[0x0][0x284], R14 ;  /* 0x0000a100600e7a24 */ /* 0x000fc400078e020e */
[----:B------:R-:W-:Y:S02]  /*0d10*/  IMAD R21, R26, c[0x0][0x214], R21 ;  /* 0x000085001a157a24 */ /* 0x000fe400078e0215 */
[----:B------:R-:W-:Y:S01]  /*0d20*/  @!PT LDS RZ, [RZ] ;  /* 0x00000000fffff984 */ /* 0x000fe20000000800 */
[----:B------:R-:W-:Y:S01]  /*0d30*/  @!PT LDS RZ, [RZ] ;  /* 0x00000000fffff984 */ /* 0x000fe20000000800 */
[----:B------:R-:W-:Y:S01]  /*0d40*/  @!PT LDS RZ, [RZ] ;  /* 0x00000000fffff984 */ /* 0x000fe20000000800 */
[----:B------:R1:W-:Y:S01]  /*0d50*/  @P0 LDGSTS.E.BYPASS.LTC128B.128 [R74+0x8100], [R2.64], !P1 ;  /* 0x08100000024a0fae */ /* 0x0003e2000c901d48 */
[----:B------:R-:W-:Y:S01]  /*0d60*/  ISETP.GE.AND P1, PT, R8, 0x41, PT ;  /* 0x000000410800780c */ /* 0x000fe20003f26270 */
[----:B------:R-:W-:Y:S02]  /*0d70*/  IMAD.WIDE.U32 R12, R96, c[0x0][0x280], R28 ;  /* 0x0000a000600c7a25 */ /* 0x000fe400078e001c */
[----:B------:R1:W-:Y:S02]  /*0d80*/  @P0 LDGSTS.E.BYPASS.LTC128B.128 [R74+0xc100], [R2.64+0x80], !P6 ;  /* 0x0c100080024a0fae */ /* 0x0003e4000f101d48 */
[----:B------:R-:W-:Y:S02]  /*0d90*/  IMAD.MOV.U32 R110, RZ, RZ, R12 ;  /* 0x000000ffff6e7224 */ /* 0x000fe400078e000c */
[----:B------:R-:W-:-:S02]  /*0da0*/  IMAD.IADD R111, R13, 0x1, R14 ;  /* 0x000000010d6f7824 */ /* 0x000fc400078e020e */
[----:B------:R-:W-:Y:S02]  /*0db0*/  IMAD.MOV.U32 R175, RZ, RZ, 0x6 ;  /* 0x00000006ffaf7424 */ /* 0x000fe400078e00ff */
[----:B------:R-:W-:Y:S02]  /*0dc0*/  IMAD.MOV.U32 R177, RZ, RZ, 0x5 ;  /* 0x00000005ffb17424 */ /* 0x000fe400078e00ff */
[----:B------:R-:W-:Y:S02]  /*0dd0*/  IMAD.SHL.U32 R173, R169, 0x40, RZ ;  /* 0x00000040a9ad7824 */ /* 0x000fe400078e00ff */
[----:B------:R-:W-:-:S04]  /*0de0*/  IMAD.WIDE.U32 R178, R96, c[0x0][0x1e0], RZ ;  /* 0x0000780060b27a25 */ /* 0x000fc800078e00ff */
[----:B------:R-:W-:Y:S02]  /*0df0*/  IMAD.MOV.U32 R190, RZ, RZ, c[0x0][0x1e4] ;  /* 0x00007900ffbe7624 */ /* 0x000fe400078e00ff */
[----:B------:R-:W-:-:S04]  /*0e00*/  IMAD.WIDE.U32 R188, R168, c[0x0][0x1e0], RZ ;  /* 0x00007800a8bc7a25 */ /* 0x000fc800078e00ff */
[----:B------:R-:W-:Y:S02]  /*0e10*/  IMAD R190, R190, 0x60, RZ ;  /* 0x00000060bebe7824 */ /* 0x000fe400078e02ff */
[----:B------:R-:W-:Y:S01]  /*0e20*/  IMAD.WIDE.U32 R186, R167, c[0x0][0x1e0], RZ ;  /* 0x00007800a7ba7a25 */ /* 0x000fe200078e00ff */
[----:B-1----:R-:W-:-:S03]  /*0e30*/  MOV R2, R6 ;  /* 0x0000000600027202 */ /* 0x002fc60000000f00 */
[----:B------:R-:W-:Y:S01]  /*0e40*/  IMAD.IADD R3, R7, 0x1, R4 ;  /* 0x0000000107037824 */ /* 0x000fe200078e0204 */
[----:B------:R-:W-:Y:S01]  /*0e50*/  @P2 LEA R4, P0, R0, c[0x0][0x220], 0x1 ;  /* 0x0000880000042a11 */ /* 0x000fe200078008ff */
[----:B------:R-:W-:Y:S01]  /*0e60*/  IMAD.WIDE.U32 R184, R166, c[0x0][0x1e0], RZ ;  /* 0x00007800a6b87a25 */ /* 0x000fe200078e00ff */
[----:B------:R-:W-:Y:S02]  /*0e70*/  @P1 IADD3 R6, P3, R20, R10, RZ ;  /* 0x0000000a14061210 */ /* 0x000fe40007f7e0ff */
[----:B------:R-:W-:Y:S01]  /*0e80*/  @P2 LEA.HI.X R5, R0, c[0x0][0x224], R5, 0x1, P0 ;  /* 0x0000890000052a11 */ /* 0x000fe200000f0c05 */
[----:B------:R-:W-:Y:S01]  /*0e90*/  IMAD.SHL.U32 R0, R212, 0x2, RZ ;  /* 0x00000002d4007824 */ /* 0x000fe200078e00ff */
[----:B------:R-:W-:Y:S01]  /*0ea0*/  ISETP.GE.AND P0, PT, R32, c[0x0][0x27c], PT ;  /* 0x00009f0020007a0c */ /* 0x000fe20003f06270 */
[----:B------:R-:W-:-:S04]  /*0eb0*/  IMAD.WIDE.U32 R2, R26, c[0x0][0x1e8], R2 ;  /* 0x00007a001a027a25 */ /* 0x000fc800078e0002 */
[----:B------:R-:W-:Y:S02]  /*0ec0*/  IMAD.MOV.U32 R92, RZ, RZ, R2 ;  /* 0x000000ffff5c7224 */ /* 0x000fe400078e0002 */
[----:B-----5:R-:W-:-:S06]  /*0ed0*/  IMAD.WIDE.U32 R110, R165, c[0x0][0x280], R110 ;  /* 0x0000a000a56e7a25 */ /* 0x020fcc00078e006e */
[----:B------:R-:W-:Y:S02]  /*0ee0*/  @P0 IADD3 R0, -R0, c[0x0][0x1d4], RZ ;  /* 0x0000750000000a10 */ /* 0x000fe40007ffe1ff */
[----:B--2---:R-:W-:Y:S01]  /*0ef0*/  @P4 SHF.R.S32.HI R17, RZ, 0x1f, R16 ;  /* 0x0000001fff114819 */ /* 0x004fe20000011410 */
[----:B------:R-:W-:Y:S02]  /*0f00*/  @!P4 IMAD.MOV.U32 R16, RZ, RZ, R248 ;  /* 0x000000ffff10c224 */ /* 0x000fe400078e00f8 */
[----:B------:R-:W-:Y:S01]  /*0f10*/  @!P4 IMAD.MOV.U32 R17, RZ, RZ, R9 ;  /* 0x000000ffff11c224 */ /* 0x000fe200078e0009 */
[----:B------:R-:W-:-:S13]  /*0f20*/  ISETP.NE.AND P4, PT, R147, RZ, PT ;  /* 0x000000ff9300720c */ /* 0x000fda0003f85270 */
[----:B------:R1:W-:Y:S04]  /*0f30*/  @P2 LDGSTS.E.BYPASS.LTC128B.128 [R74+0x9100], [R4.64], !P4 ;  /* 0x09100000044a2fae */ /* 0x0003e8000e101d48 */
[----:B------:R1:W-:Y:S01]  /*0f40*/  @P2 LDGSTS.E.BYPASS.LTC128B.128 [R74+0xd100], [R4.64+0x80], !P6 ;  /* 0x0d100080044a2fae */ /* 0x0003e2000f101d48 */
[----:B------:R-:W-:Y:S02]  /*0f50*/  ISETP.GE.AND P2, PT, R212, 0x1, PT ;  /* 0x00000001d400780c */ /* 0x000fe40003f46270 */
[----:B------:R-:W-:Y:S02]  /*0f60*/  @P1 LEA R22, P2, R6, c[0x0][0x220], 0x1 ;  /* 0x0000880006161a11 */ /* 0x000fe400078408ff */
[----:B-1----:R-:W-:Y:S01]  /*0f70*/  @P1 IADD3.X R4, R127, R15, RZ, P3, !PT ;  /* 0x0000000f7f041210 */ /* 0x002fe20001ffe4ff */
[----:B------:R-:W-:-:S03]  /*0f80*/  IMAD R5, R213, c[0x0][0x1e8], RZ ;  /* 0x00007a00d5057a24 */ /* 0x000fc600078e02ff */
[----:B------:R-:W-:Y:S01]  /*0f90*/  @P1 LEA.HI.X R23, R6, c[0x0][0x224], R4, 0x1, P2 ;  /* 0x0000890006171a11 */ /* 0x000fe200010f0c04 */
[----:B------:R-:W-:Y:S01]  /*0fa0*/  IMAD R5, R26, c[0x0][0x1ec], R5 ;  /* 0x00007b001a057a24 */ /* 0x000fe200078e0205 */
[----:B------:R-:W-:Y:S01]  /*0fb0*/  SEL R4, RZ, c[0x0][0x27c], !P0 ;  /* 0x00009f00ff047a07 */ /* 0x000fe20004000000 */
[----:B------:R-:W-:Y:S01]  /*0fc0*/  IMAD.WIDE.U32 R6, R96, c[0x0][0x290], R32 ;  /* 0x0000a40060067a25 */ /* 0x000fe200078e0020 */
[----:B------:R-:W-:Y:S01]  /*0fd0*/  IADD3 R130, P2, R10, 0x80, RZ ;  /* 0x000000800a827810 */ /* 0x000fe20007f5e0ff */
[----:B------:R1:W-:Y:S01]  /*0fe0*/  @P1 LDGSTS.E.BYPASS.LTC128B.128 [R74+0xa100], [R22.64], !P4 ;  /* 0x0a100000164a1fae */ /* 0x0003e2000e101d48 */
[----:B------:R-:W-:Y:S01]  /*0ff0*/  ISETP.GT.AND P0, PT, R8, 0x60, PT ;  /* 0x000000600800780c */ /* 0x000fe20003f04270 */
[----:B------:R-:W-:Y:S01]  /*1000*/  IMAD.IADD R93, R3, 0x1, R5 ;  /* 0x00000001035d7824 */ /* 0x000fe200078e0205 */
[----:B------:R-:W-:Y:S01]  /*1010*/  SHF.R.S32.HI R3, RZ, 0x1f, R0 ;  /* 0x0000001fff037819 */ /* 0x000fe20000011400 */
[----:B------:R-:W-:Y:S01]  /*1020*/  IMAD.IADD R4, R32, 0x1, R4 ;  /* 0x0000000120047824 */ /* 0x000fe200078e0204 */
[----:B------:R1:W-:Y:S01]  /*1030*/  @P1 LDGSTS.E.BYPASS.LTC128B.128 [R74+0xe100], [R22.64+0x80], !P6 ;  /* 0x0e100080164a1fae */ /* 0x0003e2000f101d48 */
[----:B------:R-:W-:Y:S01]  /*1040*/  IMAD R5, R213, c[0x0][0x260], RZ ;  /* 0x00009800d5057a24 */ /* 0x000fe200078e02ff */
[----:B------:R-:W-:Y:S01]  /*1050*/  LEA.HI R34, R3, R0, RZ, 0x4 ;  /* 0x0000000003227211 */ /* 0x000fe200078f20ff */
[----:B------:R-:W-:Y:S01]  /*1060*/  IMAD.WIDE.U32 R2, R26, c[0x0][0x260], R32 ;  /* 0x000098001a027a25 */ /* 0x000fe200078e0020 */
[----:B------:R-:W-:-:S03]  /*1070*/  SHF.R.S32.HI R0, RZ, 0x1f, R4 ;  /* 0x0000001fff007819 */ /* 0x000fc60000011404 */
[----:B------:R-:W-:Y:S01]  /*1080*/  IMAD R5, R26, c[0x0][0x264], R5 ;  /* 0x000099001a057a24 */ /* 0x000fe200078e0205 */
[-C--:B------:R-:W-:Y:S01]  /*1090*/  LEA.HI R18, R0, R4.reuse, RZ, 0x3 ;  /* 0x0000000400127211 */ /* 0x080fe200078f18ff */
[----:B------:R-:W-:Y:S01]  /*10a0*/  IMAD.WIDE.U32 R10, R96, c[0x0][0x290], R28 ;  /* 0x0000a400600a7a25 */ /* 0x000fe200078e001c */
[----:B------:R-:W-:Y:S02]  /*10b0*/  LEA.HI R25, R0, R4, RZ, 0x6 ;  /* 0x0000000400197211 */ /* 0x000fe400078f30ff */
[----:B------:R-:W-:Y:S01]  /*10c0*/  IADD3 R3, R3, R5, RZ ;  /* 0x0000000503037210 */ /* 0x000fe20007ffe0ff */
[----:B------:R-:W-:Y:S01]  /*10d0*/  IMAD R0, R39, c[0x0][0x290], RZ ;  /* 0x0000a40027007a24 */ /* 0x000fe200078e02ff */
[----:B------:R-:W-:Y:S01]  /*10e0*/  LOP3.LUT R115, R18, 0xfffffff8, RZ, 0xc0, !PT ;  /* 0xfffffff812737812 */ /* 0x000fe200078ec0ff */
[----:B------:R-:W-:-:S03]  /*10f0*/  IMAD.WIDE.U32 R8, R96, c[0x0][0x280], R32 ;  /* 0x0000a00060087a25 */ /* 0x000fc600078e0020 */
[----:B------:R-:W-:Y:S01]  /*1100*/  SHF.R.S32.HI R121, RZ, 0x1f, R115 ;  /* 0x0000001fff797819 */ /* 0x000fe20000011473 */
[----:B------:R-:W-:Y:S02]  /*1110*/  IMAD R0, R96, c[0x0][0x294], R0 ;  /* 0x0000a50060007a24 */ /* 0x000fe400078e0200 */
[----:B------:R-:W-:Y:S01]  /*1120*/  IMAD.MOV.U32 R106, RZ, RZ, R8 ;  /* 0x000000ffff6a7224 */ /* 0x000fe200078e0008 */
[----:B------:R-:W-:Y:S01]  /*1130*/  SHF.R.S32.HI R8, RZ, 0x1f, R168 ;  /* 0x0000001fff087819 */ /* 0x000fe200000114a8 */
[----:B------:R-:W-:Y:S02]  /*1140*/  IMAD.IADD R109, R11, 0x1, R0 ;  /* 0x000000010b6d7824 */ /* 0x000fe400078e0200 */
[----:B------:R-:W-:Y:S01]  /*1150*/  IMAD.IADD R105, R0, 0x1, R7 ;  /* 0x0000000100697824 */ /* 0x000fe200078e0207 */
[----:B------:R-:W-:Y:S01]  /*1160*/  LEA.HI R8, R8, R168, RZ, 0x3 ;  /* 0x000000a808087211 */ /* 0x000fe200078f18ff */
[----:B------:R-:W-:Y:S02]  /*1170*/  IMAD R0, R24, c[0x0][0x268], RZ ;  /* 0x00009a0018007a24 */ /* 0x000fe400078e02ff */
[----:B------:R-:W-:-:S04]  /*1180*/  IMAD.WIDE.U32 R4, R26, c[0x0][0x210], R32 ;  /* 0x000084001a047a25 */ /* 0x000fc800078e0020 */
[C---:B------:R-:W-:Y:S01]  /*1190*/  IMAD R112, R102.reuse, c[0x0][0x26c], R0 ;  /* 0x00009b0066707a24 */ /* 0x040fe200078e0200 */
[----:B------:R-:W-:Y:S01]  /*11a0*/  SHF.R.S32.HI R0, RZ, 0x1f, R166 ;  /* 0x0000001fff007819 */ /* 0x000fe200000114a6 */
[----:B------:R-:W-:Y:S01]  /*11b0*/  IMAD.WIDE.U32 R102, R102, c[0x0][0x268], R2 ;  /* 0x00009a0066667a25 */ /* 0x000fe200078e0002 */
[----:B------:R-:W-:Y:S02]  /*11c0*/  SHF.R.S32.HI R3, RZ, 0x1f, R167 ;  /* 0x0000001fff037819 */ /* 0x000fe400000114a7 */
[----:B------:R-:W-:Y:S01]  /*11d0*/  LEA.HI R0, R0, R166, RZ, 0x3 ;  /* 0x000000a600007211 */ /* 0x000fe200078f18ff */
[----:B------:R-:W-:Y:S01]  /*11e0*/  IMAD.IADD R107, R14, 0x1, R9 ;  /* 0x000000010e6b7824 */ /* 0x000fe200078e0209 */
[----:B------:R-:W-:Y:S01]  /*11f0*/  LEA.HI R3, R3, R167, RZ, 0x3 ;  /* 0x000000a703037211 */ /* 0x000fe200078f18ff */
[----:B------:R-:W-:Y:S01]  /*1200*/  IMAD.MOV.U32 R104, RZ, RZ, R6 ;  /* 0x000000ffff687224 */ /* 0x000fe200078e0006 */
[----:B------:R-:W-:Y:S01]  /*1210*/  IADD3 R7, R5, R21, RZ ;  /* 0x0000001505077210 */ /* 0x000fe20007ffe0ff */
[----:B------:R-:W-:Y:S01]  /*1220*/  IMAD.SHL.U32 R9, R8, 0x40, RZ ;  /* 0x0000004008097824 */ /* 0x000fe200078e00ff */
[----:B------:R-:W-:Y:S01]  /*1230*/  SHF.L.U32 R5, R167, 0x6, RZ ;  /* 0x00000006a7057819 */ /* 0x000fe200000006ff */
[----:B------:R-:W-:-:S02]  /*1240*/  IMAD.MOV.U32 R6, RZ, RZ, R4 ;  /* 0x000000ffff067224 */ /* 0x000fc400078e0004 */
[----:B------:R-:W-:Y:S01]  /*1250*/  IMAD.SHL.U32 R2, R168, 0x40, RZ ;  /* 0x00000040a8027824 */ /* 0x000fe200078e00ff */
[----:B------:R-:W-:Y:S01]  /*1260*/  LOP3.LUT R5, R5, 0x1c0, RZ, 0xc0, !PT ;  /* 0x000001c005057812 */ /* 0x000fe200078ec0ff */
[----:B------:R-:W-:Y:S01]  /*1270*/  IMAD.SHL.U32 R8, R3, 0x40, RZ ;  /* 0x0000004003087824 */ /* 0x000fe200078e00ff */
[----:B------:R-:W-:Y:S01]  /*1280*/  SHF.R.S32.HI R3, RZ, 0x4, R34 ;  /* 0x00000004ff037819 */ /* 0x000fe20000011422 */
[----:B------:R-:W-:Y:S01]  /*1290*/  IMAD.SHL.U32 R4, R166, 0x40, RZ ;  /* 0x00000040a6047824 */ /* 0x000fe200078e00ff */
[----:B------:R-:W-:Y:S01]  /*12a0*/  LOP3.LUT R2, R2, 0x1c0, RZ, 0xc0, !PT ;  /* 0x000001c002027812 */ /* 0x000fe200078ec0ff */
[----:B------:R-:W-:Y:S01]  /*12b0*/  IMAD.SHL.U32 R0, R0, 0x40, RZ ;  /* 0x0000004000007824 */ /* 0x000fe200078e00ff */
[----:B------:R-:W-:Y:S01]  /*12c0*/  LEA.HI.SX32 R3, R18, R3, 0x1d ;  /* 0x0000000312037211 */ /* 0x000fe200078feaff */
[----:B------:R-:W-:Y:S01]  /*12d0*/  IMAD.MOV.U32 R108, RZ, RZ, R10 ;  /* 0x000000ffff6c7224 */ /* 0x000fe200078e000a */
[----:B------:R-:W-:Y:S01]  /*12e0*/  LOP3.LUT R4, R4, 0x1c0, RZ, 0xc0, !PT ;  /* 0x000001c004047812 */ /* 0x000fe200078ec0ff */
[----:B------:R-:W-:Y:S01]  /*12f0*/  IMAD.WIDE.U32 R106, R165, c[0x0][0x280], R106 ;  /* 0x0000a000a56a7a25 */ /* 0x000fe200078e006a */
[----:B------:R-:W-:-:S02]  /*1300*/  LOP3.LUT R10, R0, 0xfffffe00, RZ, 0xc0, !PT ;  /* 0xfffffe00000a7812 */ /* 0x000fc400078ec0ff */
[----:B------:R-:W-:Y:S01]  /*1310*/  LOP3.LUT R12, R9, 0xfffffe00, RZ, 0xc0, !PT ;  /* 0xfffffe00090c7812 */ /* 0x000fe200078ec0ff */
[----:B------:R-:W-:Y:S01]  /*1320*/  IMAD.SHL.U32 R0, R25, 0x80, RZ ;  /* 0x0000008019007824 */ /* 0x000fe200078e00ff */
[----:B------:R-:W-:Y:S01]  /*1330*/  LOP3.LUT R11, R8, 0xfffffe00, RZ, 0xc0, !PT ;  /* 0xfffffe00080b7812 */ /* 0x000fe200078ec0ff */
[----:B------:R-:W-:Y:S01]  /*1340*/  IMAD.WIDE.U32 R108, R165, c[0x0][0x290], R108 ;  /* 0x0000a400a56c7a25 */ /* 0x000fe200078e006c */
[----:B------:R-:W-:Y:S02]  /*1350*/  SHF.R.U32.HI R26, RZ, 0x3, R2 ;  /* 0x00000003ff1a7819 */ /* 0x000fe40000011602 */
[----:B------:R-:W-:Y:S01]  /*1360*/  LOP3.LUT R9, R19, 0x38, R18, 0xf8, !PT ;  /* 0x0000003813097812 */ /* 0x000fe200078ef812 */
[----:B------:R-:W-:Y:S01]  /*1370*/  IMAD.WIDE.U32 R104, R165, c[0x0][0x290], R104 ;  /* 0x0000a400a5687a25 */ /* 0x000fe200078e0068 */
[----:B------:R-:W-:Y:S02]  /*1380*/  LOP3.LUT R13, R2, 0x38, R18, 0xf8, !PT ;  /* 0x00000038020d7812 */ /* 0x000fe400078ef812 */
[----:B------:R-:W-:Y:S01]  /*1390*/  SHF.R.S32.HI R8, RZ, 0x1f, R3 ;  /* 0x0000001fff087819 */ /* 0x000fe20000011403 */
[----:B------:R-:W-:Y:S01]  /*13a0*/  IMAD.X R127, RZ, RZ, R127, P2 ;  /* 0x000000ffff7f7224 */ /* 0x000fe200010e067f */
[----:B------:R-:W-:Y:S01]  /*13b0*/  SHF.R.U32.HI R30, RZ, 0x3, R5 ;  /* 0x00000003ff1e7819 */ /* 0x000fe20000011605 */
[----:B------:R-:W-:Y:S01]  /*13c0*/  IMAD.IADD R112, R103, 0x1, R112 ;  /* 0x0000000167707824 */ /* 0x000fe200078e0270 */
[----:B------:R-:W-:-:S02]  /*13d0*/  SHF.R.U32.HI R31, RZ, 0x3, R4 ;  /* 0x00000003ff1f7819 */ /* 0x000fc40000011604 */
[--C-:B------:R-:W-:Y:S02]  /*13e0*/  LOP3.LUT R14, R5, 0x38, R18.reuse, 0xf8, !PT ;  /* 0x00000038050e7812 */ /* 0x100fe400078ef812 */
[----:B------:R-:W-:Y:S02]  /*13f0*/  LOP3.LUT R24, R4, 0x38, R18, 0xf8, !PT ;  /* 0x0000003804187812 */ /* 0x000fe400078ef812 */
[----:B------:R-:W-:Y:S02]  /*1400*/  SHF.L.U32 R97, R3, 0x3, RZ ;  /* 0x0000000303617819 */ /* 0x000fe400000006ff */
[----:B------:R-:W-:Y:S02]  /*1410*/  LOP3.LUT R0, R0, 0xffffe000, RZ, 0xc0, !PT ;  /* 0xffffe00000007812 */ /* 0x000fe400078ec0ff */
[----:B------:R-:W-:Y:S02]  /*1420*/  LOP3.LUT R21, R9, R36, RZ, 0x3c, !PT ;  /* 0x0000002409157212 */ /* 0x000fe400078e3cff */
[----:B------:R-:W-:-:S02]  /*1430*/  LEA.HI R25, R8, R3, RZ, 0x3 ;  /* 0x0000000308197211 */ /* 0x000fc400078f18ff */
[----:B------:R-:W-:Y:S02]  /*1440*/  LOP3.LUT R13, R13, R26, RZ, 0x3c, !PT ;  /* 0x0000001a0d0d7212 */ /* 0x000fe400078e3cff */
[----:B------:R-:W-:Y:S01]  /*1450*/  LOP3.LUT R9, R14, R30, RZ, 0x3c, !PT ;  /* 0x0000001e0e097212 */ /* 0x000fe200078e3cff */
[----:B------:R-:W-:Y:S01]  /*1460*/  @P0 IMAD.MOV.U32 R14, RZ, RZ, R20 ;  /* 0x000000ffff0e0224 */ /* 0x000fe200078e0014 */
[----:B------:R-:W-:Y:S02]  /*1470*/  LOP3.LUT R8, R24, R31, RZ, 0x3c, !PT ;  /* 0x0000001f18087212 */ /* 0x000fe400078e3cff */
[--C-:B------:R-:W-:Y:S02]  /*1480*/  LOP3.LUT R3, R19, 0x38, R97.reuse, 0xf8, !PT ;  /* 0x0000003813037812 */ /* 0x100fe400078ef861 */
[----:B------:R-:W-:Y:S02]  /*1490*/  LOP3.LUT R2, R2, 0x38, R97, 0xf8, !PT ;  /* 0x0000003802027812 */ /* 0x000fe400078ef861 */
[----:B------:R-:W-:-:S02]  /*14a0*/  IADD3 R38, R21, R0, R27 ;  /* 0x0000000015267210 */ /* 0x000fc40007ffe01b */
[-C--:B------:R-:W-:Y:S02]  /*14b0*/  IADD3 R34, R13, R0.reuse, R12 ;  /* 0x000000000d227210 */ /* 0x080fe40007ffe00c */
[----:B------:R-:W-:Y:S01]  /*14c0*/  IADD3 R21, R8, R0, R10 ;  /* 0x0000000008157210 */ /* 0x000fe20007ffe00a */
[----:B------:R-:W-:Y:S01]  /*14d0*/  @P0 IMAD R8, R40, 0x60, RZ ;  /* 0x0000006028080824 */ /* 0x000fe200078e02ff */
[----:B------:R-:W-:Y:S01]  /*14e0*/  LOP3.LUT R19, R3, R36, RZ, 0x3c, !PT ;  /* 0x0000002403137212 */ /* 0x000fe200078e3cff */
[----:B------:R-:W-:Y:S01]  /*14f0*/  IMAD.SHL.U32 R152, R38, 0x2, RZ ;  /* 0x0000000226987824 */ /* 0x000fe200078e00ff */
[----:B------:R-:W-:Y:S01]  /*1500*/  LOP3.LUT R13, R2, R26, RZ, 0x3c, !PT ;  /* 0x0000001a020d7212 */ /* 0x000fe200078e3cff */
[----:B------:R-:W-:Y:S01]  /*1510*/  @P0 IMAD.WIDE.U32 R2, R169, 0x60, R14 ;  /* 0x00000060a9020825 */ /* 0x000fe200078e000e */
[----:B------:R-:W-:Y:S02]  /*1520*/  IADD3 R24, R9, R0, R11 ;  /* 0x0000000009187210 */ /* 0x000fe40007ffe00b */
[--C-:B------:R-:W-:Y:S01]  /*1530*/  LOP3.LUT R9, R5, 0x38, R97.reuse, 0xf8, !PT ;  /* 0x0000003805097812 */ /* 0x100fe200078ef861 */
[----:B------:R-:W-:Y:S01]  /*1540*/  @P0 IMAD.IADD R8, R3, 0x1, R8 ;  /* 0x0000000103080824 */ /* 0x000fe200078e0208 */
[----:B------:R-:W-:Y:S01]  /*1550*/  LOP3.LUT R5, R4, 0x38, R97, 0xf8, !PT ;  /* 0x0000003804057812 */ /* 0x000fe200078ef861 */
[----:B------:R-:W-:Y:S01]  /*1560*/  IMAD.SHL.U32 R0, R25, 0x400, RZ ;  /* 0x0000040019007824 */ /* 0x000fe200078e00ff */
[----:B------:R-:W-:Y:S01]  /*1570*/  @P0 LEA R4, P1, R2, c[0x0][0x220], 0x1 ;  /* 0x0000880002040a11 */ /* 0x000fe200078208ff */
[----:B------:R-:W-:Y:S01]  /*1580*/  IMAD.SHL.U32 R151, R34, 0x2, RZ ;  /* 0x0000000222977824 */ /* 0x000fe200078e00ff */
[----:B------:R-:W-:Y:S01]  /*1590*/  LOP3.LUT R3, R5, R31, RZ, 0x3c, !PT ;  /* 0x0000001f05037212 */ /* 0x000fe200078e3cff */
[----:B------:R-:W-:Y:S01]  /*15a0*/  IMAD.SHL.U32 R150, R24, 0x2, RZ ;  /* 0x0000000218967824 */ /* 0x000fe200078e00ff */
[----:B------:R-:W-:Y:S01]  /*15b0*/  @P0 LEA.HI.X R5, R2, c[0x0][0x224], R8, 0x1, P1 ;  /* 0x0000890002050a11 */ /* 0x000fe200008f0c08 */
[----:B------:R-:W-:Y:S01]  /*15c0*/  IMAD.SHL.U32 R149, R21, 0x2, RZ ;  /* 0x0000000215957824 */ /* 0x000fe200078e00ff */
[----:B------:R-:W-:-:S02]  /*15d0*/  LOP3.LUT R0, R0, 0xffffe000, RZ, 0xc0, !PT ;  /* 0xffffe00000007812 */ /* 0x000fc400078ec0ff */
[----:B------:R-:W-:Y:S01]  /*15e0*/  LOP3.LUT R9, R9, R30, RZ, 0x3c, !PT ;  /* 0x0000001e09097212 */ /* 0x000fe200078e3cff */
[----:B------:R2:W-:Y:S01]  /*15f0*/  @P0 LDGSTS.E.BYPASS.LTC128B.128 [R74+0xb100], [R4.64], !P4 ;  /* 0x0b100000044a0fae */ /* 0x0005e2000e101d48 */
[----:B------:R-:W-:Y:S02]  /*1600*/  SEL R2, R17, RZ, !P5 ;  /* 0x000000ff11027207 */ /* 0x000fe40006800000 */
[-C--:B------:R-:W-:Y:S01]  /*1610*/  IADD3 R19, R19, R0.reuse, R27 ;  /* 0x0000000013137210 */ /* 0x080fe20007ffe01b */
[----:B------:R2:W-:Y:S01]  /*1620*/  @P0 LDGSTS.E.BYPASS.LTC128B.128 [R74+0xf100], [R4.64+0x80], !P6 ;  /* 0x0f100080044a0fae */ /* 0x0005e2000f101d48 */
[-C--:B------:R-:W-:Y:S02]  /*1630*/  IADD3 R13, R13, R0.reuse, R12 ;  /* 0x000000000d0d7210 */ /* 0x080fe40007ffe00c */
[-C--:B------:R-:W-:Y:S01]  /*1640*/  IADD3 R11, R9, R0.reuse, R11 ;  /* 0x00000000090b7210 */ /* 0x080fe20007ffe00b */
[----:B------:R-:W0:Y:S01]  /*1650*/  LDGDEPBAR ;  /* 0x00000000000079af */ /* 0x000e220000000000 */
[----:B------:R-:W-:Y:S01]  /*1660*/  IADD3 R10, R3, R0, R10 ;  /* 0x00000000030a7210 */ /* 0x000fe20007ffe00a */
[----:B------:R-:W-:Y:S01]  /*1670*/  IMAD R3, R2, c[0x0][0x1f0], RZ ;  /* 0x00007c0002037a24 */ /* 0x000fe200078e02ff */
[----:B------:R-:W-:Y:S01]  /*1680*/  SEL R0, R16, RZ, !P5 ;  /* 0x000000ff10007207 */ /* 0x000fe20006800000 */
[----:B------:R-:W-:Y:S01]  /*1690*/  IMAD R2, R2, c[0x0][0x218], RZ ;  /* 0x0000860002027a24 */ /* 0x000fe200078e02ff */
[----:B------:R-:W-:Y:S01]  /*16a0*/  ISETP.NE.AND P0, PT, RZ, UR6, PT ;  /* 0x00000006ff007c0c */ /* 0x000fe2000bf05270 */
[----:B------:R-:W-:Y:S01]  /*16b0*/  IMAD.SHL.U32 R146, R13, 0x2, RZ ;  /* 0x000000020d927824 */ /* 0x000fe200078e00ff */
[----:B------:R-:W-:Y:S01]  /*16c0*/  SHF.L.U64.HI R169, R169, R175, c[0x0][0x23c] ;  /* 0x00008f00a9a97619 */ /* 0x000fe200000102af */
[----:B------:R-:W-:Y:S01]  /*16d0*/  IMAD.WIDE.U32 R92, R0, c[0x0][0x1f0], R92 ;  /* 0x00007c00005c7a25 */ /* 0x000fe200078e005c */
[----:B------:R-:W-:-:S02]  /*16e0*/  P2R R162, PR, RZ, 0x1 ;  /* 0x00000001ffa27803 */ /* 0x000fc40000000000 */
[----:B------:R-:W-:Y:S01]  /*16f0*/  IADD3 R161, P1, R35, R96, RZ ;  /* 0x0000006023a17210 */ /* 0x000fe20007f3e0ff */
[C---:B------:R-:W-:Y:S01]  /*1700*/  IMAD R95, R0.reuse, c[0x0][0x1f4], R3 ;  /* 0x00007d00005f7a24 */ /* 0x040fe200078e0203 */
[----:B------:R-:W-:Y:S01]  /*1710*/  SHF.R.S32.HI R9, RZ, 0x1f, R166 ;  /* 0x0000001fff097819 */ /* 0x000fe200000114a6 */
[----:B------:R-:W-:Y:S01]  /*1720*/  IMAD R99, R0, c[0x0][0x21c], R2 ;  /* 0x0000870000637a24 */ /* 0x000fe200078e0202 */
[----:B------:R-:W-:Y:S01]  /*1730*/  ISETP.GE.AND P5, PT, R32, c[0x0][0x1d4], PT ;  /* 0x0000750020007a0c */ /* 0x000fe20003fa6270 */
[----:B------:R-:W-:Y:S01]  /*1740*/  IMAD.WIDE.U32 R100, R0, c[0x0][0x218], R6 ;  /* 0x0000860000647a25 */ /* 0x000fe200078e0006 */
[----:B------:R-:W-:Y:S02]  /*1750*/  SHF.R.S32.HI R0, RZ, 0x1f, R165 ;  /* 0x0000001fff007819 */ /* 0x000fe400000114a5 */
[----:B------:R-:W-:Y:S01]  /*1760*/  SHF.R.S32.HI R6, RZ, 0x1f, R168 ;  /* 0x0000001fff067819 */ /* 0x000fe200000114a8 */
[----:B------:R-:W-:Y:S01]  /*1770*/  IMAD.MOV.U32 R3, RZ, RZ, c[0x0][0x290] ;  /* 0x0000a400ff037624 */ /* 0x000fe200078e00ff */
[----:B------:R-:W-:Y:S01]  /*1780*/  SHF.R.S32.HI R7, RZ, 0x1f, R167 ;  /* 0x0000001fff077819 */ /* 0x000fe200000114a7 */
[C---:B------:R-:W-:Y:S01]  /*1790*/  IMAD R2, R0.reuse, c[0x0][0x280], RZ ;  /* 0x0000a00000027a24 */ /* 0x040fe200078e02ff */
[----:B--2---:R-:W-:Y:S01]  /*17a0*/  MOV R4, c[0x0][0x280] ;  /* 0x0000a00000047a02 */ /* 0x004fe20000000f00 */
[----:B------:R-:W-:Y:S01]  /*17b0*/  IMAD R0, R0, c[0x0][0x290], RZ ;  /* 0x0000a40000007a24 */ /* 0x000fe200078e02ff */
[----:B------:R-:W-:Y:S01]  /*17c0*/  IADD3 R30, R28, 0x20, RZ ;  /* 0x000000201c1e7810 */ /* 0x000fe20007ffe0ff */
[----:B------:R-:W-:Y:S01]  /*17d0*/  IMAD.MOV.U32 R5, RZ, RZ, c[0x0][0x1e0] ;  /* 0x00007800ff057624 */ /* 0x000fe200078e00ff */
[C---:B------:R-:W-:Y:S01]  /*17e0*/  SHF.L.U64.HI R174, R4.reuse, R175, c[0x0][0x284] ;  /* 0x0000a10004ae7619 */ /* 0x040fe200000102af */
[C---:B------:R-:W-:Y:S01]  /*17f0*/  IMAD.SHL.U32 R203, R4.reuse, 0x40, RZ ;  /* 0x0000004004cb7824 */ /* 0x040fe200078e00ff */
[C---:B------:R-:W-:Y:S01]  /*1800*/  SHF.L.U64.HI R192, R4.reuse, R193, c[0x0][0x284] ;  /* 0x0000a10004c07619 */ /* 0x040fe200000102c1 */
[C---:B------:R-:W-:Y:S01]  /*1810*/  IMAD.SHL.U32 R206, R4.reuse, 0x20, RZ ;  /* 0x0000002004ce7824 */ /* 0x040fe200078e00ff */
[C---:B------:R-:W-:Y:S01]  /*1820*/  SHF.L.U64.HI R176, R4.reuse, R177, c[0x0][0x284] ;  /* 0x0000a10004b07619 */ /* 0x040fe200000102b1 */
[C---:B------:R-:W-:Y:S01]  /*1830*/  IMAD.WIDE.U32 R198, R4.reuse, 0x60, RZ ;  /* 0x0000006004c67825 */ /* 0x040fe200078e00ff */
[----:B------:R-:W-:-:S02]  /*1840*/  SHF.L.U32 R205, R4, 0x7, RZ ;  /* 0x0000000704cd7819 */ /* 0x000fc400000006ff */
[----:B------:R-:W-:Y:S01]  /*1850*/  SHF.L.U64.HI R194, R5, R175, c[0x0][0x1e4] ;  /* 0x0000790005c27619 */ /* 0x000fe200000102af */
[----:B------:R-:W-:Y:S01]  /*1860*/  IMAD R4, R165, c[0x0][0x294], R0 ;  /* 0x0000a500a5047a24 */ /* 0x000fe200078e0200 */
[----:B------:R-:W-:Y:S01]  /*1870*/  IADD3 R0, P0, R96, 0x20, RZ ;  /* 0x0000002060007810 */ /* 0x000fe20007f1e0ff */
[C---:B------:R-:W-:Y:S01]  /*1880*/  IMAD.SHL.U32 R210, R5.reuse, 0x40, RZ ;  /* 0x0000004005d27824 */ /* 0x040fe200078e00ff */
[C---:B------:R-:W-:Y:S01]  /*1890*/  SHF.L.U64.HI R191, R5.reuse, R193, c[0x0][0x1e4] ;  /* 0x0000790005bf7619 */ /* 0x040fe200000102c1 */
[C---:B------:R-:W-:Y:S01]  /*18a0*/  IMAD.SHL.U32 R207, R5.reuse, 0x80, RZ ;  /* 0x0000008005cf7824 */ /* 0x040fe200078e00ff */
[C---:B------:R-:W-:Y:S01]  /*18b0*/  SHF.L.U64.HI R183, R5.reuse, R177, c[0x0][0x1e4] ;  /* 0x0000790005b77619 */ /* 0x040fe200000102b1 */
[C---:B------:R-:W-:Y:S01]  /*18c0*/  IMAD.WIDE.U32 R170, R5.reuse, 0x60, RZ ;  /* 0x0000006005aa7825 */ /* 0x040fe200078e00ff */
[----:B------:R-:W-:Y:S02]  /*18d0*/  SHF.L.U32 R209, R5, 0x5, RZ ;  /* 0x0000000505d17819 */ /* 0x000fe400000006ff */
[----:B------:R-:W-:Y:S01]  /*18e0*/  SHF.L.U64.HI R175, R3, R175, c[0x0][0x294] ;  /* 0x0000a50003af7619 */ /* 0x000fe200000102af */
[----:B------:R-:W-:Y:S01]  /*18f0*/  IMAD R5, R165, c[0x0][0x284], R2 ;  /* 0x0000a100a5057a24 */ /* 0x000fe200078e0202 */
[----:B------:R-:W-:Y:S01]  /*1900*/  IADD3.X R2, RZ, R39, RZ, P0, !PT ;  /* 0x00000027ff027210 */ /* 0x000fe200007fe4ff */
[C---:B------:R-:W-:Y:S01]  /*1910*/  IMAD.SHL.U32 R204, R3.reuse, 0x40, RZ ;  /* 0x0000004003cc7824 */ /* 0x040fe200078e00ff */
[C---:B------:R-:W-:Y:S01]  /*1920*/  SHF.L.U64.HI R193, R3.reuse, R193, c[0x0][0x294] ;  /* 0x0000a50003c17619 */ /* 0x040fe200000102c1 */
[C---:B------:R-:W-:Y:S01]  /*1930*/  IMAD.SHL.U32 R201, R3.reuse, 0x80, RZ ;  /* 0x0000008003c97824 */ /* 0x040fe200078e00ff */
[C---:B------:R-:W-:Y:S01]  /*1940*/  SHF.L.U64.HI R177, R3.reuse, R177, c[0x0][0x294] ;  /* 0x0000a50003b17619 */ /* 0x040fe200000102b1 */
[C---:B------:R-:W-:Y:S01]  /*1950*/  IMAD.SHL.U32 R202, R3.reuse, 0x20, RZ ;  /* 0x0000002003ca7824 */ /* 0x040fe200078e00ff */
[----:B------:R-:W-:Y:S01]  /*1960*/  IADD3 R142, P0, R32, R178, RZ ;  /* 0x000000b2208e7210 */ /* 0x000fe20007f1e0ff */
[----:B------:R-:W-:Y:S01]  /*1970*/  IMAD.WIDE.U32 R196, R3, 0x60, RZ ;  /* 0x0000006003c47825 */ /* 0x000fe200078e00ff */
[----:B------:R-:W-:-:S02]  /*1980*/  IADD3 R128, R199, UR5, RZ ;  /* 0x00000005c7807c10 */ /* 0x000fc4000fffe0ff */
[----:B------:R-:W-:Y:S01]  /*1990*/  IADD3 R122, R5, R107, RZ ;  /* 0x0000006b057a7210 */ /* 0x000fe20007ffe0ff */
[----:B------:R-:W-:Y:S01]  /*19a0*/  IMAD R3, R39, c[0x0][0x1e0], RZ ;  /* 0x0000780027037a24 */ /* 0x000fe200078e02ff */
[----:B------:R-:W-:Y:S01]  /*19b0*/  IADD3 R129, R197, UR4, RZ ;  /* 0x00000004c5817c10 */ /* 0x000fe2000fffe0ff */
[----:B------:R-:W-:Y:S01]  /*19c0*/  IMAD R2, R2, c[0x0][0x1e0], RZ ;  /* 0x0000780002027a24 */ /* 0x000fe200078e02ff */
[----:B------:R-:W-:Y:S01]  /*19d0*/  SHF.R.S32.HI R120, RZ, 0x1f, R97 ;  /* 0x0000001fff787819 */ /* 0x000fe20000011461 */
[----:B------:R-:W-:Y:S01]  /*19e0*/  IMAD.WIDE.U32 R134, R0, c[0x0][0x1e0], RZ ;  /* 0x0000780000867a25 */ /* 0x000fe200078e00ff */
[----:B------:R-:W-:-:S03]  /*19f0*/  SHF.L.U32 R148, R19, 0x1, RZ ;  /* 0x0000000113947819 */ /* 0x000fc600000006ff */
[----:B------:R-:W-:Y:S02]  /*1a00*/  IMAD R3, R96, c[0x0][0x1e4], R3 ;  /* 0x0000790060037a24 */ /* 0x000fe400078e0203 */
[----:B------:R-:W-:Y:S02]  /*1a10*/  IMAD R8, R0, c[0x0][0x1e4], R2 ;  /* 0x0000790000087a24 */ /* 0x000fe400078e0202 */
[----:B------:R-:W-:Y:S01]  /*1a20*/  IMAD.X R160, R37, 0x1, R39, P1 ;  /* 0x0000000125a07824 */ /* 0x000fe200008e0627 */
[----:B------:R-:W-:Y:S01]  /*1a30*/  IADD3 R143, P1, R209, R134, RZ ;  /* 0x00000086d18f7210 */ /* 0x000fe20007f3e0ff */
[----:B------:R-:W-:Y:S02]  /*1a40*/  IMAD.IADD R141, R179, 0x1, R3 ;  /* 0x00000001b38d7824 */ /* 0x000fe400078e0203 */
[----:B------:R-:W-:Y:S02]  /*1a50*/  IMAD.IADD R140, R135, 0x1, R8 ;  /* 0x00000001878c7824 */ /* 0x000fe400078e0208 */
[----:B------:R-:W-:Y:S01]  /*1a60*/  IMAD.IADD R95, R93, 0x1, R95 ;  /* 0x000000015d5f7824 */ /* 0x000fe200078e025f */
[----:B------:R-:W-:Y:S01]  /*1a70*/  IADD3.X R138, R33, R141, RZ, P0, !PT ;  /* 0x0000008d218a7210 */ /* 0x000fe200007fe4ff */
[----:B------:R-:W-:Y:S01]  /*1a80*/  IMAD.X R139, R183, 0x1, R140, P1 ;  /* 0x00000001b78b7824 */ /* 0x000fe200008e068c */
[----:B------:R-:W-:Y:S01]  /*1a90*/  IADD3 R159, P0, R209, R143, RZ ;  /* 0x0000008fd19f7210 */ /* 0x000fe20007f1e0ff */
[----:B------:R-:W-:-:S02]  /*1aa0*/  IMAD R2, R6, c[0x0][0x1e0], RZ ;  /* 0x0000780006027a24 */ /* 0x000fc400078e02ff */
[----:B------:R-:W-:Y:S01]  /*1ab0*/  IMAD R0, R7, c[0x0][0x1e0], RZ ;  /* 0x0000780007007a24 */ /* 0x000fe200078e02ff */
[----:B------:R-:W-:Y:S01]  /*1ac0*/  IADD3.X R155, R183, R139, RZ, P0, !PT ;  /* 0x0000008bb79b7210 */ /* 0x000fe200007fe4ff */
[----:B------:R-:W-:Y:S01]  /*1ad0*/  IMAD R6, R9, c[0x0][0x1e0], RZ ;  /* 0x0000780009067a24 */ /* 0x000fe200078e02ff */
[----:B------:R-:W-:Y:S01]  /*1ae0*/  IADD3 R114, P0, R142, R92, RZ ;  /* 0x0000005c8e727210 */ /* 0x000fe20007f1e0ff */
[----:B------:R-:W-:Y:S02]  /*1af0*/  IMAD R7, R168, c[0x0][0x1e4], R2 ;  /* 0x00007900a8077a24 */ /* 0x000fe400078e0202 */
[----:B------:R-:W-:Y:S02]  /*1b00*/  IMAD R2, R167, c[0x0][0x1e4], R0 ;  /* 0x00007900a7027a24 */ /* 0x000fe400078e0200 */
[----:B------:R-:W-:Y:S01]  /*1b10*/  IMAD.X R113, R138, 0x1, R95, P0 ;  /* 0x000000018a717824 */ /* 0x000fe200000e065f */
[----:B------:R-:W-:Y:S01]  /*1b20*/  IADD3 R124, P0, R92, 0x40, RZ ;  /* 0x000000405c7c7810 */ /* 0x000fe20007f1e0ff */
[----:B------:R-:W-:-:S02]  /*1b30*/  IMAD R0, R166, c[0x0][0x1e4], R6 ;  /* 0x00007900a6007a24 */ /* 0x000fc400078e0206 */
[----:B------:R-:W-:Y:S02]  /*1b40*/  IMAD.IADD R190, R171, 0x1, R190 ;  /* 0x00000001abbe7824 */ /* 0x000fe400078e02be */
[----:B------:R-:W-:Y:S01]  /*1b50*/  IMAD.X R116, RZ, RZ, R95, P0 ;  /* 0x000000ffff747224 */ /* 0x000fe200000e065f */
[----:B------:R-:W-:Y:S01]  /*1b60*/  IADD3 R118, P0, R114, 0x40, RZ ;  /* 0x0000004072767810 */ /* 0x000fe20007f1e0ff */
[----:B------:R-:W-:Y:S02]  /*1b70*/  IMAD.IADD R158, R189, 0x1, R7 ;  /* 0x00000001bd9e7824 */ /* 0x000fe400078e0207 */
[----:B------:R-:W-:Y:S01]  /*1b80*/  IMAD.IADD R156, R187, 0x1, R2 ;  /* 0x00000001bb9c7824 */ /* 0x000fe200078e0202 */
[----:B------:R-:W-:Y:S01]  /*1b90*/  IADD3.X R117, RZ, R113, RZ, P0, !PT ;  /* 0x00000071ff757210 */ /* 0x000fe200007fe4ff */
[----:B------:R-:W-:Y:S02]  /*1ba0*/  IMAD.IADD R154, R185, 0x1, R0 ;  /* 0x00000001b99a7824 */ /* 0x000fe400078e0200 */
[----:B------:R-:W-:-:S02]  /*1bb0*/  IMAD.IADD R125, R111, 0x1, R5 ;  /* 0x000000016f7d7824 */ /* 0x000fc400078e0205 */
[----:B------:R-:W-:Y:S02]  /*1bc0*/  IMAD.IADD R123, R109, 0x1, R4 ;  /* 0x000000016d7b7824 */ /* 0x000fe400078e0204 */
[----:B------:R-:W-:Y:S02]  /*1bd0*/  IMAD.IADD R119, R4, 0x1, R105 ;  /* 0x0000000104777824 */ /* 0x000fe400078e0269 */
[----:B------:R-:W-:Y:S02]  /*1be0*/  IMAD.IADD R99, R101, 0x1, R99 ;  /* 0x0000000165637824 */ /* 0x000fe400078e0263 */
[----:B------:R-:W-:Y:S02]  /*1bf0*/  IMAD.SHL.U32 R145, R11, 0x2, RZ ;  /* 0x000000020b917824 */ /* 0x000fe400078e00ff */
[----:B------:R-:W-:Y:S01]  /*1c00*/  IMAD.SHL.U32 R144, R10, 0x2, RZ ;  /* 0x000000020a907824 */ /* 0x000fe200078e00ff */
[----:B-1----:R-:W-:Y:S06]  /*1c10*/  BAR.SYNC.DEFER_BLOCKING 0x0 ;  /* 0x0000000000007b1d */ /* 0x002fec0000010000 */
.L_x_102:
[-C--:B------:R-:W-:Y:S01]  /*1c20*/  IMAD R0, R191, R91.reuse, RZ ;  /* 0x0000005bbf007224 */ /* 0x080fe200078e02ff */
[----:B------:R-:W-:Y:S04]  /*1c30*/  DEPBAR.LE SB0, 0x0 ;  /* 0x000080000000791a */ /* 0x000fe80000000000 */
[----:B------:R-:W-:Y:S01]  /*1c40*/  BAR.SYNC.DEFER_BLOCKING 0x0 ;  /* 0x0000000000007b1d */ /* 0x000fe20000010000 */
[----:B------:R-:W-:Y:S01]  /*1c50*/  ISETP.GE.AND P0, PT, R212, 0x1, PT ;  /* 0x00000001d400780c */ /* 0x000fe20003f06270 */
[----:B------:R-:W-:Y:S01]  /*1c60*/  IMAD.WIDE.U32 R84, R207, R91, RZ ;  /* 0x0000005bcf547225 */ /* 0x000fe200078e00ff */
[----:B------:R-:W-:Y:S05]  /*1c70*/  SHF.R.S32.HI R98, RZ, 0x1f, R91 ;  /* 0x0000001fff627819 */ /* 0x000fea000001145b */
[----:B------:R-:W-:Y:S05]  /*1c80*/  IMAD R0, R98, R207, R0 ;  /* 0x000000cf62007224 */ /* 0x000fea00078e0200 */
[----:B------:R-:W-:Y:S01]  /*1c90*/  IADD3 R90, R85, R0, RZ ;  /* 0x00000000555a7210 */ /* 0x000fe20007ffe0ff */
[----:B------:R-:W-:Y:S01]  /*1ca0*/  BSSY B2, `(.L_x_56) ;  /* 0x0000525000027945 */ /* 0x000fe20003800000 */
[----:B--2---:R-:W-:-:S05]  /*1cb0*/  @!P0 BRA `(.L_x_57) ;  /* 0x00004d5000008947 */ /* 0x004fca0003800000 */
[-C--:B------:R-:W-:Y:S01]  /*1cc0*/  IMAD R2, R192, R91.reuse, RZ ;  /* 0x0000005bc0027224 */ /* 0x080fe200078e02ff */
[----:B------:R-:W-:Y:S01]  /*1cd0*/  ISETP.NE.AND P0, PT, R162, RZ, PT ;  /* 0x000000ffa200720c */ /* 0x000fe20003f05270 */
[-C--:B------:R-:W-:Y:S02]  /*1ce0*/  IMAD R0, R193, R91.reuse, RZ ;  /* 0x0000005bc1007224 */ /* 0x080fe400078e02ff */
[----:B------:R-:W-:Y:S02]  /*1cf0*/  IMAD R3, R91, -0x80, R126 ;  /* 0xffffff805b037824 */ /* 0x000fe400078e027e */
[-C--:B------:R-:W-:Y:S03]  /*1d00*/  IMAD.WIDE.U32 R36, R205, R91.reuse, RZ ;  /* 0x0000005bcd247225 */ /* 0x080fe600078e00ff */
[----:B------:R-:W-:Y:S01]  /*1d10*/  IMNMX R75, R3, 0x80, PT ;  /* 0x00000080034b7817 */ /* 0x000fe20003800200 */
[----:B------:R-:W-:Y:S04]  /*1d20*/  IMAD.WIDE.U32 R68, R201, R91, RZ ;  /* 0x0000005bc9447225 */ /* 0x000fe800078e00ff */
[C---:B------:R-:W-:Y:S02]  /*1d30*/  IMAD R2, R98.reuse, R205, R2 ;  /* 0x000000cd62027224 */ /* 0x040fe400078e0202 */
[----:B------:R-:W-:Y:S03]  /*1d40*/  IMAD R0, R98, R201, R0 ;  /* 0x000000c962007224 */ /* 0x000fe600078e0200 */
[----:B------:R-:W-:Y:S02]  /*1d50*/  IADD3 R41, R37, R2, RZ ;  /* 0x0000000225297210 */ /* 0x000fe40007ffe0ff */
[----:B------:R-:W-:Y:S01]  /*1d60*/  IADD3 R42, R69, R0, RZ ;  /* 0x00000000452a7210 */ /* 0x000fe20007ffe0ff */
[----:B------:R-:W-:-:S05]  /*1d70*/  @!P0 BRA `(.L_x_58) ;  /* 0x000028c000008947 */ /* 0x000fca0003800000 */
[----:B------:R-:W-:Y:S01]  /*1d80*/  ISETP.GE.AND P2, PT, R96, R75, PT ;  /* 0x0000004b6000720c */ /* 0x000fe20003f46270 */
[----:B------:R-:W-:Y:S01]  /*1d90*/  BSSY B0, `(.L_x_59) ;  /* 0x000001b000007945 */ /* 0x000fe20003800000 */
[----:B------:R-:W-:Y:S01]  /*1da0*/  CS2R R16, SRZ ;  /* 0x0000000000107805 */ /* 0x000fe2000001ff00 */
[----:B------:R-:W-:Y:S01]  /*1db0*/  CS2R R12, SRZ ;  /* 0x00000000000c7805 */ /* 0x000fe2000001ff00 */
[----:B------:R-:W-:Y:S01]  /*1dc0*/  CS2R R2, SRZ ;  /* 0x0000000000027805 */ /* 0x000fe2000001ff00 */
[----:B------:R-:W-:Y:S01]  /*1dd0*/  CS2R R44, SRZ ;  /* 0x00000000002c7805 */ /* 0x000fe2000001ff00 */
[----:B------:R-:W-:Y:S07]  /*1de0*/  CS2R R38, SRZ ;  /* 0x0000000000267805 */ /* 0x000fee000001ff00 */
[----:B------:R-:W-:-:S05]  /*1df0*/  @P2 BRA `(.L_x_60) ;  /* 0x0000014000002947 */ /* 0x000fca0003800000 */
[----:B------:R-:W-:Y:S01]  /*1e00*/  IADD3 R0, P0, R110, R36, RZ ;  /* 0x000000246e007210 */ /* 0x000fe20007f1e0ff */
[----:B------:R-:W-:Y:S01]  /*1e10*/  CS2R R38, SRZ ;  /* 0x0000000000267805 */ /* 0x000fe2000001ff00 */
[----:B------:R-:W-:Y:S01]  /*1e20*/  CS2R R12, SRZ ;  /* 0x00000000000c7805 */ /* 0x000fe2000001ff00 */
[----:B------:R-:W-:Y:S02]  /*1e30*/  CS2R R44, SRZ ;  /* 0x00000000002c7805 */ /* 0x000fe4000001ff00 */
[----:B------:R-:W-:Y:S01]  /*1e40*/  IMAD.X R3, R41, 0x1, R125, P0 ;  /* 0x0000000129037824 */ /* 0x000fe200000e067d */
[----:B------:R-:W-:Y:S05]  /*1e50*/  IADD3 R2, P0, R108, R68, RZ ;  /* 0x000000446c027210 */ /* 0x000fea0007f1e0ff */
[----:B------:R-:W-:Y:S01]  /*1e60*/  IMAD.X R5, R42, 0x1, R123, P0 ;  /* 0x000000012a057824 */ /* 0x000fe200000e067b */
[C---:B------:R-:W-:Y:S04]  /*1e70*/  LEA R6, P0, R0.reuse, c[0x0][0x270], 0x1 ;  /* 0x00009c0000067a11 */ /* 0x040fe800078008ff */
[----:B------:R-:W-:Y:S02]  /*1e80*/  LEA.HI.X R7, R0, c[0x0][0x274], R3, 0x1, P0 ;  /* 0x00009d0000077a11 */ /* 0x000fe400000f0c03 */
[C---:B------:R-:W-:Y:S04]  /*1e90*/  LEA R4, P0, R2.reuse, c[0x0][0x288], 0x1 ;  /* 0x0000a20002047a11 */ /* 0x040fe800078008ff */
[----:B------:R-:W-:Y:S02]  /*1ea0*/  LEA.HI.X R5, R2, c[0x0][0x28c], R5, 0x1, P0 ;  /* 0x0000a30002057a11 */ /* 0x000fe400000f0c05 */
[----:B------:R-:W-:Y:S01]  /*1eb0*/  ISETP.GE.AND P0, PT, R28, c[0x0][0x27c], PT ;  /* 0x00009f001c007a0c */ /* 0x000fe20003f06270 */
[----:B------:R-:W-:Y:S11]  /*1ec0*/  CS2R R2, SRZ ;  /* 0x0000000000027805 */ /* 0x000ff6000001ff00 */
[----:B------:R-:W-:Y:S01]  /*1ed0*/  @!UPT UIADD3 URZ, URZ, URZ, URZ ;  /* 0x0000003f3f3ff290 */ /* 0x000fe2000fffe03f */
[----:B------:R1:W5:Y:S04]  /*1ee0*/  @!P0 LDG.E.64 R2, [R6.64] ;  /* 0x0000000806028981 */ /* 0x000368000c1e1b00 */
[----:B------:R1:W5:Y:S01]  /*1ef0*/  @!P0 LDG.E.64 R38, [R4.64] ;  /* 0x0000000804268981 */ /* 0x000362000c1e1b00 */
[----:B------:R-:W-:Y:S11]  /*1f00*/  ISETP.GE.AND P0, PT, R30, c[0x0][0x27c], PT ;  /* 0x00009f001e007a0c */ /* 0x000ff60003f06270 */
[----:B------:R-:W-:Y:S02]  /*1f10*/  @!UPT UIADD3 URZ, URZ, URZ, URZ ;  /* 0x0000003f3f3ff290 */ /* 0x000fe4000fffe03f */
[----:B------:R1:W5:Y:S04]  /*1f20*/  @!P0 LDG.E.64 R12, [R6.64+0x40] ;  /* 0x00004008060c8981 */ /* 0x000368000c1e1b00 */
[----:B------:R1:W5:Y:S02]  /*1f30*/  @!P0 LDG.E.64 R44, [R4.64+0x40] ;  /* 0x00004008042c8981 */ /* 0x000364000c1e1b00 */
.L_x_60:
[----:B------:R-:W-:Y:S05]  /*1f40*/  BSYNC B0 ;  /* 0x0000000000007941 */ /* 0x000fea0003800000 */
.L_x_59:
[----:B------:R-:W-:Y:S01]  /*1f50*/  ISETP.GE.AND P3, PT, R168, R75, PT ;  /* 0x0000004ba800720c */ /* 0x000fe20003f66270 */
[----:B-----5:R-:W-:Y:S01]  /*1f60*/  IMAD.MOV.U32 R0, RZ, RZ, R12 ;  /* 0x000000ffff007224 */ /* 0x020fe200078e000c */
[----:B-1----:R-:W-:Y:S01]  /*1f70*/  MOV R6, R44 ;  /* 0x0000002c00067202 */ /* 0x002fe20000000f00 */
[----:B------:R-:W-:Y:S01]  /*1f80*/  IMAD.MOV.U32 R5, RZ, RZ, R13 ;  /* 0x000000ffff057224 */ /* 0x000fe200078e000d */
[----:B------:R-:W-:Y:S01]  /*1f90*/  BSSY B0, `(.L_x_61) ;  /* 0x0000023000007945 */ /* 0x000fe20003800000 */
[----:B------:R-:W-:Y:S01]  /*1fa0*/  IMAD.MOV.U32 R4, RZ, RZ, R2 ;  /* 0x000000ffff047224 */ /* 0x000fe200078e0002 */
[----:B------:R-:W-:Y:S01]  /*1fb0*/  PRMT R43, R6, 0x7610, R43 ;  /* 0x00007610062b7816 */ /* 0x000fe2000000002b */
[----:B------:R-:W-:Y:S01]  /*1fc0*/  CS2R R14, SRZ ;  /* 0x00000000000e7805 */ /* 0x000fe2000001ff00 */
[----:B------:R-:W-:Y:S01]  /*1fd0*/  PRMT R26, R5, 0x5410, R0 ;  /* 0x00005410051a7816 */ /* 0x000fe20000000000 */
[----:B------:R-:W-:Y:S01]  /*1fe0*/  IMAD.MOV.U32 R0, RZ, RZ, R3 ;  /* 0x000000ffff007224 */ /* 0x000fe200078e0003 */
[----:B------:R-:W-:Y:S01]  /*1ff0*/  CS2R R48, SRZ ;  /* 0x0000000000307805 */ /* 0x000fe2000001ff00 */
[----:B------:R-:W-:Y:S01]  /*2000*/  IMAD.MOV.U32 R5, RZ, RZ, R45 ;  /* 0x000000ffff057224 */ /* 0x000fe200078e002d */
[----:B------:R-:W-:Y:S02]  /*2010*/  CS2R R46, SRZ ;  /* 0x00000000002e7805 */ /* 0x000fe4000001ff00 */
[----:B------:R-:W-:Y:S01]  /*2020*/  PRMT R7, R0, 0x5410, R4 ;  /* 0x0000541000077816 */ /* 0x000fe20000000004 */
[----:B------:R-:W-:Y:S01]  /*2030*/  IMAD.MOV.U32 R4, RZ, RZ, R38 ;  /* 0x000000ffff047224 */ /* 0x000fe200078e0026 */
[----:B------:R-:W-:Y:S02]  /*2040*/  MOV R0, R39 ;  /* 0x0000002700007202 */ /* 0x000fe40000000f00 */
[----:B------:R-:W-:Y:S02]  /*2050*/  PRMT R43, R43, 0x5410, R5 ;  /* 0x000054102b2b7816 */ /* 0x000fe40000000005 */
[----:B------:R-:W-:Y:S01]  /*2060*/  PRMT R40, R4, 0x5410, R0 ;  /* 0x0000541004287816 */ /* 0x000fe20000000000 */
[----:B------:R-:W-:-:S05]  /*2070*/  @P3 BRA `(.L_x_62) ;  /* 0x0000014000003947 */ /* 0x000fca0003800000 */
[----:B------:R-:W-:Y:S01]  /*2080*/  IADD3 R0, P1, P0, R110, R36, R206 ;  /* 0x000000246e007210 */ /* 0x000fe2000783e0ce */
[----:B------:R-:W-:Y:S01]  /*2090*/  CS2R R14, SRZ ;  /* 0x00000000000e7805 */ /* 0x000fe2000001ff00 */
[----:B------:R-:W-:Y:S01]  /*20a0*/  CS2R R46, SRZ ;  /* 0x00000000002e7805 */ /* 0x000fe2000001ff00 */
[----:B------:R-:W-:Y:S01]  /*20b0*/  CS2R R16, SRZ ;  /* 0x0000000000107805 */ /* 0x000fe2000001ff00 */
[----:B------:R-:W-:Y:S01]  /*20c0*/  IADD3.X R4, R125, R41, R176, P1, P0 ;  /* 0x000000297d047210 */ /* 0x000fe20000fe04b0 */
[----:B------:R-:W-:Y:S01]  /*20d0*/  CS2R R48, SRZ ;  /* 0x0000000000307805 */ /* 0x000fe2000001ff00 */
[----:B------:R-:W-:Y:S04]  /*20e0*/  IADD3 R5, P1, P0, R108, R68, R202 ;  /* 0x000000446c057210 */ /* 0x000fe8000783e0ca */
[----:B------:R-:W-:Y:S02]  /*20f0*/  IADD3.X R6, R123, R42, R177, P1, P0 ;  /* 0x0000002a7b067210 */ /* 0x000fe40000fe04b1 */
[C---:B------:R-:W-:Y:S04]  /*2100*/  LEA R8, P0, R0.reuse, c[0x0][0x270], 0x1 ;  /* 0x00009c0000087a11 */ /* 0x040fe800078008ff */
[----:B------:R-:W-:Y:S02]  /*2110*/  LEA.HI.X R9, R0, c[0x0][0x274], R4, 0x1, P0 ;  /* 0x00009d0000097a11 */ /* 0x000fe400000f0c04 */
[C---:B------:R-:W-:Y:S04]  /*2120*/  LEA R4, P0, R5.reuse, c[0x0][0x288], 0x1 ;  /* 0x0000a20005047a11 */ /* 0x040fe800078008ff */
[----:B------:R-:W-:Y:S02]  /*2130*/  LEA.HI.X R5, R5, c[0x0][0x28c], R6, 0x1, P0 ;  /* 0x0000a30005057a11 */ /* 0x000fe400000f0c06 */
[----:B------:R-:W-:Y:S11]  /*2140*/  ISETP.GE.AND P0, PT, R28, c[0x0][0x27c], PT ;  /* 0x00009f001c007a0c */ /* 0x000ff60003f06270 */
[----:B------:R-:W-:Y:S02]  /*2150*/  @!UPT UIADD3 URZ, URZ, URZ, URZ ;  /* 0x0000003f3f3ff290 */ /* 0x000fe4000fffe03f */
[----:B------:R1:W5:Y:S04]  /*2160*/  @!P0 LDG.E.64 R14, [R8.64] ;  /* 0x00000008080e8981 */ /* 0x000368000c1e1b00 */
[----:B------:R1:W5:Y:S01]  /*2170*/  @!P0 LDG.E.64 R46, [R4.64] ;  /* 0x00000008042e8981 */ /* 0x000362000c1e1b00 */
[----:B------:R-:W-:Y:S11]  /*2180*/  ISETP.GE.AND P0, PT, R30, c[0x0][0x27c], PT ;  /* 0x00009f001e007a0c */ /* 0x000ff60003f06270 */
[----:B------:R-:W-:Y:S02]  /*2190*/  @!UPT UIADD3 URZ, URZ, URZ, URZ ;  /* 0x0000003f3f3ff290 */ /* 0x000fe4000fffe03f */
[----:B------:R1:W5:Y:S04]  /*21a0*/  @!P0 LDG.E.64 R16, [R8.64+0x40] ;  /* 0x0000400808108981 */ /* 0x000368000c1e1b00 */
[----:B------:R1:W5:Y:S02]  /*21b0*/  @!P0 LDG.E.64 R48, [R4.64+0x40] ;  /* 0x0000400804308981 */ /* 0x000364000c1e1b00 */
.L_x_62:
[----:B------:R-:W-:Y:S05]  /*21c0*/  BSYNC B0 ;  /* 0x0000000000007941 */ /* 0x000fea0003800000 */
.L_x_61:
[----:B------:R-:W-:Y:S01]  /*21d0*/  ISETP.GE.AND P6, PT, R167, R75, PT ;  /* 0x0000004ba700720c */ /* 0x000fe20003fc6270 */
[----:B-----5:R-:W-:Y:S01]  /*21e0*/  IMAD.MOV.U32 R6, RZ, RZ, R16 ;  /* 0x000000ffff067224 */ /* 0x020fe200078e0010 */
[----:B-1----:R-:W-:Y:S01]  /*21f0*/  MOV R4, R14 ;  /* 0x0000000e00047202 */ /* 0x002fe20000000f00 */
[----:B------:R-:W-:Y:S01]  /*2200*/  IMAD.MOV.U32 R5, RZ, RZ, R17 ;  /* 0x000000ffff057224 */ /* 0x000fe200078e0011 */
[----:B------:R-:W-:Y:S01]  /*2210*/  BSSY B0, `(.L_x_63) ;  /* 0x0000024000007945 */ /* 0x000fe20003800000 */
[----:B------:R-:W-:Y:S01]  /*2220*/  IMAD.MOV.U32 R0, RZ, RZ, R15 ;  /* 0x000000ffff007224 */ /* 0x000fe200078e000f */
[----:B------:R-:W-:Y:S01]  /*2230*/  CS2R R24, SRZ ;  /* 0x0000000000187805 */ /* 0x000fe2000001ff00 */
[----:B------:R-:W-:Y:S01]  /*2240*/  CS2R R20, SRZ ;  /* 0x0000000000147805 */ /* 0x000fe2000001ff00 */
[----:B------:R-:W-:Y:S01]  /*2250*/  PRMT R31, R5, 0x5410, R6 ;  /* 0x00005410051f7816 */ /* 0x000fe20000000006 */
[----:B------:R-:W-:Y:S01]  /*2260*/  IMAD.MOV.U32 R6, RZ, RZ, R48 ;  /* 0x000000ffff067224 */ /* 0x000fe200078e0030 */
[----:B------:R-:W-:Y:S01]  /*2270*/  PRMT R27, R0, 0x5410, R4 ;  /* 0x00005410001b7816 */ /* 0x000fe20000000004 */
[----:B------:R-:W-:Y:S01]  /*2280*/  IMAD.MOV.U32 R4, RZ, RZ, R46 ;  /* 0x000000ffff047224 */ /* 0x000fe200078e002e */
[----:B------:R-:W-:Y:S01]  /*2290*/  MOV R5, R49 ;  /* 0x0000003100057202 */ /* 0x000fe20000000f00 */
[----:B------:R-:W-:Y:S01]  /*22a0*/  CS2R R18, SRZ ;  /* 0x0000000000127805 */ /* 0x000fe2000001ff00 */
[----:B------:R-:W-:Y:S01]  /*22b0*/  MOV R0, R47 ;  /* 0x0000002f00007202 */ /* 0x000fe20000000f00 */
[----:B------:R-:W-:Y:S01]  /*22c0*/  CS2R R52, SRZ ;  /* 0x0000000000347805 */ /* 0x000fe2000001ff00 */
[----:B------:R-:W-:Y:S01]  /*22d0*/  PRMT R59, R6, 0x5410, R5 ;  /* 0x00005410063b7816 */ /* 0x000fe20000000005 */
[----:B------:R-:W-:Y:S01]  /*22e0*/  CS2R R50, SRZ ;  /* 0x0000000000327805 */ /* 0x000fe2000001ff00 */
        /* <DEDUP_REMOVED lines=22> */
.L_x_64:
[----:B------:R-:W-:Y:S05]  /*2450*/  BSYNC B0 ;  /* 0x0000000000007941 */ /* 0x000fea0003800000 */
.L_x_63:
        /* <DEDUP_REMOVED lines=38> */
.L_x_66:
[----:B------:R-:W-:Y:S05]  /*26c0*/  BSYNC B0 ;  /* 0x0000000000007941 */ /* 0x000fea0003800000 */
.L_x_65:
[----:B-1---5:R-:W-:Y:S01]  /*26d0*/  MOV R4, R22 ;  /* 0x0000001600047202 */ /* 0x022fe20000000f00 */
[----:B------:R-:W-:Y:S01]  /*26e0*/  IMAD.MOV.U32 R6, RZ, RZ, R24 ;  /* 0x000000ffff067224 */ /* 0x000fe200078e0018 */
[----:B------:R-:W-:Y:S01]  /*26f0*/  BSSY B1, `(.L_x_67) ;  /* 0x0000084000017945 */ /* 0x000fe20003800000 */
[----:B------:R-:W-:Y:S02]  /*2700*/  IMAD.MOV.U32 R5, RZ, RZ, R25 ;  /* 0x000000ffff057224 */ /* 0x000fe400078e0019 */
[----:B------:R-:W-:Y:S03]  /*2710*/  IMAD.MOV.U32 R0, RZ, RZ, R23 ;  /* 0x000000ffff007224 */ /* 0x000fe600078e0017 */
[----:B------:R-:W-:Y:S01]  /*2720*/  PRMT R37, R5, 0x5410, R6 ;  /* 0x0000541005257816 */ /* 0x000fe20000000006 */
[----:B------:R-:W-:Y:S01]  /*2730*/  IMAD.MOV.U32 R6, RZ, RZ, R56 ;  /* 0x000000ffff067224 */ /* 0x000fe200078e0038 */
[----:B------:R-:W-:Y:S01]  /*2740*/  PRMT R36, R0, 0x5410, R4 ;  /* 0x0000541000247816 */ /* 0x000fe20000000004 */
[----:B------:R-:W-:Y:S01]  /*2750*/  IMAD.MOV.U32 R4, RZ, RZ, R54 ;  /* 0x000000ffff047224 */ /* 0x000fe200078e0036 */
[----:B------:R-:W-:Y:S02]  /*2760*/  MOV R5, R57 ;  /* 0x0000003900057202 */ /* 0x000fe40000000f00 */
[----:B------:R-:W-:Y:S02]  /*2770*/  MOV R0, R55 ;  /* 0x0000003700007202 */ /* 0x000fe40000000f00 */
[----:B------:R-:W-:Y:S02]  /*2780*/  PRMT R63, R6, 0x5410, R5 ;  /* 0x00005410063f7816 */ /* 0x000fe40000000005 */
[----:B------:R-:W-:Y:S01]  /*2790*/  PRMT R62, R4, 0x5410, R0 ;  /* 0x00005410043e7816 */ /* 0x000fe20000000000 */
[----:B------:R-:W-:-:S05]  /*27a0*/  @P2 BRA `(.L_x_68) ;  /* 0x0000078000002947 */ /* 0x000fca0003800000 */
[----:B------:R-:W-:Y:S01]  /*27b0*/  IADD3 R66, P0, R142, R84, RZ ;  /* 0x000000548e427210 */ /* 0x000fe20007f1e0ff */
[----:B------:R-:W-:Y:S03]  /*27c0*/  BSSY B0, `(.L_x_69) ;  /* 0x000003b000007945 */ /* 0x000fe60003800000 */
[----:B------:R-:W-:Y:S01]  /*27d0*/  IADD3.X R67, R90, R138, RZ, P0, !PT ;  /* 0x0000008a5a437210 */ /* 0x000fe200007fe4ff */
[----:B------:R-:W-:-:S05]  /*27e0*/  @P5 BRA `(.L_x_70) ;  /* 0x0000038000005947 */ /* 0x000fca0003800000 */
[----:B------:R-:W-:Y:S01]  /*27f0*/  IADD3 R0, P0, R66, R92, RZ ;  /* 0x0000005c42007210 */ /* 0x000fe20007f1e0ff */
[----:B------:R-:W1:Y:S04]  /*2800*/  LDS.128 R8, [R74+0x8100] ;  /* 0x008100004a087984 */ /* 0x000e680000000c00 */
[----:B------:R-:W-:Y:S01]  /*2810*/  IMAD.X R4, R67, 0x1, R95, P0 ;  /* 0x0000000143047824 */ /* 0x000fe200000e065f */
[C---:B------:R-:W-:Y:S04]  /*2820*/  LEA R64, P0, R0.reuse, c[0x0][0x1c8], 0x1 ;  /* 0x0000720000407a11 */ /* 0x040fe800078008ff */
[----:B------:R-:W-:Y:S02]  /*2830*/  LEA.HI.X R65, R0, c[0x0][0x1cc], R4, 0x1, P0 ;  /* 0x0000730000417a11 */ /* 0x000fe400000f0c04 */
[----:B------:R-:W-:Y:S11]  /*2840*/  ISETP.GE.AND P0, PT, R28, c[0x0][0x27c], PT ;  /* 0x00009f001c007a0c */ /* 0x000ff60003f06270 */
[----:B------:R-:W-:Y:S02]  /*2850*/  @!UPT UIADD3 URZ, URZ, URZ, URZ ;  /* 0x0000003f3f3ff290 */ /* 0x000fe4000fffe03f */
[----:B------:R-:W-:Y:S02]  /*2860*/  @!P0 SHF.R.U64 R4, R38, 0x10, R39 ;  /* 0x0000001026048819 */ /* 0x000fe40000001227 */
[--C-:B------:R-:W-:Y:S02]  /*2870*/  @!P0 SHF.R.U64 R0, R2, 0x10, R3.reuse ;  /* 0x0000001002008819 */ /* 0x100fe40000001203 */
[----:B------:R-:W-:Y:S02]  /*2880*/  @!P0 SHF.R.U32.HI R2, RZ, 0x10, R3 ;  /* 0x00000010ff028819 */ /* 0x000fe40000011603 */
[----:B------:R-:W-:Y:S02]  /*2890*/  @!P0 SHF.R.U32.HI R41, RZ, 0x10, R39 ;  /* 0x00000010ff298819 */ /* 0x000fe40000011627 */
[----:B------:R-:W-:Y:S02]  /*28a0*/  @!P0 PRMT R39, R40, 0x5410, R4 ;  /* 0x0000541028278816 */ /* 0x000fe40000000004 */
[C---:B------:R-:W-:Y:S02]  /*28b0*/  @!P0 PRMT R0, R7.reuse, 0x5432, R0 ;  /* 0x0000543207008816 */ /* 0x040fe40000000000 */
[----:B------:R-:W-:Y:S01]  /*28c0*/  @!P0 PRMT R5, R7, 0x5410, R2 ;  /* 0x0000541007058816 */ /* 0x000fe20000000002 */
[----:B------:R-:W-:Y:S01]  /*28d0*/  @!P0 IMAD.U32 R7, R39, 0x10000, RZ ;  /* 0x0001000027078824 */ /* 0x000fe200078e00ff */
[C---:B------:R-:W-:Y:S01]  /*28e0*/  @!P0 LOP3.LUT R4, R0.reuse, 0xffff0000, RZ, 0xc0, !PT ;  /* 0xffff000000048812 */ /* 0x040fe200078ec0ff */
[----:B------:R-:W-:Y:S01]  /*28f0*/  @!P0 IMAD.U32 R6, R0, 0x10000, RZ ;  /* 0x0001000000068824 */ /* 0x000fe200078e00ff */
[----:B-1----:R-:W-:Y:S02]  /*2900*/  @!P0 LOP3.LUT R2, R8, 0xffff0000, RZ, 0xc0, !PT ;  /* 0xffff000008028812 */ /* 0x002fe400078ec0ff */
[----:B------:R-:W-:Y:S02]  /*2910*/  @!P0 LOP3.LUT R3, R9, 0xffff0000, RZ, 0xc0, !PT ;  /* 0xffff000009038812 */ /* 0x000fe400078ec0ff */
[----:B------:R-:W-:Y:S01]  /*2920*/  @!P0 LOP3.LUT R39, R39, 0xffff0000, RZ, 0xc0, !PT ;  /* 0xffff000027278812 */ /* 0x000fe200078ec0ff */
[----:B------:R-:W-:Y:S01]  /*2930*/  @!P0 FMUL.FTZ R42, R2, R7 ;  /* 0x00000007022a8220 */ /* 0x000fe20000410000 */
[----:B------:R-:W-:Y:S01]  /*2940*/  @!P0 SHF.L.U32 R38, R8, 0x10, RZ ;  /* 0x0000001008268819 */ /* 0x000fe200000006ff */
[----:B------:R-:W-:Y:S01]  /*2950*/  @!P0 FMUL.FTZ R0, R2, R6 ;  /* 0x0000000602008220 */ /* 0x000fe20000410000 */
[----:B------:R-:W-:Y:S01]  /*2960*/  @!P0 PRMT R41, R40, 0x5432, R41 ;  /* 0x0000543228298816 */ /* 0x000fe20000000029 */
[----:B------:R-:W-:Y:S02]  /*2970*/  @!P0 IMAD.U32 R40, R9, 0x10000, RZ ;  /* 0x0001000009288824 */ /* 0x000fe400078e00ff */
[C---:B------:R-:W-:Y:S02]  /*2980*/  @!P0 FMUL.FTZ R68, R3.reuse, R39 ;  /* 0x0000002703448220 */ /* 0x040fe40000410000 */
[----:B------:R-:W-:Y:S01]  /*2990*/  @!P0 FMUL.FTZ R2, R3, R4 ;  /* 0x0000000403028220 */ /* 0x000fe20000410000 */
[----:B------:R-:W-:Y:S01]  /*29a0*/  @!P0 LOP3.LUT R3, R10, 0xffff0000, RZ, 0xc0, !PT ;  /* 0xffff00000a038812 */ /* 0x000fe200078ec0ff */
[----:B------:R-:W-:Y:S02]  /*29b0*/  @!P0 FFMA.FTZ R71, R38, R6, -R42 ;  /* 0x0000000626478223 */ /* 0x000fe4000001082a */
[----:B------:R-:W-:Y:S01]  /*29c0*/  @!P0 FFMA.FTZ R0, R7, R38, R0 ;  /* 0x0000002607008223 */ /* 0x000fe20000010000 */
[----:B------:R-:W-:Y:S01]  /*29d0*/  @!P0 SHF.L.U32 R38, R10, 0x10, RZ ;  /* 0x000000100a268819 */ /* 0x000fe200000006ff */
[C---:B------:R-:W-:Y:S01]  /*29e0*/  @!P0 IMAD.U32 R7, R41.reuse, 0x10000, RZ ;  /* 0x0001000029078824 */ /* 0x040fe200078e00ff */
[----:B------:R-:W-:Y:S01]  /*29f0*/  @!P0 LOP3.LUT R41, R41, 0xffff0000, RZ, 0xc0, !PT ;  /* 0xffff000029298812 */ /* 0x000fe200078ec0ff */
[----:B------:R-:W-:Y:S01]  /*2a00*/  @!P0 IMAD.U32 R6, R5, 0x10000, RZ ;  /* 0x0001000005068824 */ /* 0x000fe200078e00ff */
[----:B------:R-:W-:Y:S01]  /*2a10*/  @!P0 F2FP.BF16.PACK_AB R0, R0, R71 ;  /* 0x000000470000823e */ /* 0x000fe200000010ff */
[----:B------:R-:W-:Y:S01]  /*2a20*/  @!P0 FFMA.FTZ R70, R40, R4, -R68 ;  /* 0x0000000428468223 */ /* 0x000fe20000010844 */
[----:B------:R-:W-:Y:S01]  /*2a30*/  @!P0 LOP3.LUT R4, R11, 0xffff0000, RZ, 0xc0, !PT ;  /* 0xffff00000b048812 */ /* 0x000fe200078ec0ff */
[----:B------:R-:W-:Y:S01]  /*2a40*/  @!P0 FMUL.FTZ R68, R3, R7 ;  /* 0x0000000703448220 */ /* 0x000fe20000410000 */
[----:B------:R-:W-:Y:S01]  /*2a50*/  @!P0 LOP3.LUT R5, R5, 0xffff0000, RZ, 0xc0, !PT ;  /* 0xffff000005058812 */ /* 0x000fe200078ec0ff */
[----:B------:R-:W-:Y:S01]  /*2a60*/  @!P0 FMUL.FTZ R3, R3, R6 ;  /* 0x0000000603038220 */ /* 0x000fe20000410000 */
[----:B------:R-:W-:Y:S01]  /*2a70*/  @!P0 MOV R8, R0 ;  /* 0x0000000000088202 */ /* 0x000fe20000000f00 */
[----:B------:R-:W-:Y:S02]  /*2a80*/  @!P0 IMAD.U32 R42, R11, 0x10000, RZ ;  /* 0x000100000b2a8824 */ /* 0x000fe400078e00ff */
[C---:B------:R-:W-:Y:S02]  /*2a90*/  @!P0 FMUL.FTZ R69, R4.reuse, R41 ;  /* 0x0000002904458220 */ /* 0x040fe40000410000 */
[-C--:B------:R-:W-:Y:S02]  /*2aa0*/  @!P0 FMUL.FTZ R4, R4, R5.reuse ;  /* 0x0000000504048220 */ /* 0x080fe40000410000 */
[----:B------:R-:W-:Y:S02]  /*2ab0*/  @!P0 FFMA.FTZ R2, R39, R40, R2 ;  /* 0x0000002827028223 */ /* 0x000fe40000010002 */
[----:B------:R-:W-:Y:S02]  /*2ac0*/  @!P0 FFMA.FTZ R3, R7, R38, R3 ;  /* 0x0000002607038223 */ /* 0x000fe40000010003 */
[----:B------:R-:W-:Y:S01]  /*2ad0*/  @!P0 FFMA.FTZ R68, R38, R6, -R68 ;  /* 0x0000000626448223 */ /* 0x000fe20000010844 */
[----:B------:R-:W-:Y:S01]  /*2ae0*/  @!P0 F2FP.BF16.PACK_AB R2, R2, R70 ;  /* 0x000000460202823e */ /* 0x000fe200000010ff */
[----:B------:R-:W-:Y:S02]  /*2af0*/  @!P0 FFMA.FTZ R69, R42, R5, -R69 ;  /* 0x000000052a458223 */ /* 0x000fe40000010845 */
[----:B------:R-:W-:Y:S01]  /*2b00*/  @!P0 FFMA.FTZ R4, R41, R42, R4 ;  /* 0x0000002a29048223 */ /* 0x000fe20000010004 */
[----:B------:R-:W-:Y:S01]  /*2b10*/  @!P0 F2FP.BF16.PACK_AB R3, R3, R68 ;  /* 0x000000440303823e */ /* 0x000fe200000010ff */
[----:B------:R-:W-:Y:S03]  /*2b20*/  @!P0 IMAD.MOV.U32 R9, RZ, RZ, R2 ;  /* 0x000000ffff098224 */ /* 0x000fe600078e0002 */
[----:B------:R-:W-:Y:S01]  /*2b30*/  @!P0 F2FP.BF16.PACK_AB R4, R4, R69 ;  /* 0x000000450404823e */ /* 0x000fe200000010ff */
[----:B------:R-:W-:Y:S03]  /*2b40*/  @!P0 IMAD.MOV.U32 R10, RZ, RZ, R3 ;  /* 0x000000ffff0a8224 */ /* 0x000fe600078e0003 */
[----:B------:R-:W-:Y:S05]  /*2b50*/  @!P0 MOV R11, R4 ;  /* 0x00000004000b8202 */ /* 0x000fea0000000f00 */
[----:B------:R1:W-:Y:S02]  /*2b60*/  STG.E.128 [R64.64], R8 ;  /* 0x0000000840007986 */ /* 0x0003e4000c101d08 */
.L_x_70:
[----:B------:R-:W-:Y:S05]  /*2b70*/  BSYNC B0 ;  /* 0x0000000000007941 */ /* 0x000fea0003800000 */
.L_x_69:
[----:B------:R-:W-:Y:S11]  /*2b80*/  ISETP.GE.AND P0, PT, R94, c[0x0][0x1d4], PT ;  /* 0x000075005e007a0c */ /* 0x000ff60003f06270 */
[----:B------:R-:W-:Y:S02]  /*2b90*/  @!UPT UIADD3 URZ, URZ, URZ, URZ ;  /* 0x0000003f3f3ff290 */ /* 0x000fe4000fffe03f */
[----:B------:R-:W-:-:S05]  /*2ba0*/  @P0 BRA `(.L_x_68) ;  /* 0x0000038000000947 */ /* 0x000fca0003800000 */
[----:B------:R-:W-:Y:S01]  /*2bb0*/  IADD3 R0, P0, R66, R124, RZ ;  /* 0x0000007c42007210 */ /* 0x000fe20007f1e0ff */
[----:B-1----:R-:W1:Y:S04]  /*2bc0*/  LDS.128 R8, [R74+0xc100] ;  /* 0x00c100004a087984 */ /* 0x002e680000000c00 */
        /* <DEDUP_REMOVED lines=8> */
[----:B------:R-:W-:Y:S02]  /*2c50*/  @!P0 PRMT R13, R43, 0x5410, R3 ;  /* 0x000054102b0d8816 */ /* 0x000fe40000000003 */
[C---:B------:R-:W-:Y:S02]  /*2c60*/  @!P0 PRMT R0, R26.reuse, 0x5432, R0 ;  /* 0x000054321a008816 */ /* 0x040fe40000000000 */
[----:B------:R-:W-:Y:S01]  /*2c70*/  @!P0 PRMT R5, R26, 0x5410, R2 ;  /* 0x000054101a058816 */ /* 0x000fe20000000002 */
[C---:B------:R-:W-:Y:S01]  /*2c80*/  @!P0 IMAD.U32 R7, R13.reuse, 0x10000, RZ ;  /* 0x000100000d078824 */ /* 0x040fe200078e00ff */
[----:B------:R-:W-:Y:S01]  /*2c90*/  @!P0 SHF.R.U32.HI R38, RZ, 0x10, R45 ;  /* 0x00000010ff268819 */ /* 0x000fe2000001162d */
[----:B------:R-:W-:Y:S01]  /*2ca0*/  @!P0 IMAD.U32 R6, R0, 0x10000, RZ ;  /* 0x0001000000068824 */ /* 0x000fe200078e00ff */
[----:B------:R-:W-:Y:S01]  /*2cb0*/  @!P0 LOP3.LUT R13, R13, 0xffff0000, RZ, 0xc0, !PT ;  /* 0xffff00000d0d8812 */ /* 0x000fe200078ec0ff */
[C---:B-1----:R-:W-:Y:S01]  /*2cc0*/  @!P0 IMAD.U32 R26, R9.reuse, 0x10000, RZ ;  /* 0x00010000091a8824 */ /* 0x042fe200078e00ff */
[----:B------:R-:W-:Y:S02]  /*2cd0*/  @!P0 LOP3.LUT R2, R8, 0xffff0000, RZ, 0xc0, !PT ;  /* 0xffff000008028812 */ /* 0x000fe400078ec0ff */
[----:B------:R-:W-:Y:S02]  /*2ce0*/  @!P0 LOP3.LUT R3, R9, 0xffff0000, RZ, 0xc0, !PT ;  /* 0xffff000009038812 */ /* 0x000fe400078ec0ff */
[----:B------:R-:W-:Y:S01]  /*2cf0*/  @!P0 LOP3.LUT R4, R0, 0xffff0000, RZ, 0xc0, !PT ;  /* 0xffff000000048812 */ /* 0x000fe200078ec0ff */
[----:B------:R-:W-:Y:S01]  /*2d00*/  @!P0 FMUL.FTZ R39, R2, R7 ;  /* 0x0000000702278220 */ /* 0x000fe20000410000 */
[----:B------:R-:W-:Y:S01]  /*2d10*/  @!P0 SHF.L.U32 R12, R8, 0x10, RZ ;  /* 0x00000010080c8819 */ /* 0x000fe200000006ff */
[----:B------:R-:W-:Y:S01]  /*2d20*/  @!P0 FMUL.FTZ R0, R2, R6 ;  /* 0x0000000602008220 */ /* 0x000fe20000410000 */
[----:B------:R-:W-:Y:S01]  /*2d30*/  @!P0 PRMT R38, R43, 0x5432, R38 ;  /* 0x000054322b268816 */ /* 0x000fe20000000026 */
        /* <DEDUP_REMOVED lines=31> */
.L_x_68:
[----:B------:R-:W-:Y:S05]  /*2f30*/  BSYNC B1 ;  /* 0x0000000000017941 */ /* 0x000fea0003800000 */
.L_x_67:
[----:B------:R-:W-:Y:S01]  /*2f40*/  BSSY B1, `(.L_x_71) ;  /* 0x000007a000017945 */ /* 0x000fe20003800000 */
[----:B------:R-:W-:-:S05]  /*2f50*/  @P3 BRA `(.L_x_72) ;  /* 0x0000078000003947 */ /* 0x000fca0003800000 */
[----:B-1----:R-:W-:Y:S01]  /*2f60*/  IADD3 R40, P1, P0, R134, R84, R32 ;  /* 0x0000005486287210 */ /* 0x002fe2000783e020 */
[----:B------:R-:W-:Y:S03]  /*2f70*/  BSSY B0, `(.L_x_73) ;  /* 0x000003b000007945 */ /* 0x000fe60003800000 */
[----:B------:R-:W-:Y:S01]  /*2f80*/  IADD3.X R41, R140, R90, R33, P1, P0 ;  /* 0x0000005a8c297210 */ /* 0x000fe20000fe0421 */
        /* <DEDUP_REMOVED lines=11> */
[C---:B------:R-:W-:Y:S02]  /*3040*/  @!P0 PRMT R0, R27.reuse, 0x5432, R0 ;  /* 0x000054321b008816 */ /* 0x040fe40000000000 */
[----:B------:R-:W-:Y:S02]  /*3050*/  @!P0 PRMT R13, R58, 0x5410, R13 ;  /* 0x000054103a0d8816 */ /* 0x000fe4000000000d */
[----:B------:R-:W-:Y:S01]  /*3060*/  @!P0 PRMT R5, R27, 0x5410, R2 ;  /* 0x000054101b058816 */ /* 0x000fe20000000002 */
[----:B------:R-:W-:Y:S01]  /*3070*/  @!P0 IMAD.U32 R6, R0, 0x10000, RZ ;  /* 0x0001000000068824 */ /* 0x000fe200078e00ff */
[----:B------:R-:W-:Y:S01]  /*3080*/  @!P0 SHF.R.U32.HI R46, RZ, 0x10, R47 ;  /* 0x00000010ff2e8819 */ /* 0x000fe2000001162f */
[C---:B------:R-:W-:Y:S01]  /*3090*/  @!P0 IMAD.U32 R7, R13.reuse, 0x10000, RZ ;  /* 0x000100000d078824 */ /* 0x040fe200078e00ff */
        /* <DEDUP_REMOVED lines=27> */
[----:B------:R-:W-:Y:S02]  /*3250*/  @!P0 FMUL.FTZ R4, R4, R5 ;  /* 0x0000000504048220 */ /* 0x000fe40000410000 */
        /* <DEDUP_REMOVED lines=12> */
.L_x_74:
[----:B------:R-:W-:Y:S05]  /*3320*/  BSYNC B0 ;  /* 0x0000000000007941 */ /* 0x000fea0003800000 */
.L_x_73:
        /* <DEDUP_REMOVED lines=59> */
.L_x_72:
[----:B------:R-:W-:Y:S05]  /*36e0*/  BSYNC B1 ;  /* 0x0000000000017941 */ /* 0x000fea0003800000 */
.L_x_71:
[----:B------:R-:W-:Y:S01]  /*36f0*/  BSSY B1, `(.L_x_75) ;  /* 0x000007a000017945 */ /* 0x000fe20003800000 */
[----:B------:R-:W-:-:S05]  /*3700*/  @P6 BRA `(.L_x_76) ;  /* 0x0000078000006947 */ /* 0x000fca0003800000 */
[----:B------:R-:W-:Y:S01]  /*3710*/  IADD3 R31, P1, P0, R143, R84, R32 ;  /* 0x000000548f1f7210 */ /* 0x000fe2000783e020 */
[----:B------:R-:W-:Y:S03]  /*3720*/  BSSY B0, `(.L_x_77) ;  /* 0x000003b000007945 */ /* 0x000fe60003800000 */
[----:B-1----:R-:W-:Y:S01]  /*3730*/  IADD3.X R38, R139, R90, R33, P1, P0 ;  /* 0x0000005a8b267210 */ /* 0x002fe20000fe0421 */
        /* <DEDUP_REMOVED lines=57> */
.L_x_78:
[----:B------:R-:W-:Y:S05]  /*3ad0*/  BSYNC B0 ;  /* 0x0000000000007941 */ /* 0x000fea0003800000 */
.L_x_77:
        /* <DEDUP_REMOVED lines=59> */
.L_x_76:
[----:B------:R-:W-:Y:S05]  /*3e90*/  BSYNC B1 ;  /* 0x0000000000017941 */ /* 0x000fea0003800000 */
.L_x_75:
[----:B------:R-:W-:-:S05]  /*3ea0*/  @P4 BRA `(.L_x_79) ;  /* 0x0000304000004947 */ /* 0x000fca0003800000 */
[----:B-1----:R-:W-:Y:S01]  /*3eb0*/  IADD3 R26, P1, P0, R159, R84, R32 ;  /* 0x000000549f1a7210 */ /* 0x002fe2000783e020 */
[----:B------:R-:W-:Y:S03]  /*3ec0*/  BSSY B0, `(.L_x_80) ;  /* 0x000003b000007945 */ /* 0x000fe60003800000 */
[----:B------:R-:W-:Y:S01]  /*3ed0*/  IADD3.X R27, R155, R90, R33, P1, P0 ;  /* 0x0000005a9b1b7210 */ /* 0x000fe20000fe0421 */
[----:B------:R-:W-:-:S05]  /*3ee0*/  @P5 BRA `(.L_x_81) ;  /* 0x0000038000005947 */ /* 0x000fca0003800000 */
[----:B------:R-:W-:Y:S01]  /*3ef0*/  ISETP.GE.AND P0, PT, R28, c[0x0][0x27c], PT ;  /* 0x00009f001c007a0c */ /* 0x000fe20003f06270 */
[----:B------:R-:W1:Y:S11]  /*3f00*/  LDS.128 R8, [R74+0xb100] ;  /* 0x00b100004a087984 */ /* 0x000e760000000c00 */
[----:B------:R-:W-:Y:S01]  /*3f10*/  @!UPT UIADD3 URZ, URZ, URZ, URZ ;  /* 0x0000003f3f3ff290 */ /* 0x000fe2000fffe03f */
        /* <DEDUP_REMOVED lines=8> */
[C---:B------:R-:W-:Y:S01]  /*3fa0*/  @!P0 IMAD.U32 R6, R0.reuse, 0x10000, RZ ;  /* 0x0001000000068824 */ /* 0x040fe200078e00ff */
[----:B------:R-:W-:Y:S02]  /*3fb0*/  @!P0 LOP3.LUT R13, R13, 0xffff0000, RZ, 0xc0, !PT ;  /* 0xffff00000d0d8812 */ /* 0x000fe400078ec0ff */
[----:B------:R-:W-:Y:S02]  /*3fc0*/  @!P0 LOP3.LUT R4, R0, 0xffff0000, RZ, 0xc0, !PT ;  /* 0xffff000000048812 */ /* 0x000fe400078ec0ff */
[----:B------:R-:W-:Y:S01]  /*3fd0*/  @!P0 PRMT R15, R62, 0x5432, R15 ;  /* 0x000054323e0f8816 */ /* 0x000fe2000000000f */
[C---:B-1----:R-:W-:Y:S01]  /*3fe0*/  @!P0 IMAD.U32 R12, R8.reuse, 0x10000, RZ ;  /* 0x00010000080c8824 */ /* 0x042fe200078e00ff */
[----:B------:R-:W-:Y:S02]  /*3ff0*/  @!P0 LOP3.LUT R2, R8, 0xffff0000, RZ, 0xc0, !PT ;  /* 0xffff000008028812 */ /* 0x000fe400078ec0ff */
[C---:B------:R-:W-:Y:S02]  /*4000*/  @!P0 LOP3.LUT R3, R9.reuse, 0xffff0000, RZ, 0xc0, !PT ;  /* 0xffff000009038812 */ /* 0x040fe400078ec0ff */
[----:B------:R-:W-:Y:S01]  /*4010*/  @!P0 SHF.L.U32 R14, R9, 0x10, RZ ;  /* 0x00000010090e8819 */ /* 0x000fe200000006ff */
[C---:B------:R-:W-:Y:S02]  /*4020*/  @!P0 FMUL.FTZ R16, R2.reuse, R7 ;  /* 0x0000000702108220 */ /* 0x040fe40000410000 */
[-C--:B------:R-:W-:Y:S02]  /*4030*/  @!P0 FMUL.FTZ R0, R2, R6.reuse ;  /* 0x0000000602008220 */ /* 0x080fe40000410000 */
[----:B------:R-:W-:Y:S02]  /*4040*/  @!P0 FMUL.FTZ R17, R3, R13 ;  /* 0x0000000d03118220 */ /* 0x000fe40000410000 */
[----:B------:R-:W-:Y:S01]  /*4050*/  @!P0 FFMA.FTZ R21, R12, R6, -R16 ;  /* 0x000000060c158223 */ /* 0x000fe20000010810 */
[----:B------:R-:W-:Y:S01]  /*4060*/  @!P0 SHF.L.U32 R6, R5, 0x10, RZ ;  /* 0x0000001005068819 */ /* 0x000fe200000006ff */
[----:B------:R-:W-:Y:S01]  /*4070*/  @!P0 FMUL.FTZ R2, R3, R4 ;  /* 0x0000000403028220 */ /* 0x000fe20000410000 */
[----:B------:R-:W-:Y:S01]  /*4080*/  @!P0 LOP3.LUT R3, R10, 0xffff0000, RZ, 0xc0, !PT ;  /* 0xffff00000a038812 */ /* 0x000fe200078ec0ff */
[----:B------:R-:W-:Y:S01]  /*4090*/  @!P0 FFMA.FTZ R0, R7, R12, R0 ;  /* 0x0000000c07008223 */ /* 0x000fe20000010000 */
[----:B------:R-:W-:Y:S01]  /*40a0*/  @!P0 LOP3.LUT R5, R5, 0xffff0000, RZ, 0xc0, !PT ;  /* 0xffff000005058812 */ /* 0x000fe200078ec0ff */
[C---:B------:R-:W-:Y:S01]  /*40b0*/  @!P0 IMAD.U32 R7, R15.reuse, 0x10000, RZ ;  /* 0x000100000f078824 */ /* 0x040fe200078e00ff */
[----:B------:R-:W-:Y:S01]  /*40c0*/  @!P0 LOP3.LUT R15, R15, 0xffff0000, RZ, 0xc0, !PT ;  /* 0xffff00000f0f8812 */ /* 0x000fe200078ec0ff */
[----:B------:R-:W-:Y:S01]  /*40d0*/  @!P0 FFMA.FTZ R20, R14, R4, -R17 ;  /* 0x000000040e148223 */ /* 0x000fe20000010811 */
[----:B------:R-:W-:Y:S01]  /*40e0*/  @!P0 LOP3.LUT R4, R11, 0xffff0000, RZ, 0xc0, !PT ;  /* 0xffff00000b048812 */ /* 0x000fe200078ec0ff */
[----:B------:R-:W-:Y:S01]  /*40f0*/  @!P0 IMAD.U32 R12, R10, 0x10000, RZ ;  /* 0x000100000a0c8824 */ /* 0x000fe200078e00ff */
[----:B------:R-:W-:Y:S01]  /*4100*/  IADD3 R17, P1, R26, R92, RZ ;  /* 0x0000005c1a117210 */ /* 0x000fe20007f3e0ff */
[C---:B------:R-:W-:Y:S01]  /*4110*/  @!P0 FMUL.FTZ R18, R3.reuse, R7 ;  /* 0x0000000703128220 */ /* 0x040fe20000410000 */
[----:B------:R-:W-:Y:S01]  /*4120*/  @!P0 F2FP.BF16.PACK_AB R0, R0, R21 ;  /* 0x000000150000823e */ /* 0x000fe200000010ff */
[----:B------:R-:W-:Y:S02]  /*4130*/  @!P0 FMUL.FTZ R3, R3, R6 ;  /* 0x0000000603038220 */ /* 0x000fe40000410000 */
[----:B------:R-:W-:Y:S01]  /*4140*/  @!P0 IMAD.U32 R16, R11, 0x10000, RZ ;  /* 0x000100000b108824 */ /* 0x000fe200078e00ff */
[----:B------:R-:W-:Y:S01]  /*4150*/  @!P0 MOV R8, R0 ;  /* 0x0000000000088202 */ /* 0x000fe20000000f00 */
        /* <DEDUP_REMOVED lines=9> */
[----:B------:R-:W-:Y:S01]  /*41f0*/  IMAD.X R5, R27, 0x1, R95, P1 ;  /* 0x000000011b057824 */ /* 0x000fe200008e065f */
[C---:B------:R-:W-:Y:S01]  /*4200*/  LEA R6, P1, R17.reuse, c[0x0][0x1c8], 0x1 ;  /* 0x0000720011067a11 */ /* 0x040fe200078208ff */
[----:B------:R-:W-:Y:S01]  /*4210*/  @!P0 IMAD.MOV.U32 R9, RZ, RZ, R2 ;  /* 0x000000ffff098224 */ /* 0x000fe200078e0002 */
[----:B------:R-:W-:Y:S01]  /*4220*/  @!P0 F2FP.BF16.PACK_AB R4, R4, R19 ;  /* 0x000000130404823e */ /* 0x000fe200000010ff */
[----:B------:R-:W-:Y:S01]  /*4230*/  @!P0 IMAD.MOV.U32 R10, RZ, RZ, R3 ;  /* 0x000000ffff0a8224 */ /* 0x000fe200078e0003 */
[----:B------:R-:W-:Y:S02]  /*4240*/  LEA.HI.X R7, R17, c[0x0][0x1cc], R5, 0x1, P1 ;  /* 0x0000730011077a11 */ /* 0x000fe400008f0c05 */
[----:B------:R-:W-:Y:S05]  /*4250*/  @!P0 MOV R11, R4 ;  /* 0x00000004000b8202 */ /* 0x000fea0000000f00 */
[----:B------:R1:W-:Y:S02]  /*4260*/  STG.E.128 [R6.64], R8 ;  /* 0x0000000806007986 */ /* 0x0003e4000c101d08 */
.L_x_81:
[----:B------:R-:W-:Y:S05]  /*4270*/  BSYNC B0 ;  /* 0x0000000000007941 */ /* 0x000fea0003800000 */
.L_x_80:
[----:B------:R-:W-:Y:S11]  /*4280*/  ISETP.GE.AND P0, PT, R94, c[0x0][0x1d4], PT ;  /* 0x000075005e007a0c */ /* 0x000ff60003f06270 */
[----:B------:R-:W-:Y:S02]  /*4290*/  @!UPT UIADD3 URZ, URZ, URZ, URZ ;  /* 0x0000003f3f3ff290 */ /* 0x000fe4000fffe03f */
[----:B------:R-:W-:-:S05]  /*42a0*/  @P0 BRA `(.L_x_79) ;  /* 0x00002c4000000947 */ /* 0x000fca0003800000 */
[----:B------:R-:W-:Y:S01]  /*42b0*/  ISETP.GE.AND P0, PT, R30, c[0x0][0x27c], PT ;  /* 0x00009f001e007a0c */ /* 0x000fe20003f06270 */
[----:B-1----:R-:W1:Y:S11]  /*42c0*/  LDS.128 R8, [R74+0xf100] ;  /* 0x00f100004a087984 */ /* 0x002e760000000c00 */
[----:B------:R-:W-:Y:S01]  /*42d0*/  @!UPT UIADD3 URZ, URZ, URZ, URZ ;  /* 0x0000003f3f3ff290 */ /* 0x000fe2000fffe03f */
[----:B------:R-:W-:Y:S02]  /*42e0*/  @!P0 SHF.R.U64 R13, R56, 0x10, R57 ;  /* 0x00000010380d8819 */ /* 0x000fe40000001239 */
[--C-:B------:R-:W-:Y:S02]  /*42f0*/  @!P0 SHF.R.U64 R0, R24, 0x10, R25.reuse ;  /* 0x0000001018008819 */ /* 0x100fe40000001219 */
[----:B------:R-:W-:Y:S02]  /*4300*/  @!P0 SHF.R.U32.HI R2, RZ, 0x10, R25 ;  /* 0x00000010ff028819 */ /* 0x000fe40000011619 */
[----:B------:R-:W-:Y:S02]  /*4310*/  @!P0 PRMT R13, R63, 0x5410, R13 ;  /* 0x000054103f0d8816 */ /* 0x000fe4000000000d */
[----:B------:R-:W-:Y:S02]  /*4320*/  @!P0 PRMT R0, R37, 0x5432, R0 ;  /* 0x0000543225008816 */ /* 0x000fe40000000000 */
[----:B------:R-:W-:Y:S01]  /*4330*/  @!P0 SHF.R.U32.HI R3, RZ, 0x10, R57 ;  /* 0x00000010ff038819 */ /* 0x000fe20000011639 */
[----:B------:R-:W-:Y:S01]  /*4340*/  @!P0 IMAD.U32 R7, R13, 0x10000, RZ ;  /* 0x000100000d078824 */ /* 0x000fe200078e00ff */
[----:B------:R-:W-:Y:S01]  /*4350*/  @!P0 PRMT R5, R37, 0x5410, R2 ;  /* 0x0000541025058816 */ /* 0x000fe20000000002 */
[C---:B------:R-:W-:Y:S01]  /*4360*/  @!P0 IMAD.U32 R6, R0.reuse, 0x10000, RZ ;  /* 0x0001000000068824 */ /* 0x040fe200078e00ff */
[----:B------:R-:W-:Y:S02]  /*4370*/  @!P0 PRMT R15, R63, 0x5432, R3 ;  /* 0x000054323f0f8816 */ /* 0x000fe40000000003 */
[----:B------:R-:W-:Y:S02]  /*4380*/  @!P0 LOP3.LUT R13, R13, 0xffff0000, RZ, 0xc0, !PT ;  /* 0xffff00000d0d8812 */ /* 0x000fe400078ec0ff */
[----:B------:R-:W-:Y:S01]  /*4390*/  @!P0 LOP3.LUT R4, R0, 0xffff0000, RZ, 0xc0, !PT ;  /* 0xffff000000048812 */ /* 0x000fe200078ec0ff */
        /* <DEDUP_REMOVED lines=40> */
[----:B------:R1:W-:Y:S01]  /*4620*/  STG.E.128 [R6.64], R8 ;  /* 0x0000000806007986 */ /* 0x0003e2000c101d08 */
[----:B------:R-:W-:-:S05]  /*4630*/  BRA `(.L_x_79) ;  /* 0x000028b000007947 */ /* 0x000fca0003800000 */
.L_x_58:
[----:B------:R-:W-:Y:S01]  /*4640*/  ISETP.GE.AND P0, PT, R168, R75, PT ;  /* 0x0000004ba800720c */ /* 0x000fe20003f06270 */
[----:B------:R-:W-:Y:S01]  /*4650*/  CS2R R58, SRZ ;  /* 0x00000000003a7805 */ /* 0x000fe2000001ff00 */
[----:B------:R-:W-:Y:S01]  /*4660*/  CS2R R56, SRZ ;  /* 0x0000000000387805 */ /* 0x000fe2000001ff00 */
[----:B------:R-:W-:Y:S01]  /*4670*/  CS2R R18, SRZ ;  /* 0x0000000000127805 */ /* 0x000fe2000001ff00 */
[----:B------:R-:W-:Y:S01]  /*4680*/  ISETP.GE.OR P4, PT, R32, c[0x0][0x27c], P0 ;  /* 0x00009f0020007a0c */ /* 0x000fe20000786670 */
        /* <DEDUP_REMOVED lines=9> */
[----:B------:R-:W-:Y:S03]  /*4720*/  BSSY B0, `(.L_x_82) ;  /* 0x00000d2000007945 */ /* 0x000fe60003800000 */
[----:B------:R-:W-:Y:S04]  /*4730*/  @!P4 IADD3 R0, P1, P0, R106, R36, R206 ;  /* 0x000000246a00c210 */ /* 0x000fe8000783e0ce */
[----:B------:R-:W-:Y:S02]  /*4740*/  @!P4 IADD3.X R2, R122, R41, R176, P1, P0 ;  /* 0x000000297a02c210 */ /* 0x000fe40000fe04b0 */
[----:B------:R-:W-:Y:S04]  /*4750*/  @!P4 IADD3 R3, P1, P0, R104, R68, R202 ;  /* 0x000000446803c210 */ /* 0x000fe8000783e0ca */
[----:B------:R-:W-:Y:S02]  /*4760*/  @!P4 IADD3.X R4, R119, R42, R177, P1, P0 ;  /* 0x0000002a7704c210 */ /* 0x000fe40000fe04b1 */
[----:B------:R-:W-:Y:S04]  /*4770*/  ISETP.GE.AND P0, PT, R167, R75, PT ;  /* 0x0000004ba700720c */ /* 0x000fe80003f06270 */
[----:B------:R-:W-:Y:S11]  /*4780*/  ISETP.GE.OR P3, PT, R32, c[0x0][0x27c], P0 ;  /* 0x00009f0020007a0c */ /* 0x000ff60000766670 */
[----:B------:R-:W-:Y:S02]  /*4790*/  @!UPT UIADD3 URZ, URZ, URZ, URZ ;  /* 0x0000003f3f3ff290 */ /* 0x000fe4000fffe03f */
[----:B------:R-:W-:Y:S04]  /*47a0*/  @!P3 IADD3 R5, P1, P0, R106, R203, R36 ;  /* 0x000000cb6a05b210 */ /* 0x000fe8000783e024 */
[--C-:B------:R-:W-:Y:S02]  /*47b0*/  @!P3 IADD3.X R8, R122, R174, R41.reuse, P1, P0 ;  /* 0x000000ae7a08b210 */ /* 0x100fe40000fe0429 */
[----:B------:R-:W-:Y:S04]  /*47c0*/  @!P3 IADD3 R9, P1, P0, R104, R204, R68 ;  /* 0x000000cc6809b210 */ /* 0x000fe8000783e044 */
[C---:B------:R-:W-:Y:S02]  /*47d0*/  @!P3 IADD3.X R10, R119.reuse, R175, R42, P1, P0 ;  /* 0x000000af770ab210 */ /* 0x040fe40000fe042a */
[----:B------:R-:W-:Y:S04]  /*47e0*/  ISETP.GE.AND P0, PT, R166, R75, PT ;  /* 0x0000004ba600720c */ /* 0x000fe80003f06270 */
[----:B------:R-:W-:Y:S11]  /*47f0*/  ISETP.GE.OR P2, PT, R32, c[0x0][0x27c], P0 ;  /* 0x00009f0020007a0c */ /* 0x000ff60000746670 */
[----:B------:R-:W-:Y:S02]  /*4800*/  @!UPT UIADD3 URZ, URZ, URZ, URZ ;  /* 0x0000003f3f3ff290 */ /* 0x000fe4000fffe03f */
[----:B------:R-:W-:Y:S04]  /*4810*/  @!P2 IADD3 R11, P1, P0, R106, R198, R36 ;  /* 0x000000c66a0ba210 */ /* 0x000fe8000783e024 */
[----:B------:R-:W-:Y:S02]  /*4820*/  @!P2 IADD3.X R12, R122, R128, R41, P1, P0 ;  /* 0x000000807a0ca210 */ /* 0x000fe40000fe0429 */
[----:B------:R-:W-:Y:S04]  /*4830*/  @!P2 IADD3 R13, P1, P0, R104, R196, R68 ;  /* 0x000000c4680da210 */ /* 0x000fe8000783e044 */
[----:B------:R-:W-:Y:S02]  /*4840*/  @!P2 IADD3.X R14, R119, R129, R42, P1, P0 ;  /* 0x00000081770ea210 */ /* 0x000fe40000fe042a */
[C---:B------:R-:W-:Y:S04]  /*4850*/  @!P4 LEA R6, P0, R0.reuse, c[0x0][0x270], 0x1 ;  /* 0x00009c000006ca11 */ /* 0x040fe800078008ff */
[----:B------:R-:W-:Y:S02]  /*4860*/  @!P4 LEA.HI.X R7, R0, c[0x0][0x274], R2, 0x1, P0 ;  /* 0x00009d000007ca11 */ /* 0x000fe400000f0c02 */
[C---:B------:R-:W-:Y:S03]  /*4870*/  @!P4 LEA R2, P0, R3.reuse, c[0x0][0x288], 0x1 ;  /* 0x0000a2000302ca11 */ /* 0x040fe600078008ff */
[----:B------:R1:W2:Y:S01]  /*4880*/  @!P4 LDG.E.128 R16, [R6.64] ;  /* 0x000000080610c981 */ /* 0x0002a2000c1e1d00 */
[----:B------:R-:W-:Y:S02]  /*4890*/  @!P4 LEA.HI.X R3, R3, c[0x0][0x28c], R4, 0x1, P0 ;  /* 0x0000a3000303ca11 */ /* 0x000fe400000f0c04 */
[C---:B------:R-:W-:Y:S04]  /*48a0*/  @!P3 LEA R4, P0, R5.reuse, c[0x0][0x270], 0x1 ;  /* 0x00009c000504ba11 */ /* 0x040fe800078008ff */
[----:B------:R-:W-:Y:S01]  /*48b0*/  @!P3 LEA.HI.X R5, R5, c[0x0][0x274], R8, 0x1, P0 ;  /* 0x00009d000505ba11 */ /* 0x000fe200000f0c08 */
[----:B------:R3:W4:Y:S01]  /*48c0*/  @!P4 LDG.E.128 R56, [R2.64] ;  /* 0x000000080238c981 */ /* 0x000722000c1e1d00 */
[C---:B------:R-:W-:Y:S04]  /*48d0*/  @!P3 LEA R8, P0, R9.reuse, c[0x0][0x288], 0x1 ;  /* 0x0000a2000908ba11 */ /* 0x040fe800078008ff */
[----:B------:R-:W-:Y:S02]  /*48e0*/  @!P3 LEA.HI.X R9, R9, c[0x0][0x28c], R10, 0x1, P0 ;  /* 0x0000a3000909ba11 */ /* 0x000fe400000f0c0a */
[C---:B------:R-:W-:Y:S01]  /*48f0*/  @!P2 LEA R10, P0, R11.reuse, c[0x0][0x270], 0x1 ;  /* 0x00009c000b0aaa11 */ /* 0x040fe200078008ff */
[----:B------:R3:W4:Y:S03]  /*4900*/  @!P3 LDG.E.128 R20, [R4.64] ;  /* 0x000000080414b981 */ /* 0x000726000c1e1d00 */
[----:B------:R-:W-:Y:S02]  /*4910*/  @!P2 LEA.HI.X R11, R11, c[0x0][0x274], R12, 0x1, P0 ;  /* 0x00009d000b0baa11 */ /* 0x000fe400000f0c0c */
[C---:B------:R-:W-:Y:S03]  /*4920*/  @!P2 LEA R12, P0, R13.reuse, c[0x0][0x288], 0x1 ;  /* 0x0000a2000d0caa11 */ /* 0x040fe600078008ff */
[----:B------:R2:W4:Y:S01]  /*4930*/  @!P3 LDG.E.128 R60, [R8.64] ;  /* 0x00000008083cb981 */ /* 0x000522000c1e1d00 */
[----:B------:R-:W-:Y:S01]  /*4940*/  @!P2 LEA.HI.X R13, R13, c[0x0][0x28c], R14, 0x1, P0 ;  /* 0x0000a3000d0daa11 */ /* 0x000fe200000f0c0e */
[----:B-1----:R-:W-:Y:S01]  /*4950*/  CS2R R6, SRZ ;  /* 0x0000000000067805 */ /* 0x002fe2000001ff00 */
[-C--:B------:R-:W-:Y:S04]  /*4960*/  ISETP.GE.AND P0, PT, R96, R75.reuse, PT ;  /* 0x0000004b6000720c */ /* 0x080fe80003f06270 */
[----:B------:R-:W-:Y:S01]  /*4970*/  ISETP.GE.OR P0, PT, R32, c[0x0][0x27c], P0 ;  /* 0x00009f0020007a0c */ /* 0x000fe20000706670 */
[----:B------:R1:W4:Y:S08]  /*4980*/  @!P2 LDG.E.128 R24, [R10.64] ;  /* 0x000000080a18a981 */ /* 0x000330000c1e1d00 */
[----:B------:R-:W4:Y:S01]  /*4990*/  @!P2 LDG.E.128 R64, [R12.64] ;  /* 0x000000080c40a981 */ /* 0x000f22000c1e1d00 */
[----:B---3--:R-:W-:Y:S03]  /*49a0*/  CS2R R4, SRZ ;  /* 0x0000000000047805 */ /* 0x008fe6000001ff00 */
[----:B------:R-:W-:Y:S05]  /*49b0*/  @!P0 IADD3 R0, P1, R106, R36, RZ ;  /* 0x000000246a008210 */ /* 0x000fea0007f3e0ff */
[----:B------:R-:W-:Y:S01]  /*49c0*/  @!P0 IMAD.X R2, R41, 0x1, R122, P1 ;  /* 0x0000000129028824 */ /* 0x000fe200008e067a */
[C---:B------:R-:W-:Y:S01]  /*49d0*/  @!P0 LEA R14, P1, R0.reuse, c[0x0][0x270], 0x1 ;  /* 0x00009c00000e8a11 */ /* 0x040fe200078208ff */
[----:B------:R-:W-:Y:S03]  /*49e0*/  CS2R R40, SRZ ;  /* 0x0000000000287805 */ /* 0x000fe6000001ff00 */
[----:B------:R-:W-:Y:S02]  /*49f0*/  @!P0 LEA.HI.X R15, R0, c[0x0][0x274], R2, 0x1, P1 ;  /* 0x00009d00000f8a11 */ /* 0x000fe400008f0c02 */
[----:B------:R-:W-:Y:S03]  /*4a00*/  @!P0 IADD3 R0, P1, R104, R68, RZ ;  /* 0x0000004468008210 */ /* 0x000fe60007f3e0ff */
[----:B------:R3:W5:Y:S02]  /*4a10*/  @!P0 LDG.E.128 R4, [R14.64] ;  /* 0x000000080e048981 */ /* 0x000764000c1e1d00 */
[----:B------:R-:W-:Y:S01]  /*4a20*/  @!P0 IMAD.X R3, R42, 0x1, R119, P1 ;  /* 0x000000012a038824 */ /* 0x000fe200008e0677 */
[C---:B------:R-:W-:Y:S01]  /*4a30*/  @!P0 LEA R2, P1, R0.reuse, c[0x0][0x288], 0x1 ;  /* 0x0000a20000028a11 */ /* 0x040fe200078208ff */
[----:B------:R-:W-:Y:S03]  /*4a40*/  CS2R R42, SRZ ;  /* 0x00000000002a7805 */ /* 0x000fe6000001ff00 */
[----:B------:R-:W-:Y:S02]  /*4a50*/  @!P0 LEA.HI.X R3, R0, c[0x0][0x28c], R3, 0x1, P1 ;  /* 0x0000a30000038a11 */ /* 0x000fe400008f0c03 */
[----:B------:R-:W-:Y:S03]  /*4a60*/  ISETP.GE.OR P1, PT, R96, R75, P5 ;  /* 0x0000004b6000720c */ /* 0x000fe60002f26670 */
[----:B------:R1:W5:Y:S01]  /*4a70*/  @!P0 LDG.E.128 R40, [R2.64] ;  /* 0x0000000802288981 */ /* 0x000362000c1e1d00 */
[----:B------:R-:W-:Y:S01]  /*4a80*/  ISETP.GE.AND P0, PT, R32, c[0x0][0x27c], PT ;  /* 0x00009f0020007a0c */ /* 0x000fe20003f06270 */
[----:B--2---:R-:W-:Y:S02]  /*4a90*/  IMAD.MOV.U32 R8, RZ, RZ, R18 ;  /* 0x000000ffff087224 */ /* 0x004fe400078e0012 */
[----:B-1----:R-:W-:Y:S02]  /*4aa0*/  IMAD.MOV.U32 R3, RZ, RZ, R19 ;  /* 0x000000ffff037224 */ /* 0x002fe400078e0013 */
[----:B------:R-:W-:Y:S02]  /*4ab0*/  IMAD.MOV.U32 R2, RZ, RZ, R16 ;  /* 0x000000ffff027224 */ /* 0x000fe400078e0010 */
[----:B------:R-:W-:Y:S01]  /*4ac0*/  IMAD.MOV.U32 R0, RZ, RZ, R17 ;  /* 0x000000ffff007224 */ /* 0x000fe200078e0011 */
[----:B------:R-:W-:Y:S01]  /*4ad0*/  PRMT R31, R3, 0x5410, R8 ;  /* 0x00005410031f7816 */ /* 0x000fe20000000008 */
[----:B----4-:R-:W-:Y:S02]  /*4ae0*/  IMAD.MOV.U32 R8, RZ, RZ, R58 ;  /* 0x000000ffff087224 */ /* 0x010fe400078e003a */
[----:B------:R-:W-:Y:S01]  /*4af0*/  IMAD.MOV.U32 R3, RZ, RZ, R59 ;  /* 0x000000ffff037224 */ /* 0x000fe200078e003b */
[----:B------:R-:W-:Y:S01]  /*4b00*/  PRMT R11, R0, 0x5410, R2 ;  /* 0x00005410000b7816 */ /* 0x000fe20000000002 */
[----:B------:R-:W-:Y:S02]  /*4b10*/  IMAD.MOV.U32 R2, RZ, RZ, R56 ;  /* 0x000000ffff027224 */ /* 0x000fe400078e0038 */
        /* <DEDUP_REMOVED lines=25> */
[----:B------:R-:W-:Y:S04]  /*4cb0*/  PRMT R73, R3, 0x5410, R8 ;  /* 0x0000541003497816 */ /* 0x000fe80000000008 */
[----:B------:R-:W-:Y:S01]  /*4cc0*/  PRMT R72, R0, 0x5410, R2 ;  /* 0x0000541000487816 */ /* 0x000fe20000000002 */
[----:B------:R-:W-:-:S05]  /*4cd0*/  @P1 BRA `(.L_x_83) ;  /* 0x0000076000001947 */ /* 0x000fca0003800000 */
[----:B---3--:R-:W-:Y:S01]  /*4ce0*/  IADD3 R0, P1, R178, R84, RZ ;  /* 0x00000054b2007210 */ /* 0x008fe20007f3e0ff */
[----:B------:R-:W-:Y:S01]  /*4cf0*/  LDS.128 R12, [R148+0x8100] ;  /* 0x00810000940c7984 */ /* 0x000fe20000000c00 */
[----:B-----5:R-:W-:Y:S01]  /*4d00*/  @!P0 SHF.R.U64 R38, R40, 0x10, R41 ;  /* 0x0000001028268819 */ /* 0x020fe20000001229 */
[----:B------:R-:W-:Y:S01]  /*4d10*/  IMAD.MOV.U32 R45, RZ, RZ, R43 ;  /* 0x000000ffff2d7224 */ /* 0x000fe200078e002b */
[----:B------:R-:W-:Y:S01]  /*4d20*/  MOV R9, R5 ;  /* 0x0000000500097202 */ /* 0x000fe20000000f00 */
[----:B------:R-:W-:Y:S01]  /*4d30*/  IMAD.X R2, R90, 0x1, R141, P1 ;  /* 0x000000015a027824 */ /* 0x000fe200008e068d */
[----:B------:R-:W-:Y:S01]  /*4d40*/  IADD3 R3, P2, P1, R92, R0, R115 ;  /* 0x000000005c037210 */ /* 0x000fe2000795e073 */
[----:B------:R-:W-:Y:S02]  /*4d50*/  IMAD.MOV.U32 R39, RZ, RZ, R40 ;  /* 0x000000ffff277224 */ /* 0x000fe400078e0028 */
[----:B------:R-:W1:Y:S01]  /*4d60*/  LDS.128 R52, [R152+0x8100] ;  /* 0x0081000098347984 */ /* 0x000e620000000c00 */
[----:B------:R-:W-:Y:S01]  /*4d70*/  IADD3.X R8, R95, R2, R121, P2, P1 ;  /* 0x000000025f087210 */ /* 0x000fe200017e2479 */
[----:B------:R-:W-:Y:S01]  /*4d80*/  IMAD.MOV.U32 R44, RZ, RZ, R41 ;  /* 0x000000ffff2c7224 */ /* 0x000fe200078e0029 */
[----:B------:R-:W-:Y:S01]  /*4d90*/  ISETP.GE.AND P1, PT, R97, c[0x0][0x1d4], PT ;  /* 0x0000750061007a0c */ /* 0x000fe20003f26270 */
[----:B------:R-:W-:Y:S01]  /*4da0*/  IMAD.MOV.U32 R10, RZ, RZ, R7 ;  /* 0x000000ffff0a7224 */ /* 0x000fe200078e0007 */
[----:B------:R-:W-:Y:S01]  /*4db0*/  @!P0 PRMT R39, R39, 0x5410, R38 ;  /* 0x0000541027278816 */ /* 0x000fe20000000026 */
[----:B------:R-:W-:Y:S01]  /*4dc0*/  IMAD.MOV.U32 R40, RZ, RZ, R42 ;  /* 0x000000ffff287224 */ /* 0x000fe200078e002a */
[----:B------:R-:W-:Y:S02]  /*4dd0*/  @!P0 SHF.R.U32.HI R41, RZ, 0x10, R41 ;  /* 0x00000010ff298819 */ /* 0x000fe40000011629 */
[----:B------:R-:W-:Y:S02]  /*4de0*/  @!P0 SHF.R.U64 R42, R42, 0x10, R43 ;  /* 0x000000102a2a8819 */ /* 0x000fe4000000122b */
[----:B------:R-:W-:Y:S02]  /*4df0*/  @!P0 PRMT R38, R44, 0x5410, R41 ;  /* 0x000054102c268816 */ /* 0x000fe40000000029 */
[----:B------:R-:W-:Y:S02]  /*4e00*/  @!P0 PRMT R46, R40, 0x5410, R42 ;  /* 0x00005410282e8816 */ /* 0x000fe4000000002a */
[----:B------:R-:W-:Y:S01]  /*4e10*/  @!P0 SHF.R.U32.HI R43, RZ, 0x10, R43 ;  /* 0x00000010ff2b8819 */ /* 0x000fe2000001162b */
[----:B------:R-:W-:Y:S01]  /*4e20*/  @!P0 IMAD.U32 R40, R38, 0x10000, RZ ;  /* 0x0001000026288824 */ /* 0x000fe200078e00ff */
[----:B------:R-:W-:Y:S02]  /*4e30*/  @!P1 IADD3 R0, P3, P2, R92, R0, R97 ;  /* 0x000000005c009210 */ /* 0x000fe40007a7e061 */
[----:B------:R-:W-:Y:S02]  /*4e40*/  @!P0 PRMT R50, R45, 0x5410, R43 ;  /* 0x000054102d328816 */ /* 0x000fe4000000002b */
[----:B------:R-:W-:Y:S02]  /*4e50*/  @!P1 IADD3.X R2, R95, R2, R120, P3, P2 ;  /* 0x000000025f029210 */ /* 0x000fe40001fe4478 */
[C---:B------:R-:W-:Y:S04]  /*4e60*/  LEA R80, P2, R3.reuse, c[0x0][0x1c8], 0x1 ;  /* 0x0000720003507a11 */ /* 0x040fe800078408ff */
[----:B------:R-:W-:Y:S01]  /*4e70*/  LEA.HI.X R81, R3, c[0x0][0x1cc], R8, 0x1, P2 ;  /* 0x0000730003517a11 */ /* 0x000fe200010f0c08 */
[----:B------:R-:W-:Y:S01]  /*4e80*/  IMAD.MOV.U32 R3, RZ, RZ, R4 ;  /* 0x000000ffff037224 */ /* 0x000fe200078e0004 */
[----:B------:R-:W-:Y:S02]  /*4e90*/  @!P1 LEA R78, P2, R0, c[0x0][0x1c8], 0x1 ;  /* 0x00007200004e9a11 */ /* 0x000fe400078408ff */
[----:B------:R-:W-:Y:S02]  /*4ea0*/  @!P0 SHF.R.U64 R4, R4, 0x10, R5 ;  /* 0x0000001004048819 */ /* 0x000fe40000001205 */
[----:B------:R-:W-:Y:S02]  /*4eb0*/  @!P1 LEA.HI.X R79, R0, c[0x0][0x1cc], R2, 0x1, P2 ;  /* 0x00007300004f9a11 */ /* 0x000fe400010f0c02 */
[--C-:B------:R-:W-:Y:S02]  /*4ec0*/  @!P0 SHF.R.U32.HI R0, RZ, 0x10, R7.reuse ;  /* 0x00000010ff008819 */ /* 0x100fe40000011607 */
[----:B------:R-:W-:Y:S02]  /*4ed0*/  @!P0 SHF.R.U64 R8, R6, 0x10, R7 ;  /* 0x0000001006088819 */ /* 0x000fe40000001207 */
[----:B------:R-:W-:Y:S01]  /*4ee0*/  @!P0 PRMT R7, R3, 0x5410, R4 ;  /* 0x0000541003078816 */ /* 0x000fe20000000004 */
[----:B-1----:R-:W-:Y:S01]  /*4ef0*/  @!P0 IMAD.U32 R41, R53, 0x10000, RZ ;  /* 0x0001000035298824 */ /* 0x002fe200078e00ff */
[----:B------:R-:W-:Y:S02]  /*4f00*/  @!P0 SHF.L.U32 R3, R13, 0x10, RZ ;  /* 0x000000100d038819 */ /* 0x000fe400000006ff */
[C---:B------:R-:W-:Y:S02]  /*4f10*/  @!P0 SHF.L.U32 R45, R54.reuse, 0x10, RZ ;  /* 0x00000010362d8819 */ /* 0x040fe400000006ff */
[----:B------:R-:W-:Y:S01]  /*4f20*/  @!P0 LOP3.LUT R47, R54, 0xffff0000, RZ, 0xc0, !PT ;  /* 0xffff0000362f8812 */ /* 0x000fe200078ec0ff */
[----:B------:R-:W-:Y:S01]  /*4f30*/  @!P0 FMUL.FTZ R43, R3, R40 ;  /* 0x00000028032b8220 */ /* 0x000fe20000410000 */
[C---:B------:R-:W-:Y:S02]  /*4f40*/  @!P0 SHF.L.U32 R49, R55.reuse, 0x10, RZ ;  /* 0x0000001037318819 */ /* 0x040fe400000006ff */
[----:B------:R-:W-:Y:S02]  /*4f50*/  @!P0 LOP3.LUT R51, R55, 0xffff0000, RZ, 0xc0, !PT ;  /* 0xffff000037338812 */ /* 0x000fe400078ec0ff */
[----:B------:R-:W-:Y:S01]  /*4f60*/  @!P0 PRMT R10, R10, 0x5410, R0 ;  /* 0x000054100a0a8816 */ /* 0x000fe20000000000 */
[----:B------:R-:W-:Y:S01]  /*4f70*/  @!P0 IMAD.U32 R0, R12, 0x10000, RZ ;  /* 0x000100000c008824 */ /* 0x000fe200078e00ff */
[----:B------:R-:W-:Y:S02]  /*4f80*/  @!P0 SHF.R.U32.HI R2, RZ, 0x10, R5 ;  /* 0x00000010ff028819 */ /* 0x000fe40000011605 */
[----:B------:R-:W-:Y:S01]  /*4f90*/  @!P0 PRMT R8, R6, 0x5410, R8 ;  /* 0x0000541006088816 */ /* 0x000fe20000000008 */
[----:B------:R-:W-:Y:S01]  /*4fa0*/  @!P0 IMAD.U32 R6, R39, 0x10000, RZ ;  /* 0x0001000027068824 */ /* 0x000fe200078e00ff */
[----:B------:R-:W-:Y:S01]  /*4fb0*/  @!P0 PRMT R5, R9, 0x5410, R2 ;  /* 0x0000541009058816 */ /* 0x000fe20000000002 */
[C---:B------:R-:W-:Y:S01]  /*4fc0*/  @!P0 IMAD.U32 R2, R7.reuse, 0x10000, RZ ;  /* 0x0001000007028824 */ /* 0x040fe200078e00ff */
[----:B------:R-:W-:Y:S01]  /*4fd0*/  @!P0 SHF.L.U32 R9, R52, 0x10, RZ ;  /* 0x0000001034098819 */ /* 0x000fe200000006ff */
[C---:B------:R-:W-:Y:S01]  /*4fe0*/  @!P0 FMUL.FTZ R42, R0.reuse, R6 ;  /* 0x00000006002a8220 */ /* 0x040fe20000410000 */
[----:B------:R-:W-:Y:S01]  /*4ff0*/  @!P0 LOP3.LUT R7, R7, 0xffff0000, RZ, 0xc0, !PT ;  /* 0xffff000007078812 */ /* 0x000fe200078ec0ff */
[-C--:B------:R-:W-:Y:S02]  /*5000*/  @!P0 FMUL.FTZ R0, R0, R2.reuse ;  /* 0x0000000200008220 */ /* 0x080fe40000410000 */
[----:B------:R-:W-:Y:S01]  /*5010*/  @!P0 FFMA.FTZ R89, R9, R2, -R42 ;  /* 0x0000000209598223 */ /* 0x000fe2000001082a */
[----:B------:R-:W-:Y:S01]  /*5020*/  @!P0 LOP3.LUT R2, R13, 0xffff0000, RZ, 0xc0, !PT ;  /* 0xffff00000d028812 */ /* 0x000fe200078ec0ff */
[----:B------:R-:W-:Y:S01]  /*5030*/  @!P0 FFMA.FTZ R0, R6, R9, R0 ;  /* 0x0000000906008223 */ /* 0x000fe20000010000 */
[----:B------:R-:W-:Y:S01]  /*5040*/  @!P0 LOP3.LUT R6, R12, 0xffff0000, RZ, 0xc0, !PT ;  /* 0xffff00000c068812 */ /* 0x000fe200078ec0ff */
[C---:B------:R-:W-:Y:S01]  /*5050*/  @!P0 IMAD.U32 R4, R5.reuse, 0x10000, RZ ;  /* 0x0001000005048824 */ /* 0x040fe200078e00ff */
[----:B------:R-:W-:Y:S02]  /*5060*/  @!P0 LOP3.LUT R5, R5, 0xffff0000, RZ, 0xc0, !PT ;  /* 0xffff000005058812 */ /* 0x000fe400078ec0ff */
[----:B------:R-:W-:Y:S01]  /*5070*/  @!P0 LOP3.LUT R42, R38, 0xffff0000, RZ, 0xc0, !PT ;  /* 0xffff0000262a8812 */ /* 0x000fe200078ec0ff */
[-C--:B------:R-:W-:Y:S01]  /*5080*/  @!P0 FFMA.FTZ R88, R41, R4.reuse, -R43 ;  /* 0x0000000429588223 */ /* 0x080fe2000001082b */
[----:B------:R-:W-:Y:S01]  /*5090*/  @!P0 LOP3.LUT R43, R53, 0xffff0000, RZ, 0xc0, !PT ;  /* 0xffff0000352b8812 */ /* 0x000fe200078ec0ff */
[----:B------:R-:W-:Y:S01]  /*50a0*/  @!P0 FMUL.FTZ R3, R3, R4 ;  /* 0x0000000403038220 */ /* 0x000fe20000410000 */
[----:B------:R-:W-:Y:S01]  /*50b0*/  @!P0 LOP3.LUT R38, R39, 0xffff0000, RZ, 0xc0, !PT ;  /* 0xffff000027268812 */ /* 0x000fe200078ec0ff */
[----:B------:R-:W-:Y:S01]  /*50c0*/  @!P0 FMUL.FTZ R9, R2, R42 ;  /* 0x0000002a02098220 */ /* 0x000fe20000410000 */
[----:B------:R-:W-:Y:S01]  /*50d0*/  @!P0 LOP3.LUT R39, R52, 0xffff0000, RZ, 0xc0, !PT ;  /* 0xffff000034278812 */ /* 0x000fe200078ec0ff */
[----:B------:R-:W-:Y:S02]  /*50e0*/  @!P0 FMUL.FTZ R4, R2, R5 ;  /* 0x0000000502048220 */ /* 0x000fe40000410000 */
[C---:B------:R-:W-:Y:S02]  /*50f0*/  @!P0 FMUL.FTZ R44, R6.reuse, R38 ;  /* 0x00000026062c8220 */ /* 0x040fe40000410000 */
[-C--:B------:R-:W-:Y:S02]  /*5100*/  @!P0 FMUL.FTZ R2, R6, R7.reuse ;  /* 0x0000000706028220 */ /* 0x080fe40000410000 */
[----:B------:R-:W-:Y:S01]  /*5110*/  @!P0 FFMA.FTZ R86, R39, R7, -R44 ;  /* 0x0000000727568223 */ /* 0x000fe2000001082c */
[----:B------:R-:W-:Y:S01]  /*5120*/  @!P0 LOP3.LUT R7, R14, 0xffff0000, RZ, 0xc0, !PT ;  /* 0xffff00000e078812 */ /* 0x000fe200078ec0ff */
[C---:B------:R-:W-:Y:S01]  /*5130*/  @!P0 IMAD.U32 R44, R46.reuse, 0x10000, RZ ;  /* 0x000100002e2c8824 */ /* 0x040fe200078e00ff */
[----:B------:R-:W-:Y:S01]  /*5140*/  @!P0 LOP3.LUT R46, R46, 0xffff0000, RZ, 0xc0, !PT ;  /* 0xffff00002e2e8812 */ /* 0x000fe200078ec0ff */
[----:B------:R-:W-:Y:S02]  /*5150*/  @!P0 FFMA.FTZ R87, R43, R5, -R9 ;  /* 0x000000052b578223 */ /* 0x000fe40000010809 */
[----:B------:R-:W-:Y:S02]  /*5160*/  @!P0 IMAD.U32 R5, R14, 0x10000, RZ ;  /* 0x000100000e058824 */ /* 0x000fe400078e00ff */
[C---:B------:R-:W-:Y:S01]  /*5170*/  @!P0 IMAD.U32 R6, R8.reuse, 0x10000, RZ ;  /* 0x0001000008068824 */ /* 0x040fe200078e00ff */
[----:B------:R-:W-:Y:S01]  /*5180*/  @!P0 LOP3.LUT R8, R8, 0xffff0000, RZ, 0xc0, !PT ;  /* 0xffff000008088812 */ /* 0x000fe200078ec0ff */
[----:B------:R-:W-:Y:S02]  /*5190*/  @!P0 FMUL.FTZ R9, R5, R44 ;  /* 0x0000002c05098220 */ /* 0x000fe40000410000 */
[----:B------:R-:W-:Y:S02]  /*51a0*/  @!P0 FMUL.FTZ R48, R7, R46 ;  /* 0x0000002e07308220 */ /* 0x000fe40000410000 */
[----:B------:R-:W-:Y:S01]  /*51b0*/  @!P0 FFMA.FTZ R83, R45, R6, -R9 ;  /* 0x000000062d538223 */ /* 0x000fe20000010809 */
[----:B------:R-:W-:Y:S01]  /*51c0*/  @!P0 LOP3.LUT R9, R15, 0xffff0000, RZ, 0xc0, !PT ;  /* 0xffff00000f098812 */ /* 0x000fe200078ec0ff */
[----:B------:R-:W-:Y:S02]  /*51d0*/  @!P0 FFMA.FTZ R82, R47, R8, -R48 ;  /* 0x000000082f528223 */ /* 0x000fe40000010830 */
[C---:B------:R-:W-:Y:S01]  /*51e0*/  @!P0 IMAD.U32 R48, R50.reuse, 0x10000, RZ ;  /* 0x0001000032308824 */ /* 0x040fe200078e00ff */
[----:B------:R-:W-:Y:S01]  /*51f0*/  @!P0 LOP3.LUT R50, R50, 0xffff0000, RZ, 0xc0, !PT ;  /* 0xffff000032328812 */ /* 0x000fe200078ec0ff */
[----:B------:R-:W-:Y:S02]  /*5200*/  @!P0 FMUL.FTZ R5, R5, R6 ;  /* 0x0000000605058220 */ /* 0x000fe40000410000 */
[----:B------:R-:W-:Y:S02]  /*5210*/  @!P0 FMUL.FTZ R6, R7, R8 ;  /* 0x0000000807068220 */ /* 0x000fe40000410000 */
[----:B------:R-:W-:Y:S02]  /*5220*/  @!P0 IMAD.U32 R7, R15, 0x10000, RZ ;  /* 0x000100000f078824 */ /* 0x000fe400078e00ff */
[C---:B------:R-:W-:Y:S01]  /*5230*/  @!P0 IMAD.U32 R8, R10.reuse, 0x10000, RZ ;  /* 0x000100000a088824 */ /* 0x040fe200078e00ff */
[----:B------:R-:W-:Y:S01]  /*5240*/  @!P0 LOP3.LUT R10, R10, 0xffff0000, RZ, 0xc0, !PT ;  /* 0xffff00000a0a8812 */ /* 0x000fe200078ec0ff */
[----:B------:R-:W-:Y:S01]  /*5250*/  @!P0 FFMA.FTZ R2, R38, R39, R2 ;  /* 0x0000002726028223 */ /* 0x000fe20000010002 */
[----:B------:R-:W-:Y:S01]  /*5260*/  @!P0 F2FP.BF16.PACK_AB R38, R82, R83 ;  /* 0x000000535226823e */ /* 0x000fe200000010ff */
[----:B------:R-:W-:Y:S02]  /*5270*/  @!P0 FMUL.FTZ R76, R7, R48 ;  /* 0x00000030074c8220 */ /* 0x000fe40000410000 */
[----:B------:R-:W-:Y:S01]  /*5280*/  @!P0 FMUL.FTZ R77, R9, R50 ;  /* 0x00000032094d8220 */ /* 0x000fe20000410000 */
[----:B------:R-:W-:Y:S01]  /*5290*/  @!P0 F2FP.BF16.PACK_AB R0, R2, R0 ;  /* 0x000000000200823e */ /* 0x000fe200000010ff */
[----:B------:R-:W-:Y:S02]  /*52a0*/  @!P0 FFMA.FTZ R3, R40, R41, R3 ;  /* 0x0000002928038223 */ /* 0x000fe40000010003 */
[----:B------:R-:W-:Y:S02]  /*52b0*/  @!P0 FFMA.FTZ R4, R42, R43, R4 ;  /* 0x0000002b2a048223 */ /* 0x000fe40000010004 */
[----:B------:R-:W-:Y:S02]  /*52c0*/  @!P0 FFMA.FTZ R76, R49, R8, -R76 ;  /* 0x00000008314c8223 */ /* 0x000fe4000001084c */
[----:B------:R-:W-:Y:S01]  /*52d0*/  @!P0 FFMA.FTZ R77, R51, R10, -R77 ;  /* 0x0000000a334d8223 */ /* 0x000fe2000001084d */
[----:B------:R-:W-:Y:S01]  /*52e0*/  @!P0 F2FP.BF16.PACK_AB R3, R4, R3 ;  /* 0x000000030403823e */ /* 0x000fe200000010ff */
[----:B------:R-:W-:Y:S02]  /*52f0*/  @!P0 FMUL.FTZ R7, R7, R8 ;  /* 0x0000000807078220 */ /* 0x000fe40000410000 */
[----:B------:R-:W-:Y:S01]  /*5300*/  @!P0 FFMA.FTZ R5, R44, R45, R5 ;  /* 0x0000002d2c058223 */ /* 0x000fe20000010005 */
[----:B------:R-:W-:Y:S01]  /*5310*/  @!P0 F2FP.BF16.PACK_AB R39, R77, R76 ;  /* 0x0000004c4d27823e */ /* 0x000fe200000010ff */
[----:B------:R-:W-:Y:S01]  /*5320*/  @!P0 FMUL.FTZ R8, R9, R10 ;  /* 0x0000000a09088220 */ /* 0x000fe20000410000 */
[----:B------:R-:W-:Y:S01]  /*5330*/  @!P0 F2FP.BF16.PACK_AB R10, R87, R88 ;  /* 0x00000058570a823e */ /* 0x000fe200000010ff */
[----:B------:R-:W-:Y:S01]  /*5340*/  @!P0 FFMA.FTZ R6, R46, R47, R6 ;  /* 0x0000002f2e068223 */ /* 0x000fe20000010006 */
[----:B------:R-:W-:Y:S01]  /*5350*/  @!P0 F2FP.BF16.PACK_AB R9, R86, R89 ;  /* 0x000000595609823e */ /* 0x000fe200000010ff */
[----:B------:R-:W-:Y:S01]  /*5360*/  @!P0 FFMA.FTZ R7, R48, R49, R7 ;  /* 0x0000003130078223 */ /* 0x000fe20000010007 */
[----:B------:R-:W-:Y:S01]  /*5370*/  @!P0 MOV R55, R39 ;  /* 0x0000002700378202 */ /* 0x000fe20000000f00 */
[----:B------:R-:W-:Y:S01]  /*5380*/  @!P0 FFMA.FTZ R8, R50, R51, R8 ;  /* 0x0000003332088223 */ /* 0x000fe20000010008 */
[----:B------:R-:W-:Y:S01]  /*5390*/  @!P0 MOV R52, R9 ;  /* 0x0000000900348202 */ /* 0x000fe20000000f00 */
[----:B------:R-:W-:Y:S01]  /*53a0*/  @!P0 IMAD.MOV.U32 R53, RZ, RZ, R10 ;  /* 0x000000ffff358224 */ /* 0x000fe200078e000a */
[----:B------:R-:W-:Y:S01]  /*53b0*/  @!P0 F2FP.BF16.PACK_AB R5, R6, R5 ;  /* 0x000000050605823e */ /* 0x000fe200000010ff */
[----:B------:R-:W-:Y:S01]  /*53c0*/  @!P0 IMAD.MOV.U32 R54, RZ, RZ, R38 ;  /* 0x000000ffff368224 */ /* 0x000fe200078e0026 */
[----:B------:R-:W-:Y:S01]  /*53d0*/  @!P0 F2FP.BF16.PACK_AB R7, R8, R7 ;  /* 0x000000070807823e */ /* 0x000fe200000010ff */
[----:B------:R-:W-:Y:S01]  /*53e0*/  @!P0 IMAD.MOV.U32 R12, RZ, RZ, R0 ;  /* 0x000000ffff0c8224 */ /* 0x000fe200078e0000 */
[----:B------:R-:W-:Y:S01]  /*53f0*/  @!P0 MOV R14, R5 ;  /* 0x00000005000e8202 */ /* 0x000fe20000000f00 */
[----:B------:R-:W-:Y:S01]  /*5400*/  @!P0 IMAD.MOV.U32 R13, RZ, RZ, R3 ;  /* 0x000000ffff0d8224 */ /* 0x000fe200078e0003 */
[----:B------:R1:W-:Y:S01]  /*5410*/  STG.E.128 [R80.64], R52 ;  /* 0x0000003450007986 */ /* 0x0003e2000c101d08 */
[----:B------:R-:W-:Y:S07]  /*5420*/  @!P0 IMAD.MOV.U32 R15, RZ, RZ, R7 ;  /* 0x000000ffff0f8224 */ /* 0x000fee00078e0007 */
[----:B------:R1:W-:Y:S02]  /*5430*/  @!P1 STG.E.128 [R78.64], R12 ;  /* 0x0000000c4e009986 */ /* 0x0003e4000c101d08 */
.L_x_83:
[----:B---3--:R-:W-:Y:S05]  /*5440*/  BSYNC B0 ;  /* 0x0000000000007941 */ /* 0x008fea0003800000 */
.L_x_82:
[----:B------:R-:W-:Y:S01]  /*5450*/  ISETP.GE.OR P1, PT, R168, R75, P5 ;  /* 0x0000004ba800720c */ /* 0x000fe20002f26670 */
[----:B------:R-:W-:Y:S01]  /*5460*/  @!UPT UIADD3 URZ, URZ, URZ, URZ ;  /* 0x0000003f3f3ff290 */ /* 0x000fe2000fffe03f */
[----:B------:R-:W-:Y:S11]  /*5470*/  BSSY B0, `(.L_x_84) ;  /* 0x0000071000007945 */ /* 0x000ff60003800000 */
[----:B------:R-:W-:-:S05]  /*5480*/  @P1 BRA `(.L_x_85) ;  /* 0x000006f000001947 */ /* 0x000fca0003800000 */
[----:B------:R-:W-:Y:S01]  /*5490*/  IADD3 R0, P1, R188, R84, RZ ;  /* 0x00000054bc007210 */ /* 0x000fe20007f3e0ff */
[----:B-1----:R-:W1:Y:S01]  /*54a0*/  LDS.128 R12, [R146+0x8100] ;  /* 0x00810000920c7984 */ /* 0x002e620000000c00 */
[--C-:B-----5:R-:W-:Y:S02]  /*54b0*/  @!P0 SHF.R.U64 R5, R56, 0x10, R57.reuse ;  /* 0x0000001038058819 */ /* 0x120fe40000001239 */
[----:B------:R-:W-:Y:S01]  /*54c0*/  @!P0 SHF.R.U32.HI R6, RZ, 0x10, R57 ;  /* 0x00000010ff068819 */ /* 0x000fe20000011639 */
[----:B------:R-:W-:Y:S01]  /*54d0*/  IMAD.X R2, R90, 0x1, R158, P1 ;  /* 0x000000015a027824 */ /* 0x000fe200008e069e */
[----:B------:R-:W-:Y:S02]  /*54e0*/  IADD3 R3, P2, P1, R92, R0, R115 ;  /* 0x000000005c037210 */ /* 0x000fe4000795e073 */
[----:B------:R-:W-:Y:S01]  /*54f0*/  @!P0 SHF.R.U64 R8, R58, 0x10, R59 ;  /* 0x000000103a088819 */ /* 0x000fe2000000123b */
[----:B------:R-:W2:Y:S01]  /*5500*/  LDS.128 R48, [R151+0x8100] ;  /* 0x0081000097307984 */ /* 0x000ea20000000c00 */
[----:B------:R-:W-:Y:S02]  /*5510*/  IADD3.X R4, R95, R2, R121, P2, P1 ;  /* 0x000000025f047210 */ /* 0x000fe400017e2479 */
[----:B------:R-:W-:Y:S02]  /*5520*/  ISETP.GE.AND P1, PT, R97, c[0x0][0x1d4], PT ;  /* 0x0000750061007a0c */ /* 0x000fe40003f26270 */
[C---:B------:R-:W-:Y:S02]  /*5530*/  @!P0 PRMT R40, R69.reuse, 0x5432, R8 ;  /* 0x0000543245288816 */ /* 0x040fe40000000008 */
[----:B------:R-:W-:Y:S04]  /*5540*/  @!P0 SHF.R.U32.HI R9, RZ, 0x10, R59 ;  /* 0x00000010ff098819 */ /* 0x000fe8000001163b */
[----:B------:R-:W-:Y:S04]  /*5550*/  @!P0 PRMT R38, R69, 0x5410, R9 ;  /* 0x0000541045268816 */ /* 0x000fe80000000009 */
[C---:B------:R-:W-:Y:S01]  /*5560*/  @!P0 LOP3.LUT R44, R38.reuse, 0xffff0000, RZ, 0xc0, !PT ;  /* 0xffff0000262c8812 */ /* 0x040fe200078ec0ff */
[----:B------:R-:W-:Y:S01]  /*5570*/  @!P0 IMAD.U32 R42, R38, 0x10000, RZ ;  /* 0x00010000262a8824 */ /* 0x000fe200078e00ff */
[----:B------:R-:W-:Y:S04]  /*5580*/  @!P1 IADD3 R0, P3, P2, R92, R0, R97 ;  /* 0x000000005c009210 */ /* 0x000fe80007a7e061 */
[----:B------:R-:W-:Y:S02]  /*5590*/  @!P1 IADD3.X R2, R95, R2, R120, P3, P2 ;  /* 0x000000025f029210 */ /* 0x000fe40001fe4478 */
[C---:B------:R-:W-:Y:S04]  /*55a0*/  LEA R76, P2, R3.reuse, c[0x0][0x1c8], 0x1 ;  /* 0x00007200034c7a11 */ /* 0x040fe800078408ff */
[----:B------:R-:W-:Y:S02]  /*55b0*/  LEA.HI.X R77, R3, c[0x0][0x1cc], R4, 0x1, P2 ;  /* 0x00007300034d7a11 */ /* 0x000fe400010f0c04 */
[----:B------:R-:W-:Y:S02]  /*55c0*/  @!P1 LEA R54, P2, R0, c[0x0][0x1c8], 0x1 ;  /* 0x0000720000369a11 */ /* 0x000fe400078408ff */
[----:B------:R-:W-:Y:S02]  /*55d0*/  @!P0 SHF.R.U64 R3, R18, 0x10, R19 ;  /* 0x0000001012038819 */ /* 0x000fe40000001213 */
[----:B------:R-:W-:Y:S02]  /*55e0*/  @!P1 LEA.HI.X R55, R0, c[0x0][0x1cc], R2, 0x1, P2 ;  /* 0x0000730000379a11 */ /* 0x000fe400010f0c02 */
[----:B------:R-:W-:Y:S02]  /*55f0*/  @!P0 SHF.R.U64 R0, R16, 0x10, R17 ;  /* 0x0000001010008819 */ /* 0x000fe40000001211 */
[----:B------:R-:W-:Y:S02]  /*5600*/  @!P0 PRMT R16, R68, 0x5410, R5 ;  /* 0x0000541044108816 */ /* 0x000fe40000000005 */
[----:B------:R-:W-:Y:S01]  /*5610*/  @!P0 PRMT R7, R11, 0x5432, R0 ;  /* 0x000054320b078816 */ /* 0x000fe20000000000 */
[----:B-1----:R-:W-:Y:S01]  /*5620*/  @!P0 IMAD.U32 R0, R12, 0x10000, RZ ;  /* 0x000100000c008824 */ /* 0x002fe200078e00ff */
[----:B--2---:R-:W-:Y:S01]  /*5630*/  @!P0 LOP3.LUT R45, R51, 0xffff0000, RZ, 0xc0, !PT ;  /* 0xffff0000332d8812 */ /* 0x004fe200078ec0ff */
[----:B------:R-:W-:Y:S01]  /*5640*/  @!P0 IMAD.U32 R8, R48, 0x10000, RZ ;  /* 0x0001000030088824 */ /* 0x000fe200078e00ff */
[----:B------:R-:W-:Y:S01]  /*5650*/  @!P0 LOP3.LUT R41, R50, 0xffff0000, RZ, 0xc0, !PT ;  /* 0xffff000032298812 */ /* 0x000fe200078ec0ff */
[----:B------:R-:W-:Y:S01]  /*5660*/  @!P0 IMAD.U32 R18, R49, 0x10000, RZ ;  /* 0x0001000031128824 */ /* 0x000fe200078e00ff */
[----:B------:R-:W-:Y:S01]  /*5670*/  @!P0 PRMT R10, R31, 0x5432, R3 ;  /* 0x000054321f0a8816 */ /* 0x000fe20000000003 */
[----:B------:R-:W-:Y:S01]  /*5680*/  @!P0 IMAD.U32 R43, R51, 0x10000, RZ ;  /* 0x00010000332b8824 */ /* 0x000fe200078e00ff */
[----:B------:R-:W-:Y:S02]  /*5690*/  @!P0 SHF.L.U32 R3, R13, 0x10, RZ ;  /* 0x000000100d038819 */ /* 0x000fe400000006ff */
[----:B------:R-:W-:Y:S02]  /*56a0*/  @!P0 SHF.R.U32.HI R2, RZ, 0x10, R17 ;  /* 0x00000010ff028819 */ /* 0x000fe40000011611 */
[----:B------:R-:W-:Y:S02]  /*56b0*/  @!P0 SHF.R.U32.HI R4, RZ, 0x10, R19 ;  /* 0x00000010ff048819 */ /* 0x000fe40000011613 */
[----:B------:R-:W-:Y:S01]  /*56c0*/  @!P0 PRMT R19, R68, 0x5432, R6 ;  /* 0x0000543244138816 */ /* 0x000fe20000000006 */
[----:B------:R-:W-:Y:S01]  /*56d0*/  @!P0 IMAD.U32 R6, R16, 0x10000, RZ ;  /* 0x0001000010068824 */ /* 0x000fe200078e00ff */
[----:B------:R-:W-:Y:S01]  /*56e0*/  @!P0 PRMT R5, R11, 0x5410, R2 ;  /* 0x000054100b058816 */ /* 0x000fe20000000002 */
[C---:B------:R-:W-:Y:S01]  /*56f0*/  @!P0 IMAD.U32 R2, R7.reuse, 0x10000, RZ ;  /* 0x0001000007028824 */ /* 0x040fe200078e00ff */
[----:B------:R-:W-:Y:S01]  /*5700*/  @!P0 LOP3.LUT R7, R7, 0xffff0000, RZ, 0xc0, !PT ;  /* 0xffff000007078812 */ /* 0x000fe200078ec0ff */
[C---:B------:R-:W-:Y:S01]  /*5710*/  @!P0 FMUL.FTZ R11, R0.reuse, R6 ;  /* 0x00000006000b8220 */ /* 0x040fe20000410000 */
[----:B------:R-:W-:Y:S01]  /*5720*/  @!P0 PRMT R9, R31, 0x5410, R4 ;  /* 0x000054101f098816 */ /* 0x000fe20000000004 */
[-C--:B------:R-:W-:Y:S02]  /*5730*/  @!P0 FMUL.FTZ R0, R0, R2.reuse ;  /* 0x0000000200008220 */ /* 0x080fe40000410000 */
[C---:B------:R-:W-:Y:S01]  /*5740*/  @!P0 IMAD.U32 R17, R19.reuse, 0x10000, RZ ;  /* 0x0001000013118824 */ /* 0x040fe200078e00ff */
[----:B------:R-:W-:Y:S01]  /*5750*/  @!P0 LOP3.LUT R19, R19, 0xffff0000, RZ, 0xc0, !PT ;  /* 0xffff000013138812 */ /* 0x000fe200078ec0ff */
[----:B------:R-:W-:Y:S01]  /*5760*/  @!P0 FFMA.FTZ R59, R8, R2, -R11 ;  /* 0x00000002083b8223 */ /* 0x000fe2000001080b */
[----:B------:R-:W-:Y:S01]  /*5770*/  @!P0 LOP3.LUT R2, R13, 0xffff0000, RZ, 0xc0, !PT ;  /* 0xffff00000d028812 */ /* 0x000fe200078ec0ff */
[----:B------:R-:W-:Y:S01]  /*5780*/  @!P0 FFMA.FTZ R0, R6, R8, R0 ;  /* 0x0000000806008223 */ /* 0x000fe20000010000 */
[----:B------:R-:W-:Y:S01]  /*5790*/  @!P0 LOP3.LUT R6, R12, 0xffff0000, RZ, 0xc0, !PT ;  /* 0xffff00000c068812 */ /* 0x000fe200078ec0ff */
[----:B------:R-:W-:Y:S01]  /*57a0*/  @!P0 IMAD.U32 R4, R5, 0x10000, RZ ;  /* 0x0001000005048824 */ /* 0x000fe200078e00ff */
[----:B------:R-:W-:Y:S01]  /*57b0*/  @!P0 LOP3.LUT R11, R16, 0xffff0000, RZ, 0xc0, !PT ;  /* 0xffff0000100b8812 */ /* 0x000fe200078ec0ff */
[C---:B------:R-:W-:Y:S01]  /*57c0*/  @!P0 FMUL.FTZ R31, R3.reuse, R17 ;  /* 0x00000011031f8220 */ /* 0x040fe20000410000 */
[----:B------:R-:W-:Y:S01]  /*57d0*/  @!P0 LOP3.LUT R16, R48, 0xffff0000, RZ, 0xc0, !PT ;  /* 0xffff000030108812 */ /* 0x000fe200078ec0ff */
[-C--:B------:R-:W-:Y:S01]  /*57e0*/  @!P0 FMUL.FTZ R3, R3, R4.reuse ;  /* 0x0000000403038220 */ /* 0x080fe20000410000 */
[----:B------:R-:W-:Y:S01]  /*57f0*/  @!P0 LOP3.LUT R5, R5, 0xffff0000, RZ, 0xc0, !PT ;  /* 0xffff000005058812 */ /* 0x000fe200078ec0ff */
[----:B------:R-:W-:Y:S02]  /*5800*/  @!P0 FMUL.FTZ R39, R6, R11 ;  /* 0x0000000b06278220 */ /* 0x000fe40000410000 */
[----:B------:R-:W-:Y:S01]  /*5810*/  @!P0 FFMA.FTZ R58, R18, R4, -R31 ;  /* 0x00000004123a8223 */ /* 0x000fe2000001081f */
[----:B------:R-:W-:Y:S01]  /*5820*/  @!P0 LOP3.LUT R31, R49, 0xffff0000, RZ, 0xc0, !PT ;  /* 0xffff0000311f8812 */ /* 0x000fe200078ec0ff */
[C---:B------:R-:W-:Y:S02]  /*5830*/  @!P0 FMUL.FTZ R8, R2.reuse, R19 ;  /* 0x0000001302088220 */ /* 0x040fe40000410000 */
[----:B------:R-:W-:Y:S02]  /*5840*/  @!P0 FMUL.FTZ R4, R2, R5 ;  /* 0x0000000502048220 */ /* 0x000fe40000410000 */
[-C--:B------:R-:W-:Y:S01]  /*5850*/  @!P0 FMUL.FTZ R2, R6, R7.reuse ;  /* 0x0000000706028220 */ /* 0x080fe20000410000 */
[C---:B------:R-:W-:Y:S01]  /*5860*/  @!P0 LOP3.LUT R6, R15.reuse, 0xffff0000, RZ, 0xc0, !PT ;  /* 0xffff00000f068812 */ /* 0x040fe200078ec0ff */
[----:B------:R-:W-:Y:S01]  /*5870*/  @!P0 FFMA.FTZ R56, R16, R7, -R39 ;  /* 0x0000000710388223 */ /* 0x000fe20000010827 */
[----:B------:R-:W-:Y:S01]  /*5880*/  @!P0 SHF.L.U32 R7, R15, 0x10, RZ ;  /* 0x000000100f078819 */ /* 0x000fe200000006ff */
[----:B------:R-:W-:Y:S02]  /*5890*/  @!P0 FFMA.FTZ R57, R31, R5, -R8 ;  /* 0x000000051f398223 */ /* 0x000fe40000010808 */
[C---:B------:R-:W-:Y:S01]  /*58a0*/  @!P0 IMAD.U32 R5, R9.reuse, 0x10000, RZ ;  /* 0x0001000009058824 */ /* 0x040fe200078e00ff */
[----:B------:R-:W-:Y:S01]  /*58b0*/  @!P0 LOP3.LUT R9, R9, 0xffff0000, RZ, 0xc0, !PT ;  /* 0xffff000009098812 */ /* 0x000fe200078ec0ff */
[C---:B------:R-:W-:Y:S02]  /*58c0*/  @!P0 FMUL.FTZ R8, R7.reuse, R42 ;  /* 0x0000002a07088220 */ /* 0x040fe40000410000 */
[----:B------:R-:W-:Y:S02]  /*58d0*/  @!P0 FMUL.FTZ R38, R6, R44 ;  /* 0x0000002c06268220 */ /* 0x000fe40000410000 */
[-C--:B------:R-:W-:Y:S02]  /*58e0*/  @!P0 FMUL.FTZ R7, R7, R5.reuse ;  /* 0x0000000507078220 */ /* 0x080fe40000410000 */
[----:B------:R-:W-:Y:S01]  /*58f0*/  @!P0 FFMA.FTZ R53, R43, R5, -R8 ;  /* 0x000000052b358223 */ /* 0x000fe20000010808 */
[----:B------:R-:W-:Y:S01]  /*5900*/  @!P0 SHF.L.U32 R5, R14, 0x10, RZ ;  /* 0x000000100e058819 */ /* 0x000fe200000006ff */
[-C--:B------:R-:W-:Y:S02]  /*5910*/  @!P0 FMUL.FTZ R8, R6, R9.reuse ;  /* 0x0000000906088220 */ /* 0x080fe40000410000 */
[----:B------:R-:W-:Y:S01]  /*5920*/  @!P0 FFMA.FTZ R52, R45, R9, -R38 ;  /* 0x000000092d348223 */ /* 0x000fe20000010826 */
[----:B------:R-:W-:Y:S01]  /*5930*/  @!P0 LOP3.LUT R9, R14, 0xffff0000, RZ, 0xc0, !PT ;  /* 0xffff00000e098812 */ /* 0x000fe200078ec0ff */
[C---:B------:R-:W-:Y:S01]  /*5940*/  @!P0 IMAD.U32 R38, R40.reuse, 0x10000, RZ ;  /* 0x0001000028268824 */ /* 0x040fe200078e00ff */
[----:B------:R-:W-:Y:S01]  /*5950*/  @!P0 LOP3.LUT R40, R40, 0xffff0000, RZ, 0xc0, !PT ;  /* 0xffff000028288812 */ /* 0x000fe200078ec0ff */
[C---:B------:R-:W-:Y:S01]  /*5960*/  @!P0 IMAD.U32 R6, R10.reuse, 0x10000, RZ ;  /* 0x000100000a068824 */ /* 0x040fe200078e00ff */
[----:B------:R-:W-:Y:S01]  /*5970*/  @!P0 LOP3.LUT R10, R10, 0xffff0000, RZ, 0xc0, !PT ;  /* 0xffff00000a0a8812 */ /* 0x000fe200078ec0ff */
[----:B------:R-:W-:Y:S02]  /*5980*/  @!P0 IMAD.U32 R39, R50, 0x10000, RZ ;  /* 0x0001000032278824 */ /* 0x000fe400078e00ff */
[----:B------:R-:W-:Y:S02]  /*5990*/  @!P0 FMUL.FTZ R46, R5, R38 ;  /* 0x00000026052e8220 */ /* 0x000fe40000410000 */
[----:B------:R-:W-:Y:S02]  /*59a0*/  @!P0 FMUL.FTZ R47, R9, R40 ;  /* 0x00000028092f8220 */ /* 0x000fe40000410000 */
[----:B------:R-:W-:Y:S01]  /*59b0*/  @!P0 FFMA.FTZ R2, R11, R16, R2 ;  /* 0x000000100b028223 */ /* 0x000fe20000010002 */
[----:B------:R-:W-:Y:S01]  /*59c0*/  @!P0 F2FP.BF16.PACK_AB R16, R52, R53 ;  /* 0x000000353410823e */ /* 0x000fe200000010ff */
[----:B------:R-:W-:Y:S02]  /*59d0*/  @!P0 FMUL.FTZ R5, R5, R6 ;  /* 0x0000000605058220 */ /* 0x000fe40000410000 */
[----:B------:R-:W-:Y:S01]  /*59e0*/  @!P0 FFMA.FTZ R3, R17, R18, R3 ;  /* 0x0000001211038223 */ /* 0x000fe20000010003 */
[----:B------:R-:W-:Y:S01]  /*59f0*/  @!P0 F2FP.BF16.PACK_AB R0, R2, R0 ;  /* 0x000000000200823e */ /* 0x000fe200000010ff */
[----:B------:R-:W-:Y:S02]  /*5a00*/  @!P0 FFMA.FTZ R46, R39, R6, -R46 ;  /* 0x00000006272e8223 */ /* 0x000fe4000001082e */
[-C--:B------:R-:W-:Y:S01]  /*5a10*/  @!P0 FMUL.FTZ R6, R9, R10.reuse ;  /* 0x0000000a09068220 */ /* 0x080fe20000410000 */
[----:B------:R-:W-:Y:S01]  /*5a20*/  @!P0 F2FP.BF16.PACK_AB R9, R56, R59 ;  /* 0x0000003b3809823e */ /* 0x000fe200000010ff */
[----:B------:R-:W-:Y:S01]  /*5a30*/  @!P0 FFMA.FTZ R47, R41, R10, -R47 ;  /* 0x0000000a292f8223 */ /* 0x000fe2000001082f */
[----:B------:R-:W-:Y:S01]  /*5a40*/  @!P0 F2FP.BF16.PACK_AB R10, R57, R58 ;  /* 0x0000003a390a823e */ /* 0x000fe200000010ff */
[----:B------:R-:W-:Y:S02]  /*5a50*/  @!P0 FFMA.FTZ R4, R19, R31, R4 ;  /* 0x0000001f13048223 */ /* 0x000fe40000010004 */
[----:B------:R-:W-:Y:S01]  /*5a60*/  @!P0 FFMA.FTZ R5, R38, R39, R5 ;  /* 0x0000002726058223 */ /* 0x000fe20000010005 */
[----:B------:R-:W-:Y:S01]  /*5a70*/  @!P0 MOV R49, R10 ;  /* 0x0000000a00318202 */ /* 0x000fe20000000f00 */
[----:B------:R-:W-:Y:S01]  /*5a80*/  @!P0 FFMA.FTZ R6, R40, R41, R6 ;  /* 0x0000002928068223 */ /* 0x000fe20000010006 */
[----:B------:R-:W-:Y:S01]  /*5a90*/  @!P0 F2FP.BF16.PACK_AB R11, R47, R46 ;  /* 0x0000002e2f0b823e */ /* 0x000fe200000010ff */
[----:B------:R-:W-:Y:S01]  /*5aa0*/  @!P0 FFMA.FTZ R7, R42, R43, R7 ;  /* 0x0000002b2a078223 */ /* 0x000fe20000010007 */
[----:B------:R-:W-:Y:S01]  /*5ab0*/  @!P0 F2FP.BF16.PACK_AB R3, R4, R3 ;  /* 0x000000030403823e */ /* 0x000fe200000010ff */
[----:B------:R-:W-:Y:S01]  /*5ac0*/  @!P0 FFMA.FTZ R8, R44, R45, R8 ;  /* 0x0000002d2c088223 */ /* 0x000fe20000010008 */
[----:B------:R-:W-:Y:S01]  /*5ad0*/  @!P0 F2FP.BF16.PACK_AB R5, R6, R5 ;  /* 0x000000050605823e */ /* 0x000fe200000010ff */
[----:B------:R-:W-:Y:S01]  /*5ae0*/  @!P0 IMAD.MOV.U32 R48, RZ, RZ, R9 ;  /* 0x000000ffff308224 */ /* 0x000fe200078e0009 */
[----:B------:R-:W-:Y:S01]  /*5af0*/  @!P0 MOV R13, R3 ;  /* 0x00000003000d8202 */ /* 0x000fe20000000f00 */
[----:B------:R-:W-:Y:S01]  /*5b00*/  @!P0 IMAD.MOV.U32 R50, RZ, RZ, R11 ;  /* 0x000000ffff328224 */ /* 0x000fe200078e000b */
[----:B------:R-:W-:Y:S01]  /*5b10*/  @!P0 F2FP.BF16.PACK_AB R7, R8, R7 ;  /* 0x000000070807823e */ /* 0x000fe200000010ff */
[----:B------:R-:W-:Y:S02]  /*5b20*/  @!P0 IMAD.MOV.U32 R51, RZ, RZ, R16 ;  /* 0x000000ffff338224 */ /* 0x000fe400078e0010 */
[----:B------:R-:W-:Y:S02]  /*5b30*/  @!P0 IMAD.MOV.U32 R12, RZ, RZ, R0 ;  /* 0x000000ffff0c8224 */ /* 0x000fe400078e0000 */
[----:B------:R-:W-:Y:S01]  /*5b40*/  @!P0 IMAD.MOV.U32 R14, RZ, RZ, R5 ;  /* 0x000000ffff0e8224 */ /* 0x000fe200078e0005 */
[----:B------:R1:W-:Y:S01]  /*5b50*/  STG.E.128 [R76.64], R48 ;  /* 0x000000304c007986 */ /* 0x0003e2000c101d08 */
[----:B------:R-:W-:Y:S07]  /*5b60*/  @!P0 IMAD.MOV.U32 R15, RZ, RZ, R7 ;  /* 0x000000ffff0f8224 */ /* 0x000fee00078e0007 */
[----:B------:R1:W-:Y:S02]  /*5b70*/  @!P1 STG.E.128 [R54.64], R12 ;  /* 0x0000000c36009986 */ /* 0x0003e4000c101d08 */
.L_x_85:
[----:B------:R-:W-:Y:S05]  /*5b80*/  BSYNC B0 ;  /* 0x0000000000007941 */ /* 0x000fea0003800000 */
.L_x_84:
        /* <DEDUP_REMOVED lines=10> */
[C---:B------:R-:W-:Y:S01]  /*5c30*/  @!P0 PRMT R16, R70.reuse, 0x5410, R5 ;  /* 0x0000541046108816 */ /* 0x040fe20000000005 */
[----:B------:R-:W2:Y:S01]  /*5c40*/  LDS.128 R40, [R150+0x8100] ;  /* 0x0081000096287984 */ /* 0x000ea20000000c00 */
[----:B------:R-:W-:Y:S02]  /*5c50*/  IADD3.X R4, R95, R2, R121, P2, P1 ;  /* 0x000000025f047210 */ /* 0x000fe400017e2479 */
[----:B------:R-:W-:Y:S02]  /*5c60*/  ISETP.GE.AND P1, PT, R97, c[0x0][0x1d4], PT ;  /* 0x0000750061007a0c */ /* 0x000fe40003f26270 */
[--C-:B------:R-:W-:Y:S02]  /*5c70*/  @!P0 SHF.R.U32.HI R8, RZ, 0x10, R63.reuse ;  /* 0x00000010ff088819 */ /* 0x100fe4000001163f */
[----:B------:R-:W-:Y:S01]  /*5c80*/  @!P0 PRMT R11, R70, 0x5432, R6 ;  /* 0x00005432460b8816 */ /* 0x000fe20000000006 */
[----:B------:R-:W-:Y:S01]  /*5c90*/  @!P0 IMAD.U32 R6, R16, 0x10000, RZ ;  /* 0x0001000010068824 */ /* 0x000fe200078e00ff */
[----:B------:R-:W-:Y:S03]  /*5ca0*/  @!P0 SHF.R.U64 R10, R62, 0x10, R63 ;  /* 0x000000103e0a8819 */ /* 0x000fe6000000123f */
[----:B------:R-:W-:Y:S04]  /*5cb0*/  @!P0 IMAD.U32 R17, R11, 0x10000, RZ ;  /* 0x000100000b118824 */ /* 0x000fe800078e00ff */
[----:B------:R-:W-:Y:S04]  /*5cc0*/  @!P1 IADD3 R0, P3, P2, R92, R0, R97 ;  /* 0x000000005c009210 */ /* 0x000fe80007a7e061 */
[----:B------:R-:W-:Y:S02]  /*5cd0*/  @!P1 IADD3.X R2, R95, R2, R120, P3, P2 ;  /* 0x000000025f029210 */ /* 0x000fe40001fe4478 */
[C---:B------:R-:W-:Y:S04]  /*5ce0*/  LEA R52, P2, R3.reuse, c[0x0][0x1c8], 0x1 ;  /* 0x0000720003347a11 */ /* 0x040fe800078408ff */
[----:B------:R-:W-:Y:S02]  /*5cf0*/  LEA.HI.X R53, R3, c[0x0][0x1cc], R4, 0x1, P2 ;  /* 0x0000730003357a11 */ /* 0x000fe400010f0c04 */
[----:B------:R-:W-:Y:S02]  /*5d00*/  @!P1 LEA R50, P2, R0, c[0x0][0x1c8], 0x1 ;  /* 0x0000720000329a11 */ /* 0x000fe400078408ff */
[----:B------:R-:W-:Y:S02]  /*5d10*/  @!P0 SHF.R.U64 R3, R22, 0x10, R23 ;  /* 0x0000001016038819 */ /* 0x000fe40000001217 */
[----:B------:R-:W-:Y:S02]  /*5d20*/  @!P1 LEA.HI.X R51, R0, c[0x0][0x1cc], R2, 0x1, P2 ;  /* 0x0000730000339a11 */ /* 0x000fe400010f0c02 */
[--C-:B------:R-:W-:Y:S02]  /*5d30*/  @!P0 SHF.R.U64 R0, R20, 0x10, R21.reuse ;  /* 0x0000001014008819 */ /* 0x100fe40000001215 */
[----:B------:R-:W-:Y:S02]  /*5d40*/  @!P0 SHF.R.U32.HI R2, RZ, 0x10, R21 ;  /* 0x00000010ff028819 */ /* 0x000fe40000011615 */
[----:B------:R-:W-:Y:S01]  /*5d50*/  @!P0 PRMT R7, R34, 0x5432, R0 ;  /* 0x0000543222078816 */ /* 0x000fe20000000000 */
[----:B-1----:R-:W-:Y:S01]  /*5d60*/  @!P0 IMAD.U32 R0, R12, 0x10000, RZ ;  /* 0x000100000c008824 */ /* 0x002fe200078e00ff */
[----:B--2---:R-:W-:Y:S01]  /*5d70*/  @!P0 LOP3.LUT R39, R43, 0xffff0000, RZ, 0xc0, !PT ;  /* 0xffff00002b278812 */ /* 0x004fe200078ec0ff */
[----:B------:R-:W-:Y:S01]  /*5d80*/  @!P0 IMAD.U32 R18, R41, 0x10000, RZ ;  /* 0x0001000029128824 */ /* 0x000fe200078e00ff */
[----:B------:R-:W-:Y:S01]  /*5d90*/  @!P0 LOP3.LUT R31, R42, 0xffff0000, RZ, 0xc0, !PT ;  /* 0xffff00002a1f8812 */ /* 0x000fe200078ec0ff */
[----:B------:R-:W-:Y:S01]  /*5da0*/  @!P0 FMUL.FTZ R19, R0, R6 ;  /* 0x0000000600138220 */ /* 0x000fe20000410000 */
[----:B------:R-:W-:Y:S01]  /*5db0*/  @!P0 PRMT R21, R71, 0x5410, R8 ;  /* 0x0000541047158816 */ /* 0x000fe20000000008 */
[----:B------:R-:W-:Y:S01]  /*5dc0*/  @!P0 IMAD.U32 R8, R40, 0x10000, RZ ;  /* 0x0001000028088824 */ /* 0x000fe200078e00ff */
[----:B------:R-:W-:Y:S01]  /*5dd0*/  @!P0 PRMT R5, R34, 0x5410, R2 ;  /* 0x0000541022058816 */ /* 0x000fe20000000002 */
[C---:B------:R-:W-:Y:S01]  /*5de0*/  @!P0 IMAD.U32 R2, R7.reuse, 0x10000, RZ ;  /* 0x0001000007028824 */ /* 0x040fe200078e00ff */
[----:B------:R-:W-:Y:S01]  /*5df0*/  @!P0 LOP3.LUT R7, R7, 0xffff0000, RZ, 0xc0, !PT ;  /* 0xffff000007078812 */ /* 0x000fe200078ec0ff */
[----:B------:R-:W-:Y:S01]  /*5e00*/  @!P0 IMAD.U32 R34, R21, 0x10000, RZ ;  /* 0x0001000015228824 */ /* 0x000fe200078e00ff */
[----:B------:R-:W-:Y:S01]  /*5e10*/  @!P0 SHF.R.U32.HI R4, RZ, 0x10, R23 ;  /* 0x00000010ff048819 */ /* 0x000fe20000011617 */
[-C--:B------:R-:W-:Y:S01]  /*5e20*/  @!P0 FMUL.FTZ R0, R0, R2.reuse ;  /* 0x0000000200008220 */ /* 0x080fe20000410000 */
[----:B------:R-:W-:Y:S01]  /*5e30*/  @!P0 PRMT R23, R71, 0x5432, R10 ;  /* 0x0000543247178816 */ /* 0x000fe2000000000a */
[----:B------:R-:W-:Y:S01]  /*5e40*/  @!P0 FFMA.FTZ R55, R8, R2, -R19 ;  /* 0x0000000208378223 */ /* 0x000fe20000010813 */
[----:B------:R-:W-:Y:S01]  /*5e50*/  @!P0 LOP3.LUT R2, R13, 0xffff0000, RZ, 0xc0, !PT ;  /* 0xffff00000d028812 */ /* 0x000fe200078ec0ff */
[----:B------:R-:W-:Y:S01]  /*5e60*/  @!P0 FFMA.FTZ R0, R6, R8, R0 ;  /* 0x0000000806008223 */ /* 0x000fe20000010000 */
[----:B------:R-:W-:Y:S02]  /*5e70*/  @!P0 LOP3.LUT R6, R12, 0xffff0000, RZ, 0xc0, !PT ;  /* 0xffff00000c068812 */ /* 0x000fe400078ec0ff */
[----:B------:R-:W-:Y:S02]  /*5e80*/  @!P0 PRMT R10, R35, 0x5432, R3 ;  /* 0x00005432230a8816 */ /* 0x000fe40000000003 */
[----:B------:R-:W-:Y:S02]  /*5e90*/  @!P0 SHF.L.U32 R3, R13, 0x10, RZ ;  /* 0x000000100d038819 */ /* 0x000fe400000006ff */
[----:B------:R-:W-:Y:S01]  /*5ea0*/  @!P0 PRMT R9, R35, 0x5410, R4 ;  /* 0x0000541023098816 */ /* 0x000fe20000000004 */
[----:B------:R-:W-:Y:S01]  /*5eb0*/  @!P0 IMAD.U32 R4, R5, 0x10000, RZ ;  /* 0x0001000005048824 */ /* 0x000fe200078e00ff */
[----:B------:R-:W-:Y:S01]  /*5ec0*/  @!P0 LOP3.LUT R19, R11, 0xffff0000, RZ, 0xc0, !PT ;  /* 0xffff00000b138812 */ /* 0x000fe200078ec0ff */
[C---:B------:R-:W-:Y:S01]  /*5ed0*/  @!P0 FMUL.FTZ R20, R3.reuse, R17 ;  /* 0x0000001103148220 */ /* 0x040fe20000410000 */
[----:B------:R-:W-:Y:S01]  /*5ee0*/  @!P0 LOP3.LUT R11, R16, 0xffff0000, RZ, 0xc0, !PT ;  /* 0xffff0000100b8812 */ /* 0x000fe200078ec0ff */
[-C--:B------:R-:W-:Y:S01]  /*5ef0*/  @!P0 FMUL.FTZ R3, R3, R4.reuse ;  /* 0x0000000403038220 */ /* 0x080fe20000410000 */
[----:B------:R-:W-:Y:S01]  /*5f00*/  @!P0 LOP3.LUT R16, R40, 0xffff0000, RZ, 0xc0, !PT ;  /* 0xffff000028108812 */ /* 0x000fe200078ec0ff */
[----:B------:R-:W-:Y:S01]  /*5f10*/  @!P0 FFMA.FTZ R54, R18, R4, -R20 ;  /* 0x0000000412368223 */ /* 0x000fe20000010814 */
[----:B------:R-:W-:Y:S01]  /*5f20*/  @!P0 LOP3.LUT R20, R41, 0xffff0000, RZ, 0xc0, !PT ;  /* 0xffff000029148812 */ /* 0x000fe200078ec0ff */
[----:B------:R-:W-:Y:S01]  /*5f30*/  @!P0 FMUL.FTZ R22, R6, R11 ;  /* 0x0000000b06168220 */ /* 0x000fe20000410000 */
[----:B------:R-:W-:Y:S01]  /*5f40*/  @!P0 LOP3.LUT R5, R5, 0xffff0000, RZ, 0xc0, !PT ;  /* 0xffff000005058812 */ /* 0x000fe200078ec0ff */
[----:B------:R-:W-:Y:S01]  /*5f50*/  @!P0 FMUL.FTZ R8, R2, R19 ;  /* 0x0000001302088220 */ /* 0x000fe20000410000 */
[----:B------:R-:W-:Y:S01]  /*5f60*/  @!P0 LOP3.LUT R38, R21, 0xffff0000, RZ, 0xc0, !PT ;  /* 0xffff000015268812 */ /* 0x000fe200078ec0ff */
[----:B------:R-:W-:Y:S02]  /*5f70*/  @!P0 FFMA.FTZ R48, R16, R7, -R22 ;  /* 0x0000000710308223 */ /* 0x000fe40000010816 */
[----:B------:R-:W-:Y:S02]  /*5f80*/  @!P0 FMUL.FTZ R4, R2, R5 ;  /* 0x0000000502048220 */ /* 0x000fe40000410000 */
[----:B------:R-:W-:Y:S01]  /*5f90*/  @!P0 FMUL.FTZ R2, R6, R7 ;  /* 0x0000000706028220 */ /* 0x000fe20000410000 */
[C---:B------:R-:W-:Y:S01]  /*5fa0*/  @!P0 SHF.L.U32 R7, R15.reuse, 0x10, RZ ;  /* 0x000000100f078819 */ /* 0x040fe200000006ff */
[----:B------:R-:W-:Y:S01]  /*5fb0*/  @!P0 FFMA.FTZ R49, R20, R5, -R8 ;  /* 0x0000000514318223 */ /* 0x000fe20000010808 */
[----:B------:R-:W-:Y:S01]  /*5fc0*/  @!P0 LOP3.LUT R6, R15, 0xffff0000, RZ, 0xc0, !PT ;  /* 0xffff00000f068812 */ /* 0x000fe200078ec0ff */
[C---:B------:R-:W-:Y:S01]  /*5fd0*/  @!P0 IMAD.U32 R5, R9.reuse, 0x10000, RZ ;  /* 0x0001000009058824 */ /* 0x040fe200078e00ff */
[----:B------:R-:W-:Y:S01]  /*5fe0*/  @!P0 LOP3.LUT R9, R9, 0xffff0000, RZ, 0xc0, !PT ;  /* 0xffff000009098812 */ /* 0x000fe200078ec0ff */
[----:B------:R-:W-:Y:S02]  /*5ff0*/  @!P0 IMAD.U32 R35, R43, 0x10000, RZ ;  /* 0x000100002b238824 */ /* 0x000fe400078e00ff */
        /* <DEDUP_REMOVED lines=44> */
.L_x_87:
[----:B------:R-:W-:Y:S05]  /*62c0*/  BSYNC B0 ;  /* 0x0000000000007941 */ /* 0x000fea0003800000 */
.L_x_86:
[----:B-1----:R-:W-:Y:S05]  /*62d0*/  IADD3 R55, P1, R184, R84, RZ ;  /* 0x00000054b8377210 */ /* 0x002fea0007f3e0ff */
[----:B------:R-:W-:Y:S01]  /*62e0*/  IMAD.X R56, R90, 0x1, R154, P1 ;  /* 0x000000015a387824 */ /* 0x000fe200008e069a */
[----:B------:R-:W-:Y:S11]  /*62f0*/  ISETP.GE.OR P1, PT, R166, R75, P5 ;  /* 0x0000004ba600720c */ /* 0x000ff60002f26670 */
[----:B------:R-:W-:Y:S02]  /*6300*/  @!UPT UIADD3 URZ, URZ, URZ, URZ ;  /* 0x0000003f3f3ff290 */ /* 0x000fe4000fffe03f */
[----:B------:R-:W-:-:S05]  /*6310*/  @P1 BRA `(.L_x_79) ;  /* 0x00000bd000001947 */ /* 0x000fca0003800000 */
[----:B------:R-:W-:Y:S01]  /*6320*/  @!P0 SHF.R.U32.HI R3, RZ, 0x10, R65 ;  /* 0x00000010ff038819 */ /* 0x000fe20000011641 */
[----:B------:R-:W1:Y:S01]  /*6330*/  LDS.128 R12, [R144+0x8100] ;  /* 0x00810000900c7984 */ /* 0x000e620000000c00 */
[--C-:B------:R-:W-:Y:S02]  /*6340*/  @!P0 SHF.R.U32.HI R2, RZ, 0x10, R25.reuse ;  /* 0x00000010ff028819 */ /* 0x100fe40000011619 */
[----:B------:R-:W-:Y:S02]  /*6350*/  @!P0 SHF.R.U64 R0, R24, 0x10, R25 ;  /* 0x0000001018008819 */ /* 0x000fe40000001219 */
[----:B------:R-:W-:Y:S02]  /*6360*/  @!P0 PRMT R25, R72, 0x5410, R3 ;  /* 0x0000541048198816 */ /* 0x000fe40000000003 */
[----:B------:R-:W-:Y:S01]  /*6370*/  IADD3 R10, P2, P1, R92, R55, R115 ;  /* 0x000000375c0a7210 */ /* 0x000fe2000795e073 */
[----:B-----5:R-:W2:Y:S01]  /*6380*/  LDS.128 R40, [R149+0x8100] ;  /* 0x0081000095287984 */ /* 0x020ea20000000c00 */
[----:B------:R-:W-:Y:S01]  /*6390*/  @!P0 SHF.R.U64 R6, R26, 0x10, R27 ;  /* 0x000000101a068819 */ /* 0x000fe2000000121b */
[----:B------:R-:W-:Y:S01]  /*63a0*/  @!P0 IMAD.U32 R23, R25, 0x10000, RZ ;  /* 0x0001000019178824 */ /* 0x000fe200078e00ff */
[----:B------:R-:W-:Y:S02]  /*63b0*/  IADD3.X R11, R95, R56, R121, P2, P1 ;  /* 0x000000385f0b7210 */ /* 0x000fe400017e2479 */
[C---:B------:R-:W-:Y:S02]  /*63c0*/  LEA R48, P1, R10.reuse, c[0x0][0x1c8], 0x1 ;  /* 0x000072000a307a11 */ /* 0x040fe400078208ff */
[C---:B------:R-:W-:Y:S02]  /*63d0*/  @!P0 PRMT R18, R37.reuse, 0x5432, R6 ;  /* 0x0000543225128816 */ /* 0x040fe40000000006 */
[----:B------:R-:W-:Y:S02]  /*63e0*/  LEA.HI.X R49, R10, c[0x0][0x1cc], R11, 0x1, P1 ;  /* 0x000073000a317a11 */ /* 0x000fe400008f0c0b */
[----:B------:R-:W-:Y:S02]  /*63f0*/  @!P0 SHF.R.U32.HI R5, RZ, 0x10, R27 ;  /* 0x00000010ff058819 */ /* 0x000fe4000001161b */
[C---:B------:R-:W-:Y:S02]  /*6400*/  @!P0 PRMT R8, R36.reuse, 0x5410, R2 ;  /* 0x0000541024088816 */ /* 0x040fe40000000002 */
[----:B------:R-:W-:Y:S02]  /*6410*/  @!P0 PRMT R16, R37, 0x5410, R5 ;  /* 0x0000541025108816 */ /* 0x000fe40000000005 */
[----:B------:R-:W-:Y:S01]  /*6420*/  @!P0 PRMT R4, R36, 0x5432, R0 ;  /* 0x0000543224048816 */ /* 0x000fe20000000000 */
[----:B------:R-:W-:Y:S01]  /*6430*/  @!P0 IMAD.U32 R0, R8, 0x10000, RZ ;  /* 0x0001000008008824 */ /* 0x000fe200078e00ff */
[--C-:B------:R-:W-:Y:S01]  /*6440*/  @!P0 SHF.R.U32.HI R9, RZ, 0x10, R67.reuse ;  /* 0x00000010ff098819 */ /* 0x100fe20000011643 */
[C---:B------:R-:W-:Y:S01]  /*6450*/  @!P0 IMAD.U32 R10, R16.reuse, 0x10000, RZ ;  /* 0x00010000100a8824 */ /* 0x040fe200078e00ff */
[----:B------:R-:W-:Y:S02]  /*6460*/  @!P0 LOP3.LUT R16, R16, 0xffff0000, RZ, 0xc0, !PT ;  /* 0xffff000010108812 */ /* 0x000fe400078ec0ff */
[----:B------:R-:W-:Y:S02]  /*6470*/  @!P0 SHF.R.U64 R7, R66, 0x10, R67 ;  /* 0x0000001042078819 */ /* 0x000fe40000001243 */
[C---:B------:R-:W-:Y:S02]  /*6480*/  @!P0 PRMT R38, R73.reuse, 0x5410, R9 ;  /* 0x0000541049268816 */ /* 0x040fe40000000009 */
[----:B------:R-:W-:Y:S02]  /*6490*/  @!P0 PRMT R34, R73, 0x5432, R7 ;  /* 0x0000543249228816 */ /* 0x000fe40000000007 */
[----:B------:R-:W-:Y:S01]  /*64a0*/  @!P0 LOP3.LUT R25, R25, 0xffff0000, RZ, 0xc0, !PT ;  /* 0xffff000019198812 */ /* 0x000fe200078ec0ff */
[----:B------:R-:W-:Y:S01]  /*64b0*/  @!P0 IMAD.U32 R36, R38, 0x10000, RZ ;  /* 0x0001000026248824 */ /* 0x000fe200078e00ff */
[----:B------:R-:W-:Y:S01]  /*64c0*/  @!P0 SHF.L.U32 R27, R34, 0x10, RZ ;  /* 0x00000010221b8819 */ /* 0x000fe200000006ff */
[----:B-1----:R-:W-:Y:S01]  /*64d0*/  @!P0 IMAD.U32 R3, R13, 0x10000, RZ ;  /* 0x000100000d038824 */ /* 0x002fe200078e00ff */
[----:B------:R-:W-:Y:S02]  /*64e0*/  @!P0 LOP3.LUT R9, R14, 0xffff0000, RZ, 0xc0, !PT ;  /* 0xffff00000e098812 */ /* 0x000fe400078ec0ff */
[----:B------:R-:W-:Y:S01]  /*64f0*/  @!P0 LOP3.LUT R34, R34, 0xffff0000, RZ, 0xc0, !PT ;  /* 0xffff000022228812 */ /* 0x000fe200078ec0ff */
[C---:B------:R-:W-:Y:S01]  /*6500*/  @!P0 FMUL.FTZ R2, R3.reuse, R23 ;  /* 0x0000001703028220 */ /* 0x040fe20000410000 */
[----:B------:R-:W-:Y:S01]  /*6510*/  @!P0 LOP3.LUT R5, R12, 0xffff0000, RZ, 0xc0, !PT ;  /* 0xffff00000c058812 */ /* 0x000fe200078ec0ff */
[-C--:B------:R-:W-:Y:S01]  /*6520*/  @!P0 FMUL.FTZ R3, R3, R0.reuse ;  /* 0x0000000003038220 */ /* 0x080fe20000410000 */
[----:B------:R-:W-:Y:S01]  /*6530*/  @!P0 SHF.L.U32 R11, R15, 0x10, RZ ;  /* 0x000000100f0b8819 */ /* 0x000fe200000006ff */
[C---:B--2---:R-:W-:Y:S01]  /*6540*/  @!P0 IMAD.U32 R20, R40.reuse, 0x10000, RZ ;  /* 0x0001000028148824 */ /* 0x044fe200078e00ff */
[----:B------:R-:W-:Y:S01]  /*6550*/  @!P0 SHF.L.U32 R24, R41, 0x10, RZ ;  /* 0x0000001029188819 */ /* 0x000fe200000006ff */
[----:B------:R-:W-:Y:S01]  /*6560*/  @!P0 IMAD.U32 R37, R43, 0x10000, RZ ;  /* 0x000100002b258824 */ /* 0x000fe200078e00ff */
[----:B------:R-:W-:Y:S01]  /*6570*/  @!P0 LOP3.LUT R22, R40, 0xffff0000, RZ, 0xc0, !PT ;  /* 0xffff000028168812 */ /* 0x000fe200078ec0ff */
[----:B------:R-:W-:Y:S01]  /*6580*/  @!P0 IMAD.U32 R31, R42, 0x10000, RZ ;  /* 0x000100002a1f8824 */ /* 0x000fe200078e00ff */
[----:B------:R-:W-:Y:S01]  /*6590*/  @!P0 LOP3.LUT R26, R41, 0xffff0000, RZ, 0xc0, !PT ;  /* 0xffff0000291a8812 */ /* 0x000fe200078ec0ff */
[----:B------:R-:W-:Y:S01]  /*65a0*/  @!P0 FFMA.FTZ R54, R24, R0, -R2 ;  /* 0x0000000018368223 */ /* 0x000fe20000010802 */
[----:B------:R-:W-:Y:S01]  /*65b0*/  @!P0 LOP3.LUT R39, R43, 0xffff0000, RZ, 0xc0, !PT ;  /* 0xffff00002b278812 */ /* 0x000fe200078ec0ff */
[----:B------:R-:W-:Y:S01]  /*65c0*/  @!P0 IMAD.U32 R0, R12, 0x10000, RZ ;  /* 0x000100000c008824 */ /* 0x000fe200078e00ff */
[----:B------:R-:W-:Y:S01]  /*65d0*/  @!P0 LOP3.LUT R35, R42, 0xffff0000, RZ, 0xc0, !PT ;  /* 0xffff00002a238812 */ /* 0x000fe200078ec0ff */
[----:B------:R-:W-:Y:S01]  /*65e0*/  @!P0 FMUL.FTZ R44, R11, R36 ;  /* 0x000000240b2c8220 */ /* 0x000fe20000410000 */
[C---:B------:R-:W-:Y:S01]  /*65f0*/  @!P0 SHF.L.U32 R2, R4.reuse, 0x10, RZ ;  /* 0x0000001004028819 */ /* 0x040fe200000006ff */
[----:B------:R-:W-:Y:S01]  /*6600*/  @!P0 FMUL.FTZ R45, R9, R34 ;  /* 0x00000022092d8220 */ /* 0x000fe20000410000 */
[----:B------:R-:W-:Y:S01]  /*6610*/  @!P0 LOP3.LUT R4, R4, 0xffff0000, RZ, 0xc0, !PT ;  /* 0xffff000004048812 */ /* 0x000fe200078ec0ff */
[----:B------:R-:W-:Y:S01]  /*6620*/  @!P0 FFMA.FTZ R44, R37, R10, -R44 ;  /* 0x0000000a252c8223 */ /* 0x000fe2000001082c */
[----:B------:R-:W-:Y:S02]  /*6630*/  @!P0 LOP3.LUT R17, R15, 0xffff0000, RZ, 0xc0, !PT ;  /* 0xffff00000f118812 */ /* 0x000fe400078ec0ff */
[----:B------:R-:W-:Y:S02]  /*6640*/  @!P0 LOP3.LUT R38, R38, 0xffff0000, RZ, 0xc0, !PT ;  /* 0xffff000026268812 */ /* 0x000fe400078ec0ff */
[----:B------:R-:W-:Y:S02]  /*6650*/  @!P0 SHF.R.U64 R21, R64, 0x10, R65 ;  /* 0x0000001040158819 */ /* 0x000fe40000001241 */
[----:B------:R-:W-:Y:S02]  /*6660*/  ISETP.GE.AND P1, PT, R97, c[0x0][0x1d4], PT ;  /* 0x0000750061007a0c */ /* 0x000fe40003f26270 */
[----:B------:R-:W-:Y:S05]  /*6670*/  @!P0 PRMT R21, R72, 0x5432, R21 ;  /* 0x0000543248158816 */ /* 0x000fea0000000015 */
[C---:B------:R-:W-:Y:S01]  /*6680*/  @!P0 IMAD.U32 R19, R21.reuse, 0x10000, RZ ;  /* 0x0001000015138824 */ /* 0x040fe200078e00ff */
[----:B------:R-:W-:Y:S03]  /*6690*/  @!P0 LOP3.LUT R21, R21, 0xffff0000, RZ, 0xc0, !PT ;  /* 0xffff000015158812 */ /* 0x000fe600078ec0ff */
[C---:B------:R-:W-:Y:S02]  /*66a0*/  @!P0 FMUL.FTZ R6, R0.reuse, R19 ;  /* 0x0000001300068220 */ /* 0x040fe40000410000 */
[C---:B------:R-:W-:Y:S02]  /*66b0*/  @!P0 FMUL.FTZ R7, R5.reuse, R21 ;  /* 0x0000001505078220 */ /* 0x040fe40000410000 */
[-C--:B------:R-:W-:Y:S02]  /*66c0*/  @!P0 FMUL.FTZ R0, R0, R2.reuse ;  /* 0x0000000200008220 */ /* 0x080fe40000410000 */
[----:B------:R-:W-:Y:S02]  /*66d0*/  @!P0 FFMA.FTZ R53, R20, R2, -R6 ;  /* 0x0000000214358223 */ /* 0x000fe40000010806 */
[-C--:B------:R-:W-:Y:S01]  /*66e0*/  @!P0 FMUL.FTZ R2, R5, R4.reuse ;  /* 0x0000000405028220 */ /* 0x080fe20000410000 */
[----:B------:R-:W-:Y:S01]  /*66f0*/  @!P0 LOP3.LUT R5, R13, 0xffff0000, RZ, 0xc0, !PT ;  /* 0xffff00000d058812 */ /* 0x000fe200078ec0ff */
[----:B------:R-:W-:Y:S01]  /*6700*/  @!P0 FFMA.FTZ R52, R22, R4, -R7 ;  /* 0x0000000416348223 */ /* 0x000fe20000010807 */
[----:B------:R-:W-:Y:S01]  /*6710*/  @!P0 LOP3.LUT R4, R8, 0xffff0000, RZ, 0xc0, !PT ;  /* 0xffff000008048812 */ /* 0x000fe200078ec0ff */
[----:B------:R-:W-:Y:S01]  /*6720*/  @!P0 IMAD.U32 R7, R14, 0x10000, RZ ;  /* 0x000100000e078824 */ /* 0x000fe200078e00ff */
[C---:B------:R-:W-:Y:S01]  /*6730*/  @!P0 LOP3.LUT R8, R18.reuse, 0xffff0000, RZ, 0xc0, !PT ;  /* 0xffff000012088812 */ /* 0x040fe200078ec0ff */
[----:B------:R-:W-:Y:S02]  /*6740*/  @!P0 IMAD.U32 R6, R18, 0x10000, RZ ;  /* 0x0001000012068824 */ /* 0x000fe400078e00ff */
[----:B------:R-:W-:Y:S02]  /*6750*/  @!P0 FMUL.FTZ R47, R5, R25 ;  /* 0x00000019052f8220 */ /* 0x000fe40000410000 */
[----:B------:R-:W-:Y:S02]  /*6760*/  @!P0 FMUL.FTZ R18, R17, R38 ;  /* 0x0000002611128220 */ /* 0x000fe40000410000 */
[----:B------:R-:W-:Y:S02]  /*6770*/  @!P0 FMUL.FTZ R46, R7, R27 ;  /* 0x0000001b072e8220 */ /* 0x000fe40000410000 */
[----:B------:R-:W-:Y:S02]  /*6780*/  @!P0 FFMA.FTZ R51, R26, R4, -R47 ;  /* 0x000000041a338223 */ /* 0x000fe4000001082f */
[----:B------:R-:W-:Y:S02]  /*6790*/  @!P0 FFMA.FTZ R18, R39, R16, -R18 ;  /* 0x0000001027128223 */ /* 0x000fe40000010812 */
[----:B------:R-:W-:Y:S01]  /*67a0*/  @!P0 FFMA.FTZ R50, R31, R6, -R46 ;  /* 0x000000061f328223 */ /* 0x000fe2000001082e */
[----:B------:R-:W-:Y:S01]  /*67b0*/  @!P0 F2FP.BF16.PACK_AB R46, R51, R54 ;  /* 0x00000036332e823e */ /* 0x000fe200000010ff */
[----:B------:R-:W-:Y:S01]  /*67c0*/  @!P0 FFMA.FTZ R47, R35, R8, -R45 ;  /* 0x00000008232f8223 */ /* 0x000fe2000001082d */
[----:B------:R-:W-:Y:S01]  /*67d0*/  @!P0 F2FP.BF16.PACK_AB R44, R18, R44 ;  /* 0x0000002c122c823e */ /* 0x000fe200000010ff */
[----:B------:R-:W-:Y:S01]  /*67e0*/  @!P0 FFMA.FTZ R0, R19, R20, R0 ;  /* 0x0000001413008223 */ /* 0x000fe20000010000 */
[----:B------:R-:W-:Y:S01]  /*67f0*/  @!P0 F2FP.BF16.PACK_AB R45, R52, R53 ;  /* 0x00000035342d823e */ /* 0x000fe200000010ff */
[----:B------:R-:W-:Y:S01]  /*6800*/  @!P0 IMAD.MOV.U32 R41, RZ, RZ, R46 ;  /* 0x000000ffff298224 */ /* 0x000fe200078e002e */
[----:B------:R-:W-:Y:S01]  /*6810*/  @!P0 F2FP.BF16.PACK_AB R18, R47, R50 ;  /* 0x000000322f12823e */ /* 0x000fe200000010ff */
[----:B------:R-:W-:Y:S01]  /*6820*/  @!P0 FMUL.FTZ R4, R5, R4 ;  /* 0x0000000405048220 */ /* 0x000fe20000410000 */
[----:B------:R-:W-:Y:S01]  /*6830*/  @!P0 MOV R40, R45 ;  /* 0x0000002d00288202 */ /* 0x000fe20000000f00 */
[----:B------:R-:W-:Y:S01]  /*6840*/  @!P0 FFMA.FTZ R2, R21, R22, R2 ;  /* 0x0000001615028223 */ /* 0x000fe20000010002 */
[----:B------:R-:W-:Y:S01]  /*6850*/  @!P0 MOV R43, R44 ;  /* 0x0000002c002b8202 */ /* 0x000fe20000000f00 */
[----:B------:R-:W-:Y:S02]  /*6860*/  @!P0 IMAD.MOV.U32 R42, RZ, RZ, R18 ;  /* 0x000000ffff2a8224 */ /* 0x000fe400078e0012 */
[----:B------:R-:W-:Y:S01]  /*6870*/  @!P0 FMUL.FTZ R5, R7, R6 ;  /* 0x0000000607058220 */ /* 0x000fe20000410000 */
[----:B------:R-:W-:Y:S01]  /*6880*/  @!P0 F2FP.BF16.PACK_AB R0, R2, R0 ;  /* 0x000000000200823e */ /* 0x000fe200000010ff */
[----:B------:R-:W-:Y:S01]  /*6890*/  @!P0 FFMA.FTZ R3, R23, R24, R3 ;  /* 0x0000001817038223 */ /* 0x000fe20000010003 */
[----:B------:R1:W-:Y:S01]  /*68a0*/  STG.E.128 [R48.64], R40 ;  /* 0x0000002830007986 */ /* 0x0003e2000c101d08 */
[----:B------:R-:W-:Y:S02]  /*68b0*/  @!P0 FMUL.FTZ R6, R9, R8 ;  /* 0x0000000809068220 */ /* 0x000fe40000410000 */
[----:B------:R-:W-:Y:S02]  /*68c0*/  @!P0 FFMA.FTZ R4, R25, R26, R4 ;  /* 0x0000001a19048223 */ /* 0x000fe40000010004 */
[----:B------:R-:W-:Y:S02]  /*68d0*/  @!P0 FMUL.FTZ R7, R11, R10 ;  /* 0x0000000a0b078220 */ /* 0x000fe40000410000 */
[----:B------:R-:W-:Y:S01]  /*68e0*/  @!P0 FFMA.FTZ R5, R27, R31, R5 ;  /* 0x0000001f1b058223 */ /* 0x000fe20000010005 */
[----:B------:R-:W-:Y:S01]  /*68f0*/  @!P0 F2FP.BF16.PACK_AB R3, R4, R3 ;  /* 0x000000030403823e */ /* 0x000fe200000010ff */
[----:B------:R-:W-:Y:S02]  /*6900*/  @!P0 FMUL.FTZ R8, R17, R16 ;  /* 0x0000001011088220 */ /* 0x000fe40000410000 */
[----:B------:R-:W-:Y:S02]  /*6910*/  @!P0 FFMA.FTZ R6, R34, R35, R6 ;  /* 0x0000002322068223 */ /* 0x000fe40000010006 */
[----:B------:R-:W-:Y:S02]  /*6920*/  @!P0 FFMA.FTZ R7, R36, R37, R7 ;  /* 0x0000002524078223 */ /* 0x000fe40000010007 */
[----:B------:R-:W-:Y:S01]  /*6930*/  @!P0 FFMA.FTZ R8, R38, R39, R8 ;  /* 0x0000002726088223 */ /* 0x000fe20000010008 */
[----:B------:R-:W-:Y:S01]  /*6940*/  @!P0 F2FP.BF16.PACK_AB R5, R6, R5 ;  /* 0x000000050605823e */ /* 0x000fe200000010ff */
[----:B------:R-:W-:Y:S02]  /*6950*/  @!P0 IMAD.MOV.U32 R12, RZ, RZ, R0 ;  /* 0x000000ffff0c8224 */ /* 0x000fe400078e0000 */
[----:B------:R-:W-:Y:S01]  /*6960*/  @!P0 IMAD.MOV.U32 R13, RZ, RZ, R3 ;  /* 0x000000ffff0d8224 */ /* 0x000fe200078e0003 */
[----:B------:R-:W-:Y:S02]  /*6970*/  @!P0 F2FP.BF16.PACK_AB R7, R8, R7 ;  /* 0x000000070807823e */ /* 0x000fe400000010ff */
[----:B------:R-:W-:Y:S03]  /*6980*/  @!P0 MOV R14, R5 ;  /* 0x00000005000e8202 */ /* 0x000fe60000000f00 */
[----:B------:R-:W-:Y:S01]  /*6990*/  @!P0 IMAD.MOV.U32 R15, RZ, RZ, R7 ;  /* 0x000000ffff0f8224 */ /* 0x000fe200078e0007 */
[----:B------:R-:W-:-:S05]  /*69a0*/  @P1 BRA `(.L_x_79) ;  /* 0x0000054000001947 */ /* 0x000fca0003800000 */
[----:B------:R-:W-:Y:S04]  /*69b0*/  IADD3 R0, P1, P0, R92, R55, R97 ;  /* 0x000000375c007210 */ /* 0x000fe8000783e061 */
[----:B------:R-:W-:Y:S02]  /*69c0*/  IADD3.X R3, R95, R56, R120, P1, P0 ;  /* 0x000000385f037210 */ /* 0x000fe40000fe0478 */
[C---:B------:R-:W-:Y:S04]  /*69d0*/  LEA R2, P0, R0.reuse, c[0x0][0x1c8], 0x1 ;  /* 0x0000720000027a11 */ /* 0x040fe800078008ff */
[----:B------:R-:W-:Y:S05]  /*69e0*/  LEA.HI.X R3, R0, c[0x0][0x1cc], R3, 0x1, P0 ;  /* 0x0000730000037a11 */ /* 0x000fea00000f0c03 */
[----:B------:R2:W-:Y:S01]  /*69f0*/  STG.E.128 [R2.64], R12 ;  /* 0x0000000c02007986 */ /* 0x0005e2000c101d08 */
[----:B------:R-:W-:-:S05]  /*6a00*/  BRA `(.L_x_79) ;  /* 0x000004e000007947 */ /* 0x000fca0003800000 */
.L_x_57:
[----:B------:R-:W-:Y:S01]  /*6a10*/  IMAD R0, R91, -0x80, R126 ;  /* 0xffffff805b007824 */ /* 0x000fe200078e027e */
[----:B------:R-:W-:Y:S04]  /*6a20*/  BSSY B0, `(.L_x_88) ;  /* 0x0000012000007945 */ /* 0x000fe80003800000 */
[----:B------:R-:W-:Y:S04]  /*6a30*/  IMNMX R6, R0, 0x80, PT ;  /* 0x0000008000067817 */ /* 0x000fe80003800200 */
[----:B------:R-:W-:Y:S11]  /*6a40*/  ISETP.GE.AND P0, PT, R96, R6, PT ;  /* 0x000000066000720c */ /* 0x000ff60003f06270 */
[----:B------:R-:W-:Y:S02]  /*6a50*/  @!UPT UIADD3 URZ, URZ, URZ, URZ ;  /* 0x0000003f3f3ff290 */ /* 0x000fe4000fffe03f */
[----:B------:R-:W-:-:S05]  /*6a60*/  @P0 BRA `(.L_x_89) ;  /* 0x000000d000000947 */ /* 0x000fca0003800000 */
[----:B------:R-:W1:Y:S01]  /*6a70*/  @!P5 LDS.128 R12, [R74+0x8100] ;  /* 0x008100004a0cd984 */ /* 0x000e620000000c00 */
[----:B------:R-:W-:Y:S02]  /*6a80*/  ISETP.GE.AND P1, PT, R94, c[0x0][0x1d4], PT ;  /* 0x000075005e007a0c */ /* 0x000fe40003f26270 */
[-C--:B------:R-:W-:Y:S05]  /*6a90*/  @!P5 IADD3 R0, P0, R114, R84.reuse, RZ ;  /* 0x000000547200d210 */ /* 0x080fea0007f1e0ff */
[----:B------:R-:W-:Y:S01]  /*6aa0*/  @!P5 IMAD.X R2, R113, 0x1, R90, P0 ;  /* 0x000000017102d824 */ /* 0x000fe200000e065a */
[C---:B------:R-:W-:Y:S04]  /*6ab0*/  @!P5 LEA R4, P0, R0.reuse, c[0x0][0x1c8], 0x1 ;  /* 0x000072000004da11 */ /* 0x040fe800078008ff */
[----:B------:R-:W-:Y:S01]  /*6ac0*/  @!P5 LEA.HI.X R5, R0, c[0x0][0x1cc], R2, 0x1, P0 ;  /* 0x000073000005da11 */ /* 0x000fe200000f0c02 */
[----:B------:R-:W2:Y:S01]  /*6ad0*/  @!P1 LDS.128 R8, [R74+0xc100] ;  /* 0x00c100004a089984 */ /* 0x000ea20000000c00 */
[----:B------:R-:W-:Y:S05]  /*6ae0*/  @!P1 IADD3 R0, P0, R118, R84, RZ ;  /* 0x0000005476009210 */ /* 0x000fea0007f1e0ff */
[----:B------:R-:W-:Y:S01]  /*6af0*/  @!P1 IMAD.X R3, R90, 0x1, R117, P0 ;  /* 0x000000015a039824 */ /* 0x000fe200000e0675 */
[C---:B------:R-:W-:Y:S04]  /*6b00*/  @!P1 LEA R2, P0, R0.reuse, c[0x0][0x1c8], 0x1 ;  /* 0x0000720000029a11 */ /* 0x040fe800078008ff */
[----:B------:R-:W-:Y:S01]  /*6b10*/  @!P1 LEA.HI.X R3, R0, c[0x0][0x1cc], R3, 0x1, P0 ;  /* 0x0000730000039a11 */ /* 0x000fe200000f0c03 */
[----:B-1----:R1:W-:Y:S04]  /*6b20*/  @!P5 STG.E.128 [R4.64], R12 ;  /* 0x0000000c0400d986 */ /* 0x0023e8000c101d08 */
[----:B--2---:R1:W-:Y:S04]  /*6b30*/  @!P1 STG.E.128 [R2.64], R8 ;  /* 0x0000000802009986 */ /* 0x0043e8000c101d08 */
.L_x_89:
[----:B------:R-:W-:Y:S05]  /*6b40*/  BSYNC B0 ;  /* 0x0000000000007941 */ /* 0x000fea0003800000 */
.L_x_88:
[----:B------:R-:W-:Y:S01]  /*6b50*/  ISETP.GE.AND P0, PT, R168, R6, PT ;  /* 0x00000006a800720c */ /* 0x000fe20003f06270 */
[----:B------:R-:W-:Y:S01]  /*6b60*/  @!UPT UIADD3 URZ, URZ, URZ, URZ ;  /* 0x0000003f3f3ff290 */ /* 0x000fe2000fffe03f */
[----:B------:R-:W-:Y:S11]  /*6b70*/  BSSY B0, `(.L_x_90) ;  /* 0x0000011000007945 */ /* 0x000ff60003800000 */
[----:B------:R-:W-:-:S05]  /*6b80*/  @P0 BRA `(.L_x_91) ;  /* 0x000000f000000947 */ /* 0x000fca0003800000 */
[----:B-1----:R-:W1:Y:S01]  /*6b90*/  @!P5 LDS.128 R12, [R74+0x9100] ;  /* 0x009100004a0cd984 */ /* 0x002e620000000c00 */
[----:B------:R-:W-:Y:S02]  /*6ba0*/  ISETP.GE.AND P1, PT, R94, c[0x0][0x1d4], PT ;  /* 0x000075005e007a0c */ /* 0x000fe40003f26270 */
[----:B------:R-:W-:Y:S05]  /*6bb0*/  IADD3 R2, P0, R209, R84, RZ ;  /* 0x00000054d1027210 */ /* 0x000fea0007f1e0ff */
[----:B------:R-:W-:Y:S01]  /*6bc0*/  IMAD.X R0, R183, 0x1, R90, P0 ;  /* 0x00000001b7007824 */ /* 0x000fe200000e065a */
[----:B------:R-:W-:Y:S05]  /*6bd0*/  @!P5 IADD3 R3, P0, R114, R2, RZ ;  /* 0x000000027203d210 */ /* 0x000fea0007f1e0ff */
[----:B------:R-:W2:Y:S01]  /*6be0*/  @!P1 LDS.128 R8, [R74+0xd100] ;  /* 0x00d100004a089984 */ /* 0x000ea20000000c00 */
[----:B------:R-:W-:Y:S01]  /*6bf0*/  @!P5 IMAD.X R5, R113, 0x1, R0, P0 ;  /* 0x000000017105d824 */ /* 0x000fe200000e0600 */
[C---:B------:R-:W-:Y:S04]  /*6c00*/  @!P5 LEA R4, P0, R3.reuse, c[0x0][0x1c8], 0x1 ;  /* 0x000072000304da11 */ /* 0x040fe800078008ff */
[----:B------:R-:W-:Y:S02]  /*6c10*/  @!P5 LEA.HI.X R5, R3, c[0x0][0x1cc], R5, 0x1, P0 ;  /* 0x000073000305da11 */ /* 0x000fe400000f0c05 */
[----:B------:R-:W-:Y:S05]  /*6c20*/  @!P1 IADD3 R3, P0, R2, R118, RZ ;  /* 0x0000007602039210 */ /* 0x000fea0007f1e0ff */
[----:B------:R-:W-:Y:S01]  /*6c30*/  @!P1 IMAD.X R0, R0, 0x1, R117, P0 ;  /* 0x0000000100009824 */ /* 0x000fe200000e0675 */
[C---:B------:R-:W-:Y:S04]  /*6c40*/  @!P1 LEA R2, P0, R3.reuse, c[0x0][0x1c8], 0x1 ;  /* 0x0000720003029a11 */ /* 0x040fe800078008ff */
[----:B------:R-:W-:Y:S01]  /*6c50*/  @!P1 LEA.HI.X R3, R3, c[0x0][0x1cc], R0, 0x1, P0 ;  /* 0x0000730003039a11 */ /* 0x000fe200000f0c00 */
[----:B-1----:R1:W-:Y:S04]  /*6c60*/  @!P5 STG.E.128 [R4.64], R12 ;  /* 0x0000000c0400d986 */ /* 0x0023e8000c101d08 */
[----:B--2---:R1:W-:Y:S04]  /*6c70*/  @!P1 STG.E.128 [R2.64], R8 ;  /* 0x0000000802009986 */ /* 0x0043e8000c101d08 */
.L_x_91:
[----:B------:R-:W-:Y:S05]  /*6c80*/  BSYNC B0 ;  /* 0x0000000000007941 */ /* 0x000fea0003800000 */
.L_x_90:
        /* <DEDUP_REMOVED lines=19> */
.L_x_93:
[----:B------:R-:W-:Y:S05]  /*6dc0*/  BSYNC B0 ;  /* 0x0000000000007941 */ /* 0x000fea0003800000 */
.L_x_92:
[----:B------:R-:W-:Y:S11]  /*6dd0*/  ISETP.GE.AND P0, PT, R166, R6, PT ;  /* 0x00000006a600720c */ /* 0x000ff60003f06270 */
[----:B------:R-:W-:Y:S02]  /*6de0*/  @!UPT UIADD3 URZ, URZ, URZ, URZ ;  /* 0x0000003f3f3ff290 */ /* 0x000fe4000fffe03f */
        /* <DEDUP_REMOVED lines=16> */
.L_x_79:
[----:B------:R-:W-:Y:S05]  /*6ef0*/  BSYNC B2 ;  /* 0x0000000000027941 */ /* 0x000fea0003800000 */
.L_x_56:
[C---:B-12---:R-:W-:Y:S01]  /*6f00*/  IMAD.SHL.U32 R14, R91.reuse, 0x80, RZ ;  /* 0x000000805b0e7824 */ /* 0x046fe200078e00ff */
[----:B------:R-:W-:Y:S01]  /*6f10*/  ISETP.NE.AND P6, PT, R164, RZ, PT ;  /* 0x000000ffa400720c */ /* 0x000fe20003fc5270 */
[----:B------:R-:W-:Y:S01]  /*6f20*/  BSSY B0, `(.L_x_94) ;  /* 0x0000051000007945 */ /* 0x000fe20003800000 */
[----:B------:R-:W-:Y:S01]  /*6f30*/  SHF.L.U64.HI R16, R91, 0x7, R98 ;  /* 0x000000075b107819 */ /* 0x000fe20000010262 */
[----:B-----5:R-:W-:Y:S01]  /*6f40*/  IMAD.IADD R5, R131, 0x1, -R14 ;  /* 0x0000000183057824 */ /* 0x020fe200078e0a0e */
[----:B------:R-:W-:Y:S04]  /*6f50*/  IADD3 R0, P0, R14, R153, RZ ;  /* 0x000000990e007210 */ /* 0x000fe80007f1e0ff */
[C---:B------:R-:W-:Y:S01]  /*6f60*/  ISETP.GE.AND P3, PT, R5.reuse, 0x1, PT ;  /* 0x000000010500780c */ /* 0x040fe20003f66270 */
[----:B------:R-:W-:Y:S01]  /*6f70*/  IMAD.X R4, R16, 0x1, R163, P0 ;  /* 0x0000000110047824 */ /* 0x000fe200000e06a3 */
[C---:B------:R-:W-:Y:S02]  /*6f80*/  ISETP.GE.AND P2, PT, R5.reuse, 0x21, PT ;  /* 0x000000210500780c */ /* 0x040fe40003f46270 */
[----:B------:R-:W-:Y:S09]  /*6f90*/  ISETP.GE.AND P1, PT, R5, 0x41, PT ;  /* 0x000000410500780c */ /* 0x000ff20003f26270 */
[----:B------:R-:W-:Y:S01]  /*6fa0*/  @P3 IMAD R6, R4, c[0x0][0x258], RZ ;  /* 0x0000960004063a24 */ /* 0x000fe200078e02ff */
[----:B------:R-:W-:Y:S01]  /*6fb0*/  @P3 MOV R3, R112 ;  /* 0x0000007000033202 */ /* 0x000fe20000000f00 */
[----:B------:R-:W-:Y:S01]  /*6fc0*/  @P3 IMAD.MOV.U32 R2, RZ, RZ, R102 ;  /* 0x000000ffff023224 */ /* 0x000fe200078e0066 */
[C---:B------:R-:W-:Y:S01]  /*6fd0*/  @P2 IADD3 R7, P0, R0.reuse, 0x20, RZ ;  /* 0x0000002000072810 */ /* 0x040fe20007f1e0ff */
[C---:B------:R-:W-:Y:S02]  /*6fe0*/  @P3 IMAD R6, R0.reuse, c[0x0][0x25c], R6 ;  /* 0x0000970000063a24 */ /* 0x040fe400078e0206 */
[C---:B------:R-:W-:Y:S01]  /*6ff0*/  @P3 IMAD.WIDE.U32 R2, R0.reuse, c[0x0][0x258], R2 ;  /* 0x0000960000023a25 */ /* 0x040fe200078e0002 */
[----:B------:R-:W-:Y:S02]  /*7000*/  @P2 IADD3.X R8, RZ, R4, RZ, P0, !PT ;  /* 0x00000004ff082210 */ /* 0x000fe400007fe4ff */
[----:B------:R-:W-:Y:S01]  /*7010*/  @P1 IADD3 R12, P0, R0, 0x40, RZ ;  /* 0x00000040000c1810 */ /* 0x000fe20007f1e0ff */
[----:B------:R-:W-:Y:S01]  /*7020*/  @P3 IMAD.IADD R6, R3, 0x1, R6 ;  /* 0x0000000103063824 */ /* 0x000fe200078e0206 */
[----:B------:R-:W-:Y:S03]  /*7030*/  @P2 MOV R3, R112 ;  /* 0x0000007000032202 */ /* 0x000fe60000000f00 */
[----:B------:R-:W-:Y:S01]  /*7040*/  @P1 IMAD.X R13, RZ, RZ, R4, P0 ;  /* 0x000000ffff0d1224 */ /* 0x000fe200000e0604 */
[C---:B------:R-:W-:Y:S04]  /*7050*/  @P3 LEA R10, P0, R2.reuse, c[0x0][0x250], 0x1 ;  /* 0x00009400020a3a11 */ /* 0x040fe800078008ff */
[----:B------:R-:W-:Y:S01]  /*7060*/  @P3 LEA.HI.X R11, R2, c[0x0][0x254], R6, 0x1, P0 ;  /* 0x00009500020b3a11 */ /* 0x000fe200000f0c06 */
[----:B------:R-:W-:Y:S02]  /*7070*/  @P2 IMAD R6, R8, c[0x0][0x258], RZ ;  /* 0x0000960008062a24 */ /* 0x000fe400078e02ff */
[----:B------:R-:W-:Y:S02]  /*7080*/  @P2 IMAD.MOV.U32 R2, RZ, RZ, R102 ;  /* 0x000000ffff022224 */ /* 0x000fe400078e0066 */
[C---:B------:R-:W-:Y:S02]  /*7090*/  @P2 IMAD R6, R7.reuse, c[0x0][0x25c], R6 ;  /* 0x0000970007062a24 */ /* 0x040fe400078e0206 */
[----:B------:R-:W-:Y:S04]  /*70a0*/  @P2 IMAD.WIDE.U32 R2, R7, c[0x0][0x258], R2 ;  /* 0x0000960007022a25 */ /* 0x000fe800078e0002 */
[----:B------:R-:W-:Y:S01]  /*70b0*/  @P2 IMAD.IADD R6, R3, 0x1, R6 ;  /* 0x0000000103062824 */ /* 0x000fe200078e0206 */
[C---:B------:R-:W-:Y:S01]  /*70c0*/  @P2 LEA R8, P0, R2.reuse, c[0x0][0x250], 0x1 ;  /* 0x0000940002082a11 */ /* 0x040fe200078008ff */
[----:B------:R-:W-:Y:S03]  /*70d0*/  @P1 IMAD.MOV.U32 R3, RZ, RZ, R112 ;  /* 0x000000ffff031224 */ /* 0x000fe600078e0070 */
[----:B------:R-:W-:Y:S02]  /*70e0*/  @P2 LEA.HI.X R9, R2, c[0x0][0x254], R6, 0x1, P0 ;  /* 0x0000950002092a11 */ /* 0x000fe400000f0c06 */
[----:B------:R-:W-:Y:S02]  /*70f0*/  ISETP.GE.AND P0, PT, R5, 0x61, PT ;  /* 0x000000610500780c */ /* 0x000fe40003f06270 */
[-C--:B------:R-:W-:Y:S05]  /*7100*/  @P1 MOV R2, R102.reuse ;  /* 0x0000006600021202 */ /* 0x080fea0000000f00 */
[----:B------:R-:W-:Y:S06]  /*7110*/  @P1 IMAD.WIDE.U32 R2, R12, c[0x0][0x258], R2 ;  /* 0x000096000c021a25 */ /* 0x000fec00078e0002 */
[----:B------:R-:W-:Y:S01]  /*7120*/  @P0 IADD3 R5, P4, R0, 0x60, RZ ;  /* 0x0000006000050810 */ /* 0x000fe20007f9e0ff */
[----:B------:R-:W-:Y:S04]  /*7130*/  @P1 IMAD R0, R13, c[0x0][0x258], RZ ;  /* 0x000096000d001a24 */ /* 0x000fe800078e02ff */
[----:B------:R-:W-:Y:S02]  /*7140*/  @P1 IMAD R0, R12, c[0x0][0x25c], R0 ;  /* 0x000097000c001a24 */ /* 0x000fe400078e0200 */
[----:B------:R-:W-:Y:S01]  /*7150*/  @P0 IMAD.X R4, RZ, RZ, R4, P4 ;  /* 0x000000ffff040224 */ /* 0x000fe200020e0604 */
[C---:B------:R-:W-:Y:S01]  /*7160*/  @P1 LEA R6, P4, R2.reuse, c[0x0][0x250], 0x1 ;  /* 0x0000940002061a11 */ /* 0x040fe200078808ff */
[----:B------:R-:W-:Y:S02]  /*7170*/  @P1 IMAD.IADD R0, R3, 0x1, R0 ;  /* 0x0000000103001824 */ /* 0x000fe400078e0200 */
[----:B------:R-:W-:Y:S03]  /*7180*/  @P0 IMAD.MOV.U32 R3, RZ, RZ, R112 ;  /* 0x000000ffff030224 */ /* 0x000fe600078e0070 */
[----:B------:R-:W-:Y:S01]  /*7190*/  @P1 LEA.HI.X R7, R2, c[0x0][0x254], R0, 0x1, P4 ;  /* 0x0000950002071a11 */ /* 0x000fe200020f0c00 */
[----:B------:R-:W-:Y:S01]  /*71a0*/  @P0 IMAD R0, R4, c[0x0][0x258], RZ ;  /* 0x0000960004000a24 */ /* 0x000fe200078e02ff */
[----:B------:R-:W-:Y:S03]  /*71b0*/  @P0 MOV R2, R102 ;  /* 0x0000006600020202 */ /* 0x000fe60000000f00 */
[C---:B------:R-:W-:Y:S02]  /*71c0*/  @P0 IMAD R0, R5.reuse, c[0x0][0x25c], R0 ;  /* 0x0000970005000a24 */ /* 0x040fe400078e0200 */
[----:B------:R-:W-:Y:S04]  /*71d0*/  @P0 IMAD.WIDE.U32 R2, R5, c[0x0][0x258], R2 ;  /* 0x0000960005020a25 */ /* 0x000fe800078e0002 */
[----:B------:R-:W-:Y:S01]  /*71e0*/  @P0 IMAD.IADD R0, R3, 0x1, R0 ;  /* 0x0000000103000824 */ /* 0x000fe200078e0200 */
[C---:B------:R-:W-:Y:S04]  /*71f0*/  @P0 LEA R4, P4, R2.reuse, c[0x0][0x250], 0x1 ;  /* 0x0000940002040a11 */ /* 0x040fe800078808ff */
[----:B------:R-:W-:Y:S02]  /*7200*/  @P0 LEA.HI.X R5, R2, c[0x0][0x254], R0, 0x1, P4 ;  /* 0x0000950002050a11 */ /* 0x000fe400020f0c00 */
[----:B------:R-:W-:Y:S02]  /*7210*/  ISETP.NE.AND P4, PT, R147, RZ, PT ;  /* 0x000000ff9300720c */ /* 0x000fe40003f85270 */
[----:B------:R-:W-:Y:S11]  /*7220*/  IADD3 R0, -R14, R126, RZ ;  /* 0x0000007e0e007210 */ /* 0x000ff60007ffe1ff */
[----:B------:R-:W-:Y:S01]  /*7230*/  @!PT LDS RZ, [RZ] ;  /* 0x00000000fffff984 */ /* 0x000fe20000000800 */
[----:B------:R-:W-:Y:S01]  /*7240*/  @!PT LDS RZ, [RZ] ;  /* 0x00000000fffff984 */ /* 0x000fe20000000800 */
[----:B------:R-:W-:Y:S01]  /*7250*/  @!PT LDS RZ, [RZ] ;  /* 0x00000000fffff984 */ /* 0x000fe20000000800 */
[----:B------:R1:W-:Y:S05]  /*7260*/  @P3 LDGSTS.E.BYPASS.LTC128B.128 [R74+0x100], [R10.64], !P4 ;  /* 0x001000000a4a3fae */ /* 0x0003ea000e101d48 */
[----:B------:R1:W-:Y:S05]  /*7270*/  @P3 LDGSTS.E.BYPASS.LTC128B.128 [R74+0x4100], [R10.64+0x80], !P6 ;  /* 0x041000800a4a3fae */ /* 0x0003ea000f101d48 */
[----:B------:R1:W-:Y:S05]  /*7280*/  @P2 LDGSTS.E.BYPASS.LTC128B.128 [R74+0x1100], [R8.64], !P4 ;  /* 0x01100000084a2fae */ /* 0x0003ea000e101d48 */
[----:B------:R1:W-:Y:S05]  /*7290*/  @P2 LDGSTS.E.BYPASS.LTC128B.128 [R74+0x5100], [R8.64+0x80], !P6 ;  /* 0x05100080084a2fae */ /* 0x0003ea000f101d48 */
[----:B------:R2:W-:Y:S05]  /*72a0*/  @P1 LDGSTS.E.BYPASS.LTC128B.128 [R74+0x2100], [R6.64], !P4 ;  /* 0x02100000064a1fae */ /* 0x0005ea000e101d48 */
[----:B------:R2:W-:Y:S05]  /*72b0*/  @P1 LDGSTS.E.BYPASS.LTC128B.128 [R74+0x6100], [R6.64+0x80], !P6 ;  /* 0x06100080064a1fae */ /* 0x0005ea000f101d48 */
[----:B------:R1:W-:Y:S05]  /*72c0*/  @P0 LDGSTS.E.BYPASS.LTC128B.128 [R74+0x3100], [R4.64], !P4 ;  /* 0x03100000044a0fae */ /* 0x0003ea000e101d48 */
[----:B------:R1:W-:Y:S05]  /*72d0*/  @P0 LDGSTS.E.BYPASS.LTC128B.128 [R74+0x7100], [R4.64+0x80], !P6 ;  /* 0x07100080044a0fae */ /* 0x0003ea000f101d48 */
[----:B------:R-:W0:Y:S01]  /*72e0*/  LDGDEPBAR ;  /* 0x00000000000079af */ /* 0x000e220000000000 */
[----:B--2---:R-:W-:Y:S02]  /*72f0*/  IMNMX R7, R0, 0x80, PT ;  /* 0x0000008000077817 */ /* 0x004fe40003800200 */
[----:B------:R-:W-:Y:S02]  /*7300*/  IADD3 R6, P0, R14, R161, RZ ;  /* 0x000000a10e067210 */ /* 0x000fe40007f1e0ff */
[----:B------:R-:W-:Y:S03]  /*7310*/  ISETP.GE.AND P1, PT, R96, R7, PT ;  /* 0x000000076000720c */ /* 0x000fe60003f26270 */
[----:B------:R-:W-:Y:S01]  /*7320*/  IMAD.X R16, R16, 0x1, R160, P0 ;  /* 0x0000000110107824 */ /* 0x000fe200000e06a0 */
[----:B------:R-:W-:Y:S04]  /*7330*/  DEPBAR.LE SB0, 0x0 ;  /* 0x000080000000791a */ /* 0x000fe80000000000 */
[----:B------:R-:W-:Y:S06]  /*7340*/  BAR.SYNC.DEFER_BLOCKING 0x0 ;  /* 0x0000000000007b1d */ /* 0x000fec0000010000 */
[----:B------:R-:W-:-:S05]  /*7350*/  @P1 BRA `(.L_x_95) ;  /* 0x000000d000001947 */ /* 0x000fca0003800000 */
[----:B-1----:R-:W1:Y:S01]  /*7360*/  @!P5 LDS.128 R12, [R74+0x100] ;  /* 0x000100004a0cd984 */ /* 0x002e620000000c00 */
[----:B------:R-:W-:Y:S01]  /*7370*/  ISETP.GE.AND P0, PT, R94, c[0x0][0x1d4], PT ;  /* 0x000075005e007a0c */ /* 0x000fe20003f06270 */
[----:B------:R-:W-:Y:S01]  /*7380*/  IMAD R0, R16, c[0x0][0x208], RZ ;  /* 0x0000820010007a24 */ /* 0x000fe200078e02ff */
[----:B------:R-:W-:Y:S02]  /*7390*/  MOV R4, R100 ;  /* 0x0000006400047202 */ /* 0x000fe40000000f00 */
[----:B------:R-:W-:Y:S01]  /*73a0*/  MOV R5, R99 ;  /* 0x0000006300057202 */ /* 0x000fe20000000f00 */
[C---:B------:R-:W-:Y:S04]  /*73b0*/  IMAD R0, R6.reuse, c[0x0][0x20c], R0 ;  /* 0x0000830006007a24 */ /* 0x040fe800078e0200 */
[----:B------:R-:W-:Y:S04]  /*73c0*/  IMAD.WIDE.U32 R4, R6, c[0x0][0x208], R4 ;  /* 0x0000820006047a25 */ /* 0x000fe800078e0004 */
[----:B------:R-:W2:Y:S01]  /*73d0*/  @!P0 LDS.128 R8, [R74+0x4100] ;  /* 0x004100004a088984 */ /* 0x000ea20000000c00 */
[C---:B------:R-:W-:Y:S02]  /*73e0*/  LEA R2, P1, R4.reuse, c[0x0][0x1f8], 0x1 ;  /* 0x00007e0004027a11 */ /* 0x040fe400078208ff */
[----:B------:R-:W-:Y:S04]  /*73f0*/  IADD3 R0, R5, R0, RZ ;  /* 0x0000000005007210 */ /* 0x000fe80007ffe0ff */
[----:B------:R-:W-:Y:S05]  /*7400*/  LEA.HI.X R3, R4, c[0x0][0x1fc], R0, 0x1, P1 ;  /* 0x00007f0004037a11 */ /* 0x000fea00008f0c00 */
[----:B-1----:R1:W-:Y:S04]  /*7410*/  @!P5 STG.E.128 [R2.64], R12 ;  /* 0x0000000c0200d986 */ /* 0x0023e8000c101d08 */
[----:B--2---:R1:W-:Y:S02]  /*7420*/  @!P0 STG.E.128 [R2.64+0x80], R8 ;  /* 0x0000800802008986 */ /* 0x0043e4000c101d08 */
.L_x_95:
[----:B-1----:R-:W-:Y:S05]  /*7430*/  BSYNC B0 ;  /* 0x0000000000007941 */ /* 0x002fea0003800000 */
.L_x_94:
[----:B------:R-:W-:Y:S01]  /*7440*/  ISETP.GE.AND P0, PT, R168, R7, PT ;  /* 0x00000007a800720c */ /* 0x000fe20003f06270 */
[----:B------:R-:W-:Y:S01]  /*7450*/  @!UPT UIADD3 URZ, URZ, URZ, URZ ;  /* 0x0000003f3f3ff290 */ /* 0x000fe2000fffe03f */
[----:B------:R-:W-:Y:S11]  /*7460*/  BSSY B0, `(.L_x_96) ;  /* 0x0000011000007945 */ /* 0x000ff60003800000 */
[----:B------:R-:W-:-:S05]  /*7470*/  @P0 BRA `(.L_x_97) ;  /* 0x000000f000000947 */ /* 0x000fca0003800000 */
[----:B------:R-:W1:Y:S01]  /*7480*/  @!P5 LDS.128 R12, [R74+0x1100] ;  /* 0x001100004a0cd984 */ /* 0x000e620000000c00 */
[----:B------:R-:W-:Y:S01]  /*7490*/  ISETP.GE.AND P1, PT, R94, c[0x0][0x1d4], PT ;  /* 0x000075005e007a0c */ /* 0x000fe20003f26270 */
[----:B------:R-:W-:Y:S01]  /*74a0*/  IMAD.MOV.U32 R4, RZ, RZ, R100 ;  /* 0x000000ffff047224 */ /* 0x000fe200078e0064 */
[----:B------:R-:W-:Y:S02]  /*74b0*/  IADD3 R0, P0, R6, 0x20, RZ ;  /* 0x0000002006007810 */ /* 0x000fe40007f1e0ff */
[----:B------:R-:W-:Y:S03]  /*74c0*/  MOV R5, R99 ;  /* 0x0000006300057202 */ /* 0x000fe60000000f00 */
[----:B------:R-:W-:Y:S02]  /*74d0*/  IMAD.X R2, RZ, RZ, R16, P0 ;  /* 0x000000ffff027224 */ /* 0x000fe400000e0610 */
[----:B------:R-:W-:Y:S04]  /*74e0*/  IMAD.WIDE.U32 R4, R0, c[0x0][0x208], R4 ;  /* 0x0000820000047a25 */ /* 0x000fe800078e0004 */
[----:B------:R-:W2:Y:S01]  /*74f0*/  @!P1 LDS.128 R8, [R74+0x5100] ;  /* 0x005100004a089984 */ /* 0x000ea20000000c00 */
[----:B------:R-:W-:Y:S04]  /*7500*/  IMAD R2, R2, c[0x0][0x208], RZ ;  /* 0x0000820002027a24 */ /* 0x000fe800078e02ff */
[----:B------:R-:W-:Y:S01]  /*7510*/  IMAD R0, R0, c[0x0][0x20c], R2 ;  /* 0x0000830000007a24 */ /* 0x000fe200078e0202 */
[C---:B------:R-:W-:Y:S04]  /*7520*/  LEA R2, P0, R4.reuse, c[0x0][0x1f8], 0x1 ;  /* 0x00007e0004027a11 */ /* 0x040fe800078008ff */
[----:B------:R-:W-:Y:S04]  /*7530*/  IADD3 R0, R5, R0, RZ ;  /* 0x0000000005007210 */ /* 0x000fe80007ffe0ff */
[----:B------:R-:W-:Y:S05]  /*7540*/  LEA.HI.X R3, R4, c[0x0][0x1fc], R0, 0x1, P0 ;  /* 0x00007f0004037a11 */ /* 0x000fea00000f0c00 */
[----:B-1----:R1:W-:Y:S04]  /*7550*/  @!P5 STG.E.128 [R2.64], R12 ;  /* 0x0000000c0200d986 */ /* 0x0023e8000c101d08 */
[----:B--2---:R1:W-:Y:S02]  /*7560*/  @!P1 STG.E.128 [R2.64+0x80], R8 ;  /* 0x0000800802009986 */ /* 0x0043e4000c101d08 */
.L_x_97:
[----:B------:R-:W-:Y:S05]  /*7570*/  BSYNC B0 ;  /* 0x0000000000007941 */ /* 0x000fea0003800000 */
.L_x_96:
[----:B------:R-:W-:Y:S01]  /*7580*/  ISETP.GE.AND P0, PT, R167, R7, PT ;  /* 0x00000007a700720c */ /* 0x000fe20003f06270 */
[----:B------:R-:W-:Y:S01]  /*7590*/  @!UPT UIADD3 URZ, URZ, URZ, URZ ;  /* 0x0000003f3f3ff290 */ /* 0x000fe2000fffe03f */
[----:B------:R-:W-:Y:S11]  /*75a0*/  BSSY B0, `(.L_x_98) ;  /* 0x0000011000007945 */ /* 0x000ff60003800000 */
[----:B------:R-:W-:-:S05]  /*75b0*/  @P0 BRA `(.L_x_99) ;  /* 0x000000f000000947 */ /* 0x000fca0003800000 */
[----:B-1----:R-:W1:Y:S01]  /*75c0*/  @!P5 LDS.128 R12, [R74+0x2100] ;  /* 0x002100004a0cd984 */ /* 0x002e620000000c00 */
        /* <DEDUP_REMOVED lines=14> */
.L_x_99:
[----:B------:R-:W-:Y:S05]  /*76b0*/  BSYNC B0 ;  /* 0x0000000000007941 */ /* 0x000fea0003800000 */
.L_x_98:
        /* <DEDUP_REMOVED lines=19> */
.L_x_101:
[----:B------:R-:W-:Y:S05]  /*77f0*/  BSYNC B0 ;  /* 0x0000000000007941 */ /* 0x000fea0003800000 */
.L_x_100:
[C---:B------:R-:W-:Y:S02]  /*7800*/  ISETP.GT.AND P0, PT, R91.reuse, R157, PT ;  /* 0x0000009d5b00720c */ /* 0x040fe40003f04270 */
[----:B------:R-:W-:Y:S11]  /*7810*/  IADD3 R91, R91, -0x1, RZ ;  /* 0xffffffff5b5b7810 */ /* 0x000ff60007ffe0ff */
[----:B-1----:R-:W-:Y:S01]  /*7820*/  @P0 SHF.R.S32.HI R2, RZ, 0x1f, R91 ;  /* 0x0000001fff020819 */ /* 0x002fe2000001145b */
[----:B------:R-:W-:Y:S02]  /*7830*/  @P0 IMAD R0, R200, R91, RZ ;  /* 0x0000005bc8000224 */ /* 0x000fe400078e02ff */
[----:B------:R-:W-:Y:S02]  /*7840*/  @P0 IMAD.MOV.U32 R4, RZ, RZ, R136 ;  /* 0x000000ffff040224 */ /* 0x000fe400078e0088 */
[----:B------:R-:W-:Y:S02]  /*7850*/  @P0 IMAD.MOV.U32 R5, RZ, RZ, R133 ;  /* 0x000000ffff050224 */ /* 0x000fe400078e0085 */
[-C--:B------:R-:W-:Y:S02]  /*7860*/  @P0 IMAD R0, R2, R208.reuse, R0 ;  /* 0x000000d002000224 */ /* 0x080fe400078e0200 */
[----:B------:R-:W-:Y:S04]  /*7870*/  @P0 IMAD.WIDE.U32 R4, R91, R208, R4 ;  /* 0x000000d05b040225 */ /* 0x000fe800078e0004 */
[----:B------:R-:W-:Y:S01]  /*7880*/  @P0 IMAD.IADD R0, R5, 0x1, R0 ;  /* 0x0000000105000824 */ /* 0x000fe200078e0200 */
[C---:B------:R-:W-:Y:S04]  /*7890*/  @P0 LEA R2, P1, R4.reuse, c[0x0][0x220], 0x1 ;  /* 0x0000880004020a11 */ /* 0x040fe800078208ff */
[----:B------:R-:W-:Y:S02]  /*78a0*/  @P0 LEA.HI.X R3, R4, c[0x0][0x224], R0, 0x1, P1 ;  /* 0x0000890004030a11 */ /* 0x000fe400008f0c00 */
[----:B------:R-:W-:Y:S03]  /*78b0*/  @P0 IADD3 R12, P2, P1, R173, 0x80, R2 ;  /* 0x00000080ad0c0810 */ /* 0x000fe6000795e002 */
[----:B------:R-:W-:Y:S01]  /*78c0*/  @!PT LDS RZ, [RZ] ;  /* 0x00000000fffff984 */ /* 0x000fe20000000800 */
[----:B------:R-:W-:Y:S01]  /*78d0*/  @!PT LDS RZ, [RZ] ;  /* 0x00000000fffff984 */ /* 0x000fe20000000800 */
[----:B------:R-:W-:Y:S01]  /*78e0*/  @!PT LDS RZ, [RZ] ;  /* 0x00000000fffff984 */ /* 0x000fe20000000800 */
[----:B------:R1:W-:Y:S01]  /*78f0*/  @P0 LDGSTS.E.BYPASS.LTC128B.128 [R74+0x8100], [R2.64], !P4 ;  /* 0x08100000024a0fae */ /* 0x0003e2000e101d48 */
[----:B------:R-:W-:Y:S02]  /*7900*/  @P0 IADD3.X R13, R169, RZ, R3, P2, P1 ;  /* 0x000000ffa90d0210 */ /* 0x000fe400017e2403 */
[-C--:B------:R-:W-:Y:S01]  /*7910*/  @P0 IADD3 R6, P1, R2, R173.reuse, RZ ;  /* 0x000000ad02060210 */ /* 0x080fe20007f3e0ff */
[----:B------:R1:W-:Y:S04]  /*7920*/  @P0 LDGSTS.E.BYPASS.LTC128B.128 [R74+0xc100], [R2.64+0x80], !P6 ;  /* 0x0c100080024a0fae */ /* 0x0003e8000f101d48 */
[--C-:B------:R-:W-:Y:S01]  /*7930*/  @P0 IMAD.X R7, R3, 0x1, R169.reuse, P1 ;  /* 0x0000000103070824 */ /* 0x100fe200008e06a9 */
[CC--:B------:R-:W-:Y:S04]  /*7940*/  @P0 IADD3 R4, P1, R6.reuse, R173.reuse, RZ ;  /* 0x000000ad06040210 */ /* 0x0c0fe80007f3e0ff */
[----:B------:R2:W-:Y:S01]  /*7950*/  @P0 LDGSTS.E.BYPASS.LTC128B.128 [R74+0x9100], [R6.64], !P4 ;  /* 0x09100000064a0fae */ /* 0x0005e2000e101d48 */
[C---:B------:R-:W-:Y:S01]  /*7960*/  @P0 IMAD.X R5, R7.reuse, 0x1, R169, P1 ;  /* 0x0000000107050824 */ /* 0x040fe200008e06a9 */
[-C--:B------:R-:W-:Y:S02]  /*7970*/  @P0 IADD3 R10, P1, R6, R130.reuse, RZ ;  /* 0x00000082060a0210 */ /* 0x080fe40007f3e0ff */
[----:B------:R2:W-:Y:S03]  /*7980*/  @P0 LDGSTS.E.BYPASS.LTC128B.128 [R74+0xd100], [R12.64], !P6 ;  /* 0x0d1000000c4a0fae */ /* 0x0005e6000f101d48 */
[----:B------:R-:W-:Y:S01]  /*7990*/  @P0 IMAD.X R11, R7, 0x1, R127, P1 ;  /* 0x00000001070b0824 */ /* 0x000fe200008e067f */
[----:B------:R2:W-:Y:S01]  /*79a0*/  @P0 LDGSTS.E.BYPASS.LTC128B.128 [R74+0xa100], [R4.64], !P4 ;  /* 0x0a100000044a0fae */ /* 0x0005e2000e101d48 */
[C---:B------:R-:W-:Y:S03]  /*79b0*/  @P0 IADD3 R8, P1, R4.reuse, R173, RZ ;  /* 0x000000ad04080210 */ /* 0x040fe60007f3e0ff */
[----:B------:R2:W-:Y:S02]  /*79c0*/  @P0 LDGSTS.E.BYPASS.LTC128B.128 [R74+0xe100], [R10.64], !P6 ;  /* 0x0e1000000a4a0fae */ /* 0x0005e4000f101d48 */
[C---:B------:R-:W-:Y:S01]  /*79d0*/  @P0 IMAD.X R9, R5.reuse, 0x1, R169, P1 ;  /* 0x0000000105090824 */ /* 0x040fe200008e06a9 */
[----:B-1----:R-:W-:Y:S04]  /*79e0*/  @P0 IADD3 R2, P1, R4, R130, RZ ;  /* 0x0000008204020210 */ /* 0x002fe80007f3e0ff */
[----:B------:R2:W-:Y:S01]  /*79f0*/  @P0 LDGSTS.E.BYPASS.LTC128B.128 [R74+0xb100], [R8.64], !P4 ;  /* 0x0b100000084a0fae */ /* 0x0005e2000e101d48 */
[----:B------:R-:W-:Y:S05]  /*7a00*/  @P0 IMAD.X R3, R5, 0x1, R127, P1 ;  /* 0x0000000105030824 */ /* 0x000fea00008e067f */
[----:B------:R2:W-:Y:S04]  /*7a10*/  @P0 LDGSTS.E.BYPASS.LTC128B.128 [R74+0xf100], [R2.64], !P6 ;  /* 0x0f100000024a0fae */ /* 0x0005e8000f101d48 */
[----:B------:R-:W0:Y:S01]  /*7a20*/  LDGDEPBAR ;  /* 0x00000000000079af */ /* 0x000e220000000000 */
[----:B------:R-:W-:-:S05]  /*7a30*/  @P0 BRA `(.L_x_102) ;  /* 0xffffa1e000000947 */ /* 0x000fca000383ffff */
[----:B------:R-:W-:Y:S06]  /*7a40*/  BAR.SYNC.DEFER_BLOCKING 0x0 ;  /* 0x0000000000007b1d */ /* 0x000fec0000010000 */
.L_x_55:
[----:B-1----:R-:W-:Y:S01]  /*7a50*/  ISETP.GE.AND P0, PT, R195, 0x1, PT ;  /* 0x00000001c300780c */ /* 0x002fe20003f06270 */
[----:B------:R-:W-:Y:S01]  /*7a60*/  IMAD.IADD R19, R181, 0x1, R180 ;  /* 0x00000001b5137824 */ /* 0x000fe200078e02b4 */
[----:B------:R-:W-:Y:S01]  /*7a70*/  PLOP3.LUT P2, PT, PT, PT, PT, 0x80, 0x0 ;  /* 0x000000000000781c */ /* 0x000fe20003f4f070 */
[----:B--2---:R-:W-:Y:S01]  /*7a80*/  CS2R R10, SRZ ;  /* 0x00000000000a7805 */ /* 0x004fe2000001ff00 */
[----:B------:R-:W-:Y:S01]  /*7a90*/  MOV R114, RZ ;  /* 0x000000ff00727202 */ /* 0x000fe20000000f00 */
[----:B------:R-:W-:Y:S01]  /*7aa0*/  CS2R R14, SRZ ;  /* 0x00000000000e7805 */ /* 0x000fe2000001ff00 */
[----:B------:R-:W-:Y:S01]  /*7ab0*/  IMAD.MOV.U32 R112, RZ, RZ, RZ ;  /* 0x000000ffff707224 */ /* 0x000fe200078e00ff */
        /* <DEDUP_REMOVED lines=10> */
[----:B------:R-:W-:Y:S01]  /*7b60*/  IMAD.MOV.U32 R18, RZ, RZ, RZ ;  /* 0x000000ffff127224 */ /* 0x000fe200078e00ff */
[----:B------:R-:W-:Y:S01]  /*7b70*/  MOV R104, RZ ;  /* 0x000000ff00687202 */ /* 0x000fe20000000f00 */
[----:B------:R-:W-:Y:S01]  /*7b80*/  CS2R R102, SRZ ;  /* 0x0000000000667805 */ /* 0x000fe2000001ff00 */
[----:B------:R-:W-:Y:S01]  /*7b90*/  CS2R R20, SRZ ;  /* 0x0000000000147805 */ /* 0x000fe2000001ff00 */
[----:B------:R-:W-:Y:S01]  /*7ba0*/  IMAD.MOV.U32 R100, RZ, RZ, RZ ;  /* 0x000000ffff647224 */ /* 0x000fe200078e00ff */
[----:B------:R-:W-:Y:S01]  /*7bb0*/  CS2R R98, SRZ ;  /* 0x0000000000627805 */ /* 0x000fe2000001ff00 */
[----:B------:R-:W-:Y:S01]  /*7bc0*/  MOV R96, RZ ;  /* 0x000000ff00607202 */ /* 0x000fe20000000f00 */
[----:B------:R-:W-:Y:S01]  /*7bd0*/  CS2R R94, SRZ ;  /* 0x00000000005e7805 */ /* 0x000fe2000001ff00 */
        /* <DEDUP_REMOVED lines=8> */
[----:B------:R-:W-:Y:S01]  /*7c60*/  CS2R R26, SRZ ;  /* 0x00000000001a7805 */ /* 0x000fe2000001ff00 */
[----:B------:R-:W-:Y:S01]  /*7c70*/  IMAD.MOV.U32 R80, RZ, RZ, RZ ;  /* 0x000000ffff507224 */ /* 0x000fe200078e00ff */
[----:B------:R-:W-:Y:S01]  /*7c80*/  CS2R R78, SRZ ;  /* 0x00000000004e7805 */ /* 0x000fe2000001ff00 */
[----:B------:R-:W-:Y:S01]  /*7c90*/  CS2R R76, SRZ ;  /* 0x00000000004c7805 */ /* 0x000fe2000001ff00 */
[----:B------:R-:W-:Y:S01]  /*7ca0*/  CS2R R74, SRZ ;  /* 0x00000000004a7805 */ /* 0x000fe2000001ff00 */
[----:B------:R-:W-:Y:S01]  /*7cb0*/  CS2R R72, SRZ ;  /* 0x0000000000487805 */ /* 0x000fe2000001ff00 */
[----:B------:R-:W-:Y:S01]  /*7cc0*/  CS2R R70, SRZ ;  /* 0x0000000000467805 */ /* 0x000fe2000001ff00 */
[----:B------:R-:W-:Y:S01]  /*7cd0*/  CS2R R68, SRZ ;  /* 0x0000000000447805 */ /* 0x000fe2000001ff00 */
[----:B------:R-:W-:Y:S01]  /*7ce0*/  CS2R R126, SRZ ;  /* 0x00000000007e7805 */ /* 0x000fe2000001ff00 */
[----:B------:R-:W-:Y:S01]  /*7cf0*/  MOV R124, RZ ;  /* 0x000000ff007c7202 */ /* 0x000fe20000000f00 */
[----:B------:R-:W-:Y:S01]  /*7d00*/  CS2R R122, SRZ ;  /* 0x00000000007a7805 */ /* 0x000fe2000001ff00 */
[----:B------:R-:W-:Y:S01]  /*7d10*/  IMAD.MOV.U32 R120, RZ, RZ, RZ ;  /* 0x000000ffff787224 */ /* 0x000fe200078e00ff */
[----:B------:R-:W-:Y:S01]  /*7d20*/  CS2R R30, SRZ ;  /* 0x00000000001e7805 */ /* 0x000fe2000001ff00 */
[----:B------:R-:W-:Y:S05]  /*7d30*/  @!P0 BRA `(.L_x_103) ;  /* 0x0000bee000008947 */ /* 0x000fea0003800000 */
[----:B------:R-:W-:Y:S01]  /*7d40*/  ISETP.NE.U32.AND P0, PT, RZ, c[0x0][0x340], PT ;  /* 0x0000d000ff007a0c */ /* 0x000fe20003f05070 */
[----:B------:R-:W2:Y:S03]  /*7d50*/  LDL R193, [R1+0x4] ;  /* 0x0000040001c17983 */ /* 0x000ea60000100800 */
[----:B------:R-:W-:-:S13]  /*7d60*/  ISETP.NE.AND.EX P3, PT, RZ, c[0x0][0x344], PT, P0 ;  /* 0x0000d100ff007a0c */ /* 0x000fda0003f65300 */
[----:B------:R-:W-:-:S04]  /*7d70*/  @P3 IMAD.MOV.U32 R2, RZ, RZ, 0x4 ;  /* 0x00000004ff023424 */ /* 0x000fc800078e00ff */
[----:B------:R-:W-:-:S05]  /*7d80*/  @P3 IMAD.WIDE R2, R248, R2, c[0x0][0x340] ;  /* 0x0000d000f8023625 */ /* 0x000fca00078e0202 */
[----:B------:R1:W3:Y:S01]  /*7d90*/  @P3 LDG.E R12, [R2.64] ;  /* 0x00000008020c3981 */ /* 0x0002e2000c1e1900 */
[----:B------:R-:W-:Y:S01]  /*7da0*/  SHF.R.S32.HI R0, RZ, 0x1f, R172 ;  /* 0x0000001fff007819 */ /* 0x000fe200000114ac */
[----:B------:R-:W-:Y:S01]  /*7db0*/  IMAD.MOV.U32 R5, RZ, RZ, c[0x0][0x2c4] ;  /* 0x0000b100ff057624 */ /* 0x000fe200078e00ff */
[----:B------:R-:W-:Y:S01]  /*7dc0*/  SHF.R.S32.HI R117, RZ, 0x1f, R227 ;  /* 0x0000001fff757819 */ /* 0x000fe200000114e3 */
[----:B------:R-:W4:Y:S01]  /*7dd0*/  S2R R29, SR_CTAID.Y ;  /* 0x00000000001d7919 */ /* 0x000f220000002600 */
[----:B------:R-:W-:Y:S01]  /*7de0*/  ISETP.NE.U32.AND P0, PT, RZ, c[0x0][0x348], PT ;  /* 0x0000d200ff007a0c */ /* 0x000fe20003f05070 */
[----:B------:R-:W-:Y:S01]  /*7df0*/  IMAD R0, R0, c[0x0][0x178], RZ ;  /* 0x00005e0000007a24 */ /* 0x000fe200078e02ff */
[----:B------:R-:W-:Y:S01]  /*7e00*/  LEA.HI R4, R117, R227, RZ, 0x3 ;  /* 0x000000e375047211 */ /* 0x000fe200078f18ff */
[----:B------:R-:W-:Y:S01]  /*7e10*/  IMAD R25, R182, c[0x0][0x2c4], RZ ;  /* 0x0000b100b6197a24 */ /* 0x000fe200078e02ff */
[----:B------:R-:W-:Y:S01]  /*7e20*/  ISETP.NE.AND P1, PT, R5, 0x1, PT ;  /* 0x000000010500780c */ /* 0x000fe20003f25270 */
[----:B------:R-:W-:Y:S01]  /*7e30*/  IMAD R0, R172, c[0x0][0x17c], R0 ;  /* 0x00005f00ac007a24 */ /* 0x000fe200078e0200 */
[----:B------:R-:W-:Y:S01]  /*7e40*/  SHF.R.S32.HI R60, RZ, 0x3, R4 ;  /* 0x00000003ff3c7819 */ /* 0x000fe20000011404 */
[----:B------:R-:W-:Y:S01]  /*7e50*/  IMAD.MOV.U32 R185, RZ, RZ, c[0x0][0x1e0] ;  /* 0x00007800ffb97624 */ /* 0x000fe200078e00ff */
[----:B------:R-:W-:Y:S01]  /*7e60*/  SHF.R.S32.HI R11, RZ, 0x1f, R248 ;  /* 0x0000001fff0b7819 */ /* 0x000fe200000114f8 */
[----:B------:R-:W-:Y:S01]  /*7e70*/  BAR.SYNC.DEFER_BLOCKING 0x0 ;  /* 0x0000000000007b1d */ /* 0x000fe20000010000 */
[----:B------:R-:W-:Y:S01]  /*7e80*/  ISETP.NE.AND.EX P0, PT, RZ, c[0x0][0x34c], PT, P0 ;  /* 0x0000d300ff007a0c */ /* 0x000fe20003f05300 */
[----:B------:R-:W-:-:S02]  /*7e90*/  IMAD.SHL.U32 R192, R185, 0x80, RZ ;  /* 0x00000080b9c07824 */ /* 0x000fc400078e00ff */
[----:B------:R-:W-:Y:S01]  /*7ea0*/  IMAD.WIDE.U32 R186, R185, 0x40, RZ ;  /* 0x00000040b9ba7825 */ /* 0x000fe200078e00ff */
[----:B------:R-:W-:-:S05]  /*7eb0*/  SEL R6, R11, RZ, !P0 ;  /* 0x000000ff0b067207 */ /* 0x000fca0004000000 */
[----:B------:R-:W-:Y:S02]  /*7ec0*/  IMAD R6, R6, c[0x0][0x1c0], RZ ;  /* 0x0000700006067a24 */ /* 0x000fe400078e02ff */
[----:B-1----:R-:W-:-:S04]  /*7ed0*/  IMAD.WIDE.U32 R2, R172, c[0x0][0x178], RZ ;  /* 0x00005e00ac027a25 */ /* 0x002fc800078e00ff */
[----:B------:R-:W-:Y:S01]  /*7ee0*/  IMAD.IADD R3, R3, 0x1, R0 ;  /* 0x0000000103037824 */ /* 0x000fe200078e0200 */
[----:B------:R-:W-:Y:S02]  /*7ef0*/  LOP3.LUT R0, R4, 0xfffffff8, RZ, 0xc0, !PT ;  /* 0xfffffff804007812 */ /* 0x000fe400078ec0ff */
[----:B------:R-:W-:Y:S01]  /*7f00*/  SEL R4, R248, RZ, !P0 ;  /* 0x000000fff8047207 */ /* 0x000fe20004000000 */
[----:B----4-:R-:W-:-:S04]  /*7f10*/  IMAD.WIDE.U32 R2, R29, c[0x0][0x1b8], R2 ;  /* 0x00006e001d027a25 */ /* 0x010fc800078e0002 */
[----:B------:R-:W-:Y:S02]  /*7f20*/  IMAD.IADD R61, R227, 0x1, -R0 ;  /* 0x00000001e33d7824 */ /* 0x000fe400078e0a00 */
[----:B------:R-:W-:Y:S02]  /*7f30*/  IMAD R0, R213, c[0x0][0x1b8], RZ ;  /* 0x00006e00d5007a24 */ /* 0x000fe400078e02ff */
[----:B------:R-:W-:Y:S02]  /*7f40*/  IMAD R5, R61, 0x20, R60 ;  /* 0x000000203d057824 */ /* 0x000fe400078e023c */
[----:B------:R-:W-:Y:S02]  /*7f50*/  IMAD R0, R29, c[0x0][0x1bc], R0 ;  /* 0x00006f001d007a24 */ /* 0x000fe400078e0200 */
[----:B------:R-:W-:Y:S02]  /*7f60*/  IMAD R5, R211, 0x80, R5 ;  /* 0x00000080d3057824 */ /* 0x000fe400078e0205 */
[----:B------:R-:W-:-:S02]  /*7f70*/  IMAD.IADD R3, R3, 0x1, R0 ;  /* 0x0000000103037824 */ /* 0x000fc400078e0200 */
[----:B------:R-:W-:-:S04]  /*7f80*/  @P1 IMAD.HI.U32 R7, R5, c[0x0][0x2c8], RZ ;  /* 0x0000b20005071a27 */ /* 0x000fc800078e00ff */
[----:B------:R-:W-:Y:S01]  /*7f90*/  IMAD.MOV.U32 R0, RZ, RZ, R5 ;  /* 0x000000ffff007224 */ /* 0x000fe200078e0005 */
[----:B------:R-:W-:Y:S01]  /*7fa0*/  @P1 SHF.R.U32.HI R0, RZ, c[0x0][0x2cc], R7 ;  /* 0x0000b300ff001a19 */ /* 0x000fe20000011607 */
[C---:B------:R-:W-:Y:S02]  /*7fb0*/  IMAD R6, R4.reuse, c[0x0][0x1c4], R6 ;  /* 0x0000710004067a24 */ /* 0x040fe400078e0206 */
[----:B------:R-:W-:Y:S01]  /*7fc0*/  IMAD.WIDE.U32 R2, R4, c[0x0][0x1c0], R2 ;  /* 0x0000700004027a25 */ /* 0x000fe200078e0002 */
[----:B------:R-:W-:-:S03]  /*7fd0*/  SHF.R.S32.HI R7, RZ, 0x1f, R0 ;  /* 0x0000001fff077819 */ /* 0x000fc60000011400 */
[----:B------:R-:W-:Y:S02]  /*7fe0*/  IMAD.MOV R4, RZ, RZ, -R0 ;  /* 0x000000ffff047224 */ /* 0x000fe400078e0a00 */
[----:B------:R-:W-:Y:S02]  /*7ff0*/  IMAD.IADD R3, R3, 0x1, R6 ;  /* 0x0000000103037824 */ /* 0x000fe400078e0206 */
[----:B------:R-:W-:Y:S02]  /*8000*/  IMAD R4, R4, c[0x0][0x2c4], R5 ;  /* 0x0000b10004047a24 */ /* 0x000fe400078e0205 */
[----:B------:R-:W-:Y:S02]  /*8010*/  IMAD R5, R7, c[0x0][0x1b0], RZ ;  /* 0x00006c0007057a24 */ /* 0x000fe400078e02ff */
[----:B------:R-:W-:-:S04]  /*8020*/  IMAD.WIDE.U32 R2, R0, c[0x0][0x1b0], R2 ;  /* 0x00006c0000027a25 */ /* 0x000fc800078e0002 */
[----:B------:R-:W-:Y:S01]  /*8030*/  IMAD R6, R0, c[0x0][0x1b4], R5 ;  /* 0x00006d0000067a24 */ /* 0x000fe200078e0205 */
[----:B------:R-:W-:Y:S01]  /*8040*/  SHF.R.S32.HI R5, RZ, 0x1f, R4 ;  /* 0x0000001fff057819 */ /* 0x000fe20000011404 */
[----:B------:R-:W-:Y:S02]  /*8050*/  IMAD.SHL.U32 R22, R61, 0x8, RZ ;  /* 0x000000083d167824 */ /* 0x000fe400078e00ff */
[----:B------:R-:W-:Y:S02]  /*8060*/  IMAD.IADD R3, R3, 0x1, R6 ;  /* 0x0000000103037824 */ /* 0x000fe400078e0206 */
[----:B------:R-:W-:Y:S01]  /*8070*/  IMAD R0, R5, c[0x0][0x1a8], RZ ;  /* 0x00006a0005007a24 */ /* 0x000fe200078e02ff */
[----:B------:R-:W-:Y:S01]  /*8080*/  IADD3 R21, R22, 0x40, RZ ;  /* 0x0000004016157810 */ /* 0x000fe20007ffe0ff */
[----:B------:R-:W-:Y:S01]  /*8090*/  IMAD R6, R211, 0x80, R60 ;  /* 0x00000080d3067824 */ /* 0x000fe200078e023c */
[----:B------:R-:W-:Y:S01]  /*80a0*/  SHF.R.S32.HI R23, RZ, 0x1f, R22 ;  /* 0x0000001fff177819 */ /* 0x000fe20000011416 */
[----:B------:R-:W-:Y:S01]  /*80b0*/  IMAD R0, R4, c[0x0][0x1ac], R0 ;  /* 0x00006b0004007a24 */ /* 0x000fe200078e0200 */
[----:B------:R-:W-:Y:S01]  /*80c0*/  ISETP.GE.AND P4, PT, R22, c[0x0][0x198], PT ;  /* 0x0000660016007a0c */ /* 0x000fe20003f86270 */
[----:B------:R-:W-:Y:S01]  /*80d0*/  IMAD.WIDE.U32 R2, R4, c[0x0][0x1a8], R2 ;  /* 0x00006a0004027a25 */ /* 0x000fe200078e0002 */
[----:B------:R-:W-:-:S02]  /*80e0*/  ISETP.GE.AND P5, PT, R6, R25, PT ;  /* 0x000000190600720c */ /* 0x000fc40003fa6270 */
[----:B------:R-:W-:Y:S01]  /*80f0*/  IADD3 R9, R6, 0x20, RZ ;  /* 0x0000002006097810 */ /* 0x000fe20007ffe0ff */
[----:B------:R-:W-:Y:S01]  /*8100*/  IMAD.IADD R0, R3, 0x1, R0 ;  /* 0x0000000103007824 */ /* 0x000fe200078e0200 */
[----:B------:R-:W-:Y:S02]  /*8110*/  LEA R15, P0, R2, c[0x0][0x160], 0x1 ;  /* 0x00005800020f7a11 */ /* 0x000fe400078008ff */
[----:B------:R-:W-:Y:S02]  /*8120*/  SHF.R.S32.HI R3, RZ, 0x1f, R19 ;  /* 0x0000001fff037819 */ /* 0x000fe40000011413 */
[----:B------:R-:W-:Y:S01]  /*8130*/  IADD3 R19, P1, R60, R19, RZ ;  /* 0x000000133c137210 */ /* 0x000fe20007f3e0ff */
[----:B------:R-:W-:Y:S01]  /*8140*/  SHFL.IDX PT, R4, R15, RZ, 0x181f ;  /* 0x00181fff0f047589 */ /* 0x000fe200000e0000 */
[----:B------:R-:W-:Y:S02]  /*8150*/  LEA.HI.X R18, R2, c[0x0][0x164], R0, 0x1, P0 ;  /* 0x0000590002127a11 */ /* 0x000fe400000f0c00 */
[----:B------:R-:W-:-:S02]  /*8160*/  LEA.HI.X.SX32 R20, R60, R3, 0x1, P1 ;  /* 0x000000033c147211 */ /* 0x000fc400008f0eff */
[C---:B------:R-:W-:Y:S01]  /*8170*/  IADD3 R8, R6.reuse, 0x40, RZ ;  /* 0x0000004006087810 */ /* 0x040fe20007ffe0ff */
[----:B------:R-:W1:Y:S01]  /*8180*/  SHFL.IDX PT, R5, R18, RZ, 0x181f ;  /* 0x00181fff12057589 */ /* 0x000e6200000e0000 */
[----:B------:R-:W-:Y:S01]  /*8190*/  IADD3 R3, R6, 0x60, RZ ;  /* 0x0000006006037810 */ /* 0x000fe20007ffe0ff */
[----:B------:R-:W-:Y:S01]  /*81a0*/  IMAD R0, R20, c[0x0][0x1e0], RZ ;  /* 0x0000780014007a24 */ /* 0x000fe200078e02ff */
[----:B------:R-:W-:Y:S01]  /*81b0*/  @!P5 SHF.R.S32.HI R2, RZ, 0x1f, R21 ;  /* 0x0000001fff02d819 */ /* 0x000fe20000011415 */
[----:B------:R-:W-:Y:S01]  /*81c0*/  IMAD.WIDE.U32 R6, R19, c[0x0][0x1e0], R22 ;  /* 0x0000780013067a25 */ /* 0x000fe200078e0016 */
[-C--:B------:R-:W-:Y:S02]  /*81d0*/  ISETP.GE.AND P0, PT, R9, R25.reuse, PT ;  /* 0x000000190900720c */ /* 0x080fe40003f06270 */
[-C--:B------:R-:W-:Y:S01]  /*81e0*/  ISETP.GE.AND P1, PT, R8, R25.reuse, PT ;  /* 0x000000190800720c */ /* 0x080fe20003f26270 */
[----:B------:R-:W-:Y:S01]  /*81f0*/  IMAD R0, R19, c[0x0][0x1e4], R0 ;  /* 0x0000790013007a24 */ /* 0x000fe200078e0200 */
[----:B------:R-:W-:Y:S01]  /*8200*/  ISETP.GE.AND P2, PT, R3, R25, PT ;  /* 0x000000190300720c */ /* 0x000fe20003f46270 */
[----:B------:R-:W-:Y:S01]  /*8210*/  IMAD.SHL.U32 R9, R60, 0x40, RZ ;  /* 0x000000403c097824 */ /* 0x000fe200078e00ff */
[----:B------:R-:W-:Y:S01]  /*8220*/  @!P5 LEA.HI R8, R2, R21, RZ, 0x3 ;  /* 0x000000150208d211 */ /* 0x000fe200078f18ff */
[----:B------:R-:W-:Y:S01]  /*8230*/  SHFL.IDX PT, R3, R18, 0x1, 0x181f ;  /* 0x00381f0012037f89 */ /* 0x000fe200000e0000 */
[----:B------:R-:W-:Y:S01]  /*8240*/  IMAD.IADD R7, R7, 0x1, R0 ;  /* 0x0000000107077824 */ /* 0x000fe200078e0200 */
[----:B------:R-:W-:-:S02]  /*8250*/  LEA.HI R0, R117, R227, RZ, 0x6 ;  /* 0x000000e375007211 */ /* 0x000fc400078f30ff */
[----:B------:R-:W4:Y:S01]  /*8260*/  SHFL.IDX PT, R2, R15, 0x1, 0x181f ;  /* 0x00381f000f027f89 */ /* 0x000f2200000e0000 */
[----:B------:R-:W-:Y:S02]  /*8270*/  @!P5 LOP3.LUT R8, R8, 0xfffffff8, RZ, 0xc0, !PT ;  /* 0xfffffff80808d812 */ /* 0x000fe400078ec0ff */
[----:B------:R-:W-:Y:S01]  /*8280*/  IMAD.SHL.U32 R0, R0, 0x8, RZ ;  /* 0x0000000800007824 */ /* 0x000fe200078e00ff */
[----:B------:R-:W-:Y:S02]  /*8290*/  @!P0 SHF.R.S32.HI R10, RZ, 0x1f, R21 ;  /* 0x0000001fff0a8819 */ /* 0x000fe40000011415 */
[----:B------:R-:W-:Y:S02]  /*82a0*/  LOP3.LUT R26, R9, 0x1c0, RZ, 0xc0, !PT ;  /* 0x000001c0091a7812 */ /* 0x000fe400078ec0ff */
[----:B------:R-:W-:Y:S01]  /*82b0*/  LOP3.LUT R27, R0, 0xfffffe00, RZ, 0xc0, !PT ;  /* 0xfffffe00001b7812 */ /* 0x000fe200078ec0ff */
[----:B-1----:R-:W-:Y:S01]  /*82c0*/  @!P5 IMAD.WIDE R16, R8, 0x2, R4 ;  /* 0x000000020810d825 */ /* 0x002fe200078e0204 */
[----:B------:R-:W-:-:S02]  /*82d0*/  LOP3.LUT R0, R26, 0x38, R22, 0xf8, !PT ;  /* 0x000000381a007812 */ /* 0x000fc400078ef816 */
[----:B------:R-:W-:Y:S02]  /*82e0*/  SHF.R.U32.HI R28, RZ, 0x3, R26 ;  /* 0x00000003ff1c7819 */ /* 0x000fe4000001161a */
[----:B------:R-:W-:Y:S02]  /*82f0*/  ISETP.GE.AND P6, PT, R21, c[0x0][0x198], PT ;  /* 0x0000660015007a0c */ /* 0x000fe40003fc6270 */
[----:B------:R-:W-:-:S05]  /*8300*/  LOP3.LUT R62, R27, R0, R28, 0xf6, !PT ;  /* 0x000000001b3e7212 */ /* 0x000fca00078ef61c */
[C---:B------:R-:W-:Y:S02]  /*8310*/  @!P5 IMAD.SHL.U32 R14, R62.reuse, 0x2, RZ ;  /* 0x000000023e0ed824 */ /* 0x040fe400078e00ff */
[----:B------:R-:W-:Y:S01]  /*8320*/  @!P0 IMAD.SHL.U32 R0, R62, 0x2, RZ ;  /* 0x000000023e008824 */ /* 0x000fe200078e00ff */
[----:B--2---:R-:W-:-:S04]  /*8330*/  LEA.HI.SX32 R63, R193, 0xffffffff, 0x19 ;  /* 0xffffffffc13f7811 */ /* 0x004fc800078fcaff */
[----:B------:R-:W-:Y:S02]  /*8340*/  SHF.R.S32.HI R84, RZ, 0x1f, R63 ;  /* 0x0000001fff547819 */ /* 0x000fe4000001143f */
[--C-:B---3--:R-:W-:Y:S01]  /*8350*/  @P3 SHF.R.S32.HI R9, RZ, 0x1f, R12.reuse ;  /* 0x0000001fff093819 */ /* 0x108fe2000001140c */
[----:B------:R-:W-:Y:S01]  /*8360*/  @!P3 IMAD.MOV.U32 R9, RZ, RZ, R11 ;  /* 0x000000ffff09b224 */ /* 0x000fe200078e000b */
[----:B------:R-:W-:Y:S01]  /*8370*/  @!P0 LEA.HI R11, R10, R21, RZ, 0x3 ;  /* 0x000000150a0b8211 */ /* 0x000fe200078f18ff */
[----:B------:R-:W-:Y:S01]  /*8380*/  @P3 IMAD.MOV.U32 R8, RZ, RZ, R12 ;  /* 0x000000ffff083224 */ /* 0x000fe200078e000c */
[----:B------:R-:W1:Y:S01]  /*8390*/  SHFL.IDX PT, R10, R15, 0x2, 0x181f ;  /* 0x00581f000f0a7f89 */ /* 0x000e6200000e0000 */
[----:B------:R-:W-:Y:S01]  /*83a0*/  @!P3 IMAD.MOV.U32 R8, RZ, RZ, R248 ;  /* 0x000000ffff08b224 */ /* 0x000fe200078e00f8 */
[----:B------:R-:W-:Y:S02]  /*83b0*/  @!P0 LOP3.LUT R12, R11, 0xfffffff8, RZ, 0xc0, !PT ;  /* 0xfffffff80b0c8812 */ /* 0x000fe400078ec0ff */
[----:B------:R-:W-:Y:S01]  /*83c0*/  @!P5 LEA R4, P3, R22, R4, 0x1 ;  /* 0x000000041604d211 */ /* 0x000fe200078608ff */
[----:B------:R-:W2:Y:S02]  /*83d0*/  SHFL.IDX PT, R11, R18, 0x2, 0x181f ;  /* 0x00581f00120b7f89 */ /* 0x000ea400000e0000 */
[----:B----4-:R-:W-:Y:S01]  /*83e0*/  @!P0 IMAD.WIDE R12, R12, 0x2, R2 ;  /* 0x000000020c0c8825 */ /* 0x010fe200078e0202 */
[----:B------:R-:W-:-:S02]  /*83f0*/  @!P5 LEA.HI.X R5, R22, R5, R23, 0x1, P3 ;  /* 0x000000051605d211 */ /* 0x000fc400018f0c17 */
[----:B------:R-:W-:-:S03]  /*8400*/  @!P0 LEA R2, P3, R22, R2, 0x1 ;  /* 0x0000000216028211 */ /* 0x000fc600078608ff */
[----:B------:R3:W-:Y:S01]  /*8410*/  @!P5 LDGSTS.E.BYPASS.LTC128B.128 [R14+0x100], [R4.64], !P4 ;  /* 0x00100000040edfae */ /* 0x0007e2000e101d48 */
[----:B------:R-:W-:Y:S02]  /*8420*/  @!P0 LEA.HI.X R3, R22, R3, R23, 0x1, P3 ;  /* 0x0000000316038211 */ /* 0x000fe400018f0c17 */
[----:B------:R-:W-:Y:S01]  /*8430*/  ISETP.GE.AND P3, PT, R21, c[0x0][0x1d4], PT ;  /* 0x0000750015007a0c */ /* 0x000fe20003f66270 */
[----:B------:R4:W-:Y:S04]  /*8440*/  @!P5 LDGSTS.E.BYPASS.LTC128B.128 [R14+0x4100], [R16.64], !P6 ;  /* 0x04100000100edfae */ /* 0x0009e8000f101d48 */
[----:B------:R1:W-:Y:S04]  /*8450*/  @!P0 LDGSTS.E.BYPASS.LTC128B.128 [R0+0x1100], [R2.64], !P4 ;  /* 0x0110000002008fae */ /* 0x0003e8000e101d48 */
[----:B------:R2:W-:Y:S01]  /*8460*/  @!P0 LDGSTS.E.BYPASS.LTC128B.128 [R0+0x5100], [R12.64], !P6 ;  /* 0x051000000c008fae */ /* 0x0005e2000f101d48 */
[----:B------:R-:W-:Y:S01]  /*8470*/  ISETP.NE.U32.AND P6, PT, RZ, c[0x0][0x350], PT ;  /* 0x0000d400ff007a0c */ /* 0x000fe20003fc5070 */
[----:B---3--:R-:W-:Y:S01]  /*8480*/  IMAD R4, R213, c[0x0][0x1e8], RZ ;  /* 0x00007a00d5047a24 */ /* 0x008fe200078e02ff */
[----:B------:R-:W-:-:S03]  /*8490*/  @!P2 SHF.R.S32.HI R5, RZ, 0x1f, R21 ;  /* 0x0000001fff05a819 */ /* 0x000fc60000011415 */
[C---:B------:R-:W-:Y:S02]  /*84a0*/  IMAD R4, R29.reuse, c[0x0][0x1ec], R4 ;  /* 0x00007b001d047a24 */ /* 0x040fe400078e0204 */
[----:B-1----:R-:W-:Y:S01]  /*84b0*/  IMAD.WIDE.U32 R2, R29, c[0x0][0x1e8], R6 ;  /* 0x00007a001d027a25 */ /* 0x002fe200078e0006 */
[----:B------:R-:W-:Y:S02]  /*84c0*/  @!P1 LEA R6, P0, R22, R10, 0x1 ;  /* 0x0000000a16069211 */ /* 0x000fe400078008ff */
[----:B--2---:R-:W-:Y:S01]  /*84d0*/  @!P1 SHF.R.S32.HI R0, RZ, 0x1f, R21 ;  /* 0x0000001fff009819 */ /* 0x004fe20000011415 */
[----:B------:R-:W-:Y:S01]  /*84e0*/  IMAD.IADD R3, R4, 0x1, R3 ;  /* 0x0000000104037824 */ /* 0x000fe200078e0203 */
[-C--:B------:R-:W-:Y:S01]  /*84f0*/  @!P2 LEA.HI R12, R5, R21.reuse, RZ, 0x3 ;  /* 0x00000015050ca211 */ /* 0x080fe200078f18ff */
[----:B------:R-:W1:Y:S01]  /*8500*/  SHFL.IDX PT, R4, R15, 0x3, 0x181f ;  /* 0x00781f000f047f89 */ /* 0x000e6200000e0000 */
[----:B------:R-:W-:Y:S01]  /*8510*/  @!P1 LEA.HI R0, R0, R21, RZ, 0x3 ;  /* 0x0000001500009211 */ /* 0x000fe200078f18ff */
[----:B------:R-:W-:Y:S01]  /*8520*/  IMAD.MOV.U32 R13, RZ, RZ, c[0x0][0x1e4] ;  /* 0x00007900ff0d7624 */ /* 0x000fe200078e00ff */
[----:B------:R-:W-:Y:S01]  /*8530*/  @!P1 LEA.HI.X R7, R22, R11, R23, 0x1, P0 ;  /* 0x0000000b16079211 */ /* 0x000fe200000f0c17 */
[----:B------:R-:W2:Y:S01]  /*8540*/  SHFL.IDX PT, R5, R18, 0x3, 0x181f ;  /* 0x00781f0012057f89 */ /* 0x000ea200000e0000 */
[----:B------:R-:W-:Y:S01]  /*8550*/  @!P1 LOP3.LUT R0, R0, 0xfffffff8, RZ, 0xc0, !PT ;  /* 0xfffffff800009812 */ /* 0x000fe200078ec0ff */
[----:B------:R-:W-:Y:S01]  /*8560*/  IMAD.SHL.U32 R249, R13, 0x40, RZ ;  /* 0x000000400df97824 */ /* 0x000fe200078e00ff */
[----:B------:R-:W-:-:S02]  /*8570*/  ISETP.NE.AND.EX P0, PT, RZ, c[0x0][0x354], PT, P6 ;  /* 0x0000d500ff007a0c */ /* 0x000fc40003f05360 */
[----:B------:R-:W-:Y:S01]  /*8580*/  ISETP.GE.AND P6, PT, R21, c[0x0][0x198], PT ;  /* 0x0000660015007a0c */ /* 0x000fe20003fc6270 */
[----:B------:R-:W-:Y:S01]  /*8590*/  @!P1 IMAD.WIDE R10, R0, 0x2, R10 ;  /* 0x00000002000a9825 */ /* 0x000fe200078e020a */
[----:B----4-:R-:W-:Y:S02]  /*85a0*/  SEL R16, R9, RZ, !P0 ;  /* 0x000000ff09107207 */ /* 0x010fe40004000000 */
[----:B------:R-:W-:Y:S01]  /*85b0*/  SEL R17, R8, RZ, !P0 ;  /* 0x000000ff08117207 */ /* 0x000fe20004000000 */
[----:B------:R-:W-:Y:S02]  /*85c0*/  @!P1 IMAD.SHL.U32 R0, R62, 0x2, RZ ;  /* 0x000000023e009824 */ /* 0x000fe400078e00ff */
[----:B------:R-:W-:Y:S02]  /*85d0*/  IMAD.MOV.U32 R9, RZ, RZ, 0x7 ;  /* 0x00000007ff097424 */ /* 0x000fe400078e00ff */
[----:B------:R-:W-:Y:S01]  /*85e0*/  IMAD.IADD R8, R195, 0x1, -R60 ;  /* 0x00000001c3087824 */ /* 0x000fe200078e0a3c */
[----:B------:R3:W-:Y:S01]  /*85f0*/  @!P1 LDGSTS.E.BYPASS.LTC128B.128 [R0+0x2100], [R6.64], !P4 ;  /* 0x0210000006009fae */ /* 0x0007e2000e101d48 */
[----:B------:R-:W-:Y:S01]  /*8600*/  IMAD.WIDE.U32 R246, R17, c[0x0][0x1f0], R2 ;  /* 0x00007c0011f67a25 */ /* 0x000fe200078e0002 */
[----:B------:R-:W-:-:S02]  /*8610*/  SHF.L.U64.HI R118, R185, R9, c[0x0][0x1e4] ;  /* 0x00007900b9767619 */ /* 0x000fc40000010209 */
[----:B------:R4:W-:Y:S01]  /*8620*/  @!P1 LDGSTS.E.BYPASS.LTC128B.128 [R0+0x6100], [R10.64], !P6 ;  /* 0x061000000a009fae */ /* 0x0009e2000f101d48 */
[----:B------:R-:W-:Y:S01]  /*8630*/  ISETP.GE.AND P1, PT, R21, c[0x0][0x198], PT ;  /* 0x0000660015007a0c */ /* 0x000fe20003f26270 */
[----:B------:R-:W-:Y:S02]  /*8640*/  IMAD.MOV.U32 R242, RZ, RZ, R246 ;  /* 0x000000fffff27224 */ /* 0x000fe400078e00f6 */
[----:B------:R-:W-:Y:S02]  /*8650*/  IMAD.IADD R249, R187, 0x1, R249 ;  /* 0x00000001bbf97824 */ /* 0x000fe400078e02f9 */
[----:B---3--:R-:W-:-:S04]  /*8660*/  IMAD R6, R16, c[0x0][0x1f0], RZ ;  /* 0x00007c0010067a24 */ /* 0x008fc800078e02ff */
[----:B------:R-:W-:Y:S02]  /*8670*/  IMAD R6, R17, c[0x0][0x1f4], R6 ;  /* 0x00007d0011067a24 */ /* 0x000fe400078e0206 */
[----:B----4-:R-:W-:Y:S01]  /*8680*/  IMAD R10, R63, -0x80, R8 ;  /* 0xffffff803f0a7824 */ /* 0x010fe200078e0208 */
[----:B------:R-:W-:Y:S01]  /*8690*/  @!P2 LOP3.LUT R8, R12, 0xfffffff8, RZ, 0xc0, !PT ;  /* 0xfffffff80c08a812 */ /* 0x000fe200078ec0ff */
[----:B------:R-:W-:Y:S02]  /*86a0*/  IMAD R0, R118, R63, RZ ;  /* 0x0000003f76007224 */ /* 0x000fe400078e02ff */
[----:B------:R-:W-:Y:S01]  /*86b0*/  IMAD.IADD R243, R247, 0x1, R6 ;  /* 0x00000001f7f37824 */ /* 0x000fe200078e0206 */
[----:B-1----:R-:W-:Y:S01]  /*86c0*/  @!P2 LEA R6, P0, R22, R4, 0x1 ;  /* 0x000000041606a211 */ /* 0x002fe200078008ff */
[----:B------:R-:W-:Y:S01]  /*86d0*/  IMAD R11, R84, R192, R0 ;  /* 0x000000c0540b7224 */ /* 0x000fe200078e0200 */
[----:B------:R-:W-:Y:S01]  /*86e0*/  ISETP.GE.AND P6, PT, R10, 0x1, PT ;  /* 0x000000010a00780c */ /* 0x000fe20003fc6270 */
[----:B------:R-:W-:Y:S01]  /*86f0*/  @!P2 IMAD.SHL.U32 R0, R62, 0x2, RZ ;  /* 0x000000023e00a824 */ /* 0x000fe200078e00ff */
[----:B--2---:R-:W-:Y:S01]  /*8700*/  @!P2 LEA.HI.X R7, R22, R5, R23, 0x1, P0 ;  /* 0x000000051607a211 */ /* 0x004fe200000f0c17 */
[----:B------:R-:W-:-:S04]  /*8710*/  @!P2 IMAD.WIDE R8, R8, 0x2, R4 ;  /* 0x000000020808a825 */ /* 0x000fc800078e0204 */
[----:B------:R-:W-:Y:S01]  /*8720*/  IMAD.WIDE.U32 R2, R63, R192, R242 ;  /* 0x000000c03f027225 */ /* 0x000fe200078e00f2 */
[----:B------:R1:W-:Y:S01]  /*8730*/  @!P2 LDGSTS.E.BYPASS.LTC128B.128 [R0+0x3100], [R6.64], !P4 ;  /* 0x031000000600afae */ /* 0x0003e2000e101d48 */
[----:B------:R-:W-:Y:S02]  /*8740*/  ISETP.GE.AND P4, PT, R22, c[0x0][0x1d4], PT ;  /* 0x0000750016007a0c */ /* 0x000fe40003f86270 */
[----:B------:R-:W-:Y:S01]  /*8750*/  IMAD.IADD R3, R3, 0x1, R11 ;  /* 0x0000000103037824 */ /* 0x000fe200078e020b */
[----:B------:R2:W-:Y:S01]  /*8760*/  @!P2 LDGSTS.E.BYPASS.LTC128B.128 [R0+0x7100], [R8.64], !P1 ;  /* 0x071000000800afae */ /* 0x0005e2000c901d48 */
[----:B------:R-:W-:Y:S02]  /*8770*/  ISETP.GE.AND P2, PT, R10, 0x21, PT ;  /* 0x000000210a00780c */ /* 0x000fe40003f46270 */
[----:B------:R-:W-:Y:S01]  /*8780*/  @P6 LEA R4, P0, R2, c[0x0][0x1c8], 0x1 ;  /* 0x0000720002046a11 */ /* 0x000fe200078008ff */
[----:B------:R-:W0:Y:S01]  /*8790*/  LDGDEPBAR ;  /* 0x00000000000079af */ /* 0x000e220000000000 */
[----:B------:R-:W-:-:S02]  /*87a0*/  ISETP.GE.AND P1, PT, R10, 0x41, PT ;  /* 0x000000410a00780c */ /* 0x000fc40003f26270 */
[----:B------:R-:W-:Y:S02]  /*87b0*/  @P6 LEA.HI.X R5, R2, c[0x0][0x1cc], R3, 0x1, P0 ;  /* 0x0000730002056a11 */ /* 0x000fe400000f0c03 */
[----:B------:R-:W-:Y:S01]  /*87c0*/  ISETP.GE.AND P0, PT, R10, 0x61, PT ;  /* 0x000000610a00780c */ /* 0x000fe20003f06270 */
[----:B-1----:R-:W-:Y:S02]  /*87d0*/  IMAD R6, R20, c[0x0][0x208], RZ ;  /* 0x0000820014067a24 */ /* 0x002fe400078e02ff */
[----:B--2---:R-:W-:Y:S01]  /*87e0*/  @P6 IMAD.SHL.U32 R0, R62, 0x2, RZ ;  /* 0x000000023e006824 */ /* 0x004fe200078e00ff */
[----:B------:R-:W-:Y:S01]  /*87f0*/  LEA.HI R8, R117, R227, RZ, 0x4 ;  /* 0x000000e375087211 */ /* 0x000fe200078f20ff */
[----:B------:R-:W-:-:S03]  /*8800*/  IMAD R14, R19, c[0x0][0x20c], R6 ;  /* 0x00008300130e7a24 */ /* 0x000fc600078e0206 */
[----:B------:R1:W-:Y:S01]  /*8810*/  @P6 LDGSTS.E.BYPASS.LTC128B.128 [R0+0x8100], [R4.64], !P4 ;  /* 0x0810000004006fae */ /* 0x0003e2000e101d48 */
[----:B------:R-:W-:Y:S02]  /*8820*/  LOP3.LUT R7, R8, 0xfffffff0, RZ, 0xc0, !PT ;  /* 0xfffffff008077812 */ /* 0x000fe400078ec0ff */
[----:B------:R-:W-:Y:S01]  /*8830*/  SHF.R.S32.HI R9, RZ, 0x4, R8 ;  /* 0x00000004ff097819 */ /* 0x000fe20000011408 */
[----:B------:R1:W-:Y:S02]  /*8840*/  @P6 LDGSTS.E.BYPASS.LTC128B.128 [R0+0xc100], [R4.64+0x80], !P3 ;  /* 0x0c10008004006fae */ /* 0x0003e4000d901d48 */
[----:B------:R-:W-:-:S05]  /*8850*/  IMAD.IADD R7, R227, 0x1, -R7 ;  /* 0x00000001e3077824 */ /* 0x000fca00078e0a07 */
[----:B------:R-:W-:-:S04]  /*8860*/  SHF.R.S32.HI R15, RZ, 0x1f, R7 ;  /* 0x0000001fff0f7819 */ /* 0x000fc80000011407 */
[----:B------:R-:W-:Y:S02]  /*8870*/  LEA.HI R15, R15, R7, RZ, 0x3 ;  /* 0x000000070f0f7211 */ /* 0x000fe400078f18ff */
[----:B-1----:R-:W-:Y:S01]  /*8880*/  @P2 LEA R0, P6, R185, R2, 0x5 ;  /* 0x00000002b9002211 */ /* 0x002fe200078c28ff */
[----:B------:R-:W-:-:S03]  /*8890*/  IMAD.WIDE.U32 R4, R19, c[0x0][0x208], R22 ;  /* 0x0000820013047a25 */ /* 0x000fc600078e0016 */
[----:B------:R-:W-:Y:S01]  /*88a0*/  @P2 LEA.HI.X R6, R185, R3, R13, 0x5, P6 ;  /* 0x00000003b9062211 */ /* 0x000fe200030f2c0d */
[----:B------:R-:W-:Y:S01]  /*88b0*/  @P0 IMAD R13, R13, 0x60, RZ ;  /* 0x000000600d0d0824 */ /* 0x000fe200078e02ff */
[----:B------:R-:W-:Y:S01]  /*88c0*/  @P2 LEA R10, P6, R0, c[0x0][0x1c8], 0x1 ;  /* 0x00007200000a2a11 */ /* 0x000fe200078c08ff */
[----:B------:R-:W-:-:S03]  /*88d0*/  IMAD.IADD R5, R5, 0x1, R14 ;  /* 0x0000000105057824 */ /* 0x000fc600078e020e */
[----:B------:R-:W-:Y:S02]  /*88e0*/  @P2 LEA.HI.X R11, R0, c[0x0][0x1cc], R6, 0x1, P6 ;  /* 0x00007300000b2a11 */ /* 0x000fe400030f0c06 */
[----:B------:R-:W-:Y:S02]  /*88f0*/  LEA.HI R6, R8, R9, RZ, 0x1 ;  /* 0x0000000908067211 */ /* 0x000fe400078f08ff */
[----:B------:R-:W-:Y:S02]  /*8900*/  @P1 IADD3 R0, P6, R2, R186, RZ ;  /* 0x000000ba02001210 */ /* 0x000fe40007fde0ff */
[----:B------:R-:W-:-:S03]  /*8910*/  LOP3.LUT R12, R6, 0xfffffffe, RZ, 0xc0, !PT ;  /* 0xfffffffe060c7812 */ /* 0x000fc600078ec0ff */
[--C-:B------:R-:W-:Y:S01]  /*8920*/  @P1 IMAD.X R6, R249, 0x1, R3.reuse, P6 ;  /* 0x00000001f9061824 */ /* 0x100fe200030e0603 */
[C---:B------:R-:W-:Y:S01]  /*8930*/  @P1 LEA R8, P6, R0.reuse, c[0x0][0x1c8], 0x1 ;  /* 0x0000720000081a11 */ /* 0x040fe200078c08ff */
[----:B------:R-:W-:Y:S02]  /*8940*/  IMAD.IADD R46, R9, 0x1, -R12 ;  /* 0x00000001092e7824 */ /* 0x000fe400078e0a0c */
[----:B------:R-:W-:Y:S01]  /*8950*/  @P0 IMAD.WIDE.U32 R2, R185, 0x60, R2 ;  /* 0x00000060b9020825 */ /* 0x000fe200078e0002 */
[----:B------:R-:W-:Y:S02]  /*8960*/  @P1 LEA.HI.X R9, R0, c[0x0][0x1cc], R6, 0x1, P6 ;  /* 0x0000730000091a11 */ /* 0x000fe400030f0c06 */
[----:B------:R-:W-:Y:S01]  /*8970*/  LOP3.LUT R0, R15, 0xfffffff8, RZ, 0xc0, !PT ;  /* 0xfffffff80f007812 */ /* 0x000fe200078ec0ff */
[----:B------:R-:W-:Y:S01]  /*8980*/  @P0 IMAD.IADD R12, R13, 0x1, R3 ;  /* 0x000000010d0c0824 */ /* 0x000fe200078e0203 */
[----:B------:R-:W-:Y:S01]  /*8990*/  @P0 LEA R6, P6, R2, c[0x0][0x1c8], 0x1 ;  /* 0x0000720002060a11 */ /* 0x000fe200078c08ff */
[----:B------:R-:W-:-:S02]  /*89a0*/  @P2 IMAD.SHL.U32 R3, R62, 0x2, RZ ;  /* 0x000000023e032824 */ /* 0x000fc400078e00ff */
[----:B------:R-:W-:Y:S01]  /*89b0*/  IMAD.IADD R13, R7, 0x1, -R0 ;  /* 0x00000001070d7824 */ /* 0x000fe200078e0a00 */
[----:B------:R-:W-:Y:S01]  /*89c0*/  @P0 LEA.HI.X R7, R2, c[0x0][0x1cc], R12, 0x1, P6 ;  /* 0x0000730002070a11 */ /* 0x000fe200030f0c0c */
[----:B------:R-:W-:Y:S01]  /*89d0*/  @P1 IMAD.SHL.U32 R0, R62, 0x2, RZ ;  /* 0x000000023e001824 */ /* 0x000fe200078e00ff */
[----:B------:R1:W-:Y:S04]  /*89e0*/  @P2 LDGSTS.E.BYPASS.LTC128B.128 [R3+0x9100], [R10.64], !P4 ;  /* 0x091000000a032fae */ /* 0x0003e8000e101d48 */
[----:B------:R1:W-:Y:S04]  /*89f0*/  @P2 LDGSTS.E.BYPASS.LTC128B.128 [R3+0xd100], [R10.64+0x80], !P3 ;  /* 0x0d1000800a032fae */ /* 0x0003e8000d901d48 */
[----:B------:R2:W-:Y:S04]  /*8a00*/  @P1 LDGSTS.E.BYPASS.LTC128B.128 [R0+0xa100], [R8.64], !P4 ;  /* 0x0a10000008001fae */ /* 0x0005e8000e101d48 */
[----:B------:R2:W-:Y:S01]  /*8a10*/  @P1 LDGSTS.E.BYPASS.LTC128B.128 [R0+0xe100], [R8.64+0x80], !P3 ;  /* 0x0e10008008001fae */ /* 0x0005e2000d901d48 */
[----:B------:R-:W-:Y:S01]  /*8a20*/  R2P PR, R13, 0x6 ;  /* 0x000000060d007804 */ /* 0x000fe20000000000 */
[----:B-1----:R-:W-:-:S02]  /*8a30*/  IMAD R10, R213, c[0x0][0x210], RZ ;  /* 0x00008400d50a7a24 */ /* 0x002fc400078e02ff */
[----:B------:R-:W-:-:S04]  /*8a40*/  IMAD.WIDE.U32 R2, R29, c[0x0][0x210], R4 ;  /* 0x000084001d027a25 */ /* 0x000fc800078e0004 */
[----:B------:R-:W-:Y:S02]  /*8a50*/  IMAD R10, R29, c[0x0][0x214], R10 ;  /* 0x000085001d0a7a24 */ /* 0x000fe400078e020a */
[----:B--2---:R-:W-:Y:S02]  /*8a60*/  @P0 IMAD.SHL.U32 R0, R62, 0x2, RZ ;  /* 0x000000023e000824 */ /* 0x004fe400078e00ff */
[----:B------:R-:W-:Y:S02]  /*8a70*/  IMAD.SHL.U32 R8, R13, 0x40, RZ ;  /* 0x000000400d087824 */ /* 0x000fe400078e00ff */
[----:B------:R-:W-:Y:S01]  /*8a80*/  IMAD.SHL.U32 R9, R46, 0x8, RZ ;  /* 0x000000082e097824 */ /* 0x000fe200078e00ff */
[----:B------:R1:W-:Y:S01]  /*8a90*/  @P0 LDGSTS.E.BYPASS.LTC128B.128 [R0+0xb100], [R6.64], !P4 ;  /* 0x0b10000006000fae */ /* 0x0003e2000e101d48 */
[----:B------:R-:W-:Y:S01]  /*8aa0*/  IMAD.IADD R3, R10, 0x1, R3 ;  /* 0x000000010a037824 */ /* 0x000fe200078e0203 */
[----:B------:R-:W-:Y:S01]  /*8ab0*/  LOP3.LUT R8, R8, 0x1c0, RZ, 0xc0, !PT ;  /* 0x000001c008087812 */ /* 0x000fe200078ec0ff */
[----:B------:R-:W-:Y:S01]  /*8ac0*/  IMAD.MOV.U32 R5, RZ, RZ, 0x10 ;  /* 0x00000010ff057424 */ /* 0x000fe200078e00ff */
[----:B------:R1:W-:Y:S01]  /*8ad0*/  @P0 LDGSTS.E.BYPASS.LTC128B.128 [R0+0xf100], [R6.64+0x80], !P3 ;  /* 0x0f10008006000fae */ /* 0x0003e2000d901d48 */
[----:B------:R-:W-:Y:S01]  /*8ae0*/  ISETP.LT.AND P0, PT, RZ, c[0x0][0x27c], PT ;  /* 0x00009f00ff007a0c */ /* 0x000fe20003f01270 */
[----:B------:R-:W-:Y:S01]  /*8af0*/  IMAD.WIDE.U32 R244, R17, c[0x0][0x218], R2 ;  /* 0x0000860011f47a25 */ /* 0x000fe200078e0002 */
[----:B------:R-:W-:Y:S01]  /*8b00*/  LOP3.LUT R4, R8, 0x8, R9, 0xf8, !PT ;  /* 0x0000000808047812 */ /* 0x000fe200078ef809 */
[----:B------:R-:W0:Y:S01]  /*8b10*/  LDGDEPBAR ;  /* 0x00000000000079af */ /* 0x000e220000000000 */
[----:B------:R-:W-:Y:S01]  /*8b20*/  SHF.R.U32.HI R8, RZ, 0x3, R8 ;  /* 0x00000003ff087819 */ /* 0x000fe20000011608 */
[----:B------:R-:W-:Y:S01]  /*8b30*/  IMAD.MOV.U32 R2, RZ, RZ, 0x20 ;  /* 0x00000020ff027424 */ /* 0x000fe200078e00ff */
[----:B------:R-:W-:-:S02]  /*8b40*/  SEL R5, R5, 0xfffffff0, !P1 ;  /* 0xfffffff005057807 */ /* 0x000fc40004800000 */
[----:B------:R-:W-:Y:S01]  /*8b50*/  LOP3.LUT R8, R4, R8, RZ, 0x3c, !PT ;  /* 0x0000000804087212 */ /* 0x000fe200078e3cff */
[----:B------:R-:W-:Y:S01]  /*8b60*/  IMAD.SHL.U32 R4, R15, 0x40, RZ ;  /* 0x000000400f047824 */ /* 0x000fe200078e00ff */
[----:B------:R-:W-:-:S04]  /*8b70*/  SEL R2, R2, 0xffffffe0, !P2 ;  /* 0xffffffe002027807 */ /* 0x000fc80005000000 */
[----:B------:R-:W-:Y:S01]  /*8b80*/  LOP3.LUT R4, R8, 0xfffffe00, R4, 0xf8, !PT ;  /* 0xfffffe0008047812 */ /* 0x000fe200078ef804 */
[----:B-1----:R-:W-:-:S04]  /*8b90*/  IMAD R0, R16, c[0x0][0x218], RZ ;  /* 0x0000860010007a24 */ /* 0x002fc800078e02ff */
[----:B------:R-:W-:-:S04]  /*8ba0*/  IMAD R0, R17, c[0x0][0x21c], R0 ;  /* 0x0000870011007a24 */ /* 0x000fc800078e0200 */
[----:B------:R-:W-:Y:S01]  /*8bb0*/  IMAD.IADD R241, R245, 0x1, R0 ;  /* 0x00000001f5f17824 */ /* 0x000fe200078e0200 */
[----:B------:R-:W-:Y:S05]  /*8bc0*/  @P0 BRA `(.L_x_104) ;  /* 0x0000002000000947 */ /* 0x000fea0003800000 */
[----:B------:R-:W-:-:S04]  /*8bd0*/  DEPBAR.LE SB0, 0x1 ;  /* 0x000080400000791a */ /* 0x000fc80000000000 */
[----:B------:R-:W-:Y:S05]  /*8be0*/  BRA `(.L_x_105) ;  /* 0x000035f000007947 */ /* 0x000fea0003800000 */
.L_x_104:
[----:B-----5:R-:W-:Y:S01]  /*8bf0*/  SHF.R.S32.HI R0, RZ, 0x1f, R165 ;  /* 0x0000001fff007819 */ /* 0x020fe200000114a5 */
[----:B------:R-:W-:Y:S01]  /*8c00*/  ULDC.U8 UR4, c[0x0][0x298] ;  /* 0x0000a60000047ab9 */ /* 0x000fe20000000000 */
[C---:B------:R-:W-:Y:S01]  /*8c10*/  IMAD.WIDE.U32 R8, R165.reuse, c[0x0][0x280], RZ ;  /* 0x0000a000a5087a25 */ /* 0x040fe200078e00ff */
[----:B------:R-:W-:Y:S01]  /*8c20*/  ISETP.NE.AND P2, PT, RZ, UR4, PT ;  /* 0x00000004ff007c0c */ /* 0x000fe2000bf45270 */
[----:B------:R-:W-:Y:S01]  /*8c30*/  BSSY B2, `(.L_x_105) ;  /* 0x000035a000027945 */ /* 0x000fe20003800000 */
[----:B------:R-:W-:Y:S01]  /*8c40*/  SHF.L.U32 R29, R62, 0x1, RZ ;  /* 0x000000013e1d7819 */ /* 0x000fe200000006ff */
[----:B------:R-:W-:Y:S01]  /*8c50*/  IMAD R3, R0, c[0x0][0x280], RZ ;  /* 0x0000a00000037a24 */ /* 0x000fe200078e02ff */
[----:B------:R-:W-:Y:S01]  /*8c60*/  LEA R18, P1, R8, c[0x0][0x270], 0x1 ;  /* 0x00009c0008127a11 */ /* 0x000fe200078208ff */
[----:B------:R-:W-:Y:S02]  /*8c70*/  IMAD R0, R0, c[0x0][0x290], RZ ;  /* 0x0000a40000007a24 */ /* 0x000fe400078e02ff */
[----:B------:R-:W-:-:S04]  /*8c80*/  IMAD.WIDE.U32 R6, R165, c[0x0][0x290], RZ ;  /* 0x0000a400a5067a25 */ /* 0x000fc800078e00ff */
[C---:B------:R-:W-:Y:S01]  /*8c90*/  IMAD R3, R165.reuse, c[0x0][0x284], R3 ;  /* 0x0000a100a5037a24 */ /* 0x040fe200078e0203 */
[----:B------:R-:W-:Y:S01]  /*8ca0*/  LEA R16, P0, R6, c[0x0][0x288], 0x1 ;  /* 0x0000a20006107a11 */ /* 0x000fe200078008ff */
[----:B------:R-:W-:-:S03]  /*8cb0*/  IMAD R0, R165, c[0x0][0x294], R0 ;  /* 0x0000a500a5007a24 */ /* 0x000fc600078e0200 */
[----:B------:R-:W-:Y:S02]  /*8cc0*/  IADD3 R3, R3, R9, RZ ;  /* 0x0000000903037210 */ /* 0x000fe40007ffe0ff */
[----:B------:R-:W-:Y:S02]  /*8cd0*/  IADD3 R0, R0, R7, RZ ;  /* 0x0000000700007210 */ /* 0x000fe40007ffe0ff */
[----:B------:R-:W-:Y:S02]  /*8ce0*/  LEA.HI.X R19, R8, c[0x0][0x274], R3, 0x1, P1 ;  /* 0x00009d0008137a11 */ /* 0x000fe400008f0c03 */
[----:B------:R-:W-:Y:S01]  /*8cf0*/  LEA.HI.X R17, R6, c[0x0][0x28c], R0, 0x1, P0 ;  /* 0x0000a30006117a11 */ /* 0x000fe200000f0c00 */
[----:B------:R-:W-:Y:S05]  /*8d00*/  @!P2 BRA `(.L_x_106) ;  /* 0x000019200000a947 */ /* 0x000fea0003800000 */
[----:B------:R-:W-:Y:S01]  /*8d10*/  BSSY B0, `(.L_x_107) ;  /* 0x0000017000007945 */ /* 0x000fe20003800000 */
[----:B------:R-:W-:Y:S01]  /*8d20*/  SHF.L.U32 R30, R61, 0x2, RZ ;  /* 0x000000023d1e7819 */ /* 0x000fe200000006ff */
[----:B------:R-:W-:Y:S01]  /*8d30*/  CS2R R8, SRZ ;  /* 0x0000000000087805 */ /* 0x000fe2000001ff00 */
[----:B------:R-:W-:Y:S01]  /*8d40*/  CS2R R12, SRZ ;  /* 0x00000000000c7805 */ /* 0x000fe2000001ff00 */
[----:B------:R-:W-:Y:S01]  /*8d50*/  CS2R R6, SRZ ;  /* 0x0000000000067805 */ /* 0x000fe2000001ff00 */
[----:B------:R-:W-:Y:S01]  /*8d60*/  CS2R R10, SRZ ;  /* 0x00000000000a7805 */ /* 0x000fe2000001ff00 */
[----:B------:R-:W-:Y:S05]  /*8d70*/  @P5 BRA `(.L_x_108) ;  /* 0x0000010000005947 */ /* 0x000fea0003800000 */
[C---:B------:R-:W-:Y:S01]  /*8d80*/  IADD3 R3, R30.reuse, 0x20, RZ ;  /* 0x000000201e037810 */ /* 0x040fe20007ffe0ff */
[----:B------:R-:W-:Y:S01]  /*8d90*/  CS2R R8, SRZ ;  /* 0x0000000000087805 */ /* 0x000fe2000001ff00 */
[----:B------:R-:W-:Y:S01]  /*8da0*/  ISETP.GE.AND P1, PT, R30, c[0x0][0x27c], PT ;  /* 0x00009f001e007a0c */ /* 0x000fe20003f26270 */
[----:B------:R-:W-:Y:S01]  /*8db0*/  CS2R R6, SRZ ;  /* 0x0000000000067805 */ /* 0x000fe2000001ff00 */
[----:B------:R-:W-:-:S11]  /*8dc0*/  ISETP.GE.AND P0, PT, R3, c[0x0][0x27c], PT ;  /* 0x00009f0003007a0c */ /* 0x000fd60003f06270 */
[----:B------:R-:W-:Y:S02]  /*8dd0*/  @!P1 IMAD.WIDE R20, R30, 0x2, R18 ;  /* 0x000000021e149825 */ /* 0x000fe400078e0212 */
[----:B------:R-:W-:-:S03]  /*8de0*/  @!P0 SHF.R.S32.HI R0, RZ, 0x1f, R3 ;  /* 0x0000001fff008819 */ /* 0x000fc60000011403 */
[----:B------:R1:W5:Y:S01]  /*8df0*/  @!P1 LD.E.64 R12, [R20.64] ;  /* 0x00000008140c9980 */ /* 0x000362000c101b00 */
[----:B------:R-:W-:-:S04]  /*8e00*/  @!P0 LEA.HI R0, R0, R3, RZ, 0x2 ;  /* 0x0000000300008211 */ /* 0x000fc800078f10ff */
[----:B------:R-:W-:-:S05]  /*8e10*/  @!P0 LOP3.LUT R0, R0, 0xfffffffc, RZ, 0xc0, !PT ;  /* 0xfffffffc00008812 */ /* 0x000fca00078ec0ff */
[----:B------:R-:W-:-:S04]  /*8e20*/  @!P0 IMAD.WIDE R14, R0, 0x2, R16 ;  /* 0x00000002000e8825 */ /* 0x000fc800078e0210 */
[----:B------:R-:W-:Y:S01]  /*8e30*/  @!P0 IMAD.WIDE R18, R0, 0x2, R18 ;  /* 0x0000000200128825 */ /* 0x000fe200078e0212 */
[----:B------:R1:W5:Y:S03]  /*8e40*/  @!P0 LD.E.64 R6, [R14.64] ;  /* 0x000000080e068980 */ /* 0x000366000c101b00 */
[----:B------:R-:W-:Y:S01]  /*8e50*/  @!P1 IMAD.WIDE R16, R30, 0x2, R16 ;  /* 0x000000021e109825 */ /* 0x000fe200078e0210 */
[----:B------:R1:W5:Y:S04]  /*8e60*/  @!P0 LD.E.64 R8, [R18.64] ;  /* 0x0000000812088980 */ /* 0x000368000c101b00 */
[----:B------:R1:W5:Y:S02]  /*8e70*/  @!P1 LD.E.64 R10, [R16.64] ;  /* 0x00000008100a9980 */ /* 0x000364000c101b00 */
.L_x_108:
[----:B------:R-:W-:Y:S05]  /*8e80*/  BSYNC B0 ;  /* 0x0000000000007941 */ /* 0x000fea0003800000 */
.L_x_107:
[----:B------:R-:W-:Y:S01]  /*8e90*/  IMAD R0, R211, -0x80, R25 ;  /* 0xffffff80d3007824 */ /* 0x000fe200078e0219 */
[----:B-1---5:R-:W-:Y:S01]  /*8ea0*/  SHF.R.U64 R19, R12, 0x10, R13 ;  /* 0x000000100c137819 */ /* 0x022fe2000000120d */
[----:B------:R-:W-:Y:S01]  /*8eb0*/  IMAD.MOV.U32 R21, RZ, RZ, R12 ;  /* 0x000000ffff157224 */ /* 0x000fe200078e000c */
[--C-:B------:R-:W-:Y:S01]  /*8ec0*/  SHF.R.U64 R16, R8, 0x10, R9.reuse ;  /* 0x0000001008107819 */ /* 0x100fe20000001209 */
[----:B------:R-:W-:Y:S01]  /*8ed0*/  IMAD.MOV.U32 R17, RZ, RZ, R9 ;  /* 0x000000ffff117224 */ /* 0x000fe200078e0009 */
[----:B------:R-:W-:Y:S01]  /*8ee0*/  IMNMX R28, R0, 0x80, PT ;  /* 0x00000080001c7817 */ /* 0x000fe20003800200 */
[----:B------:R-:W-:Y:S01]  /*8ef0*/  IMAD.MOV.U32 R20, RZ, RZ, R13 ;  /* 0x000000ffff147224 */ /* 0x000fe200078e000d */
[----:B------:R-:W-:Y:S01]  /*8f00*/  SHF.R.U32.HI R12, RZ, 0x10, R9 ;  /* 0x00000010ff0c7819 */ /* 0x000fe20000011609 */
[----:B------:R-:W-:Y:S01]  /*8f10*/  IMAD.MOV.U32 R9, RZ, RZ, R6 ;  /* 0x000000ffff097224 */ /* 0x000fe200078e0006 */
[----:B------:R-:W-:Y:S01]  /*8f20*/  ISETP.GE.AND P0, PT, R60, R28, PT ;  /* 0x0000001c3c00720c */ /* 0x000fe20003f06270 */
[----:B------:R-:W-:Y:S01]  /*8f30*/  IMAD.MOV.U32 R18, RZ, RZ, R8 ;  /* 0x000000ffff127224 */ /* 0x000fe200078e0008 */
[----:B------:R-:W-:Y:S01]  /*8f40*/  SHF.R.U32.HI R15, RZ, 0x10, R13 ;  /* 0x00000010ff0f7819 */ /* 0x000fe2000001160d */
[----:B------:R-:W-:Y:S01]  /*8f50*/  IMAD.MOV.U32 R14, RZ, RZ, R10 ;  /* 0x000000ffff0e7224 */ /* 0x000fe200078e000a */
[----:B------:R-:W-:Y:S01]  /*8f60*/  SHF.R.U64 R3, R6, 0x10, R7 ;  /* 0x0000001006037819 */ /* 0x000fe20000001207 */
[----:B------:R-:W-:Y:S01]  /*8f70*/  IMAD.MOV.U32 R13, RZ, RZ, R11 ;  /* 0x000000ffff0d7224 */ /* 0x000fe200078e000b */
[----:B------:R-:W-:-:S04]  /*8f80*/  DEPBAR.LE SB0, 0x1 ;  /* 0x000080400000791a */ /* 0x000fc80000000000 */
[----:B------:R-:W-:Y:S01]  /*8f90*/  IMAD.MOV.U32 R6, RZ, RZ, R7 ;  /* 0x000000ffff067224 */ /* 0x000fe200078e0007 */
[--C-:B------:R-:W-:Y:S01]  /*8fa0*/  SHF.R.U64 R10, R10, 0x10, R11.reuse ;  /* 0x000000100a0a7819 */ /* 0x100fe2000000120b */
[----:B------:R-:W-:Y:S01]  /*8fb0*/  BSSY B1, `(.L_x_109) ;  /* 0x0000060000017945 */ /* 0x000fe20003800000 */
[----:B------:R-:W-:Y:S02]  /*8fc0*/  SHF.R.U32.HI R8, RZ, 0x10, R11 ;  /* 0x00000010ff087819 */ /* 0x000fe4000001160b */
[----:B------:R-:W-:Y:S02]  /*8fd0*/  SHF.R.U32.HI R0, RZ, 0x10, R7 ;  /* 0x00000010ff007819 */ /* 0x000fe40000011607 */
[----:B------:R-:W-:Y:S02]  /*8fe0*/  PRMT R23, R20, 0x5410, R15 ;  /* 0x0000541014177816 */ /* 0x000fe4000000000f */
[----:B------:R-:W-:Y:S02]  /*8ff0*/  PRMT R21, R21, 0x5410, R19 ;  /* 0x0000541015157816 */ /* 0x000fe40000000013 */
[----:B------:R-:W-:-:S02]  /*9000*/  PRMT R25, R18, 0x5410, R16 ;  /* 0x0000541012197816 */ /* 0x000fc40000000010 */
[----:B------:R-:W-:Y:S02]  /*9010*/  PRMT R27, R17, 0x5410, R12 ;  /* 0x00005410111b7816 */ /* 0x000fe4000000000c */
[----:B------:R-:W-:Y:S02]  /*9020*/  PRMT R20, R14, 0x5410, R10 ;  /* 0x000054100e147816 */ /* 0x000fe4000000000a */
[----:B------:R-:W-:Y:S02]  /*9030*/  PRMT R22, R13, 0x5410, R8 ;  /* 0x000054100d167816 */ /* 0x000fe40000000008 */
[----:B------:R-:W-:Y:S02]  /*9040*/  PRMT R24, R9, 0x5410, R3 ;  /* 0x0000541009187816 */ /* 0x000fe40000000003 */
[----:B------:R-:W-:Y:S01]  /*9050*/  PRMT R26, R6, 0x5410, R0 ;  /* 0x00005410061a7816 */ /* 0x000fe20000000000 */
[----:B------:R-:W-:Y:S06]  /*9060*/  BAR.SYNC.DEFER_BLOCKING 0x0 ;  /* 0x0000000000007b1d */ /* 0x000fec0000010000 */
[----:B------:R-:W-:Y:S05]  /*9070*/  @P0 BRA `(.L_x_110) ;  /* 0x0000053000000947 */ /* 0x000fea0003800000 */
[----:B------:R-:W-:Y:S01]  /*9080*/  ISETP.GE.AND P0, PT, R30, c[0x0][0x27c], PT ;  /* 0x00009f001e007a0c */ /* 0x000fe20003f06270 */
[----:B------:R-:W-:-:S12]  /*9090*/  BSSY B0, `(.L_x_111) ;  /* 0x0000028000007945 */ /* 0x000fd80003800000 */
[----:B------:R-:W-:Y:S05]  /*90a0*/  @P0 BRA `(.L_x_112) ;  /* 0x0000026000000947 */ /* 0x000fea0003800000 */
[----:B------:R-:W1:Y:S01]  /*90b0*/  LDS.128 R8, [R29+0x100] ;  /* 0x000100001d087984 */ /* 0x000e620000000c00 */
[C---:B------:R-:W-:Y:S01]  /*90c0*/  SHF.L.U32 R6, R21.reuse, 0x10, RZ ;  /* 0x0000001015067819 */ /* 0x040fe200000006ff */
[----:B------:R-:W-:Y:S01]  /*90d0*/  IMAD.U32 R0, R20, 0x10000, RZ ;  /* 0x0001000014007824 */ /* 0x000fe200078e00ff */
[----:B------:R-:W-:Y:S02]  /*90e0*/  LOP3.LUT R3, R21, 0xffff0000, RZ, 0xc0, !PT ;  /* 0xffff000015037812 */ /* 0x000fe400078ec0ff */
[C---:B-1----:R-:W-:Y:S01]  /*90f0*/  SHF.L.U32 R12, R8.reuse, 0x10, RZ ;  /* 0x00000010080c7819 */ /* 0x042fe200000006ff */
[----:B------:R-:W-:Y:S01]  /*9100*/  IMAD.U32 R18, R11, 0x10000, RZ ;  /* 0x000100000b127824 */ /* 0x000fe200078e00ff */
[----:B------:R-:W-:Y:S02]  /*9110*/  LOP3.LUT R7, R8, 0xffff0000, RZ, 0xc0, !PT ;  /* 0xffff000008077812 */ /* 0x000fe400078ec0ff */
[C---:B------:R-:W-:Y:S02]  /*9120*/  SHF.L.U32 R15, R9.reuse, 0x10, RZ ;  /* 0x00000010090f7819 */ /* 0x040fe400000006ff */
[----:B------:R-:W-:Y:S01]  /*9130*/  LOP3.LUT R8, R9, 0xffff0000, RZ, 0xc0, !PT ;  /* 0xffff000009087812 */ /* 0x000fe200078ec0ff */
[C---:B------:R-:W-:Y:S01]  /*9140*/  FMUL.FTZ R16, R7.reuse, R0 ;  /* 0x0000000007107220 */ /* 0x040fe20000410000 */
[----:B------:R-:W-:Y:S01]  /*9150*/  LOP3.LUT R9, R20, 0xffff0000, RZ, 0xc0, !PT ;  /* 0xffff000014097812 */ /* 0x000fe200078ec0ff */
[-C--:B------:R-:W-:Y:S01]  /*9160*/  FMUL.FTZ R14, R7, R6.reuse ;  /* 0x00000006070e7220 */ /* 0x080fe20000410000 */
[----:B------:R-:W-:Y:S01]  /*9170*/  SHF.L.U32 R17, R10, 0x10, RZ ;  /* 0x000000100a117819 */ /* 0x000fe200000006ff */
[----:B------:R-:W-:Y:S01]  /*9180*/  FFMA.FTZ R19, R12, R6, -R16 ;  /* 0x000000060c137223 */ /* 0x000fe20000010810 */
[----:B------:R-:W-:Y:S01]  /*9190*/  LOP3.LUT R13, R10, 0xffff0000, RZ, 0xc0, !PT ;  /* 0xffff00000a0d7812 */ /* 0x000fe200078ec0ff */
[----:B------:R-:W-:Y:S01]  /*91a0*/  FMUL.FTZ R7, R8, R9 ;  /* 0x0000000908077220 */ /* 0x000fe20000410000 */
[----:B------:R-:W-:Y:S01]  /*91b0*/  LOP3.LUT R10, R11, 0xffff0000, RZ, 0xc0, !PT ;  /* 0xffff00000b0a7812 */ /* 0x000fe200078ec0ff */
[----:B------:R-:W-:Y:S01]  /*91c0*/  FFMA.FTZ R16, R12, R0, R14 ;  /* 0x000000000c107223 */ /* 0x000fe2000001000e */
[----:B------:R-:W-:Y:S01]  /*91d0*/  LOP3.LUT R0, R22, 0xffff0000, RZ, 0xc0, !PT ;  /* 0xffff000016007812 */ /* 0x000fe200078ec0ff */
[-C--:B------:R-:W-:Y:S01]  /*91e0*/  FMUL.FTZ R8, R8, R3.reuse ;  /* 0x0000000308087220 */ /* 0x080fe20000410000 */
[----:B------:R-:W-:Y:S01]  /*91f0*/  LOP3.LUT R6, R23, 0xffff0000, RZ, 0xc0, !PT ;  /* 0xffff000017067812 */ /* 0x000fe200078ec0ff */
[C---:B------:R-:W-:Y:S01]  /*9200*/  FFMA.FTZ R14, R15.reuse, R3, -R7 ;  /* 0x000000030f0e7223 */ /* 0x040fe20000010807 */
[----:B------:R-:W-:Y:S01]  /*9210*/  SHF.L.U32 R3, R22, 0x10, RZ ;  /* 0x0000001016037819 */ /* 0x000fe200000006ff */
[----:B------:R-:W-:Y:S01]  /*9220*/  FFMA.FTZ R15, R15, R9, R8 ;  /* 0x000000090f0f7223 */ /* 0x000fe20000010008 */
[----:B------:R-:W-:Y:S01]  /*9230*/  SHF.L.U32 R7, R23, 0x10, RZ ;  /* 0x0000001017077819 */ /* 0x000fe200000006ff */
[----:B------:R-:W-:-:S02]  /*9240*/  FMUL.FTZ R12, R10, R0 ;  /* 0x000000000a0c7220 */ /* 0x000fc40000410000 */
[C---:B------:R-:W-:Y:S02]  /*9250*/  FMUL.FTZ R9, R13.reuse, R3 ;  /* 0x000000030d097220 */ /* 0x040fe40000410000 */
[-C--:B------:R-:W-:Y:S02]  /*9260*/  FMUL.FTZ R8, R13, R7.reuse ;  /* 0x000000070d087220 */ /* 0x080fe40000410000 */
[----:B------:R-:W-:Y:S02]  /*9270*/  FMUL.FTZ R11, R10, R6 ;  /* 0x000000060a0b7220 */ /* 0x000fe40000410000 */
[----:B------:R-:W-:Y:S01]  /*9280*/  FFMA.FTZ R7, R17, R7, -R9 ;  /* 0x0000000711077223 */ /* 0x000fe20000010809 */
[----:B------:R-:W-:Y:S01]  /*9290*/  F2FP.BF16.PACK_AB R9, R15, R14 ;  /* 0x0000000e0f09723e */ /* 0x000fe200000010ff */
[----:B------:R-:W-:Y:S01]  /*92a0*/  FFMA.FTZ R10, R17, R3, R8 ;  /* 0x00000003110a7223 */ /* 0x000fe20000010008 */
[----:B------:R-:W-:Y:S01]  /*92b0*/  F2FP.BF16.PACK_AB R8, R16, R19 ;  /* 0x000000131008723e */ /* 0x000fe200000010ff */
[----:B------:R-:W-:-:S02]  /*92c0*/  FFMA.FTZ R6, R18, R6, -R12 ;  /* 0x0000000612067223 */ /* 0x000fc4000001080c */
[----:B------:R-:W-:Y:S01]  /*92d0*/  FFMA.FTZ R11, R18, R0, R11 ;  /* 0x00000000120b7223 */ /* 0x000fe2000001000b */
[----:B------:R-:W-:-:S04]  /*92e0*/  F2FP.BF16.PACK_AB R10, R10, R7 ;  /* 0x000000070a0a723e */ /* 0x000fc800000010ff */
[----:B------:R-:W-:-:S05]  /*92f0*/  F2FP.BF16.PACK_AB R11, R11, R6 ;  /* 0x000000060b0b723e */ /* 0x000fca00000010ff */
[----:B------:R1:W-:Y:S02]  /*9300*/  STS.128 [R29+0x100], R8 ;  /* 0x000100081d007388 */ /* 0x0003e40000000c00 */
.L_x_112:
[----:B------:R-:W-:Y:S05]  /*9310*/  BSYNC B0 ;  /* 0x0000000000007941 */ /* 0x000fea0003800000 */
.L_x_111:
[----:B------:R-:W-:-:S04]  /*9320*/  IADD3 R0, R30, 0x20, RZ ;  /* 0x000000201e007810 */ /* 0x000fc80007ffe0ff */
[----:B------:R-:W-:-:S13]  /*9330*/  ISETP.GE.AND P0, PT, R0, c[0x0][0x27c], PT ;  /* 0x00009f0000007a0c */ /* 0x000fda0003f06270 */
[----:B------:R-:W-:Y:S05]  /*9340*/  @P0 BRA `(.L_x_110) ;  /* 0x0000026000000947 */ /* 0x000fea0003800000 */
[----:B-1----:R-:W1:Y:S01]  /*9350*/  LDS.128 R8, [R29+0x4100] ;  /* 0x004100001d087984 */ /* 0x002e620000000c00 */
        /* <DEDUP_REMOVED lines=37> */
.L_x_110:
[----:B------:R-:W-:Y:S05]  /*95b0*/  BSYNC B1 ;  /* 0x0000000000017941 */ /* 0x000fea0003800000 */
.L_x_109:
[----:B------:R-:W-:Y:S01]  /*95c0*/  IADD3 R0, R60, 0x20, RZ ;  /* 0x000000203c007810 */ /* 0x000fe20007ffe0ff */
[----:B------:R-:W-:Y:S03]  /*95d0*/  BSSY B1, `(.L_x_113) ;  /* 0x0000056000017945 */ /* 0x000fe60003800000 */
[----:B------:R-:W-:-:S13]  /*95e0*/  ISETP.GE.AND P0, PT, R0, R28, PT ;  /* 0x0000001c0000720c */ /* 0x000fda0003f06270 */
[----:B------:R-:W-:Y:S05]  /*95f0*/  @P0 BRA `(.L_x_114) ;  /* 0x0000053000000947 */ /* 0x000fea0003800000 */
[----:B------:R-:W-:Y:S01]  /*9600*/  ISETP.GE.AND P0, PT, R30, c[0x0][0x27c], PT ;  /* 0x00009f001e007a0c */ /* 0x000fe20003f06270 */
[----:B------:R-:W-:-:S12]  /*9610*/  BSSY B0, `(.L_x_115) ;  /* 0x0000028000007945 */ /* 0x000fd80003800000 */
        /* <DEDUP_REMOVED lines=10> */
[-C--:B------:R-:W-:Y:S01]  /*96c0*/  FMUL.FTZ R16, R0, R7.reuse ;  /* 0x0000000700107220 */ /* 0x080fe20000410000 */
[----:B------:R-:W-:Y:S01]  /*96d0*/  LOP3.LUT R9, R20, 0xffff0000, RZ, 0xc0, !PT ;  /* 0xffff000014097812 */ /* 0x000fe200078ec0ff */
[----:B------:R-:W-:Y:S01]  /*96e0*/  FMUL.FTZ R14, R6, R7 ;  /* 0x00000007060e7220 */ /* 0x000fe20000410000 */
[----:B------:R-:W-:Y:S01]  /*96f0*/  SHF.L.U32 R17, R10, 0x10, RZ ;  /* 0x000000100a117819 */ /* 0x000fe200000006ff */
[----:B------:R-:W-:Y:S01]  /*9700*/  FFMA.FTZ R19, R6, R12, -R16 ;  /* 0x0000000c06137223 */ /* 0x000fe20000010810 */
[----:B------:R-:W-:Y:S01]  /*9710*/  LOP3.LUT R13, R10, 0xffff0000, RZ, 0xc0, !PT ;  /* 0xffff00000a0d7812 */ /* 0x000fe200078ec0ff */
[----:B------:R-:W-:Y:S01]  /*9720*/  FMUL.FTZ R7, R9, R8 ;  /* 0x0000000809077220 */ /* 0x000fe20000410000 */
[----:B------:R-:W-:Y:S01]  /*9730*/  LOP3.LUT R10, R11, 0xffff0000, RZ, 0xc0, !PT ;  /* 0xffff00000b0a7812 */ /* 0x000fe200078ec0ff */
[----:B------:R-:W-:Y:S01]  /*9740*/  FFMA.FTZ R16, R0, R12, R14 ;  /* 0x0000000c00107223 */ /* 0x000fe2000001000e */
[C---:B------:R-:W-:Y:S01]  /*9750*/  LOP3.LUT R0, R22.reuse, 0xffff0000, RZ, 0xc0, !PT ;  /* 0xffff000016007812 */ /* 0x040fe200078ec0ff */
[----:B------:R-:W-:Y:S01]  /*9760*/  FMUL.FTZ R8, R3, R8 ;  /* 0x0000000803087220 */ /* 0x000fe20000410000 */
[----:B------:R-:W-:Y:S01]  /*9770*/  LOP3.LUT R6, R23, 0xffff0000, RZ, 0xc0, !PT ;  /* 0xffff000017067812 */ /* 0x000fe200078ec0ff */
[-C--:B------:R-:W-:Y:S01]  /*9780*/  FFMA.FTZ R14, R3, R15.reuse, -R7 ;  /* 0x0000000f030e7223 */ /* 0x080fe20000010807 */
[----:B------:R-:W-:Y:S01]  /*9790*/  SHF.L.U32 R3, R22, 0x10, RZ ;  /* 0x0000001016037819 */ /* 0x000fe200000006ff */
[----:B------:R-:W-:Y:S01]  /*97a0*/  FFMA.FTZ R15, R9, R15, R8 ;  /* 0x0000000f090f7223 */ /* 0x000fe20000010008 */
[----:B------:R-:W-:Y:S01]  /*97b0*/  SHF.L.U32 R7, R23, 0x10, RZ ;  /* 0x0000001017077819 */ /* 0x000fe200000006ff */
[----:B------:R-:W-:-:S02]  /*97c0*/  FMUL.FTZ R12, R0, R10 ;  /* 0x0000000a000c7220 */ /* 0x000fc40000410000 */
[-C--:B------:R-:W-:Y:S02]  /*97d0*/  FMUL.FTZ R9, R3, R13.reuse ;  /* 0x0000000d03097220 */ /* 0x080fe40000410000 */
[C---:B------:R-:W-:Y:S02]  /*97e0*/  FMUL.FTZ R8, R7.reuse, R13 ;  /* 0x0000000d07087220 */ /* 0x040fe40000410000 */
[----:B------:R-:W-:Y:S02]  /*97f0*/  FMUL.FTZ R11, R6, R10 ;  /* 0x0000000a060b7220 */ /* 0x000fe40000410000 */
[-C--:B------:R-:W-:Y:S01]  /*9800*/  FFMA.FTZ R7, R7, R17.reuse, -R9 ;  /* 0x0000001107077223 */ /* 0x080fe20000010809 */
        /* <DEDUP_REMOVED lines=8> */
.L_x_116:
[----:B------:R-:W-:Y:S05]  /*9890*/  BSYNC B0 ;  /* 0x0000000000007941 */ /* 0x000fea0003800000 */
.L_x_115:
        /* <DEDUP_REMOVED lines=41> */
.L_x_114:
[----:B------:R-:W-:Y:S05]  /*9b30*/  BSYNC B1 ;  /* 0x0000000000017941 */ /* 0x000fea0003800000 */
.L_x_113:
        /* <DEDUP_REMOVED lines=45> */
.L_x_120:
[----:B------:R-:W-:Y:S05]  /*9e10*/  BSYNC B0 ;  /* 0x0000000000007941 */ /* 0x000fea0003800000 */
.L_x_119:
        /* <DEDUP_REMOVED lines=41> */
.L_x_118:
[----:B------:R-:W-:Y:S05]  /*a0b0*/  BSYNC B1 ;  /* 0x0000000000017941 */ /* 0x000fea0003800000 */
.L_x_117:
[----:B------:R-:W-:-:S04]  /*a0c0*/  IADD3 R0, R60, 0x60, RZ ;  /* 0x000000603c007810 */ /* 0x000fc80007ffe0ff */
        /* <DEDUP_REMOVED lines=43> */
.L_x_123:
[----:B------:R-:W-:Y:S05]  /*a380*/  BSYNC B0 ;  /* 0x0000000000007941 */ /* 0x000fea0003800000 */
.L_x_122:
        /* <DEDUP_REMOVED lines=40> */
[----:B------:R1:W-:Y:S01]  /*a610*/  STS.128 [R29+0x7100], R8 ;  /* 0x007100081d007388 */ /* 0x0003e20000000c00 */
[----:B------:R-:W-:Y:S05]  /*a620*/  BRA `(.L_x_121) ;  /* 0x00001ba000007947 */ /* 0x000fea0003800000 */
.L_x_106:
[----:B------:R-:W-:Y:S01]  /*a630*/  BSSY B0, `(.L_x_124) ;  /* 0x0000011000007945 */ /* 0x000fe20003800000 */
[----:B------:R-:W-:Y:S01]  /*a640*/  CS2R R10, SRZ ;  /* 0x00000000000a7805 */ /* 0x000fe2000001ff00 */
[----:B------:R-:W-:Y:S01]  /*a650*/  CS2R R8, SRZ ;  /* 0x0000000000087805 */ /* 0x000fe2000001ff00 */
[----:B------:R-:W-:Y:S01]  /*a660*/  CS2R R14, SRZ ;  /* 0x00000000000e7805 */ /* 0x000fe2000001ff00 */
[----:B------:R-:W-:Y:S01]  /*a670*/  CS2R R12, SRZ ;  /* 0x00000000000c7805 */ /* 0x000fe2000001ff00 */
[----:B------:R-:W-:Y:S05]  /*a680*/  @P5 BRA `(.L_x_125) ;  /* 0x000000b000005947 */ /* 0x000fea0003800000 */
[C---:B------:R-:W-:Y:S01]  /*a690*/  ISETP.GE.AND P0, PT, R22.reuse, c[0x0][0x27c], PT ;  /* 0x00009f0016007a0c */ /* 0x040fe20003f06270 */
[C---:B------:R-:W-:Y:S01]  /*a6a0*/  IMAD.SHL.U32 R6, R22.reuse, 0x2, RZ ;  /* 0x0000000216067824 */ /* 0x040fe200078e00ff */
[----:B------:R-:W-:Y:S01]  /*a6b0*/  SHF.L.U64.HI R0, R22, 0x1, R23 ;  /* 0x0000000116007819 */ /* 0x000fe20000010217 */
[----:B------:R-:W-:-:S03]  /*a6c0*/  CS2R R10, SRZ ;  /* 0x00000000000a7805 */ /* 0x000fc6000001ff00 */
[C---:B------:R-:W-:Y:S02]  /*a6d0*/  IADD3 R18, P2, R6.reuse, R18, RZ ;  /* 0x0000001206127210 */ /* 0x040fe40007f5e0ff */
[----:B------:R-:W-:-:S03]  /*a6e0*/  IADD3 R6, P1, R6, R16, RZ ;  /* 0x0000001006067210 */ /* 0x000fc60007f3e0ff */
[C---:B------:R-:W-:Y:S02]  /*a6f0*/  IMAD.X R19, R0.reuse, 0x1, R19, P2 ;  /* 0x0000000100137824 */ /* 0x040fe400010e0613 */
[----:B------:R-:W-:Y:S01]  /*a700*/  IMAD.X R7, R0, 0x1, R17, P1 ;  /* 0x0000000100077824 */ /* 0x000fe200008e0611 */
[----:B------:R-:W-:Y:S05]  /*a710*/  @P0 BRA `(.L_x_125) ;  /* 0x0000002000000947 */ /* 0x000fea0003800000 */
[----:B------:R1:W5:Y:S04]  /*a720*/  LD.E.128 R12, [R18.64] ;  /* 0x00000008120c7980 */ /* 0x000368000c101d00 */
[----:B------:R1:W5:Y:S02]  /*a730*/  LD.E.128 R8, [R6.64] ;  /* 0x0000000806087980 */ /* 0x000364000c101d00 */
.L_x_125:
[----:B------:R-:W-:Y:S05]  /*a740*/  BSYNC B0 ;  /* 0x0000000000007941 */ /* 0x000fea0003800000 */
.L_x_124:
[----:B------:R-:W-:Y:S01]  /*a750*/  IMAD R0, R211, -0x80, R25 ;  /* 0xffffff80d3007824 */ /* 0x000fe200078e0219 */
[----:B------:R-:W-:Y:S01]  /*a760*/  ISETP.GE.AND P0, PT, R22, c[0x0][0x27c], PT ;  /* 0x00009f0016007a0c */ /* 0x000fe20003f06270 */
[----:B-----5:R-:W-:Y:S01]  /*a770*/  IMAD.MOV.U32 R24, RZ, RZ, R12 ;  /* 0x000000ffff187224 */ /* 0x020fe200078e000c */
[--C-:B------:R-:W-:Y:S01]  /*a780*/  SHF.R.U64 R20, R12, 0x10, R13.reuse ;  /* 0x000000100c147819 */ /* 0x100fe2000000120d */
[----:B------:R-:W-:Y:S01]  /*a790*/  IMAD.MOV.U32 R21, RZ, RZ, R13 ;  /* 0x000000ffff157224 */ /* 0x000fe200078e000d */
[----:B------:R-:W-:Y:S01]  /*a7a0*/  IMNMX R45, R0, 0x80, PT ;  /* 0x00000080002d7817 */ /* 0x000fe20003800200 */
[----:B-1----:R-:W-:Y:S01]  /*a7b0*/  IMAD.MOV.U32 R18, RZ, RZ, R15 ;  /* 0x000000ffff127224 */ /* 0x002fe200078e000f */
[----:B------:R-:W-:Y:S01]  /*a7c0*/  SHF.R.U32.HI R16, RZ, 0x10, R13 ;  /* 0x00000010ff107819 */ /* 0x000fe2000001160d */
[----:B------:R-:W-:Y:S01]  /*a7d0*/  IMAD.MOV.U32 R19, RZ, RZ, R14 ;  /* 0x000000ffff137224 */ /* 0x000fe200078e000e */
[----:B------:R-:W-:Y:S01]  /*a7e0*/  ISETP.GE.OR P1, PT, R60, R45, P0 ;  /* 0x0000002d3c00720c */ /* 0x000fe20000726670 */
[----:B------:R-:W-:Y:S01]  /*a7f0*/  IMAD.MOV.U32 R6, RZ, RZ, R11 ;  /* 0x000000ffff067224 */ /* 0x000fe200078e000b */
[----:B------:R-:W-:Y:S01]  /*a800*/  SHF.R.U64 R17, R14, 0x10, R15 ;  /* 0x000000100e117819 */ /* 0x000fe2000000120f */
[----:B------:R-:W-:Y:S01]  /*a810*/  IMAD.MOV.U32 R14, RZ, RZ, R9 ;  /* 0x000000ffff0e7224 */ /* 0x000fe200078e0009 */
[----:B------:R-:W-:Y:S01]  /*a820*/  SHF.R.U32.HI R12, RZ, 0x10, R15 ;  /* 0x00000010ff0c7819 */ /* 0x000fe2000001160f */
[----:B------:R-:W-:Y:S01]  /*a830*/  IMAD.MOV.U32 R15, RZ, RZ, R8 ;  /* 0x000000ffff0f7224 */ /* 0x000fe200078e0008 */
[----:B------:R-:W-:Y:S01]  /*a840*/  SHF.R.U64 R13, R8, 0x10, R9 ;  /* 0x00000010080d7819 */ /* 0x000fe20000001209 */
[----:B------:R-:W-:Y:S01]  /*a850*/  IMAD.MOV.U32 R8, RZ, RZ, R10 ;  /* 0x000000ffff087224 */ /* 0x000fe200078e000a */
[----:B------:R-:W-:-:S04]  /*a860*/  DEPBAR.LE SB0, 0x1 ;  /* 0x000080400000791a */ /* 0x000fc80000000000 */
[----:B------:R-:W-:Y:S01]  /*a870*/  SHF.R.U32.HI R7, RZ, 0x10, R9 ;  /* 0x00000010ff077819 */ /* 0x000fe20000011609 */
[----:B------:R-:W-:Y:S01]  /*a880*/  BSSY B0, `(.L_x_126) ;  /* 0x0000064000007945 */ /* 0x000fe20003800000 */
[--C-:B------:R-:W-:Y:S02]  /*a890*/  SHF.R.U64 R3, R10, 0x10, R11.reuse ;  /* 0x000000100a037819 */ /* 0x100fe4000000120b */
        /* <DEDUP_REMOVED lines=11> */
[----:B------:R-:W-:Y:S01]  /*a950*/  MOV R0, c[0x0][0x27c] ;  /* 0x00009f0000007a02 */ /* 0x000fe20000000f00 */
[----:B------:R-:W1:Y:S01]  /*a960*/  LDS.128 R12, [R29+0x100] ;  /* 0x000100001d0c7984 */ /* 0x000e620000000c00 */
[----:B------:R-:W-:-:S02]  /*a970*/  LOP3.LUT R7, R39, 0xffff0000, RZ, 0xc0, !PT ;  /* 0xffff000027077812 */ /* 0x000fc400078ec0ff */
[----:B------:R-:W-:-:S04]  /*a980*/  LEA.HI R0, R0, R61, RZ, 0x1d ;  /* 0x0000003d00007211 */ /* 0x000fc800078fe8ff */
[----:B------:R-:W-:Y:S01]  /*a990*/  SHF.R.S32.HI R6, RZ, 0x1f, R0 ;  /* 0x0000001fff067819 */ /* 0x000fe20000011400 */
[----:B------:R-:W-:-:S03]  /*a9a0*/  IMAD.SHL.U32 R3, R0, 0x8, RZ ;  /* 0x0000000800037824 */ /* 0x000fc600078e00ff */
[----:B------:R-:W-:Y:S02]  /*a9b0*/  LEA.HI R0, R6, R0, RZ, 0x3 ;  /* 0x0000000006007211 */ /* 0x000fe400078f18ff */
[----:B------:R-:W-:Y:S02]  /*a9c0*/  LOP3.LUT R3, R26, 0x38, R3, 0xf8, !PT ;  /* 0x000000381a037812 */ /* 0x000fe400078ef803 */
[----:B------:R-:W-:Y:S02]  /*a9d0*/  SHF.L.U32 R0, R0, 0xa, RZ ;  /* 0x0000000a00007819 */ /* 0x000fe400000006ff */
[----:B------:R-:W-:Y:S02]  /*a9e0*/  LOP3.LUT R3, R3, R28, RZ, 0x3c, !PT ;  /* 0x0000001c03037212 */ /* 0x000fe400078e3cff */
[----:B------:R-:W-:-:S04]  /*a9f0*/  LOP3.LUT R0, R0, 0x7fffe000, RZ, 0xc0, !PT ;  /* 0x7fffe00000007812 */ /* 0x000fc800078ec0ff */
[----:B------:R-:W-:Y:S02]  /*aa00*/  IADD3 R0, R3, R0, R27 ;  /* 0x0000000003007210 */ /* 0x000fe40007ffe01b */
[----:B------:R-:W-:-:S03]  /*aa10*/  SHF.L.U32 R3, R39, 0x10, RZ ;  /* 0x0000001027037819 */ /* 0x000fc600000006ff */
[----:B------:R-:W-:Y:S02]  /*aa20*/  IMAD.SHL.U32 R31, R0, 0x2, RZ ;  /* 0x00000002001f7824 */ /* 0x000fe400078e00ff */
[----:B------:R-:W-:-:S03]  /*aa30*/  IMAD.U32 R0, R40, 0x10000, RZ ;  /* 0x0001000028007824 */ /* 0x000fc600078e00ff */
[----:B------:R-:W2:Y:S01]  /*aa40*/  LDS.128 R8, [R31+0x100] ;  /* 0x000100001f087984 */ /* 0x000ea20000000c00 */
[C---:B-1----:R-:W-:Y:S01]  /*aa50*/  IMAD.U32 R18, R13.reuse, 0x10000, RZ ;  /* 0x000100000d127824 */ /* 0x042fe200078e00ff */
[----:B------:R-:W-:Y:S01]  /*aa60*/  LOP3.LUT R28, R13, 0xffff0000, RZ, 0xc0, !PT ;  /* 0xffff00000d1c7812 */ /* 0x000fe200078ec0ff */
[----:B------:R-:W-:Y:S01]  /*aa70*/  IMAD.U32 R26, R15, 0x10000, RZ ;  /* 0x000100000f1a7824 */ /* 0x000fe200078e00ff */
[C---:B------:R-:W-:Y:S02]  /*aa80*/  SHF.L.U32 R16, R12.reuse, 0x10, RZ ;  /* 0x000000100c107819 */ /* 0x040fe400000006ff */
[----:B------:R-:W-:Y:S02]  /*aa90*/  LOP3.LUT R17, R12, 0xffff0000, RZ, 0xc0, !PT ;  /* 0xffff00000c117812 */ /* 0x000fe400078ec0ff */
[C---:B------:R-:W-:Y:S02]  /*aaa0*/  SHF.L.U32 R20, R14.reuse, 0x10, RZ ;  /* 0x000000100e147819 */ /* 0x040fe400000006ff */
[----:B------:R-:W-:-:S02]  /*aab0*/  LOP3.LUT R21, R14, 0xffff0000, RZ, 0xc0, !PT ;  /* 0xffff00000e157812 */ /* 0x000fc400078ec0ff */
[----:B------:R-:W-:Y:S02]  /*aac0*/  LOP3.LUT R27, R15, 0xffff0000, RZ, 0xc0, !PT ;  /* 0xffff00000f1b7812 */ /* 0x000fe400078ec0ff */
[C---:B--2---:R-:W-:Y:S01]  /*aad0*/  SHF.L.U32 R6, R8.reuse, 0x10, RZ ;  /* 0x0000001008067819 */ /* 0x044fe200000006ff */
[C---:B------:R-:W-:Y:S01]  /*aae0*/  IMAD.U32 R13, R9.reuse, 0x10000, RZ ;  /* 0x00010000090d7824 */ /* 0x040fe200078e00ff */
[----:B------:R-:W-:Y:S01]  /*aaf0*/  LOP3.LUT R25, R9, 0xffff0000, RZ, 0xc0, !PT ;  /* 0xffff000009197812 */ /* 0x000fe200078ec0ff */
[----:B------:R-:W-:Y:S01]  /*ab00*/  IMAD.U32 R19, R11, 0x10000, RZ ;  /* 0x000100000b137824 */ /* 0x000fe200078e00ff */
[----:B------:R-:W-:Y:S01]  /*ab10*/  LOP3.LUT R12, R8, 0xffff0000, RZ, 0xc0, !PT ;  /* 0xffff0000080c7812 */ /* 0x000fe200078ec0ff */
[----:B------:R-:W-:Y:S01]  /*ab20*/  FMUL.FTZ R9, R6, R3 ;  /* 0x0000000306097220 */ /* 0x000fe20000410000 */
[----:B------:R-:W-:Y:S01]  /*ab30*/  SHF.L.U32 R14, R10, 0x10, RZ ;  /* 0x000000100a0e7819 */ /* 0x000fe200000006ff */
[-C--:B------:R-:W-:Y:S01]  /*ab40*/  FMUL.FTZ R8, R6, R0.reuse ;  /* 0x0000000006087220 */ /* 0x080fe20000410000 */
[----:B------:R-:W-:Y:S01]  /*ab50*/  LOP3.LUT R15, R10, 0xffff0000, RZ, 0xc0, !PT ;  /* 0xffff00000a0f7812 */ /* 0x000fe200078ec0ff */
[----:B------:R-:W-:Y:S01]  /*ab60*/  FFMA.FTZ R36, R16, R0, -R9 ;  /* 0x0000000010247223 */ /* 0x000fe20000010809 */
[----:B------:R-:W-:Y:S01]  /*ab70*/  LOP3.LUT R6, R40, 0xffff0000, RZ, 0xc0, !PT ;  /* 0xffff000028067812 */ /* 0x000fe200078ec0ff */
[----:B------:R-:W-:Y:S01]  /*ab80*/  FMUL.FTZ R10, R12, R7 ;  /* 0x000000070c0a7220 */ /* 0x000fe20000410000 */
[----:B------:R-:W-:Y:S01]  /*ab90*/  SHF.L.U32 R0, R41, 0x10, RZ ;  /* 0x0000001029007819 */ /* 0x000fe200000006ff */
[----:B------:R-:W-:Y:S01]  /*aba0*/  FFMA.FTZ R35, R16, R3, R8 ;  /* 0x0000000310237223 */ /* 0x000fe20000010008 */
[----:B------:R-:W-:Y:S01]  /*abb0*/  LOP3.LUT R24, R11, 0xffff0000, RZ, 0xc0, !PT ;  /* 0xffff00000b187812 */ /* 0x000fe200078ec0ff */
[----:B------:R-:W-:-:S02]  /*abc0*/  IMAD.U32 R3, R44, 0x10000, RZ ;  /* 0x000100002c037824 */ /* 0x000fc400078e00ff */
[-C--:B------:R-:W-:Y:S02]  /*abd0*/  FMUL.FTZ R9, R12, R6.reuse ;  /* 0x000000060c097220 */ /* 0x080fe40000410000 */
[----:B------:R-:W-:Y:S01]  /*abe0*/  FFMA.FTZ R34, R17, R6, -R10 ;  /* 0x0000000611227223 */ /* 0x000fe2000001080a */
[----:B------:R-:W-:Y:S01]  /*abf0*/  SHF.L.U32 R10, R37, 0x10, RZ ;  /* 0x00000010250a7819 */ /* 0x000fe200000006ff */
[C---:B------:R-:W-:Y:S02]  /*ac00*/  FMUL.FTZ R6, R13.reuse, R0 ;  /* 0x000000000d067220 */ /* 0x040fe40000410000 */
[-C--:B------:R-:W-:Y:S02]  /*ac10*/  FMUL.FTZ R8, R13, R3.reuse ;  /* 0x000000030d087220 */ /* 0x080fe40000410000 */
[----:B------:R-:W-:Y:S01]  /*ac20*/  FFMA.FTZ R32, R18, R3, -R6 ;  /* 0x0000000312207223 */ /* 0x000fe20000010806 */
[C---:B------:R-:W-:Y:S01]  /*ac30*/  LOP3.LUT R6, R38.reuse, 0xffff0000, RZ, 0xc0, !PT ;  /* 0xffff000026067812 */ /* 0x040fe200078ec0ff */
[----:B------:R-:W-:-:S02]  /*ac40*/  IMAD.U32 R3, R38, 0x10000, RZ ;  /* 0x0001000026037824 */ /* 0x000fc400078e00ff */
[----:B------:R-:W-:Y:S02]  /*ac50*/  FFMA.FTZ R33, R17, R7, R9 ;  /* 0x0000000711217223 */ /* 0x000fe40000010009 */
[----:B------:R-:W-:Y:S01]  /*ac60*/  FFMA.FTZ R30, R18, R0, R8 ;  /* 0x00000000121e7223 */ /* 0x000fe20000010008 */
[----:B------:R-:W-:Y:S01]  /*ac70*/  LOP3.LUT R0, R37, 0xffff0000, RZ, 0xc0, !PT ;  /* 0xffff000025007812 */ /* 0x000fe200078ec0ff */
[----:B------:R-:W-:Y:S01]  /*ac80*/  FMUL.FTZ R7, R14, R10 ;  /* 0x0000000a0e077220 */ /* 0x000fe20000410000 */
[----:B------:R-:W-:Y:S01]  /*ac90*/  SHF.L.U32 R8, R42, 0x10, RZ ;  /* 0x000000102a087819 */ /* 0x000fe200000006ff */
[-C--:B------:R-:W-:Y:S02]  /*aca0*/  FMUL.FTZ R11, R14, R3.reuse ;  /* 0x000000030e0b7220 */ /* 0x080fe40000410000 */
[----:B------:R-:W-:Y:S01]  /*acb0*/  FFMA.FTZ R12, R20, R3, -R7 ;  /* 0x00000003140c7223 */ /* 0x000fe20000010807 */
[----:B------:R-:W-:Y:S01]  /*acc0*/  SHF.L.U32 R3, R43, 0x10, RZ ;  /* 0x000000102b037819 */ /* 0x000fe200000006ff */
[----:B------:R-:W-:-:S02]  /*acd0*/  FMUL.FTZ R9, R15, R0 ;  /* 0x000000000f097220 */ /* 0x000fc40000410000 */
[----:B------:R-:W-:Y:S02]  /*ace0*/  FFMA.FTZ R20, R20, R10, R11 ;  /* 0x0000000a14147223 */ /* 0x000fe4000001000b */
[----:B------:R-:W-:Y:S02]  /*acf0*/  FMUL.FTZ R7, R15, R6 ;  /* 0x000000060f077220 */ /* 0x000fe40000410000 */
[----:B------:R-:W-:Y:S02]  /*ad00*/  FMUL.FTZ R10, R19, R8 ;  /* 0x00000008130a7220 */ /* 0x000fe40000410000 */
[----:B------:R-:W-:Y:S01]  /*ad10*/  FFMA.FTZ R14, R21, R6, -R9 ;  /* 0x00000006150e7223 */ /* 0x000fe20000010809 */
[----:B------:R-:W-:Y:S01]  /*ad20*/  LOP3.LUT R6, R43, 0xffff0000, RZ, 0xc0, !PT ;  /* 0xffff00002b067812 */ /* 0x000fe200078ec0ff */
[----:B------:R-:W-:Y:S01]  /*ad30*/  FFMA.FTZ R16, R21, R0, R7 ;  /* 0x0000000015107223 */ /* 0x000fe20000010007 */
[----:B------:R-:W-:Y:S01]  /*ad40*/  LOP3.LUT R0, R42, 0xffff0000, RZ, 0xc0, !PT ;  /* 0xffff00002a007812 */ /* 0x000fe200078ec0ff */
[-C--:B------:R-:W-:Y:S01]  /*ad50*/  FMUL.FTZ R9, R19, R3.reuse ;  /* 0x0000000313097220 */ /* 0x080fe20000410000 */
[----:B------:R-:W-:Y:S01]  /*ad60*/  LOP3.LUT R7, R44, 0xffff0000, RZ, 0xc0, !PT ;  /* 0xffff00002c077812 */ /* 0x000fe200078ec0ff */
[C---:B------:R-:W-:Y:S01]  /*ad70*/  FFMA.FTZ R18, R26.reuse, R3, -R10 ;  /* 0x000000031a127223 */ /* 0x040fe2000001080a */
[----:B------:R-:W-:Y:S01]  /*ad80*/  LOP3.LUT R3, R41, 0xffff0000, RZ, 0xc0, !PT ;  /* 0xffff000029037812 */ /* 0x000fe200078ec0ff */
[----:B------:R-:W-:Y:S01]  /*ad90*/  FFMA.FTZ R17, R26, R8, R9 ;  /* 0x000000081a117223 */ /* 0x000fe20000010009 */
[----:B------:R-:W-:Y:S01]  /*ada0*/  F2FP.BF16.PACK_AB R14, R14, R12 ;  /* 0x0000000c0e0e723e */ /* 0x000fe200000010ff */
[----:B------:R-:W-:Y:S01]  /*adb0*/  FMUL.FTZ R9, R24, R0 ;  /* 0x0000000018097220 */ /* 0x000fe20000410000 */
[----:B------:R-:W-:Y:S01]  /*adc0*/  F2FP.BF16.PACK_AB R12, R34, R36 ;  /* 0x00000024220c723e */ /* 0x000fe200000010ff */
[----:B------:R-:W-:-:S02]  /*add0*/  FMUL.FTZ R11, R25, R3 ;  /* 0x00000003190b7220 */ /* 0x000fc40000410000 */
[-C--:B------:R-:W-:Y:S02]  /*ade0*/  FMUL.FTZ R10, R25, R7.reuse ;  /* 0x00000007190a7220 */ /* 0x080fe40000410000 */
[-C--:B------:R-:W-:Y:S02]  /*adf0*/  FMUL.FTZ R8, R24, R6.reuse ;  /* 0x0000000618087220 */ /* 0x080fe40000410000 */
[C---:B------:R-:W-:Y:S02]  /*ae00*/  FFMA.FTZ R13, R28.reuse, R7, -R11 ;  /* 0x000000071c0d7223 */ /* 0x040fe4000001080b */
[----:B------:R-:W-:Y:S02]  /*ae10*/  FFMA.FTZ R15, R27, R6, -R9 ;  /* 0x000000061b0f7223 */ /* 0x000fe40000010809 */
[----:B------:R-:W-:Y:S01]  /*ae20*/  FFMA.FTZ R3, R28, R3, R10 ;  /* 0x000000031c037223 */ /* 0x000fe2000001000a */
[----:B------:R-:W-:Y:S01]  /*ae30*/  F2FP.BF16.PACK_AB R13, R13, R32 ;  /* 0x000000200d0d723e */ /* 0x000fe200000010ff */
[----:B------:R-:W-:Y:S01]  /*ae40*/  FFMA.FTZ R11, R27, R0, R8 ;  /* 0x000000001b0b7223 */ /* 0x000fe20000010008 */
[----:B------:R-:W-:-:S02]  /*ae50*/  F2FP.BF16.PACK_AB R15, R15, R18 ;  /* 0x000000120f0f723e */ /* 0x000fc400000010ff */
[----:B------:R-:W-:Y:S02]  /*ae60*/  F2FP.BF16.PACK_AB R10, R16, R20 ;  /* 0x00000014100a723e */ /* 0x000fe400000010ff */
[----:B------:R-:W-:Y:S01]  /*ae70*/  F2FP.BF16.PACK_AB R8, R33, R35 ;  /* 0x000000232108723e */ /* 0x000fe200000010ff */
[----:B------:R1:W-:Y:S01]  /*ae80*/  STS.128 [R29+0x100], R12 ;  /* 0x0001000c1d007388 */ /* 0x0003e20000000c00 */
[----:B------:R-:W-:Y:S02]  /*ae90*/  F2FP.BF16.PACK_AB R9, R3, R30 ;  /* 0x0000001e0309723e */ /* 0x000fe400000010ff */
[----:B------:R-:W-:-:S05]  /*aea0*/  F2FP.BF16.PACK_AB R11, R11, R17 ;  /* 0x000000110b0b723e */ /* 0x000fca00000010ff */
[----:B------:R1:W-:Y:S02]  /*aeb0*/  STS.128 [R31+0x100], R8 ;  /* 0x000100081f007388 */ /* 0x0003e40000000c00 */
.L_x_127:
[----:B------:R-:W-:Y:S05]  /*aec0*/  BSYNC B0 ;  /* 0x0000000000007941 */ /* 0x000fea0003800000 */
.L_x_126:
[----:B------:R-:W-:Y:S01]  /*aed0*/  IADD3 R3, R60, 0x20, RZ ;  /* 0x000000203c037810 */ /* 0x000fe20007ffe0ff */
[----:B------:R-:W-:Y:S03]  /*aee0*/  BSSY B0, `(.L_x_128) ;  /* 0x0000064000007945 */ /* 0x000fe60003800000 */
[----:B------:R-:W-:-:S13]  /*aef0*/  ISETP.GE.OR P1, PT, R3, R45, P0 ;  /* 0x0000002d0300720c */ /* 0x000fda0000726670 */
[----:B------:R-:W-:Y:S05]  /*af00*/  @P1 BRA `(.L_x_129) ;  /* 0x0000061000001947 */ /* 0x000fea0003800000 */
[----:B------:R-:W-:Y:S01]  /*af10*/  IMAD.MOV.U32 R7, RZ, RZ, c[0x0][0x27c] ;  /* 0x00009f00ff077624 */ /* 0x000fe200078e00ff */
[----:B------:R-:W-:Y:S01]  /*af20*/  SHF.R.S32.HI R0, RZ, 0x1f, R3 ;  /* 0x0000001fff007819 */ /* 0x000fe20000011403 */
[----:B------:R-:W-:-:S03]  /*af30*/  IMAD.SHL.U32 R6, R3, 0x40, RZ ;  /* 0x0000004003067824 */ /* 0x000fc600078e00ff */
[----:B------:R-:W-:Y:S02]  /*af40*/  LEA.HI R7, R7, R61, RZ, 0x1d ;  /* 0x0000003d07077211 */ /* 0x000fe400078fe8ff */
[----:B------:R-:W-:Y:S02]  /*af50*/  LEA.HI R3, R0, R3, RZ, 0x3 ;  /* 0x0000000300037211 */ /* 0x000fe400078f18ff */
[----:B-1----:R-:W-:Y:S01]  /*af60*/  SHF.R.S32.HI R10, RZ, 0x1f, R7 ;  /* 0x0000001fff0a7819 */ /* 0x002fe20000011407 */
[----:B------:R-:W-:Y:S01]  /*af70*/  IMAD.SHL.U32 R8, R7, 0x8, RZ ;  /* 0x0000000807087824 */ /* 0x000fe200078e00ff */
[----:B------:R-:W-:Y:S02]  /*af80*/  LOP3.LUT R0, R6, 0x1c0, RZ, 0xc0, !PT ;  /* 0x000001c006007812 */ /* 0x000fe400078ec0ff */
[----:B------:R-:W-:Y:S02]  /*af90*/  LEA.HI R7, R10, R7, RZ, 0x3 ;  /* 0x000000070a077211 */ /* 0x000fe400078f18ff */
[----:B------:R-:W-:-:S02]  /*afa0*/  SHF.L.U32 R6, R3, 0x6, RZ ;  /* 0x0000000603067819 */ /* 0x000fc400000006ff */
[C---:B------:R-:W-:Y:S02]  /*afb0*/  LOP3.LUT R9, R0.reuse, 0x38, R22, 0xf8, !PT ;  /* 0x0000003800097812 */ /* 0x040fe400078ef816 */
[----:B------:R-:W-:Y:S02]  /*afc0*/  SHF.R.U32.HI R3, RZ, 0x3, R0 ;  /* 0x00000003ff037819 */ /* 0x000fe40000011600 */
[----:B------:R-:W-:Y:S01]  /*afd0*/  LOP3.LUT R8, R0, 0x38, R8, 0xf8, !PT ;  /* 0x0000003800087812 */ /* 0x000fe200078ef808 */
[----:B------:R-:W-:Y:S01]  /*afe0*/  IMAD.SHL.U32 R0, R7, 0x400, RZ ;  /* 0x0000040007007824 */ /* 0x000fe200078e00ff */
[----:B------:R-:W-:Y:S02]  /*aff0*/  LOP3.LUT R6, R6, 0xfffffe00, RZ, 0xc0, !PT ;  /* 0xfffffe0006067812 */ /* 0x000fe400078ec0ff */
[----:B------:R-:W-:Y:S02]  /*b000*/  LOP3.LUT R7, R39, 0xffff0000, RZ, 0xc0, !PT ;  /* 0xffff000027077812 */ /* 0x000fe400078ec0ff */
[----:B------:R-:W-:-:S02]  /*b010*/  LOP3.LUT R9, R6, R9, R3, 0xf6, !PT ;  /* 0x0000000906097212 */ /* 0x000fc400078ef603 */
[----:B------:R-:W-:Y:S02]  /*b020*/  LOP3.LUT R3, R8, R3, RZ, 0x3c, !PT ;  /* 0x0000000308037212 */ /* 0x000fe400078e3cff */
[----:B------:R-:W-:Y:S02]  /*b030*/  LOP3.LUT R0, R0, 0x7fffe000, RZ, 0xc0, !PT ;  /* 0x7fffe00000007812 */ /* 0x000fe400078ec0ff */
[----:B------:R-:W-:Y:S02]  /*b040*/  SHF.L.U32 R33, R9, 0x1, RZ ;  /* 0x0000000109217819 */ /* 0x000fe400000006ff */
[----:B------:R-:W-:-:S03]  /*b050*/  IADD3 R0, R3, R0, R6 ;  /* 0x0000000003007210 */ /* 0x000fc60007ffe006 */
[----:B------:R-:W1:Y:S02]  /*b060*/  LDS.128 R12, [R33+0x100] ;  /* 0x00010000210c7984 */ /* 0x000e640000000c00 */
[----:B------:R-:W-:Y:S01]  /*b070*/  IMAD.SHL.U32 R31, R0, 0x2, RZ ;  /* 0x00000002001f7824 */ /* 0x000fe200078e00ff */
[----:B------:R-:W-:-:S04]  /*b080*/  SHF.L.U32 R0, R40, 0x10, RZ ;  /* 0x0000001028007819 */ /* 0x000fc800000006ff */
[----:B------:R-:W2:Y:S01]  /*b090*/  LDS.128 R8, [R31+0x100] ;  /* 0x000100001f087984 */ /* 0x000ea20000000c00 */
[C---:B-1----:R-:W-:Y:S01]  /*b0a0*/  IMAD.U32 R16, R12.reuse, 0x10000, RZ ;  /* 0x000100000c107824 */ /* 0x042fe200078e00ff */
[----:B------:R-:W-:Y:S01]  /*b0b0*/  LOP3.LUT R18, R12, 0xffff0000, RZ, 0xc0, !PT ;  /* 0xffff00000c127812 */ /* 0x000fe200078ec0ff */
[----:B------:R-:W-:Y:S01]  /*b0c0*/  IMAD.U32 R17, R14, 0x10000, RZ ;  /* 0x000100000e117824 */ /* 0x000fe200078e00ff */
[C---:B------:R-:W-:Y:S02]  /*b0d0*/  SHF.L.U32 R21, R13.reuse, 0x10, RZ ;  /* 0x000000100d157819 */ /* 0x040fe400000006ff */
[----:B------:R-:W-:Y:S01]  /*b0e0*/  LOP3.LUT R28, R13, 0xffff0000, RZ, 0xc0, !PT ;  /* 0xffff00000d1c7812 */ /* 0x000fe200078ec0ff */
[C---:B--2---:R-:W-:Y:S01]  /*b0f0*/  IMAD.U32 R3, R8.reuse, 0x10000, RZ ;  /* 0x0001000008037824 */ /* 0x044fe200078e00ff */
[----:B------:R-:W-:Y:S01]  /*b100*/  LOP3.LUT R12, R8, 0xffff0000, RZ, 0xc0, !PT ;  /* 0xffff0000080c7812 */ /* 0x000fe200078ec0ff */
[----:B------:R-:W-:Y:S01]  /*b110*/  IMAD.U32 R8, R39, 0x10000, RZ ;  /* 0x0001000027087824 */ /* 0x000fe200078e00ff */
[----:B------:R-:W-:Y:S01]  /*b120*/  LOP3.LUT R20, R14, 0xffff0000, RZ, 0xc0, !PT ;  /* 0xffff00000e147812 */ /* 0x000fe200078ec0ff */
[C---:B------:R-:W-:Y:S01]  /*b130*/  IMAD.U32 R13, R10.reuse, 0x10000, RZ ;  /* 0x000100000a0d7824 */ /* 0x040fe200078e00ff */
[----:B------:R-:W-:Y:S01]  /*b140*/  LOP3.LUT R14, R10, 0xffff0000, RZ, 0xc0, !PT ;  /* 0xffff00000a0e7812 */ /* 0x000fe200078ec0ff */
[-C--:B------:R-:W-:Y:S01]  /*b150*/  FMUL.FTZ R6, R8, R3.reuse ;  /* 0x0000000308067220 */ /* 0x080fe20000410000 */
[C---:B------:R-:W-:Y:S01]  /*b160*/  SHF.L.U32 R19, R9.reuse, 0x10, RZ ;  /* 0x0000001009137819 */ /* 0x040fe200000006ff */
[----:B------:R-:W-:Y:S01]  /*b170*/  FMUL.FTZ R10, R0, R3 ;  /* 0x00000003000a7220 */ /* 0x000fe20000410000 */
[----:B------:R-:W-:Y:S01]  /*b180*/  LOP3.LUT R3, R40, 0xffff0000, RZ, 0xc0, !PT ;  /* 0xffff000028037812 */ /* 0x000fe200078ec0ff */
[----:B------:R-:W-:Y:S01]  /*b190*/  FFMA.FTZ R35, R0, R16, -R6 ;  /* 0x0000001000237223 */ /* 0x000fe20000010806 */
[----:B------:R-:W-:Y:S01]  /*b1a0*/  LOP3.LUT R25, R9, 0xffff0000, RZ, 0xc0, !PT ;  /* 0xffff000009197812 */ /* 0x000fe200078ec0ff */
[----:B------:R-:W-:Y:S01]  /*b1b0*/  FMUL.FTZ R9, R7, R12 ;  /* 0x0000000c07097220 */ /* 0x000fe20000410000 */
[----:B------:R-:W-:Y:S01]  /*b1c0*/  SHF.L.U32 R26, R15, 0x10, RZ ;  /* 0x000000100f1a7819 */ /* 0x000fe200000006ff */
[----:B------:R-:W-:Y:S01]  /*b1d0*/  IMAD.U32 R6, R37, 0x10000, RZ ;  /* 0x0001000025067824 */ /* 0x000fe200078e00ff */
[----:B------:R-:W-:Y:S01]  /*b1e0*/  LOP3.LUT R27, R15, 0xffff0000, RZ, 0xc0, !PT ;  /* 0xffff00000f1b7812 */ /* 0x000fe200078ec0ff */
[----:B------:R-:W-:Y:S01]  /*b1f0*/  FFMA.FTZ R34, R8, R16, R10 ;  /* 0x0000001008227223 */ /* 0x000fe2000001000a */
[----:B------:R-:W-:-:S02]  /*b200*/  SHF.L.U32 R15, R11, 0x10, RZ ;  /* 0x000000100b0f7819 */ /* 0x000fc400000006ff */
[----:B------:R-:W-:Y:S01]  /*b210*/  LOP3.LUT R24, R11, 0xffff0000, RZ, 0xc0, !PT ;  /* 0xffff00000b187812 */ /* 0x000fe200078ec0ff */
[C---:B------:R-:W-:Y:S01]  /*b220*/  FMUL.FTZ R11, R3.reuse, R12 ;  /* 0x0000000c030b7220 */ /* 0x040fe20000410000 */
[----:B------:R-:W-:Y:S01]  /*b230*/  SHF.L.U32 R0, R38, 0x10, RZ ;  /* 0x0000001026007819 */ /* 0x000fe200000006ff */
[-C--:B------:R-:W-:Y:S01]  /*b240*/  FFMA.FTZ R12, R3, R18.reuse, -R9 ;  /* 0x00000012030c7223 */ /* 0x080fe20000010809 */
[----:B------:R-:W-:Y:S01]  /*b250*/  LOP3.LUT R10, R37, 0xffff0000, RZ, 0xc0, !PT ;  /* 0xffff0000250a7812 */ /* 0x000fe200078ec0ff */
[-C--:B------:R-:W-:Y:S02]  /*b260*/  FMUL.FTZ R3, R6, R13.reuse ;  /* 0x0000000d06037220 */ /* 0x080fe40000410000 */
[----:B------:R-:W-:Y:S01]  /*b270*/  FMUL.FTZ R8, R0, R13 ;  /* 0x0000000d00087220 */ /* 0x000fe20000410000 */
[----:B------:R-:W-:Y:S01]  /*b280*/  F2FP.BF16.PACK_AB R12, R12, R35 ;  /* 0x000000230c0c723e */ /* 0x000fe200000010ff */
[----:B------:R-:W-:Y:S01]  /*b290*/  FFMA.FTZ R30, R0, R17, -R3 ;  /* 0x00000011001e7223 */ /* 0x000fe20000010803 */
[----:B------:R-:W-:Y:S01]  /*b2a0*/  LOP3.LUT R0, R38, 0xffff0000, RZ, 0xc0, !PT ;  /* 0xffff000026007812 */ /* 0x000fe200078ec0ff */
[----:B------:R-:W-:Y:S01]  /*b2b0*/  FFMA.FTZ R32, R7, R18, R11 ;  /* 0x0000001207207223 */ /* 0x000fe2000001000b */
[----:B------:R-:W-:Y:S01]  /*b2c0*/  SHF.L.U32 R3, R41, 0x10, RZ ;  /* 0x0000001029037819 */ /* 0x000fe200000006ff */
[----:B------:R-:W-:-:S02]  /*b2d0*/  FMUL.FTZ R7, R10, R14 ;  /* 0x0000000e0a077220 */ /* 0x000fc40000410000 */
[----:B------:R-:W-:Y:S02]  /*b2e0*/  FFMA.FTZ R29, R6, R17, R8 ;  /* 0x00000011061d7223 */ /* 0x000fe40000010008 */
[----:B------:R-:W-:Y:S02]  /*b2f0*/  FMUL.FTZ R11, R0, R14 ;  /* 0x0000000e000b7220 */ /* 0x000fe40000410000 */
[----:B------:R-:W-:Y:S02]  /*b300*/  IMAD.U32 R6, R44, 0x10000, RZ ;  /* 0x000100002c067824 */ /* 0x000fe400078e00ff */
[----:B------:R-:W-:Y:S02]  /*b310*/  IMAD.U32 R8, R42, 0x10000, RZ ;  /* 0x000100002a087824 */ /* 0x000fe400078e00ff */
[----:B------:R-:W-:Y:S01]  /*b320*/  FFMA.FTZ R14, R0, R20, -R7 ;  /* 0x00000014000e7223 */ /* 0x000fe20000010807 */
[----:B------:R-:W-:Y:S01]  /*b330*/  SHF.L.U32 R0, R43, 0x10, RZ ;  /* 0x000000102b007819 */ /* 0x000fe200000006ff */
[----:B------:R-:W-:-:S02]  /*b340*/  FMUL.FTZ R9, R3, R19 ;  /* 0x0000001303097220 */ /* 0x000fc40000410000 */
[----:B------:R-:W-:Y:S01]  /*b350*/  FFMA.FTZ R20, R10, R20, R11 ;  /* 0x000000140a147223 */ /* 0x000fe2000001000b */
[----:B------:R-:W-:Y:S01]  /*b360*/  F2FP.BF16.PACK_AB R14, R14, R30 ;  /* 0x0000001e0e0e723e */ /* 0x000fe200000010ff */
[----:B------:R-:W-:Y:S02]  /*b370*/  FMUL.FTZ R7, R6, R19 ;  /* 0x0000001306077220 */ /* 0x000fe40000410000 */
[----:B------:R-:W-:Y:S02]  /*b380*/  FMUL.FTZ R10, R8, R15 ;  /* 0x0000000f080a7220 */ /* 0x000fe40000410000 */
[-C--:B------:R-:W-:Y:S01]  /*b390*/  FFMA.FTZ R19, R6, R21.reuse, -R9 ;  /* 0x0000001506137223 */ /* 0x080fe20000010809 */
[----:B------:R-:W-:Y:S01]  /*b3a0*/  LOP3.LUT R6, R43, 0xffff0000, RZ, 0xc0, !PT ;  /* 0xffff00002b067812 */ /* 0x000fe200078ec0ff */
[----:B------:R-:W-:Y:S01]  /*b3b0*/  FFMA.FTZ R18, R3, R21, R7 ;  /* 0x0000001503127223 */ /* 0x000fe20000010007 */
[----:B------:R-:W-:Y:S01]  /*b3c0*/  LOP3.LUT R3, R41, 0xffff0000, RZ, 0xc0, !PT ;  /* 0xffff000029037812 */ /* 0x000fe200078ec0ff */
[----:B------:R-:W-:Y:S01]  /*b3d0*/  FMUL.FTZ R9, R0, R15 ;  /* 0x0000000f00097220 */ /* 0x000fe20000410000 */
[----:B------:R-:W-:Y:S01]  /*b3e0*/  LOP3.LUT R7, R44, 0xffff0000, RZ, 0xc0, !PT ;  /* 0xffff00002c077812 */ /* 0x000fe200078ec0ff */
[-C--:B------:R-:W-:Y:S01]  /*b3f0*/  FFMA.FTZ R17, R0, R26.reuse, -R10 ;  /* 0x0000001a00117223 */ /* 0x080fe2000001080a */
[----:B------:R-:W-:Y:S01]  /*b400*/  LOP3.LUT R0, R42, 0xffff0000, RZ, 0xc0, !PT ;  /* 0xffff00002a007812 */ /* 0x000fe200078ec0ff */
[----:B------:R-:W-:-:S02]  /*b410*/  FFMA.FTZ R16, R8, R26, R9 ;  /* 0x0000001a08107223 */ /* 0x000fc40000010009 */
[-C--:B------:R-:W-:Y:S02]  /*b420*/  FMUL.FTZ R11, R3, R25.reuse ;  /* 0x00000019030b7220 */ /* 0x080fe40000410000 */
[-C--:B------:R-:W-:Y:S02]  /*b430*/  FMUL.FTZ R9, R0, R24.reuse ;  /* 0x0000001800097220 */ /* 0x080fe40000410000 */
[C---:B------:R-:W-:Y:S02]  /*b440*/  FMUL.FTZ R10, R7.reuse, R25 ;  /* 0x00000019070a7220 */ /* 0x040fe40000410000 */
[C---:B------:R-:W-:Y:S02]  /*b450*/  FMUL.FTZ R8, R6.reuse, R24 ;  /* 0x0000001806087220 */ /* 0x040fe40000410000 */
[----:B------:R-:W-:Y:S02]  /*b460*/  FFMA.FTZ R13, R7, R28, -R11 ;  /* 0x0000001c070d7223 */ /* 0x000fe4000001080b */
[----:B------:R-:W-:-:S02]  /*b470*/  FFMA.FTZ R15, R6, R27, -R9 ;  /* 0x0000001b060f7223 */ /* 0x000fc40000010809 */
[----:B------:R-:W-:Y:S01]  /*b480*/  FFMA.FTZ R3, R3, R28, R10 ;  /* 0x0000001c03037223 */ /* 0x000fe2000001000a */
[----:B------:R-:W-:Y:S01]  /*b490*/  F2FP.BF16.PACK_AB R13, R13, R19 ;  /* 0x000000130d0d723e */ /* 0x000fe200000010ff */
[----:B------:R-:W-:Y:S01]  /*b4a0*/  FFMA.FTZ R11, R0, R27, R8 ;  /* 0x0000001b000b7223 */ /* 0x000fe20000010008 */
[----:B------:R-:W-:Y:S02]  /*b4b0*/  F2FP.BF16.PACK_AB R15, R15, R17 ;  /* 0x000000110f0f723e */ /* 0x000fe400000010ff */
[----:B------:R-:W-:Y:S02]  /*b4c0*/  F2FP.BF16.PACK_AB R10, R20, R29 ;  /* 0x0000001d140a723e */ /* 0x000fe400000010ff */
[----:B------:R-:W-:Y:S01]  /*b4d0*/  F2FP.BF16.PACK_AB R8, R32, R34 ;  /* 0x000000222008723e */ /* 0x000fe200000010ff */
[----:B------:R1:W-:Y:S01]  /*b4e0*/  STS.128 [R33+0x100], R12 ;  /* 0x0001000c21007388 */ /* 0x0003e20000000c00 */
[----:B------:R-:W-:Y:S02]  /*b4f0*/  F2FP.BF16.PACK_AB R9, R3, R18 ;  /* 0x000000120309723e */ /* 0x000fe400000010ff */
[----:B------:R-:W-:-:S05]  /*b500*/  F2FP.BF16.PACK_AB R11, R11, R16 ;  /* 0x000000100b0b723e */ /* 0x000fca00000010ff */
[----:B------:R1:W-:Y:S02]  /*b510*/  STS.128 [R31+0x100], R8 ;  /* 0x000100081f007388 */ /* 0x0003e40000000c00 */
.L_x_129:
[----:B------:R-:W-:Y:S05]  /*b520*/  BSYNC B0 ;  /* 0x0000000000007941 */ /* 0x000fea0003800000 */
.L_x_128:
        /* <DEDUP_REMOVED lines=101> */
.L_x_131:
[----:B------:R-:W-:Y:S05]  /*bb80*/  BSYNC B0 ;  /* 0x0000000000007941 */ /* 0x000fea0003800000 */
.L_x_130:
[----:B------:R-:W-:-:S04]  /*bb90*/  IADD3 R3, R60, 0x60, RZ ;  /* 0x000000603c037810 */ /* 0x000fc80007ffe0ff */
        /* <DEDUP_REMOVED lines=16> */
[----:B------:R-:W-:-:S04]  /*bca0*/  LOP3.LUT R6, R6, 0xfffffe00, RZ, 0xc0, !PT ;  /* 0xfffffe0006067812 */ /* 0x000fc800078ec0ff */
[----:B------:R-:W-:Y:S02]  /*bcb0*/  LOP3.LUT R9, R6, R9, R3, 0xf6, !PT ;  /* 0x0000000906097212 */ /* 0x000fe400078ef603 */
[----:B------:R-:W-:Y:S02]  /*bcc0*/  LOP3.LUT R3, R8, R3, RZ, 0x3c, !PT ;  /* 0x0000000308037212 */ /* 0x000fe400078e3cff */
[----:B------:R-:W-:Y:S02]  /*bcd0*/  LOP3.LUT R0, R0, 0x7fffe000, RZ, 0xc0, !PT ;  /* 0x7fffe00000007812 */ /* 0x000fe400078ec0ff */
[----:B------:R-:W-:Y:S02]  /*bce0*/  SHF.L.U32 R33, R9, 0x1, RZ ;  /* 0x0000000109217819 */ /* 0x000fe400000006ff */
[----:B------:R-:W-:Y:S01]  /*bcf0*/  IADD3 R0, R3, R0, R6 ;  /* 0x0000000003007210 */ /* 0x000fe20007ffe006 */
[----:B------:R-:W-:Y:S02]  /*bd00*/  IMAD.U32 R3, R38, 0x10000, RZ ;  /* 0x0001000026037824 */ /* 0x000fe400078e00ff */
[----:B------:R-:W1:Y:S02]  /*bd10*/  LDS.128 R12, [R33+0x100] ;  /* 0x00010000210c7984 */ /* 0x000e640000000c00 */
[----:B------:R-:W-:Y:S01]  /*bd20*/  IMAD.SHL.U32 R30, R0, 0x2, RZ ;  /* 0x00000002001e7824 */ /* 0x000fe200078e00ff */
[----:B------:R-:W-:-:S04]  /*bd30*/  LOP3.LUT R0, R37, 0xffff0000, RZ, 0xc0, !PT ;  /* 0xffff000025007812 */ /* 0x000fc800078ec0ff */
[----:B------:R-:W2:Y:S01]  /*bd40*/  LDS.128 R8, [R30+0x100] ;  /* 0x000100001e087984 */ /* 0x000ea20000000c00 */
[C---:B-1----:R-:W-:Y:S01]  /*bd50*/  IMAD.U32 R17, R12.reuse, 0x10000, RZ ;  /* 0x000100000c117824 */ /* 0x042fe200078e00ff */
[----:B------:R-:W-:Y:S01]  /*bd60*/  LOP3.LUT R20, R12, 0xffff0000, RZ, 0xc0, !PT ;  /* 0xffff00000c147812 */ /* 0x000fe200078ec0ff */
[----:B------:R-:W-:Y:S01]  /*bd70*/  IMAD.U32 R12, R37, 0x10000, RZ ;  /* 0x00010000250c7824 */ /* 0x000fe200078e00ff */
[C---:B------:R-:W-:Y:S02]  /*bd80*/  SHF.L.U32 R21, R13.reuse, 0x10, RZ ;  /* 0x000000100d157819 */ /* 0x040fe400000006ff */
[----:B------:R-:W-:Y:S01]  /*bd90*/  LOP3.LUT R27, R13, 0xffff0000, RZ, 0xc0, !PT ;  /* 0xffff00000d1b7812 */ /* 0x000fe200078ec0ff */
[----:B------:R-:W-:Y:S01]  /*bda0*/  IMAD.U32 R13, R14, 0x10000, RZ ;  /* 0x000100000e0d7824 */ /* 0x000fe200078e00ff */
[----:B--2---:R-:W-:Y:S02]  /*bdb0*/  SHF.L.U32 R6, R10, 0x10, RZ ;  /* 0x000000100a067819 */ /* 0x004fe400000006ff */
[----:B------:R-:W-:Y:S01]  /*bdc0*/  LOP3.LUT R16, R14, 0xffff0000, RZ, 0xc0, !PT ;  /* 0xffff00000e107812 */ /* 0x000fe200078ec0ff */
[----:B------:R-:W-:Y:S01]  /*bdd0*/  IMAD.U32 R14, R8, 0x10000, RZ ;  /* 0x00010000080e7824 */ /* 0x000fe200078e00ff */
[C---:B------:R-:W-:Y:S01]  /*bde0*/  SHF.L.U32 R25, R15.reuse, 0x10, RZ ;  /* 0x000000100f197819 */ /* 0x040fe200000006ff */
[-C--:B------:R-:W-:Y:S01]  /*bdf0*/  FMUL.FTZ R7, R12, R6.reuse ;  /* 0x000000060c077220 */ /* 0x080fe20000410000 */
[----:B------:R-:W-:Y:S01]  /*be00*/  LOP3.LUT R26, R15, 0xffff0000, RZ, 0xc0, !PT ;  /* 0xffff00000f1a7812 */ /* 0x000fe200078ec0ff */
[C---:B------:R-:W-:Y:S01]  /*be10*/  FMUL.FTZ R6, R3.reuse, R6 ;  /* 0x0000000603067220 */ /* 0x040fe20000410000 */
[----:B------:R-:W-:Y:S01]  /*be20*/  LOP3.LUT R15, R8, 0xffff0000, RZ, 0xc0, !PT ;  /* 0xffff0000080f7812 */ /* 0x000fe200078ec0ff */
[-C--:B------:R-:W-:Y:S01]  /*be30*/  FFMA.FTZ R35, R3, R13.reuse, -R7 ;  /* 0x0000000d03237223 */ /* 0x080fe20000010807 */
[----:B------:R-:W-:Y:S01]  /*be40*/  LOP3.LUT R8, R10, 0xffff0000, RZ, 0xc0, !PT ;  /* 0xffff00000a087812 */ /* 0x000fe200078ec0ff */
[----:B------:R-:W-:Y:S01]  /*be50*/  FFMA.FTZ R34, R12, R13, R6 ;  /* 0x0000000d0c227223 */ /* 0x000fe20000010006 */
[----:B------:R-:W-:Y:S01]  /*be60*/  LOP3.LUT R3, R38, 0xffff0000, RZ, 0xc0, !PT ;  /* 0xffff000026037812 */ /* 0x000fe200078ec0ff */
[----:B------:R-:W-:Y:S01]  /*be70*/  IMAD.U32 R7, R39, 0x10000, RZ ;  /* 0x0001000027077824 */ /* 0x000fe200078e00ff */
[----:B------:R-:W-:-:S02]  /*be80*/  SHF.L.U32 R19, R9, 0x10, RZ ;  /* 0x0000001009137819 */ /* 0x000fc400000006ff */
[----:B------:R-:W-:Y:S01]  /*be90*/  LOP3.LUT R23, R9, 0xffff0000, RZ, 0xc0, !PT ;  /* 0xffff000009177812 */ /* 0x000fe200078ec0ff */
[-C--:B------:R-:W-:Y:S01]  /*bea0*/  FMUL.FTZ R9, R0, R8.reuse ;  /* 0x0000000800097220 */ /* 0x080fe20000410000 */
[----:B------:R-:W-:Y:S01]  /*beb0*/  SHF.L.U32 R6, R40, 0x10, RZ ;  /* 0x0000001028067819 */ /* 0x000fe200000006ff */
[----:B------:R-:W-:Y:S01]  /*bec0*/  FMUL.FTZ R8, R3, R8 ;  /* 0x0000000803087220 */ /* 0x000fe20000410000 */
[----:B------:R-:W-:Y:S01]  /*bed0*/  LOP3.LUT R10, R39, 0xffff0000, RZ, 0xc0, !PT ;  /* 0xffff0000270a7812 */ /* 0x000fe200078ec0ff */
[----:B------:R-:W-:Y:S01]  /*bee0*/  FFMA.FTZ R32, R3, R16, -R9 ;  /* 0x0000001003207223 */ /* 0x000fe20000010809 */
[----:B------:R-:W-:Y:S01]  /*bef0*/  SHF.L.U32 R18, R11, 0x10, RZ ;  /* 0x000000100b127819 */ /* 0x000fe200000006ff */
[-C--:B------:R-:W-:Y:S01]  /*bf00*/  FMUL.FTZ R3, R7, R14.reuse ;  /* 0x0000000e07037220 */ /* 0x080fe20000410000 */
[----:B------:R-:W-:Y:S01]  /*bf10*/  LOP3.LUT R22, R11, 0xffff0000, RZ, 0xc0, !PT ;  /* 0xffff00000b167812 */ /* 0x000fe200078ec0ff */
[----:B------:R-:W-:Y:S01]  /*bf20*/  FMUL.FTZ R9, R6, R14 ;  /* 0x0000000e06097220 */ /* 0x000fe20000410000 */
[----:B------:R-:W-:Y:S01]  /*bf30*/  F2FP.BF16.PACK_AB R14, R32, R35 ;  /* 0x00000023200e723e */ /* 0x000fe200000010ff */
[----:B------:R-:W-:Y:S01]  /*bf40*/  FFMA.FTZ R31, R0, R16, R8 ;  /* 0x00000010001f7223 */ /* 0x000fe20000010008 */
[----:B------:R-:W-:Y:S01]  /*bf50*/  LOP3.LUT R0, R40, 0xffff0000, RZ, 0xc0, !PT ;  /* 0xffff000028007812 */ /* 0x000fe200078ec0ff */
[-C--:B------:R-:W-:Y:S01]  /*bf60*/  FFMA.FTZ R29, R6, R17.reuse, -R3 ;  /* 0x00000011061d7223 */ /* 0x080fe20000010803 */
[----:B------:R-:W-:Y:S01]  /*bf70*/  SHF.L.U32 R3, R41, 0x10, RZ ;  /* 0x0000001029037819 */ /* 0x000fe200000006ff */
[----:B------:R-:W-:-:S02]  /*bf80*/  FFMA.FTZ R28, R7, R17, R9 ;  /* 0x00000011071c7223 */ /* 0x000fc40000010009 */
[-C--:B------:R-:W-:Y:S02]  /*bf90*/  FMUL.FTZ R7, R10, R15.reuse ;  /* 0x0000000f0a077220 */ /* 0x080fe40000410000 */
        /* <DEDUP_REMOVED lines=9> */
[-C--:B------:R-:W-:Y:S02]  /*c030*/  FMUL.FTZ R10, R8, R18.reuse ;  /* 0x00000012080a7220 */ /* 0x080fe40000410000 */
        /* <DEDUP_REMOVED lines=25> */
.L_x_121:
[----:B------:R-:W-:Y:S05]  /*c1d0*/  BSYNC B2 ;  /* 0x0000000000027941 */ /* 0x000fea0003800000 */
.L_x_105:
[----:B------:R-:W-:Y:S01]  /*c1e0*/  LEA.HI R117, R117, R227, RZ, 0x5 ;  /* 0x000000e375757211 */ /* 0x000fe200078f28ff */
[----:B------:R-:W-:Y:S01]  /*c1f0*/  BAR.SYNC.DEFER_BLOCKING 0x0 ;  /* 0x0000000000007b1d */ /* 0x000fe20000010000 */
[C---:B------:R-:W-:Y:S01]  /*c200*/  IMAD.SHL.U32 R0, R61.reuse, 0x40, RZ ;  /* 0x000000403d007824 */ /* 0x040fe200078e00ff */
[----:B------:R-:W-:Y:S01]  /*c210*/  LOP3.LUT P0, RZ, R61, 0x2, RZ, 0xc0, !PT ;  /* 0x000000023dff7812 */ /* 0x000fe2000780c0ff */
[----:B------:R-:W-:Y:S02]  /*c220*/  IMAD.SHL.U32 R3, R60, 0x8, RZ ;  /* 0x000000083c037824 */ /* 0x000fe400078e00ff */
[----:B------:R-:W-:Y:S01]  /*c230*/  IMAD.SHL.U32 R176, R117, 0x20, RZ ;  /* 0x0000002075b07824 */ /* 0x000fe200078e00ff */
[----:B------:R-:W-:Y:S01]  /*c240*/  LOP3.LUT R0, R0, 0x1c0, RZ, 0xc0, !PT ;  /* 0x000001c000007812 */ /* 0x000fe200078ec0ff */
[----:B------:R-:W-:-:S03]  /*c250*/  IMAD.WIDE.U32 R6, R63, c[0x0][0x208], RZ ;  /* 0x000082003f067a25 */ /* 0x000fc600078e00ff */
[----:B------:R-:W-:Y:S01]  /*c260*/  LOP3.LUT R176, R176, 0x7ffffc00, RZ, 0xc0, !PT ;  /* 0x7ffffc00b0b07812 */ /* 0x000fe200078ec0ff */
[----:B------:R-:W-:Y:S01]  /*c270*/  IMAD R116, R63, -0x80, R195 ;  /* 0xffffff803f747824 */ /* 0x000fe200078e02c3 */
[----:B------:R-:W-:Y:S01]  /*c280*/  LOP3.LUT R3, R0, 0x8, R3, 0xf8, !PT ;  /* 0x0000000800037812 */ /* 0x000fe200078ef803 */
[----:B------:R-:W-:Y:S01]  /*c290*/  IMAD.MOV.U32 R184, RZ, RZ, 0x6 ;  /* 0x00000006ffb87424 */ /* 0x000fe200078e00ff */
[----:B------:R-:W-:Y:S01]  /*c2a0*/  SHF.R.U32.HI R0, RZ, 0x3, R0 ;  /* 0x00000003ff007819 */ /* 0x000fe20000011600 */
[----:B------:R-:W-:Y:S02]  /*c2b0*/  IMAD.IADD R176, R4, 0x1, R176 ;  /* 0x0000000104b07824 */ /* 0x000fe400078e02b0 */
[----:B------:R-:W-:Y:S01]  /*c2c0*/  IMAD.SHL.U32 R226, R62, 0x2, RZ ;  /* 0x000000023ee27824 */ /* 0x000fe200078e00ff */
[----:B------:R-:W-:Y:S02]  /*c2d0*/  LOP3.LUT R0, R3, R0, RZ, 0x3c, !PT ;  /* 0x0000000003007212 */ /* 0x000fe400078e3cff */
[C---:B------:R-:W-:Y:S01]  /*c2e0*/  LEA R188, R176.reuse, 0x100, 0x1 ;  /* 0x00000100b0bc7811 */ /* 0x040fe200078e08ff */
[----:B------:R-:W-:-:S02]  /*c2f0*/  IMAD.SHL.U32 R176, R176, 0x2, RZ ;  /* 0x00000002b0b07824 */ /* 0x000fc400078e00ff */
[----:B------:R-:W-:Y:S02]  /*c300*/  IMAD R0, R46, 0x200, R0 ;  /* 0x000002002e007824 */ /* 0x000fe400078e0200 */
[--C-:B------:R-:W-:Y:S01]  /*c310*/  IMAD R180, R5, 0x2, R188.reuse ;  /* 0x0000000205b47824 */ /* 0x100fe200078e02bc */
[----:B------:R-:W-:Y:S01]  /*c320*/  LDSM.16.M88.4 R136, [R176+0x100] ;  /* 0x00010000b088783b */ /* 0x000fe20000000200 */
[C---:B------:R-:W-:Y:S02]  /*c330*/  IMAD R188, R2.reuse, 0x2, R188 ;  /* 0x0000000202bc7824 */ /* 0x040fe400078e02bc */
[----:B------:R-:W-:Y:S01]  /*c340*/  IMAD R200, R2, 0x2, R180 ;  /* 0x0000000202c87824 */ /* 0x000fe200078e02b4 */
[----:B------:R-:W-:Y:S01]  /*c350*/  LDSM.16.M88.4 R140, [R180] ;  /* 0x00000000b48c783b */ /* 0x000fe20000000200 */
[----:B------:R-:W-:-:S03]  /*c360*/  IMAD.SHL.U32 R119, R0, 0x2, RZ ;  /* 0x0000000200777824 */ /* 0x000fc600078e00ff */
[----:B------:R-:W-:Y:S02]  /*c370*/  LDSM.16.M88.4 R168, [R188] ;  /* 0x00000000bca8783b */ /* 0x000fe40000000200 */
[C---:B------:R-:W-:Y:S02]  /*c380*/  IADD3 R0, R119.reuse, 0x8100, RZ ;  /* 0x0000810077007810 */ /* 0x040fe40007ffe0ff */
[----:B------:R-:W-:Y:S01]  /*c390*/  LDSM.16.M88.4 R172, [R200] ;  /* 0x00000000c8ac783b */ /* 0x000fe20000000200 */
[----:B------:R-:W-:Y:S02]  /*c3a0*/  IADD3 R210, R119, 0x8120, RZ ;  /* 0x0000812077d27810 */ /* 0x000fe40007ffe0ff */
[----:B------:R-:W-:Y:S01]  /*c3b0*/  @P0 IADD3 R210, R0, -0x20, RZ ;  /* 0xffffffe000d20810 */ /* 0x000fe20007ffe0ff */
[----:B------:R-:W-:Y:S01]  /*c3c0*/  LDSM.16.M88.4 R176, [R176+0x4100] ;  /* 0x00410000b0b0783b */ /* 0x000fe20000000200 */
[----:B------:R-:W-:Y:S01]  /*c3d0*/  IMAD R0, R84, c[0x0][0x208], RZ ;  /* 0x0000820054007a24 */ /* 0x000fe200078e02ff */
[----:B------:R-:W-:-:S02]  /*c3e0*/  LEA R3, P0, R6, R244, 0x7 ;  /* 0x000000f406037211 */ /* 0x000fc400078038ff */
[----:B------:R-:W-:Y:S01]  /*c3f0*/  LDSM.16.M88.4 R180, [R180+0x4000] ;  /* 0x00400000b4b4783b */ /* 0x000fe20000000200 */
[----:B------:R-:W-:Y:S01]  /*c400*/  IMAD R0, R63, c[0x0][0x20c], R0 ;  /* 0x000083003f007a24 */ /* 0x000fe200078e0200 */
[C---:B------:R-:W-:Y:S02]  /*c410*/  IADD3 R225, R210.reuse, 0x800, RZ ;  /* 0x00000800d2e17810 */ /* 0x040fe40007ffe0ff */
[----:B------:R-:W-:Y:S01]  /*c420*/  LDSM.16.M88.4 R188, [R188+0x4000] ;  /* 0x00400000bcbc783b */ /* 0x000fe20000000200 */
[----:B------:R-:W-:Y:S01]  /*c430*/  IMAD.IADD R0, R7, 0x1, R0 ;  /* 0x0000000107007824 */ /* 0x000fe200078e0200 */
[C---:B------:R-:W-:Y:S02]  /*c440*/  IADD3 R224, R210.reuse, 0x1000, RZ ;  /* 0x00001000d2e07810 */ /* 0x040fe40007ffe0ff */
[----:B------:R-:W-:Y:S01]  /*c450*/  LDSM.16.M88.4 R200, [R200+0x4000] ;  /* 0x00400000c8c8783b */ /* 0x000fe20000000200 */
[----:B------:R-:W-:Y:S02]  /*c460*/  IADD3 R223, R210, 0x1800, RZ ;  /* 0x00001800d2df7810 */ /* 0x000fe40007ffe0ff */
[----:B------:R-:W-:Y:S01]  /*c470*/  LEA.HI.X R7, R6, R241, R0, 0x7, P0 ;  /* 0x000000f106077211 */ /* 0x000fe200000f3c00 */
[----:B------:R-:W-:Y:S01]  /*c480*/  BAR.SYNC.DEFER_BLOCKING 0x0 ;  /* 0x0000000000007b1d */ /* 0x000fe20000010000 */
[----:B------:R-:W-:Y:S01]  /*c490*/  IMAD.IADD R0, R116, 0x1, -R60 ;  /* 0x0000000174007824 */ /* 0x000fe200078e0a3c */
[----:B------:R-:W-:-:S02]  /*c4a0*/  LEA R6, P0, R3, c[0x0][0x1f8], 0x1 ;  /* 0x00007e0003067a11 */ /* 0x000fc400078008ff */
[----:B------:R-:W-:Y:S02]  /*c4b0*/  IADD3 R222, R210, 0x2000, RZ ;  /* 0x00002000d2de7810 */ /* 0x000fe40007ffe0ff */
[C---:B------:R-:W-:Y:S02]  /*c4c0*/  ISETP.LT.OR P5, PT, R0.reuse, 0x1, P4 ;  /* 0x000000010000780c */ /* 0x040fe400027a1670 */
[C---:B------:R-:W-:Y:S02]  /*c4d0*/  ISETP.LT.OR P2, PT, R0.reuse, 0x1, P3 ;  /* 0x000000010000780c */ /* 0x040fe40001f41670 */
[C---:B------:R-:W-:Y:S02]  /*c4e0*/  ISETP.LT.OR P1, PT, R0.reuse, 0x21, P4 ;  /* 0x000000210000780c */ /* 0x040fe40002721670 */
[----:B------:R-:W-:Y:S02]  /*c4f0*/  LEA.HI.X R7, R3, c[0x0][0x1fc], R7, 0x1, P0 ;  /* 0x00007f0003077a11 */ /* 0x000fe400000f0c07 */
[----:B------:R-:W-:-:S02]  /*c500*/  ISETP.LT.OR P6, PT, R0, 0x41, P4 ;  /* 0x000000410000780c */ /* 0x000fc400027c1670 */
[C---:B------:R-:W-:Y:S02]  /*c510*/  IADD3 R221, R210.reuse, 0x2800, RZ ;  /* 0x00002800d2dd7810 */ /* 0x040fe40007ffe0ff */
[C---:B------:R-:W-:Y:S02]  /*c520*/  IADD3 R220, R210.reuse, 0x3000, RZ ;  /* 0x00003000d2dc7810 */ /* 0x040fe40007ffe0ff */
[C---:B------:R-:W-:Y:S02]  /*c530*/  IADD3 R219, R210.reuse, 0x3800, RZ ;  /* 0x00003800d2db7810 */ /* 0x040fe40007ffe0ff */
[----:B------:R-:W-:Y:S01]  /*c540*/  IADD3 R218, R210, 0x4000, RZ ;  /* 0x00004000d2da7810 */ /* 0x000fe20007ffe0ff */
[----:B------:R-:W-:-:S04]  /*c550*/  DEPBAR.LE SB0, 0x0 ;  /* 0x000080000000791a */ /* 0x000fc80000000000 */
[----:B------:R-:W-:Y:S01]  /*c560*/  BAR.SYNC.DEFER_BLOCKING 0x0 ;  /* 0x0000000000007b1d */ /* 0x000fe20000010000 */
[C---:B------:R-:W-:Y:S02]  /*c570*/  IADD3 R217, R210.reuse, 0x4800, RZ ;  /* 0x00004800d2d97810 */ /* 0x040fe40007ffe0ff */
[C---:B------:R-:W-:Y:S02]  /*c580*/  IADD3 R216, R210.reuse, 0x5000, RZ ;  /* 0x00005000d2d87810 */ /* 0x040fe40007ffe0ff */
[C---:B------:R-:W-:Y:S02]  /*c590*/  IADD3 R215, R210.reuse, 0x5800, RZ ;  /* 0x00005800d2d77810 */ /* 0x040fe40007ffe0ff */
[C---:B------:R-:W-:Y:S02]  /*c5a0*/  IADD3 R214, R210.reuse, 0x6000, RZ ;  /* 0x00006000d2d67810 */ /* 0x040fe40007ffe0ff */
[C---:B------:R-:W-:Y:S02]  /*c5b0*/  IADD3 R213, R210.reuse, 0x6800, RZ ;  /* 0x00006800d2d57810 */ /* 0x040fe40007ffe0ff */
[----:B------:R-:W-:-:S02]  /*c5c0*/  IADD3 R212, R210, 0x7000, RZ ;  /* 0x00007000d2d47810 */ /* 0x000fc40007ffe0ff */
[----:B------:R-:W-:Y:S01]  /*c5d0*/  IADD3 R211, R210, 0x7800, RZ ;  /* 0x00007800d2d37810 */ /* 0x000fe20007ffe0ff */
[----:B-1----:R-:W1:Y:S04]  /*c5e0*/  LDSM.16.M88.4 R8, [R119+0x8900] ;  /* 0x008900007708783b */ /* 0x002e680000000200 */
[----:B------:R-:W2:Y:S04]  /*c5f0*/  LDSM.16.M88.4 R32, [R119+0x9900] ;  /* 0x009900007720783b */ /* 0x000ea80000000200 */
[----:B------:R-:W3:Y:S04]  /*c600*/  LDSM.16.M88.4 R12, [R119+0x8100] ;  /* 0x00810000770c783b */ /* 0x000ee80000000200 */
[----:B------:R-:W4:Y:S04]  /*c610*/  LDSM.16.M88.4 R20, [R119+0x9100] ;  /* 0x009100007714783b */ /* 0x000f280000000200 */
[----:B------:R-:W2:Y:S04]  /*c620*/  LDSM.16.M88.4 R56, [R210+0x1800] ;  /* 0x00180000d238783b */ /* 0x000ea80000000200 */
[----:B------:R-:W3:Y:S04]  /*c630*/  LDSM.16.M88.4 R64, [R119+0xa100] ;  /* 0x00a100007740783b */ /* 0x000ee80000000200 */
[----:B------:R-:W3:Y:S04]  /*c640*/  LDSM.16.M88.4 R52, [R210] ;  /* 0x00000000d234783b */ /* 0x000ee80000000200 */
[----:B------:R-:W4:Y:S04]  /*c650*/  LDSM.16.M88.4 R44, [R210+0x1000] ;  /* 0x00100000d22c783b */ /* 0x000f280000000200 */
[----:B------:R-:W4:Y:S04]  /*c660*/  LDSM.16.M88.4 R68, [R119+0xa900] ;  /* 0x00a900007744783b */ /* 0x000f280000000200 */
[----:B------:R-:W-:Y:S01]  /*c670*/  LDSM.16.M88.4 R48, [R210+0x800] ;  /* 0x00080000d230783b */ /* 0x000fe20000000200 */
[C---:B-1----:R-:W-:Y:S08]  /*c680*/  HMMA.16816.F32.BF16 R28, R136.reuse, R8, RZ ;  /* 0x00000008881c723c */ /* 0x042ff000000418ff */
[C---:B------:R-:W-:Y:S08]  /*c690*/  HMMA.16816.F32.BF16 R24, R136.reuse, R10, RZ ;  /* 0x0000000a8818723c */ /* 0x040ff000000418ff */
[C---:B--2---:R-:W-:Y:S08]  /*c6a0*/  HMMA.16816.F32.BF16 R8, R136.reuse, R32, RZ ;  /* 0x000000208808723c */ /* 0x044ff000000418ff */
[C---:B---3--:R-:W-:Y:S08]  /*c6b0*/  HMMA.16816.F32.BF16 R36, R136.reuse, R14, RZ ;  /* 0x0000000e8824723c */ /* 0x048ff000000418ff */
[C---:B------:R-:W-:Y:S08]  /*c6c0*/  HMMA.16816.F32.BF16 R40, R136.reuse, R12, RZ ;  /* 0x0000000c8828723c */ /* 0x040ff000000418ff */
[C---:B----4-:R-:W-:Y:S08]  /*c6d0*/  HMMA.16816.F32.BF16 R16, R136.reuse, R20, RZ ;  /* 0x000000148810723c */ /* 0x050ff000000418ff */
[C---:B------:R-:W-:Y:S08]  /*c6e0*/  HMMA.16816.F32.BF16 R12, R136.reuse, R22, RZ ;  /* 0x00000016880c723c */ /* 0x040ff000000418ff */
[----:B------:R-:W-:Y:S01]  /*c6f0*/  HMMA.16816.F32.BF16 R20, R136, R34, RZ ;  /* 0x000000228814723c */ /* 0x000fe200000418ff */
[----:B------:R-:W1:Y:S07]  /*c700*/  LDSM.16.M88.4 R32, [R210+0x2000] ;  /* 0x00200000d220783b */ /* 0x000e6e0000000200 */
[----:B------:R-:W-:Y:S08]  /*c710*/  HMMA.16816.F32.BF16 R76, R140, R56, R8 ;  /* 0x000000388c4c723c */ /* 0x000ff00000041808 */
[----:B------:R-:W-:Y:S08]  /*c720*/  HMMA.16816.F32.BF16 R8, R136, R64, RZ ;  /* 0x000000408808723c */ /* 0x000ff000000418ff */
[C---:B------:R-:W-:Y:S01]  /*c730*/  HMMA.16816.F32.BF16 R104, R140.reuse, R54, R36 ;  /* 0x000000368c68723c */ /* 0x040fe20000041824 */
[----:B------:R-:W2:Y:S07]  /*c740*/  LDSM.16.M88.4 R36, [R210+0x2800] ;  /* 0x00280000d224783b */ /* 0x000eae0000000200 */
[----:B------:R-:W-:Y:S08]  /*c750*/  HMMA.16816.F32.BF16 R96, R140, R46, R12 ;  /* 0x0000002e8c60723c */ /* 0x000ff0000004180c */
[----:B------:R-:W-:Y:S08]  /*c760*/  HMMA.16816.F32.BF16 R12, R136, R68, RZ ;  /* 0x00000044880c723c */ /* 0x000ff000000418ff */
[C---:B-1----:R-:W-:Y:S07]  /*c770*/  HMMA.16816.F32.BF16 R88, R140.reuse, R32, R8 ;  /* 0x000000208c58723c */ /* 0x042fee0000041808 */
[----:B------:R-:W-:Y:S01]  /*c780*/  IMAD.MOV.U32 R8, RZ, RZ, c[0x0][0x208] ;  /* 0x00008200ff087624 */ /* 0x000fe200078e00ff */
[----:B------:R-:W-:Y:S04]  /*c790*/  HMMA.16816.F32.BF16 R108, R140, R48, R28 ;  /* 0x000000308c6c723c */ /* 0x000fe8000004181c */
[----:B------:R-:W-:-:S03]  /*c7a0*/  SHF.L.U64.HI R120, R8, R184, c[0x0][0x20c] ;  /* 0x0000830008787619 */ /* 0x000fc600000102b8 */
[----:B------:R-:W-:Y:S01]  /*c7b0*/  IMAD.SHL.U32 R48, R8, 0x40, RZ ;  /* 0x0000004008307824 */ /* 0x000fe200078e00ff */
[C---:B------:R-:W-:Y:S01]  /*c7c0*/  HMMA.16816.F32.BF16 R80, R140.reuse, R58, R20 ;  /* 0x0000003a8c50723c */ /* 0x040fe20000041814 */
[----:B------:R-:W1:Y:S03]  /*c7d0*/  LDSM.16.M88.4 R20, [R119+0xb100] ;  /* 0x00b100007714783b */ /* 0x000e660000000200 */
[----:B------:R-:W-:Y:S01]  /*c7e0*/  IADD3 R8, P0, R48, R6, RZ ;  /* 0x0000000630087210 */ /* 0x000fe20007f1e0ff */
[----:B------:R-:W-:Y:S03]  /*c7f0*/  STL [R1], R120 ;  /* 0x0000007801007387 */ /* 0x000fe60000100800 */
[----:B------:R-:W-:Y:S01]  /*c800*/  HMMA.16816.F32.BF16 R112, R140, R52, R40 ;  /* 0x000000348c70723c */ /* 0x000fe20000041828 */
[----:B------:R-:W-:Y:S01]  /*c810*/  IMAD.X R9, R120, 0x1, R7, P0 ;  /* 0x0000000178097824 */ /* 0x000fe200000e0607 */
[----:B------:R-:W-:Y:S01]  /*c820*/  LDSM.16.M88.4 R40, [R210+0x3000] ;  /* 0x00300000d228783b */ /* 0x000fe20000000200 */
[----:B------:R-:W-:-:S05]  /*c830*/  IADD3 R3, P0, R48, 0x80, RZ ;  /* 0x0000008030037810 */ /* 0x000fca0007f1e0ff */
[C---:B------:R-:W-:Y:S01]  /*c840*/  HMMA.16816.F32.BF16 R100, R140.reuse, R50, R24 ;  /* 0x000000328c64723c */ /* 0x040fe20000041818 */
[----:B------:R-:W3:Y:S07]  /*c850*/  LDSM.16.M88.4 R24, [R119+0xb900] ;  /* 0x00b900007718783b */ /* 0x000eee0000000200 */
[----:B------:R-:W-:Y:S01]  /*c860*/  HMMA.16816.F32.BF16 R72, R140, R44, R16 ;  /* 0x0000002c8c48723c */ /* 0x000fe20000041810 */
[----:B------:R-:W4:Y:S04]  /*c870*/  LDSM.16.M88.4 R44, [R210+0x3800] ;  /* 0x00380000d22c783b */ /* 0x000f280000000200 */
[----:B------:R-:W-:Y:S01]  /*c880*/  @!PT LDS RZ, [RZ] ;  /* 0x00000000fffff984 */ /* 0x000fe20000000800 */
[----:B------:R-:W-:Y:S01]  /*c890*/  @!PT LDS RZ, [RZ] ;  /* 0x00000000fffff984 */ /* 0x000fe20000000800 */
[----:B------:R-:W-:Y:S01]  /*c8a0*/  @!PT LDS RZ, [RZ] ;  /* 0x00000000fffff984 */ /* 0x000fe20000000800 */
[----:B------:R1:W-:Y:S01]  /*c8b0*/  LDGSTS.E.BYPASS.LTC128B.128 [R226+0x100], [R6.64], !P5 ;  /* 0x0010000006e27fae */ /* 0x0003e2000e901d48 */
[----:B------:R-:W-:-:S02]  /*c8c0*/  ISETP.LT.OR P5, PT, R0, 0x21, P3 ;  /* 0x000000210000780c */ /* 0x000fc40001fa1670 */
[----:B--2---:R-:W-:Y:S01]  /*c8d0*/  HMMA.16816.F32.BF16 R84, R140, R36, R12 ;  /* 0x000000248c54723c */ /* 0x004fe2000004180c */
[----:B------:R1:W-:Y:S04]  /*c8e0*/  LDGSTS.E.BYPASS.LTC128B.128 [R226+0x4100], [R6.64+0x80], !P2 ;  /* 0x0410008006e27fae */ /* 0x0003e8000d101d48 */
[----:B------:R2:W-:Y:S01]  /*c8f0*/  LDGSTS.E.BYPASS.LTC128B.128 [R226+0x1100], [R8.64], !P1 ;  /* 0x0110000008e27fae */ /* 0x0005e2000c901d48 */
[----:B------:R-:W-:Y:S01]  /*c900*/  IADD3 R10, P2, P1, R48, 0x80, R6 ;  /* 0x00000080300a7810 */ /* 0x000fe2000795e006 */
[----:B------:R-:W-:Y:S01]  /*c910*/  IMAD.X R13, RZ, RZ, R120, P0 ;  /* 0x000000ffff0d7224 */ /* 0x000fe200000e0678 */
[----:B------:R-:W-:Y:S02]  /*c920*/  HMMA.16816.F32.BF16 R28, R136, R70, RZ ;  /* 0x00000046881c723c */ /* 0x000fe400000418ff */
[----:B------:R-:W-:-:S02]  /*c930*/  IADD3.X R11, R120, RZ, R7, P2, P1 ;  /* 0x000000ff780b7210 */ /* 0x000fc400017e2407 */
[----:B------:R-:W-:-:S03]  /*c940*/  ISETP.LT.OR P2, PT, R0, 0x61, P4 ;  /* 0x000000610000780c */ /* 0x000fc60002741670 */
[----:B------:R3:W-:Y:S01]  /*c950*/  LDGSTS.E.BYPASS.LTC128B.128 [R226+0x5100], [R10.64], !P5 ;  /* 0x051000000ae27fae */ /* 0x0007e2000e901d48 */
[----:B------:R-:W-:Y:S01]  /*c960*/  HMMA.16816.F32.BF16 R16, R136, R66, RZ ;  /* 0x000000428810723c */ /* 0x000fe200000418ff */
[----:B------:R-:W-:Y:S02]  /*c970*/  ISETP.LT.OR P5, PT, R0, 0x41, P3 ;  /* 0x000000410000780c */ /* 0x000fe40001fa1670 */
[----:B-1----:R-:W-:Y:S02]  /*c980*/  IADD3 R6, P0, R8, R48, RZ ;  /* 0x0000003008067210 */ /* 0x002fe40007f1e0ff */
[----:B--2---:R-:W-:-:S03]  /*c990*/  IADD3 R8, P1, R3, R8, RZ ;  /* 0x0000000803087210 */ /* 0x004fc60007f3e0ff */
[----:B------:R-:W-:Y:S01]  /*c9a0*/  IMAD.X R7, R9, 0x1, R120, P0 ;  /* 0x0000000109077824 */ /* 0x000fe200000e0678 */
[----:B------:R-:W-:-:S07]  /*c9b0*/  IADD3 R12, P0, R3, R6, RZ ;  /* 0x00000006030c7210 */ /* 0x000fce0007f1e0ff */
[C---:B------:R-:W-:Y:S01]  /*c9c0*/  HMMA.16816.F32.BF16 R68, R140.reuse, R38, R28 ;  /* 0x000000268c44723c */ /* 0x040fe2000004181c */
[----:B------:R-:W-:Y:S01]  /*c9d0*/  IMAD.X R9, R13, 0x1, R9, P1 ;  /* 0x000000010d097824 */ /* 0x000fe200008e0609 */
[----:B------:R-:W-:Y:S01]  /*c9e0*/  ISETP.LT.OR P1, PT, R0, 0x61, P3 ;  /* 0x000000610000780c */ /* 0x000fe20001f21670 */
[----:B------:R1:W-:Y:S01]  /*c9f0*/  LDGSTS.E.BYPASS.LTC128B.128 [R226+0x2100], [R6.64], !P6 ;  /* 0x0210000006e27fae */ /* 0x0003e2000f101d48 */
[----:B------:R-:W-:Y:S01]  /*ca00*/  IMAD.MOV.U32 R0, RZ, RZ, 0x40 ;  /* 0x00000040ff007424 */ /* 0x000fe200078e00ff */
[----:B------:R-:W-:Y:S01]  /*ca10*/  LOP3.LUT P6, RZ, R61, 0x4, RZ, 0xc0, !PT ;  /* 0x000000043dff7812 */ /* 0x000fe200078cc0ff */
[----:B------:R-:W-:Y:S01]  /*ca20*/  IMAD.X R13, R13, 0x1, R7, P0 ;  /* 0x000000010d0d7824 */ /* 0x000fe200000e0607 */
[----:B------:R3:W-:Y:S01]  /*ca30*/  LDGSTS.E.BYPASS.LTC128B.128 [R226+0x6100], [R8.64], !P5 ;  /* 0x0610000008e27fae */ /* 0x0007e2000e901d48 */
[----:B------:R-:W-:Y:S01]  /*ca40*/  HMMA.16816.F32.BF16 R92, R140, R34, R16 ;  /* 0x000000228c5c723c */ /* 0x000fe20000041810 */
[----:B------:R-:W-:Y:S02]  /*ca50*/  SEL R0, R0, 0xffffffc0, !P6 ;  /* 0xffffffc000007807 */ /* 0x000fe40007000000 */
[----:B------:R-:W-:-:S03]  /*ca60*/  ISETP.GE.AND P6, PT, R195, 0x81, PT ;  /* 0x00000081c300780c */ /* 0x000fc60003fc6270 */
[----:B------:R-:W-:Y:S02]  /*ca70*/  IMAD.IADD R209, R119, 0x1, R0 ;  /* 0x0000000177d17824 */ /* 0x000fe400078e0200 */
[----:B------:R-:W-:Y:S01]  /*ca80*/  HMMA.16816.F32.BF16 R32, R136, R20, RZ ;  /* 0x000000148820723c */ /* 0x000fe200000418ff */
[----:B------:R-:W-:-:S07]  /*ca90*/  IMAD.IADD R206, R0, 0x1, R210 ;  /* 0x0000000100ce7824 */ /* 0x000fce00078e02d2 */
[----:B------:R-:W-:Y:S01]  /*caa0*/  HMMA.16816.F32.BF16 R16, R136, R22, RZ ;  /* 0x000000168810723c */ /* 0x000fe200000418ff */
[----:B-1----:R-:W-:-:S07]  /*cab0*/  IADD3 R6, P0, R6, R48, RZ ;  /* 0x0000003006067210 */ /* 0x002fce0007f1e0ff */
[----:B---3--:R-:W-:Y:S01]  /*cac0*/  HMMA.16816.F32.BF16 R8, R136, R26, RZ ;  /* 0x0000001a8808723c */ /* 0x008fe200000418ff */
[----:B------:R-:W-:-:S05]  /*cad0*/  IMAD.X R7, R7, 0x1, R120, P0 ;  /* 0x0000000107077824 */ /* 0x000fca00000e0678 */
[----:B------:R1:W-:Y:S02]  /*cae0*/  LDGSTS.E.BYPASS.LTC128B.128 [R226+0x3100], [R6.64], !P2 ;  /* 0x0310000006e27fae */ /* 0x0003e4000d101d48 */
[C---:B------:R-:W-:Y:S02]  /*caf0*/  HMMA.16816.F32.BF16 R64, R140.reuse, R40, R32 ;  /* 0x000000288c40723c */ /* 0x040fe40000041820 */
[----:B------:R2:W-:Y:S04]  /*cb00*/  LDGSTS.E.BYPASS.LTC128B.128 [R226+0x7100], [R12.64], !P1 ;  /* 0x071000000ce27fae */ /* 0x0005e8000c901d48 */
[----:B------:R-:W3:Y:S02]  /*cb10*/  LDSM.16.M88.4 R28, [R209+0x9100] ;  /* 0x00910000d11c783b */ /* 0x000ee40000000200 */
[C---:B------:R-:W-:Y:S02]  /*cb20*/  HMMA.16816.F32.BF16 R56, R140.reuse, R42, R16 ;  /* 0x0000002a8c38723c */ /* 0x040fe40000041810 */
[----:B------:R-:W1:Y:S04]  /*cb30*/  LDSM.16.M88.4 R20, [R209+0x8100] ;  /* 0x00810000d114783b */ /* 0x000e680000000200 */
[----:B------:R-:W-:Y:S02]  /*cb40*/  LDSM.16.M88.4 R16, [R209+0x9900] ;  /* 0x00990000d110783b */ /* 0x000fe40000000200 */
[----:B----4-:R-:W-:Y:S02]  /*cb50*/  HMMA.16816.F32.BF16 R40, R140, R46, R8 ;  /* 0x0000002e8c28723c */ /* 0x010fe40000041808 */
[----:B------:R-:W-:Y:S04]  /*cb60*/  LDSM.16.M88.4 R8, [R209+0xa100] ;  /* 0x00a10000d108783b */ /* 0x000fe80000000200 */
[----:B-----5:R-:W-:Y:S04]  /*cb70*/  LDSM.16.M88.4 R164, [R209+0xc100] ;  /* 0x00c10000d1a4783b */ /* 0x020fe80000000200 */
[----:B------:R-:W0:Y:S01]  /*cb80*/  LDGDEPBAR ;  /* 0x00000000000079af */ /* 0x000e220000000000 */
[----:B--2---:R-:W-:Y:S03]  /*cb90*/  HMMA.16816.F32.BF16 R12, R136, R24, RZ ;  /* 0x00000018880c723c */ /* 0x004fe600000418ff */
[----:B------:R-:W2:Y:S05]  /*cba0*/  LDSM.16.M88.4 R24, [R209+0x8900] ;  /* 0x00890000d118783b */ /* 0x000eaa0000000200 */
[----:B---3--:R-:W-:Y:S11]  /*cbb0*/  HMMA.16816.F32.BF16 R60, R168, R28, R72 ;  /* 0x0000001ca83c723c */ /* 0x008ff60000041848 */
[----:B------:R-:W-:Y:S05]  /*cbc0*/  @!UPT UIADD3 URZ, URZ, URZ, URZ ;  /* 0x0000003f3f3ff290 */ /* 0x000fea000fffe03f */
[----:B------:R-:W-:Y:S01]  /*cbd0*/  HMMA.16816.F32.BF16 R52, R140, R44, R12 ;  /* 0x0000002c8c34723c */ /* 0x000fe2000004180c */
[----:B------:R-:W3:Y:S07]  /*cbe0*/  LDSM.16.M88.4 R12, [R209+0xa900] ;  /* 0x00a90000d10c783b */ /* 0x000eee0000000200 */
[C---:B------:R-:W-:Y:S01]  /*cbf0*/  HMMA.16816.F32.BF16 R72, R168.reuse, R30, R96 ;  /* 0x0000001ea848723c */ /* 0x040fe20000041860 */
[----:B------:R-:W4:Y:S07]  /*cc00*/  LDSM.16.M88.4 R28, [R209+0xb900] ;  /* 0x00b90000d11c783b */ /* 0x000f2e0000000200 */
[C---:B-1----:R-:W-:Y:S08]  /*cc10*/  HMMA.16816.F32.BF16 R48, R168.reuse, R20, R112 ;  /* 0x00000014a830723c */ /* 0x042ff00000041870 */
[C---:B------:R-:W-:Y:S01]  /*cc20*/  HMMA.16816.F32.BF16 R36, R168.reuse, R22, R104 ;  /* 0x00000016a824723c */ /* 0x040fe20000041868 */
[----:B------:R-:W1:Y:S07]  /*cc30*/  LDSM.16.M88.4 R20, [R209+0xb100] ;  /* 0x00b10000d114783b */ /* 0x000e6e0000000200 */
[C---:B--2---:R-:W-:Y:S08]  /*cc40*/  HMMA.16816.F32.BF16 R44, R168.reuse, R24, R108 ;  /* 0x00000018a82c723c */ /* 0x044ff0000004186c */
[C---:B------:R-:W-:Y:S01]  /*cc50*/  HMMA.16816.F32.BF16 R32, R168.reuse, R26, R100 ;  /* 0x0000001aa820723c */ /* 0x040fe20000041864 */
[----:B------:R-:W2:Y:S07]  /*cc60*/  LDSM.16.M88.4 R24, [R206] ;  /* 0x00000000ce18783b */ /* 0x000eae0000000200 */
[C---:B------:R-:W-:Y:S08]  /*cc70*/  HMMA.16816.F32.BF16 R88, R168.reuse, R8, R88 ;  /* 0x00000008a858723c */ /* 0x040ff00000041858 */
[C---:B------:R-:W-:Y:S01]  /*cc80*/  HMMA.16816.F32.BF16 R92, R168.reuse, R10, R92 ;  /* 0x0000000aa85c723c */ /* 0x040fe2000004185c */
[----:B------:R-:W1:Y:S07]  /*cc90*/  LDSM.16.M88.4 R8, [R206+0x800] ;  /* 0x00080000ce08783b */ /* 0x000e6e0000000200 */
[C---:B------:R-:W-:Y:S08]  /*cca0*/  HMMA.16816.F32.BF16 R76, R168.reuse, R16, R76 ;  /* 0x00000010a84c723c */ /* 0x040ff0000004184c */
[C---:B------:R-:W-:Y:S01]  /*ccb0*/  HMMA.16816.F32.BF16 R80, R168.reuse, R18, R80 ;  /* 0x00000012a850723c */ /* 0x040fe20000041850 */
[----:B------:R-:W2:Y:S07]  /*ccc0*/  LDSM.16.M88.4 R16, [R206+0x1000] ;  /* 0x00100000ce10783b */ /* 0x000eae0000000200 */
[C---:B---3--:R-:W-:Y:S08]  /*ccd0*/  HMMA.16816.F32.BF16 R100, R168.reuse, R12, R84 ;  /* 0x0000000ca864723c */ /* 0x048ff00000041854 */
[C---:B------:R-:W-:Y:S01]  /*cce0*/  HMMA.16816.F32.BF16 R112, R168.reuse, R14, R68 ;  /* 0x0000000ea870723c */ /* 0x040fe20000041844 */
[----:B------:R-:W-:Y:S07]  /*ccf0*/  LDSM.16.M88.4 R12, [R206+0x3000] ;  /* 0x00300000ce0c783b */ /* 0x000fee0000000200 */
[C---:B----4-:R-:W-:Y:S08]  /*cd00*/  HMMA.16816.F32.BF16 R84, R168.reuse, R28, R52 ;  /* 0x0000001ca854723c */ /* 0x050ff00000041834 */
[C---:B------:R-:W-:Y:S01]  /*cd10*/  HMMA.16816.F32.BF16 R68, R168.reuse, R30, R40 ;  /* 0x0000001ea844723c */ /* 0x040fe20000041828 */
[----:B------:R-:W3:Y:S07]  /*cd20*/  LDSM.16.M88.4 R28, [R206+0x2000] ;  /* 0x00200000ce1c783b */ /* 0x000eee0000000200 */
[C---:B-1----:R-:W-:Y:S08]  /*cd30*/  HMMA.16816.F32.BF16 R104, R168.reuse, R20, R64 ;  /* 0x00000014a868723c */ /* 0x042ff00000041840 */
[----:B------:R-:W-:Y:S01]  /*cd40*/  HMMA.16816.F32.BF16 R96, R168, R22, R56 ;  /* 0x00000016a860723c */ /* 0x000fe20000041838 */
[----:B------:R-:W1:Y:S07]  /*cd50*/  LDSM.16.M88.4 R20, [R206+0x1800] ;  /* 0x00180000ce14783b */ /* 0x000e6e0000000200 */
[C---:B--2---:R-:W-:Y:S08]  /*cd60*/  HMMA.16816.F32.BF16 R64, R172.reuse, R24, R48 ;  /* 0x00000018ac40723c */ /* 0x044ff00000041830 */
[C---:B------:R-:W-:Y:S01]  /*cd70*/  HMMA.16816.F32.BF16 R56, R172.reuse, R26, R36 ;  /* 0x0000001aac38723c */ /* 0x040fe20000041824 */
[----:B------:R-:W2:Y:S07]  /*cd80*/  LDSM.16.M88.4 R24, [R206+0x2800] ;  /* 0x00280000ce18783b */ /* 0x000eae0000000200 */
[C---:B------:R-:W-:Y:S08]  /*cd90*/  HMMA.16816.F32.BF16 R52, R172.reuse, R8, R44 ;  /* 0x00000008ac34723c */ /* 0x040ff0000004182c */
[C---:B------:R-:W-:Y:S01]  /*cda0*/  HMMA.16816.F32.BF16 R48, R172.reuse, R10, R32 ;  /* 0x0000000aac30723c */ /* 0x040fe20000041820 */
[----:B------:R-:W4:Y:S07]  /*cdb0*/  LDSM.16.M88.4 R8, [R206+0x3800] ;  /* 0x00380000ce08783b */ /* 0x000f2e0000000200 */
[C---:B------:R-:W-:Y:S08]  /*cdc0*/  HMMA.16816.F32.BF16 R44, R172.reuse, R16, R60 ;  /* 0x00000010ac2c723c */ /* 0x040ff0000004183c */
[C---:B---3--:R-:W-:Y:S08]  /*cdd0*/  HMMA.16816.F32.BF16 R60, R172.reuse, R28, R88 ;  /* 0x0000001cac3c723c */ /* 0x048ff00000041858 */
[C---:B------:R-:W-:Y:S01]  /*cde0*/  HMMA.16816.F32.BF16 R92, R172.reuse, R30, R92 ;  /* 0x0000001eac5c723c */ /* 0x040fe2000004185c */
[----:B------:R-:W3:Y:S07]  /*cdf0*/  LDSM.16.M88.4 R28, [R119+0xc900] ;  /* 0x00c90000771c783b */ /* 0x000eee0000000200 */
[C---:B-1----:R-:W-:Y:S01]  /*ce00*/  HMMA.16816.F32.BF16 R36, R172.reuse, R20, R76 ;  /* 0x00000014ac24723c */ /* 0x042fe2000004184c */
[----:B------:R-:W-:Y:S07]  /*ce10*/  LDSM.16.M88.4 R76, [R210+0x4800] ;  /* 0x00480000d24c783b */ /* 0x000fee0000000200 */
[C---:B------:R-:W-:Y:S01]  /*ce20*/  HMMA.16816.F32.BF16 R32, R172.reuse, R22, R80 ;  /* 0x00000016ac20723c */ /* 0x040fe20000041850 */
[----:B------:R-:W1:Y:S04]  /*ce30*/  LDSM.16.M88.4 R20, [R119+0xc100] ;  /* 0x00c100007714783b */ /* 0x000e680000000200 */
[----:B------:R-:W-:Y:S03]  /*ce40*/  LDSM.16.M88.4 R80, [R119+0xf100] ;  /* 0x00f100007750783b */ /* 0x000fe60000000200 */
[C---:B------:R-:W-:Y:S01]  /*ce50*/  HMMA.16816.F32.BF16 R40, R172.reuse, R18, R72 ;  /* 0x00000012ac28723c */ /* 0x040fe20000041848 */
[----:B------:R-:W1:Y:S04]  /*ce60*/  LDSM.16.M88.4 R16, [R119+0xd900] ;  /* 0x00d900007710783b */ /* 0x000e680000000200 */
[----:B------:R-:W-:Y:S03]  /*ce70*/  LDSM.16.M88.4 R72, [R210+0x5000] ;  /* 0x00500000d248783b */ /* 0x000fe60000000200 */
[C---:B--2---:R-:W-:Y:S08]  /*ce80*/  HMMA.16816.F32.BF16 R100, R172.reuse, R24, R100 ;  /* 0x00000018ac64723c */ /* 0x044ff00000041864 */
[C---:B------:R-:W-:Y:S01]  /*ce90*/  HMMA.16816.F32.BF16 R112, R172.reuse, R26, R112 ;  /* 0x0000001aac70723c */ /* 0x040fe20000041870 */
[----:B------:R-:W2:Y:S07]  /*cea0*/  LDSM.16.M88.4 R24, [R119+0xd100] ;  /* 0x00d100007718783b */ /* 0x000eae0000000200 */
[C---:B------:R-:W-:Y:S08]  /*ceb0*/  HMMA.16816.F32.BF16 R148, R172.reuse, R12, R104 ;  /* 0x0000000cac94723c */ /* 0x040ff00000041868 */
[C---:B------:R-:W-:Y:S01]  /*cec0*/  HMMA.16816.F32.BF16 R144, R172.reuse, R14, R96 ;  /* 0x0000000eac90723c */ /* 0x040fe20000041860 */
[----:B------:R-:W2:Y:S07]  /*ced0*/  LDSM.16.M88.4 R12, [R119+0xe100] ;  /* 0x00e10000770c783b */ /* 0x000eae0000000200 */
[C---:B----4-:R-:W-:Y:S08]  /*cee0*/  HMMA.16816.F32.BF16 R132, R172.reuse, R8, R84 ;  /* 0x00000008ac84723c */ /* 0x050ff00000041854 */
[----:B------:R-:W-:Y:S01]  /*cef0*/  HMMA.16816.F32.BF16 R128, R172, R10, R68 ;  /* 0x0000000aac80723c */ /* 0x000fe20000041844 */
[----:B------:R-:W4:Y:S07]  /*cf00*/  LDSM.16.M88.4 R8, [R119+0xe900] ;  /* 0x00e900007708783b */ /* 0x000f2e0000000200 */
[C---:B---3--:R-:W-:Y:S01]  /*cf10*/  HMMA.16816.F32.BF16 R108, R176.reuse, R28, R52 ;  /* 0x0000001cb06c723c */ /* 0x048fe20000041834 */
[----:B------:R-:W3:Y:S07]  /*cf20*/  LDSM.16.M88.4 R52, [R119+0xf900] ;  /* 0x00f900007734783b */ /* 0x000eee0000000200 */
[C---:B-1----:R-:W-:Y:S01]  /*cf30*/  HMMA.16816.F32.BF16 R124, R176.reuse, R20, R64 ;  /* 0x00000014b07c723c */ /* 0x042fe20000041840 */
[----:B------:R-:W1:Y:S07]  /*cf40*/  LDSM.16.M88.4 R64, [R210+0x4000] ;  /* 0x00400000d240783b */ /* 0x000e6e0000000200 */
[C---:B------:R-:W-:Y:S08]  /*cf50*/  HMMA.16816.F32.BF16 R120, R176.reuse, R22, R56 ;  /* 0x00000016b078723c */ /* 0x040ff00000041838 */
[C---:B------:R-:W-:Y:S01]  /*cf60*/  HMMA.16816.F32.BF16 R104, R176.reuse, R30, R48 ;  /* 0x0000001eb068723c */ /* 0x040fe20000041830 */
[----:B------:R-:W-:Y:S07]  /*cf70*/  LDSM.16.M88.4 R28, [R210+0x7800] ;  /* 0x00780000d21c783b */ /* 0x000fee0000000200 */
[C---:B------:R-:W-:Y:S01]  /*cf80*/  HMMA.16816.F32.BF16 R68, R176.reuse, R18, R32 ;  /* 0x00000012b044723c */ /* 0x040fe20000041820 */
[----:B------:R-:W1:Y:S07]  /*cf90*/  LDSM.16.M88.4 R32, [R210+0x7000] ;  /* 0x00700000d220783b */ /* 0x000e6e0000000200 */
[C---:B--2---:R-:W-:Y:S01]  /*cfa0*/  HMMA.16816.F32.BF16 R96, R176.reuse, R24, R44 ;  /* 0x00000018b060723c */ /* 0x044fe2000004182c */
[----:B------:R-:W2:Y:S07]  /*cfb0*/  LDSM.16.M88.4 R44, [R210+0x6000] ;  /* 0x00600000d22c783b */ /* 0x000eae0000000200 */
[C---:B------:R-:W-:Y:S01]  /*cfc0*/  HMMA.16816.F32.BF16 R84, R176.reuse, R16, R36 ;  /* 0x00000010b054723c */ /* 0x040fe20000041824 */
[----:B------:R-:W1:Y:S07]  /*cfd0*/  LDSM.16.M88.4 R36, [R210+0x6800] ;  /* 0x00680000d224783b */ /* 0x000e6e0000000200 */
[C---:B------:R-:W-:Y:S08]  /*cfe0*/  HMMA.16816.F32.BF16 R88, R176.reuse, R26, R40 ;  /* 0x0000001ab058723c */ /* 0x040ff00000041828 */
[C---:B------:R-:W-:Y:S01]  /*cff0*/  HMMA.16816.F32.BF16 R56, R176.reuse, R12, R60 ;  /* 0x0000000cb038723c */ /* 0x040fe2000004183c */
[----:B------:R-:W1:Y:S07]  /*d000*/  LDSM.16.M88.4 R60, [R210+0x5800] ;  /* 0x00580000d23c783b */ /* 0x000e6e0000000200 */
[C---:B------:R-:W-:Y:S01]  /*d010*/  HMMA.16816.F32.BF16 R48, R176.reuse, R14, R92 ;  /* 0x0000000eb030723c */ /* 0x040fe2000004185c */
[----:B------:R-:W-:Y:S07]  /*d020*/  LDSM.16.M88.4 R92, [R206+0x4000] ;  /* 0x00400000ce5c783b */ /* 0x000fee0000000200 */
[C---:B----4-:R-:W-:Y:S08]  /*d030*/  HMMA.16816.F32.BF16 R40, R176.reuse, R8, R100 ;  /* 0x00000008b028723c */ /* 0x050ff00000041864 */
[C---:B------:R-:W-:Y:S08]  /*d040*/  HMMA.16816.F32.BF16 R24, R176.reuse, R10, R112 ;  /* 0x0000000ab018723c */ /* 0x040ff00000041870 */
[C---:B------:R-:W-:Y:S08]  /*d050*/  HMMA.16816.F32.BF16 R16, R176.reuse, R82, R144 ;  /* 0x00000052b010723c */ /* 0x040ff00000041890 */
[C---:B---3--:R-:W-:Y:S08]  /*d060*/  HMMA.16816.F32.BF16 R12, R176.reuse, R52, R132 ;  /* 0x00000034b00c723c */ /* 0x048ff00000041884 */
[----:B------:R-:W-:Y:S08]  /*d070*/  HMMA.16816.F32.BF16 R8, R176, R54, R128 ;  /* 0x00000036b008723c */ /* 0x000ff00000041880 */
[C---:B-1----:R-:W-:Y:S08]  /*d080*/  HMMA.16816.F32.BF16 R52, R180.reuse, R64, R124 ;  /* 0x00000040b434723c */ /* 0x042ff0000004187c */
[----:B------:R-:W-:Y:S01]  /*d090*/  HMMA.16816.F32.BF16 R100, R180, R66, R120 ;  /* 0x00000042b464723c */ /* 0x000fe20000041878 */
[----:B------:R-:W1:Y:S04]  /*d0a0*/  LDSM.16.M88.4 R64, [R209+0xc900] ;  /* 0x00c90000d140783b */ /* 0x000e680000000200 */
[----:B------:R-:W3:Y:S03]  /*d0b0*/  LDSM.16.M88.4 R120, [R209+0xd100] ;  /* 0x00d10000d178783b */ /* 0x000ee60000000200 */
[----:B------:R-:W-:Y:S08]  /*d0c0*/  HMMA.16816.F32.BF16 R20, R176, R80, R148 ;  /* 0x00000050b014723c */ /* 0x000ff00000041894 */
[C---:B------:R-:W-:Y:S08]  /*d0d0*/  HMMA.16816.F32.BF16 R148, R180.reuse, R76, R108 ;  /* 0x0000004cb494723c */ /* 0x040ff0000004186c */
[C---:B------:R-:W-:Y:S08]  /*d0e0*/  HMMA.16816.F32.BF16 R80, R180.reuse, R78, R104 ;  /* 0x0000004eb450723c */ /* 0x040ff00000041868 */
[C---:B------:R-:W-:Y:S08]  /*d0f0*/  HMMA.16816.F32.BF16 R144, R180.reuse, R72, R96 ;  /* 0x00000048b490723c */ /* 0x040ff00000041860 */
[C---:B------:R-:W-:Y:S01]  /*d100*/  HMMA.16816.F32.BF16 R108, R180.reuse, R34, R16 ;  /* 0x00000022b46c723c */ /* 0x040fe20000041810 */
[----:B------:R-:W4:Y:S07]  /*d110*/  LDSM.16.M88.4 R16, [R209+0xd900] ;  /* 0x00d90000d110783b */ /* 0x000f2e0000000200 */
[C---:B------:R-:W-:Y:S01]  /*d120*/  HMMA.16816.F32.BF16 R104, R180.reuse, R28, R12 ;  /* 0x0000001cb468723c */ /* 0x040fe2000004180c */
[----:B------:R-:W1:Y:S07]  /*d130*/  LDSM.16.M88.4 R12, [R209+0xe100] ;  /* 0x00e10000d10c783b */ /* 0x000e6e0000000200 */
[C---:B------:R-:W-:Y:S01]  /*d140*/  HMMA.16816.F32.BF16 R96, R180.reuse, R30, R8 ;  /* 0x0000001eb460723c */ /* 0x040fe20000041808 */
[----:B------:R-:W1:Y:S07]  /*d150*/  LDSM.16.M88.4 R8, [R209+0xe900] ;  /* 0x00e90000d108783b */ /* 0x000e6e0000000200 */
[C---:B------:R-:W-:Y:S01]  /*d160*/  HMMA.16816.F32.BF16 R160, R180.reuse, R74, R88 ;  /* 0x0000004ab4a0723c */ /* 0x040fe20000041858 */
[----:B------:R-:W-:Y:S07]  /*d170*/  LDSM.16.M88.4 R88, [R206+0x4800] ;  /* 0x00480000ce58783b */ /* 0x000fee0000000200 */
[C---:B--2---:R-:W-:Y:S08]  /*d180*/  HMMA.16816.F32.BF16 R132, R180.reuse, R44, R56 ;  /* 0x0000002cb484723c */ /* 0x044ff00000041838 */
[C---:B------:R-:W-:Y:S01]  /*d190*/  HMMA.16816.F32.BF16 R128, R180.reuse, R46, R48 ;  /* 0x0000002eb480723c */ /* 0x040fe20000041830 */
[----:B------:R-:W-:Y:S07]  /*d1a0*/  LDSM.16.M88.4 R44, [R209+0xf900] ;  /* 0x00f90000d12c783b */ /* 0x000fee0000000200 */
[C---:B------:R-:W-:Y:S01]  /*d1b0*/  HMMA.16816.F32.BF16 R112, R180.reuse, R38, R24 ;  /* 0x00000026b470723c */ /* 0x040fe20000041818 */
[----:B------:R-:W2:Y:S07]  /*d1c0*/  LDSM.16.M88.4 R24, [R209+0xf100] ;  /* 0x00f10000d118783b */ /* 0x000eae0000000200 */
[C---:B------:R-:W-:Y:S01]  /*d1d0*/  HMMA.16816.F32.BF16 R156, R180.reuse, R60, R84 ;  /* 0x0000003cb49c723c */ /* 0x040fe20000041854 */
[----:B------:R-:W2:Y:S07]  /*d1e0*/  LDSM.16.M88.4 R84, [R206+0x5000] ;  /* 0x00500000ce54783b */ /* 0x000eae0000000200 */
[C---:B------:R-:W-:Y:S08]  /*d1f0*/  HMMA.16816.F32.BF16 R152, R180.reuse, R62, R68 ;  /* 0x0000003eb498723c */ /* 0x040ff00000041844 */
[C---:B------:R-:W-:Y:S08]  /*d200*/  HMMA.16816.F32.BF16 R124, R180.reuse, R36, R40 ;  /* 0x00000024b47c723c */ /* 0x040ff00000041828 */
[----:B------:R-:W-:Y:S08]  /*d210*/  HMMA.16816.F32.BF16 R20, R180, R32, R20 ;  /* 0x00000020b414723c */ /* 0x000ff00000041814 */
[C---:B-1----:R-:W-:Y:S01]  /*d220*/  HMMA.16816.F32.BF16 R68, R188.reuse, R64, R148 ;  /* 0x00000040bc44723c */ /* 0x042fe20000041894 */
[----:B------:R-:W-:Y:S07]  /*d230*/  LDSM.16.M88.4 R148, [R206+0x7000] ;  /* 0x00700000ce94783b */ /* 0x000fee0000000200 */
[C---:B------:R-:W-:Y:S01]  /*d240*/  HMMA.16816.F32.BF16 R72, R188.reuse, R166, R100 ;  /* 0x000000a6bc48723c */ /* 0x040fe20000041864 */
[----:B------:R-:W-:Y:S07]  /*d250*/  LDSM.16.M88.4 R100, [R206+0x6000] ;  /* 0x00600000ce64783b */ /* 0x000fee0000000200 */
[C---:B------:R-:W-:Y:S01]  /*d260*/  HMMA.16816.F32.BF16 R64, R188.reuse, R66, R80 ;  /* 0x00000042bc40723c */ /* 0x040fe20000041850 */
[----:B------:R-:W1:Y:S07]  /*d270*/  LDSM.16.M88.4 R80, [R206+0x5800] ;  /* 0x00580000ce50783b */ /* 0x000e6e0000000200 */
[C---:B---3--:R-:W-:Y:S01]  /*d280*/  HMMA.16816.F32.BF16 R60, R188.reuse, R120, R144 ;  /* 0x00000078bc3c723c */ /* 0x048fe20000041890 */
[----:B------:R-:W3:Y:S07]  /*d290*/  LDSM.16.M88.4 R144, [R206+0x6800] ;  /* 0x00680000ce90783b */ /* 0x000eee0000000200 */
[----:B------:R-:W-:Y:S01]  /*d2a0*/  HMMA.16816.F32.BF16 R56, R188, R122, R160 ;  /* 0x0000007abc38723c */ /* 0x000fe200000418a0 */
[----:B------:R-:W1:Y:S01]  /*d2b0*/  LDSM.16.M88.4 R120, [R206+0x7800] ;  /* 0x00780000ce78783b */ /* 0x000e620000000200 */
[----:B------:R-:W-:-:S06]  /*d2c0*/  DEPBAR.LE SB0, 0x0 ;  /* 0x000080000000791a */ /* 0x000fcc0000000000 */
[C---:B------:R-:W-:Y:S08]  /*d2d0*/  HMMA.16816.F32.BF16 R76, R188.reuse, R164, R52 ;  /* 0x000000a4bc4c723c */ /* 0x040ff00000041834 */
[C---:B----4-:R-:W-:Y:S08]  /*d2e0*/  HMMA.16816.F32.BF16 R52, R188.reuse, R16, R156 ;  /* 0x00000010bc34723c */ /* 0x050ff0000004189c */
        /* <DEDUP_REMOVED lines=15> */
[C---:B-1----:R-:W-:Y:S08]  /*d3e0*/  HMMA.16816.F32.BF16 R52, R200.reuse, R80, R52 ;  /* 0x00000050c834723c */ /* 0x042ff00000041834 */
[C---:B------:R-:W-:Y:S08]  /*d3f0*/  HMMA.16816.F32.BF16 R48, R200.reuse, R82, R48 ;  /* 0x00000052c830723c */ /* 0x040ff00000041830 */
[C---:B------:R-:W-:Y:S08]  /*d400*/  HMMA.16816.F32.BF16 R40, R200.reuse, R100, R40 ;  /* 0x00000064c828723c */ /* 0x040ff00000041828 */
[C---:B------:R-:W-:Y:S08]  /*d410*/  HMMA.16816.F32.BF16 R36, R200.reuse, R102, R36 ;  /* 0x00000066c824723c */ /* 0x040ff00000041824 */
[C---:B---3--:R-:W-:Y:S08]  /*d420*/  HMMA.16816.F32.BF16 R32, R200.reuse, R144, R32 ;  /* 0x00000090c820723c */ /* 0x048ff00000041820 */
[C---:B------:R-:W-:Y:S08]  /*d430*/  HMMA.16816.F32.BF16 R24, R200.reuse, R146, R28 ;  /* 0x00000092c818723c */ /* 0x040ff0000004181c */
[C---:B------:R-:W-:Y:S08]  /*d440*/  HMMA.16816.F32.BF16 R20, R200.reuse, R148, R20 ;  /* 0x00000094c814723c */ /* 0x040ff00000041814 */
[C---:B------:R-:W-:Y:S08]  /*d450*/  HMMA.16816.F32.BF16 R16, R200.reuse, R150, R16 ;  /* 0x00000096c810723c */ /* 0x040ff00000041810 */
[C---:B------:R-:W-:Y:S08]  /*d460*/  HMMA.16816.F32.BF16 R64, R200.reuse, R120, R12 ;  /* 0x00000078c840723c */ /* 0x040ff0000004180c */
[----:B------:R-:W-:Y:S01]  /*d470*/  HMMA.16816.F32.BF16 R44, R200, R122, R8 ;  /* 0x0000007ac82c723c */ /* 0x000fe20000041808 */
[----:B------:R-:W-:Y:S06]  /*d480*/  BAR.SYNC.DEFER_BLOCKING 0x0 ;  /* 0x0000000000007b1d */ /* 0x000fec0000010000 */
[----:B------:R-:W-:Y:S05]  /*d490*/  @!P6 BRA `(.L_x_132) ;  /* 0x000002300000e947 */ /* 0x000fea0003800000 */
[----:B------:R-:W-:Y:S01]  /*d4a0*/  LEA.HI.SX32 R0, R193, 0xfffffffe, 0x19 ;  /* 0xfffffffec1007811 */ /* 0x000fe200078fcaff */
[----:B------:R-:W-:-:S03]  /*d4b0*/  IMAD.SHL.U32 R13, R185, 0x40, RZ ;  /* 0x00000040b90d7824 */ /* 0x000fc600078e00ff */
[----:B------:R-:W-:Y:S01]  /*d4c0*/  SHF.R.S32.HI R6, RZ, 0x1f, R0 ;  /* 0x0000001fff067819 */ /* 0x000fe20000011400 */
[----:B------:R-:W-:Y:S02]  /*d4d0*/  IMAD R3, R118, R0, RZ ;  /* 0x0000000076037224 */ /* 0x000fe400078e02ff */
[----:B------:R-:W-:-:S04]  /*d4e0*/  IMAD.WIDE.U32 R10, R0, R192, R242 ;  /* 0x000000c0000a7225 */ /* 0x000fc800078e00f2 */
[----:B------:R-:W-:Y:S01]  /*d4f0*/  IMAD R0, R6, R192, R3 ;  /* 0x000000c006007224 */ /* 0x000fe200078e0203 */
[----:B------:R-:W-:-:S03]  /*d500*/  LEA R6, P1, R10, c[0x0][0x1c8], 0x1 ;  /* 0x000072000a067a11 */ /* 0x000fc600078208ff */
[----:B------:R-:W-:Y:S01]  /*d510*/  IMAD.IADD R0, R11, 0x1, R0 ;  /* 0x000000010b007824 */ /* 0x000fe200078e0200 */
[----:B------:R-:W-:Y:S02]  /*d520*/  SHF.L.U64.HI R11, R185, R184, c[0x0][0x1e4] ;  /* 0x00007900b90b7619 */ /* 0x000fe400000102b8 */
[----:B------:R-:W-:Y:S02]  /*d530*/  IADD3 R8, P0, R6, R13, RZ ;  /* 0x0000000d06087210 */ /* 0x000fe40007f1e0ff */
[----:B------:R-:W-:Y:S02]  /*d540*/  LEA.HI.X R7, R10, c[0x0][0x1cc], R0, 0x1, P1 ;  /* 0x000073000a077a11 */ /* 0x000fe400008f0c00 */
[----:B------:R-:W-:-:S03]  /*d550*/  IADD3 R0, P2, R186, 0x80, RZ ;  /* 0x00000080ba007810 */ /* 0x000fc60007f5e0ff */
[----:B------:R-:W-:Y:S01]  /*d560*/  IMAD.X R9, R7, 0x1, R11, P0 ;  /* 0x0000000107097824 */ /* 0x000fe200000e060b */
[----:B------:R-:W-:Y:S01]  /*d570*/  @!PT LDS RZ, [RZ] ;  /* 0x00000000fffff984 */ /* 0x000fe20000000800 */
[----:B------:R-:W-:Y:S01]  /*d580*/  @!PT LDS RZ, [RZ] ;  /* 0x00000000fffff984 */ /* 0x000fe20000000800 */
[----:B------:R-:W-:Y:S01]  /*d590*/  @!PT LDS RZ, [RZ] ;  /* 0x00000000fffff984 */ /* 0x000fe20000000800 */
[----:B------:R1:W-:Y:S01]  /*d5a0*/  LDGSTS.E.BYPASS.LTC128B.128 [R226+0x8100], [R6.64], !P4 ;  /* 0x0810000006e27fae */ /* 0x0003e2000e101d48 */
[----:B------:R-:W-:Y:S01]  /*d5b0*/  IADD3 R14, P1, P0, R13, 0x80, R6 ;  /* 0x000000800d0e7810 */ /* 0x000fe2000783e006 */
[----:B------:R-:W-:Y:S01]  /*d5c0*/  IMAD.X R3, RZ, RZ, R249, P2 ;  /* 0x000000ffff037224 */ /* 0x000fe200010e06f9 */
[----:B------:R-:W-:Y:S01]  /*d5d0*/  IADD3 R12, P2, R0, R8, RZ ;  /* 0x00000008000c7210 */ /* 0x000fe20007f5e0ff */
[----:B------:R1:W-:Y:S01]  /*d5e0*/  LDGSTS.E.BYPASS.LTC128B.128 [R226+0xc100], [R6.64+0x80], !P3 ;  /* 0x0c10008006e27fae */ /* 0x0003e2000d901d48 */
[----:B------:R-:W-:-:S03]  /*d5f0*/  IADD3.X R15, R11, RZ, R7, P1, P0 ;  /* 0x000000ff0b0f7210 */ /* 0x000fc60000fe0407 */
[----:B------:R2:W-:Y:S04]  /*d600*/  LDGSTS.E.BYPASS.LTC128B.128 [R226+0x9100], [R8.64], !P4 ;  /* 0x0910000008e27fae */ /* 0x0005e8000e101d48 */
[----:B------:R3:W-:Y:S01]  /*d610*/  LDGSTS.E.BYPASS.LTC128B.128 [R226+0xd100], [R14.64], !P3 ;  /* 0x0d1000000ee27fae */ /* 0x0007e2000d901d48 */
[----:B-1----:R-:W-:-:S04]  /*d620*/  IADD3 R6, P5, R8, R13, RZ ;  /* 0x0000000d08067210 */ /* 0x002fc80007fbe0ff */
[----:B------:R-:W-:Y:S01]  /*d630*/  IADD3 R10, P1, R6, R13, RZ ;  /* 0x0000000d060a7210 */ /* 0x000fe20007f3e0ff */
[----:B------:R-:W-:Y:S01]  /*d640*/  IMAD.X R7, R9, 0x1, R11, P5 ;  /* 0x0000000109077824 */ /* 0x000fe200028e060b */
[----:B--2---:R-:W-:Y:S01]  /*d650*/  IADD3 R8, P0, R0, R6, RZ ;  /* 0x0000000600087210 */ /* 0x004fe20007f1e0ff */
[----:B------:R-:W-:Y:S02]  /*d660*/  IMAD.X R13, R3, 0x1, R9, P2 ;  /* 0x00000001030d7824 */ /* 0x000fe400010e0609 */
[----:B------:R-:W-:Y:S01]  /*d670*/  IMAD.X R11, R7, 0x1, R11, P1 ;  /* 0x00000001070b7824 */ /* 0x000fe200008e060b */
[----:B------:R3:W-:Y:S01]  /*d680*/  LDGSTS.E.BYPASS.LTC128B.128 [R226+0xa100], [R6.64], !P4 ;  /* 0x0a10000006e27fae */ /* 0x0007e2000e101d48 */
[----:B------:R-:W-:-:S03]  /*d690*/  IMAD.X R9, R3, 0x1, R7, P0 ;  /* 0x0000000103097824 */ /* 0x000fc600000e0607 */
[----:B------:R3:W-:Y:S04]  /*d6a0*/  LDGSTS.E.BYPASS.LTC128B.128 [R226+0xe100], [R12.64], !P3 ;  /* 0x0e1000000ce27fae */ /* 0x0007e8000d901d48 */
[----:B------:R3:W-:Y:S04]  /*d6b0*/  LDGSTS.E.BYPASS.LTC128B.128 [R226+0xb100], [R10.64], !P4 ;  /* 0x0b1000000ae27fae */ /* 0x0007e8000e101d48 */
[----:B------:R3:W-:Y:S02]  /*d6c0*/  LDGSTS.E.BYPASS.LTC128B.128 [R226+0xf100], [R8.64], !P3 ;  /* 0x0f10000008e27fae */ /* 0x0007e4000d901d48 */
.L_x_132:
[----:B------:R-:W-:Y:S01]  /*d6d0*/  LOP3.LUT R0, R117, 0xffffffe0, RZ, 0xc0, !PT ;  /* 0xffffffe075007812 */ /* 0x000fe200078ec0ff */
[----:B------:R-:W-:Y:S01]  /*d6e0*/  IMAD.SHL.U32 R204, R4, 0x2, RZ ;  /* 0x0000000204cc7824 */ /* 0x000fe200078e00ff */
[----:B------:R-:W0:Y:S03]  /*d6f0*/  LDGDEPBAR ;  /* 0x00000000000079af */ /* 0x000e260000000000 */
[----:B------:R-:W-:-:S02]  /*d700*/  IMAD.IADD R0, R227, 0x1, -R0 ;  /* 0x00000001e3007824 */ /* 0x000fc400078e0a00 */
[--C-:B------:R-:W-:Y:S02]  /*d710*/  IMAD R205, R5, 0x2, R204.reuse ;  /* 0x0000000205cd7824 */ /* 0x100fe400078e02cc */
[C---:B------:R-:W-:Y:S01]  /*d720*/  IMAD R208, R2.reuse, 0x2, R204 ;  /* 0x0000000202d07824 */ /* 0x040fe200078e02cc */
[----:B------:R-:W-:Y:S01]  /*d730*/  SHF.R.S32.HI R3, RZ, 0x1f, R0 ;  /* 0x0000001fff037819 */ /* 0x000fe20000011400 */
[----:B------:R-:W-:-:S03]  /*d740*/  IMAD R207, R2, 0x2, R205 ;  /* 0x0000000202cf7824 */ /* 0x000fc600078e02cd */
[----:B------:R-:W-:-:S04]  /*d750*/  LEA.HI R3, R3, R0, RZ, 0x2 ;  /* 0x0000000003037211 */ /* 0x000fc800078f10ff */
[----:B------:R-:W-:-:S05]  /*d760*/  LOP3.LUT R3, R3, 0x7ffffffc, RZ, 0xc0, !PT ;  /* 0x7ffffffc03037812 */ /* 0x000fca00078ec0ff */
[----:B------:R-:W-:-:S04]  /*d770*/  IMAD.IADD R0, R0, 0x1, -R3 ;  /* 0x0000000100007824 */ /* 0x000fc800078e0a03 */
[----:B------:R-:W-:-:S05]  /*d780*/  IMAD R0, R0, -0x2, R116 ;  /* 0xfffffffe00007824 */ /* 0x000fca00078e0274 */
[C---:B------:R-:W-:Y:S02]  /*d790*/  ISETP.GT.AND P1, PT, R0.reuse, RZ, PT ;  /* 0x000000ff0000720c */ /* 0x040fe40003f24270 */
[C---:B------:R-:W-:Y:S02]  /*d7a0*/  ISETP.GT.AND P0, PT, R0.reuse, 0x1, PT ;  /* 0x000000010000780c */ /* 0x040fe40003f04270 */
[----:B------:R-:W-:Y:S02]  /*d7b0*/  ISETP.GT.AND P2, PT, R0, 0x8, PT ;  /* 0x000000080000780c */ /* 0x000fe40003f44270 */
[----:B---3--:R-:W-:Y:S02]  /*d7c0*/  FSEL R8, R76, -INF , P1 ;  /* 0xff8000004c087808 */ /* 0x008fe40000800000 */
        /* <DEDUP_REMOVED lines=13> */
[----:B------:R-:W-:-:S02]  /*d8a0*/  ISETP.GT.AND P5, PT, R0, 0x18, PT ;  /* 0x000000180000780c */ /* 0x000fc40003fa4270 */
[----:B------:R-:W-:Y:S02]  /*d8b0*/  FSEL R29, R73, -INF , P0 ;  /* 0xff800000491d7808 */ /* 0x000fe40000000000 */
[----:B------:R-:W-:Y:S02]  /*d8c0*/  FMNMX.FTZ R3, R28, R3, !PT ;  /* 0x000000031c037209 */ /* 0x000fe40007810000 */
[----:B------:R-:W-:Y:S02]  /*d8d0*/  FSEL R76, R75, -INF , P0 ;  /* 0xff8000004b4c7808 */ /* 0x000fe40000000000 */
[----:B------:R-:W-:Y:S02]  /*d8e0*/  ISETP.GT.AND P0, PT, R0, 0x19, PT ;  /* 0x000000190000780c */ /* 0x000fe40003f04270 */
[----:B------:R-:W-:Y:S02]  /*d8f0*/  FSEL R30, R88, -INF , P5 ;  /* 0xff800000581e7808 */ /* 0x000fe40002800000 */
[----:B------:R-:W-:-:S02]  /*d900*/  FMNMX.FTZ R3, R29, R3, !PT ;  /* 0x000000031d037209 */ /* 0x000fc40007810000 */
[----:B------:R-:W-:Y:S02]  /*d910*/  FSEL R14, R94, -INF , P2 ;  /* 0xff8000005e0e7808 */ /* 0x000fe40001000000 */
[----:B------:R-:W-:Y:S02]  /*d920*/  ISETP.GT.AND P2, PT, R0, 0x20, PT ;  /* 0x000000200000780c */ /* 0x000fe40003f44270 */
[----:B------:R-:W-:Y:S02]  /*d930*/  FSEL R31, R89, -INF , P0 ;  /* 0xff800000591f7808 */ /* 0x000fe40000000000 */
        /* <DEDUP_REMOVED lines=25> */
[----:B------:R-:W-:Y:S02]  /*dad0*/  FSEL R77, R90, -INF , P5 ;  /* 0xff8000005a4d7808 */ /* 0x000fe40002800000 */
        /* <DEDUP_REMOVED lines=31> */
[----:B------:R-:W-:-:S02]  /*dcd0*/  FMNMX.FTZ R6, R132, R6, !PT ;  /* 0x0000000684067209 */ /* 0x000fc40007810000 */
[----:B------:R-:W-:Y:S02]  /*dce0*/  FSEL R159, R38, -INF , P1 ;  /* 0xff800000269f7808 */ /* 0x000fe40000800000 */
[----:B------:R-:W-:Y:S02]  /*dcf0*/  FSEL R155, R37, -INF , P0 ;  /* 0xff800000259b7808 */ /* 0x000fe40000000000 */
[----:B------:R-:W-:Y:S02]  /*dd00*/  ISETP.GT.AND P1, PT, R0, 0x50, PT ;  /* 0x000000500000780c */ /* 0x000fe40003f24270 */
[----:B------:R-:W-:Y:S02]  /*dd10*/  FMNMX.FTZ R3, R152, R3, !PT ;  /* 0x0000000398037209 */ /* 0x000fe40007810000 */
[----:B------:R-:W-:Y:S02]  /*dd20*/  FMNMX.FTZ R6, R149, R6, !PT ;  /* 0x0000000695067209 */ /* 0x000fe40007810000 */
[----:B------:R-:W-:-:S02]  /*dd30*/  FSEL R157, R39, -INF , P0 ;  /* 0xff800000279d7808 */ /* 0x000fc40000000000 */
[----:B------:R-:W-:Y:S01]  /*dd40*/  ISETP.GT.AND P0, PT, R0, 0x51, PT ;  /* 0x000000510000780c */ /* 0x000fe20003f04270 */
[----:B------:R-:W-:Y:S01]  /*dd50*/  LDSM.16.MT88.4 R36, [R204+0x900] ;  /* 0x00090000cc24783b */ /* 0x000fe20000004200 */
[----:B------:R-:W-:Y:S02]  /*dd60*/  FSEL R164, R32, -INF , P1 ;  /* 0xff80000020a47808 */ /* 0x000fe40000800000 */
[----:B------:R-:W-:Y:S02]  /*dd70*/  FMNMX.FTZ R3, R155, R3, !PT ;  /* 0x000000039b037209 */ /* 0x000fe40007810000 */
[----:B------:R-:W-:Y:S02]  /*dd80*/  FSEL R150, R50, -INF , P2 ;  /* 0xff80000032967808 */ /* 0x000fe40001000000 */
[----:B------:R-:W-:Y:S02]  /*dd90*/  FMNMX.FTZ R6, R148, R6, !PT ;  /* 0x0000000694067209 */ /* 0x000fe40007810000 */
[----:B------:R-:W-:-:S02]  /*dda0*/  FSEL R184, R34, -INF , P1 ;  /* 0xff80000022b87808 */ /* 0x000fc40000800000 */
[----:B------:R-:W-:Y:S02]  /*ddb0*/  FSEL R166, R33, -INF , P0 ;  /* 0xff80000021a67808 */ /* 0x000fe40000000000 */
        /* <DEDUP_REMOVED lines=30> */
[----:B------:R-:W-:Y:S02]  /*dfa0*/  FMNMX.FTZ R6, R157, R6, !PT ;  /* 0x000000069d067209 */ /* 0x000fe40007810000 */
[----:B------:R-:W-:Y:S02]  /*dfb0*/  FSEL R229, R17, -INF , P0 ;  /* 0xff80000011e57808 */ /* 0x000fe40000000000 */
[----:B------:R-:W-:-:S02]  /*dfc0*/  ISETP.GT.AND P5, PT, R0, 0x70, PT ;  /* 0x000000700000780c */ /* 0x000fc40003fa4270 */
[----:B------:R-:W-:Y:S02]  /*dfd0*/  FMNMX.FTZ R3, R228, R3, !PT ;  /* 0x00000003e4037209 */ /* 0x000fe40007810000 */
[----:B------:R-:W-:Y:S02]  /*dfe0*/  FMNMX.FTZ R6, R184, R6, !PT ;  /* 0x00000006b8067209 */ /* 0x000fe40007810000 */
[----:B------:R-:W-:Y:S02]  /*dff0*/  ISETP.GT.AND P2, PT, R0, 0x71, PT ;  /* 0x000000710000780c */ /* 0x000fe40003f44270 */
[----:B------:R-:W-:Y:S02]  /*e000*/  FSEL R252, R64, -INF , P5 ;  /* 0xff80000040fc7808 */ /* 0x000fe40002800000 */
        /* <DEDUP_REMOVED lines=14> */
[----:B------:R-:W-:-:S02]  /*e0f0*/  FMNMX.FTZ R116, R161, R116, !PT ;  /* 0x00000074a1747209 */ /* 0x000fc40007810000 */
[----:B------:R-:W-:Y:S02]  /*e100*/  FMNMX.FTZ R0, R230, R0, !PT ;  /* 0x00000000e6007209 */ /* 0x000fe40007810000 */
[----:B------:R-:W-:Y:S02]  /*e110*/  FMNMX.FTZ R116, R133, R116, !PT ;  /* 0x0000007485747209 */ /* 0x000fe40007810000 */
[----:B------:R-:W-:Y:S02]  /*e120*/  FMNMX.FTZ R0, R231, R0, !PT ;  /* 0x00000000e7007209 */ /* 0x000fe40007810000 */
[----:B------:R-:W-:Y:S01]  /*e130*/  FSEL R134, R66, -INF , P5 ;  /* 0xff80000042867808 */ /* 0x000fe20002800000 */
[----:B------:R-:W1:Y:S01]  /*e140*/  SHFL.BFLY PT, R3, R116, 0x2, 0x1f ;  /* 0x0c401f0074037f89 */ /* 0x000e6200000e0000 */
[----:B------:R-:W-:Y:S02]  /*e150*/  FMNMX.FTZ R0, R232, R0, !PT ;  /* 0x00000000e8007209 */ /* 0x000fe40007810000 */
[----:B------:R-:W-:-:S02]  /*e160*/  FSEL R67, R67, -INF , P2 ;  /* 0xff80000043437808 */ /* 0x000fc40001000000 */
        /* <DEDUP_REMOVED lines=21> */
[----:B------:R1:W-:Y:S01]  /*e2c0*/  MUFU.EX2 R69, R3 ;  /* 0x0000000300457308 */ /* 0x0003e20000000800 */
[----:B---3--:R-:W-:-:S07]  /*e2d0*/  FFMA.FTZ R2, R29, c[0x0][0x2d0], -R6 ;  /* 0x0000b4001d027a23 */ /* 0x008fce0000010806 */
[----:B------:R2:W-:Y:S01]  /*e2e0*/  MUFU.EX2 R196, R2 ;  /* 0x0000000200c47308 */ /* 0x0005e20000000800 */
[----:B-1----:R-:W-:Y:S01]  /*e2f0*/  FMNMX.FTZ R3, R0, R7, !PT ;  /* 0x0000000700037209 */ /* 0x002fe20007810000 */
[--C-:B------:R-:W-:Y:S02]  /*e300*/  FFMA.FTZ R0, R10, c[0x0][0x2d0], -R6.reuse ;  /* 0x0000b4000a007a23 */ /* 0x100fe40000010806 */
[----:B------:R-:W-:Y:S01]  /*e310*/  FFMA.FTZ R7, R11, c[0x0][0x2d0], -R6 ;  /* 0x0000b4000b077a23 */ /* 0x000fe20000010806 */
[----:B------:R-:W-:-:S03]  /*e320*/  FSETP.NEU.FTZ.AND P0, PT, R3, -INF , PT ;  /* 0xff8000000300780b */ /* 0x000fc60003f1d000 */
[----:B------:R1:W-:Y:S01]  /*e330*/  MUFU.EX2 R163, R0 ;  /* 0x0000000000a37308 */ /* 0x0003e20000000800 */
[----:B--2---:R-:W-:-:S07]  /*e340*/  FFMA.FTZ R2, R30, c[0x0][0x2d0], -R6 ;  /* 0x0000b4001e027a23 */ /* 0x004fce0000010806 */
        /* <DEDUP_REMOVED lines=22> */
[----:B------:R3:W4:Y:S01]  /*e4b0*/  MUFU.EX2 R195, R4 ;  /* 0x0000000400c37308 */ /* 0x0007220000000800 */
[----:B-1----:R-:W-:-:S07]  /*e4c0*/  FFMA.FTZ R2, R77, c[0x0][0x2d0], -R0 ;  /* 0x0000b4004d027a23 */ /* 0x002fce0000010800 */
[----:B------:R1:W5:Y:S01]  /*e4d0*/  MUFU.EX2 R120, R2 ;  /* 0x0000000200787308 */ /* 0x0003620000000800 */
[----:B---3--:R-:W-:Y:S01]  /*e4e0*/  IMAD.MOV.U32 R4, RZ, RZ, R69 ;  /* 0x000000ffff047224 */ /* 0x008fe200078e0045 */
[----:B----4-:R-:W-:-:S04]  /*e4f0*/  F2FP.BF16.PACK_AB R11, R195, R194 ;  /* 0x000000c2c30b723e */ /* 0x010fc800000010ff */
[----:B------:R-:W-:Y:S01]  /*e500*/  F2FP.BF16.PACK_AB R8, R4, R130 ;  /* 0x000000820408723e */ /* 0x000fe200000010ff */
[----:B-1----:R-:W-:-:S06]  /*e510*/  FFMA.FTZ R2, R78, c[0x0][0x2d0], -R0 ;  /* 0x0000b4004e027a23 */ /* 0x002fcc0000010800 */
[C---:B------:R-:W-:Y:S01]  /*e520*/  HMMA.16816.F32.BF16 R72, R8.reuse, R20, RZ ;  /* 0x000000140848723c */ /* 0x040fe200000418ff */
[----:B------:R1:W3:Y:S07]  /*e530*/  MUFU.EX2 R160, R2 ;  /* 0x0000000200a07308 */ /* 0x0002ee0000000800 */
[C---:B------:R-:W-:Y:S01]  /*e540*/  HMMA.16816.F32.BF16 R64, R8.reuse, R22, RZ ;  /* 0x000000160840723c */ /* 0x040fe200000418ff */
[----:B------:R-:W4:Y:S07]  /*e550*/  LDSM.16.MT88.4 R20, [R204+0x4100] ;  /* 0x00410000cc14783b */ /* 0x000f2e0000004200 */
[----:B------:R-:W-:Y:S01]  /*e560*/  HMMA.16816.F32.BF16 R60, R8, R16, RZ ;  /* 0x00000010083c723c */ /* 0x000fe200000418ff */
[----:B-1----:R-:W-:-:S04]  /*e570*/  FFMA.FTZ R2, R104, c[0x0][0x2d0], -R6 ;  /* 0x0000b40068027a23 */ /* 0x002fc80000010806 */
[----:B------:R1:W-:Y:S03]  /*e580*/  MUFU.EX2 R251, R2 ;  /* 0x0000000200fb7308 */ /* 0x0003e60000000800 */
[C---:B------:R-:W-:Y:S01]  /*e590*/  HMMA.16816.F32.BF16 R56, R8.reuse, R18, RZ ;  /* 0x000000120838723c */ /* 0x040fe200000418ff */
[----:B------:R-:W3:Y:S07]  /*e5a0*/  LDSM.16.MT88.4 R16, [R208+0x4100] ;  /* 0x00410000d010783b */ /* 0x000eee0000004200 */
[----:B--2---:R-:W-:Y:S01]  /*e5b0*/  HMMA.16816.F32.BF16 R48, R8, R12, RZ ;  /* 0x0000000c0830723c */ /* 0x004fe200000418ff */
[----:B-1----:R-:W-:-:S07]  /*e5c0*/  FFMA.FTZ R2, R106, c[0x0][0x2d0], -R6 ;  /* 0x0000b4006a027a23 */ /* 0x002fce0000010806 */
[C---:B------:R-:W-:Y:S01]  /*e5d0*/  HMMA.16816.F32.BF16 R44, R8.reuse, R14, RZ ;  /* 0x0000000e082c723c */ /* 0x040fe200000418ff */
[----:B------:R-:W1:Y:S01]  /*e5e0*/  LDSM.16.MT88.4 R12, [R207+0x4100] ;  /* 0x00410000cf0c783b */ /* 0x000e620000004200 */
[----:B------:R2:W1:Y:S06]  /*e5f0*/  MUFU.EX2 R240, R2 ;  /* 0x0000000200f07308 */ /* 0x00046c0000000800 */
[C---:B------:R-:W-:Y:S08]  /*e600*/  HMMA.16816.F32.BF16 R52, R8.reuse, R24, RZ ;  /* 0x000000180834723c */ /* 0x040ff000000418ff */
[----:B------:R-:W-:Y:S01]  /*e610*/  HMMA.16816.F32.BF16 R68, R8, R26, RZ ;  /* 0x0000001a0844723c */ /* 0x000fe200000418ff */
[----:B------:R-:W1:Y:S01]  /*e620*/  LDSM.16.MT88.4 R24, [R207+0x900] ;  /* 0x00090000cf18783b */ /* 0x000e620000004200 */
[----:B--2---:R-:W-:-:S04]  /*e630*/  FFMA.FTZ R2, R105, c[0x0][0x2d0], -R6 ;  /* 0x0000b40069027a23 */ /* 0x004fc80000010806 */
[----:B------:R2:W-:Y:S02]  /*e640*/  MUFU.EX2 R239, R2 ;  /* 0x0000000200ef7308 */ /* 0x0005e40000000800 */
[C---:B------:R-:W-:Y:S08]  /*e650*/  HMMA.16816.F32.BF16 R96, R8.reuse, R40, RZ ;  /* 0x000000280860723c */ /* 0x040ff000000418ff */
[----:B------:R-:W-:Y:S01]  /*e660*/  HMMA.16816.F32.BF16 R100, R8, R42, RZ ;  /* 0x0000002a0864723c */ /* 0x000fe200000418ff */
[----:B------:R-:W5:Y:S01]  /*e670*/  LDSM.16.MT88.4 R40, [R205+0x4900] ;  /* 0x00490000cd28783b */ /* 0x000f620000004200 */
[----:B--2---:R-:W-:-:S06]  /*e680*/  FFMA.FTZ R2, R107, c[0x0][0x2d0], -R6 ;  /* 0x0000b4006b027a23 */ /* 0x004fcc0000010806 */
[C---:B----4-:R-:W-:Y:S01]  /*e690*/  HMMA.16816.F32.BF16 R80, R8.reuse, R20, RZ ;  /* 0x000000140850723c */ /* 0x050fe200000418ff */
[----:B------:R2:W4:Y:S07]  /*e6a0*/  MUFU.EX2 R250, R2 ;  /* 0x0000000200fa7308 */ /* 0x00052e0000000800 */
[C---:B------:R-:W-:Y:S01]  /*e6b0*/  HMMA.16816.F32.BF16 R84, R8.reuse, R22, RZ ;  /* 0x000000160854723c */ /* 0x040fe200000418ff */
[----:B------:R-:W4:Y:S07]  /*e6c0*/  LDSM.16.MT88.4 R20, [R204+0x4900] ;  /* 0x00490000cc14783b */ /* 0x000f2e0000004200 */
[----:B---3--:R-:W-:Y:S01]  /*e6d0*/  HMMA.16816.F32.BF16 R92, R8, R16, RZ ;  /* 0x00000010085c723c */ /* 0x008fe200000418ff */
[----:B--2---:R-:W-:-:S02]  /*e6e0*/  FFMA.FTZ R2, R118, c[0x0][0x2d0], -R0 ;  /* 0x0000b40076027a23 */ /* 0x004fc40000010800 */
[----:B------:R-:W-:Y:S02]  /*e6f0*/  IMAD.MOV.U32 R118, RZ, RZ, R121 ;  /* 0x000000ffff767224 */ /* 0x000fe400078e0079 */
[----:B------:R2:W-:Y:S03]  /*e700*/  MUFU.EX2 R238, R2 ;  /* 0x0000000200ee7308 */ /* 0x0005e60000000800 */
[C---:B------:R-:W-:Y:S01]  /*e710*/  HMMA.16816.F32.BF16 R88, R8.reuse, R18, RZ ;  /* 0x000000120858723c */ /* 0x040fe200000418ff */
[----:B------:R-:W3:Y:S07]  /*e720*/  LDSM.16.MT88.4 R16, [R208+0x4900] ;  /* 0x00490000d010783b */ /* 0x000eee0000004200 */
[----:B-1----:R-:W-:Y:S01]  /*e730*/  HMMA.16816.F32.BF16 R108, R8, R12, RZ ;  /* 0x0000000c086c723c */ /* 0x002fe200000418ff */
[----:B--2---:R-:W-:-:S07]  /*e740*/  FFMA.FTZ R2, R117, c[0x0][0x2d0], -R0 ;  /* 0x0000b40075027a23 */ /* 0x004fce0000010800 */
[----:B------:R-:W-:Y:S01]  /*e750*/  HMMA.16816.F32.BF16 R76, R8, R14, RZ ;  /* 0x0000000e084c723c */ /* 0x000fe200000418ff */
[----:B------:R-:W1:Y:S01]  /*e760*/  LDSM.16.MT88.4 R12, [R207+0x4900] ;  /* 0x00490000cf0c783b */ /* 0x000e620000004200 */
[----:B------:R2:W1:Y:S01]  /*e770*/  MUFU.EX2 R237, R2 ;  /* 0x0000000200ed7308 */ /* 0x0004620000000800 */
[----:B-----5:R-:W-:-:S04]  /*e780*/  IMAD.MOV.U32 R117, RZ, RZ, R120 ;  /* 0x000000ffff757224 */ /* 0x020fc800078e0078 */
[----:B------:R-:W-:Y:S02]  /*e790*/  F2FP.BF16.PACK_AB R8, R196, R123 ;  /* 0x0000007bc408723e */ /* 0x000fe400000010ff */
[----:B------:R-:W-:Y:S02]  /*e7a0*/  F2FP.BF16.PACK_AB R10, R5, R192 ;  /* 0x000000c0050a723e */ /* 0x000fe400000010ff */
[----:B------:R-:W-:Y:S02]  /*e7b0*/  F2FP.BF16.PACK_AB R9, R193, R162 ;  /* 0x000000a2c109723e */ /* 0x000fe400000010ff */
[----:B------:R-:W-:Y:S01]  /*e7c0*/  F2FP.BF16.PACK_AB R11, R160, R120 ;  /* 0x00000078a00b723e */ /* 0x000fe200000010ff */
[----:B--2---:R-:W-:-:S06]  /*e7d0*/  FFMA.FTZ R2, R128, c[0x0][0x2d0], -R0 ;  /* 0x0000b40080027a23 */ /* 0x004fcc0000010800 */
[C---:B------:R-:W-:Y:S01]  /*e7e0*/  HMMA.16816.F32.BF16 R124, R8.reuse, R36, R72 ;  /* 0x00000024087c723c */ /* 0x040fe20000041848 */
[----:B------:R2:W-:Y:S07]  /*e7f0*/  MUFU.EX2 R236, R2 ;  /* 0x0000000200ec7308 */ /* 0x0005ee0000000800 */
[C---:B------:R-:W-:Y:S01]  /*e800*/  HMMA.16816.F32.BF16 R112, R8.reuse, R38, R64 ;  /* 0x000000260870723c */ /* 0x040fe20000041840 */
[----:B------:R-:W5:Y:S07]  /*e810*/  LDSM.16.MT88.4 R36, [R204+0x1100] ;  /* 0x00110000cc24783b */ /* 0x000f6e0000004200 */
[----:B------:R-:W-:Y:S01]  /*e820*/  HMMA.16816.F32.BF16 R72, R8, R32, R60 ;  /* 0x000000200848723c */ /* 0x000fe2000004183c */
[----:B--2---:R-:W-:-:S04]  /*e830*/  FFMA.FTZ R2, R132, c[0x0][0x2d0], -R0 ;  /* 0x0000b40084027a23 */ /* 0x004fc80000010800 */
[----:B------:R2:W1:Y:S03]  /*e840*/  MUFU.EX2 R234, R2 ;  /* 0x0000000200ea7308 */ /* 0x0004660000000800 */
[C---:B------:R-:W-:Y:S01]  /*e850*/  HMMA.16816.F32.BF16 R64, R8.reuse, R34, R56 ;  /* 0x000000220840723c */ /* 0x040fe20000041838 */
[----:B------:R-:W-:Y:S07]  /*e860*/  LDSM.16.MT88.4 R32, [R205+0x1100] ;  /* 0x00110000cd20783b */ /* 0x000fee0000004200 */
[----:B------:R-:W-:Y:S01]  /*e870*/  HMMA.16816.F32.BF16 R60, R8, R28, R48 ;  /* 0x0000001c083c723c */ /* 0x000fe20000041830 */
[----:B--2---:R-:W-:-:S07]  /*e880*/  FFMA.FTZ R2, R144, c[0x0][0x2d0], -R6 ;  /* 0x0000b40090027a23 */ /* 0x004fce0000010806 */
[----:B------:R-:W-:Y:S01]  /*e890*/  HMMA.16816.F32.BF16 R48, R8, R24, R52 ;  /* 0x000000180830723c */ /* 0x000fe20000041834 */
[----:B------:R-:W-:-:S06]  /*e8a0*/  IMAD.MOV.U32 R144, RZ, RZ, R196 ;  /* 0x000000ffff907224 */ /* 0x000fcc00078e00c4 */
[----:B------:R-:W-:Y:S01]  /*e8b0*/  IMAD.MOV.U32 R55, RZ, RZ, R130 ;  /* 0x000000ffff377224 */ /* 0x000fe200078e0082 */
[C---:B------:R-:W-:Y:S01]  /*e8c0*/  HMMA.16816.F32.BF16 R56, R8.reuse, R26, R68 ;  /* 0x0000001a0838723c */ /* 0x040fe20000041844 */
[----:B------:R-:W2:Y:S01]  /*e8d0*/  LDSM.16.MT88.4 R24, [R208+0x1100] ;  /* 0x00110000d018783b */ /* 0x000ea20000004200 */
[----:B------:R-:W-:Y:S02]  /*e8e0*/  IMAD.MOV.U32 R54, RZ, RZ, R129 ;  /* 0x000000ffff367224 */ /* 0x000fe400078e0081 */
[----:B------:R-:W-:Y:S02]  /*e8f0*/  IMAD.MOV.U32 R53, RZ, RZ, R123 ;  /* 0x000000ffff357224 */ /* 0x000fe400078e007b */
[----:B------:R-:W-:Y:S02]  /*e900*/  IMAD.MOV.U32 R52, RZ, RZ, R122 ;  /* 0x000000ffff347224 */ /* 0x000fe400078e007a */
[C---:B------:R-:W-:Y:S01]  /*e910*/  HMMA.16816.F32.BF16 R44, R8.reuse, R30, R44 ;  /* 0x0000001e082c723c */ /* 0x040fe2000004182c */
[----:B------:R-:W1:Y:S07]  /*e920*/  LDSM.16.MT88.4 R28, [R207+0x1100] ;  /* 0x00110000cf1c783b */ /* 0x000e6e0000004200 */
[C---:B------:R-:W-:Y:S07]  /*e930*/  HMMA.16816.F32.BF16 R128, R8.reuse, R40, R96 ;  /* 0x000000280880723c */ /* 0x040fee0000041860 */
[----:B------:R-:W-:Y:S01]  /*e940*/  IMAD.MOV.U32 R40, RZ, RZ, R134 ;  /* 0x000000ffff287224 */ /* 0x000fe200078e0086 */
[----:B----4-:R-:W-:Y:S01]  /*e950*/  HMMA.16816.F32.BF16 R120, R8, R22, R84 ;  /* 0x000000160878723c */ /* 0x010fe20000041854 */
[----:B------:R-:W-:-:S07]  /*e960*/  IMAD.MOV.U32 R41, RZ, RZ, R133 ;  /* 0x000000ffff297224 */ /* 0x000fce00078e0085 */
[C---:B------:R-:W-:Y:S01]  /*e970*/  HMMA.16816.F32.BF16 R104, R8.reuse, R20, R80 ;  /* 0x000000140868723c */ /* 0x040fe20000041850 */
[----:B------:R-:W4:Y:S07]  /*e980*/  LDSM.16.MT88.4 R20, [R204+0x5100] ;  /* 0x00510000cc14783b */ /* 0x000f2e0000004200 */
[C---:B------:R-:W-:Y:S08]  /*e990*/  HMMA.16816.F32.BF16 R132, R8.reuse, R42, R100 ;  /* 0x0000002a0884723c */ /* 0x040ff00000041864 */
[C---:B---3--:R-:W-:Y:S08]  /*e9a0*/  HMMA.16816.F32.BF16 R96, R8.reuse, R16, R92 ;  /* 0x000000100860723c */ /* 0x048ff0000004185c */
[C---:B------:R-:W-:Y:S01]  /*e9b0*/  HMMA.16816.F32.BF16 R88, R8.reuse, R18, R88 ;  /* 0x000000120858723c */ /* 0x040fe20000041858 */
[----:B------:R-:W-:Y:S07]  /*e9c0*/  LDSM.16.MT88.4 R16, [R208+0x5100] ;  /* 0x00510000d010783b */ /* 0x000fee0000004200 */
[C---:B-1----:R-:W-:Y:S08]  /*e9d0*/  HMMA.16816.F32.BF16 R84, R8.reuse, R12, R108 ;  /* 0x0000000c0854723c */ /* 0x042ff0000004186c */
[----:B------:R-:W-:Y:S01]  /*e9e0*/  HMMA.16816.F32.BF16 R68, R8, R14, R76 ;  /* 0x0000000e0844723c */ /* 0x000fe2000004184c */
[----:B------:R-:W1:Y:S06]  /*e9f0*/  LDSM.16.MT88.4 R12, [R207+0x5100] ;  /* 0x00510000cf0c783b */ /* 0x000e6c0000004200 */
[----:B------:R-:W-:-:S02]  /*ea00*/  F2FP.BF16.PACK_AB R8, R240, R251 ;  /* 0x000000fbf008723e */ /* 0x000fc400000010ff */
[----:B------:R-:W-:Y:S02]  /*ea10*/  F2FP.BF16.PACK_AB R10, R250, R239 ;  /* 0x000000effa0a723e */ /* 0x000fe400000010ff */
[----:B------:R-:W-:Y:S02]  /*ea20*/  F2FP.BF16.PACK_AB R9, R237, R238 ;  /* 0x000000eeed09723e */ /* 0x000fe400000010ff */
[----:B------:R-:W-:-:S07]  /*ea30*/  F2FP.BF16.PACK_AB R11, R234, R236 ;  /* 0x000000ecea0b723e */ /* 0x000fce00000010ff */
[C---:B-----5:R-:W-:Y:S07]  /*ea40*/  HMMA.16816.F32.BF16 R76, R8.reuse, R38, R112 ;  /* 0x00000026084c723c */ /* 0x060fee0000041870 */
[----:B------:R-:W-:Y:S01]  /*ea50*/  IMAD.MOV.U32 R112, RZ, RZ, R198 ;  /* 0x000000ffff707224 */ /* 0x000fe200078e00c6 */
[----:B------:R-:W-:Y:S01]  /*ea60*/  HMMA.16816.F32.BF16 R80, R8, R36, R124 ;  /* 0x000000240850723c */ /* 0x000fe2000004187c */
[----:B------:R3:W-:Y:S01]  /*ea70*/  MUFU.EX2 R198, R2 ;  /* 0x0000000200c67308 */ /* 0x0007e20000000800 */
[----:B------:R-:W5:Y:S01]  /*ea80*/  LDSM.16.MT88.4 R36, [R205+0x5100] ;  /* 0x00510000cd24783b */ /* 0x000f620000004200 */
[----:B------:R-:W-:-:S02]  /*ea90*/  IMAD.MOV.U32 R115, RZ, RZ, R53 ;  /* 0x000000ffff737224 */ /* 0x000fc400078e0035 */
[----:B------:R-:W-:Y:S02]  /*eaa0*/  IMAD.MOV.U32 R114, RZ, RZ, R55 ;  /* 0x000000ffff727224 */ /* 0x000fe400078e0037 */
[----:B------:R-:W-:Y:S01]  /*eab0*/  IMAD.MOV.U32 R125, RZ, RZ, R117 ;  /* 0x000000ffff7d7224 */ /* 0x000fe200078e0075 */
[----:B------:R-:W-:Y:S01]  /*eac0*/  MOV R127, R40 ;  /* 0x00000028007f7202 */ /* 0x000fe20000000f00 */
[----:B------:R-:W-:Y:S01]  /*ead0*/  IMAD.MOV.U32 R124, RZ, RZ, R118 ;  /* 0x000000ffff7c7224 */ /* 0x000fe200078e0076 */
[----:B--2---:R-:W-:Y:S01]  /*eae0*/  HMMA.16816.F32.BF16 R60, R8, R24, R60 ;  /* 0x00000018083c723c */ /* 0x004fe2000004183c */
[----:B------:R-:W-:Y:S02]  /*eaf0*/  IMAD.MOV.U32 R118, RZ, RZ, R52 ;  /* 0x000000ffff767224 */ /* 0x000fe400078e0034 */
[----:B------:R-:W-:Y:S02]  /*eb00*/  IMAD.MOV.U32 R117, RZ, RZ, R54 ;  /* 0x000000ffff757224 */ /* 0x000fe400078e0036 */
[----:B------:R-:W-:-:S02]  /*eb10*/  IMAD.MOV.U32 R126, RZ, RZ, R41 ;  /* 0x000000ffff7e7224 */ /* 0x000fc400078e0029 */
[----:B---3--:R-:W-:Y:S01]  /*eb20*/  FFMA.FTZ R2, R146, c[0x0][0x2d0], -R6 ;  /* 0x0000b40092027a23 */ /* 0x008fe20000010806 */
[----:B------:R-:W-:Y:S01]  /*eb30*/  HMMA.16816.F32.BF16 R52, R8, R26, R44 ;  /* 0x0000001a0834723c */ /* 0x000fe2000004182c */
[----:B------:R-:W-:Y:S01]  /*eb40*/  LDSM.16.MT88.4 R24, [R205+0x1900] ;  /* 0x00190000cd18783b */ /* 0x000fe20000004200 */
[----:B------:R-:W-:Y:S01]  /*eb50*/  IMAD.MOV.U32 R113, RZ, RZ, R4 ;  /* 0x000000ffff717224 */ /* 0x000fe200078e0004 */
[----:B------:R2:W3:Y:S01]  /*eb60*/  MUFU.EX2 R196, R2 ;  /* 0x0000000200c47308 */ /* 0x0004e20000000800 */
[----:B------:R-:W-:-:S04]  /*eb70*/  IMAD.MOV.U32 R146, RZ, RZ, R192 ;  /* 0x000000ffff927224 */ /* 0x000fc800078e00c0 */
[C---:B------:R-:W-:Y:S08]  /*eb80*/  HMMA.16816.F32.BF16 R44, R8.reuse, R28, R48 ;  /* 0x0000001c082c723c */ /* 0x040ff00000041830 */
[----:B------:R-:W-:Y:S01]  /*eb90*/  HMMA.16816.F32.BF16 R40, R8, R30, R56 ;  /* 0x0000001e0828723c */ /* 0x000fe20000041838 */
[----:B------:R-:W3:Y:S01]  /*eba0*/  LDSM.16.MT88.4 R28, [R204+0x1900] ;  /* 0x00190000cc1c783b */ /* 0x000ee20000004200 */
[----:B--2---:R-:W-:-:S02]  /*ebb0*/  FFMA.FTZ R2, R145, c[0x0][0x2d0], -R6 ;  /* 0x0000b40091027a23 */ /* 0x004fc40000010806 */
[----:B------:R-:W-:Y:S02]  /*ebc0*/  IMAD.MOV.U32 R145, RZ, RZ, R195 ;  /* 0x000000ffff917224 */ /* 0x000fe400078e00c3 */
[----:B------:R2:W-:Y:S02]  /*ebd0*/  MUFU.EX2 R195, R2 ;  /* 0x0000000200c37308 */ /* 0x0005e40000000800 */
[C---:B------:R-:W-:Y:S08]  /*ebe0*/  HMMA.16816.F32.BF16 R72, R8.reuse, R32, R72 ;  /* 0x000000200848723c */ /* 0x040ff00000041848 */
[----:B------:R-:W-:Y:S01]  /*ebf0*/  HMMA.16816.F32.BF16 R64, R8, R34, R64 ;  /* 0x000000220840723c */ /* 0x000fe20000041840 */
[----:B------:R-:W-:Y:S01]  /*ec00*/  LDSM.16.MT88.4 R32, [R207+0x1900] ;  /* 0x00190000cf20783b */ /* 0x000fe20000004200 */
[----:B--2---:R-:W-:-:S06]  /*ec10*/  FFMA.FTZ R2, R147, c[0x0][0x2d0], -R6 ;  /* 0x0000b40093027a23 */ /* 0x004fcc0000010806 */
[C---:B----4-:R-:W-:Y:S01]  /*ec20*/  HMMA.16816.F32.BF16 R92, R8.reuse, R20, R104 ;  /* 0x00000014085c723c */ /* 0x050fe20000041868 */
[----:B------:R-:W-:Y:S02]  /*ec30*/  IMAD.MOV.U32 R147, RZ, RZ, R197 ;  /* 0x000000ffff937224 */ /* 0x000fe400078e00c5 */
[----:B------:R2:W4:Y:S05]  /*ec40*/  MUFU.EX2 R197, R2 ;  /* 0x0000000200c57308 */ /* 0x00052a0000000800 */
[C---:B------:R-:W-:Y:S01]  /*ec50*/  HMMA.16816.F32.BF16 R100, R8.reuse, R22, R120 ;  /* 0x000000160864723c */ /* 0x040fe20000041878 */
[----:B------:R-:W3:Y:S06]  /*ec60*/  LDSM.16.MT88.4 R20, [R208+0x1900] ;  /* 0x00190000d014783b */ /* 0x000eec0000004200 */
[----:B------:R-:W-:Y:S01]  /*ec70*/  IMAD.MOV.U32 R123, RZ, RZ, R163 ;  /* 0x000000ffff7b7224 */ /* 0x000fe200078e00a3 */
[----:B-1----:R-:W-:Y:S01]  /*ec80*/  HMMA.16816.F32.BF16 R84, R8, R12, R84 ;  /* 0x0000000c0854723c */ /* 0x002fe20000041854 */
[----:B------:R-:W-:-:S02]  /*ec90*/  IMAD.MOV.U32 R122, RZ, RZ, R162 ;  /* 0x000000ffff7a7224 */ /* 0x000fc400078e00a2 */
[----:B--2---:R-:W-:Y:S02]  /*eca0*/  FFMA.FTZ R2, R149, c[0x0][0x2d0], -R0 ;  /* 0x0000b40095027a23 */ /* 0x004fe40000010800 */
[----:B------:R-:W-:Y:S02]  /*ecb0*/  IMAD.MOV.U32 R149, RZ, RZ, R194 ;  /* 0x000000ffff957224 */ /* 0x000fe400078e00c2 */
[----:B------:R1:W-:Y:S01]  /*ecc0*/  MUFU.EX2 R194, R2 ;  /* 0x0000000200c27308 */ /* 0x0003e20000000800 */
[----:B------:R-:W-:Y:S01]  /*ecd0*/  HMMA.16816.F32.BF16 R68, R8, R14, R68 ;  /* 0x0000000e0844723c */ /* 0x000fe20000041844 */
[----:B------:R-:W2:Y:S01]  /*ece0*/  LDSM.16.MT88.4 R12, [R204+0x5900] ;  /* 0x00590000cc0c783b */ /* 0x000ea20000004200 */
[----:B------:R-:W-:Y:S02]  /*ecf0*/  IMAD.MOV.U32 R120, RZ, RZ, R160 ;  /* 0x000000ffff787224 */ /* 0x000fe400078e00a0 */
[----:B------:R-:W-:-:S04]  /*ed00*/  IMAD.MOV.U32 R121, RZ, RZ, R161 ;  /* 0x000000ffff797224 */ /* 0x000fc800078e00a1 */
[----:B-----5:R-:W-:Y:S01]  /*ed10*/  HMMA.16816.F32.BF16 R104, R8, R36, R128 ;  /* 0x000000240868723c */ /* 0x020fe20000041880 */
[----:B-1----:R-:W-:Y:S01]  /*ed20*/  FFMA.FTZ R2, R148, c[0x0][0x2d0], -R0 ;  /* 0x0000b40094027a23 */ /* 0x002fe20000010800 */
[----:B------:R-:W-:-:S06]  /*ed30*/  MOV R148, R193 ;  /* 0x000000c100947202 */ /* 0x000fcc0000000f00 */
[C---:B------:R-:W-:Y:S01]  /*ed40*/  HMMA.16816.F32.BF16 R108, R8.reuse, R38, R132 ;  /* 0x00000026086c723c */ /* 0x040fe20000041884 */
[----:B------:R1:W5:Y:S07]  /*ed50*/  MUFU.EX2 R193, R2 ;  /* 0x0000000200c17308 */ /* 0x00036e0000000800 */
[C---:B------:R-:W-:Y:S08]  /*ed60*/  HMMA.16816.F32.BF16 R96, R8.reuse, R16, R96 ;  /* 0x000000100860723c */ /* 0x040ff00000041860 */
[----:B------:R-:W-:Y:S01]  /*ed70*/  HMMA.16816.F32.BF16 R88, R8, R18, R88 ;  /* 0x000000120858723c */ /* 0x000fe20000041858 */
[----:B------:R-:W-:Y:S01]  /*ed80*/  LDSM.16.MT88.4 R16, [R204+0x2100] ;  /* 0x00210000cc10783b */ /* 0x000fe20000004200 */
[----:B-1----:R-:W-:Y:S01]  /*ed90*/  FFMA.FTZ R2, R150, c[0x0][0x2d0], -R0 ;  /* 0x0000b40096027a23 */ /* 0x002fe20000010800 */
[----:B------:R-:W-:Y:S01]  /*eda0*/  MOV R150, R144 ;  /* 0x0000009000967202 */ /* 0x000fe20000000f00 */
[----:B------:R-:W-:-:S02]  /*edb0*/  IMAD.MOV.U32 R144, RZ, RZ, R114 ;  /* 0x000000ffff907224 */ /* 0x000fc400078e0072 */
[----:B------:R1:W-:Y:S01]  /*edc0*/  MUFU.EX2 R4, R2 ;  /* 0x0000000200047308 */ /* 0x0003e20000000800 */
[----:B---3--:R-:W-:Y:S02]  /*edd0*/  F2FP.BF16.PACK_AB R8, R196, R198 ;  /* 0x000000c6c408723e */ /* 0x008fe400000010ff */
[----:B----4-:R-:W-:Y:S02]  /*ede0*/  F2FP.BF16.PACK_AB R10, R197, R195 ;  /* 0x000000c3c50a723e */ /* 0x010fe400000010ff */
[----:B-----5:R-:W-:Y:S01]  /*edf0*/  F2FP.BF16.PACK_AB R9, R193, R194 ;  /* 0x000000c2c109723e */ /* 0x020fe200000010ff */
[----:B-1----:R-:W-:-:S04]  /*ee00*/  FFMA.FTZ R2, R151, c[0x0][0x2d0], -R0 ;  /* 0x0000b40097027a23 */ /* 0x002fc80000010800 */
[----:B------:R-:W1:Y:S02]  /*ee10*/  MUFU.EX2 R192, R2 ;  /* 0x0000000200c07308 */ /* 0x000e640000000800 */
[----:B-1----:R-:W-:Y:S01]  /*ee20*/  F2FP.BF16.PACK_AB R11, R192, R4 ;  /* 0x00000004c00b723e */ /* 0x002fe200000010ff */
[----:B------:R-:W-:-:S05]  /*ee30*/  FFMA.FTZ R2, R153, c[0x0][0x2d0], -R6 ;  /* 0x0000b40099027a23 */ /* 0x000fca0000010806 */
[----:B------:R1:W-:Y:S01]  /*ee40*/  MUFU.EX2 R163, R2 ;  /* 0x0000000200a37308 */ /* 0x0003e20000000800 */
[C---:B------:R-:W-:Y:S08]  /*ee50*/  HMMA.16816.F32.BF16 R80, R8.reuse, R28, R80 ;  /* 0x0000001c0850723c */ /* 0x040ff00000041850 */
[----:B------:R-:W-:Y:S01]  /*ee60*/  HMMA.16816.F32.BF16 R56, R8, R30, R76 ;  /* 0x0000001e0838723c */ /* 0x000fe2000004184c */
[----:B------:R-:W3:Y:S01]  /*ee70*/  LDSM.16.MT88.4 R28, [R205+0x5900] ;  /* 0x00590000cd1c783b */ /* 0x000ee20000004200 */
[----:B-1----:R-:W-:-:S06]  /*ee80*/  FFMA.FTZ R2, R154, c[0x0][0x2d0], -R6 ;  /* 0x0000b4009a027a23 */ /* 0x002fcc0000010806 */
[C---:B------:R-:W-:Y:S01]  /*ee90*/  HMMA.16816.F32.BF16 R72, R8.reuse, R24, R72 ;  /* 0x000000180848723c */ /* 0x040fe20000041848 */
[----:B------:R1:W4:Y:S07]  /*eea0*/  MUFU.EX2 R162, R2 ;  /* 0x0000000200a27308 */ /* 0x00032e0000000800 */
[C---:B------:R-:W-:Y:S01]  /*eeb0*/  HMMA.16816.F32.BF16 R64, R8.reuse, R26, R64 ;  /* 0x0000001a0840723c */ /* 0x040fe20000041840 */
[----:B------:R-:W5:Y:S07]  /*eec0*/  LDSM.16.MT88.4 R24, [R208+0x5900] ;  /* 0x00590000d018783b */ /* 0x000f6e0000004200 */
[----:B------:R-:W-:Y:S01]  /*eed0*/  HMMA.16816.F32.BF16 R60, R8, R20, R60 ;  /* 0x00000014083c723c */ /* 0x000fe2000004183c */
[----:B-1----:R-:W-:-:S04]  /*eee0*/  FFMA.FTZ R2, R152, c[0x0][0x2d0], -R6 ;  /* 0x0000b40098027a23 */ /* 0x002fc80000010806 */
[----:B------:R1:W-:Y:S03]  /*eef0*/  MUFU.EX2 R160, R2 ;  /* 0x0000000200a07308 */ /* 0x0003e60000000800 */
[C---:B------:R-:W-:Y:S01]  /*ef00*/  HMMA.16816.F32.BF16 R52, R8.reuse, R22, R52 ;  /* 0x000000160834723c */ /* 0x040fe20000041834 */
[----:B------:R-:W4:Y:S07]  /*ef10*/  LDSM.16.MT88.4 R20, [R207+0x5900] ;  /* 0x00590000cf14783b */ /* 0x000f2e0000004200 */
[----:B------:R-:W-:Y:S01]  /*ef20*/  HMMA.16816.F32.BF16 R48, R8, R32, R44 ;  /* 0x000000200830723c */ /* 0x000fe2000004182c */
[----:B-1----:R-:W-:-:S07]  /*ef30*/  FFMA.FTZ R2, R155, c[0x0][0x2d0], -R6 ;  /* 0x0000b4009b027a23 */ /* 0x002fce0000010806 */
[C---:B------:R-:W-:Y:S01]  /*ef40*/  HMMA.16816.F32.BF16 R36, R8.reuse, R34, R40 ;  /* 0x000000220824723c */ /* 0x040fe20000041828 */
[----:B------:R-:W-:Y:S01]  /*ef50*/  LDSM.16.MT88.4 R32, [R208+0x2100] ;  /* 0x00210000d020783b */ /* 0x000fe20000004200 */
[----:B------:R1:W1:Y:S06]  /*ef60*/  MUFU.EX2 R161, R2 ;  /* 0x0000000200a17308 */ /* 0x00026c0000000800 */
[C---:B--2---:R-:W-:Y:S08]  /*ef70*/  HMMA.16816.F32.BF16 R44, R8.reuse, R12, R92 ;  /* 0x0000000c082c723c */ /* 0x044ff0000004185c */
[----:B------:R-:W-:Y:S01]  /*ef80*/  HMMA.16816.F32.BF16 R40, R8, R14, R100 ;  /* 0x0000000e0828723c */ /* 0x000fe20000041864 */
[----:B------:R-:W2:Y:S01]  /*ef90*/  LDSM.16.MT88.4 R12, [R205+0x2100] ;  /* 0x00210000cd0c783b */ /* 0x000ea20000004200 */
[----:B-1----:R-:W-:-:S02]  /*efa0*/  FFMA.FTZ R2, R156, c[0x0][0x2d0], -R0 ;  /* 0x0000b4009c027a23 */ /* 0x002fc40000010800 */
[----:B------:R-:W-:Y:S02]  /*efb0*/  IMAD.MOV.U32 R156, RZ, RZ, R120 ;  /* 0x000000ffff9c7224 */ /* 0x000fe400078e0078 */
[----:B------:R1:W-:Y:S01]  /*efc0*/  MUFU.EX2 R155, R2 ;  /* 0x00000002009b7308 */ /* 0x0003e20000000800 */
[----:B------:R-:W-:Y:S01]  /*efd0*/  IMAD.MOV.U32 R120, RZ, RZ, R149 ;  /* 0x000000ffff787224 */ /* 0x000fe200078e0095 */
[----:B---3--:R-:W-:Y:S01]  /*efe0*/  HMMA.16816.F32.BF16 R76, R8, R28, R104 ;  /* 0x0000001c084c723c */ /* 0x008fe20000041868 */
[----:B------:R-:W-:-:S07]  /*eff0*/  IMAD.MOV.U32 R149, RZ, RZ, R115 ;  /* 0x000000ffff957224 */ /* 0x000fce00078e0073 */
[----:B------:R-:W-:Y:S01]  /*f000*/  HMMA.16816.F32.BF16 R100, R8, R30, R108 ;  /* 0x0000001e0864723c */ /* 0x000fe2000004186c */
[----:B------:R-:W3:Y:S01]  /*f010*/  LDSM.16.MT88.4 R28, [R207+0x2100] ;  /* 0x00210000cf1c783b */ /* 0x000ee20000004200 */
[----:B-1----:R-:W-:Y:S02]  /*f020*/  FFMA.FTZ R2, R158, c[0x0][0x2d0], -R0 ;  /* 0x0000b4009e027a23 */ /* 0x002fe40000010800 */
[----:B------:R-:W-:-:S04]  /*f030*/  IMAD.MOV.U32 R158, RZ, RZ, R121 ;  /* 0x000000ffff9e7224 */ /* 0x000fc800078e0079 */
[C---:B-----5:R-:W-:Y:S01]  /*f040*/  HMMA.16816.F32.BF16 R108, R8.reuse, R26, R88 ;  /* 0x0000001a086c723c */ /* 0x060fe20000041858 */
[----:B------:R1:W5:Y:S01]  /*f050*/  MUFU.EX2 R154, R2 ;  /* 0x00000002009a7308 */ /* 0x0003620000000800 */
[----:B------:R-:W-:Y:S02]  /*f060*/  IMAD.MOV.U32 R121, RZ, RZ, R148 ;  /* 0x000000ffff797224 */ /* 0x000fe400078e0094 */
[----:B------:R-:W-:Y:S02]  /*f070*/  IMAD.MOV.U32 R148, RZ, RZ, R145 ;  /* 0x000000ffff947224 */ /* 0x000fe400078e0091 */
[----:B------:R-:W-:Y:S02]  /*f080*/  IMAD.MOV.U32 R145, RZ, RZ, R113 ;  /* 0x000000ffff917224 */ /* 0x000fe400078e0071 */
[C---:B----4-:R-:W-:Y:S08]  /*f090*/  HMMA.16816.F32.BF16 R104, R8.reuse, R20, R84 ;  /* 0x000000140868723c */ /* 0x050ff00000041854 */
[----:B------:R-:W-:Y:S01]  /*f0a0*/  HMMA.16816.F32.BF16 R92, R8, R22, R68 ;  /* 0x00000016085c723c */ /* 0x000fe20000041844 */
[----:B-1----:R-:W-:Y:S01]  /*f0b0*/  FFMA.FTZ R2, R159, c[0x0][0x2d0], -R0 ;  /* 0x0000b4009f027a23 */ /* 0x002fe20000010800 */
[----:B------:R-:W-:Y:S01]  /*f0c0*/  LDSM.16.MT88.4 R20, [R205+0x6100] ;  /* 0x00610000cd14783b */ /* 0x000fe20000004200 */
[----:B------:R-:W-:-:S02]  /*f0d0*/  IMAD.MOV.U32 R159, RZ, RZ, R122 ;  /* 0x000000ffff9f7224 */ /* 0x000fc400078e007a */
[----:B------:R-:W-:Y:S01]  /*f0e0*/  IMAD.MOV.U32 R122, RZ, RZ, R123 ;  /* 0x000000ffff7a7224 */ /* 0x000fe200078e007b */
[----:B------:R1:W-:Y:S01]  /*f0f0*/  MUFU.EX2 R153, R2 ;  /* 0x0000000200997308 */ /* 0x0003e20000000800 */
[----:B------:R-:W-:Y:S02]  /*f100*/  IMAD.MOV.U32 R123, RZ, RZ, R112 ;  /* 0x000000ffff7b7224 */ /* 0x000fe400078e0070 */
[----:B------:R-:W-:Y:S01]  /*f110*/  HMMA.16816.F32.BF16 R112, R8, R24, R96 ;  /* 0x000000180870723c */ /* 0x000fe20000041860 */
[----:B------:R-:W4:Y:S06]  /*f120*/  LDSM.16.MT88.4 R24, [R204+0x6100] ;  /* 0x00610000cc18783b */ /* 0x000f2c0000004200 */
[----:B------:R-:W-:-:S02]  /*f130*/  F2FP.BF16.PACK_AB R8, R162, R163 ;  /* 0x000000a3a208723e */ /* 0x000fc400000010ff */
[----:B------:R-:W-:Y:S02]  /*f140*/  F2FP.BF16.PACK_AB R10, R161, R160 ;  /* 0x000000a0a10a723e */ /* 0x000fe400000010ff */
[----:B-----5:R-:W-:Y:S01]  /*f150*/  F2FP.BF16.PACK_AB R9, R154, R155 ;  /* 0x0000009b9a09723e */ /* 0x020fe200000010ff */
[----:B-1----:R-:W-:Y:S02]  /*f160*/  FFMA.FTZ R2, R157, c[0x0][0x2d0], -R0 ;  /* 0x0000b4009d027a23 */ /* 0x002fe40000010800 */
[----:B------:R-:W-:Y:S02]  /*f170*/  IMAD.MOV.U32 R157, RZ, RZ, R146 ;  /* 0x000000ffff9d7224 */ /* 0x000fe400078e0092 */
[----:B------:R1:W5:Y:S02]  /*f180*/  MUFU.EX2 R152, R2 ;  /* 0x0000000200987308 */ /* 0x0003640000000800 */
[----:B-1----:R-:W-:Y:S01]  /*f190*/  FFMA.FTZ R2, R164, c[0x0][0x2d0], -R6 ;  /* 0x0000b400a4027a23 */ /* 0x002fe20000010806 */
[----:B-----5:R-:W-:Y:S01]  /*f1a0*/  F2FP.BF16.PACK_AB R11, R152, R153 ;  /* 0x00000099980b723e */ /* 0x020fe200000010ff */
[----:B------:R-:W-:-:S04]  /*f1b0*/  IMAD.MOV.U32 R164, RZ, RZ, R121 ;  /* 0x000000ffffa47224 */ /* 0x000fc800078e0079 */
[----:B------:R1:W-:Y:S02]  /*f1c0*/  MUFU.EX2 R151, R2 ;  /* 0x0000000200977308 */ /* 0x0003e40000000800 */
[C---:B------:R-:W-:Y:S08]  /*f1d0*/  HMMA.16816.F32.BF16 R96, R8.reuse, R16, R80 ;  /* 0x000000100860723c */ /* 0x040ff00000041850 */
[----:B------:R-:W-:Y:S01]  /*f1e0*/  HMMA.16816.F32.BF16 R88, R8, R18, R56 ;  /* 0x000000120858723c */ /* 0x000fe20000041838 */
[----:B------:R-:W5:Y:S01]  /*f1f0*/  LDSM.16.MT88.4 R16, [R208+0x6100] ;  /* 0x00610000d010783b */ /* 0x000f620000004200 */
[----:B-1----:R-:W-:-:S02]  /*f200*/  FFMA.FTZ R2, R166, c[0x0][0x2d0], -R6 ;  /* 0x0000b400a6027a23 */ /* 0x002fc40000010806 */
[----:B------:R-:W-:Y:S02]  /*f210*/  IMAD.MOV.U32 R166, RZ, RZ, R150 ;  /* 0x000000ffffa67224 */ /* 0x000fe400078e0096 */
[----:B------:R1:W1:Y:S02]  /*f220*/  MUFU.EX2 R150, R2 ;  /* 0x0000000200967308 */ /* 0x0002640000000800 */
[C---:B--2---:R-:W-:Y:S08]  /*f230*/  HMMA.16816.F32.BF16 R84, R8.reuse, R12, R72 ;  /* 0x0000000c0854723c */ /* 0x044ff00000041848 */
[----:B------:R-:W-:Y:S01]  /*f240*/  HMMA.16816.F32.BF16 R80, R8, R14, R64 ;  /* 0x0000000e0850723c */ /* 0x000fe20000041840 */
[----:B------:R-:W2:Y:S01]  /*f250*/  LDSM.16.MT88.4 R12, [R207+0x6100] ;  /* 0x00610000cf0c783b */ /* 0x000ea20000004200 */
[----:B-1----:R-:W-:-:S06]  /*f260*/  FFMA.FTZ R2, R165, c[0x0][0x2d0], -R6 ;  /* 0x0000b400a5027a23 */ /* 0x002fcc0000010806 */
[C---:B------:R-:W-:Y:S01]  /*f270*/  HMMA.16816.F32.BF16 R72, R8.reuse, R32, R60 ;  /* 0x000000200848723c */ /* 0x040fe2000004183c */
[----:B------:R-:W-:Y:S02]  /*f280*/  IMAD.MOV.U32 R165, RZ, RZ, R149 ;  /* 0x000000ffffa57224 */ /* 0x000fe400078e0095 */
[----:B------:R1:W-:Y:S05]  /*f290*/  MUFU.EX2 R149, R2 ;  /* 0x0000000200957308 */ /* 0x0003ea0000000800 */
[C---:B------:R-:W-:Y:S01]  /*f2a0*/  HMMA.16816.F32.BF16 R68, R8.reuse, R34, R52 ;  /* 0x000000220844723c */ /* 0x040fe20000041834 */
[----:B------:R-:W2:Y:S07]  /*f2b0*/  LDSM.16.MT88.4 R32, [R204+0x2900] ;  /* 0x00290000cc20783b */ /* 0x000eae0000004200 */
[----:B---3--:R-:W-:Y:S01]  /*f2c0*/  HMMA.16816.F32.BF16 R64, R8, R28, R48 ;  /* 0x0000001c0840723c */ /* 0x008fe20000041830 */
[----:B-1----:R-:W-:-:S02]  /*f2d0*/  FFMA.FTZ R2, R167, c[0x0][0x2d0], -R6 ;  /* 0x0000b400a7027a23 */ /* 0x002fc40000010806 */
[----:B------:R-:W-:Y:S02]  /*f2e0*/  IMAD.MOV.U32 R167, RZ, RZ, R148 ;  /* 0x000000ffffa77224 */ /* 0x000fe400078e0094 */
[----:B------:R1:W3:Y:S03]  /*f2f0*/  MUFU.EX2 R148, R2 ;  /* 0x0000000200947308 */ /* 0x0002e60000000800 */
[C---:B------:R-:W-:Y:S01]  /*f300*/  HMMA.16816.F32.BF16 R56, R8.reuse, R30, R36 ;  /* 0x0000001e0838723c */ /* 0x040fe20000041824 */
[----:B------:R-:W2:Y:S07]  /*f310*/  LDSM.16.MT88.4 R28, [R205+0x2900] ;  /* 0x00290000cd1c783b */ /* 0x000eae0000004200 */
[----:B----4-:R-:W-:Y:S01]  /*f320*/  HMMA.16816.F32.BF16 R44, R8, R24, R44 ;  /* 0x00000018082c723c */ /* 0x010fe2000004182c */
[----:B-1----:R-:W-:-:S07]  /*f330*/  FFMA.FTZ R2, R184, c[0x0][0x2d0], -R0 ;  /* 0x0000b400b8027a23 */ /* 0x002fce0000010800 */
[C---:B------:R-:W-:Y:S01]  /*f340*/  HMMA.16816.F32.BF16 R48, R8.reuse, R26, R40 ;  /* 0x0000001a0830723c */ /* 0x040fe20000041828 */
[----:B------:R-:W-:Y:S01]  /*f350*/  IMAD.MOV.U32 R184, RZ, RZ, R147 ;  /* 0x000000ffffb87224 */ /* 0x000fe200078e0093 */
[----:B------:R-:W1:Y:S01]  /*f360*/  LDSM.16.MT88.4 R24, [R208+0x2900] ;  /* 0x00290000d018783b */ /* 0x000e620000004200 */
[----:B------:R4:W-:Y:S05]  /*f370*/  MUFU.EX2 R147, R2 ;  /* 0x0000000200937308 */ /* 0x0009ea0000000800 */
[C---:B------:R-:W-:Y:S08]  /*f380*/  HMMA.16816.F32.BF16 R36, R8.reuse, R22, R100 ;  /* 0x000000160824723c */ /* 0x040ff00000041864 */
[----:B------:R-:W-:Y:S01]  /*f390*/  HMMA.16816.F32.BF16 R40, R8, R20, R76 ;  /* 0x000000140828723c */ /* 0x000fe2000004184c */
[----:B------:R-:W1:Y:S01]  /*f3a0*/  LDSM.16.MT88.4 R20, [R207+0x2900] ;  /* 0x00290000cf14783b */ /* 0x000e620000004200 */
[----:B----4-:R-:W-:-:S02]  /*f3b0*/  FFMA.FTZ R2, R186, c[0x0][0x2d0], -R0 ;  /* 0x0000b400ba027a23 */ /* 0x010fc40000010800 */
[----:B------:R-:W-:Y:S02]  /*f3c0*/  IMAD.MOV.U32 R186, RZ, RZ, R120 ;  /* 0x000000ffffba7224 */ /* 0x000fe400078e0078 */
[----:B------:R4:W1:Y:S02]  /*f3d0*/  MUFU.EX2 R146, R2 ;  /* 0x0000000200927308 */ /* 0x0008640000000800 */
[C---:B-----5:R-:W-:Y:S07]  /*f3e0*/  HMMA.16816.F32.BF16 R52, R8.reuse, R16, R112 ;  /* 0x000000100834723c */ /* 0x060fee0000041870 */
[----:B------:R-:W-:Y:S01]  /*f3f0*/  IMAD.MOV.U32 R115, RZ, RZ, R145 ;  /* 0x000000ffff737224 */ /* 0x000fe200078e0091 */
[----:B------:R-:W-:Y:S01]  /*f400*/  HMMA.16816.F32.BF16 R60, R8, R18, R108 ;  /* 0x00000012083c723c */ /* 0x000fe2000004186c */
[----:B------:R-:W-:Y:S01]  /*f410*/  LDSM.16.MT88.4 R16, [R205+0x6900] ;  /* 0x00690000cd10783b */ /* 0x000fe20000004200 */
[----:B------:R-:W-:-:S02]  /*f420*/  IMAD.MOV.U32 R114, RZ, RZ, R144 ;  /* 0x000000ffff727224 */ /* 0x000fc400078e0090 */
[----:B------:R-:W-:Y:S02]  /*f430*/  IMAD.MOV.U32 R112, RZ, RZ, R118 ;  /* 0x000000ffff707224 */ /* 0x000fe400078e0076 */
[----:B------:R-:W-:Y:S02]  /*f440*/  IMAD.MOV.U32 R113, RZ, RZ, R117 ;  /* 0x000000ffff717224 */ /* 0x000fe400078e0075 */
[----:B----4-:R-:W-:Y:S01]  /*f450*/  FFMA.FTZ R2, R185, c[0x0][0x2d0], -R0 ;  /* 0x0000b400b9027a23 */ /* 0x010fe20000010800 */
[C---:B--2---:R-:W-:Y:S01]  /*f460*/  HMMA.16816.F32.BF16 R104, R8.reuse, R12, R104 ;  /* 0x0000000c0868723c */ /* 0x044fe20000041868 */
[----:B------:R-:W-:Y:S02]  /*f470*/  IMAD.MOV.U32 R185, RZ, RZ, R122 ;  /* 0x000000ffffb97224 */ /* 0x000fe400078e007a */
[----:B------:R2:W-:Y:S05]  /*f480*/  MUFU.EX2 R135, R2 ;  /* 0x0000000200877308 */ /* 0x0005ea0000000800 */
[----:B------:R-:W-:Y:S01]  /*f490*/  HMMA.16816.F32.BF16 R100, R8, R14, R92 ;  /* 0x0000000e0864723c */ /* 0x000fe2000004185c */
[----:B------:R-:W4:Y:S06]  /*f4a0*/  LDSM.16.MT88.4 R12, [R204+0x6900] ;  /* 0x00690000cc0c783b */ /* 0x000f2c0000004200 */
[----:B------:R-:W-:-:S02]  /*f4b0*/  F2FP.BF16.PACK_AB R8, R150, R151 ;  /* 0x000000979608723e */ /* 0x000fc400000010ff */
[----:B---3--:R-:W-:Y:S01]  /*f4c0*/  F2FP.BF16.PACK_AB R10, R148, R149 ;  /* 0x00000095940a723e */ /* 0x008fe200000010ff */
[----:B--2---:R-:W-:Y:S01]  /*f4d0*/  FFMA.FTZ R2, R187, c[0x0][0x2d0], -R0 ;  /* 0x0000b400bb027a23 */ /* 0x004fe20000010800 */
[----:B-1----:R-:W-:Y:S02]  /*f4e0*/  F2FP.BF16.PACK_AB R9, R146, R147 ;  /* 0x000000939209723e */ /* 0x002fe400000010ff */
[----:B------:R-:W-:Y:S01]  /*f4f0*/  MOV R187, R123 ;  /* 0x0000007b00bb7202 */ /* 0x000fe20000000f00 */
[----:B------:R-:W1:Y:S02]  /*f500*/  MUFU.EX2 R134, R2 ;  /* 0x0000000200867308 */ /* 0x000e640000000800 */
[----:B-1----:R-:W-:Y:S01]  /*f510*/  F2FP.BF16.PACK_AB R11, R134, R135 ;  /* 0x00000087860b723e */ /* 0x002fe200000010ff */
[----:B------:R-:W-:Y:S02]  /*f520*/  FFMA.FTZ R2, R199, c[0x0][0x2d0], -R6 ;  /* 0x0000b400c7027a23 */ /* 0x000fe40000010806 */
[----:B------:R-:W-:-:S03]  /*f530*/  IMAD.MOV.U32 R199, RZ, RZ, R233 ;  /* 0x000000ffffc77224 */ /* 0x000fc600078e00e9 */
[----:B------:R1:W-:Y:S01]  /*f540*/  MUFU.EX2 R133, R2 ;  /* 0x0000000200857308 */ /* 0x0003e20000000800 */
[C---:B------:R-:W-:Y:S08]  /*f550*/  HMMA.16816.F32.BF16 R120, R8.reuse, R32, R96 ;  /* 0x000000200878723c */ /* 0x040ff00000041860 */
[----:B------:R-:W-:Y:S01]  /*f560*/  HMMA.16816.F32.BF16 R108, R8, R34, R88 ;  /* 0x00000022086c723c */ /* 0x000fe20000041858 */
[----:B------:R-:W-:Y:S01]  /*f570*/  LDSM.16.MT88.4 R32, [R207+0x6900] ;  /* 0x00690000cf20783b */ /* 0x000fe20000004200 */
[----:B-1----:R-:W-:-:S06]  /*f580*/  FFMA.FTZ R2, R227, c[0x0][0x2d0], -R6 ;  /* 0x0000b400e3027a23 */ /* 0x002fcc0000010806 */
[C---:B------:R-:W-:Y:S01]  /*f590*/  HMMA.16816.F32.BF16 R96, R8.reuse, R28, R84 ;  /* 0x0000001c0860723c */ /* 0x040fe20000041854 */
[----:B------:R1:W2:Y:S07]  /*f5a0*/  MUFU.EX2 R145, R2 ;  /* 0x0000000200917308 */ /* 0x0002ae0000000800 */
[C---:B------:R-:W-:Y:S08]  /*f5b0*/  HMMA.16816.F32.BF16 R84, R8.reuse, R24, R72 ;  /* 0x000000180854723c */ /* 0x040ff00000041848 */
[----:B------:R-:W-:Y:S01]  /*f5c0*/  HMMA.16816.F32.BF16 R88, R8, R26, R68 ;  /* 0x0000001a0858723c */ /* 0x000fe20000041844 */
[----:B------:R-:W3:Y:S01]  /*f5d0*/  LDSM.16.MT88.4 R24, [R208+0x6900] ;  /* 0x00690000d018783b */ /* 0x000ee20000004200 */
[----:B-1----:R-:W-:-:S04]  /*f5e0*/  FFMA.FTZ R2, R228, c[0x0][0x2d0], -R6 ;  /* 0x0000b400e4027a23 */ /* 0x002fc80000010806 */
[----:B------:R1:W-:Y:S02]  /*f5f0*/  MUFU.EX2 R144, R2 ;  /* 0x0000000200907308 */ /* 0x0003e40000000800 */
[C---:B------:R-:W-:Y:S01]  /*f600*/  HMMA.16816.F32.BF16 R92, R8.reuse, R30, R80 ;  /* 0x0000001e085c723c */ /* 0x040fe20000041850 */
[----:B------:R-:W-:Y:S07]  /*f610*/  LDSM.16.MT88.4 R28, [R204+0x3100] ;  /* 0x00310000cc1c783b */ /* 0x000fee0000004200 */
[----:B------:R-:W-:Y:S01]  /*f620*/  HMMA.16816.F32.BF16 R80, R8, R20, R64 ;  /* 0x000000140850723c */ /* 0x000fe20000041840 */
[----:B-1----:R-:W-:-:S07]  /*f630*/  FFMA.FTZ R2, R229, c[0x0][0x2d0], -R6 ;  /* 0x0000b400e5027a23 */ /* 0x002fce0000010806 */
[C---:B----4-:R-:W-:Y:S01]  /*f640*/  HMMA.16816.F32.BF16 R64, R8.reuse, R14, R48 ;  /* 0x0000000e0840723c */ /* 0x050fe20000041830 */
[----:B------:R1:W4:Y:S07]  /*f650*/  MUFU.EX2 R233, R2 ;  /* 0x0000000200e97308 */ /* 0x00032e0000000800 */
[C---:B------:R-:W-:Y:S01]  /*f660*/  HMMA.16816.F32.BF16 R72, R8.reuse, R12, R44 ;  /* 0x0000000c0848723c */ /* 0x040fe2000004182c */
[----:B------:R-:W-:Y:S07]  /*f670*/  LDSM.16.MT88.4 R12, [R207+0x3100] ;  /* 0x00310000cf0c783b */ /* 0x000fee0000004200 */
[----:B------:R-:W-:Y:S01]  /*f680*/  HMMA.16816.F32.BF16 R76, R8, R22, R56 ;  /* 0x00000016084c723c */ /* 0x000fe20000041838 */
[----:B------:R-:W-:Y:S01]  /*f690*/  LDSM.16.MT88.4 R20, [R205+0x3100] ;  /* 0x00310000cd14783b */ /* 0x000fe20000004200 */
[----:B-1----:R-:W-:-:S04]  /*f6a0*/  FFMA.FTZ R2, R230, c[0x0][0x2d0], -R0 ;  /* 0x0000b400e6027a23 */ /* 0x002fc80000010800 */
[----:B------:R1:W-:Y:S02]  /*f6b0*/  MUFU.EX2 R132, R2 ;  /* 0x0000000200847308 */ /* 0x0003e40000000800 */
[C---:B---3--:R-:W-:Y:S08]  /*f6c0*/  HMMA.16816.F32.BF16 R48, R8.reuse, R24, R52 ;  /* 0x000000180830723c */ /* 0x048ff00000041834 */
[----:B------:R-:W-:Y:S01]  /*f6d0*/  HMMA.16816.F32.BF16 R52, R8, R26, R60 ;  /* 0x0000001a0834723c */ /* 0x000fe2000004183c */
[----:B------:R-:W3:Y:S01]  /*f6e0*/  LDSM.16.MT88.4 R24, [R204+0x7100] ;  /* 0x00710000cc18783b */ /* 0x000ee20000004200 */
[----:B-1----:R-:W-:-:S06]  /*f6f0*/  FFMA.FTZ R2, R231, c[0x0][0x2d0], -R0 ;  /* 0x0000b400e7027a23 */ /* 0x002fcc0000010800 */
[C---:B------:R-:W-:Y:S01]  /*f700*/  HMMA.16816.F32.BF16 R56, R8.reuse, R16, R40 ;  /* 0x000000100838723c */ /* 0x040fe20000041828 */
[----:B------:R1:W5:Y:S07]  /*f710*/  MUFU.EX2 R118, R2 ;  /* 0x0000000200767308 */ /* 0x00036e0000000800 */
[C---:B------:R-:W-:Y:S01]  /*f720*/  HMMA.16816.F32.BF16 R40, R8.reuse, R18, R36 ;  /* 0x000000120828723c */ /* 0x040fe20000041824 */
[----:B------:R-:W3:Y:S07]  /*f730*/  LDSM.16.MT88.4 R16, [R208+0x3100] ;  /* 0x00310000d010783b */ /* 0x000eee0000004200 */
[----:B------:R-:W-:Y:S01]  /*f740*/  HMMA.16816.F32.BF16 R44, R8, R32, R104 ;  /* 0x00000020082c723c */ /* 0x000fe20000041868 */
[----:B------:R-:W-:Y:S01]  /*f750*/  LDSM.16.MT88.4 R104, [R205+0x7900] ;  /* 0x00790000cd68783b */ /* 0x000fe20000004200 */
[----:B-1----:R-:W-:-:S04]  /*f760*/  FFMA.FTZ R2, R232, c[0x0][0x2d0], -R0 ;  /* 0x0000b400e8027a23 */ /* 0x002fc80000010800 */
[----:B------:R1:W-:Y:S02]  /*f770*/  MUFU.EX2 R117, R2 ;  /* 0x0000000200757308 */ /* 0x0003e40000000800 */
[----:B------:R-:W-:Y:S01]  /*f780*/  HMMA.16816.F32.BF16 R36, R8, R34, R100 ;  /* 0x000000220824723c */ /* 0x000fe20000041864 */
[----:B------:R-:W3:Y:S06]  /*f790*/  LDSM.16.MT88.4 R32, [R205+0x7100] ;  /* 0x00710000cd20783b */ /* 0x000eec0000004200 */
[----:B--2---:R-:W-:Y:S02]  /*f7a0*/  F2FP.BF16.PACK_AB R8, R145, R133 ;  /* 0x000000859108723e */ /* 0x004fe400000010ff */
[----:B----4-:R-:W-:-:S02]  /*f7b0*/  F2FP.BF16.PACK_AB R10, R233, R144 ;  /* 0x00000090e90a723e */ /* 0x010fc400000010ff */
[----:B-----5:R-:W-:Y:S01]  /*f7c0*/  F2FP.BF16.PACK_AB R9, R118, R132 ;  /* 0x000000847609723e */ /* 0x020fe200000010ff */
[----:B-1----:R-:W-:-:S04]  /*f7d0*/  FFMA.FTZ R2, R235, c[0x0][0x2d0], -R0 ;  /* 0x0000b400eb027a23 */ /* 0x002fc80000010800 */
[----:B------:R1:W2:Y:S02]  /*f7e0*/  MUFU.EX2 R62, R2 ;  /* 0x00000002003e7308 */ /* 0x0002a40000000800 */
[----:B-1----:R-:W-:Y:S01]  /*f7f0*/  FFMA.FTZ R2, R252, c[0x0][0x2d0], -R6 ;  /* 0x0000b400fc027a23 */ /* 0x002fe20000010806 */
[----:B--2---:R-:W-:-:S05]  /*f800*/  F2FP.BF16.PACK_AB R11, R62, R117 ;  /* 0x000000753e0b723e */ /* 0x004fca00000010ff */
[----:B------:R1:W-:Y:S02]  /*f810*/  MUFU.EX2 R61, R2 ;  /* 0x00000002003d7308 */ /* 0x0003e40000000800 */
[C---:B---3--:R-:W-:Y:S08]  /*f820*/  HMMA.16816.F32.BF16 R64, R8.reuse, R26, R64 ;  /* 0x0000001a0840723c */ /* 0x048ff00000041840 */
[----:B------:R-:W-:Y:S01]  /*f830*/  HMMA.16816.F32.BF16 R128, R8, R24, R72 ;  /* 0x000000180880723c */ /* 0x000fe20000041848 */
[----:B------:R-:W-:Y:S01]  /*f840*/  LDSM.16.MT88.4 R72, [R205+0x3900] ;  /* 0x00390000cd48783b */ /* 0x000fe20000004200 */
[----:B-1----:R-:W-:-:S02]  /*f850*/  FFMA.FTZ R2, R199, c[0x0][0x2d0], -R6 ;  /* 0x0000b400c7027a23 */ /* 0x002fc40000010806 */
[----:B------:R-:W-:Y:S02]  /*f860*/  IMAD.MOV.U32 R199, RZ, RZ, R112 ;  /* 0x000000ffffc77224 */ /* 0x000fe400078e0070 */
[----:B------:R1:W-:Y:S01]  /*f870*/  MUFU.EX2 R60, R2 ;  /* 0x00000002003c7308 */ /* 0x0003e20000000800 */
[----:B------:R-:W-:Y:S01]  /*f880*/  IMAD.MOV.U32 R112, RZ, RZ, R113 ;  /* 0x000000ffff707224 */ /* 0x000fe200078e0071 */
[C---:B------:R-:W-:Y:S01]  /*f890*/  HMMA.16816.F32.BF16 R68, R8.reuse, R20, R96 ;  /* 0x000000140844723c */ /* 0x040fe20000041860 */
[----:B------:R-:W-:Y:S01]  /*f8a0*/  IMAD.MOV.U32 R113, RZ, RZ, R114 ;  /* 0x000000ffff717224 */ /* 0x000fe200078e0072 */
[----:B------:R-:W-:Y:S01]  /*f8b0*/  LDSM.16.MT88.4 R96, [R204+0x7900] ;  /* 0x00790000cc60783b */ /* 0x000fe20000004200 */
[----:B------:R-:W-:Y:S02]  /*f8c0*/  IMAD.MOV.U32 R114, RZ, RZ, R115 ;  /* 0x000000ffff727224 */ /* 0x000fe400078e0073 */
[----:B------:R-:W-:Y:S02]  /*f8d0*/  IMAD.MOV.U32 R115, RZ, RZ, R187 ;  /* 0x000000ffff737224 */ /* 0x000fe400078e00bb */
[----:B------:R-:W-:Y:S01]  /*f8e0*/  IMAD.MOV.U32 R187, RZ, RZ, R185 ;  /* 0x000000ffffbb7224 */ /* 0x000fe200078e00b9 */
[----:B------:R-:W-:Y:S01]  /*f8f0*/  HMMA.16816.F32.BF16 R20, R8, R22, R92 ;  /* 0x000000160814723c */ /* 0x000fe2000004185c */
[----:B------:R-:W-:Y:S01]  /*f900*/  IMAD.MOV.U32 R185, RZ, RZ, R186 ;  /* 0x000000ffffb97224 */ /* 0x000fe200078e00ba */
[----:B------:R-:W-:Y:S01]  /*f910*/  MOV R186, R184 ;  /* 0x000000b800ba7202 */ /* 0x000fe20000000f00 */
[----:B------:R-:W-:-:S02]  /*f920*/  IMAD.MOV.U32 R184, RZ, RZ, R167 ;  /* 0x000000ffffb87224 */ /* 0x000fc400078e00a7 */
[----:B------:R-:W-:Y:S02]  /*f930*/  IMAD.MOV.U32 R167, RZ, RZ, R165 ;  /* 0x000000ffffa77224 */ /* 0x000fe400078e00a5 */
[----:B-1----:R-:W-:Y:S01]  /*f940*/  FFMA.FTZ R2, R158, c[0x0][0x2d0], -R6 ;  /* 0x0000b4009e027a23 */ /* 0x002fe20000010806 */
[C---:B------:R-:W-:Y:S01]  /*f950*/  HMMA.16816.F32.BF16 R100, R8.reuse, R12, R80 ;  /* 0x0000000c0864723c */ /* 0x040fe20000041850 */
[----:B------:R-:W-:Y:S01]  /*f960*/  IMAD.MOV.U32 R165, RZ, RZ, R159 ;  /* 0x000000ffffa57224 */ /* 0x000fe200078e009f */
[----:B------:R-:W-:Y:S01]  /*f970*/  LDSM.16.MT88.4 R80, [R208+0x3900] ;  /* 0x00390000d050783b */ /* 0x000fe20000004200 */
[----:B------:R1:W-:Y:S01]  /*f980*/  MUFU.EX2 R26, R2 ;  /* 0x00000002001a7308 */ /* 0x0003e20000000800 */
[----:B------:R-:W-:Y:S02]  /*f990*/  IMAD.MOV.U32 R159, RZ, RZ, R124 ;  /* 0x000000ffff9f7224 */ /* 0x000fe400078e007c */
[----:B------:R-:W-:Y:S02]  /*f9a0*/  IMAD.MOV.U32 R158, RZ, RZ, R125 ;  /* 0x000000ffff9e7224 */ /* 0x000fe400078e007d */
[----:B------:R-:W-:Y:S01]  /*f9b0*/  IMAD.MOV.U32 R228, RZ, RZ, R113 ;  /* 0x000000ffffe47224 */ /* 0x000fe200078e0071 */
[----:B------:R-:W-:Y:S01]  /*f9c0*/  HMMA.16816.F32.BF16 R120, R8, R28, R120 ;  /* 0x0000001c0878723c */ /* 0x000fe20000041878 */
[----:B------:R-:W-:-:S02]  /*f9d0*/  IMAD.MOV.U32 R229, RZ, RZ, R114 ;  /* 0x000000ffffe57224 */ /* 0x000fc400078e0072 */
[----:B------:R-:W-:-:S05]  /*f9e0*/  IMAD.MOV.U32 R227, RZ, RZ, R115 ;  /* 0x000000ffffe37224 */ /* 0x000fca00078e0073 */
[----:B------:R-:W-:Y:S01]  /*f9f0*/  HMMA.16816.F32.BF16 R92, R8, R18, R88 ;  /* 0x00000012085c723c */ /* 0x000fe20000041858 */
[----:B------:R-:W-:Y:S01]  /*fa00*/  LDSM.16.MT88.4 R88, [R207+0x3900] ;  /* 0x00390000cf58783b */ /* 0x000fe20000004200 */
[----:B-1----:R-:W-:-:S04]  /*fa10*/  FFMA.FTZ R2, R126, c[0x0][0x2d0], -R6 ;  /* 0x0000b4007e027a23 */ /* 0x002fc80000010806 */
[----:B------:R1:W2:Y:S02]  /*fa20*/  MUFU.EX2 R25, R2 ;  /* 0x0000000200197308 */ /* 0x0002a40000000800 */
[C---:B------:R-:W-:Y:S08]  /*fa30*/  HMMA.16816.F32.BF16 R28, R8.reuse, R30, R108 ;  /* 0x0000001e081c723c */ /* 0x040ff0000004186c */
[----:B------:R-:W-:Y:S01]  /*fa40*/  HMMA.16816.F32.BF16 R84, R8, R16, R84 ;  /* 0x000000100854723c */ /* 0x000fe20000041854 */
[----:B------:R-:W3:Y:S01]  /*fa50*/  LDSM.16.MT88.4 R16, [R208+0x7100] ;  /* 0x00710000d010783b */ /* 0x000ee20000004200 */
[----:B-1----:R-:W-:Y:S01]  /*fa60*/  FFMA.FTZ R2, R127, c[0x0][0x2d0], -R0 ;  /* 0x0000b4007f027a23 */ /* 0x002fe20000010800 */
[----:B--2---:R-:W-:-:S05]  /*fa70*/  F2FP.BF16.PACK_AB R114, R25, R26 ;  /* 0x0000001a1972723e */ /* 0x004fca00000010ff */
[C---:B------:R-:W-:Y:S01]  /*fa80*/  HMMA.16816.F32.BF16 R108, R8.reuse, R14, R76 ;  /* 0x0000000e086c723c */ /* 0x040fe2000004184c */
[----:B------:R-:W1:Y:S01]  /*fa90*/  LDSM.16.MT88.4 R12, [R207+0x7100] ;  /* 0x00710000cf0c783b */ /* 0x000e620000004200 */
[----:B------:R2:W-:Y:S03]  /*faa0*/  MUFU.EX2 R24, R2 ;  /* 0x0000000200187308 */ /* 0x0005e60000000800 */
[----:B------:R-:W4:Y:S03]  /*fab0*/  LDSM.16.MT88.4 R124, [R204+0x3900] ;  /* 0x00390000cc7c783b */ /* 0x000f260000004200 */
[C---:B------:R-:W-:Y:S08]  /*fac0*/  HMMA.16816.F32.BF16 R56, R8.reuse, R32, R56 ;  /* 0x000000200838723c */ /* 0x040ff00000041838 */
[----:B------:R-:W-:Y:S01]  /*fad0*/  HMMA.16816.F32.BF16 R40, R8, R34, R40 ;  /* 0x000000220828723c */ /* 0x000fe20000041828 */
[----:B--2---:R-:W-:-:S04]  /*fae0*/  FFMA.FTZ R2, R7, c[0x0][0x2d0], -R0 ;  /* 0x0000b40007027a23 */ /* 0x004fc80000010800 */
[----:B------:R2:W5:Y:S03]  /*faf0*/  MUFU.EX2 R7, R2 ;  /* 0x0000000200077308 */ /* 0x0005660000000800 */
[----:B---3--:R-:W-:Y:S01]  /*fb00*/  HMMA.16816.F32.BF16 R48, R8, R16, R48 ;  /* 0x000000100830723c */ /* 0x008fe20000041830 */
[--C-:B--2---:R-:W-:Y:S01]  /*fb10*/  FFMA.FTZ R2, R199, c[0x0][0x2d0], -R0.reuse ;  /* 0x0000b400c7027a23 */ /* 0x104fe20000010800 */
[----:B-----5:R-:W-:Y:S01]  /*fb20*/  F2FP.BF16.PACK_AB R113, R7, R24 ;  /* 0x000000180771723e */ /* 0x020fe200000010ff */
[----:B------:R-:W-:-:S05]  /*fb30*/  FFMA.FTZ R0, R159, c[0x0][0x2d0], -R0 ;  /* 0x0000b4009f007a23 */ /* 0x000fca0000010800 */
[----:B------:R-:W-:Y:S01]  /*fb40*/  HMMA.16816.F32.BF16 R52, R8, R18, R52 ;  /* 0x000000120834723c */ /* 0x000fe20000041834 */
[----:B------:R-:W-:Y:S01]  /*fb50*/  IMAD.MOV.U32 R199, RZ, RZ, R112 ;  /* 0x000000ffffc77224 */ /* 0x000fe200078e0070 */
[----:B------:R2:W-:Y:S01]  /*fb60*/  MUFU.EX2 R6, R2 ;  /* 0x0000000200067308 */ /* 0x0005e20000000800 */
[----:B------:R-:W-:Y:S01]  /*fb70*/  IMAD.MOV.U32 R159, RZ, RZ, R158 ;  /* 0x000000ffff9f7224 */ /* 0x000fe200078e009e */
[----:B------:R-:W-:Y:S01]  /*fb80*/  F2FP.BF16.PACK_AB R112, R60, R61 ;  /* 0x0000003d3c70723e */ /* 0x000fe200000010ff */
[----:B------:R-:W-:-:S03]  /*fb90*/  IMAD.MOV.U32 R158, RZ, RZ, R5 ;  /* 0x000000ffff9e7224 */ /* 0x000fc600078e0005 */
[C---:B-1----:R-:W-:Y:S02]  /*fba0*/  HMMA.16816.F32.BF16 R44, R8.reuse, R12, R44 ;  /* 0x0000000c082c723c */ /* 0x042fe4000004182c */
[----:B------:R1:W3:Y:S06]  /*fbb0*/  MUFU.EX2 R5, R0 ;  /* 0x0000000000057308 */ /* 0x0002ec0000000800 */
[----:B------:R-:W-:Y:S01]  /*fbc0*/  HMMA.16816.F32.BF16 R36, R8, R14, R36 ;  /* 0x0000000e0824723c */ /* 0x000fe20000041824 */
[----:B------:R-:W-:Y:S01]  /*fbd0*/  LDSM.16.MT88.4 R8, [R207+0x7900] ;  /* 0x00790000cf08783b */ /* 0x000fe20000004200 */
[----:B--2---:R-:W-:-:S04]  /*fbe0*/  FADD.FTZ R2, R199, R227 ;  /* 0x000000e3c7027221 */ /* 0x004fc80000010000 */
[----:B------:R-:W-:Y:S02]  /*fbf0*/  FADD.FTZ R2, R185, R2 ;  /* 0x00000002b9027221 */ /* 0x000fe40000010000 */
[----:B-1----:R-:W-:Y:S01]  /*fc00*/  FADD.FTZ R0, R228, R229 ;  /* 0x000000e5e4007221 */ /* 0x002fe20000010000 */
[----:B---3--:R-:W-:Y:S01]  /*fc10*/  F2FP.BF16.PACK_AB R115, R5, R6 ;  /* 0x000000060573723e */ /* 0x008fe200000010ff */
        /* <DEDUP_REMOVED lines=15> */
[----:B------:R-:W-:Y:S01]  /*fd10*/  FADD.FTZ R2, R237, R2 ;  /* 0x00000002ed027221 */ /* 0x000fe20000010000 */
[----:B------:R-:W1:Y:S01]  /*fd20*/  LDSM.16.MT88.4 R108, [R208+0x7900] ;  /* 0x00790000d06c783b */ /* 0x000e620000004200 */
        /* <DEDUP_REMOVED lines=13> */
[----:B----4-:R-:W-:Y:S03]  /*fe00*/  HMMA.16816.F32.BF16 R120, R112, R124, R120 ;  /* 0x0000007c7078723c */ /* 0x010fe60000041878 */
[----:B------:R-:W-:-:S04]  /*fe10*/  FADD.FTZ R0, R195, R0 ;  /* 0x00000000c3007221 */ /* 0x000fc80000010000 */
        /* <DEDUP_REMOVED lines=42> */
[----:B------:R-:W-:-:S07]  /*100c0*/  FADD.FTZ R234, R5, R234 ;  /* 0x000000ea05ea7221 */ /* 0x000fce0000010000 */
[----:B------:R-:W-:Y:S01]  /*100d0*/  HMMA.16816.F32.BF16 R112, R112, R10, R36 ;  /* 0x0000000a7070723c */ /* 0x000fe20000041824 */
[----:B------:R-:W-:Y:S07]  /*100e0*/  @!P6 BRA `(.L_x_133) ;  /* 0x000035800000e947 */ /* 0x000fee0003800000 */
[----:B------:R-:W2:Y:S04]  /*100f0*/  LDL R156, [R1] ;  /* 0x00000000019c7983 */ /* 0x000ea80000100800 */
[----:B------:R-:W3:Y:S01]  /*10100*/  LDL.LU R158, [R1+0x4] ;  /* 0x00000400019e7983 */ /* 0x000ee20000300800 */
[----:B------:R-:W-:Y:S01]  /*10110*/  MOV R250, c[0x0][0x208] ;  /* 0x0000820000fa7a02 */ /* 0x000fe20000000f00 */
[----:B------:R-:W-:Y:S01]  /*10120*/  IMAD.MOV.U32 R118, RZ, RZ, R3 ;  /* 0x000000ffff767224 */ /* 0x000fe200078e0003 */
[----:B------:R-:W-:Y:S01]  /*10130*/  IADD3 R240, P1, R244, 0x40, RZ ;  /* 0x00000040f4f07810 */ /* 0x000fe20007f3e0ff */
[----:B------:R-:W-:Y:S01]  /*10140*/  IMAD.MOV.U32 R117, RZ, RZ, R116 ;  /* 0x000000ffff757224 */ /* 0x000fe200078e0074 */
[----:B------:R-:W-:Y:S01]  /*10150*/  IADD3 R238, P0, R246, 0x40, RZ ;  /* 0x00000040f6ee7810 */ /* 0x000fe20007f1e0ff */
[----:B------:R-:W-:Y:S01]  /*10160*/  IMAD.SHL.U32 R250, R250, 0x40, RZ ;  /* 0x00000040fafa7824 */ /* 0x000fe200078e00ff */
[----:B------:R-:W-:Y:S01]  /*10170*/  MOV R251, c[0x0][0x1e0] ;  /* 0x0000780000fb7a02 */ /* 0x000fe20000000f00 */
[----:B------:R-:W-:Y:S01]  /*10180*/  IMAD.X R239, RZ, RZ, R241, P1 ;  /* 0x000000ffffef7224 */ /* 0x000fe200008e06f1 */
[----:B------:R-:W-:Y:S01]  /*10190*/  ULDC.64 UR4, c[0x0][0x118] ;  /* 0x0000460000047ab9 */ /* 0x000fe20000000a00 */
[----:B------:R-:W-:Y:S01]  /*101a0*/  IMAD.X R237, RZ, RZ, R243, P0 ;  /* 0x000000ffffed7224 */ /* 0x000fe200000e06f3 */
[----:B------:R-:W-:-:S02]  /*101b0*/  IADD3 R236, P2, R250, 0x80, RZ ;  /* 0x00000080faec7810 */ /* 0x000fc40007f5e0ff */
[----:B------:R-:W-:Y:S02]  /*101c0*/  SHF.L.U32 R252, R251, 0x6, RZ ;  /* 0x00000006fbfc7819 */ /* 0x000fe400000006ff */
[----:B--2---:R-:W-:Y:S02]  /*101d0*/  IADD3.X R235, RZ, R156, RZ, P2, !PT ;  /* 0x0000009cffeb7210 */ /* 0x004fe400017fe4ff */
[----:B---3--:R-:W-:Y:S02]  /*101e0*/  LEA.HI.SX32 R227, R158, 0xfffffffe, 0x19 ;  /* 0xfffffffe9ee37811 */ /* 0x008fe400078fcaff */
.L_x_134:
[----:B------:R-:W-:Y:S04]  /*101f0*/  DEPBAR.LE SB0, 0x0 ;  /* 0x000080000000791a */ /* 0x000fe80000000000 */
[----:B------:R-:W-:Y:S01]  /*10200*/  BAR.SYNC.DEFER_BLOCKING 0x0 ;  /* 0x0000000000007b1d */ /* 0x000fe20000010000 */
[----:B------:R-:W-:Y:S01]  /*10210*/  SHF.R.S32.HI R0, RZ, 0x1f, R227 ;  /* 0x0000001fff007819 */ /* 0x000fe200000114e3 */
[C---:B------:R-:W-:Y:S01]  /*10220*/  IMAD.WIDE.U32 R156, R227.reuse, c[0x0][0x208], RZ ;  /* 0x00008200e39c7a25 */ /* 0x040fe200078e00ff */
[----:B------:R-:W-:Y:S02]  /*10230*/  MOV R193, 0x6 ;  /* 0x0000000600c17802 */ /* 0x000fe40000000f00 */
[----:B------:R-:W-:Y:S01]  /*10240*/  MOV R192, c[0x0][0x208] ;  /* 0x0000820000c07a02 */ /* 0x000fe20000000f00 */
[----:B------:R-:W-:Y:S01]  /*10250*/  IMAD R0, R0, c[0x0][0x208], RZ ;  /* 0x0000820000007a24 */ /* 0x000fe200078e02ff */
[----:B------:R-:W-:Y:S02]  /*10260*/  SHF.L.U32 R3, R156, 0x7, RZ ;  /* 0x000000079c037819 */ /* 0x000fe400000006ff */
[----:B------:R-:W-:Y:S01]  /*10270*/  SHF.L.U64.HI R192, R192, R193, c[0x0][0x20c] ;  /* 0x00008300c0c07619 */ /* 0x000fe200000102c1 */
[----:B------:R-:W-:Y:S01]  /*10280*/  IMAD R0, R227, c[0x0][0x20c], R0 ;  /* 0x00008300e3007a24 */ /* 0x000fe200078e0200 */
[C---:B------:R-:W-:Y:S02]  /*10290*/  IADD3 R2, P5, R3.reuse, R244, RZ ;  /* 0x000000f403027210 */ /* 0x040fe40007fbe0ff */
[----:B------:R-:W-:Y:S02]  /*102a0*/  IADD3 R3, P1, R3, R240, RZ ;  /* 0x000000f003037210 */ /* 0x000fe40007f3e0ff */
[----:B------:R-:W-:Y:S02]  /*102b0*/  IADD3 R0, R157, R0, RZ ;  /* 0x000000009d007210 */ /* 0x000fe40007ffe0ff */
[----:B------:R-:W-:Y:S02]  /*102c0*/  LEA R184, P2, R2, c[0x0][0x1f8], 0x1 ;  /* 0x00007e0002b87a11 */ /* 0x000fe400078408ff */
[----:B------:R-:W-:Y:S02]  /*102d0*/  SHF.L.U64.HI R0, R156, 0x7, R0 ;  /* 0x000000079c007819 */ /* 0x000fe40000010200 */
[C---:B------:R-:W-:Y:S02]  /*102e0*/  LEA R186, P0, R3.reuse, c[0x0][0x1f8], 0x1 ;  /* 0x00007e0003ba7a11 */ /* 0x040fe400078008ff */
[----:B------:R-:W-:Y:S01]  /*102f0*/  IADD3.X R116, R0, R241, RZ, P5, !PT ;  /* 0x000000f100747210 */ /* 0x000fe20002ffe4ff */
[----:B------:R-:W1:Y:S01]  /*10300*/  LDSM.16.M88.4 R8, [R119+0x8100] ;  /* 0x008100007708783b */ /* 0x000e620000000200 */
[----:B------:R-:W-:Y:S02]  /*10310*/  MOV R228, 0x6 ;  /* 0x0000000600e47802 */ /* 0x000fe40000000f00 */
[----:B------:R-:W-:Y:S02]  /*10320*/  LEA.HI.X R185, R2, c[0x0][0x1fc], R116, 0x1, P2 ;  /* 0x00007f0002b97a11 */ /* 0x000fe400010f0c74 */
[----:B------:R-:W-:Y:S03]  /*10330*/  IADD3.X R0, R0, R239, RZ, P1, !PT ;  /* 0x000000ef00007210 */ /* 0x000fe60000ffe4ff */
[----:B------:R-:W2:Y:S01]  /*10340*/  LDSM.16.M88.4 R16, [R119+0x8900] ;  /* 0x008900007710783b */ /* 0x000ea20000000200 */
[----:B------:R-:W-:Y:S02]  /*10350*/  LEA.HI.X R187, R3, c[0x0][0x1fc], R0, 0x1, P0 ;  /* 0x00007f0003bb7a11 */ /* 0x000fe400000f0c00 */
[----:B------:R-:W-:Y:S04]  /*10360*/  IADD3 R2, P0, R184, R250, RZ ;  /* 0x000000fab8027210 */ /* 0x000fe80007f1e0ff */
[----:B------:R-:W-:Y:S01]  /*10370*/  IADD3.X R3, R185, R192, RZ, P0, !PT ;  /* 0x000000c0b9037210 */ /* 0x000fe200007fe4ff */
[----:B------:R-:W3:Y:S08]  /*10380*/  LDSM.16.M88.4 R24, [R119+0x9100] ;  /* 0x009100007718783b */ /* 0x000ef00000000200 */
[----:B------:R-:W4:Y:S08]  /*10390*/  LDSM.16.M88.4 R32, [R119+0x9900] ;  /* 0x009900007720783b */ /* 0x000f300000000200 */
        /* <DEDUP_REMOVED lines=14> */
[----:B------:R-:W-:Y:S01]  /*10480*/  LDSM.16.M88.4 R156, [R221] ;  /* 0x00000000dd9c783b */ /* 0x000fe20000000200 */
[C---:B------:R-:W-:Y:S07]  /*10490*/  HMMA.16816.F32.BF16 R32, R136.reuse, R34, RZ ;  /* 0x000000228820723c */ /* 0x040fee00000418ff */
[----:B------:R-:W-:Y:S01]  /*104a0*/  LDSM.16.M88.4 R160, [R220] ;  /* 0x00000000dca0783b */ /* 0x000fe20000000200 */
[C---:B-----5:R-:W-:Y:S07]  /*104b0*/  HMMA.16816.F32.BF16 R36, R136.reuse, R40, RZ ;  /* 0x000000288824723c */ /* 0x060fee00000418ff */
[----:B------:R-:W-:Y:S01]  /*104c0*/  LDSM.16.M88.4 R164, [R219] ;  /* 0x00000000dba4783b */ /* 0x000fe20000000200 */
[C---:B------:R-:W-:Y:S08]  /*104d0*/  HMMA.16816.F32.BF16 R40, R136.reuse, R42, RZ ;  /* 0x0000002a8828723c */ /* 0x040ff000000418ff */
[C---:B-1----:R-:W-:Y:S08]  /*104e0*/  HMMA.16816.F32.BF16 R44, R136.reuse, R48, RZ ;  /* 0x00000030882c723c */ /* 0x042ff000000418ff */
[C---:B------:R-:W-:Y:S08]  /*104f0*/  HMMA.16816.F32.BF16 R48, R136.reuse, R50, RZ ;  /* 0x000000328830723c */ /* 0x040ff000000418ff */
[C---:B------:R-:W-:Y:S08]  /*10500*/  HMMA.16816.F32.BF16 R52, R136.reuse, R56, RZ ;  /* 0x000000388834723c */ /* 0x040ff000000418ff */
[C---:B------:R-:W-:Y:S08]  /*10510*/  HMMA.16816.F32.BF16 R56, R136.reuse, R58, RZ ;  /* 0x0000003a8838723c */ /* 0x040ff000000418ff */
[C---:B--2---:R-:W-:Y:S08]  /*10520*/  HMMA.16816.F32.BF16 R60, R136.reuse, R64, RZ ;  /* 0x00000040883c723c */ /* 0x044ff000000418ff */
[----:B------:R-:W-:Y:S08]  /*10530*/  HMMA.16816.F32.BF16 R64, R136, R66, RZ ;  /* 0x000000428840723c */ /* 0x000ff000000418ff */
[C---:B------:R-:W-:Y:S08]  /*10540*/  HMMA.16816.F32.BF16 R4, R140.reuse, R144, R4 ;  /* 0x000000908c04723c */ /* 0x040ff00000041804 */
[C---:B------:R-:W-:Y:S01]  /*10550*/  HMMA.16816.F32.BF16 R8, R140.reuse, R146, R8 ;  /* 0x000000928c08723c */ /* 0x040fe20000041808 */
[----:B------:R-:W1:Y:S07]  /*10560*/  LDSM.16.M88.4 R144, [R223] ;  /* 0x00000000df90783b */ /* 0x000e6e0000000200 */
[C---:B---3--:R-:W-:Y:S08]  /*10570*/  HMMA.16816.F32.BF16 R12, R140.reuse, R148, R12 ;  /* 0x000000948c0c723c */ /* 0x048ff0000004180c */
[C---:B------:R-:W-:Y:S01]  /*10580*/  HMMA.16816.F32.BF16 R16, R140.reuse, R150, R16 ;  /* 0x000000968c10723c */ /* 0x040fe20000041810 */
[----:B------:R-:W2:Y:S07]  /*10590*/  LDSM.16.M88.4 R148, [R222] ;  /* 0x00000000de94783b */ /* 0x000eae0000000200 */
[C---:B------:R-:W-:Y:S01]  /*105a0*/  HMMA.16816.F32.BF16 R20, R140.reuse, R152, R20 ;  /* 0x000000988c14723c */ /* 0x040fe20000041814 */
[----:B------:R-:W-:Y:S01]  /*105b0*/  @!PT LDS RZ, [RZ] ;  /* 0x00000000fffff984 */ /* 0x000fe20000000800 */
[----:B------:R-:W-:Y:S01]  /*105c0*/  @!PT LDS RZ, [RZ] ;  /* 0x00000000fffff984 */ /* 0x000fe20000000800 */
[----:B------:R-:W-:Y:S01]  /*105d0*/  @!PT LDS RZ, [RZ] ;  /* 0x00000000fffff984 */ /* 0x000fe20000000800 */
[----:B------:R3:W-:Y:S06]  /*105e0*/  LDGSTS.E.BYPASS.LTC128B.128 [R226+0x100], [R184.64], !P4 ;  /* 0x00100000b8e27fae */ /* 0x0007ec000e101d44 */
[C---:B------:R-:W-:Y:S01]  /*105f0*/  IADD3 R152, P0, R2.reuse, R250, RZ ;  /* 0x000000fa02987210 */ /* 0x040fe20007f1e0ff */
[C---:B------:R-:W-:Y:S01]  /*10600*/  HMMA.16816.F32.BF16 R24, R140.reuse, R154, R24 ;  /* 0x0000009a8c18723c */ /* 0x040fe20000041818 */
[----:B------:R3:W-:Y:S03]  /*10610*/  LDGSTS.E.BYPASS.LTC128B.128 [R226+0x4100], [R186.64], !P3 ;  /* 0x04100000bae27fae */ /* 0x0007e6000d901d44 */
[C---:B------:R-:W-:Y:S03]  /*10620*/  IADD3.X R153, R3.reuse, R192, RZ, P0, !PT ;  /* 0x000000c003997210 */ /* 0x040fe600007fe4ff */
[----:B------:R-:W-:Y:S01]  /*10630*/  IADD3 R154, P2, R2, R236, RZ ;  /* 0x000000ec029a7210 */ /* 0x000fe20007f5e0ff */
[C---:B-1----:R-:W-:Y:S01]  /*10640*/  HMMA.16816.F32.BF16 R28, R140.reuse, R144, R28 ;  /* 0x000000908c1c723c */ /* 0x042fe2000004181c */
[----:B------:R1:W-:Y:S03]  /*10650*/  LDGSTS.E.BYPASS.LTC128B.128 [R226+0x1100], [R2.64], !P4 ;  /* 0x0110000002e27fae */ /* 0x0003e6000e101d44 */
[-C--:B------:R-:W-:Y:S03]  /*10660*/  IADD3.X R155, R3, R235.reuse, RZ, P2, !PT ;  /* 0x000000eb039b7210 */ /* 0x080fe600017fe4ff */
[C---:B------:R-:W-:Y:S01]  /*10670*/  IADD3 R144, P1, R152.reuse, R250, RZ ;  /* 0x000000fa98907210 */ /* 0x040fe20007f3e0ff */
[C---:B------:R-:W-:Y:S01]  /*10680*/  HMMA.16816.F32.BF16 R32, R140.reuse, R146, R32 ;  /* 0x000000928c20723c */ /* 0x040fe20000041820 */
[----:B------:R1:W-:Y:S03]  /*10690*/  LDGSTS.E.BYPASS.LTC128B.128 [R226+0x5100], [R2.64+0x80], !P3 ;  /* 0x0510008002e27fae */ /* 0x0003e6000d901d44 */
[C---:B------:R-:W-:Y:S04]  /*106a0*/  IADD3.X R145, R153.reuse, R192, RZ, P1, !PT ;  /* 0x000000c099917210 */ /* 0x040fe80000ffe4ff */
[C---:B--2---:R-:W-:Y:S01]  /*106b0*/  HMMA.16816.F32.BF16 R36, R140.reuse, R148, R36 ;  /* 0x000000948c24723c */ /* 0x044fe20000041824 */
[----:B------:R2:W-:Y:S07]  /*106c0*/  LDGSTS.E.BYPASS.LTC128B.128 [R226+0x2100], [R152.64], !P4 ;  /* 0x0210000098e27fae */ /* 0x0005ee000e101d44 */
[C---:B------:R-:W-:Y:S01]  /*106d0*/  HMMA.16816.F32.BF16 R40, R140.reuse, R150, R40 ;  /* 0x000000968c28723c */ /* 0x040fe20000041828 */
[----:B------:R2:W-:Y:S07]  /*106e0*/  LDGSTS.E.BYPASS.LTC128B.128 [R226+0x6100], [R154.64], !P3 ;  /* 0x061000009ae27fae */ /* 0x0005ee000d901d44 */
[C---:B------:R-:W-:Y:S01]  /*106f0*/  HMMA.16816.F32.BF16 R44, R140.reuse, R156, R44 ;  /* 0x0000009c8c2c723c */ /* 0x040fe2000004182c */
[----:B------:R4:W-:Y:S03]  /*10700*/  LDGSTS.E.BYPASS.LTC128B.128 [R226+0x3100], [R144.64], !P4 ;  /* 0x0310000090e27fae */ /* 0x0009e6000e101d44 */
[----:B-1----:R-:W-:Y:S04]  /*10710*/  IADD3 R2, P0, R152, R236, RZ ;  /* 0x000000ec98027210 */ /* 0x002fe80007f1e0ff */
[C---:B------:R-:W-:Y:S04]  /*10720*/  HMMA.16816.F32.BF16 R48, R140.reuse, R158, R48 ;  /* 0x0000009e8c30723c */ /* 0x040fe80000041830 */
[----:B------:R-:W-:Y:S02]  /*10730*/  IADD3.X R3, R153, R235, RZ, P0, !PT ;  /* 0x000000eb99037210 */ /* 0x000fe400007fe4ff */
[C---:B------:R-:W-:Y:S02]  /*10740*/  ISETP.GT.AND P0, PT, R227.reuse, RZ, PT ;  /* 0x000000ffe300720c */ /* 0x040fe40003f04270 */
[C---:B------:R-:W-:Y:S01]  /*10750*/  HMMA.16816.F32.BF16 R52, R140.reuse, R160, R52 ;  /* 0x000000a08c34723c */ /* 0x040fe20000041834 */
[----:B------:R1:W-:Y:S03]  /*10760*/  LDGSTS.E.BYPASS.LTC128B.128 [R226+0x7100], [R2.64], !P3 ;  /* 0x0710000002e27fae */ /* 0x0003e6000d901d44 */
[----:B------:R-:W-:Y:S04]  /*10770*/  IADD3 R227, R227, -0x1, RZ ;  /* 0xffffffffe3e37810 */ /* 0x000fe80007ffe0ff */
[C---:B------:R-:W-:Y:S01]  /*10780*/  HMMA.16816.F32.BF16 R56, R140.reuse, R162, R56 ;  /* 0x000000a28c38723c */ /* 0x040fe20000041838 */
[----:B------:R-:W-:Y:S07]  /*10790*/  LDSM.16.M88.4 R148, [R209+0x8900] ;  /* 0x00890000d194783b */ /* 0x000fee0000000200 */
[C---:B------:R-:W-:Y:S01]  /*107a0*/  HMMA.16816.F32.BF16 R60, R140.reuse, R164, R60 ;  /* 0x000000a48c3c723c */ /* 0x040fe2000004183c */
[----:B----4-:R-:W4:Y:S07]  /*107b0*/  LDSM.16.M88.4 R144, [R209+0x8100] ;  /* 0x00810000d190783b */ /* 0x010f2e0000000200 */
[----:B------:R-:W-:Y:S01]  /*107c0*/  HMMA.16816.F32.BF16 R64, R140, R166, R64 ;  /* 0x000000a68c40723c */ /* 0x000fe20000041840 */
[----:B--2---:R-:W2:Y:S08]  /*107d0*/  LDSM.16.M88.4 R152, [R209+0x9100] ;  /* 0x00910000d198783b */ /* 0x004eb00000000200 */
[----:B------:R-:W0:Y:S08]  /*107e0*/  LDGDEPBAR ;  /* 0x00000000000079af */ /* 0x000e300000000000 */
[----:B------:R-:W5:Y:S08]  /*107f0*/  LDSM.16.M88.4 R156, [R209+0x9900] ;  /* 0x00990000d19c783b */ /* 0x000f700000000200 */
[----:B------:R-:W1:Y:S01]  /*10800*/  LDSM.16.M88.4 R160, [R209+0xa100] ;  /* 0x00a10000d1a0783b */ /* 0x000e620000000200 */
[C---:B----4-:R-:W-:Y:S07]  /*10810*/  HMMA.16816.F32.BF16 R4, R168.reuse, R144, R4 ;  /* 0x00000090a804723c */ /* 0x050fee0000041804 */
[----:B------:R-:W-:Y:S01]  /*10820*/  LDSM.16.M88.4 R164, [R119+0xd900] ;  /* 0x00d9000077a4783b */ /* 0x000fe20000000200 */
[C---:B------:R-:W-:Y:S07]  /*10830*/  HMMA.16816.F32.BF16 R8, R168.reuse, R146, R8 ;  /* 0x00000092a808723c */ /* 0x040fee0000041808 */
[----:B------:R-:W4:Y:S01]  /*10840*/  LDSM.16.M88.4 R144, [R209+0xa900] ;  /* 0x00a90000d190783b */ /* 0x000f220000000200 */
[C---:B------:R-:W-:Y:S07]  /*10850*/  HMMA.16816.F32.BF16 R12, R168.reuse, R148, R12 ;  /* 0x00000094a80c723c */ /* 0x040fee000004180c */
[----:B---3--:R-:W-:Y:S01]  /*10860*/  LDSM.16.M88.4 R184, [R213] ;  /* 0x00000000d5b8783b */ /* 0x008fe20000000200 */
[C---:B------:R-:W-:Y:S07]  /*10870*/  HMMA.16816.F32.BF16 R16, R168.reuse, R150, R16 ;  /* 0x00000096a810723c */ /* 0x040fee0000041810 */
[----:B------:R-:W3:Y:S01]  /*10880*/  LDSM.16.M88.4 R148, [R209+0xb100] ;  /* 0x00b10000d194783b */ /* 0x000ee20000000200 */
[C---:B--2---:R-:W-:Y:S07]  /*10890*/  HMMA.16816.F32.BF16 R20, R168.reuse, R152, R20 ;  /* 0x00000098a814723c */ /* 0x044fee0000041814 */
[----:B------:R-:W-:Y:S01]  /*108a0*/  LDSM.16.M88.4 R192, [R209+0xe900] ;  /* 0x00e90000d1c0783b */ /* 0x000fe20000000200 */
[C---:B------:R-:W-:Y:S07]  /*108b0*/  HMMA.16816.F32.BF16 R24, R168.reuse, R154, R24 ;  /* 0x0000009aa818723c */ /* 0x040fee0000041818 */
[----:B------:R-:W2:Y:S01]  /*108c0*/  LDSM.16.M88.4 R152, [R209+0xb900] ;  /* 0x00b90000d198783b */ /* 0x000ea20000000200 */
[C---:B-----5:R-:W-:Y:S07]  /*108d0*/  HMMA.16816.F32.BF16 R28, R168.reuse, R156, R28 ;  /* 0x0000009ca81c723c */ /* 0x060fee000004181c */
[----:B------:R-:W-:Y:S01]  /*108e0*/  LDSM.16.M88.4 R196, [R209+0xf100] ;  /* 0x00f10000d1c4783b */ /* 0x000fe20000000200 */
[C---:B------:R-:W-:Y:S07]  /*108f0*/  HMMA.16816.F32.BF16 R32, R168.reuse, R158, R32 ;  /* 0x0000009ea820723c */ /* 0x040fee0000041820 */
[----:B------:R-:W5:Y:S01]  /*10900*/  LDSM.16.M88.4 R156, [R206] ;  /* 0x00000000ce9c783b */ /* 0x000f620000000200 */
[C---:B-1----:R-:W-:Y:S08]  /*10910*/  HMMA.16816.F32.BF16 R36, R168.reuse, R160, R36 ;  /* 0x000000a0a824723c */ /* 0x042ff00000041824 */
[C---:B------:R-:W-:Y:S01]  /*10920*/  HMMA.16816.F32.BF16 R40, R168.reuse, R162, R40 ;  /* 0x000000a2a828723c */ /* 0x040fe20000041828 */
[----:B------:R-:W1:Y:S07]  /*10930*/  LDSM.16.M88.4 R160, [R206+0x800] ;  /* 0x00080000cea0783b */ /* 0x000e6e0000000200 */
[C---:B----4-:R-:W-:Y:S08]  /*10940*/  HMMA.16816.F32.BF16 R44, R168.reuse, R144, R44 ;  /* 0x00000090a82c723c */ /* 0x050ff0000004182c */
[C---:B------:R-:W-:Y:S01]  /*10950*/  HMMA.16816.F32.BF16 R48, R168.reuse, R146, R48 ;  /* 0x00000092a830723c */ /* 0x040fe20000041830 */
[----:B------:R-:W4:Y:S07]  /*10960*/  LDSM.16.M88.4 R144, [R206+0x1000] ;  /* 0x00100000ce90783b */ /* 0x000f2e0000000200 */
[C---:B---3--:R-:W-:Y:S08]  /*10970*/  HMMA.16816.F32.BF16 R52, R168.reuse, R148, R52 ;  /* 0x00000094a834723c */ /* 0x048ff00000041834 */
[C---:B------:R-:W-:Y:S01]  /*10980*/  HMMA.16816.F32.BF16 R56, R168.reuse, R150, R56 ;  /* 0x00000096a838723c */ /* 0x040fe20000041838 */
[----:B------:R-:W3:Y:S07]  /*10990*/  LDSM.16.M88.4 R148, [R206+0x1800] ;  /* 0x00180000ce94783b */ /* 0x000eee0000000200 */
[C---:B--2---:R-:W-:Y:S08]  /*109a0*/  HMMA.16816.F32.BF16 R60, R168.reuse, R152, R60 ;  /* 0x00000098a83c723c */ /* 0x044ff0000004183c */
[----:B------:R-:W-:Y:S01]  /*109b0*/  HMMA.16816.F32.BF16 R64, R168, R154, R64 ;  /* 0x0000009aa840723c */ /* 0x000fe20000041840 */
[----:B------:R-:W2:Y:S07]  /*109c0*/  LDSM.16.M88.4 R152, [R206+0x2000] ;  /* 0x00200000ce98783b */ /* 0x000eae0000000200 */
[C---:B-----5:R-:W-:Y:S08]  /*109d0*/  HMMA.16816.F32.BF16 R4, R172.reuse, R156, R4 ;  /* 0x0000009cac04723c */ /* 0x060ff00000041804 */
[C---:B------:R-:W-:Y:S01]  /*109e0*/  HMMA.16816.F32.BF16 R8, R172.reuse, R158, R8 ;  /* 0x0000009eac08723c */ /* 0x040fe20000041808 */
[----:B------:R-:W5:Y:S07]  /*109f0*/  LDSM.16.M88.4 R156, [R206+0x2800] ;  /* 0x00280000ce9c783b */ /* 0x000f6e0000000200 */
        /* <DEDUP_REMOVED lines=10> */
[C---:B------:R-:W-:Y:S01]  /*10aa0*/  HMMA.16816.F32.BF16 R40, R172.reuse, R154, R40 ;  /* 0x0000009aac28723c */ /* 0x040fe20000041828 */
        /* <DEDUP_REMOVED lines=8> */
[----:B------:R-:W-:Y:S01]  /*10b30*/  HMMA.16816.F32.BF16 R64, R172, R146, R64 ;  /* 0x00000092ac40723c */ /* 0x000fe20000041840 */
        /* <DEDUP_REMOVED lines=9> */
[----:B------:R-:W5:Y:S07]  /*10bd0*/  LDSM.16.M88.4 R156, [R218] ;  /* 0x00000000da9c783b */ /* 0x000f6e0000000200 */
[C---:B------:R-:W-:Y:S08]  /*10be0*/  HMMA.16816.F32.BF16 R28, R176.reuse, R164, R28 ;  /* 0x000000a4b01c723c */ /* 0x040ff0000004181c */
[C---:B------:R-:W-:Y:S01]  /*10bf0*/  HMMA.16816.F32.BF16 R32, R176.reuse, R166, R32 ;  /* 0x000000a6b020723c */ /* 0x040fe20000041820 */
[----:B------:R-:W-:Y:S07]  /*10c00*/  LDSM.16.M88.4 R164, [R216] ;  /* 0x00000000d8a4783b */ /* 0x000fee0000000200 */
[C---:B-1----:R-:W-:Y:S08]  /*10c10*/  HMMA.16816.F32.BF16 R36, R176.reuse, R160, R36 ;  /* 0x000000a0b024723c */ /* 0x042ff00000041824 */
[C---:B------:R-:W-:Y:S01]  /*10c20*/  HMMA.16816.F32.BF16 R40, R176.reuse, R162, R40 ;  /* 0x000000a2b028723c */ /* 0x040fe20000041828 */
[----:B------:R-:W1:Y:S07]  /*10c30*/  LDSM.16.M88.4 R160, [R217] ;  /* 0x00000000d9a0783b */ /* 0x000e6e0000000200 */
[C---:B----4-:R-:W-:Y:S08]  /*10c40*/  HMMA.16816.F32.BF16 R44, R176.reuse, R144, R44 ;  /* 0x00000090b02c723c */ /* 0x050ff0000004182c */
[C---:B------:R-:W-:Y:S01]  /*10c50*/  HMMA.16816.F32.BF16 R48, R176.reuse, R146, R48 ;  /* 0x00000092b030723c */ /* 0x040fe20000041830 */
[----:B------:R-:W4:Y:S07]  /*10c60*/  LDSM.16.M88.4 R144, [R215] ;  /* 0x00000000d790783b */ /* 0x000f2e0000000200 */
[C---:B---3--:R-:W-:Y:S08]  /*10c70*/  HMMA.16816.F32.BF16 R52, R176.reuse, R148, R52 ;  /* 0x00000094b034723c */ /* 0x048ff00000041834 */
[C---:B------:R-:W-:Y:S01]  /*10c80*/  HMMA.16816.F32.BF16 R56, R176.reuse, R150, R56 ;  /* 0x00000096b038723c */ /* 0x040fe20000041838 */
[----:B------:R-:W3:Y:S07]  /*10c90*/  LDSM.16.M88.4 R148, [R214] ;  /* 0x00000000d694783b */ /* 0x000eee0000000200 */
[C---:B--2---:R-:W-:Y:S08]  /*10ca0*/  HMMA.16816.F32.BF16 R60, R176.reuse, R152, R60 ;  /* 0x00000098b03c723c */ /* 0x044ff0000004183c */
[----:B------:R-:W-:Y:S01]  /*10cb0*/  HMMA.16816.F32.BF16 R64, R176, R154, R64 ;  /* 0x0000009ab040723c */ /* 0x000fe20000041840 */
[----:B------:R-:W2:Y:S07]  /*10cc0*/  LDSM.16.M88.4 R152, [R212] ;  /* 0x00000000d498783b */ /* 0x000eae0000000200 */
[C---:B-----5:R-:W-:Y:S08]  /*10cd0*/  HMMA.16816.F32.BF16 R4, R180.reuse, R156, R4 ;  /* 0x0000009cb404723c */ /* 0x060ff00000041804 */
[C---:B------:R-:W-:Y:S01]  /*10ce0*/  HMMA.16816.F32.BF16 R8, R180.reuse, R158, R8 ;  /* 0x0000009eb408723c */ /* 0x040fe20000041808 */
[----:B------:R-:W-:Y:S07]  /*10cf0*/  LDSM.16.M88.4 R156, [R209+0xc900] ;  /* 0x00c90000d19c783b */ /* 0x000fee0000000200 */
[C---:B-1----:R-:W-:Y:S08]  /*10d00*/  HMMA.16816.F32.BF16 R12, R180.reuse, R160, R12 ;  /* 0x000000a0b40c723c */ /* 0x042ff0000004180c */
[C---:B------:R-:W-:Y:S01]  /*10d10*/  HMMA.16816.F32.BF16 R16, R180.reuse, R162, R16 ;  /* 0x000000a2b410723c */ /* 0x040fe20000041810 */
[----:B------:R-:W-:Y:S07]  /*10d20*/  LDSM.16.M88.4 R160, [R209+0xd100] ;  /* 0x00d10000d1a0783b */ /* 0x000fee0000000200 */
[C---:B------:R-:W-:Y:S08]  /*10d30*/  HMMA.16816.F32.BF16 R20, R180.reuse, R164, R20 ;  /* 0x000000a4b414723c */ /* 0x040ff00000041814 */
[C---:B------:R-:W-:Y:S01]  /*10d40*/  HMMA.16816.F32.BF16 R24, R180.reuse, R166, R24 ;  /* 0x000000a6b418723c */ /* 0x040fe20000041818 */
[----:B------:R-:W-:Y:S07]  /*10d50*/  LDSM.16.M88.4 R164, [R209+0xd900] ;  /* 0x00d90000d1a4783b */ /* 0x000fee0000000200 */
[C---:B----4-:R-:W-:Y:S08]  /*10d60*/  HMMA.16816.F32.BF16 R28, R180.reuse, R144, R28 ;  /* 0x00000090b41c723c */ /* 0x050ff0000004181c */
[C---:B------:R-:W-:Y:S01]  /*10d70*/  HMMA.16816.F32.BF16 R32, R180.reuse, R146, R32 ;  /* 0x00000092b420723c */ /* 0x040fe20000041820 */
[----:B------:R-:W1:Y:S07]  /*10d80*/  LDSM.16.M88.4 R144, [R211] ;  /* 0x00000000d390783b */ /* 0x000e6e0000000200 */
[C---:B---3--:R-:W-:Y:S08]  /*10d90*/  HMMA.16816.F32.BF16 R36, R180.reuse, R148, R36 ;  /* 0x00000094b424723c */ /* 0x048ff00000041824 */
        /* <DEDUP_REMOVED lines=9> */
[----:B------:R-:W-:Y:S01]  /*10e30*/  HMMA.16816.F32.BF16 R64, R180, R146, R64 ;  /* 0x00000092b440723c */ /* 0x000fe20000041840 */
[----:B------:R-:W1:Y:S07]  /*10e40*/  LDSM.16.M88.4 R144, [R206+0x4000] ;  /* 0x00400000ce90783b */ /* 0x000e6e0000000200 */
[C---:B---3--:R-:W-:Y:S08]  /*10e50*/  HMMA.16816.F32.BF16 R4, R188.reuse, R148, R4 ;  /* 0x00000094bc04723c */ /* 0x048ff00000041804 */
[C---:B------:R-:W-:Y:S01]  /*10e60*/  HMMA.16816.F32.BF16 R8, R188.reuse, R150, R8 ;  /* 0x00000096bc08723c */ /* 0x040fe20000041808 */
[----:B------:R-:W3:Y:S07]  /*10e70*/  LDSM.16.M88.4 R148, [R206+0x4800] ;  /* 0x00480000ce94783b */ /* 0x000eee0000000200 */
[C---:B------:R-:W-:Y:S08]  /*10e80*/  HMMA.16816.F32.BF16 R12, R188.reuse, R156, R12 ;  /* 0x0000009cbc0c723c */ /* 0x040ff0000004180c */
[C---:B------:R-:W-:Y:S01]  /*10e90*/  HMMA.16816.F32.BF16 R16, R188.reuse, R158, R16 ;  /* 0x0000009ebc10723c */ /* 0x040fe20000041810 */
[----:B------:R-:W5:Y:S07]  /*10ea0*/  LDSM.16.M88.4 R156, [R206+0x5000] ;  /* 0x00500000ce9c783b */ /* 0x000f6e0000000200 */
[C---:B------:R-:W-:Y:S08]  /*10eb0*/  HMMA.16816.F32.BF16 R20, R188.reuse, R160, R20 ;  /* 0x000000a0bc14723c */ /* 0x040ff00000041814 */
[C---:B------:R-:W-:Y:S08]  /*10ec0*/  HMMA.16816.F32.BF16 R24, R188.reuse, R162, R24 ;  /* 0x000000a2bc18723c */ /* 0x040ff00000041818 */
[C---:B------:R-:W-:Y:S08]  /*10ed0*/  HMMA.16816.F32.BF16 R28, R188.reuse, R164, R28 ;  /* 0x000000a4bc1c723c */ /* 0x040ff0000004181c */
        /* <DEDUP_REMOVED lines=8> */
[----:B------:R-:W-:Y:S01]  /*10f60*/  HMMA.16816.F32.BF16 R64, R188, R154, R64 ;  /* 0x0000009abc40723c */ /* 0x000fe20000041840 */
[----:B------:R-:W2:Y:S07]  /*10f70*/  LDSM.16.M88.4 R152, [R206+0x5800] ;  /* 0x00580000ce98783b */ /* 0x000eae0000000200 */
[C---:B-1----:R-:W-:Y:S08]  /*10f80*/  HMMA.16816.F32.BF16 R4, R200.reuse, R144, R4 ;  /* 0x00000090c804723c */ /* 0x042ff00000041804 */
[C---:B------:R-:W-:Y:S01]  /*10f90*/  HMMA.16816.F32.BF16 R8, R200.reuse, R146, R8 ;  /* 0x00000092c808723c */ /* 0x040fe20000041808 */
[----:B------:R-:W1:Y:S07]  /*10fa0*/  LDSM.16.M88.4 R144, [R206+0x6000] ;  /* 0x00600000ce90783b */ /* 0x000e6e0000000200 */
[C---:B---3--:R-:W-:Y:S08]  /*10fb0*/  HMMA.16816.F32.BF16 R12, R200.reuse, R148, R12 ;  /* 0x00000094c80c723c */ /* 0x048ff0000004180c */
[C---:B------:R-:W-:Y:S01]  /*10fc0*/  HMMA.16816.F32.BF16 R16, R200.reuse, R150, R16 ;  /* 0x00000096c810723c */ /* 0x040fe20000041810 */
[----:B------:R-:W3:Y:S03]  /*10fd0*/  LDSM.16.M88.4 R148, [R206+0x6800] ;  /* 0x00680000ce94783b */ /* 0x000ee60000000200 */
[----:B------:R-:W-:Y:S02]  /*10fe0*/  FMNMX.FTZ R0, R4, R117, !PT ;  /* 0x0000007504007209 */ /* 0x000fe40007810000 */
[----:B------:R-:W-:Y:S02]  /*10ff0*/  FMNMX.FTZ R2, R6, R118, !PT ;  /* 0x0000007606027209 */ /* 0x000fe40007810000 */
[C---:B-----5:R-:W-:Y:S04]  /*11000*/  HMMA.16816.F32.BF16 R20, R200.reuse, R156, R20 ;  /* 0x0000009cc814723c */ /* 0x060fe80000041814 */
        /* <DEDUP_REMOVED lines=9> */
[----:B------:R-:W2:Y:S03]  /*110a0*/  LDSM.16.M88.4 R152, [R206+0x7000] ;  /* 0x00700000ce98783b */ /* 0x000ea60000000200 */
[----:B------:R-:W-:Y:S02]  /*110b0*/  FMNMX.FTZ R0, R12, R0, !PT ;  /* 0x000000000c007209 */ /* 0x000fe40007810000 */
[----:B------:R-:W-:Y:S02]  /*110c0*/  FMNMX.FTZ R2, R14, R2, !PT ;  /* 0x000000020e027209 */ /* 0x000fe40007810000 */
[C---:B-1----:R-:W-:Y:S04]  /*110d0*/  HMMA.16816.F32.BF16 R36, R200.reuse, R144, R36 ;  /* 0x00000090c824723c */ /* 0x042fe80000041824 */
[----:B------:R-:W-:Y:S02]  /*110e0*/  FMNMX.FTZ R0, R13, R0, !PT ;  /* 0x000000000d007209 */ /* 0x000fe40007810000 */
[----:B------:R-:W-:Y:S02]  /*110f0*/  FMNMX.FTZ R2, R15, R2, !PT ;  /* 0x000000020f027209 */ /* 0x000fe40007810000 */
[C---:B------:R-:W-:Y:S01]  /*11100*/  HMMA.16816.F32.BF16 R40, R200.reuse, R146, R40 ;  /* 0x00000092c828723c */ /* 0x040fe20000041828 */
[----:B------:R-:W1:Y:S01]  /*11110*/  LDSM.16.M88.4 R144, [R206+0x7800] ;  /* 0x00780000ce90783b */ /* 0x000e620000000200 */
[----:B------:R-:W-:Y:S04]  /*11120*/  DEPBAR.LE SB0, 0x0 ;  /* 0x000080000000791a */ /* 0x000fe80000000000 */
[----:B------:R-:W-:Y:S02]  /*11130*/  FMNMX.FTZ R0, R16, R0, !PT ;  /* 0x0000000010007209 */ /* 0x000fe40007810000 */
[C---:B---3--:R-:W-:Y:S01]  /*11140*/  HMMA.16816.F32.BF16 R44, R200.reuse, R148, R44 ;  /* 0x00000094c82c723c */ /* 0x048fe2000004182c */
[----:B------:R-:W-:Y:S04]  /*11150*/  BAR.SYNC.DEFER_BLOCKING 0x0 ;  /* 0x0000000000007b1d */ /* 0x000fe80000010000 */
[----:B------:R-:W-:Y:S02]  /*11160*/  FMNMX.FTZ R0, R17, R0, !PT ;  /* 0x0000000011007209 */ /* 0x000fe40007810000 */
[----:B------:R-:W-:Y:S01]  /*11170*/  FMNMX.FTZ R2, R18, R2, !PT ;  /* 0x0000000212027209 */ /* 0x000fe20007810000 */
[C---:B------:R-:W-:Y:S04]  /*11180*/  HMMA.16816.F32.BF16 R48, R200.reuse, R150, R48 ;  /* 0x00000096c830723c */ /* 0x040fe80000041830 */
[----:B------:R-:W-:Y:S02]  /*11190*/  FMNMX.FTZ R0, R20, R0, !PT ;  /* 0x0000000014007209 */ /* 0x000fe40007810000 */
[----:B------:R-:W-:Y:S02]  /*111a0*/  FMNMX.FTZ R2, R19, R2, !PT ;  /* 0x0000000213027209 */ /* 0x000fe40007810000 */
[----:B------:R-:W-:Y:S01]  /*111b0*/  FMNMX.FTZ R0, R21, R0, !PT ;  /* 0x0000000015007209 */ /* 0x000fe20007810000 */
[C---:B--2---:R-:W-:Y:S03]  /*111c0*/  HMMA.16816.F32.BF16 R52, R200.reuse, R152, R52 ;  /* 0x00000098c834723c */ /* 0x044fe60000041834 */
[----:B------:R-:W-:Y:S02]  /*111d0*/  FMNMX.FTZ R0, R24, R0, !PT ;  /* 0x0000000018007209 */ /* 0x000fe40007810000 */
[----:B------:R-:W-:Y:S02]  /*111e0*/  FMNMX.FTZ R2, R22, R2, !PT ;  /* 0x0000000216027209 */ /* 0x000fe40007810000 */
[----:B------:R-:W-:Y:S01]  /*111f0*/  FMNMX.FTZ R3, R25, R0, !PT ;  /* 0x0000000019037209 */ /* 0x000fe20007810000 */
[C---:B------:R-:W-:Y:S04]  /*11200*/  HMMA.16816.F32.BF16 R56, R200.reuse, R154, R56 ;  /* 0x0000009ac838723c */ /* 0x040fe80000041838 */
[----:B------:R-:W-:Y:S02]  /*11210*/  FMNMX.FTZ R0, R23, R2, !PT ;  /* 0x0000000217007209 */ /* 0x000fe40007810000 */
[----:B------:R-:W-:Y:S02]  /*11220*/  FMNMX.FTZ R2, R28, R3, !PT ;  /* 0x000000031c027209 */ /* 0x000fe40007810000 */
[C---:B-1----:R-:W-:Y:S04]  /*11230*/  HMMA.16816.F32.BF16 R60, R200.reuse, R144, R60 ;  /* 0x00000090c83c723c */ /* 0x042fe8000004183c */
        /* <DEDUP_REMOVED lines=40> */
[C---:B------:R-:W-:Y:S01]  /*114c0*/  @P0 SHF.L.U32 R149, R251.reuse, 0x6, RZ ;  /* 0x00000006fb950819 */ /* 0x040fe200000006ff */
[----:B------:R-:W1:Y:S01]  /*114d0*/  SHFL.BFLY PT, R3, R116, 0x2, 0x1f ;  /* 0x0c401f0074037f89 */ /* 0x000e6200000e0000 */
[----:B------:R-:W-:Y:S02]  /*114e0*/  FMNMX.FTZ R0, R66, R0, !PT ;  /* 0x0000000042007209 */ /* 0x000fe40007810000 */
[----:B------:R-:W-:Y:S02]  /*114f0*/  @P0 SHF.L.U64.HI R148, R251, R228, c[0x0][0x1e4] ;  /* 0x00007900fb940619 */ /* 0x000fe400000102e4 */
[----:B------:R-:W-:Y:S05]  /*11500*/  FMNMX.FTZ R0, R67, R0, !PT ;  /* 0x0000000043007209 */ /* 0x000fea0007810000 */
[----:B------:R-:W2:Y:S01]  /*11510*/  SHFL.BFLY PT, R2, R0, 0x2, 0x1f ;  /* 0x0c401f0000027f89 */ /* 0x000ea200000e0000 */
[----:B-1----:R-:W-:Y:S07]  /*11520*/  FMNMX.FTZ R116, R116, R3, !PT ;  /* 0x0000000374747209 */ /* 0x002fee0007810000 */
[----:B------:R-:W1:Y:S01]  /*11530*/  SHFL.BFLY PT, R144, R116, 0x1, 0x1f ;  /* 0x0c201f0074907f89 */ /* 0x000e6200000e0000 */
[----:B--2---:R-:W-:Y:S07]  /*11540*/  FMNMX.FTZ R0, R0, R2, !PT ;  /* 0x0000000200007209 */ /* 0x004fee0007810000 */
[----:B------:R-:W2:Y:S01]  /*11550*/  SHFL.BFLY PT, R3, R0, 0x1, 0x1f ;  /* 0x0c201f0000037f89 */ /* 0x000ea200000e0000 */
[----:B-1----:R-:W-:Y:S01]  /*11560*/  FMNMX.FTZ R116, R116, R144, !PT ;  /* 0x0000009074747209 */ /* 0x002fe20007810000 */
[----:B------:R-:W-:Y:S04]  /*11570*/  @P0 IMAD.WIDE.U32 R144, R227, c[0x0][0x1e0], RZ ;  /* 0x00007800e3900a25 */ /* 0x000fe800078e00ff */
[C---:B------:R-:W-:Y:S02]  /*11580*/  FMUL.FTZ R156, R116.reuse, c[0x0][0x2d0] ;  /* 0x0000b400749c7a20 */ /* 0x040fe40000410000 */
[----:B------:R-:W-:Y:S01]  /*11590*/  FADD.FTZ R2, -R116, R117 ;  /* 0x0000007574027221 */ /* 0x000fe20000010100 */
[----:B------:R-:W-:Y:S01]  /*115a0*/  @P0 SHF.R.S32.HI R117, RZ, 0x1f, R227 ;  /* 0x0000001fff750819 */ /* 0x000fe200000114e3 */
[--C-:B------:R-:W-:Y:S01]  /*115b0*/  FFMA.FTZ R8, R8, c[0x0][0x2d0], -R156.reuse ;  /* 0x0000b40008087a23 */ /* 0x100fe2000001089c */
[----:B--2---:R-:W-:Y:S01]  /*115c0*/  FMNMX.FTZ R3, R0, R3, !PT ;  /* 0x0000000300037209 */ /* 0x004fe20007810000 */
[----:B------:R-:W-:Y:S02]  /*115d0*/  FFMA.FTZ R9, R9, c[0x0][0x2d0], -R156 ;  /* 0x0000b40009097a23 */ /* 0x000fe4000001089c */
[----:B------:R-:W-:Y:S01]  /*115e0*/  @P0 IMAD R117, R117, c[0x0][0x1e0], RZ ;  /* 0x0000780075750a24 */ /* 0x000fe200078e02ff */
[----:B------:R-:W-:Y:S01]  /*115f0*/  MUFU.EX2 R231, R8 ;  /* 0x0000000800e77308 */ /* 0x000fe20000000800 */
[----:B------:R-:W-:Y:S02]  /*11600*/  FADD.FTZ R0, -R3, R118 ;  /* 0x0000007603007221 */ /* 0x000fe40000010100 */
[--C-:B------:R-:W-:Y:S01]  /*11610*/  FFMA.FTZ R118, R4, c[0x0][0x2d0], -R156.reuse ;  /* 0x0000b40004767a23 */ /* 0x100fe2000001089c */
[----:B------:R-:W-:Y:S01]  /*11620*/  @P0 SHF.L.U32 R4, R144, 0x7, RZ ;  /* 0x0000000790040819 */ /* 0x000fe200000006ff */
[----:B------:R-:W-:Y:S02]  /*11630*/  @P0 IMAD R117, R227, c[0x0][0x1e4], R117 ;  /* 0x00007900e3750a24 */ /* 0x000fe400078e0275 */
[----:B------:R-:W-:Y:S02]  /*11640*/  FMUL.FTZ R2, R2, c[0x0][0x2d0] ;  /* 0x0000b40002027a20 */ /* 0x000fe40000410000 */
[----:B------:R-:W-:Y:S01]  /*11650*/  FMUL.FTZ R0, R0, c[0x0][0x2d0] ;  /* 0x0000b40000007a20 */ /* 0x000fe20000410000 */
[----:B------:R1:W-:Y:S01]  /*11660*/  MUFU.EX2 R230, R118 ;  /* 0x0000007600e67308 */ /* 0x0003e20000000800 */
[----:B------:R-:W-:Y:S01]  /*11670*/  @P0 IADD3 R145, R145, R117, RZ ;  /* 0x0000007591910210 */ /* 0x000fe20007ffe0ff */
[--C-:B------:R-:W-:Y:S01]  /*11680*/  FFMA.FTZ R24, R24, c[0x0][0x2d0], -R156.reuse ;  /* 0x0000b40018187a23 */ /* 0x100fe2000001089c */
[----:B------:R-:W-:Y:S01]  /*11690*/  @P0 IADD3 R117, P1, R4, R246, RZ ;  /* 0x000000f604750210 */ /* 0x000fe20007f3e0ff */
[--C-:B------:R-:W-:Y:S01]  /*116a0*/  FFMA.FTZ R25, R25, c[0x0][0x2d0], -R156.reuse ;  /* 0x0000b40019197a23 */ /* 0x100fe2000001089c */
[----:B------:R-:W-:Y:S01]  /*116b0*/  @P0 SHF.L.U64.HI R145, R144, 0x7, R145 ;  /* 0x0000000790910819 */ /* 0x000fe20000010291 */
[--C-:B------:R-:W-:Y:S01]  /*116c0*/  FFMA.FTZ R28, R28, c[0x0][0x2d0], -R156.reuse ;  /* 0x0000b4001c1c7a23 */ /* 0x100fe2000001089c */
[----:B------:R-:W-:Y:S01]  /*116d0*/  @P0 LEA R144, P5, R117, c[0x0][0x1c8], 0x1 ;  /* 0x0000720075900a11 */ /* 0x000fe200078a08ff */
[--C-:B------:R-:W-:Y:S01]  /*116e0*/  FFMA.FTZ R29, R29, c[0x0][0x2d0], -R156.reuse ;  /* 0x0000b4001d1d7a23 */ /* 0x100fe2000001089c */
[----:B------:R-:W-:Y:S01]  /*116f0*/  @P0 IADD3 R4, P2, R4, R238, RZ ;  /* 0x000000ee04040210 */ /* 0x000fe20007f5e0ff */
[----:B------:R-:W-:Y:S01]  /*11700*/  MUFU.EX2 R229, R9 ;  /* 0x0000000900e57308 */ /* 0x000fe20000000800 */
[--C-:B------:R-:W-:Y:S02]  /*11710*/  FFMA.FTZ R32, R32, c[0x0][0x2d0], -R156.reuse ;  /* 0x0000b40020207a23 */ /* 0x100fe4000001089c */
[--C-:B------:R-:W-:Y:S02]  /*11720*/  FFMA.FTZ R33, R33, c[0x0][0x2d0], -R156.reuse ;  /* 0x0000b40021217a23 */ /* 0x100fe4000001089c */
[--C-:B------:R-:W-:Y:S02]  /*11730*/  FFMA.FTZ R36, R36, c[0x0][0x2d0], -R156.reuse ;  /* 0x0000b40024247a23 */ /* 0x100fe4000001089c */
[--C-:B------:R-:W-:Y:S02]  /*11740*/  FFMA.FTZ R37, R37, c[0x0][0x2d0], -R156.reuse ;  /* 0x0000b40025257a23 */ /* 0x100fe4000001089c */
[--C-:B------:R-:W-:Y:S01]  /*11750*/  FFMA.FTZ R40, R40, c[0x0][0x2d0], -R156.reuse ;  /* 0x0000b40028287a23 */ /* 0x100fe2000001089c */
[----:B------:R-:W2:Y:S01]  /*11760*/  MUFU.EX2 R2, R2 ;  /* 0x0000000200027308 */ /* 0x000ea20000000800 */
[--C-:B------:R-:W-:Y:S02]  /*11770*/  FFMA.FTZ R41, R41, c[0x0][0x2d0], -R156.reuse ;  /* 0x0000b40029297a23 */ /* 0x100fe4000001089c */
[--C-:B------:R-:W-:Y:S02]  /*11780*/  FFMA.FTZ R44, R44, c[0x0][0x2d0], -R156.reuse ;  /* 0x0000b4002c2c7a23 */ /* 0x100fe4000001089c */
[--C-:B-1----:R-:W-:Y:S01]  /*11790*/  FFMA.FTZ R118, R5, c[0x0][0x2d0], -R156.reuse ;  /* 0x0000b40005767a23 */ /* 0x102fe2000001089c */
[----:B------:R-:W-:Y:S01]  /*117a0*/  @P0 IADD3.X R5, R145, R243, RZ, P1, !PT ;  /* 0x000000f391050210 */ /* 0x000fe20000ffe4ff */
[--C-:B------:R-:W-:Y:S01]  /*117b0*/  FFMA.FTZ R45, R45, c[0x0][0x2d0], -R156.reuse ;  /* 0x0000b4002d2d7a23 */ /* 0x100fe2000001089c */
[----:B------:R-:W-:Y:S01]  /*117c0*/  @P0 LEA R146, P1, R4, c[0x0][0x1c8], 0x1 ;  /* 0x0000720004920a11 */ /* 0x000fe200078208ff */
[--C-:B------:R-:W-:Y:S01]  /*117d0*/  FFMA.FTZ R48, R48, c[0x0][0x2d0], -R156.reuse ;  /* 0x0000b40030307a23 */ /* 0x100fe2000001089c */
[----:B------:R1:W-:Y:S01]  /*117e0*/  MUFU.EX2 R232, R118 ;  /* 0x0000007600e87308 */ /* 0x0003e20000000800 */
[--C-:B------:R-:W-:Y:S02]  /*117f0*/  FFMA.FTZ R49, R49, c[0x0][0x2d0], -R156.reuse ;  /* 0x0000b40031317a23 */ /* 0x100fe4000001089c */
[--C-:B------:R-:W-:Y:S02]  /*11800*/  FFMA.FTZ R12, R12, c[0x0][0x2d0], -R156.reuse ;  /* 0x0000b4000c0c7a23 */ /* 0x100fe4000001089c */
[--C-:B------:R-:W-:Y:S02]  /*11810*/  FFMA.FTZ R13, R13, c[0x0][0x2d0], -R156.reuse ;  /* 0x0000b4000d0d7a23 */ /* 0x100fe4000001089c */
[--C-:B------:R-:W-:Y:S02]  /*11820*/  FFMA.FTZ R16, R16, c[0x0][0x2d0], -R156.reuse ;  /* 0x0000b40010107a23 */ /* 0x100fe4000001089c */
[--C-:B------:R-:W-:Y:S01]  /*11830*/  FFMA.FTZ R17, R17, c[0x0][0x2d0], -R156.reuse ;  /* 0x0000b40011117a23 */ /* 0x100fe2000001089c */
[----:B------:R-:W3:Y:S01]  /*11840*/  MUFU.EX2 R0, R0 ;  /* 0x0000000000007308 */ /* 0x000ee20000000800 */
[--C-:B------:R-:W-:Y:S02]  /*11850*/  FFMA.FTZ R20, R20, c[0x0][0x2d0], -R156.reuse ;  /* 0x0000b40014147a23 */ /* 0x100fe4000001089c */
[----:B------:R-:W-:Y:S02]  /*11860*/  FFMA.FTZ R21, R21, c[0x0][0x2d0], -R156 ;  /* 0x0000b40015157a23 */ /* 0x000fe4000001089c */
[C---:B--2---:R-:W-:Y:S02]  /*11870*/  FMUL.FTZ R68, R2.reuse, R68 ;  /* 0x0000004402447220 */ /* 0x044fe40000410000 */
[C---:B------:R-:W-:Y:S02]  /*11880*/  FMUL.FTZ R69, R2.reuse, R69 ;  /* 0x0000004502457220 */ /* 0x040fe40000410000 */
[C---:B------:R-:W-:Y:S01]  /*11890*/  FMUL.FTZ R72, R2.reuse, R72 ;  /* 0x0000004802487220 */ /* 0x040fe20000410000 */
[----:B------:R-:W-:Y:S01]  /*118a0*/  MUFU.EX2 R194, R24 ;  /* 0x0000001800c27308 */ /* 0x000fe20000000800 */
[C---:B------:R-:W-:Y:S02]  /*118b0*/  FMUL.FTZ R73, R2.reuse, R73 ;  /* 0x0000004902497220 */ /* 0x040fe40000410000 */
[C---:B------:R-:W-:Y:S01]  /*118c0*/  FMUL.FTZ R76, R2.reuse, R76 ;  /* 0x0000004c024c7220 */ /* 0x040fe20000410000 */
[----:B-1----:R-:W-:Y:S01]  /*118d0*/  @P0 IADD3.X R118, R145, R237, RZ, P2, !PT ;  /* 0x000000ed91760210 */ /* 0x002fe200017fe4ff */
[----:B------:R-:W-:Y:S01]  /*118e0*/  FMUL.FTZ R77, R2, R77 ;  /* 0x0000004d024d7220 */ /* 0x000fe20000410000 */
[----:B------:R-:W-:Y:S01]  /*118f0*/  @P0 LEA.HI.X R145, R117, c[0x0][0x1cc], R5, 0x1, P5 ;  /* 0x0000730075910a11 */ /* 0x000fe200028f0c05 */
[----:B------:R-:W-:Y:S01]  /*11900*/  FMUL.FTZ R117, R3, c[0x0][0x2d0] ;  /* 0x0000b40003757a20 */ /* 0x000fe20000410000 */
[----:B------:R-:W-:Y:S01]  /*11910*/  @P0 LEA.HI.X R147, R4, c[0x0][0x1cc], R118, 0x1, P1 ;  /* 0x0000730004930a11 */ /* 0x000fe200008f0c76 */
[----:B------:R-:W-:Y:S01]  /*11920*/  FMUL.FTZ R80, R2, R80 ;  /* 0x0000005002507220 */ /* 0x000fe20000410000 */
[-C--:B------:R-:W-:Y:S01]  /*11930*/  @P0 IADD3 R4, P1, R144, R149.reuse, RZ ;  /* 0x0000009590040210 */ /* 0x080fe20007f3e0ff */
[----:B------:R1:W-:Y:S01]  /*11940*/  @P0 LDGSTS.E.BYPASS.LTC128B.128 [R226+0x8100], [R144.64], !P4 ;  /* 0x0810000090e20fae */ /* 0x0003e2000e101d44 */
[--C-:B------:R-:W-:Y:S01]  /*11950*/  FFMA.FTZ R6, R6, c[0x0][0x2d0], -R117.reuse ;  /* 0x0000b40006067a23 */ /* 0x100fe20000010875 */
[----:B------:R-:W-:Y:S01]  /*11960*/  MUFU.EX2 R193, R25 ;  /* 0x0000001900c17308 */ /* 0x000fe20000000800 */
[-C--:B------:R-:W-:Y:S01]  /*11970*/  @P0 IADD3.X R5, R145, R148.reuse, RZ, P1, !PT ;  /* 0x0000009491050210 */ /* 0x080fe20000ffe4ff */
[--C-:B------:R-:W-:Y:S01]  /*11980*/  FFMA.FTZ R10, R10, c[0x0][0x2d0], -R117.reuse ;  /* 0x0000b4000a0a7a23 */ /* 0x100fe20000010875 */
[----:B------:R-:W-:Y:S01]  /*11990*/  @P0 IADD3 R8, P6, R4, R149, RZ ;  /* 0x0000009504080210 */ /* 0x000fe20007fde0ff */
[--C-:B------:R-:W-:Y:S01]  /*119a0*/  FFMA.FTZ R11, R11, c[0x0][0x2d0], -R117.reuse ;  /* 0x0000b4000b0b7a23 */ /* 0x100fe20000010875 */
[----:B------:R-:W-:Y:S01]  /*119b0*/  @P0 IADD3 R118, P1, R252, 0x80, RZ ;  /* 0x00000080fc760810 */ /* 0x000fe20007f3e0ff */
[----:B------:R2:W-:Y:S01]  /*119c0*/  @P0 LDGSTS.E.BYPASS.LTC128B.128 [R226+0xc100], [R146.64], !P3 ;  /* 0x0c10000092e20fae */ /* 0x0005e2000d901d44 */
[C---:B------:R-:W-:Y:S01]  /*119d0*/  @P0 IADD3.X R9, R5.reuse, R148, RZ, P6, !PT ;  /* 0x0000009405090210 */ /* 0x040fe200037fe4ff */
[C---:B---3--:R-:W-:Y:S02]  /*119e0*/  FMUL.FTZ R70, R0.reuse, R70 ;  /* 0x0000004600467220 */ /* 0x048fe40000410000 */
[----:B------:R3:W-:Y:S01]  /*119f0*/  MUFU.EX2 R184, R6 ;  /* 0x0000000600b87308 */ /* 0x0007e20000000800 */
[C---:B------:R-:W-:Y:S02]  /*11a00*/  FMUL.FTZ R71, R0.reuse, R71 ;  /* 0x0000004700477220 */ /* 0x040fe40000410000 */
[C---:B------:R-:W-:Y:S01]  /*11a10*/  FMUL.FTZ R74, R0.reuse, R74 ;  /* 0x0000004a004a7220 */ /* 0x040fe20000410000 */
[----:B------:R4:W-:Y:S01]  /*11a20*/  @P0 LDGSTS.E.BYPASS.LTC128B.128 [R226+0x9100], [R4.64], !P4 ;  /* 0x0910000004e20fae */ /* 0x0009e2000e101d44 */
[C---:B------:R-:W-:Y:S02]  /*11a30*/  FMUL.FTZ R75, R0.reuse, R75 ;  /* 0x0000004b004b7220 */ /* 0x040fe40000410000 */
[C---:B------:R-:W-:Y:S02]  /*11a40*/  FMUL.FTZ R78, R0.reuse, R78 ;  /* 0x0000004e004e7220 */ /* 0x040fe40000410000 */
[----:B------:R-:W-:Y:S01]  /*11a50*/  FMUL.FTZ R79, R0, R79 ;  /* 0x0000004f004f7220 */ /* 0x000fe20000410000 */
[----:B------:R5:W-:Y:S01]  /*11a60*/  MUFU.EX2 R166, R10 ;  /* 0x0000000a00a67308 */ /* 0x000be20000000800 */
[----:B------:R-:W-:Y:S01]  /*11a70*/  FMUL.FTZ R81, R2, R81 ;  /* 0x0000005102517220 */ /* 0x000fe20000410000 */
[----:B------:R4:W-:Y:S01]  /*11a80*/  @P0 LDGSTS.E.BYPASS.LTC128B.128 [R226+0xd100], [R4.64+0x80], !P3 ;  /* 0x0d10008004e20fae */ /* 0x0009e2000d901d44 */
[----:B------:R-:W-:Y:S01]  /*11a90*/  FMUL.FTZ R82, R0, R82 ;  /* 0x0000005200527220 */ /* 0x000fe20000410000 */
[----:B-1----:R-:W-:Y:S01]  /*11aa0*/  @P0 IADD3 R144, P5, R4, R118, RZ ;  /* 0x0000007604900210 */ /* 0x002fe20007fbe0ff */
[----:B------:R-:W-:Y:S02]  /*11ab0*/  FMUL.FTZ R83, R0, R83 ;  /* 0x0000005300537220 */ /* 0x000fe40000410000 */
[C---:B------:R-:W-:Y:S03]  /*11ac0*/  FMUL.FTZ R84, R2.reuse, R84 ;  /* 0x0000005402547220 */ /* 0x040fe60000410000 */
[----:B------:R1:W-:Y:S01]  /*11ad0*/  @P0 LDGSTS.E.BYPASS.LTC128B.128 [R226+0xa100], [R8.64], !P4 ;  /* 0x0a10000008e20fae */ /* 0x0003e2000e101d44 */
[----:B------:R1:W1:Y:S01]  /*11ae0*/  MUFU.EX2 R165, R11 ;  /* 0x0000000b00a57308 */ /* 0x0002620000000800 */
[----:B------:R-:W-:Y:S01]  /*11af0*/  FMUL.FTZ R85, R2, R85 ;  /* 0x0000005502557220 */ /* 0x000fe20000410000 */
[----:B--2---:R-:W-:Y:S01]  /*11b00*/  @P0 IADD3.X R146, RZ, R249, RZ, P1, !PT ;  /* 0x000000f9ff920210 */ /* 0x004fe20000ffe4ff */
[----:B------:R-:W-:Y:S01]  /*11b10*/  FMUL.FTZ R86, R0, R86 ;  /* 0x0000005600567220 */ /* 0x000fe20000410000 */
[----:B---3--:R-:W-:Y:S01]  /*11b20*/  @P0 IADD3 R6, P2, R8, R149, RZ ;  /* 0x0000009508060210 */ /* 0x008fe20007f5e0ff */
[----:B------:R-:W-:Y:S01]  /*11b30*/  FMUL.FTZ R87, R0, R87 ;  /* 0x0000005700577220 */ /* 0x000fe20000410000 */
[----:B------:R-:W-:Y:S01]  /*11b40*/  @P0 IADD3.X R145, R5, R146, RZ, P5, !PT ;  /* 0x0000009205910210 */ /* 0x000fe20002ffe4ff */
[C---:B------:R-:W-:Y:S02]  /*11b50*/  FMUL.FTZ R88, R2.reuse, R88 ;  /* 0x0000005802587220 */ /* 0x040fe40000410000 */
[----:B------:R-:W-:Y:S01]  /*11b60*/  FMUL.FTZ R89, R2, R89 ;  /* 0x0000005902597220 */ /* 0x000fe20000410000 */
[----:B------:R-:W-:Y:S01]  /*11b70*/  MUFU.EX2 R192, R28 ;  /* 0x0000001c00c07308 */ /* 0x000fe20000000800 */
[----:B------:R2:W-:Y:S01]  /*11b80*/  @P0 LDGSTS.E.BYPASS.LTC128B.128 [R226+0xe100], [R144.64], !P3 ;  /* 0x0e10000090e20fae */ /* 0x0005e2000d901d44 */
[C---:B------:R-:W-:Y:S02]  /*11b90*/  FMUL.FTZ R90, R0.reuse, R90 ;  /* 0x0000005a005a7220 */ /* 0x040fe40000410000 */
[C---:B-----5:R-:W-:Y:S02]  /*11ba0*/  FMUL.FTZ R10, R0.reuse, R126 ;  /* 0x0000007e000a7220 */ /* 0x060fe40000410000 */
[----:B------:R-:W-:Y:S01]  /*11bb0*/  FMUL.FTZ R91, R0, R91 ;  /* 0x0000005b005b7220 */ /* 0x000fe20000410000 */
[----:B----4-:R-:W-:Y:S01]  /*11bc0*/  @P0 IADD3 R4, P1, R8, R118, RZ ;  /* 0x0000007608040210 */ /* 0x010fe20007f3e0ff */
[--C-:B------:R-:W-:Y:S01]  /*11bd0*/  FFMA.FTZ R118, R7, c[0x0][0x2d0], -R117.reuse ;  /* 0x0000b40007767a23 */ /* 0x100fe20000010875 */
[C---:B------:R-:W-:Y:S01]  /*11be0*/  @P0 IADD3.X R7, R9.reuse, R148, RZ, P2, !PT ;  /* 0x0000009409070210 */ /* 0x040fe200017fe4ff */
[--C-:B------:R-:W-:Y:S01]  /*11bf0*/  FFMA.FTZ R26, R26, c[0x0][0x2d0], -R117.reuse ;  /* 0x0000b4001a1a7a23 */ /* 0x100fe20000010875 */
[----:B------:R-:W-:Y:S01]  /*11c00*/  @P0 IADD3.X R5, R9, R146, RZ, P1, !PT ;  /* 0x0000009209050210 */ /* 0x000fe20000ffe4ff */
[----:B------:R-:W3:Y:S01]  /*11c10*/  MUFU.EX2 R167, R118 ;  /* 0x0000007600a77308 */ /* 0x000ee20000000800 */
[----:B-1----:R-:W-:Y:S01]  /*11c20*/  FMUL.FTZ R11, R0, R127 ;  /* 0x0000007f000b7220 */ /* 0x002fe20000410000 */
[----:B------:R1:W-:Y:S01]  /*11c30*/  @P0 LDGSTS.E.BYPASS.LTC128B.128 [R226+0xb100], [R6.64], !P4 ;  /* 0x0b10000006e20fae */ /* 0x0003e2000e101d44 */
[C---:B------:R-:W-:Y:S02]  /*11c40*/  FMUL.FTZ R8, R2.reuse, R124 ;  /* 0x0000007c02087220 */ /* 0x040fe40000410000 */
[----:B------:R-:W-:Y:S02]  /*11c50*/  FMUL.FTZ R9, R2, R125 ;  /* 0x0000007d02097220 */ /* 0x000fe40000410000 */
[--C-:B------:R-:W-:Y:S02]  /*11c60*/  FFMA.FTZ R27, R27, c[0x0][0x2d0], -R117.reuse ;  /* 0x0000b4001b1b7a23 */ /* 0x100fe40000010875 */
[--C-:B------:R-:W-:Y:S01]  /*11c70*/  FFMA.FTZ R30, R30, c[0x0][0x2d0], -R117.reuse ;  /* 0x0000b4001e1e7a23 */ /* 0x100fe20000010875 */
[----:B------:R4:W-:Y:S01]  /*11c80*/  @P0 LDGSTS.E.BYPASS.LTC128B.128 [R226+0xf100], [R4.64], !P3 ;  /* 0x0f10000004e20fae */ /* 0x0009e2000d901d44 */
[----:B------:R-:W-:Y:S01]  /*11c90*/  MUFU.EX2 R158, R26 ;  /* 0x0000001a009e7308 */ /* 0x000fe20000000800 */
[--C-:B------:R-:W-:Y:S02]  /*11ca0*/  FFMA.FTZ R31, R31, c[0x0][0x2d0], -R117.reuse ;  /* 0x0000b4001f1f7a23 */ /* 0x100fe40000010875 */
[--C-:B------:R-:W-:Y:S02]  /*11cb0*/  FFMA.FTZ R34, R34, c[0x0][0x2d0], -R117.reuse ;  /* 0x0000b40022227a23 */ /* 0x100fe40000010875 */
[--C-:B------:R-:W-:Y:S02]  /*11cc0*/  FFMA.FTZ R35, R35, c[0x0][0x2d0], -R117.reuse ;  /* 0x0000b40023237a23 */ /* 0x100fe40000010875 */
[----:B--2---:R-:W2:Y:S01]  /*11cd0*/  LDSM.16.MT88.4 R144, [R204+0x100] ;  /* 0x00010000cc90783b */ /* 0x004ea20000004200 */
[--C-:B------:R-:W-:Y:S02]  /*11ce0*/  FFMA.FTZ R38, R38, c[0x0][0x2d0], -R117.reuse ;  /* 0x0000b40026267a23 */ /* 0x100fe40000010875 */
[----:B------:R5:W-:Y:S01]  /*11cf0*/  MUFU.EX2 R157, R27 ;  /* 0x0000001b009d7308 */ /* 0x000be20000000800 */
[--C-:B------:R-:W-:Y:S02]  /*11d00*/  FFMA.FTZ R39, R39, c[0x0][0x2d0], -R117.reuse ;  /* 0x0000b40027277a23 */ /* 0x100fe40000010875 */
[--C-:B------:R-:W-:Y:S02]  /*11d10*/  FFMA.FTZ R42, R42, c[0x0][0x2d0], -R117.reuse ;  /* 0x0000b4002a2a7a23 */ /* 0x100fe40000010875 */
[----:B------:R-:W2:Y:S01]  /*11d20*/  LDSM.16.MT88.4 R148, [R205+0x100] ;  /* 0x00010000cd94783b */ /* 0x000ea20000004200 */
[--C-:B------:R-:W-:Y:S02]  /*11d30*/  FFMA.FTZ R43, R43, c[0x0][0x2d0], -R117.reuse ;  /* 0x0000b4002b2b7a23 */ /* 0x100fe40000010875 */
[C---:B-1----:R-:W-:Y:S01]  /*11d40*/  FMUL.FTZ R6, R0.reuse, R122 ;  /* 0x0000007a00067220 */ /* 0x042fe20000410000 */
[----:B------:R-:W-:Y:S01]  /*11d50*/  F2FP.BF16.PACK_AB R122, R229, R231 ;  /* 0x000000e7e57a723e */ /* 0x000fe200000010ff */
[----:B------:R-:W-:Y:S01]  /*11d60*/  FMUL.FTZ R7, R0, R123 ;  /* 0x0000007b00077220 */ /* 0x000fe20000410000 */
[----:B------:R-:W-:Y:S01]  /*11d70*/  F2FP.BF16.PACK_AB R123, R165, R166 ;  /* 0x000000a6a57b723e */ /* 0x000fe200000010ff */
[----:B------:R-:W-:Y:S01]  /*11d80*/  MUFU.EX2 R186, R29 ;  /* 0x0000001d00ba7308 */ /* 0x000fe20000000800 */
[----:B------:R-:W1:Y:S01]  /*11d90*/  LDSM.16.MT88.4 R152, [R208+0x100] ;  /* 0x00010000d098783b */ /* 0x000e620000004200 */
[--C-:B------:R-:W-:Y:S02]  /*11da0*/  FFMA.FTZ R46, R46, c[0x0][0x2d0], -R117.reuse ;  /* 0x0000b4002e2e7a23 */ /* 0x100fe40000010875 */
[----:B----4-:R-:W-:Y:S01]  /*11db0*/  FMUL.FTZ R4, R2, R120 ;  /* 0x0000007802047220 */ /* 0x010fe20000410000 */
[----:B------:R-:W-:Y:S01]  /*11dc0*/  F2FP.BF16.PACK_AB R120, R232, R230 ;  /* 0x000000e6e878723e */ /* 0x000fe200000010ff */
[----:B------:R-:W-:Y:S01]  /*11dd0*/  FMUL.FTZ R5, R2, R121 ;  /* 0x0000007902057220 */ /* 0x000fe20000410000 */
[----:B---3--:R-:W-:Y:S01]  /*11de0*/  F2FP.BF16.PACK_AB R121, R167, R184 ;  /* 0x000000b8a779723e */ /* 0x008fe200000010ff */
[--C-:B------:R-:W-:Y:S01]  /*11df0*/  FFMA.FTZ R47, R47, c[0x0][0x2d0], -R117.reuse ;  /* 0x0000b4002f2f7a23 */ /* 0x100fe20000010875 */
[----:B------:R-:W3:Y:S01]  /*11e00*/  LDSM.16.MT88.4 R124, [R207+0x100] ;  /* 0x00010000cf7c783b */ /* 0x000ee20000004200 */
[----:B------:R-:W-:Y:S01]  /*11e10*/  MUFU.EX2 R187, R32 ;  /* 0x0000002000bb7308 */ /* 0x000fe20000000800 */
[--C-:B------:R-:W-:Y:S02]  /*11e20*/  FFMA.FTZ R50, R50, c[0x0][0x2d0], -R117.reuse ;  /* 0x0000b40032327a23 */ /* 0x100fe40000010875 */
[--C-:B------:R-:W-:Y:S02]  /*11e30*/  FFMA.FTZ R51, R51, c[0x0][0x2d0], -R117.reuse ;  /* 0x0000b40033337a23 */ /* 0x100fe40000010875 */
[C---:B------:R-:W-:Y:S02]  /*11e40*/  FMUL.FTZ R92, R2.reuse, R92 ;  /* 0x0000005c025c7220 */ /* 0x040fe40000410000 */
[----:B-----5:R-:W-:Y:S01]  /*11e50*/  LDSM.16.MT88.4 R24, [R205+0x1100] ;  /* 0x00110000cd18783b */ /* 0x020fe20000004200 */
[----:B------:R-:W-:Y:S02]  /*11e60*/  FMUL.FTZ R93, R2, R93 ;  /* 0x0000005d025d7220 */ /* 0x000fe40000410000 */
[----:B------:R-:W-:Y:S01]  /*11e70*/  MUFU.EX2 R185, R33 ;  /* 0x0000002100b97308 */ /* 0x000fe20000000800 */
[C---:B------:R-:W-:Y:S02]  /*11e80*/  FMUL.FTZ R94, R0.reuse, R94 ;  /* 0x0000005e005e7220 */ /* 0x040fe40000410000 */
[----:B------:R-:W-:Y:S01]  /*11e90*/  FMUL.FTZ R95, R0, R95 ;  /* 0x0000005f005f7220 */ /* 0x000fe20000410000 */
[C---:B--2---:R-:W-:Y:S01]  /*11ea0*/  HMMA.16816.F32.BF16 R4, R120.reuse, R144, R4 ;  /* 0x000000907804723c */ /* 0x044fe20000041804 */
[----:B------:R-:W0:Y:S05]  /*11eb0*/  LDGDEPBAR ;  /* 0x00000000000079af */ /* 0x000e2a0000000000 */
[----:B------:R-:W-:Y:S01]  /*11ec0*/  MUFU.EX2 R118, R51 ;  /* 0x0000003300767308 */ /* 0x000fe20000000800 */
[--C-:B------:R-:W-:Y:S01]  /*11ed0*/  FFMA.FTZ R14, R14, c[0x0][0x2d0], -R117.reuse ;  /* 0x0000b4000e0e7a23 */ /* 0x100fe20000010875 */
[C---:B------:R-:W-:Y:S01]  /*11ee0*/  HMMA.16816.F32.BF16 R8, R120.reuse, R146, R8 ;  /* 0x000000927808723c */ /* 0x040fe20000041808 */
[----:B------:R-:W2:Y:S03]  /*11ef0*/  LDSM.16.MT88.4 R144, [R204+0x4100] ;  /* 0x00410000cc90783b */ /* 0x000ea60000004200 */
[--C-:B------:R-:W-:Y:S02]  /*11f00*/  FFMA.FTZ R15, R15, c[0x0][0x2d0], -R117.reuse ;  /* 0x0000b4000f0f7a23 */ /* 0x100fe40000010875 */
[C---:B------:R-:W-:Y:S02]  /*11f10*/  FMUL.FTZ R96, R2.reuse, R96 ;  /* 0x0000006002607220 */ /* 0x040fe40000410000 */
[----:B------:R4:W-:Y:S01]  /*11f20*/  MUFU.EX2 R228, R12 ;  /* 0x0000000c00e47308 */ /* 0x0009e20000000800 */
[C---:B------:R-:W-:Y:S03]  /*11f30*/  HMMA.16816.F32.BF16 R68, R120.reuse, R148, R68 ;  /* 0x000000947844723c */ /* 0x040fe60000041844 */
[----:B------:R-:W-:Y:S02]  /*11f40*/  FMUL.FTZ R97, R2, R97 ;  /* 0x0000006102617220 */ /* 0x000fe40000410000 */
[C---:B------:R-:W-:Y:S03]  /*11f50*/  FMUL.FTZ R98, R0.reuse, R98 ;  /* 0x0000006200627220 */ /* 0x040fe60000410000 */
[C---:B------:R-:W-:Y:S01]  /*11f60*/  HMMA.16816.F32.BF16 R72, R120.reuse, R150, R72 ;  /* 0x000000967848723c */ /* 0x040fe20000041848 */
[----:B------:R-:W5:Y:S01]  /*11f70*/  LDSM.16.MT88.4 R148, [R205+0x4100] ;  /* 0x00410000cd94783b */ /* 0x000f620000004200 */
[----:B------:R2:W2:Y:S02]  /*11f80*/  MUFU.EX2 R199, R13 ;  /* 0x0000000d00c77308 */ /* 0x0004a40000000800 */
[----:B------:R-:W-:Y:S02]  /*11f90*/  FMUL.FTZ R99, R0, R99 ;  /* 0x0000006300637220 */ /* 0x000fe40000410000 */
[C---:B------:R-:W-:Y:S02]  /*11fa0*/  FMUL.FTZ R100, R2.reuse, R100 ;  /* 0x0000006402647220 */ /* 0x040fe40000410000 */
[C---:B-1----:R-:W-:Y:S04]  /*11fb0*/  HMMA.16816.F32.BF16 R76, R120.reuse, R152, R76 ;  /* 0x00000098784c723c */ /* 0x042fe8000004184c */
[----:B------:R-:W-:Y:S01]  /*11fc0*/  MUFU.EX2 R153, R34 ;  /* 0x0000002200997308 */ /* 0x000fe20000000800 */
[C---:B------:R-:W-:Y:S02]  /*11fd0*/  FMUL.FTZ R101, R2.reuse, R101 ;  /* 0x0000006502657220 */ /* 0x040fe40000410000 */
[----:B----4-:R-:W-:Y:S01]  /*11fe0*/  FMUL.FTZ R12, R2, R128 ;  /* 0x00000080020c7220 */ /* 0x010fe20000410000 */
[C---:B------:R-:W-:Y:S04]  /*11ff0*/  HMMA.16816.F32.BF16 R80, R120.reuse, R154, R80 ;  /* 0x0000009a7850723c */ /* 0x040fe80000041850 */
[C---:B------:R-:W-:Y:S02]  /*12000*/  FMUL.FTZ R102, R0.reuse, R102 ;  /* 0x0000006600667220 */ /* 0x040fe40000410000 */
[----:B------:R-:W-:Y:S01]  /*12010*/  MUFU.EX2 R155, R30 ;  /* 0x0000001e009b7308 */ /* 0x000fe20000000800 */
[----:B------:R-:W-:Y:S01]  /*12020*/  FMUL.FTZ R103, R0, R103 ;  /* 0x0000006700677220 */ /* 0x000fe20000410000 */
[C---:B---3--:R-:W-:Y:S04]  /*12030*/  HMMA.16816.F32.BF16 R84, R120.reuse, R124, R84 ;  /* 0x0000007c7854723c */ /* 0x048fe80000041854 */
[----:B--2---:R-:W-:Y:S02]  /*12040*/  FMUL.FTZ R13, R2, R129 ;  /* 0x00000081020d7220 */ /* 0x004fe40000410000 */
[--C-:B------:R-:W-:Y:S02]  /*12050*/  FFMA.FTZ R18, R18, c[0x0][0x2d0], -R117.reuse ;  /* 0x0000b40012127a23 */ /* 0x100fe40000010875 */
[C---:B------:R-:W-:Y:S01]  /*12060*/  HMMA.16816.F32.BF16 R88, R120.reuse, R126, R88 ;  /* 0x0000007e7858723c */ /* 0x040fe20000041858 */
[----:B------:R-:W1:Y:S01]  /*12070*/  LDSM.16.MT88.4 R124, [R208+0x4100] ;  /* 0x00410000d07c783b */ /* 0x000e620000004200 */
[----:B------:R2:W-:Y:S02]  /*12080*/  MUFU.EX2 R154, R31 ;  /* 0x0000001f009a7308 */ /* 0x0005e40000000800 */
[--C-:B------:R-:W-:Y:S02]  /*12090*/  FFMA.FTZ R19, R19, c[0x0][0x2d0], -R117.reuse ;  /* 0x0000b40013137a23 */ /* 0x100fe40000010875 */
[C---:B------:R-:W-:Y:S02]  /*120a0*/  FMUL.FTZ R104, R2.reuse, R104 ;  /* 0x0000006802687220 */ /* 0x040fe40000410000 */
[C---:B------:R-:W-:Y:S04]  /*120b0*/  HMMA.16816.F32.BF16 R92, R120.reuse, R144, R92 ;  /* 0x00000090785c723c */ /* 0x040fe8000004185c */
[----:B------:R3:W-:Y:S01]  /*120c0*/  MUFU.EX2 R164, R14 ;  /* 0x0000000e00a47308 */ /* 0x0007e20000000800 */
[----:B------:R-:W-:Y:S02]  /*120d0*/  FMUL.FTZ R105, R2, R105 ;  /* 0x0000006902697220 */ /* 0x000fe40000410000 */
[C---:B------:R-:W-:Y:S01]  /*120e0*/  FMUL.FTZ R106, R0.reuse, R106 ;  /* 0x0000006a006a7220 */ /* 0x040fe20000410000 */
[C---:B------:R-:W-:Y:S01]  /*120f0*/  HMMA.16816.F32.BF16 R96, R120.reuse, R146, R96 ;  /* 0x000000927860723c */ /* 0x040fe20000041860 */
[----:B------:R-:W4:Y:S03]  /*12100*/  LDSM.16.MT88.4 R144, [R207+0x4100] ;  /* 0x00410000cf90783b */ /* 0x000f260000004200 */
[----:B------:R-:W-:Y:S02]  /*12110*/  FMUL.FTZ R107, R0, R107 ;  /* 0x0000006b006b7220 */ /* 0x000fe40000410000 */
[----:B------:R1:W-:Y:S01]  /*12120*/  MUFU.EX2 R163, R15 ;  /* 0x0000000f00a37308 */ /* 0x0003e20000000800 */
[C---:B------:R-:W-:Y:S01]  /*12130*/  FMUL.FTZ R108, R2.reuse, R108 ;  /* 0x0000006c026c7220 */ /* 0x040fe20000410000 */
[C---:B-----5:R-:W-:Y:S01]  /*12140*/  HMMA.16816.F32.BF16 R100, R120.reuse, R148, R100 ;  /* 0x000000947864723c */ /* 0x060fe20000041864 */
[----:B--2---:R-:W-:Y:S03]  /*12150*/  LDSM.16.MT88.4 R28, [R205+0x1900] ;  /* 0x00190000cd1c783b */ /* 0x004fe60000004200 */
[----:B------:R-:W-:Y:S02]  /*12160*/  FMUL.FTZ R109, R2, R109 ;  /* 0x0000006d026d7220 */ /* 0x000fe40000410000 */
[C---:B------:R-:W-:Y:S02]  /*12170*/  FMUL.FTZ R110, R0.reuse, R110 ;  /* 0x0000006e006e7220 */ /* 0x040fe40000410000 */
[C---:B------:R-:W-:Y:S01]  /*12180*/  HMMA.16816.F32.BF16 R104, R120.reuse, R150, R104 ;  /* 0x000000967868723c */ /* 0x040fe20000041868 */
[----:B------:R2:W-:Y:S01]  /*12190*/  MUFU.EX2 R198, R16 ;  /* 0x0000001000c67308 */ /* 0x0005e20000000800 */
[----:B------:R-:W-:Y:S02]  /*121a0*/  LDSM.16.MT88.4 R148, [R207+0x900] ;  /* 0x00090000cf94783b */ /* 0x000fe40000004200 */
[C---:B---3--:R-:W-:Y:S02]  /*121b0*/  FMUL.FTZ R14, R0.reuse, R130 ;  /* 0x00000082000e7220 */ /* 0x048fe40000410000 */
[----:B------:R-:W-:Y:S02]  /*121c0*/  FMUL.FTZ R111, R0, R111 ;  /* 0x0000006f006f7220 */ /* 0x000fe40000410000 */
[C---:B------:R-:W-:Y:S03]  /*121d0*/  FMUL.FTZ R112, R2.reuse, R112 ;  /* 0x0000007002707220 */ /* 0x040fe60000410000 */
[----:B------:R3:W5:Y:S01]  /*121e0*/  MUFU.EX2 R197, R17 ;  /* 0x0000001100c57308 */ /* 0x0007620000000800 */
[----:B------:R-:W-:Y:S02]  /*121f0*/  FMUL.FTZ R113, R2, R113 ;  /* 0x0000007102717220 */ /* 0x000fe40000410000 */
[C---:B-1----:R-:W-:Y:S02]  /*12200*/  FMUL.FTZ R15, R0.reuse, R131 ;  /* 0x00000083000f7220 */ /* 0x042fe40000410000 */
[----:B------:R-:W1:Y:S01]  /*12210*/  LDSM.16.MT88.4 R128, [R204+0x900] ;  /* 0x00090000cc80783b */ /* 0x000e620000004200 */
[C---:B------:R-:W-:Y:S02]  /*12220*/  FMUL.FTZ R114, R0.reuse, R114 ;  /* 0x0000007200727220 */ /* 0x040fe40000410000 */
[----:B------:R-:W-:Y:S02]  /*12230*/  FMUL.FTZ R115, R0, R115 ;  /* 0x0000007300737220 */ /* 0x000fe40000410000 */
[C---:B------:R-:W-:Y:S01]  /*12240*/  HMMA.16816.F32.BF16 R12, R120.reuse, R124, R12 ;  /* 0x0000007c780c723c */ /* 0x040fe2000004180c */
[----:B------:R4:W-:Y:S02]  /*12250*/  MUFU.EX2 R162, R18 ;  /* 0x0000001200a27308 */ /* 0x0009e40000000800 */
[--C-:B------:R-:W-:Y:S02]  /*12260*/  FFMA.FTZ R22, R22, c[0x0][0x2d0], -R117.reuse ;  /* 0x0000b40016167a23 */ /* 0x100fe40000010875 */
[----:B--2---:R-:W-:Y:S02]  /*12270*/  FMUL.FTZ R16, R2, R132 ;  /* 0x0000008402107220 */ /* 0x004fe40000410000 */
[--C-:B------:R-:W-:Y:S01]  /*12280*/  FFMA.FTZ R23, R23, c[0x0][0x2d0], -R117.reuse ;  /* 0x0000b40017177a23 */ /* 0x100fe20000010875 */
[C---:B------:R-:W-:Y:S01]  /*12290*/  HMMA.16816.F32.BF16 R108, R120.reuse, R126, R108 ;  /* 0x0000007e786c723c */ /* 0x040fe2000004186c */
[----:B------:R-:W2:Y:S02]  /*122a0*/  LDSM.16.MT88.4 R124, [R205+0x900] ;  /* 0x00090000cd7c783b */ /* 0x000ea40000004200 */
[----:B------:R1:W1:Y:S01]  /*122b0*/  MUFU.EX2 R161, R19 ;  /* 0x0000001300a17308 */ /* 0x0002620000000800 */
[--C-:B------:R-:W-:Y:S02]  /*122c0*/  FFMA.FTZ R52, R52, c[0x0][0x2d0], -R156.reuse ;  /* 0x0000b40034347a23 */ /* 0x100fe4000001089c */
[----:B---3--:R-:W-:Y:S02]  /*122d0*/  FMUL.FTZ R17, R2, R133 ;  /* 0x0000008502117220 */ /* 0x008fe40000410000 */
[--C-:B------:R-:W-:Y:S04]  /*122e0*/  FFMA.FTZ R53, R53, c[0x0][0x2d0], -R156.reuse ;  /* 0x0000b40035357a23 */ /* 0x100fe8000001089c */
[--C-:B------:R-:W-:Y:S01]  /*122f0*/  FFMA.FTZ R56, R56, c[0x0][0x2d0], -R156.reuse ;  /* 0x0000b40038387a23 */ /* 0x100fe2000001089c */
[----:B------:R3:W-:Y:S01]  /*12300*/  MUFU.EX2 R152, R35 ;  /* 0x0000002300987308 */ /* 0x0007e20000000800 */
[--C-:B------:R-:W-:Y:S02]  /*12310*/  FFMA.FTZ R57, R57, c[0x0][0x2d0], -R156.reuse ;  /* 0x0000b40039397a23 */ /* 0x100fe4000001089c */
[--C-:B------:R-:W-:Y:S02]  /*12320*/  FFMA.FTZ R54, R54, c[0x0][0x2d0], -R117.reuse ;  /* 0x0000b40036367a23 */ /* 0x100fe40000010875 */
[----:B----4-:R-:W-:Y:S02]  /*12330*/  FMUL.FTZ R18, R0, R134 ;  /* 0x0000008600127220 */ /* 0x010fe40000410000 */
        /* <DEDUP_REMOVED lines=8> */
[----:B------:R-:W4:Y:S01]  /*123c0*/  MUFU.EX2 R195, R21 ;  /* 0x0000001500c37308 */ /* 0x000f220000000800 */
[--C-:B------:R-:W-:Y:S01]  /*123d0*/  FFMA.FTZ R64, R64, c[0x0][0x2d0], -R156.reuse ;  /* 0x0000b40040407a23 */ /* 0x100fe2000001089c */
[C---:B------:R-:W-:Y:S03]  /*123e0*/  HMMA.16816.F32.BF16 R16, R120.reuse, R144, R16 ;  /* 0x000000907810723c */ /* 0x040fe60000041810 */
[----:B---3--:R-:W-:Y:S01]  /*123f0*/  LDSM.16.MT88.4 R32, [R208+0x1900] ;  /* 0x00190000d020783b */ /* 0x008fe20000004200 */
[----:B------:R-:W-:Y:S02]  /*12400*/  FFMA.FTZ R65, R65, c[0x0][0x2d0], -R156 ;  /* 0x0000b40041417a23 */ /* 0x000fe4000001089c */
[--C-:B------:R-:W-:Y:S02]  /*12410*/  FFMA.FTZ R62, R62, c[0x0][0x2d0], -R117.reuse ;  /* 0x0000b4003e3e7a23 */ /* 0x100fe40000010875 */
[----:B------:R-:W-:Y:S01]  /*12420*/  HMMA.16816.F32.BF16 R112, R120, R146, R112 ;  /* 0x000000927870723c */ /* 0x000fe20000041870 */
[----:B------:R3:W-:Y:S02]  /*12430*/  MUFU.EX2 R160, R22 ;  /* 0x0000001600a07308 */ /* 0x0007e40000000800 */
[----:B------:R-:W1:Y:S01]  /*12440*/  LDSM.16.MT88.4 R144, [R204+0x4900] ;  /* 0x00490000cc90783b */ /* 0x000e620000004200 */
[--C-:B------:R-:W-:Y:S02]  /*12450*/  FFMA.FTZ R63, R63, c[0x0][0x2d0], -R117.reuse ;  /* 0x0000b4003f3f7a23 */ /* 0x100fe40000010875 */
[--C-:B------:R-:W-:Y:S01]  /*12460*/  FFMA.FTZ R66, R66, c[0x0][0x2d0], -R117.reuse ;  /* 0x0000b40042427a23 */ /* 0x100fe20000010875 */
[----:B------:R-:W-:Y:S01]  /*12470*/  F2FP.BF16.PACK_AB R120, R199, R228 ;  /* 0x000000e4c778723e */ /* 0x000fe200000010ff */
[----:B------:R-:W-:Y:S01]  /*12480*/  FFMA.FTZ R117, R67, c[0x0][0x2d0], -R117 ;  /* 0x0000b40043757a23 */ /* 0x000fe20000010875 */
[----:B-----5:R-:W-:Y:S02]  /*12490*/  F2FP.BF16.PACK_AB R122, R197, R198 ;  /* 0x000000c6c57a723e */ /* 0x020fe400000010ff */
[----:B------:R-:W5:Y:S01]  /*124a0*/  MUFU.EX2 R159, R23 ;  /* 0x00000017009f7308 */ /* 0x000f620000000800 */
[----:B------:R-:W-:Y:S01]  /*124b0*/  F2FP.BF16.PACK_AB R121, R163, R164 ;  /* 0x000000a4a379723e */ /* 0x000fe200000010ff */
[----:B------:R-:W-:Y:S01]  /*124c0*/  FFMA.FTZ R0, R0, R234, R184 ;  /* 0x000000ea00007223 */ /* 0x000fe200000100b8 */
[----:B------:R-:W-:Y:S01]  /*124d0*/  F2FP.BF16.PACK_AB R123, R161, R162 ;  /* 0x000000a2a17b723e */ /* 0x000fe200000010ff */
[----:B------:R-:W-:Y:S01]  /*124e0*/  FFMA.FTZ R2, R2, R233, R230 ;  /* 0x000000e902027223 */ /* 0x000fe200000100e6 */
[----:B----4-:R-:W-:Y:S01]  /*124f0*/  F2FP.BF16.PACK_AB R20, R195, R196 ;  /* 0x000000c4c314723e */ /* 0x010fe200000010ff */
[----:B------:R-:W-:Y:S02]  /*12500*/  FADD.FTZ R0, R167, R0 ;  /* 0x00000000a7007221 */ /* 0x000fe40000010000 */
[----:B------:R-:W-:Y:S02]  /*12510*/  FADD.FTZ R2, R232, R2 ;  /* 0x00000002e8027221 */ /* 0x000fe40000010000 */
[C---:B------:R-:W-:Y:S01]  /*12520*/  HMMA.16816.F32.BF16 R4, R120.reuse, R128, R4 ;  /* 0x000000807804723c */ /* 0x040fe20000041804 */
[----:B------:R-:W-:Y:S02]  /*12530*/  MUFU.EX2 R52, R52 ;  /* 0x0000003400347308 */ /* 0x000fe40000000800 */
[----:B------:R-:W-:Y:S01]  /*12540*/  FADD.FTZ R0, R166, R0 ;  /* 0x00000000a6007221 */ /* 0x000fe20000010000 */
[----:B---3--:R-:W-:Y:S01]  /*12550*/  F2FP.BF16.PACK_AB R22, R193, R194 ;  /* 0x000000c2c116723e */ /* 0x008fe200000010ff */
[----:B------:R-:W-:Y:S02]  /*12560*/  FADD.FTZ R2, R231, R2 ;  /* 0x00000002e7027221 */ /* 0x000fe40000010000 */
[----:B------:R-:W-:Y:S01]  /*12570*/  FADD.FTZ R0, R165, R0 ;  /* 0x00000000a5007221 */ /* 0x000fe20000010000 */
[C---:B------:R-:W-:Y:S01]  /*12580*/  HMMA.16816.F32.BF16 R8, R120.reuse, R130, R8 ;  /* 0x000000827808723c */ /* 0x040fe20000041808 */
[----:B------:R-:W-:Y:S02]  /*12590*/  LDSM.16.MT88.4 R128, [R208+0x4900] ;  /* 0x00490000d080783b */ /* 0x000fe40000004200 */
[----:B------:R-:W-:Y:S01]  /*125a0*/  MUFU.EX2 R53, R53 ;  /* 0x0000003500357308 */ /* 0x000fe20000000800 */
[----:B------:R-:W-:Y:S01]  /*125b0*/  FADD.FTZ R2, R229, R2 ;  /* 0x00000002e5027221 */ /* 0x000fe20000010000 */
[----:B-----5:R-:W-:Y:S01]  /*125c0*/  F2FP.BF16.PACK_AB R21, R159, R160 ;  /* 0x000000a09f15723e */ /* 0x020fe200000010ff */
[----:B------:R-:W-:Y:S02]  /*125d0*/  FADD.FTZ R0, R164, R0 ;  /* 0x00000000a4007221 */ /* 0x000fe40000010000 */
[C---:B--2---:R-:W-:Y:S04]  /*125e0*/  HMMA.16816.F32.BF16 R68, R120.reuse, R124, R68 ;  /* 0x0000007c7844723c */ /* 0x044fe80000041844 */
[----:B------:R-:W-:Y:S01]  /*125f0*/  F2FP.BF16.PACK_AB R23, R157, R158 ;  /* 0x0000009e9d17723e */ /* 0x000fe200000010ff */
[----:B------:R-:W-:Y:S01]  /*12600*/  MUFU.EX2 R56, R56 ;  /* 0x0000003800387308 */ /* 0x000fe20000000800 */
[----:B------:R-:W-:Y:S02]  /*12610*/  FADD.FTZ R2, R228, R2 ;  /* 0x00000002e4027221 */ /* 0x000fe40000010000 */
[C---:B------:R-:W-:Y:S01]  /*12620*/  HMMA.16816.F32.BF16 R72, R120.reuse, R126, R72 ;  /* 0x0000007e7848723c */ /* 0x040fe20000041848 */
[----:B------:R-:W2:Y:S03]  /*12630*/  LDSM.16.MT88.4 R124, [R205+0x4900] ;  /* 0x00490000cd7c783b */ /* 0x000ea60000004200 */
[----:B------:R-:W-:Y:S02]  /*12640*/  FADD.FTZ R0, R163, R0 ;  /* 0x00000000a3007221 */ /* 0x000fe40000010000 */
[----:B------:R-:W-:Y:S01]  /*12650*/  FADD.FTZ R2, R199, R2 ;  /* 0x00000002c7027221 */ /* 0x000fe20000010000 */
[----:B------:R-:W-:Y:S01]  /*12660*/  MUFU.EX2 R57, R57 ;  /* 0x0000003900397308 */ /* 0x000fe20000000800 */
[C---:B-1----:R-:W-:Y:S04]  /*12670*/  HMMA.16816.F32.BF16 R76, R120.reuse, R132, R76 ;  /* 0x00000084784c723c */ /* 0x042fe8000004184c */
[----:B------:R-:W-:Y:S02]  /*12680*/  FADD.FTZ R0, R162, R0 ;  /* 0x00000000a2007221 */ /* 0x000fe40000010000 */
[----:B------:R-:W-:Y:S02]  /*12690*/  FADD.FTZ R2, R198, R2 ;  /* 0x00000002c6027221 */ /* 0x000fe40000010000 */
[C---:B------:R-:W-:Y:S01]  /*126a0*/  HMMA.16816.F32.BF16 R80, R120.reuse, R134, R80 ;  /* 0x000000867850723c */ /* 0x040fe20000041850 */
[----:B------:R-:W1:Y:S01]  /*126b0*/  LDSM.16.MT88.4 R132, [R207+0x4900] ;  /* 0x00490000cf84783b */ /* 0x000e620000004200 */
[----:B------:R-:W-:Y:S02]  /*126c0*/  MUFU.EX2 R54, R54 ;  /* 0x0000003600367308 */ /* 0x000fe40000000800 */
[----:B------:R-:W-:Y:S02]  /*126d0*/  FADD.FTZ R0, R161, R0 ;  /* 0x00000000a1007221 */ /* 0x000fe40000010000 */
[----:B------:R-:W-:Y:S02]  /*126e0*/  FADD.FTZ R2, R197, R2 ;  /* 0x00000002c5027221 */ /* 0x000fe40000010000 */
[C---:B------:R-:W-:Y:S04]  /*126f0*/  HMMA.16816.F32.BF16 R84, R120.reuse, R148, R84 ;  /* 0x000000947854723c */ /* 0x040fe80000041854 */
[----:B------:R-:W-:Y:S01]  /*12700*/  MUFU.EX2 R55, R55 ;  /* 0x0000003700377308 */ /* 0x000fe20000000800 */
[----:B------:R-:W-:Y:S02]  /*12710*/  FADD.FTZ R0, R160, R0 ;  /* 0x00000000a0007221 */ /* 0x000fe40000010000 */
[----:B------:R-:W-:Y:S01]  /*12720*/  FADD.FTZ R2, R196, R2 ;  /* 0x00000002c4027221 */ /* 0x000fe20000010000 */
[C---:B------:R-:W-:Y:S01]  /*12730*/  HMMA.16816.F32.BF16 R88, R120.reuse, R150, R88 ;  /* 0x000000967858723c */ /* 0x040fe20000041858 */
[----:B------:R-:W-:Y:S03]  /*12740*/  LDSM.16.MT88.4 R148, [R207+0x5100] ;  /* 0x00510000cf94783b */ /* 0x000fe60000004200 */
        /* <DEDUP_REMOVED lines=15> */
[C---:B------:R-:W-:Y:S01]  /*12840*/  HMMA.16816.F32.BF16 R104, R120.reuse, R126, R104 ;  /* 0x0000007e7868723c */ /* 0x040fe20000041868 */
[----:B------:R-:W2:Y:S03]  /*12850*/  LDSM.16.MT88.4 R124, [R204+0x1100] ;  /* 0x00110000cc7c783b */ /* 0x000ea60000004200 */
        /* <DEDUP_REMOVED lines=12> */
[----:B------:R-:W-:Y:S04]  /*12920*/  MUFU.EX2 R65, R65 ;  /* 0x0000004100417308 */ /* 0x000fe80000000800 */
[----:B------:R-:W-:Y:S01]  /*12930*/  HMMA.16816.F32.BF16 R112, R120, R134, R112 ;  /* 0x000000867870723c */ /* 0x000fe20000041870 */
[----:B------:R-:W1:Y:S05]  /*12940*/  LDSM.16.MT88.4 R120, [R208+0x1100] ;  /* 0x00110000d078783b */ /* 0x000e6a0000004200 */
[----:B------:R-:W-:Y:S02]  /*12950*/  MUFU.EX2 R62, R62 ;  /* 0x0000003e003e7308 */ /* 0x000fe40000000800 */
[C---:B--2---:R-:W-:Y:S01]  /*12960*/  HMMA.16816.F32.BF16 R4, R20.reuse, R124, R4 ;  /* 0x0000007c1404723c */ /* 0x044fe20000041804 */
[----:B------:R-:W-:Y:S07]  /*12970*/  LDSM.16.MT88.4 R132, [R205+0x5100] ;  /* 0x00510000cd84783b */ /* 0x000fee0000004200 */
        /* <DEDUP_REMOVED lines=8> */
[C---:B-1----:R-:W-:Y:S08]  /*12a00*/  HMMA.16816.F32.BF16 R76, R20.reuse, R120, R76 ;  /* 0x00000078144c723c */ /* 0x042ff0000004184c */
[C---:B------:R-:W-:Y:S01]  /*12a10*/  HMMA.16816.F32.BF16 R80, R20.reuse, R122, R80 ;  /* 0x0000007a1450723c */ /* 0x040fe20000041850 */
[----:B------:R-:W1:Y:S07]  /*12a20*/  LDSM.16.MT88.4 R120, [R207+0x1900] ;  /* 0x00190000cf78783b */ /* 0x000e6e0000004200 */
[C---:B------:R-:W-:Y:S01]  /*12a30*/  HMMA.16816.F32.BF16 R84, R20.reuse, R128, R84 ;  /* 0x000000801454723c */ /* 0x040fe20000041854 */
[----:B------:R-:W-:Y:S07]  /*12a40*/  MUFU.EX2 R129, R46 ;  /* 0x0000002e00817308 */ /* 0x000fee0000000800 */
[C---:B------:R-:W-:Y:S03]  /*12a50*/  HMMA.16816.F32.BF16 R88, R20.reuse, R130, R88 ;  /* 0x000000821458723c */ /* 0x040fe60000041858 */
[----:B------:R-:W-:Y:S05]  /*12a60*/  MUFU.EX2 R131, R42 ;  /* 0x0000002a00837308 */ /* 0x000fea0000000800 */
[C---:B--2---:R-:W-:Y:S05]  /*12a70*/  HMMA.16816.F32.BF16 R92, R20.reuse, R124, R92 ;  /* 0x0000007c145c723c */ /* 0x044fea000004185c */
[----:B------:R-:W-:Y:S03]  /*12a80*/  MUFU.EX2 R130, R43 ;  /* 0x0000002b00827308 */ /* 0x000fe60000000800 */
[C---:B------:R-:W-:Y:S01]  /*12a90*/  HMMA.16816.F32.BF16 R96, R20.reuse, R126, R96 ;  /* 0x0000007e1460723c */ /* 0x040fe20000041860 */
[----:B------:R-:W-:Y:S06]  /*12aa0*/  LDSM.16.MT88.4 R124, [R204+0x3900] ;  /* 0x00390000cc7c783b */ /* 0x000fec0000004200 */
[----:B------:R-:W-:Y:S01]  /*12ab0*/  MUFU.EX2 R128, R47 ;  /* 0x0000002f00807308 */ /* 0x000fe20000000800 */
[C---:B------:R-:W-:Y:S08]  /*12ac0*/  HMMA.16816.F32.BF16 R100, R20.reuse, R132, R100 ;  /* 0x000000841464723c */ /* 0x040ff00000041864 */
[C---:B------:R-:W-:Y:S01]  /*12ad0*/  HMMA.16816.F32.BF16 R104, R20.reuse, R134, R104 ;  /* 0x000000861468723c */ /* 0x040fe20000041868 */
[----:B------:R-:W2:Y:S07]  /*12ae0*/  MUFU.EX2 R134, R38 ;  /* 0x0000002600867308 */ /* 0x000eae0000000800 */
[C---:B------:R-:W-:Y:S03]  /*12af0*/  HMMA.16816.F32.BF16 R12, R20.reuse, R144, R12 ;  /* 0x00000090140c723c */ /* 0x040fe6000004180c */
[----:B------:R-:W4:Y:S05]  /*12b00*/  MUFU.EX2 R133, R39 ;  /* 0x0000002700857308 */ /* 0x000f2a0000000800 */
[C---:B------:R-:W-:Y:S05]  /*12b10*/  HMMA.16816.F32.BF16 R108, R20.reuse, R146, R108 ;  /* 0x00000092146c723c */ /* 0x040fea000004186c */
[----:B------:R-:W-:Y:S03]  /*12b20*/  MUFU.EX2 R147, R41 ;  /* 0x0000002900937308 */ /* 0x000fe60000000800 */
[C---:B------:R-:W-:Y:S04]  /*12b30*/  HMMA.16816.F32.BF16 R16, R20.reuse, R148, R16 ;  /* 0x000000941410723c */ /* 0x040fe80000041810 */
[----:B--2---:R-:W-:Y:S03]  /*12b40*/  FADD.FTZ R0, R134, R0 ;  /* 0x0000000086007221 */ /* 0x004fe60000010000 */
[----:B------:R-:W-:Y:S01]  /*12b50*/  MUFU.EX2 R149, R37 ;  /* 0x0000002500957308 */ /* 0x000fe20000000800 */
[----:B------:R-:W-:Y:S04]  /*12b60*/  HMMA.16816.F32.BF16 R112, R20, R150, R112 ;  /* 0x000000961470723c */ /* 0x000fe80000041870 */
[----:B----4-:R-:W-:Y:S03]  /*12b70*/  FADD.FTZ R0, R133, R0 ;  /* 0x0000000085007221 */ /* 0x010fe60000010000 */
[----:B------:R-:W-:Y:S01]  /*12b80*/  F2FP.BF16.PACK_AB R20, R186, R192 ;  /* 0x000000c0ba14723e */ /* 0x000fe200000010ff */
[----:B------:R-:W-:Y:S01]  /*12b90*/  FADD.FTZ R0, R131, R0 ;  /* 0x0000000083007221 */ /* 0x000fe20000010000 */
[----:B------:R-:W-:Y:S01]  /*12ba0*/  F2FP.BF16.PACK_AB R22, R185, R187 ;  /* 0x000000bbb916723e */ /* 0x000fe200000010ff */
[----:B------:R-:W2:Y:S02]  /*12bb0*/  MUFU.EX2 R150, R36 ;  /* 0x0000002400967308 */ /* 0x000ea40000000800 */
        /* <DEDUP_REMOVED lines=10> */
[----:B--2---:R-:W-:Y:S04]  /*12c60*/  FADD.FTZ R2, R150, R2 ;  /* 0x0000000296027221 */ /* 0x004fe80000010000 */
        /* <DEDUP_REMOVED lines=15> */
[C---:B-1----:R-:W-:Y:S01]  /*12d60*/  HMMA.16816.F32.BF16 R84, R20.reuse, R120, R84 ;  /* 0x000000781454723c */ /* 0x042fe20000041854 */
[----:B--2---:R-:W-:Y:S03]  /*12d70*/  LDSM.16.MT88.4 R44, [R205+0x2900] ;  /* 0x00290000cd2c783b */ /* 0x004fe60000004200 */
        /* <DEDUP_REMOVED lines=143> */
.L_x_133:
[----:B------:R-:W1:Y:S01]  /*13670*/  SHFL.BFLY PT, R4, R233, 0x2, 0x1f ;  /* 0x0c401f00e9047f89 */ /* 0x000e6200000e0000 */
[----:B------:R-:W-:-:S02]  /*13680*/  MOV R2, RZ ;  /* 0x000000ff00027202 */ /* 0x000fc40000000f00 */
[----:B------:R-:W-:Y:S01]  /*13690*/  MOV R30, 0xff800000 ;  /* 0xff800000001e7802 */ /* 0x000fe20000000f00 */
[----:B------:R-:W2:Y:S01]  /*136a0*/  SHFL.BFLY PT, R7, R234, 0x2, 0x1f ;  /* 0x0c401f00ea077f89 */ /* 0x000ea200000e0000 */
[----:B------:R-:W-:Y:S02]  /*136b0*/  MOV R31, 0xff800000 ;  /* 0xff800000001f7802 */ /* 0x000fe40000000f00 */
[----:B------:R-:W-:Y:S01]  /*136c0*/  PLOP3.LUT P2, PT, PT, PT, PT, 0x8, 0x0 ;  /* 0x000000000000781c */ /* 0x000fe20003f4e170 */
[----:B-1----:R-:W-:Y:S02]  /*136d0*/  FADD.FTZ R4, R4, R233 ;  /* 0x000000e904047221 */ /* 0x002fe40000010000 */
[----:B--2---:R-:W-:-:S03]  /*136e0*/  FADD.FTZ R7, R7, R234 ;  /* 0x000000ea07077221 */ /* 0x004fc60000010000 */
[----:B------:R-:W1:Y:S04]  /*136f0*/  SHFL.BFLY PT, R0, R4, 0x1, 0x1f ;  /* 0x0c201f0004007f89 */ /* 0x000e6800000e0000 */
[----:B------:R-:W2:Y:S01]  /*13700*/  SHFL.BFLY PT, R5, R7, 0x1, 0x1f ;  /* 0x0c201f0007057f89 */ /* 0x000ea200000e0000 */
[----:B-1----:R-:W-:Y:S01]  /*13710*/  FADD.FTZ R4, R4, R0 ;  /* 0x0000000004047221 */ /* 0x002fe20000010000 */
[----:B------:R-:W-:Y:S01]  /*13720*/  MOV R0, RZ ;  /* 0x000000ff00007202 */ /* 0x000fe20000000f00 */
[----:B--2---:R-:W-:-:S03]  /*13730*/  FADD.FTZ R7, R5, R7 ;  /* 0x0000000705077221 */ /* 0x004fc60000010000 */
[----:B------:R-:W-:Y:S02]  /*13740*/  FSETP.NE.FTZ.AND P1, PT, R4, RZ, PT ;  /* 0x000000ff0400720b */ /* 0x000fe40003f35000 */
[----:B------:R-:W-:-:S11]  /*13750*/  FSETP.NE.FTZ.AND P0, PT, R7, RZ, PT ;  /* 0x000000ff0700720b */ /* 0x000fd60003f15000 */
[----:B------:R-:W1:Y:S08]  /*13760*/  @P1 MUFU.RCP R2, R4 ;  /* 0x0000000400021308 */ /* 0x000e700000001000 */
[----:B------:R-:W-:Y:S08]  /*13770*/  @P0 MUFU.RCP R0, R7 ;  /* 0x0000000700000308 */ /* 0x000ff00000001000 */
[----:B------:R2:W3:Y:S01]  /*13780*/  @P1 MUFU.LG2 R6, R4 ;  /* 0x0000000400061308 */ /* 0x0004e20000000c00 */
[----:B-1----:R-:W-:-:S02]  /*13790*/  FMUL.FTZ R120, R2, R120 ;  /* 0x0000007802787220 */ /* 0x002fc40000410000 */
[C---:B------:R-:W-:Y:S02]  /*137a0*/  FMUL.FTZ R27, R2.reuse, R121 ;  /* 0x00000079021b7220 */ /* 0x040fe40000410000 */
[C---:B------:R-:W-:Y:S02]  /*137b0*/  FMUL.FTZ R124, R2.reuse, R124 ;  /* 0x0000007c027c7220 */ /* 0x040fe40000410000 */
[C---:B------:R-:W-:Y:S01]  /*137c0*/  FMUL.FTZ R8, R2.reuse, R125 ;  /* 0x0000007d02087220 */ /* 0x040fe20000410000 */
[----:B------:R-:W1:Y:S01]  /*137d0*/  @P0 MUFU.LG2 R7, R7 ;  /* 0x0000000700070308 */ /* 0x000e620000000c00 */
[C---:B------:R-:W-:Y:S02]  /*137e0*/  FMUL.FTZ R68, R2.reuse, R68 ;  /* 0x0000004402447220 */ /* 0x040fe40000410000 */
[C---:B------:R-:W-:Y:S02]  /*137f0*/  FMUL.FTZ R69, R2.reuse, R69 ;  /* 0x0000004502457220 */ /* 0x040fe40000410000 */
[----:B------:R-:W-:-:S02]  /*13800*/  FMUL.FTZ R72, R2, R72 ;  /* 0x0000004802487220 */ /* 0x000fc40000410000 */
[C---:B------:R-:W-:Y:S01]  /*13810*/  FMUL.FTZ R73, R2.reuse, R73 ;  /* 0x0000004902497220 */ /* 0x040fe20000410000 */
[----:B--2---:R-:W-:Y:S01]  /*13820*/  @P1 MOV R4, 0x3f317218 ;  /* 0x3f31721800041802 */ /* 0x004fe20000000f00 */
        /* <DEDUP_REMOVED lines=25> */
[----:B------:R-:W-:Y:S02]  /*139c0*/  @P1 FMUL.FTZ R5, R4, c[0x0][0x2d0] ;  /* 0x0000b40004051a20 */ /* 0x000fe40000410000 */
[----:B---3--:R-:W-:Y:S02]  /*139d0*/  @P1 FMUL.FTZ R6, R6, 0.69314718246459960938 ;  /* 0x3f31721806061820 */ /* 0x008fe40000410000 */
[----:B-1----:R-:W-:Y:S02]  /*139e0*/  @P0 FMUL.FTZ R4, R7, 0.69314718246459960938 ;  /* 0x3f31721807040820 */ /* 0x002fe40000410000 */
[----:B------:R-:W-:Y:S02]  /*139f0*/  @P0 FMUL.FTZ R2, R2, c[0x0][0x2d0] ;  /* 0x0000b40002020a20 */ /* 0x000fe40000410000 */
        /* <DEDUP_REMOVED lines=31> */
[----:B------:R-:W-:Y:S02]  /*13bf0*/  FMUL.FTZ R10, R0, R115 ;  /* 0x00000073000a7220 */ /* 0x000fe40000410000 */
[----:B------:R-:W-:Y:S02]  /*13c00*/  @P1 FFMA.FTZ R30, R5, R116, R6 ;  /* 0x00000074051e1223 */ /* 0x000fe40000010006 */
[----:B------:R-:W-:Y:S02]  /*13c10*/  @P0 FFMA.FTZ R31, R2, R3, R4 ;  /* 0x00000003021f0223 */ /* 0x000fe40000010004 */
.L_x_103:
[----:B------:R-:W1:Y:S01]  /*13c20*/  S2R R44, SR_CTAID.Y ;  /* 0x00000000002c7919 */ /* 0x000e620000002600 */
[----:B------:R-:W-:Y:S01]  /*13c30*/  ULDC.64 UR4, c[0x0][0x118] ;  /* 0x0000460000047ab9 */ /* 0x000fe20000000a00 */
[----:B-1----:R-:W-:Y:S01]  /*13c40*/  SHF.R.S32.HI R34, RZ, 0x1f, R44 ;  /* 0x0000001fff227819 */ /* 0x002fe2000001142c */
[----:B------:R-:W-:Y:S05]  /*13c50*/  @P2 BRA `(.L_x_135) ;  /* 0x0000128000002947 */ /* 0x000fea0003800000 */
[----:B------:R-:W1:Y:S01]  /*13c60*/  S2R R32, SR_TID.X ;  /* 0x0000000000207919 */ /* 0x000e620000002100 */
[----:B------:R-:W-:Y:S02]  /*13c70*/  F2FP.BF16.PACK_AB R27, R27, R120 ;  /* 0x000000781b1b723e */ /* 0x000fe400000010ff */
[----:B------:R-:W-:Y:S01]  /*13c80*/  F2FP.BF16.PACK_AB R122, R123, R122 ;  /* 0x0000007a7b7a723e */ /* 0x000fe200000010ff */
[----:B------:R-:W-:Y:S01]  /*13c90*/  BAR.SYNC.DEFER_BLOCKING 0x1, 0x100 ;  /* 0x0044000000007b1d */ /* 0x000fe20000010000 */
        /* <DEDUP_REMOVED lines=8> */
[----:B------:R-:W-:Y:S02]  /*13d20*/  F2FP.BF16.PACK_AB R26, R26, R80 ;  /* 0x000000501a1a723e */ /* 0x000fe400000010ff */
[----:B------:R-:W-:Y:S02]  /*13d30*/  F2FP.BF16.PACK_AB R82, R83, R82 ;  /* 0x000000525352723e */ /* 0x000fe400000010ff */
[----:B-1----:R-:W-:Y:S02]  /*13d40*/  SHF.R.S32.HI R33, RZ, 0x1f, R32 ;  /* 0x0000001fff217819 */ /* 0x002fe40000011420 */
[----:B------:R-:W-:Y:S02]  /*13d50*/  F2FP.BF16.PACK_AB R25, R25, R84 ;  /* 0x000000541919723e */ /* 0x000fe400000010ff */
[----:B------:R-:W-:-:S02]  /*13d60*/  LEA.HI R2, R33, R32, RZ, 0x2 ;  /* 0x0000002021027211 */ /* 0x000fc400078f10ff */
[----:B------:R-:W-:Y:S02]  /*13d70*/  LEA.HI R29, R33, R32, RZ, 0x5 ;  /* 0x00000020211d7211 */ /* 0x000fe400078f28ff */
[--C-:B------:R-:W-:Y:S02]  /*13d80*/  SHF.R.S32.HI R4, RZ, 0x2, R2.reuse ;  /* 0x00000002ff047819 */ /* 0x100fe40000011402 */
[----:B------:R-:W-:Y:S02]  /*13d90*/  SHF.R.S32.HI R0, RZ, 0x1f, R2 ;  /* 0x0000001fff007819 */ /* 0x000fe40000011402 */
[----:B------:R-:W-:Y:S02]  /*13da0*/  SHF.R.S32.HI R28, RZ, 0x5, R29 ;  /* 0x00000005ff1c7819 */ /* 0x000fe4000001141d */
[----:B------:R-:W-:Y:S02]  /*13db0*/  LEA.HI R0, R0, R4, RZ, 0x3 ;  /* 0x0000000400007211 */ /* 0x000fe400078f18ff */
[----:B------:R-:W-:-:S02]  /*13dc0*/  F2FP.BF16.PACK_AB R86, R87, R86 ;  /* 0x000000565756723e */ /* 0x000fc400000010ff */
[----:B------:R-:W-:Y:S02]  /*13dd0*/  LOP3.LUT R0, R0, 0xfffffff8, RZ, 0xc0, !PT ;  /* 0xfffffff800007812 */ /* 0x000fe400078ec0ff */
[----:B------:R-:W-:Y:S02]  /*13de0*/  F2FP.BF16.PACK_AB R24, R24, R88 ;  /* 0x000000581818723e */ /* 0x000fe400000010ff */
[----:B------:R-:W-:Y:S01]  /*13df0*/  F2FP.BF16.PACK_AB R90, R91, R90 ;  /* 0x0000005a5b5a723e */ /* 0x000fe200000010ff */
[----:B------:R-:W-:Y:S01]  /*13e00*/  IMAD.IADD R4, R4, 0x1, -R0 ;  /* 0x0000000104047824 */ /* 0x000fe200078e0a00 */
[----:B------:R-:W-:Y:S02]  /*13e10*/  LOP3.LUT R0, R2, 0xfffffffc, RZ, 0xc0, !PT ;  /* 0xfffffffc02007812 */ /* 0x000fe400078ec0ff */
[----:B------:R-:W-:Y:S01]  /*13e20*/  F2FP.BF16.PACK_AB R23, R23, R92 ;  /* 0x0000005c1717723e */ /* 0x000fe200000010ff */
[C---:B------:R-:W-:Y:S01]  /*13e30*/  IMAD.SHL.U32 R2, R4.reuse, 0x40, RZ ;  /* 0x0000004004027824 */ /* 0x040fe200078e00ff */
[----:B------:R-:W-:Y:S01]  /*13e40*/  LOP3.LUT R3, R4, 0x1, RZ, 0xc0, !PT ;  /* 0x0000000104037812 */ /* 0x000fe200078ec0ff */
[----:B------:R-:W-:Y:S01]  /*13e50*/  IMAD.IADD R22, R32, 0x1, -R0 ;  /* 0x0000000120167824 */ /* 0x000fe200078e0a00 */
[----:B------:R-:W-:-:S02]  /*13e60*/  F2FP.BF16.PACK_AB R94, R95, R94 ;  /* 0x0000005e5f5e723e */ /* 0x000fc400000010ff */
[----:B------:R-:W-:Y:S01]  /*13e70*/  LOP3.LUT R0, R2, 0x1c0, RZ, 0xc0, !PT ;  /* 0x000001c002007812 */ /* 0x000fe200078ec0ff */
[----:B------:R-:W-:Y:S01]  /*13e80*/  IMAD R2, R28, 0x200, R22 ;  /* 0x000002001c027824 */ /* 0x000fe200078e0216 */
[----:B------:R-:W-:Y:S02]  /*13e90*/  ISETP.NE.U32.AND P0, PT, R3, 0x1, PT ;  /* 0x000000010300780c */ /* 0x000fe40003f05070 */
[----:B------:R-:W-:Y:S02]  /*13ea0*/  LEA.HI R0, R0, R0, RZ, 0x1d ;  /* 0x0000000000007211 */ /* 0x000fe400078fe8ff */
[----:B------:R-:W-:Y:S01]  /*13eb0*/  R2P PR, R4, 0x6 ;  /* 0x0000000604007804 */ /* 0x000fe20000000000 */
[----:B------:R-:W-:Y:S01]  /*13ec0*/  IMAD.MOV.U32 R4, RZ, RZ, 0x20 ;  /* 0x00000020ff047424 */ /* 0x000fe200078e00ff */
[----:B------:R-:W-:Y:S01]  /*13ed0*/  F2FP.BF16.PACK_AB R21, R21, R96 ;  /* 0x000000601515723e */ /* 0x000fe200000010ff */
[----:B------:R-:W-:Y:S01]  /*13ee0*/  IMAD.U32 R0, R2, 0x2, R0 ;  /* 0x0000000202007824 */ /* 0x000fe200078e0000 */
[----:B------:R-:W-:-:S02]  /*13ef0*/  F2FP.BF16.PACK_AB R98, R99, R98 ;  /* 0x000000626362723e */ /* 0x000fc400000010ff */
[----:B------:R-:W-:Y:S01]  /*13f00*/  SEL R4, R4, 0xffffffe0, !P1 ;  /* 0xffffffe004047807 */ /* 0x000fe20004800000 */
[----:B------:R-:W-:Y:S01]  /*13f10*/  IMAD.SHL.U32 R0, R0, 0x2, RZ ;  /* 0x0000000200007824 */ /* 0x000fe200078e00ff */
[----:B------:R-:W-:Y:S02]  /*13f20*/  F2FP.BF16.PACK_AB R20, R20, R100 ;  /* 0x000000641414723e */ /* 0x000fe400000010ff */
[----:B------:R-:W-:Y:S02]  /*13f30*/  F2FP.BF16.PACK_AB R19, R103, R102 ;  /* 0x000000666713723e */ /* 0x000fe400000010ff */
[C---:B------:R-:W-:Y:S01]  /*13f40*/  IADD3 R3, R0.reuse, 0x80, RZ ;  /* 0x0000008000037810 */ /* 0x040fe20007ffe0ff */
[----:B------:R1:W-:Y:S01]  /*13f50*/  STS [R0+0x80], R27 ;  /* 0x0000801b00007388 */ /* 0x0003e20000000800 */
[C---:B------:R-:W-:Y:S02]  /*13f60*/  IADD3 R2, R0.reuse, 0x70, RZ ;  /* 0x0000007000027810 */ /* 0x040fe40007ffe0ff */
[----:B------:R-:W-:Y:S01]  /*13f70*/  @P0 IADD3 R2, R3, 0x10, RZ ;  /* 0x0000001003020810 */ /* 0x000fe20007ffe0ff */
[----:B------:R-:W-:Y:S01]  /*13f80*/  STS [R0+0x480], R122 ;  /* 0x0004807a00007388 */ /* 0x000fe20000000800 */
[----:B------:R-:W-:Y:S01]  /*13f90*/  IMAD.IADD R3, R0, 0x1, R4 ;  /* 0x0000000100037824 */ /* 0x000fe200078e0204 */
[----:B------:R-:W-:-:S02]  /*13fa0*/  F2FP.BF16.PACK_AB R18, R18, R104 ;  /* 0x000000681212723e */ /* 0x000fc400000010ff */
[----:B------:R2:W-:Y:S01]  /*13fb0*/  STS [R2], R8 ;  /* 0x0000000802007388 */ /* 0x0005e20000000800 */
[----:B------:R-:W-:Y:S01]  /*13fc0*/  IMAD.IADD R4, R4, 0x1, R2 ;  /* 0x0000000104047824 */ /* 0x000fe200078e0202 */
[----:B------:R-:W-:Y:S02]  /*13fd0*/  F2FP.BF16.PACK_AB R17, R17, R106 ;  /* 0x0000006a1111723e */ /* 0x000fe400000010ff */
[----:B------:R-:W-:Y:S01]  /*13fe0*/  STS [R2+0x400], R126 ;  /* 0x0004007e02007388 */ /* 0x000fe20000000800 */
[----:B------:R-:W-:Y:S02]  /*13ff0*/  F2FP.BF16.PACK_AB R16, R16, R128 ;  /* 0x000000801010723e */ /* 0x000fe400000010ff */
[----:B------:R-:W-:Y:S01]  /*14000*/  F2FP.BF16.PACK_AB R13, R13, R130 ;  /* 0x000000820d0d723e */ /* 0x000fe200000010ff */
[----:B------:R3:W-:Y:S01]  /*14010*/  STS [R3+0x80], R5 ;  /* 0x0000800503007388 */ /* 0x0007e20000000800 */
[----:B------:R-:W-:Y:S02]  /*14020*/  F2FP.BF16.PACK_AB R12, R12, R108 ;  /* 0x0000006c0c0c723e */ /* 0x000fe400000010ff */
[----:B------:R-:W-:Y:S01]  /*14030*/  F2FP.BF16.PACK_AB R11, R11, R110 ;  /* 0x0000006e0b0b723e */ /* 0x000fe200000010ff */
[----:B------:R-:W-:Y:S01]  /*14040*/  STS [R3+0x480], R70 ;  /* 0x0004804603007388 */ /* 0x000fe20000000800 */
[----:B------:R-:W-:-:S02]  /*14050*/  F2FP.BF16.PACK_AB R9, R9, R132 ;  /* 0x000000840909723e */ /* 0x000fc400000010ff */
[----:B------:R-:W-:Y:S01]  /*14060*/  F2FP.BF16.PACK_AB R15, R15, R134 ;  /* 0x000000860f0f723e */ /* 0x000fe200000010ff */
[----:B------:R4:W-:Y:S01]  /*14070*/  STS [R4], R6 ;  /* 0x0000000604007388 */ /* 0x0009e20000000800 */
[----:B-1----:R-:W-:Y:S01]  /*14080*/  IMAD.MOV.U32 R27, RZ, RZ, 0x40 ;  /* 0x00000040ff1b7424 */ /* 0x002fe200078e00ff */
[----:B------:R-:W-:Y:S02]  /*14090*/  F2FP.BF16.PACK_AB R14, R14, R112 ;  /* 0x000000700e0e723e */ /* 0x000fe400000010ff */
[----:B------:R-:W-:Y:S01]  /*140a0*/  STS [R4+0x400], R74 ;  /* 0x0004004a04007388 */ /* 0x000fe20000000800 */
[----:B------:R-:W-:Y:S02]  /*140b0*/  F2FP.BF16.PACK_AB R10, R10, R114 ;  /* 0x000000720a0a723e */ /* 0x000fe400000010ff */
[----:B------:R-:W-:Y:S02]  /*140c0*/  ISETP.NE.U32.AND P0, PT, RZ, c[0x0][0x500], PT ;  /* 0x00014000ff007a0c */ /* 0x000fe40003f05070 */
[----:B--2---:R-:W-:-:S02]  /*140d0*/  SEL R8, R27, 0xffffffc0, !P2 ;  /* 0xffffffc01b087807 */ /* 0x004fc40005000000 */
[----:B------:R-:W-:Y:S02]  /*140e0*/  ISETP.NE.AND.EX P0, PT, RZ, c[0x0][0x504], PT, P0 ;  /* 0x00014100ff007a0c */ /* 0x000fe40003f05300 */
[----:B------:R-:W-:Y:S01]  /*140f0*/  ISETP.NE.U32.AND P1, PT, RZ, c[0x0][0x508], PT ;  /* 0x00014200ff007a0c */ /* 0x000fe20003f25070 */
[----:B---3--:R-:W-:-:S03]  /*14100*/  IMAD.IADD R5, R0, 0x1, R8 ;  /* 0x0000000100057824 */ /* 0x008fc600078e0208 */
[----:B------:R-:W-:Y:S02]  /*14110*/  ISETP.NE.AND.EX P1, PT, RZ, c[0x0][0x50c], PT, P1 ;  /* 0x00014300ff007a0c */ /* 0x000fe40003f25310 */
[----:B------:R1:W-:Y:S01]  /*14120*/  STS [R5+0x80], R7 ;  /* 0x0000800705007388 */ /* 0x0003e20000000800 */
[----:B----4-:R-:W-:-:S03]  /*14130*/  IMAD.IADD R6, R8, 0x1, R2 ;  /* 0x0000000108067824 */ /* 0x010fc600078e0202 */
[----:B------:R-:W-:Y:S04]  /*14140*/  STS [R5+0x480], R78 ;  /* 0x0004804e05007388 */ /* 0x000fe80000000800 */
[----:B------:R-:W-:Y:S04]  /*14150*/  STS [R6], R26 ;  /* 0x0000001a06007388 */ /* 0x000fe80000000800 */
[----:B------:R-:W-:Y:S01]  /*14160*/  STS [R6+0x400], R82 ;  /* 0x0004005206007388 */ /* 0x000fe20000000800 */
[----:B-1----:R-:W-:Y:S02]  /*14170*/  IMAD.IADD R7, R8, 0x1, R3 ;  /* 0x0000000108077824 */ /* 0x002fe400078e0203 */
[----:B------:R-:W-:-:S03]  /*14180*/  IMAD.IADD R8, R4, 0x1, R8 ;  /* 0x0000000104087824 */ /* 0x000fc600078e0208 */
[----:B------:R-:W-:Y:S04]  /*14190*/  STS [R7+0x80], R25 ;  /* 0x0000801907007388 */ /* 0x000fe80000000800 */
[----:B------:R-:W-:Y:S04]  /*141a0*/  STS [R7+0x480], R86 ;  /* 0x0004805607007388 */ /* 0x000fe80000000800 */
[----:B------:R-:W-:Y:S04]  /*141b0*/  STS [R8], R24 ;  /* 0x0000001808007388 */ /* 0x000fe80000000800 */
[----:B------:R-:W-:Y:S04]  /*141c0*/  STS [R8+0x400], R90 ;  /* 0x0004005a08007388 */ /* 0x000fe80000000800 */
        /* <DEDUP_REMOVED lines=9> */
[----:B------:R2:W-:Y:S01]  /*14260*/  STS [R5+0x4480], R13 ;  /* 0x0044800d05007388 */ /* 0x0005e20000000800 */
[----:B-1----:R-:W-:-:S03]  /*14270*/  IMAD.MOV.U32 R2, RZ, RZ, 0x4 ;  /* 0x00000004ff027424 */ /* 0x002fc600078e00ff */
[----:B------:R-:W-:Y:S04]  /*14280*/  STS [R6+0x4000], R12 ;  /* 0x0040000c06007388 */ /* 0x000fe80000000800 */
[----:B------:R-:W-:Y:S04]  /*14290*/  STS [R6+0x4400], R11 ;  /* 0x0044000b06007388 */ /* 0x000fe80000000800 */
[----:B------:R-:W-:Y:S04]  /*142a0*/  STS [R7+0x4080], R9 ;  /* 0x0040800907007388 */ /* 0x000fe80000000800 */
[----:B------:R1:W-:Y:S04]  /*142b0*/  STS [R7+0x4480], R15 ;  /* 0x0044800f07007388 */ /* 0x0003e80000000800 */
[----:B------:R3:W-:Y:S04]  /*142c0*/  STS [R8+0x4000], R14 ;  /* 0x0040000e08007388 */ /* 0x0007e80000000800 */
[----:B------:R3:W-:Y:S01]  /*142d0*/  STS [R8+0x4400], R10 ;  /* 0x0044000a08007388 */ /* 0x0007e20000000800 */
[----:B--2---:R-:W-:-:S03]  /*142e0*/  IMAD.WIDE R4, R248, R2, c[0x0][0x500] ;  /* 0x00014000f8047625 */ /* 0x004fc600078e0202 */
[----:B------:R-:W-:Y:S06]  /*142f0*/  BAR.SYNC.DEFER_BLOCKING 0x1, 0x100 ;  /* 0x0044000000007b1d */ /* 0x000fec0000010000 */
[----:B------:R-:W2:Y:S01]  /*14300*/  @P0 LDG.E R0, [R4.64] ;  /* 0x0000000404000981 */ /* 0x000ea2000c1e1900 */
[----:B-1----:R-:W-:Y:S02]  /*14310*/  IMAD.MOV.U32 R15, RZ, RZ, c[0x0][0x388] ;  /* 0x0000e200ff0f7624 */ /* 0x002fe400078e00ff */
[----:B------:R-:W-:-:S05]  /*14320*/  @P1 IMAD.WIDE R2, R248, R2, c[0x0][0x508] ;  /* 0x00014200f8021625 */ /* 0x000fca00078e0202 */
[----:B------:R1:W5:Y:S02]  /*14330*/  @P1 LDG.E R15, [R2.64] ;  /* 0x00000004020f1981 */ /* 0x000364000c1e1900 */
[----:B-1----:R-:W-:Y:S02]  /*14340*/  CS2R R2, SRZ ;  /* 0x0000000000027805 */ /* 0x002fe4000001ff00 */
[--C-:B--2---:R-:W-:Y:S01]  /*14350*/  @P0 SHF.R.S32.HI R3, RZ, 0x1f, R0.reuse ;  /* 0x0000001fff030819 */ /* 0x104fe20000011400 */
[----:B------:R-:W-:Y:S01]  /*14360*/  @P0 IMAD.MOV.U32 R2, RZ, RZ, R0 ;  /* 0x000000ffff020224 */ /* 0x000fe200078e0000 */
[----:B------:R-:W-:Y:S05]  /*14370*/  @P1 BRA `(.L_x_136) ;  /* 0x0000004000001947 */ /* 0x000fea0003800000 */
[----:B---3--:R-:W-:Y:S05]  /*14380*/  @!P0 BRA `(.L_x_136) ;  /* 0x0000003000008947 */ /* 0x008fea0003800000 */
[----:B------:R1:W2:Y:S04]  /*14390*/  LDG.E R0, [R4.64] ;  /* 0x0000000404007981 */ /* 0x0002a8000c1e1900 */
[----:B-1----:R-:W2:Y:S02]  /*143a0*/  LDG.E R4, [R4.64+0x4] ;  /* 0x0000040404047981 */ /* 0x002ea4000c1e1900 */
[----:B--2--5:R-:W-:-:S02]  /*143b0*/  IADD3 R15, -R0, R4, RZ ;  /* 0x00000004000f7210 */ /* 0x024fc40007ffe1ff */
.L_x_136:
[----:B---3--:R-:W-:Y:S01]  /*143c0*/  LOP3.LUT R0, R29, 0xffffffe0, RZ, 0xc0, !PT ;  /* 0xffffffe01d007812 */ /* 0x008fe200078ec0ff */
[----:B------:R-:W1:Y:S01]  /*143d0*/  S2R R19, SR_CTAID.X ;  /* 0x0000000000137919 */ /* 0x000e620000002500 */
[----:B------:R-:W-:Y:S01]  /*143e0*/  SHF.R.S32.HI R4, RZ, 0x1f, R28 ;  /* 0x0000001fff047819 */ /* 0x000fe2000001141c */
[----:B------:R-:W-:Y:S01]  /*143f0*/  IMAD.MOV.U32 R8, RZ, RZ, c[0x0][0x4e8] ;  /* 0x00013a00ff087624 */ /* 0x000fe200078e00ff */
[----:B------:R-:W-:Y:S01]  /*14400*/  LEA.HI R5, R22, R22, RZ, 0x1 ;  /* 0x0000001616057211 */ /* 0x000fe200078f08ff */
[----:B------:R-:W-:Y:S01]  /*14410*/  IMAD.IADD R0, R32, 0x1, -R0 ;  /* 0x0000000120007824 */ /* 0x000fe200078e0a00 */
[----:B------:R-:W-:Y:S01]  /*14420*/  LEA.HI R4, R4, R28, RZ, 0x3 ;  /* 0x0000001c04047211 */ /* 0x000fe200078f18ff */
[----:B------:R-:W-:Y:S01]  /*14430*/  IMAD R9, R34, c[0x0][0x3e8], RZ ;  /* 0x0000fa0022097a24 */ /* 0x000fe200078e02ff */
[----:B------:R-:W-:Y:S01]  /*14440*/  LOP3.LUT R5, R5, 0x1ffffffe, RZ, 0xc0, !PT ;  /* 0x1ffffffe05057812 */ /* 0x000fe200078ec0ff */
[----:B-----5:R-:W-:Y:S01]  /*14450*/  IMAD R15, R15, c[0x0][0x4e8], RZ ;  /* 0x00013a000f0f7a24 */ /* 0x020fe200078e02ff */
[----:B------:R-:W-:Y:S01]  /*14460*/  SHF.R.S32.HI R7, RZ, 0x1f, R0 ;  /* 0x0000001fff077819 */ /* 0x000fe20000011400 */
[----:B------:R-:W-:Y:S01]  /*14470*/  BSSY B0, `(.L_x_137) ;  /* 0x0000076000007945 */ /* 0x000fe20003800000 */
[----:B------:R-:W-:-:S02]  /*14480*/  LOP3.LUT R6, R4, 0xffffff8, RZ, 0xc0, !PT ;  /* 0x0ffffff804067812 */ /* 0x000fc400078ec0ff */
[----:B------:R-:W-:Y:S01]  /*14490*/  LEA.HI R4, R7, R0, RZ, 0x2 ;  /* 0x0000000007047211 */ /* 0x000fe200078f10ff */
[----:B------:R-:W-:Y:S01]  /*144a0*/  IMAD.IADD R7, R22, 0x1, -R5 ;  /* 0x0000000116077824 */ /* 0x000fe200078e0a05 */
[----:B------:R-:W-:Y:S01]  /*144b0*/  IADD3 R6, R28, -R6, RZ ;  /* 0x800000061c067210 */ /* 0x000fe20007ffe0ff */
[----:B------:R-:W-:Y:S01]  /*144c0*/  IMAD.MOV.U32 R5, RZ, RZ, R3 ;  /* 0x000000ffff057224 */ /* 0x000fe200078e0003 */
[----:B------:R-:W-:Y:S02]  /*144d0*/  SHF.R.S32.HI R4, RZ, 0x2, R4 ;  /* 0x00000002ff047819 */ /* 0x000fe40000011404 */
[----:B------:R-:W-:Y:S01]  /*144e0*/  LOP3.LUT P2, RZ, R0, 0x3, RZ, 0xc0, !PT ;  /* 0x0000000300ff7812 */ /* 0x000fe2000784c0ff */
[----:B------:R-:W-:Y:S01]  /*144f0*/  IMAD R0, R3, c[0x0][0x3a0], RZ ;  /* 0x0000e80003007a24 */ /* 0x000fe200078e02ff */
[----:B------:R-:W-:Y:S01]  /*14500*/  ISETP.NE.AND P1, PT, R8, 0x1, PT ;  /* 0x000000010800780c */ /* 0x000fe20003f25270 */
[----:B------:R-:W-:Y:S01]  /*14510*/  IMAD R17, R6, 0x10, R4 ;  /* 0x0000001006117824 */ /* 0x000fe200078e0204 */
[----:B------:R-:W-:Y:S01]  /*14520*/  MOV R4, R2 ;  /* 0x0000000200047202 */ /* 0x000fe20000000f00 */
[----:B------:R-:W-:Y:S01]  /*14530*/  IMAD R6, R2, c[0x0][0x3a4], R0 ;  /* 0x0000e90002067a24 */ /* 0x000fe200078e0200 */
[----:B------:R-:W-:Y:S01]  /*14540*/  LEA.HI R16, R33, R32, RZ, 0x3 ;  /* 0x0000002021107211 */ /* 0x000fe200078f18ff */
[----:B------:R-:W-:Y:S01]  /*14550*/  IMAD R8, R34, c[0x0][0x490], RZ ;  /* 0x0001240022087a24 */ /* 0x000fe200078e02ff */
[----:B------:R-:W-:Y:S01]  /*14560*/  SEL R14, R248, RZ, !P0 ;  /* 0x000000fff80e7207 */ /* 0x000fe20004000000 */
[----:B------:R-:W-:Y:S01]  /*14570*/  IMAD R0, R7, 0x8, R17 ;  /* 0x0000000807007824 */ /* 0x000fe200078e0211 */
[----:B------:R-:W-:Y:S01]  /*14580*/  LOP3.LUT R12, R16, 0xfffffff8, RZ, 0xc0, !PT ;  /* 0xfffffff8100c7812 */ /* 0x000fe200078ec0ff */
[----:B------:R-:W-:Y:S01]  /*14590*/  IMAD.WIDE.U32 R10, R44, c[0x0][0x490], R4 ;  /* 0x000124002c0a7a25 */ /* 0x000fe200078e0004 */
[----:B------:R-:W-:-:S02]  /*145a0*/  SHF.R.S32.HI R16, RZ, 0x3, R16 ;  /* 0x00000003ff107819 */ /* 0x000fc40000011410 */
[----:B------:R-:W-:Y:S01]  /*145b0*/  LEA.HI R18, R33, R32, RZ, 0x6 ;  /* 0x0000002021127211 */ /* 0x000fe200078f30ff */
[----:B------:R-:W-:Y:S02]  /*145c0*/  IMAD R4, R44, c[0x0][0x494], R8 ;  /* 0x000125002c047a24 */ /* 0x000fe400078e0208 */
[----:B-1----:R-:W-:Y:S02]  /*145d0*/  IMAD R8, R19, 0x80, R0 ;  /* 0x0000008013087824 */ /* 0x002fe400078e0200 */
[----:B------:R-:W-:Y:S01]  /*145e0*/  IMAD.WIDE.U32 R2, R2, c[0x0][0x3a0], RZ ;  /* 0x0000e80002027a25 */ /* 0x000fe200078e00ff */
[----:B------:R-:W-:-:S03]  /*145f0*/  IADD3 R5, R11, R4, RZ ;  /* 0x000000040b057210 */ /* 0x000fc60007ffe0ff */
[----:B------:R-:W-:Y:S01]  /*14600*/  IMAD R7, R44, c[0x0][0x3ec], R9 ;  /* 0x0000fb002c077a24 */ /* 0x000fe200078e0209 */
[----:B------:R-:W-:Y:S01]  /*14610*/  IADD3 R3, R3, R6, RZ ;  /* 0x0000000603037210 */ /* 0x000fe20007ffe0ff */
[----:B------:R-:W-:Y:S01]  /*14620*/  @P1 IMAD.HI.U32 R9, R8, c[0x0][0x4ec], RZ ;  /* 0x00013b0008091a27 */ /* 0x000fe200078e00ff */
[----:B------:R-:W-:-:S03]  /*14630*/  SHF.R.S32.HI R6, RZ, 0x1f, R248 ;  /* 0x0000001fff067819 */ /* 0x000fc600000114f8 */
[----:B------:R-:W-:Y:S01]  /*14640*/  IMAD.MOV.U32 R0, RZ, RZ, R8 ;  /* 0x000000ffff007224 */ /* 0x000fe200078e0008 */
[----:B------:R-:W-:Y:S01]  /*14650*/  @P1 SHF.R.U32.HI R0, RZ, c[0x0][0x4f0], R9 ;  /* 0x00013c00ff001a19 */ /* 0x000fe20000011609 */
[----:B------:R-:W-:Y:S01]  /*14660*/  IMAD.WIDE.U32 R2, R44, c[0x0][0x3e8], R2 ;  /* 0x0000fa002c027a25 */ /* 0x000fe200078e0002 */
[----:B------:R-:W-:-:S03]  /*14670*/  SEL R11, R6, RZ, !P0 ;  /* 0x000000ff060b7207 */ /* 0x000fc60004000000 */
[----:B------:R-:W-:Y:S01]  /*14680*/  IMAD.MOV.U32 R4, RZ, RZ, R10 ;  /* 0x000000ffff047224 */ /* 0x000fe200078e000a */
[----:B------:R-:W-:Y:S01]  /*14690*/  IADD3 R7, R3, R7, RZ ;  /* 0x0000000703077210 */ /* 0x000fe20007ffe0ff */
[----:B------:R-:W-:Y:S01]  /*146a0*/  IMAD.MOV R10, RZ, RZ, -R0 ;  /* 0x000000ffff0a7224 */ /* 0x000fe200078e0a00 */
[----:B------:R-:W-:Y:S01]  /*146b0*/  MOV R6, R2 ;  /* 0x0000000200067202 */ /* 0x000fe20000000f00 */
[----:B------:R-:W-:-:S04]  /*146c0*/  IMAD.WIDE.U32 R2, R14, c[0x0][0x498], R4 ;  /* 0x000126000e027a25 */ /* 0x000fc800078e0004 */
[----:B------:R-:W-:Y:S01]  /*146d0*/  IMAD.IADD R12, R32, 0x1, -R12 ;  /* 0x00000001200c7824 */ /* 0x000fe200078e0a0c */
[----:B------:R-:W-:Y:S01]  /*146e0*/  IADD3 R2, P0, R0, R2, RZ ;  /* 0x0000000200027210 */ /* 0x000fe20007f1e0ff */
[----:B------:R-:W-:Y:S02]  /*146f0*/  IMAD R9, R11, c[0x0][0x498], RZ ;  /* 0x000126000b097a24 */ /* 0x000fe400078e02ff */
[----:B------:R-:W-:Y:S01]  /*14700*/  IMAD R5, R10, c[0x0][0x4e8], R8 ;  /* 0x00013a000a057a24 */ /* 0x000fe200078e0208 */
[----:B------:R-:W-:Y:S01]  /*14710*/  SHF.R.S32.HI R8, RZ, 0x1f, R0 ;  /* 0x0000001fff087819 */ /* 0x000fe20000011400 */
[----:B------:R-:W-:Y:S02]  /*14720*/  IMAD R13, R12, 0x20, R16 ;  /* 0x000000200c0d7824 */ /* 0x000fe400078e0210 */
[----:B------:R-:W-:Y:S01]  /*14730*/  IMAD R9, R14, c[0x0][0x49c], R9 ;  /* 0x000127000e097a24 */ /* 0x000fe200078e0209 */
[----:B------:R-:W-:Y:S01]  /*14740*/  SHF.R.S32.HI R10, RZ, 0x1f, R5 ;  /* 0x0000001fff0a7819 */ /* 0x000fe20000011405 */
[----:B------:R-:W-:-:S02]  /*14750*/  IMAD R13, R19, 0x80, R13 ;  /* 0x00000080130d7824 */ /* 0x000fc400078e020d */
[----:B------:R-:W-:Y:S01]  /*14760*/  IMAD.SHL.U32 R12, R12, 0x8, RZ ;  /* 0x000000080c0c7824 */ /* 0x000fe200078e00ff */
[----:B------:R-:W-:Y:S01]  /*14770*/  IADD3.X R3, R8, R3, R9, P0, !PT ;  /* 0x0000000308037210 */ /* 0x000fe200007fe409 */
[----:B------:R-:W-:Y:S01]  /*14780*/  IMAD R9, R10, c[0x0][0x488], RZ ;  /* 0x000122000a097a24 */ /* 0x000fe200078e02ff */
[----:B------:R-:W-:Y:S01]  /*14790*/  SHF.L.U32 R8, R16, 0x6, RZ ;  /* 0x0000000610087819 */ /* 0x000fe200000006ff */
[----:B------:R-:W-:-:S04]  /*147a0*/  @P1 IMAD.HI.U32 R4, R13, c[0x0][0x4ec], RZ ;  /* 0x00013b000d041a27 */ /* 0x000fc800078e00ff */
[----:B------:R-:W-:-:S04]  /*147b0*/  IMAD.WIDE.U32 R2, R5, c[0x0][0x488], R2 ;  /* 0x0001220005027a25 */ /* 0x000fc800078e0002 */
[----:B------:R-:W-:Y:S02]  /*147c0*/  IMAD R9, R5, c[0x0][0x48c], R9 ;  /* 0x0001230005097a24 */ /* 0x000fe400078e0209 */
[----:B------:R-:W-:Y:S01]  /*147d0*/  IMAD.MOV.U32 R0, RZ, RZ, R13 ;  /* 0x000000ffff007224 */ /* 0x000fe200078e000d */
[----:B------:R-:W-:Y:S01]  /*147e0*/  @P1 SHF.R.U32.HI R0, RZ, c[0x0][0x4f0], R4 ;  /* 0x00013c00ff001a19 */ /* 0x000fe20000011604 */
[----:B------:R-:W-:Y:S01]  /*147f0*/  IMAD.IADD R9, R3, 0x1, R9 ;  /* 0x0000000103097824 */ /* 0x000fe200078e0209 */
[----:B------:R-:W-:Y:S01]  /*14800*/  LOP3.LUT R4, R8, 0x1c0, RZ, 0xc0, !PT ;  /* 0x000001c008047812 */ /* 0x000fe200078ec0ff */
[----:B------:R-:W-:Y:S01]  /*14810*/  IMAD R5, R11, c[0x0][0x3f0], RZ ;  /* 0x0000fc000b057a24 */ /* 0x000fe200078e02ff */
[----:B------:R-:W-:Y:S02]  /*14820*/  LEA R8, P0, R2, c[0x0][0x450], 0x2 ;  /* 0x0001140002087a11 */ /* 0x000fe400078010ff */
[----:B------:R-:W-:Y:S01]  /*14830*/  LOP3.LUT R11, R4, 0x38, R12, 0xf8, !PT ;  /* 0x00000038040b7812 */ /* 0x000fe200078ef80c */
[C---:B------:R-:W-:Y:S01]  /*14840*/  IMAD R3, R14.reuse, c[0x0][0x3f4], R5 ;  /* 0x0000fd000e037a24 */ /* 0x040fe200078e0205 */
[----:B------:R-:W-:Y:S01]  /*14850*/  SHF.R.U32.HI R10, RZ, 0x3, R4 ;  /* 0x00000003ff0a7819 */ /* 0x000fe20000011604 */
[----:B------:R-:W-:Y:S01]  /*14860*/  IMAD.WIDE.U32 R4, R14, c[0x0][0x3f0], R6 ;  /* 0x0000fc000e047a25 */ /* 0x000fe200078e0006 */
[----:B------:R-:W-:-:S02]  /*14870*/  LEA.HI.X R2, R2, c[0x0][0x454], R9, 0x2, P0 ;  /* 0x0001150002027a11 */ /* 0x000fc400000f1409 */
[----:B------:R-:W-:Y:S01]  /*14880*/  LOP3.LUT R14, R11, R10, RZ, 0x3c, !PT ;  /* 0x0000000a0b0e7212 */ /* 0x000fe200078e3cff */
[----:B------:R-:W-:Y:S01]  /*14890*/  IMAD.IADD R3, R5, 0x1, R3 ;  /* 0x0000000105037824 */ /* 0x000fe200078e0203 */
[----:B------:R-:W-:Y:S01]  /*148a0*/  SHFL.IDX PT, R10, R8, RZ, 0x1c1f ;  /* 0x001c1fff080a7589 */ /* 0x000fe200000e0000 */
[----:B------:R-:W-:Y:S02]  /*148b0*/  IADD3 R6, -R0, RZ, RZ ;  /* 0x000000ff00067210 */ /* 0x000fe40007ffe1ff */
[----:B------:R-:W-:Y:S01]  /*148c0*/  SHF.R.S32.HI R7, RZ, 0x1f, R0 ;  /* 0x0000001fff077819 */ /* 0x000fe20000011400 */
[----:B------:R-:W1:Y:S01]  /*148d0*/  SHFL.IDX PT, R11, R2, RZ, 0x1c1f ;  /* 0x001c1fff020b7589 */ /* 0x000e6200000e0000 */
[----:B------:R-:W-:Y:S01]  /*148e0*/  LEA R5, R19, R17, 0x7 ;  /* 0x0000001113057211 */ /* 0x000fe200078e38ff */
[----:B------:R-:W-:Y:S02]  /*148f0*/  IMAD R6, R6, c[0x0][0x4e8], R13 ;  /* 0x00013a0006067a24 */ /* 0x000fe400078e020d */
[----:B------:R-:W-:Y:S01]  /*14900*/  SHFL.IDX PT, R8, R8, 0x1, 0x1c1f ;  /* 0x003c1f0008087f89 */ /* 0x000fe200000e0000 */
[----:B------:R-:W-:Y:S01]  /*14910*/  IMAD R7, R7, c[0x0][0x3e0], RZ ;  /* 0x0000f80007077a24 */ /* 0x000fe200078e02ff */
[----:B------:R-:W-:-:S02]  /*14920*/  ISETP.GE.OR P1, PT, R5, R15, P2 ;  /* 0x0000000f0500720c */ /* 0x000fc40001726670 */
[----:B------:R2:W3:Y:S01]  /*14930*/  SHFL.IDX PT, R9, R2, 0x1, 0x1c1f ;  /* 0x003c1f0002097f89 */ /* 0x0004e200000e0000 */
[----:B------:R-:W-:-:S10]  /*14940*/  IMAD R7, R0, c[0x0][0x3e4], R7 ;  /* 0x0000f90000077a24 */ /* 0x000fd400078e0207 */
[----:B-1----:R1:W-:Y:S01]  /*14950*/  @!P1 ST.E [R10.64], R30 ;  /* 0x0000001e0a009985 */ /* 0x0023e2000c101904 */
[----:B--2---:R-:W-:Y:S01]  /*14960*/  IMAD.MOV.U32 R2, RZ, RZ, R4 ;  /* 0x000000ffff027224 */ /* 0x004fe200078e0004 */
[----:B------:R-:W-:-:S03]  /*14970*/  IADD3 R4, R5, 0x8, RZ ;  /* 0x0000000805047810 */ /* 0x000fc60007ffe0ff */
[----:B------:R-:W-:Y:S01]  /*14980*/  IMAD.WIDE.U32 R2, R0, c[0x0][0x3e0], R2 ;  /* 0x0000f80000027a25 */ /* 0x000fe200078e0002 */
[----:B------:R-:W-:Y:S02]  /*14990*/  SHF.R.S32.HI R0, RZ, 0x1f, R6 ;  /* 0x0000001fff007819 */ /* 0x000fe40000011406 */
[----:B------:R-:W-:Y:S01]  /*149a0*/  ISETP.GE.OR P0, PT, R4, R15, P2 ;  /* 0x0000000f0400720c */ /* 0x000fe20001706670 */
[----:B------:R-:W-:Y:S01]  /*149b0*/  IMAD.IADD R3, R3, 0x1, R7 ;  /* 0x0000000103037824 */ /* 0x000fe200078e0207 */
[----:B------:R-:W-:Y:S01]  /*149c0*/  SHF.L.U32 R4, R18, 0x3, RZ ;  /* 0x0000000312047819 */ /* 0x000fe200000006ff */
[----:B------:R-:W-:Y:S01]  /*149d0*/  IMAD R0, R0, c[0x0][0x3d8], RZ ;  /* 0x0000f60000007a24 */ /* 0x000fe200078e02ff */
[----:B------:R-:W-:Y:S01]  /*149e0*/  LEA R7, R19, R16, 0x7 ;  /* 0x0000001013077211 */ /* 0x000fe200078e38ff */
[----:B------:R-:W-:Y:S01]  /*149f0*/  IMAD.WIDE.U32 R2, R6, c[0x0][0x3d8], R2 ;  /* 0x0000f60006027a25 */ /* 0x000fe200078e0002 */
[----:B------:R-:W-:-:S03]  /*14a00*/  LOP3.LUT R5, R14, 0x7ffffe00, R4, 0xf8, !PT ;  /* 0x7ffffe000e057812 */ /* 0x000fc600078ef804 */
[----:B------:R-:W-:Y:S01]  /*14a10*/  IMAD R4, R6, c[0x0][0x3dc], R0 ;  /* 0x0000f70006047a24 */ /* 0x000fe200078e0200 */
[----:B------:R-:W-:Y:S02]  /*14a20*/  SHF.L.U32 R0, R5, 0x1, RZ ;  /* 0x0000000105007819 */ /* 0x000fe400000006ff */
[----:B------:R-:W-:Y:S01]  /*14a30*/  IADD3 R6, R12, 0x40, RZ ;  /* 0x000000400c067810 */ /* 0x000fe20007ffe0ff */
[----:B---3--:R1:W-:Y:S01]  /*14a40*/  @!P0 ST.E [R8.64], R31 ;  /* 0x0000001f08008985 */ /* 0x0083e2000c101904 */
[----:B------:R-:W-:Y:S01]  /*14a50*/  IMAD.IADD R3, R3, 0x1, R4 ;  /* 0x0000000103037824 */ /* 0x000fe200078e0204 */
[C---:B------:R-:W-:Y:S02]  /*14a60*/  LEA R14, P0, R2.reuse, c[0x0][0x380], 0x1 ;  /* 0x0000e000020e7a11 */ /* 0x040fe400078008ff */
[----:B------:R1:W2:Y:S02]  /*14a70*/  LDS.128 R24, [R0+0x1080] ;  /* 0x0010800000187984 */ /* 0x0002a40000000c00 */
[----:B------:R-:W-:-:S02]  /*14a80*/  LEA.HI.X R13, R2, c[0x0][0x384], R3, 0x1, P0 ;  /* 0x0000e100020d7a11 */ /* 0x000fc400000f0c03 */
[----:B------:R1:W3:Y:S01]  /*14a90*/  LDS.128 R32, [R0+0x2080] ;  /* 0x0020800000207984 */ /* 0x0002e20000000c00 */
[----:B------:R-:W-:-:S03]  /*14aa0*/  ISETP.GE.AND P0, PT, R7, R15, PT ;  /* 0x0000000f0700720c */ /* 0x000fc60003f06270 */
[----:B------:R1:W4:Y:S04]  /*14ab0*/  LDS.128 R36, [R0+0x3080] ;  /* 0x0030800000247984 */ /* 0x0003280000000c00 */
[----:B------:R1:W1:Y:S04]  /*14ac0*/  LDS.128 R20, [R0+0x5080] ;  /* 0x0050800000147984 */ /* 0x0002680000000c00 */
[----:B------:R1:W1:Y:S04]  /*14ad0*/  LDS.128 R28, [R0+0x6080] ;  /* 0x00608000001c7984 */ /* 0x0002680000000c00 */
[----:B------:R1:W1:Y:S04]  /*14ae0*/  LDS.128 R40, [R0+0x7080] ;  /* 0x0070800000287984 */ /* 0x0002680000000c00 */
[----:B------:R1:W1:Y:S04]  /*14af0*/  SHFL.IDX PT, R2, R14, RZ, 0x181f ;  /* 0x00181fff0e027589 */ /* 0x00026800000e0000 */
[----:B------:R1:W1:Y:S01]  /*14b00*/  SHFL.IDX PT, R3, R13, RZ, 0x181f ;  /* 0x00181fff0d037589 */ /* 0x00026200000e0000 */
[----:B------:R-:W-:Y:S05]  /*14b10*/  @P0 BRA `(.L_x_138) ;  /* 0x000000b000000947 */ /* 0x000fea0003800000 */
[----:B------:R-:W5:Y:S01]  /*14b20*/  LDS.128 R16, [R0+0x80] ;  /* 0x0000800000107984 */ /* 0x000f620000000c00 */
[----:B------:R-:W-:-:S02]  /*14b30*/  ISETP.GE.AND P0, PT, R6, c[0x0][0x3c8], PT ;  /* 0x0000f20006007a0c */ /* 0x000fc40003f06270 */
[----:B------:R-:W-:Y:S01]  /*14b40*/  ISETP.GE.AND P1, PT, R12, c[0x0][0x3c8], PT ;  /* 0x0000f2000c007a0c */ /* 0x000fe20003f26270 */
[----:B-1----:R1:W4:-:S12]  /*14b50*/  LDS.128 R8, [R0+0x4080] ;  /* 0x0040800000087984 */ /* 0x0023180000000c00 */
[----:B------:R-:W-:Y:S01]  /*14b60*/  @!P1 IMAD.WIDE R4, R12, 0x2, R2 ;  /* 0x000000020c049825 */ /* 0x000fe200078e0202 */
[----:B-1----:R-:W-:-:S04]  /*14b70*/  @!P0 SHF.R.S32.HI R0, RZ, 0x1f, R6 ;  /* 0x0000001fff008819 */ /* 0x002fc80000011406 */
[----:B------:R-:W-:-:S04]  /*14b80*/  @!P0 LEA.HI R0, R0, R6, RZ, 0x3 ;  /* 0x0000000600008211 */ /* 0x000fc800078f18ff */
[----:B------:R-:W-:-:S05]  /*14b90*/  @!P0 LOP3.LUT R0, R0, 0xfffffff8, RZ, 0xc0, !PT ;  /* 0xfffffff800008812 */ /* 0x000fca00078ec0ff */
[----:B------:R-:W-:Y:S01]  /*14ba0*/  @!P0 IMAD.WIDE R2, R0, 0x2, R2 ;  /* 0x0000000200028825 */ /* 0x000fe200078e0202 */
[----:B-----5:R1:W-:Y:S04]  /*14bb0*/  @!P1 ST.E.128 [R4.64], R16 ;  /* 0x0000001004009985 */ /* 0x0203e8000c101d04 */
[----:B----4-:R1:W-:Y:S02]  /*14bc0*/  @!P0 ST.E.128 [R2.64], R8 ;  /* 0x0000000802008985 */ /* 0x0103e4000c101d04 */
.L_x_138:
[----:B------:R-:W-:Y:S05]  /*14bd0*/  BSYNC B0 ;  /* 0x0000000000007941 */ /* 0x000fea0003800000 */
.L_x_137:
[----:B-1----:R-:W-:Y:S01]  /*14be0*/  IADD3 R0, R7, 0x20, RZ ;  /* 0x0000002007007810 */ /* 0x002fe20007ffe0ff */
[----:B------:R1:W4:Y:S01]  /*14bf0*/  SHFL.IDX PT, R3, R13, 0x1, 0x181f ;  /* 0x00381f000d037f89 */ /* 0x00032200000e0000 */
        /* <DEDUP_REMOVED lines=13> */
.L_x_140:
[----:B------:R-:W-:Y:S05]  /*14cd0*/  BSYNC B0 ;  /* 0x0000000000007941 */ /* 0x000fea0003800000 */
.L_x_139:
        /* <DEDUP_REMOVED lines=15> */
.L_x_142:
[----:B------:R-:W-:Y:S05]  /*14dd0*/  BSYNC B0 ;  /* 0x0000000000007941 */ /* 0x000fea0003800000 */
.L_x_141:
        /* <DEDUP_REMOVED lines=16> */
.L_x_135:
        /* <DEDUP_REMOVED lines=15> */
[----:B------:R1:W2:Y:S04]  /*14fd0*/  LDG.E R0, [R6.64] ;  /* 0x0000000406007981 */ /* 0x0002a8000c1e1900 */
[----:B-1----:R-:W2:Y:S02]  /*14fe0*/  LDG.E R6, [R6.64+0x4] ;  /* 0x0000040406067981 */ /* 0x002ea4000c1e1900 */
[----:B--2--5:R-:W-:-:S02]  /*14ff0*/  IADD3 R13, -R0, R6, RZ ;  /* 0x00000006000d7210 */ /* 0x024fc40007ffe1ff */
.L_x_143:
        /* <DEDUP_REMOVED lines=12> */
[----:B------:R-:W-:Y:S01]  /*150c0*/  MOV R0, c[0x0][0x4e8] ;  /* 0x00013a0000007a02 */ /* 0x000fe20000000f00 */
[----:B------:R-:W-:Y:S01]  /*150d0*/  IMAD R6, R34, c[0x0][0x490], RZ ;  /* 0x0001240022067a24 */ /* 0x000fe200078e02ff */
[----:B------:R-:W-:Y:S01]  /*150e0*/  MOV R2, R4 ;  /* 0x0000000400027202 */ /* 0x000fe20000000f00 */
[----:B------:R-:W-:Y:S01]  /*150f0*/  IMAD.MOV.U32 R3, RZ, RZ, R5 ;  /* 0x000000ffff037224 */ /* 0x000fe200078e0005 */
[----:B------:R-:W-:Y:S01]  /*15100*/  ISETP.NE.AND P0, PT, R0, 0x1, PT ;  /* 0x000000010000780c */ /* 0x000fe20003f05270 */
[C---:B------:R-:W-:Y:S01]  /*15110*/  IMAD R6, R44.reuse, c[0x0][0x494], R6 ;  /* 0x000125002c067a24 */ /* 0x040fe200078e0206 */
[----:B------:R-:W-:Y:S01]  /*15120*/  MOV R0, R8 ;  /* 0x0000000800007202 */ /* 0x000fe20000000f00 */
[----:B------:R-:W-:-:S05]  /*15130*/  IMAD.WIDE.U32 R2, R44, c[0x0][0x490], R2 ;  /* 0x000124002c027a25 */ /* 0x000fca00078e0002 */
[----:B------:R-:W-:-:S05]  /*15140*/  IADD3 R3, R6, R3, RZ ;  /* 0x0000000306037210 */ /* 0x000fca0007ffe0ff */
[----:B------:R-:W-:-:S04]  /*15150*/  @P0 IMAD.HI.U32 R7, R8, c[0x0][0x4ec], RZ ;  /* 0x00013b0008070a27 */ /* 0x000fc800078e00ff */
[----:B------:R-:W-:Y:S01]  /*15160*/  IMAD.WIDE.U32 R2, R9, c[0x0][0x498], R2 ;  /* 0x0001260009027a25 */ /* 0x000fe200078e0002 */
[----:B------:R-:W-:-:S03]  /*15170*/  @P0 SHF.R.U32.HI R0, RZ, c[0x0][0x4f0], R7 ;  /* 0x00013c00ff000a19 */ /* 0x000fc60000011607 */
[----:B------:R-:W-:Y:S01]  /*15180*/  IMAD R7, R10, c[0x0][0x498], RZ ;  /* 0x000126000a077a24 */ /* 0x000fe200078e02ff */
[----:B------:R-:W-:Y:S01]  /*15190*/  IADD3 R2, P0, R0, R2, RZ ;  /* 0x0000000200027210 */ /* 0x000fe20007f1e0ff */
[----:B------:R-:W-:Y:S02]  /*151a0*/  IMAD.MOV R6, RZ, RZ, -R0 ;  /* 0x000000ffff067224 */ /* 0x000fe400078e0a00 */
[----:B------:R-:W-:Y:S02]  /*151b0*/  IMAD R7, R9, c[0x0][0x49c], R7 ;  /* 0x0001270009077a24 */ /* 0x000fe400078e0207 */
[----:B------:R-:W-:Y:S01]  /*151c0*/  IMAD R6, R6, c[0x0][0x4e8], R8 ;  /* 0x00013a0006067a24 */ /* 0x000fe200078e0208 */
[----:B------:R-:W-:-:S04]  /*151d0*/  SHF.R.S32.HI R8, RZ, 0x1f, R0 ;  /* 0x0000001fff087819 */ /* 0x000fc80000011400 */
[----:B------:R-:W-:Y:S02]  /*151e0*/  SHF.R.S32.HI R0, RZ, 0x1f, R6 ;  /* 0x0000001fff007819 */ /* 0x000fe40000011406 */
[----:B------:R-:W-:-:S03]  /*151f0*/  IADD3.X R3, R8, R3, R7, P0, !PT ;  /* 0x0000000308037210 */ /* 0x000fc600007fe407 */
[----:B------:R-:W-:Y:S02]  /*15200*/  IMAD R0, R0, c[0x0][0x488], RZ ;  /* 0x0001220000007a24 */ /* 0x000fe400078e02ff */
[----:B------:R-:W-:-:S04]  /*15210*/  IMAD.WIDE.U32 R2, R6, c[0x0][0x488], R2 ;  /* 0x0001220006027a25 */ /* 0x000fc800078e0002 */
[----:B------:R-:W-:Y:S01]  /*15220*/  IMAD R0, R6, c[0x0][0x48c], R0 ;  /* 0x0001230006007a24 */ /* 0x000fe200078e0200 */
[----:B------:R-:W-:-:S04]  /*15230*/  LEA R6, P0, R2, c[0x0][0x450], 0x2 ;  /* 0x0001140002067a11 */ /* 0x000fc800078010ff */
[----:B------:R-:W-:-:S04]  /*15240*/  IADD3 R0, R3, R0, RZ ;  /* 0x0000000003007210 */ /* 0x000fc80007ffe0ff */
[----:B------:R-:W-:Y:S02]  /*15250*/  LEA.HI.X R7, R2, c[0x0][0x454], R0, 0x2, P0 ;  /* 0x0001150002077a11 */ /* 0x000fe400000f1400 */
[----:B------:R-:W-:-:S05]  /*15260*/  MOV R0, 0xff800000 ;  /* 0xff80000000007802 */ /* 0x000fca0000000f00 */
[----:B------:R1:W-:Y:S02]  /*15270*/  STG.E [R6.64], R0 ;  /* 0x0000000006007986 */ /* 0x0003e4000c101904 */
.L_x_145:
[----:B------:R-:W-:Y:S05]  /*15280*/  BSYNC B0 ;  /* 0x0000000000007941 */ /* 0x000fea0003800000 */
.L_x_144:
[----:B------:R-:W2:Y:S01]  /*15290*/  S2R R14, SR_CTAID.X ;  /* 0x00000000000e7919 */ /* 0x000ea20000002500 */
[----:B-1----:R-:W-:Y:S01]  /*152a0*/  IMAD R0, R5, c[0x0][0x3a0], RZ ;  /* 0x0000e80005007a24 */ /* 0x002fe200078e02ff */
[----:B------:R-:W-:Y:S01]  /*152b0*/  SHF.R.S32.HI R5, RZ, 0x1f, R12 ;  /* 0x0000001fff057819 */ /* 0x000fe2000001140c */
[C---:B------:R-:W-:Y:S01]  /*152c0*/  IMAD.WIDE.U32 R2, R4.reuse, c[0x0][0x3a0], RZ ;  /* 0x0000e80004027a25 */ /* 0x040fe200078e00ff */
[----:B------:R-:W-:Y:S01]  /*152d0*/  MOV R6, c[0x0][0x4e8] ;  /* 0x00013a0000067a02 */ /* 0x000fe20000000f00 */
[----:B------:R-:W-:Y:S01]  /*152e0*/  BSSY B0, `(.L_x_146) ;  /* 0x0000034000007945 */ /* 0x000fe20003800000 */
[-C--:B------:R-:W-:Y:S01]  /*152f0*/  LEA.HI R5, R5, R12.reuse, RZ, 0x3 ;  /* 0x0000000c05057211 */ /* 0x080fe200078f18ff */
[----:B------:R-:W-:Y:S01]  /*15300*/  IMAD R0, R4, c[0x0][0x3a4], R0 ;  /* 0x0000e90004007a24 */ /* 0x000fe200078e0200 */
[----:B------:R-:W-:Y:S01]  /*15310*/  ISETP.NE.AND P0, PT, R6, 0x1, PT ;  /* 0x000000010600780c */ /* 0x000fe20003f05270 */
[----:B------:R-:W-:Y:S01]  /*15320*/  IMAD R6, R10, c[0x0][0x3f0], RZ ;  /* 0x0000fc000a067a24 */ /* 0x000fe200078e02ff */
[----:B------:R-:W-:Y:S01]  /*15330*/  LOP3.LUT R4, R5, 0xfffffff8, RZ, 0xc0, !PT ;  /* 0xfffffff805047812 */ /* 0x000fe200078ec0ff */
[----:B-----5:R-:W-:Y:S01]  /*15340*/  IMAD R10, R13, c[0x0][0x4e8], RZ ;  /* 0x00013a000d0a7a24 */ /* 0x020fe200078e02ff */
[----:B------:R-:W-:Y:S01]  /*15350*/  SHF.R.S32.HI R8, RZ, 0x3, R5 ;  /* 0x00000003ff087819 */ /* 0x000fe20000011405 */
[----:B------:R-:W-:Y:S01]  /*15360*/  IMAD R7, R9, c[0x0][0x3f4], R6 ;  /* 0x0000fd0009077a24 */ /* 0x000fe200078e0206 */
[----:B------:R-:W-:-:S02]  /*15370*/  IADD3 R12, -R4, R12, RZ ;  /* 0x0000000c040c7210 */ /* 0x000fc40007ffe1ff */
[----:B------:R-:W-:Y:S01]  /*15380*/  IADD3 R3, R3, R0, RZ ;  /* 0x0000000003037210 */ /* 0x000fe20007ffe0ff */
[----:B------:R-:W-:Y:S02]  /*15390*/  IMAD R0, R34, c[0x0][0x3e8], RZ ;  /* 0x0000fa0022007a24 */ /* 0x000fe400078e02ff */
[----:B------:R-:W-:Y:S02]  /*153a0*/  IMAD R4, R12, 0x20, R8 ;  /* 0x000000200c047824 */ /* 0x000fe400078e0208 */
[C---:B------:R-:W-:Y:S02]  /*153b0*/  IMAD R0, R44.reuse, c[0x0][0x3ec], R0 ;  /* 0x0000fb002c007a24 */ /* 0x040fe400078e0200 */
[----:B------:R-:W-:Y:S01]  /*153c0*/  IMAD.WIDE.U32 R2, R44, c[0x0][0x3e8], R2 ;  /* 0x0000fa002c027a25 */ /* 0x000fe200078e0002 */
[C---:B--2---:R-:W-:Y:S02]  /*153d0*/  LEA R4, R14.reuse, R4, 0x7 ;  /* 0x000000040e047211 */ /* 0x044fe400078e38ff */
[----:B------:R-:W-:-:S02]  /*153e0*/  LEA R8, R14, R8, 0x7 ;  /* 0x000000080e087211 */ /* 0x000fc400078e38ff */
[----:B------:R-:W-:Y:S01]  /*153f0*/  IADD3 R3, R0, R3, RZ ;  /* 0x0000000300037210 */ /* 0x000fe20007ffe0ff */
[----:B------:R-:W-:-:S04]  /*15400*/  @P0 IMAD.HI.U32 R5, R4, c[0x0][0x4ec], RZ ;  /* 0x00013b0004050a27 */ /* 0x000fc800078e00ff */
[----:B------:R-:W-:Y:S01]  /*15410*/  IMAD.MOV.U32 R0, RZ, RZ, R4 ;  /* 0x000000ffff007224 */ /* 0x000fe200078e0004 */
[----:B------:R-:W-:Y:S01]  /*15420*/  @P0 SHF.R.U32.HI R0, RZ, c[0x0][0x4f0], R5 ;  /* 0x00013c00ff000a19 */ /* 0x000fe20000011605 */
[----:B------:R-:W-:-:S03]  /*15430*/  IMAD.WIDE.U32 R2, R9, c[0x0][0x3f0], R2 ;  /* 0x0000fc0009027a25 */ /* 0x000fc600078e0002 */
[----:B------:R-:W-:Y:S02]  /*15440*/  IADD3 R5, -R0, RZ, RZ ;  /* 0x000000ff00057210 */ /* 0x000fe40007ffe1ff */
[----:B------:R-:W-:Y:S02]  /*15450*/  SHF.R.S32.HI R6, RZ, 0x1f, R0 ;  /* 0x0000001fff067819 */ /* 0x000fe40000011400 */
[----:B------:R-:W-:Y:S01]  /*15460*/  IADD3 R3, R3, R7, RZ ;  /* 0x0000000703037210 */ /* 0x000fe20007ffe0ff */
[----:B------:R-:W-:Y:S02]  /*15470*/  IMAD R5, R5, c[0x0][0x4e8], R4 ;  /* 0x00013a0005057a24 */ /* 0x000fe400078e0204 */
[----:B------:R-:W-:Y:S02]  /*15480*/  IMAD R6, R6, c[0x0][0x3e0], RZ ;  /* 0x0000f80006067a24 */ /* 0x000fe400078e02ff */
[----:B------:R-:W-:Y:S01]  /*15490*/  IMAD.WIDE.U32 R2, R0, c[0x0][0x3e0], R2 ;  /* 0x0000f80000027a25 */ /* 0x000fe200078e0002 */
[----:B------:R-:W-:-:S03]  /*154a0*/  SHF.R.S32.HI R4, RZ, 0x1f, R5 ;  /* 0x0000001fff047819 */ /* 0x000fc60000011405 */
[----:B------:R-:W-:-:S04]  /*154b0*/  IMAD R0, R0, c[0x0][0x3e4], R6 ;  /* 0x0000f90000007a24 */ /* 0x000fc800078e0206 */
[----:B------:R-:W-:Y:S02]  /*154c0*/  IMAD.IADD R3, R3, 0x1, R0 ;  /* 0x0000000103037824 */ /* 0x000fe400078e0200 */
[----:B------:R-:W-:Y:S02]  /*154d0*/  IMAD R0, R4, c[0x0][0x3d8], RZ ;  /* 0x0000f60004007a24 */ /* 0x000fe400078e02ff */
[----:B------:R-:W-:-:S04]  /*154e0*/  IMAD.WIDE.U32 R2, R5, c[0x0][0x3d8], R2 ;  /* 0x0000f60005027a25 */ /* 0x000fc800078e0002 */
[----:B------:R-:W-:Y:S01]  /*154f0*/  IMAD R0, R5, c[0x0][0x3dc], R0 ;  /* 0x0000f70005007a24 */ /* 0x000fe200078e0200 */
[----:B------:R-:W-:-:S04]  /*15500*/  LEA R11, P0, R2, c[0x0][0x380], 0x1 ;  /* 0x0000e000020b7a11 */ /* 0x000fc800078008ff */
[----:B------:R-:W-:-:S04]  /*15510*/  IADD3 R0, R3, R0, RZ ;  /* 0x0000000003007210 */ /* 0x000fc80007ffe0ff */
[----:B------:R-:W-:Y:S02]  /*15520*/  LEA.HI.X R9, R2, c[0x0][0x384], R0, 0x1, P0 ;  /* 0x0000e10002097a11 */ /* 0x000fe400000f0c00 */
[----:B------:R-:W-:Y:S01]  /*15530*/  ISETP.GE.AND P0, PT, R8, R10, PT ;  /* 0x0000000a0800720c */ /* 0x000fe20003f06270 */
[----:B------:R1:W2:Y:S01]  /*15540*/  SHFL.IDX PT, R2, R11, RZ, 0x181f ;  /* 0x00181fff0b027589 */ /* 0x0002a200000e0000 */
[----:B------:R-:W-:-:S03]  /*15550*/  SHF.L.U32 R0, R12, 0x3, RZ ;  /* 0x000000030c007819 */ /* 0x000fc600000006ff */
[----:B------:R1:W3:Y:S01]  /*15560*/  SHFL.IDX PT, R3, R9, RZ, 0x181f ;  /* 0x00181fff09037589 */ /* 0x0002e200000e0000 */
[----:B------:R-:W-:-:S07]  /*15570*/  IADD3 R7, R0, 0x40, RZ ;  /* 0x0000004000077810 */ /* 0x000fce0007ffe0ff */
[----:B------:R-:W-:Y:S05]  /*15580*/  @P0 BRA `(.L_x_147) ;  /* 0x0000009000000947 */ /* 0x000fea0003800000 */
[----:B------:R-:W-:Y:S02]  /*15590*/  ISETP.GE.AND P0, PT, R7, c[0x0][0x3c8], PT ;  /* 0x0000f20007007a0c */ /* 0x000fe40003f06270 */
[----:B------:R-:W-:-:S11]  /*155a0*/  ISETP.GE.AND P1, PT, R0, c[0x0][0x3c8], PT ;  /* 0x0000f20000007a0c */ /* 0x000fd60003f26270 */
[----:B------:R-:W-:-:S04]  /*155b0*/  @!P0 SHF.R.S32.HI R4, RZ, 0x1f, R7 ;  /* 0x0000001fff048819 */ /* 0x000fc80000011407 */
[----:B------:R-:W-:-:S04]  /*155c0*/  @!P0 LEA.HI R4, R4, R7, RZ, 0x3 ;  /* 0x0000000704048211 */ /* 0x000fc800078f18ff */
[----:B------:R-:W-:Y:S01]  /*155d0*/  @!P0 LOP3.LUT R6, R4, 0xfffffff8, RZ, 0xc0, !PT ;  /* 0xfffffff804068812 */ /* 0x000fe200078ec0ff */
[----:B--23--:R-:W-:-:S04]  /*155e0*/  @!P1 IMAD.WIDE R4, R0, 0x2, R2 ;  /* 0x0000000200049825 */ /* 0x00cfc800078e0202 */
[----:B------:R-:W-:Y:S01]  /*155f0*/  @!P0 IMAD.WIDE R2, R6, 0x2, R2 ;  /* 0x0000000206028825 */ /* 0x000fe200078e0202 */
[----:B------:R2:W-:Y:S04]  /*15600*/  @!P1 ST.E.128 [R4.64], RZ ;  /* 0x000000ff04009985 */ /* 0x0005e8000c101d04 */
[----:B------:R2:W-:Y:S02]  /*15610*/  @!P0 ST.E.128 [R2.64], RZ ;  /* 0x000000ff02008985 */ /* 0x0005e4000c101d04 */
.L_x_147:
[----:B------:R-:W-:Y:S05]  /*15620*/  BSYNC B0 ;  /* 0x0000000000007941 */ /* 0x000fea0003800000 */
.L_x_146:
[----:B--2---:R-:W-:Y:S01]  /*15630*/  IADD3 R4, R8, 0x20, RZ ;  /* 0x0000002008047810 */ /* 0x004fe20007ffe0ff */
[----:B---3--:R2:W3:Y:S01]  /*15640*/  SHFL.IDX PT, R3, R9, 0x1, 0x181f ;  /* 0x00381f0009037f89 */ /* 0x0084e200000e0000 */
[----:B------:R-:W-:Y:S02]  /*15650*/  BSSY B0, `(.L_x_148) ;  /* 0x000000d000007945 */ /* 0x000fe40003800000 */
[----:B------:R-:W-:Y:S01]  /*15660*/  ISETP.GE.AND P0, PT, R4, R10, PT ;  /* 0x0000000a0400720c */ /* 0x000fe20003f06270 */
[----:B------:R2:W4:-:S12]  /*15670*/  SHFL.IDX PT, R2, R11, 0x1, 0x181f ;  /* 0x00381f000b027f89 */ /* 0x00051800000e0000 */
[----:B------:R-:W-:Y:S05]  /*15680*/  @P0 BRA `(.L_x_149) ;  /* 0x0000009000000947 */ /* 0x000fea0003800000 */
[----:B------:R-:W-:Y:S02]  /*15690*/  ISETP.GE.AND P0, PT, R7, c[0x0][0x3c8], PT ;  /* 0x0000f20007007a0c */ /* 0x000fe40003f06270 */
[----:B------:R-:W-:-:S11]  /*156a0*/  ISETP.GE.AND P1, PT, R0, c[0x0][0x3c8], PT ;  /* 0x0000f20000007a0c */ /* 0x000fd60003f26270 */
[----:B------:R-:W-:-:S04]  /*156b0*/  @!P0 SHF.R.S32.HI R4, RZ, 0x1f, R7 ;  /* 0x0000001fff048819 */ /* 0x000fc80000011407 */
[----:B------:R-:W-:-:S04]  /*156c0*/  @!P0 LEA.HI R4, R4, R7, RZ, 0x3 ;  /* 0x0000000704048211 */ /* 0x000fc800078f18ff */
[----:B------:R-:W-:Y:S01]  /*156d0*/  @!P0 LOP3.LUT R6, R4, 0xfffffff8, RZ, 0xc0, !PT ;  /* 0xfffffff804068812 */ /* 0x000fe200078ec0ff */
[----:B---34-:R-:W-:-:S04]  /*156e0*/  @!P1 IMAD.WIDE R4, R0, 0x2, R2 ;  /* 0x0000000200049825 */ /* 0x018fc800078e0202 */
[----:B------:R-:W-:Y:S01]  /*156f0*/  @!P0 IMAD.WIDE R2, R6, 0x2, R2 ;  /* 0x0000000206028825 */ /* 0x000fe200078e0202 */
[----:B------:R3:W-:Y:S04]  /*15700*/  @!P1 ST.E.128 [R4.64], RZ ;  /* 0x000000ff04009985 */ /* 0x0007e8000c101d04 */
[----:B------:R3:W-:Y:S02]  /*15710*/  @!P0 ST.E.128 [R2.64], RZ ;  /* 0x000000ff02008985 */ /* 0x0007e4000c101d04 */
.L_x_149:
[----:B------:R-:W-:Y:S05]  /*15720*/  BSYNC B0 ;  /* 0x0000000000007941 */ /* 0x000fea0003800000 */
.L_x_148:
        /* <DEDUP_REMOVED lines=8> */
[----:B------:R-:W-:-:S04]  /*157b0*/  @!P0 SHF.R.S32.HI R4, RZ, 0x1f, R7 ;  /* 0x0000001fff048819 */ /* 0x000fc80000011407 */
[----:B------:R-:W-:-:S04]  /*157c0*/  @!P0 LEA.HI R4, R4, R7, RZ, 0x3 ;  /* 0x0000000704048211 */ /* 0x000fc800078f18ff */
[----:B------:R-:W-:Y:S01]  /*157d0*/  @!P0 LOP3.LUT R6, R4, 0xfffffff8, RZ, 0xc0, !PT ;  /* 0xfffffff804068812 */ /* 0x000fe200078ec0ff */
[----:B-1--4-:R-:W-:-:S04]  /*157e0*/  @!P1 IMAD.WIDE R4, R0, 0x2, R2 ;  /* 0x0000000200049825 */ /* 0x012fc800078e0202 */
[----:B------:R-:W-:Y:S01]  /*157f0*/  @!P0 IMAD.WIDE R2, R6, 0x2, R2 ;  /* 0x0000000206028825 */ /* 0x000fe200078e0202 */
[----:B------:R1:W-:Y:S04]  /*15800*/  @!P1 ST.E.128 [R4.64], RZ ;  /* 0x000000ff04009985 */ /* 0x0003e8000c101d04 */
[----:B------:R1:W-:Y:S02]  /*15810*/  @!P0 ST.E.128 [R2.64], RZ ;  /* 0x000000ff02008985 */ /* 0x0003e4000c101d04 */
.L_x_151:
[----:B------:R-:W-:Y:S05]  /*15820*/  BSYNC B0 ;  /* 0x0000000000007941 */ /* 0x000fea0003800000 */
.L_x_150:
[----:B-1----:R-:W-:Y:S01]  /*15830*/  IADD3 R4, R8, 0x60, RZ ;  /* 0x0000006008047810 */ /* 0x002fe20007ffe0ff */
[----:B------:R1:W2:Y:S03]  /*15840*/  SHFL.IDX PT, R3, R9, 0x3, 0x181f ;  /* 0x00781f0009037f89 */ /* 0x0002a600000e0000 */
[----:B------:R-:W-:Y:S01]  /*15850*/  ISETP.GE.AND P0, PT, R4, R10, PT ;  /* 0x0000000a0400720c */ /* 0x000fe20003f06270 */
[----:B----4-:R1:W4:-:S12]  /*15860*/  SHFL.IDX PT, R2, R11, 0x3, 0x181f ;  /* 0x00781f000b027f89 */ /* 0x01031800000e0000 */
[----:B------:R-:W-:Y:S05]  /*15870*/  @P0 EXIT ;  /* 0x000000000000094d */ /* 0x000fea0003800000 */
[----:B------:R-:W-:-:S13]  /*15880*/  ISETP.GE.AND P0, PT, R0, c[0x0][0x3c8], PT ;  /* 0x0000f20000007a0c */ /* 0x000fda0003f06270 */
[----:B--2-4-:R-:W-:-:S05]  /*15890*/  @!P0 IMAD.WIDE R4, R0, 0x2, R2 ;  /* 0x0000000200048825 */ /* 0x014fca00078e0202 */
[----:B------:R2:W-:Y:S01]  /*158a0*/  @!P0 ST.E.128 [R4.64], RZ ;  /* 0x000000ff04008985 */ /* 0x0005e2000c101d04 */
[----:B------:R-:W-:-:S13]  /*158b0*/  ISETP.GE.AND P0, PT, R7, c[0x0][0x3c8], PT ;  /* 0x0000f20007007a0c */ /* 0x000fda0003f06270 */
[----:B------:R-:W-:Y:S05]  /*158c0*/  @P0 EXIT ;  /* 0x000000000000094d */ /* 0x000fea0003800000 */
[----:B------:R-:W-:-:S04]  /*158d0*/  SHF.R.S32.HI R0, RZ, 0x1f, R7 ;  /* 0x0000001fff007819 */ /* 0x000fc80000011407 */
[----:B------:R-:W-:-:S04]  /*158e0*/  LEA.HI R0, R0, R7, RZ, 0x3 ;  /* 0x0000000700007211 */ /* 0x000fc800078f18ff */
[----:B------:R-:W-:-:S05]  /*158f0*/  LOP3.LUT R0, R0, 0xfffffff8, RZ, 0xc0, !PT ;  /* 0xfffffff800007812 */ /* 0x000fca00078ec0ff */
[----:B------:R-:W-:-:S05]  /*15900*/  IMAD.WIDE R2, R0, 0x2, R2 ;  /* 0x0000000200027825 */ /* 0x000fca00078e0202 */
[----:B------:R-:W-:Y:S01]  /*15910*/  ST.E.128 [R2.64], RZ ;  /* 0x000000ff02007985 */ /* 0x000fe2000c101d04 */
[----:B------:R-:W-:Y:S05]  /*15920*/  EXIT ;  /* 0x000000000000794d */ /* 0x000fea0003800000 */
.L_x_152:
        /* <DEDUP_REMOVED lines=13> */
.L_x_1826:


//--------------------- .text._ZN7cutlass13device_kernelIN5flash19enable_sm80_to_sm89INS1_16FlashAttnFwdSm80INS1_25CollectiveMainloopFwdSm80ILi8ELi1ELb1EN4cute5tupleIJNS5_1CILi128EEENS7_ILi96EEES8_EEELi128ENS_10bfloat16_tEfNS_4arch4Sm80ELb0ELb1ELb0ELb0ELb0ELb0ELb1ELb0EEENS1_21CollectiveEpilogueFwdINS6_IJS8_S8_S9_EEENS6_IJNS7_ILi1EEESH_SH_EEESB_SD_Li256ELb0ELb1ELb0ELb0EEENS1_19SingleTileSchedulerILb0ELb0ELb1ELi128EEEEEEEEEvNT_6ParamsE --------------------------
	.section	.text._ZN7cutlass13device_kernelIN5flash19enable_sm80_to_sm89INS1_16FlashAttnFwdSm80INS1_25CollectiveMainloopFwdSm80ILi8ELi1ELb1EN4cute5tupleIJNS5_1CILi128EEENS7_ILi96EEES8_EEELi128ENS_10bfloat16_tEfNS_4arch4Sm80ELb0ELb1ELb0ELb0ELb0ELb0ELb1ELb0EEENS1_21CollectiveEpilogueFwdINS6_IJS8_S8_S9_EEENS6_IJNS7_ILi1EEESH_SH_EEESB_SD_Li256ELb0ELb1ELb0ELb0EEENS1_19SingleTileSchedulerILb0ELb0ELb1ELi128EEEEEEEEEvNT_6ParamsE,"ax",@progbits
	.sectioninfo	@"SHI_REGISTERS=248"
	.align	128
.text._ZN7cutlass13device_kernelIN5flash19enable_sm80_to_sm89INS1_16FlashAttnFwdSm80INS1_25CollectiveMainloopFwdSm80ILi8ELi1ELb1EN4cute5tupleIJNS5_1CILi128EEENS7_ILi96EEES8_EEELi128ENS_10bfloat16_tEfNS_4arch4Sm80ELb0ELb1ELb0ELb0ELb0ELb0ELb1ELb0EEENS1_21CollectiveEpilogueFwdINS6_IJS8_S8_S9_EEENS6_IJNS7_ILi1EEESH_SH_EEESB_SD_Li256ELb0ELb1ELb0ELb0EEENS1_19SingleTileSchedulerILb0ELb0ELb1ELi128EEEEEEEEEvNT_6ParamsE:
        .type           _ZN7cutlass13device_kernelIN5flash19enable_sm80_to_sm89INS1_16FlashAttnFwdSm80INS1_25CollectiveMainloopFwdSm80ILi8ELi1ELb1EN4cute5tupleIJNS5_1CILi128EEENS7_ILi96EEES8_EEELi128ENS_10bfloat16_tEfNS_4arch4Sm80ELb0ELb1ELb0ELb0ELb0ELb0ELb1ELb0EEENS1_21CollectiveEpilogueFwdINS6_IJS8_S8_S9_EEENS6_IJNS7_ILi1EEESH_SH_EEESB_SD_Li256ELb0ELb1ELb0ELb0EEENS1_19SingleTileSchedulerILb0ELb0ELb1ELi128EEEEEEEEEvNT_6ParamsE,@function
        .size           _ZN7cutlass13device_kernelIN5flash19enable_sm80_to_sm89INS1_16FlashAttnFwdSm80INS1_25CollectiveMainloopFwdSm80ILi8ELi1ELb1EN4cute5tupleIJNS5_1CILi128EEENS7_ILi96EEES8_EEELi128ENS_10bfloat16_tEfNS_4arch4Sm80ELb0ELb1ELb0ELb0ELb0ELb0ELb1ELb0EEENS1_21CollectiveEpilogueFwdINS6_IJS8_S8_S9_EEENS6_IJNS7_ILi1EEESH_SH_EEESB_SD_Li256ELb0ELb1ELb0ELb0EEENS1_19SingleTileSchedulerILb0ELb0ELb1ELi128EEEEEEEEEvNT_6ParamsE,(.L_x_1827 - _ZN7cutlass13device_kernelIN5flash19enable_sm80_to_sm89INS1_16FlashAttnFwdSm80INS1_25CollectiveMainloopFwdSm80ILi8ELi1ELb1EN4cute5tupleIJNS5_1CILi128EEENS7_ILi96EEES8_EEELi128ENS_10bfloat16_tEfNS_4arch4Sm80ELb0ELb1ELb0ELb0ELb0ELb0ELb1ELb0EEENS1_21CollectiveEpilogueFwdINS6_IJS8_S8_S9_EEENS6_IJNS7_ILi1EEESH_SH_EEESB_SD_Li256ELb0ELb1ELb0ELb0EEENS1_19SingleTileSchedulerILb0ELb0ELb1ELi128EEEEEEEEEvNT_6ParamsE)
        .other          _ZN7cutlass13device_kernelIN5flash19enable_sm80_to_sm89INS1_16FlashAttnFwdSm80INS1_25CollectiveMainloopFwdSm80ILi8ELi1ELb1EN4cute5tupleIJNS5_1CILi128EEENS7_ILi96EEES8_EEELi128ENS_10bfloat16_tEfNS_4arch4Sm80ELb0ELb1ELb0ELb0ELb0ELb0ELb1ELb0EEENS1_21CollectiveEpilogueFwdINS6_IJS8_S8_S9_EEENS6_IJNS7_ILi1EEESH_SH_EEESB_SD_Li256ELb0ELb1ELb0ELb0EEENS1_19SingleTileSchedulerILb0ELb0ELb1ELi128EEEEEEEEEvNT_6ParamsE,@"STO_CUDA_ENTRY STV_DEFAULT"
_ZN7cutlass13device_kernelIN5flash19enable_sm80_to_sm89INS1_16FlashAttnFwdSm80INS1_25CollectiveMainloopFwdSm80ILi8ELi1ELb1EN4cute5tupleIJNS5_1CILi128EEENS7_ILi96EEES8_EEELi128ENS_10bfloat16_tEfNS_4arch4Sm80ELb0ELb1ELb0ELb0ELb0ELb0ELb1ELb0EEENS1_21CollectiveEpilogueFwdINS6_IJS8_S8_S9_EEENS6_IJNS7_ILi1EEESH_SH_EEESB_SD_Li256ELb0ELb1ELb0ELb0EEENS1_19SingleTileSchedulerILb0ELb0ELb1ELi128EEEEEEEEEvNT_6ParamsE:
[----:B------:R-:W-:Y:S02]  /*0000*/  MOV R1, c[0x0][0x28] ;  /* 0x00000a0000017a02 */ /* 0x000fe40000000f00 */
[----:B------:R-:W1:Y:S02]  /*0010*/  S2R R0, SR_CTAID.Z ;  /* 0x0000000000007919 */ /* 0x000e640000002700 */
[----:B-1----:R-:W-:-:S13]  /*0020*/  ISETP.GE.AND P0, PT, R0, RZ, PT ;  /* 0x000000ff0000720c */ /* 0x002fda0003f06270 */
[----:B------:R-:W-:Y:S05]  /*0030*/  @!P0 EXIT ;  /* 0x000000000000894d */ /* 0x000fea0003800000 */
[----:B------:R-:W1:Y:S01]  /*0040*/  S2UR UR4, SR_CTAID.X ;  /* 0x00000000000479c3 */ /* 0x000e620000002500 */
[----:B------:R-:W-:Y:S01]  /*0050*/  IMAD.MOV.U32 R2, RZ, RZ, c[0x0][0x2c4] ;  /* 0x0000b100ff027624 */ /* 0x000fe200078e00ff */
[----:B------:R-:W2:Y:S01]  /*0060*/  S2R R104, SR_TID.X ;  /* 0x0000000000687919 */ /* 0x000ea20000002100 */
[----:B------:R-:W-:-:S03]  /*0070*/  IMAD.MOV.U32 R4, RZ, RZ, 0x1 ;  /* 0x00000001ff047424 */ /* 0x000fc600078e00ff */
[----:B------:R-:W-:Y:S02]  /*0080*/  ISETP.NE.AND P4, PT, R2, 0x1, PT ;  /* 0x000000010200780c */ /* 0x000fe40003f85270 */
[C---:B------:R-:W-:Y:S02]  /*0090*/  ISETP.LE.AND P3, PT, R4.reuse, c[0x0][0x32c], PT ;  /* 0x0000cb0004007a0c */ /* 0x040fe40003f63270 */
[----:B------:R-:W-:Y:S01]  /*00a0*/  IADD3 R3, R4, -c[0x0][0x168], RZ ;  /* 0x80005a0004037a10 */ /* 0x000fe20007ffe0ff */
[----:B-1----:R-:W-:-:S06]  /*00b0*/  USHF.L.U32 UR4, UR4, 0x7, URZ ;  /* 0x0000000704047899 */ /* 0x002fcc000800063f */
[----:B------:R-:W-:Y:S01]  /*00c0*/  IMAD.U32 R13, RZ, RZ, UR4 ;  /* 0x00000004ff0d7e24 */ /* 0x000fe2000f8e00ff */
[----:B------:R-:W-:-:S04]  /*00d0*/  UIADD3 UR4, UR4, 0x7f, URZ ;  /* 0x0000007f04047890 */ /* 0x000fc8000fffe03f */
[----:B------:R-:W-:Y:S02]  /*00e0*/  @P4 IADD3 R5, R13, 0x7f, RZ ;  /* 0x0000007f0d054810 */ /* 0x000fe40007ffe0ff */
[----:B------:R-:W-:-:S03]  /*00f0*/  IMAD.U32 R6, RZ, RZ, UR4 ;  /* 0x00000004ff067e24 */ /* 0x000fc6000f8e00ff */
[----:B------:R-:W-:-:S05]  /*0100*/  @P4 IMAD.HI.U32 R5, R5, c[0x0][0x2c8], RZ ;  /* 0x0000b20005054a27 */ /* 0x000fca00078e00ff */
[----:B------:R-:W-:-:S04]  /*0110*/  @P4 SHF.R.U32.HI R6, RZ, c[0x0][0x2cc], R5 ;  /* 0x0000b300ff064a19 */ /* 0x000fc80000011605 */
[----:B------:R-:W-:-:S04]  /*0120*/  IADD3 R3, R6, c[0x0][0x1d0], R3 ;  /* 0x0000740006037a10 */ /* 0x000fc80007ffe003 */
[----:B------:R-:W-:Y:S01]  /*0130*/  IADD3 R6, R3, c[0x0][0x328], RZ ;  /* 0x0000ca0003067a10 */ /* 0x000fe20007ffe0ff */
[----:B------:R-:W-:Y:S05]  /*0140*/  @!P3 BRA `(.L_x_153) ;  /* 0x000000f00000b947 */ /* 0x000fea0003800000 */
[C---:B--2---:R-:W-:Y:S02]  /*0150*/  ISETP.GT.AND P0, PT, R3.reuse, RZ, PT ;  /* 0x000000ff0300720c */ /* 0x044fe40003f04270 */
[----:B------:R-:W-:-:S11]  /*0160*/  IADD3 R5, R3, -0x1, RZ ;  /* 0xffffffff03057810 */ /* 0x000fd60007ffe0ff */
[----:B------:R-:W-:Y:S05]  /*0170*/  @P0 BRA `(.L_x_154) ;  /* 0x0000006000000947 */ /* 0x000fea0003800000 */
[----:B------:R-:W-:Y:S01]  /*0180*/  ISETP.NE.AND P0, PT, R4, c[0x0][0x32c], PT ;  /* 0x0000cb0004007a0c */ /* 0x000fe20003f05270 */
[----:B------:R-:W-:-:S12]  /*0190*/  IMAD.MOV R5, RZ, RZ, -R3 ;  /* 0x000000ffff057224 */ /* 0x000fd800078e0a03 */
[----:B------:R-:W-:-:S05]  /*01a0*/  @P0 IMAD.HI.U32 R3, R5, c[0x0][0x330], RZ ;  /* 0x0000cc0005030a27 */ /* 0x000fca00078e00ff */
[----:B------:R-:W-:-:S04]  /*01b0*/  @P0 SHF.R.U32.HI R5, RZ, c[0x0][0x334], R3 ;  /* 0x0000cd00ff050a19 */ /* 0x000fc80000011603 */
[----:B------:R-:W-:Y:S01]  /*01c0*/  LOP3.LUT R5, RZ, R5, RZ, 0x33, !PT ;  /* 0x00000005ff057212 */ /* 0x000fe200078e33ff */
[----:B------:R-:W-:Y:S05]  /*01d0*/  BRA `(.L_x_155) ;  /* 0x0000003000007947 */ /* 0x000fea0003800000 */
.L_x_154:
[----:B------:R-:W-:-:S13]  /*01e0*/  ISETP.NE.AND P0, PT, R4, c[0x0][0x32c], PT ;  /* 0x0000cb0004007a0c */ /* 0x000fda0003f05270 */
[----:B------:R-:W-:-:S05]  /*01f0*/  @P0 IMAD.HI.U32 R3, R5, c[0x0][0x330], RZ ;  /* 0x0000cc0005030a27 */ /* 0x000fca00078e00ff */
[----:B------:R-:W-:Y:S02]  /*0200*/  @P0 SHF.R.U32.HI R5, RZ, c[0x0][0x334], R3 ;  /* 0x0000cd00ff050a19 */ /* 0x000fe40000011603 */
.L_x_155:
[----:B------:R-:W-:-:S05]  /*0210*/  MOV R4, c[0x0][0x32c] ;  /* 0x0000cb0000047a02 */ /* 0x000fca0000000f00 */
[----:B------:R-:W-:-:S05]  /*0220*/  IMAD R5, R5, R4, c[0x0][0x32c] ;  /* 0x0000cb0005057624 */ /* 0x000fca00078e0204 */
[----:B------:R-:W-:-:S03]  /*0230*/  IMNMX R6, R6, R5, PT ;  /* 0x0000000506067217 */ /* 0x000fc60003800200 */
.L_x_153:
[----:B--2---:R-:W-:Y:S01]  /*0240*/  UMOV UR4, 0x5f ;  /* 0x0000005f00047882 */ /* 0x004fe20000000000 */
[----:B------:R-:W-:Y:S01]  /*0250*/  IADD3 R4, R6, 0x5f, RZ ;  /* 0x0000005f06047810 */ /* 0x000fe20007ffe0ff */
[----:B------:R-:W-:Y:S01]  /*0260*/  ULDC UR6, c[0x0][0x1d0] ;  /* 0x0000740000067ab9 */ /* 0x000fe20000000800 */
[----:B------:R-:W-:Y:S01]  /*0270*/  @P4 IMAD.HI.U32 R3, R13, c[0x0][0x2c8], RZ ;  /* 0x0000b2000d034a27 */ /* 0x000fe200078e00ff */
[----:B------:R-:W-:Y:S02]  /*0280*/  UIADD3 UR4, UR4, UR6, URZ ;  /* 0x0000000604047290 */ /* 0x000fe4000fffe03f */
[----:B------:R-:W-:Y:S01]  /*0290*/  ULDC UR13, c[0x0][0x168] ;  /* 0x00005a00000d7ab9 */ /* 0x000fe20000000800 */
[----:B------:R-:W-:Y:S01]  /*02a0*/  IMAD.HI R4, R4, 0x2aaaaaab, RZ ;  /* 0x2aaaaaab04047827 */ /* 0x000fe200078e02ff */
[----:B------:R-:W-:Y:S02]  /*02b0*/  UIMAD.WIDE UR4, UR4, 0x2aaaaaab, URZ ;  /* 0x2aaaaaab040478a5 */ /* 0x000fe4000f8e023f */
[----:B------:R-:W-:Y:S01]  /*02c0*/  UIADD3 UR13, UR6, -UR13, URZ ;  /* 0x8000000d060d7290 */ /* 0x000fe2000fffe03f */
[----:B------:R-:W-:Y:S01]  /*02d0*/  IMAD.MOV.U32 R5, RZ, RZ, R13 ;  /* 0x000000ffff057224 */ /* 0x000fe200078e000d */
[----:B------:R-:W-:Y:S01]  /*02e0*/  USHF.R.U32.HI UR4, URZ, 0x1f, UR5 ;  /* 0x0000001f3f047899 */ /* 0x000fe20008011605 */
[----:B------:R-:W-:-:S02]  /*02f0*/  @P4 SHF.R.U32.HI R5, RZ, c[0x0][0x2cc], R3 ;  /* 0x0000b300ff054a19 */ /* 0x000fc40000011603 */
[----:B------:R-:W-:Y:S01]  /*0300*/  SHF.R.U32.HI R3, RZ, 0x1f, R4 ;  /* 0x0000001fff037819 */ /* 0x000fe20000011604 */
[----:B------:R-:W-:Y:S01]  /*0310*/  ULEA.HI.SX32 UR4, UR5, UR4, 0x1c ;  /* 0x0000000405047291 */ /* 0x000fe2000f8fe23f */
[----:B------:R-:W-:Y:S02]  /*0320*/  IADD3 R5, R5, UR13, RZ ;  /* 0x0000000d05057c10 */ /* 0x000fe4000fffe0ff */
[----:B------:R-:W-:Y:S02]  /*0330*/  LEA.HI.SX32 R3, R4, R3, 0x1c ;  /* 0x0000000304037211 */ /* 0x000fe400078fe2ff */
[----:B------:R-:W-:Y:S02]  /*0340*/  IADD3 R4, R5, -c[0x0][0x324], RZ ;  /* 0x8000c90005047a10 */ /* 0x000fe40007ffe0ff */
[----:B------:R-:W-:Y:S01]  /*0350*/  IMNMX R14, R3, UR4, PT ;  /* 0x00000004030e7c17 */ /* 0x000fe2000b800200 */
[----:B------:R-:W-:Y:S05]  /*0360*/  @!P3 BRA `(.L_x_156) ;  /* 0x000000f00000b947 */ /* 0x000fea0003800000 */
[----:B------:R-:W-:-:S13]  /*0370*/  ISETP.GT.AND P0, PT, R5, -0x1, PT ;  /* 0xffffffff0500780c */ /* 0x000fda0003f04270 */
[----:B------:R-:W-:Y:S05]  /*0380*/  @P0 BRA `(.L_x_157) ;  /* 0x0000007000000947 */ /* 0x000fea0003800000 */
[----:B------:R-:W-:Y:S01]  /*0390*/  IMAD.MOV.U32 R3, RZ, RZ, c[0x0][0x32c] ;  /* 0x0000cb00ff037624 */ /* 0x000fe200078e00ff */
[----:B------:R-:W-:-:S04]  /*03a0*/  LOP3.LUT R5, RZ, R5, RZ, 0x33, !PT ;  /* 0x00000005ff057212 */ /* 0x000fc800078e33ff */
[----:B------:R-:W-:-:S13]  /*03b0*/  ISETP.NE.AND P0, PT, R3, 0x1, PT ;  /* 0x000000010300780c */ /* 0x000fda0003f05270 */
[----:B------:R-:W-:-:S05]  /*03c0*/  @P0 IMAD.HI.U32 R3, R5, c[0x0][0x330], RZ ;  /* 0x0000cc0005030a27 */ /* 0x000fca00078e00ff */
[----:B------:R-:W-:-:S04]  /*03d0*/  @P0 SHF.R.U32.HI R5, RZ, c[0x0][0x334], R3 ;  /* 0x0000cd00ff050a19 */ /* 0x000fc80000011603 */
[----:B------:R-:W-:Y:S01]  /*03e0*/  LOP3.LUT R5, RZ, R5, RZ, 0x33, !PT ;  /* 0x00000005ff057212 */ /* 0x000fe200078e33ff */
[----:B------:R-:W-:Y:S05]  /*03f0*/  BRA `(.L_x_158) ;  /* 0x0000004000007947 */ /* 0x000fea0003800000 */
.L_x_157:
[----:B------:R-:W-:-:S04]  /*0400*/  MOV R3, c[0x0][0x32c] ;  /* 0x0000cb0000037a02 */ /* 0x000fc80000000f00 */
[----:B------:R-:W-:-:S13]  /*0410*/  ISETP.NE.AND P0, PT, R3, 0x1, PT ;  /* 0x000000010300780c */ /* 0x000fda0003f05270 */
[----:B------:R-:W-:-:S05]  /*0420*/  @P0 IMAD.HI.U32 R3, R5, c[0x0][0x330], RZ ;  /* 0x0000cc0005030a27 */ /* 0x000fca00078e00ff */
[----:B------:R-:W-:-:S05]  /*0430*/  @P0 SHF.R.U32.HI R5, RZ, c[0x0][0x334], R3 ;  /* 0x0000cd00ff050a19 */ /* 0x000fca0000011603 */
.L_x_158:
[----:B------:R-:W-:-:S05]  /*0440*/  IMAD R5, R5, c[0x0][0x32c], RZ ;  /* 0x0000cb0005057a24 */ /* 0x000fca00078e02ff */
[----:B------:R-:W-:-:S05]  /*0450*/  IMNMX R4, R4, R5, !PT ;  /* 0x0000000504047217 */ /* 0x000fca0007800200 */
.L_x_156:
[----:B------:R-:W-:Y:S01]  /*0460*/  IMAD.HI R4, R4, 0x2aaaaaab, RZ ;  /* 0x2aaaaaab04047827 */ /* 0x000fe200078e02ff */
[----:B------:R-:W-:Y:S01]  /*0470*/  ULDC.64 UR10, c[0x0][0x118] ;  /* 0x00004600000a7ab9 */ /* 0x000fe20000000a00 */
[----:B------:R-:W-:Y:S01]  /*0480*/  PLOP3.LUT P1, PT, PT, PT, PT, 0x80, 0x0 ;  /* 0x000000000000781c */ /* 0x000fe20003f2f070 */
[----:B------:R-:W-:Y:S01]  /*0490*/  CS2R R66, SRZ ;  /* 0x0000000000427805 */ /* 0x000fe2000001ff00 */
[----:B------:R-:W-:Y:S01]  /*04a0*/  IMAD.MOV.U32 R5, RZ, RZ, RZ ;  /* 0x000000ffff057224 */ /* 0x000fe200078e00ff */
[----:B------:R-:W-:Y:S01]  /*04b0*/  SHF.R.U32.HI R207, RZ, 0x1f, R4 ;  /* 0x0000001fffcf7819 */ /* 0x000fe20000011604 */
[----:B------:R-:W-:Y:S01]  /*04c0*/  IMAD.MOV.U32 R64, RZ, RZ, RZ ;  /* 0x000000ffff407224 */ /* 0x000fe200078e00ff */
[----:B------:R-:W-:Y:S01]  /*04d0*/  CS2R R62, SRZ ;  /* 0x00000000003e7805 */ /* 0x000fe2000001ff00 */
[----:B------:R-:W-:Y:S01]  /*04e0*/  CS2R R60, SRZ ;  /* 0x00000000003c7805 */ /* 0x000fe2000001ff00 */
[----:B------:R-:W-:Y:S01]  /*04f0*/  LEA.HI.SX32 R207, R4, R207, 0x1c ;  /* 0x000000cf04cf7211 */ /* 0x000fe200078fe2ff */
[----:B------:R-:W-:Y:S01]  /*0500*/  CS2R R58, SRZ ;  /* 0x00000000003a7805 */ /* 0x000fe2000001ff00 */
[----:B------:R-:W-:Y:S01]  /*0510*/  CS2R R56, SRZ ;  /* 0x0000000000387805 */ /* 0x000fe2000001ff00 */
[----:B------:R-:W-:Y:S01]  /*0520*/  CS2R R54, SRZ ;  /* 0x0000000000367805 */ /* 0x000fe2000001ff00 */
[----:B------:R-:W-:Y:S01]  /*0530*/  IMNMX R207, RZ, R207, !PT ;  /* 0x000000cfffcf7217 */ /* 0x000fe20007800200 */
[----:B------:R-:W-:Y:S01]  /*0540*/  CS2R R52, SRZ ;  /* 0x0000000000347805 */ /* 0x000fe2000001ff00 */
[----:B------:R-:W-:Y:S01]  /*0550*/  CS2R R106, SRZ ;  /* 0x00000000006a7805 */ /* 0x000fe2000001ff00 */
[----:B------:R-:W-:Y:S01]  /*0560*/  IMAD.MOV.U32 R105, RZ, RZ, RZ ;  /* 0x000000ffff697224 */ /* 0x000fe200078e00ff */
[----:B------:R-:W-:Y:S01]  /*0570*/  ISETP.GT.AND P0, PT, R14, R207, PT ;  /* 0x000000cf0e00720c */ /* 0x000fe20003f04270 */
        /* <DEDUP_REMOVED lines=24> */
[----:B------:R-:W-:Y:S05]  /*0700*/  @!P0 BRA `(.L_x_159) ;  /* 0x0000f3b000008947 */ /* 0x000fea0003800000 */
[----:B------:R-:W-:Y:S01]  /*0710*/  ISETP.NE.U32.AND P2, PT, RZ, c[0x0][0x340], PT ;  /* 0x0000d000ff007a0c */ /* 0x000fe20003f45070 */
[----:B------:R-:W1:Y:S01]  /*0720*/  S2R R30, SR_CTAID.Y ;  /* 0x00000000001e7919 */ /* 0x000e620000002600 */
[----:B------:R-:W-:-:S02]  /*0730*/  SHF.R.S32.HI R107, RZ, 0x1f, R104 ;  /* 0x0000001fff6b7819 */ /* 0x000fc40000011468 */
[----:B------:R-:W-:Y:S01]  /*0740*/  SHF.R.S32.HI R7, RZ, 0x1f, R0 ;  /* 0x0000001fff077819 */ /* 0x000fe20000011400 */
[----:B------:R-:W-:Y:S01]  /*0750*/  IMAD.MOV.U32 R15, RZ, RZ, 0x60 ;  /* 0x00000060ff0f7424 */ /* 0x000fe200078e00ff */
[----:B------:R-:W-:Y:S01]  /*0760*/  ISETP.NE.AND.EX P2, PT, RZ, c[0x0][0x344], PT, P2 ;  /* 0x0000d100ff007a0c */ /* 0x000fe20003f45320 */
[----:B------:R-:W-:Y:S01]  /*0770*/  ULDC.64 UR6, c[0x0][0x1e0] ;  /* 0x0000780000067ab9 */ /* 0x000fe20000000a00 */
[----:B------:R-:W-:Y:S01]  /*0780*/  IADD3 R111, R14, -0x1, RZ ;  /* 0xffffffff0e6f7810 */ /* 0x000fe20007ffe0ff */
[----:B------:R-:W-:-:S10]  /*0790*/  ULDC.64 UR4, c[0x0][0x208] ;  /* 0x0000820000047ab9 */ /* 0x000fd40000000a00 */
[----:B------:R-:W-:-:S04]  /*07a0*/  @P2 IMAD.MOV.U32 R3, RZ, RZ, 0x4 ;  /* 0x00000004ff032424 */ /* 0x000fc800078e00ff */
[----:B------:R-:W-:-:S06]  /*07b0*/  @P2 IMAD.WIDE R218, R0, R3, c[0x0][0x340] ;  /* 0x0000d00000da2625 */ /* 0x000fcc00078e0203 */
[----:B------:R-:W2:Y:S01]  /*07c0*/  @P2 LDG.E R218, [R218.64] ;  /* 0x0000000adada2981 */ /* 0x000ea2000c1e1900 */
[-C--:B------:R-:W-:Y:S01]  /*07d0*/  LEA.HI R34, R107, R104.reuse, RZ, 0x3 ;  /* 0x000000686b227211 */ /* 0x080fe200078f18ff */
[----:B-1----:R-:W-:Y:S01]  /*07e0*/  IMAD.WIDE.U32 R10, R30, c[0x0][0x1b8], RZ ;  /* 0x00006e001e0a7a25 */ /* 0x002fe200078e00ff */
[----:B------:R-:W-:Y:S01]  /*07f0*/  SHF.R.S32.HI R32, RZ, 0x1f, R30 ;  /* 0x0000001fff207819 */ /* 0x000fe2000001141e */
[----:B------:R-:W-:Y:S01]  /*0800*/  UIMAD.WIDE.U32 UR14, UR6, 0x40, URZ ;  /* 0x00000040060e78a5 */ /* 0x000fe2000f8e003f */
[----:B------:R-:W-:Y:S01]  /*0810*/  LOP3.LUT R29, R34, 0xfffffff8, RZ, 0xc0, !PT ;  /* 0xfffffff8221d7812 */ /* 0x000fe200078ec0ff */
[----:B------:R-:W-:Y:S01]  /*0820*/  IMAD.WIDE.U32 R108, R15, c[0x0][0x1e0], RZ ;  /* 0x000078000f6c7a25 */ /* 0x000fe200078e00ff */
[----:B------:R-:W-:Y:S01]  /*0830*/  SHF.R.S32.HI R34, RZ, 0x3, R34 ;  /* 0x00000003ff227819 */ /* 0x000fe20000011422 */
[----:B------:R-:W-:Y:S01]  /*0840*/  USHF.L.U32 UR8, UR7, 0x6, URZ ;  /* 0x0000000607087899 */ /* 0x000fe2000800063f */
[----:B------:R-:W-:Y:S01]  /*0850*/  SHF.R.S32.HI R31, RZ, 0x1f, R111 ;  /* 0x0000001fff1f7819 */ /* 0x000fe2000001146f */
[----:B------:R-:W-:Y:S01]  /*0860*/  IMAD.IADD R29, R104, 0x1, -R29 ;  /* 0x00000001681d7824 */ /* 0x000fe200078e0a1d */
[--C-:B------:R-:W-:Y:S01]  /*0870*/  SHF.R.S32.HI R33, RZ, 0x1f, R34.reuse ;  /* 0x0000001fff217819 */ /* 0x100fe20000011422 */
[----:B------:R-:W-:Y:S01]  /*0880*/  IMAD R5, R32, c[0x0][0x1b8], RZ ;  /* 0x00006e0020057a24 */ /* 0x000fe200078e02ff */
[-C--:B------:R-:W-:Y:S01]  /*0890*/  LEA.HI R206, R107, R104.reuse, RZ, 0x4 ;  /* 0x000000686bce7211 */ /* 0x080fe200078f20ff */
[----:B------:R-:W-:Y:S01]  /*08a0*/  IMAD R4, R29, 0x20, R34 ;  /* 0x000000201d047824 */ /* 0x000fe200078e0222 */
[----:B------:R-:W-:Y:S01]  /*08b0*/  UIADD3 UR8, UR15, UR8, URZ ;  /* 0x000000080f087290 */ /* 0x000fe2000fffe03f */
[----:B------:R-:W-:Y:S01]  /*08c0*/  IMAD R5, R30, c[0x0][0x1bc], R5 ;  /* 0x00006f001e057a24 */ /* 0x000fe200078e0205 */
[----:B------:R-:W-:Y:S01]  /*08d0*/  LEA.HI R106, R107, R104, RZ, 0x5 ;  /* 0x000000686b6a7211 */ /* 0x000fe200078f28ff */
[----:B------:R-:W-:Y:S01]  /*08e0*/  IMAD.IADD R3, R13, 0x1, R4 ;  /* 0x000000010d037824 */ /* 0x000fe200078e0204 */
[----:B------:R-:W-:Y:S01]  /*08f0*/  USHF.L.U32 UR9, UR4, 0x6, URZ ;  /* 0x0000000604097899 */ /* 0x000fe2000800063f */
[----:B------:R-:W-:Y:S01]  /*0900*/  IMAD.IADD R11, R11, 0x1, R5 ;  /* 0x000000010b0b7824 */ /* 0x000fe200078e0205 */
[----:B------:R-:W-:Y:S01]  /*0910*/  SHF.R.S32.HI R105, RZ, 0x5, R106 ;  /* 0x00000005ff697819 */ /* 0x000fe2000001146a */
[----:B------:R-:W-:Y:S01]  /*0920*/  @P4 IMAD.HI.U32 R4, R3, c[0x0][0x2c8], RZ ;  /* 0x0000b20003044a27 */ /* 0x000fe200078e00ff */
[----:B------:R-:W-:-:S02]  /*0930*/  UMOV UR12, 0x6 ;  /* 0x00000006000c7882 */ /* 0x000fc40000000000 */
[----:B------:R-:W-:Y:S01]  /*0940*/  USHF.L.U64.HI UR12, UR4, UR12, UR5 ;  /* 0x0000000c040c7299 */ /* 0x000fe20008010205 */
[----:B------:R-:W-:Y:S01]  /*0950*/  IMAD.MOV.U32 R8, RZ, RZ, R3 ;  /* 0x000000ffff087224 */ /* 0x000fe200078e0003 */
[----:B------:R-:W-:Y:S01]  /*0960*/  @P4 SHF.R.U32.HI R8, RZ, c[0x0][0x2cc], R4 ;  /* 0x0000b300ff084a19 */ /* 0x000fe20000011604 */
[----:B------:R-:W-:Y:S02]  /*0970*/  IMAD R5, R7, c[0x0][0x1c0], RZ ;  /* 0x0000700007057a24 */ /* 0x000fe400078e02ff */
[----:B------:R-:W-:Y:S01]  /*0980*/  IMAD.WIDE.U32 R10, R0, c[0x0][0x1c0], R10 ;  /* 0x00007000000a7a25 */ /* 0x000fe200078e000a */
[----:B------:R-:W-:-:S03]  /*0990*/  SHF.R.S32.HI R6, RZ, 0x1f, R8 ;  /* 0x0000001fff067819 */ /* 0x000fc60000011408 */
[----:B------:R-:W-:Y:S02]  /*09a0*/  IMAD R5, R0, c[0x0][0x1c4], R5 ;  /* 0x0000710000057a24 */ /* 0x000fe400078e0205 */
[----:B------:R-:W-:Y:S02]  /*09b0*/  IMAD.MOV R4, RZ, RZ, -R8 ;  /* 0x000000ffff047224 */ /* 0x000fe400078e0a08 */
[----:B------:R-:W-:Y:S02]  /*09c0*/  IMAD.IADD R11, R11, 0x1, R5 ;  /* 0x000000010b0b7824 */ /* 0x000fe400078e0205 */
[----:B------:R-:W-:Y:S02]  /*09d0*/  IMAD R5, R6, c[0x0][0x1b0], RZ ;  /* 0x00006c0006057a24 */ /* 0x000fe400078e02ff */
[----:B------:R-:W-:Y:S02]  /*09e0*/  IMAD R4, R4, c[0x0][0x2c4], R3 ;  /* 0x0000b10004047a24 */ /* 0x000fe400078e0203 */
[----:B------:R-:W-:-:S02]  /*09f0*/  IMAD R3, R8, c[0x0][0x1b4], R5 ;  /* 0x00006d0008037a24 */ /* 0x000fc400078e0205 */
[----:B------:R-:W-:Y:S01]  /*0a00*/  IMAD.WIDE.U32 R10, R8, c[0x0][0x1b0], R10 ;  /* 0x00006c00080a7a25 */ /* 0x000fe200078e000a */
[----:B------:R-:W-:-:S03]  /*0a10*/  SHF.R.S32.HI R5, RZ, 0x1f, R4 ;  /* 0x0000001fff057819 */ /* 0x000fc60000011404 */
[----:B------:R-:W-:Y:S02]  /*0a20*/  IMAD.IADD R11, R11, 0x1, R3 ;  /* 0x000000010b0b7824 */ /* 0x000fe400078e0203 */
[----:B------:R-:W-:Y:S02]  /*0a30*/  IMAD R5, R5, c[0x0][0x1a8], RZ ;  /* 0x00006a0005057a24 */ /* 0x000fe400078e02ff */
[----:B------:R-:W-:-:S04]  /*0a40*/  IMAD.WIDE.U32 R8, R4, c[0x0][0x1a8], R10 ;  /* 0x00006a0004087a25 */ /* 0x000fc800078e000a */
[----:B------:R-:W-:Y:S01]  /*0a50*/  IMAD R5, R4, c[0x0][0x1ac], R5 ;  /* 0x00006b0004057a24 */ /* 0x000fe200078e0205 */
[----:B------:R-:W-:Y:S01]  /*0a60*/  BAR.SYNC.DEFER_BLOCKING 0x0 ;  /* 0x0000000000007b1d */ /* 0x000fe20000010000 */
[----:B------:R-:W-:Y:S01]  /*0a70*/  IMAD.SHL.U32 R3, R34, 0x40, RZ ;  /* 0x0000004022037824 */ /* 0x000fe200078e00ff */
[----:B------:R-:W-:Y:S01]  /*0a80*/  LEA R6, P0, R8, c[0x0][0x160], 0x1 ;  /* 0x0000580008067a11 */ /* 0x000fe200078008ff */
[----:B------:R-:W-:Y:S02]  /*0a90*/  IMAD.IADD R4, R9, 0x1, R5 ;  /* 0x0000000109047824 */ /* 0x000fe400078e0205 */
[----:B------:R-:W-:Y:S01]  /*0aa0*/  IMAD.SHL.U32 R36, R29, 0x8, RZ ;  /* 0x000000081d247824 */ /* 0x000fe200078e00ff */
[----:B------:R-:W-:Y:S01]  /*0ab0*/  LOP3.LUT R3, R3, 0x1c0, RZ, 0xc0, !PT ;  /* 0x000001c003037812 */ /* 0x000fe200078ec0ff */
[----:B------:R-:W-:Y:S01]  /*0ac0*/  IMAD R5, R2, c[0x0][0x168], RZ ;  /* 0x00005a0002057a24 */ /* 0x000fe200078e02ff */
[----:B------:R-:W-:Y:S01]  /*0ad0*/  LEA.HI.X R4, R8, c[0x0][0x164], R4, 0x1, P0 ;  /* 0x0000590008047a11 */ /* 0x000fe200000f0c04 */
[----:B------:R-:W1:Y:S01]  /*0ae0*/  SHFL.IDX PT, R16, R6, RZ, 0x181f ;  /* 0x00181fff06107589 */ /* 0x000e6200000e0000 */
[----:B------:R-:W-:Y:S01]  /*0af0*/  IMAD.IADD R2, R13, 0x1, R34 ;  /* 0x000000010d027824 */ /* 0x000fe200078e0222 */
[----:B------:R-:W-:-:S02]  /*0b00*/  LOP3.LUT R9, R3, 0x38, R36, 0xf8, !PT ;  /* 0x0000003803097812 */ /* 0x000fc400078ef824 */
[----:B------:R-:W-:Y:S01]  /*0b10*/  SHF.R.U32.HI R208, RZ, 0x3, R3 ;  /* 0x00000003ffd07819 */ /* 0x000fe20000011603 */
[----:B------:R-:W3:Y:S01]  /*0b20*/  SHFL.IDX PT, R17, R4, RZ, 0x181f ;  /* 0x00181fff04117589 */ /* 0x000ee200000e0000 */
[----:B------:R-:W-:Y:S02]  /*0b30*/  LEA.HI R3, R107, R104, RZ, 0x6 ;  /* 0x000000686b037211 */ /* 0x000fe400078f30ff */
[C---:B------:R-:W-:Y:S01]  /*0b40*/  ISETP.GE.AND P1, PT, R2.reuse, R5, PT ;  /* 0x000000050200720c */ /* 0x040fe20003f26270 */
[----:B------:R-:W4:Y:S01]  /*0b50*/  SHFL.IDX PT, R10, R6, 0x1, 0x181f ;  /* 0x00381f00060a7f89 */ /* 0x000f2200000e0000 */
[----:B------:R-:W-:Y:S01]  /*0b60*/  LOP3.LUT R208, R9, R208, RZ, 0x3c, !PT ;  /* 0x000000d009d07212 */ /* 0x000fe200078e3cff */
[----:B------:R-:W-:Y:S01]  /*0b70*/  IMAD.SHL.U32 R3, R3, 0x8, RZ ;  /* 0x0000000803037824 */ /* 0x000fe200078e00ff */
[----:B------:R-:W-:Y:S01]  /*0b80*/  IADD3 R8, R2, 0x20, RZ ;  /* 0x0000002002087810 */ /* 0x000fe20007ffe0ff */
[----:B------:R-:W5:Y:S01]  /*0b90*/  SHFL.IDX PT, R11, R4, 0x1, 0x181f ;  /* 0x00381f00040b7f89 */ /* 0x000f6200000e0000 */
[----:B------:R-:W-:-:S02]  /*0ba0*/  SHF.R.S32.HI R37, RZ, 0x1f, R36 ;  /* 0x0000001fff257819 */ /* 0x000fc40000011424 */
[----:B------:R-:W-:Y:S01]  /*0bb0*/  LOP3.LUT R208, R208, 0xfffffe00, R3, 0xf8, !PT ;  /* 0xfffffe00d0d07812 */ /* 0x000fe200078ef803 */
[----:B------:R-:W-:Y:S01]  /*0bc0*/  SHFL.IDX PT, R9, R4, 0x2, 0x181f ;  /* 0x00581f0004097f89 */ /* 0x000fe200000e0000 */
[----:B------:R-:W-:Y:S02]  /*0bd0*/  IADD3 R3, R36, 0x40, RZ ;  /* 0x0000004024037810 */ /* 0x000fe40007ffe0ff */
[----:B------:R-:W-:Y:S01]  /*0be0*/  ISETP.GE.AND P0, PT, R8, R5, PT ;  /* 0x000000050800720c */ /* 0x000fe20003f06270 */
[----:B------:R-:W-:Y:S01]  /*0bf0*/  IMAD.SHL.U32 R208, R208, 0x2, RZ ;  /* 0x00000002d0d07824 */ /* 0x000fe200078e00ff */
[----:B------:R-:W-:Y:S02]  /*0c00*/  IADD3 R8, R2, 0x40, RZ ;  /* 0x0000004002087810 */ /* 0x000fe40007ffe0ff */
[C---:B-1----:R-:W-:Y:S02]  /*0c10*/  @!P1 LEA R20, P5, R36.reuse, R16, 0x1 ;  /* 0x0000001024149211 */ /* 0x042fe400078a08ff */
[----:B------:R-:W-:-:S02]  /*0c20*/  ISETP.GE.AND P6, PT, R36, c[0x0][0x198], PT ;  /* 0x0000660024007a0c */ /* 0x000fc40003fc6270 */
[----:B------:R-:W-:Y:S02]  /*0c30*/  IADD3 R2, R2, 0x60, RZ ;  /* 0x0000006002027810 */ /* 0x000fe40007ffe0ff */
[----:B---3--:R-:W-:Y:S02]  /*0c40*/  @!P1 LEA.HI.X R21, R36, R17, R37, 0x1, P5 ;  /* 0x0000001124159211 */ /* 0x008fe400028f0c25 */
[----:B------:R-:W-:Y:S02]  /*0c50*/  ISETP.GE.AND P5, PT, R8, R5, PT ;  /* 0x000000050800720c */ /* 0x000fe40003fa6270 */
[----:B------:R-:W1:Y:S05]  /*0c60*/  SHFL.IDX PT, R8, R6, 0x2, 0x181f ;  /* 0x00581f0006087f89 */ /* 0x000e6a00000e0000 */
[----:B------:R1:W-:Y:S01]  /*0c70*/  @!P1 LDGSTS.E.BYPASS.LTC128B.128 [R208+0x100], [R20.64], !P6 ;  /* 0x0010000014d09fae */ /* 0x0003e2000f101d4a */
[----:B--2---:R-:W-:Y:S01]  /*0c80*/  @P2 SHF.R.S32.HI R219, RZ, 0x1f, R218 ;  /* 0x0000001fffdb2819 */ /* 0x004fe200000114da */
[----:B------:R-:W-:Y:S01]  /*0c90*/  @!P2 IMAD.MOV.U32 R218, RZ, RZ, R0 ;  /* 0x000000ffffdaa224 */ /* 0x000fe200078e0000 */
[----:B------:R-:W-:Y:S01]  /*0ca0*/  @!P1 SHF.R.S32.HI R0, RZ, 0x1f, R3 ;  /* 0x0000001fff009819 */ /* 0x000fe20000011403 */
[----:B------:R-:W-:Y:S01]  /*0cb0*/  @!P2 IMAD.MOV.U32 R219, RZ, RZ, R7 ;  /* 0x000000ffffdba224 */ /* 0x000fe200078e0007 */
[----:B------:R-:W-:Y:S01]  /*0cc0*/  ISETP.GE.AND P2, PT, R3, c[0x0][0x198], PT ;  /* 0x0000660003007a0c */ /* 0x000fe20003f46270 */
[----:B------:R-:W-:Y:S01]  /*0cd0*/  IMAD R7, R33, c[0x0][0x1e0], RZ ;  /* 0x0000780021077a24 */ /* 0x000fe200078e02ff */
[----:B------:R-:W-:Y:S01]  /*0ce0*/  @!P1 LEA.HI R0, R0, R3, RZ, 0x3 ;  /* 0x0000000300009211 */ /* 0x000fe200078f18ff */
[----:B------:R-:W-:-:S02]  /*0cf0*/  IMAD R213, R219, c[0x0][0x1f0], RZ ;  /* 0x00007c00dbd57a24 */ /* 0x000fc400078e02ff */
[----:B------:R-:W-:Y:S01]  /*0d00*/  IMAD R7, R34, c[0x0][0x1e4], R7 ;  /* 0x0000790022077a24 */ /* 0x000fe200078e0207 */
[----:B------:R-:W-:Y:S01]  /*0d10*/  @!P1 LOP3.LUT R0, R0, 0xfffffff8, RZ, 0xc0, !PT ;  /* 0xfffffff800009812 */ /* 0x000fe200078ec0ff */
[----:B------:R-:W-:Y:S02]  /*0d20*/  IMAD R213, R218, c[0x0][0x1f4], R213 ;  /* 0x00007d00dad57a24 */ /* 0x000fe400078e02d5 */
[----:B------:R-:W-:Y:S02]  /*0d30*/  IMAD R33, R33, c[0x0][0x208], RZ ;  /* 0x0000820021217a24 */ /* 0x000fe400078e02ff */
[----:B------:R-:W-:Y:S01]  /*0d40*/  @!P1 IMAD.WIDE R22, R0, 0x2, R16 ;  /* 0x0000000200169825 */ /* 0x000fe200078e0210 */
[----:B------:R-:W-:-:S03]  /*0d50*/  @!P0 SHF.R.S32.HI R0, RZ, 0x1f, R3 ;  /* 0x0000001fff008819 */ /* 0x000fc60000011403 */
[----:B------:R-:W-:Y:S01]  /*0d60*/  IMAD.WIDE.U32 R16, R34, c[0x0][0x1e0], R36 ;  /* 0x0000780022107a25 */ /* 0x000fe200078e0024 */
[----:B------:R-:W-:Y:S01]  /*0d70*/  @!P0 LEA.HI R0, R0, R3, RZ, 0x3 ;  /* 0x0000000300008211 */ /* 0x000fe200078f18ff */
[----:B------:R2:W-:Y:S01]  /*0d80*/  @!P1 LDGSTS.E.BYPASS.LTC128B.128 [R208+0x4100], [R22.64], !P2 ;  /* 0x0410000016d09fae */ /* 0x0005e2000d101d4a */
[----:B----4-:R-:W-:Y:S01]  /*0d90*/  @!P0 LEA R18, P1, R36, R10, 0x1 ;  /* 0x0000000a24128211 */ /* 0x010fe200078208ff */
[----:B------:R-:W-:Y:S01]  /*0da0*/  IMAD.IADD R17, R17, 0x1, R7 ;  /* 0x0000000111117824 */ /* 0x000fe200078e0207 */
[----:B------:R-:W-:Y:S01]  /*0db0*/  @!P0 LOP3.LUT R0, R0, 0xfffffff8, RZ, 0xc0, !PT ;  /* 0xfffffff800008812 */ /* 0x000fe200078ec0ff */
[----:B------:R-:W-:Y:S01]  /*0dc0*/  IMAD R221, R219, c[0x0][0x218], RZ ;  /* 0x00008600dbdd7a24 */ /* 0x000fe200078e02ff */
[----:B-----5:R-:W-:Y:S02]  /*0dd0*/  @!P0 LEA.HI.X R19, R36, R11, R37, 0x1, P1 ;  /* 0x0000000b24138211 */ /* 0x020fe400008f0c25 */
[----:B------:R-:W-:Y:S01]  /*0de0*/  ISETP.GE.AND P1, PT, R2, R5, PT ;  /* 0x000000050200720c */ /* 0x000fe20003f26270 */
[----:B------:R-:W-:Y:S01]  /*0df0*/  @!P0 IMAD.WIDE R10, R0, 0x2, R10 ;  /* 0x00000002000a8825 */ /* 0x000fe200078e020a */
[----:B------:R-:W-:Y:S01]  /*0e00*/  @!P5 SHF.R.S32.HI R0, RZ, 0x1f, R3 ;  /* 0x0000001fff00d819 */ /* 0x000fe20000011403 */
[----:B------:R3:W-:Y:S01]  /*0e10*/  @!P0 LDGSTS.E.BYPASS.LTC128B.128 [R208+0x1100], [R18.64], !P6 ;  /* 0x0110000012d08fae */ /* 0x0007e2000f101d4a */
[----:B------:R-:W-:Y:S01]  /*0e20*/  LOP3.LUT R7, R206, 0xfffffff0, RZ, 0xc0, !PT ;  /* 0xfffffff0ce077812 */ /* 0x000fe200078ec0ff */
[----:B------:R-:W-:Y:S01]  /*0e30*/  IMAD R5, R32, c[0x0][0x1e8], RZ ;  /* 0x00007a0020057a24 */ /* 0x000fe200078e02ff */
[----:B------:R-:W-:Y:S01]  /*0e40*/  @!P5 LEA.HI R0, R0, R3, RZ, 0x3 ;  /* 0x000000030000d211 */ /* 0x000fe200078f18ff */
[----:B------:R4:W-:Y:S01]  /*0e50*/  @!P0 LDGSTS.E.BYPASS.LTC128B.128 [R208+0x5100], [R10.64], !P2 ;  /* 0x051000000ad08fae */ /* 0x0009e2000d101d4a */
[----:B-1----:R-:W-:Y:S01]  /*0e60*/  @!P5 LEA R20, P0, R36, R8, 0x1 ;  /* 0x000000082414d211 */ /* 0x002fe200078008ff */
[----:B------:R-:W-:Y:S01]  /*0e70*/  IMAD R210, R30, c[0x0][0x1ec], R5 ;  /* 0x00007b001ed27a24 */ /* 0x000fe200078e0205 */
[----:B------:R-:W-:Y:S01]  /*0e80*/  @!P5 LOP3.LUT R5, R0, 0xfffffff8, RZ, 0xc0, !PT ;  /* 0xfffffff80005d812 */ /* 0x000fe200078ec0ff */
[----:B------:R-:W-:Y:S01]  /*0e90*/  IMAD R221, R218, c[0x0][0x21c], R221 ;  /* 0x00008700dadd7a24 */ /* 0x000fe200078e02dd */
[----:B------:R-:W-:-:S02]  /*0ea0*/  @!P5 LEA.HI.X R21, R36, R9, R37, 0x1, P0 ;  /* 0x000000092415d211 */ /* 0x000fc400000f0c25 */
[----:B------:R-:W-:Y:S01]  /*0eb0*/  @!P1 SHF.R.S32.HI R0, RZ, 0x1f, R3 ;  /* 0x0000001fff009819 */ /* 0x000fe20000011403 */
[----:B------:R-:W-:Y:S02]  /*0ec0*/  @!P5 IMAD.WIDE R8, R5, 0x2, R8 ;  /* 0x000000020508d825 */ /* 0x000fe400078e0208 */
[----:B------:R1:W-:Y:S01]  /*0ed0*/  @!P5 LDGSTS.E.BYPASS.LTC128B.128 [R208+0x2100], [R20.64], !P6 ;  /* 0x0210000014d0dfae */ /* 0x0003e2000f101d4a */
[----:B------:R-:W-:Y:S01]  /*0ee0*/  @!P1 LEA.HI R0, R0, R3, RZ, 0x3 ;  /* 0x0000000300009211 */ /* 0x000fe200078f18ff */
[----:B------:R-:W-:Y:S02]  /*0ef0*/  IMAD R5, R15, c[0x0][0x1e4], RZ ;  /* 0x000079000f057a24 */ /* 0x000fe400078e02ff */
[----:B--2---:R-:W-:Y:S01]  /*0f00*/  IMAD.WIDE.U32 R22, R30, c[0x0][0x1e8], R16 ;  /* 0x00007a001e167a25 */ /* 0x004fe200078e0010 */
[----:B------:R2:W-:Y:S01]  /*0f10*/  @!P5 LDGSTS.E.BYPASS.LTC128B.128 [R208+0x6100], [R8.64], !P2 ;  /* 0x0610000008d0dfae */ /* 0x0005e2000d101d4a */
[----:B------:R-:W-:Y:S02]  /*0f20*/  @!P1 LOP3.LUT R0, R0, 0xfffffff8, RZ, 0xc0, !PT ;  /* 0xfffffff800009812 */ /* 0x000fe400078ec0ff */
[----:B------:R-:W-:Y:S01]  /*0f30*/  IMAD R15, R14, -0x60, R15 ;  /* 0xffffffa00e0f7824 */ /* 0x000fe200078e020f */
[----:B------:R-:W3:Y:S01]  /*0f40*/  SHFL.IDX PT, R16, R6, 0x3, 0x181f ;  /* 0x00781f0006107f89 */ /* 0x000ee200000e0000 */
[----:B------:R-:W-:-:S02]  /*0f50*/  IMAD.IADD R211, R23, 0x1, R210 ;  /* 0x0000000117d37824 */ /* 0x000fc400078e02d2 */
[----:B------:R-:W-:Y:S01]  /*0f60*/  IMAD.MOV.U32 R210, RZ, RZ, R22 ;  /* 0x000000ffffd27224 */ /* 0x000fe200078e0016 */
[----:B------:R5:W1:Y:S01]  /*0f70*/  SHFL.IDX PT, R17, R4, 0x3, 0x181f ;  /* 0x00781f0004117f89 */ /* 0x000a6200000e0000 */
[----:B------:R-:W-:Y:S01]  /*0f80*/  IADD3 R28, R15, c[0x0][0x1d0], -R34 ;  /* 0x000074000f1c7a10 */ /* 0x000fe20007ffe822 */
[----:B------:R-:W-:Y:S02]  /*0f90*/  IMAD.IADD R12, R109, 0x1, R5 ;  /* 0x000000016d0c7824 */ /* 0x000fe400078e0205 */
[----:B------:R-:W-:Y:S01]  /*0fa0*/  IMAD.WIDE.U32 R210, R218, c[0x0][0x1f0], R210 ;  /* 0x00007c00dad27a25 */ /* 0x000fe200078e00d2 */
[----:B------:R-:W-:-:S03]  /*0fb0*/  ISETP.GE.AND P0, PT, R28, 0x1, PT ;  /* 0x000000011c00780c */ /* 0x000fc60003f06270 */
[----:B------:R-:W-:Y:S02]  /*0fc0*/  IMAD R5, R12, R111, RZ ;  /* 0x0000006f0c057224 */ /* 0x000fe400078e02ff */
[----:B------:R-:W-:Y:S02]  /*0fd0*/  IMAD.IADD R213, R211, 0x1, R213 ;  /* 0x00000001d3d57824 */ /* 0x000fe400078e02d5 */
[----:B------:R-:W-:Y:S02]  /*0fe0*/  IMAD.MOV.U32 R212, RZ, RZ, R210 ;  /* 0x000000ffffd47224 */ /* 0x000fe400078e00d2 */
[-C--:B------:R-:W-:Y:S02]  /*0ff0*/  IMAD R5, R31, R108.reuse, R5 ;  /* 0x0000006c1f057224 */ /* 0x080fe400078e0205 */
[----:B--2---:R-:W-:Y:S01]  /*1000*/  IMAD.WIDE.U32 R8, R111, R108, R212 ;  /* 0x0000006c6f087225 */ /* 0x004fe200078e00d4 */
[----:B---3--:R-:W-:-:S03]  /*1010*/  @!P1 LEA R18, P5, R36, R16, 0x1 ;  /* 0x0000001024129211 */ /* 0x008fc600078a08ff */
[----:B-----5:R-:W-:Y:S01]  /*1020*/  IMAD.IADD R4, R104, 0x1, -R7 ;  /* 0x0000000168047824 */ /* 0x020fe200078e0a07 */
[----:B-1----:R-:W-:Y:S01]  /*1030*/  @!P1 LEA.HI.X R19, R36, R17, R37, 0x1, P5 ;  /* 0x0000001124139211 */ /* 0x002fe200028f0c25 */
[----:B------:R-:W-:Y:S01]  /*1040*/  IMAD.IADD R5, R9, 0x1, R5 ;  /* 0x0000000109057824 */ /* 0x000fe200078e0205 */
[----:B----4-:R-:W-:Y:S01]  /*1050*/  @P0 LEA R10, P5, R8, c[0x0][0x1c8], 0x1 ;  /* 0x00007200080a0a11 */ /* 0x010fe200078a08ff */
[----:B------:R-:W-:Y:S01]  /*1060*/  @!P1 IMAD.WIDE R16, R0, 0x2, R16 ;  /* 0x0000000200109825 */ /* 0x000fe200078e0210 */
[----:B------:R-:W-:Y:S01]  /*1070*/  SHF.R.S32.HI R7, RZ, 0x1f, R4 ;  /* 0x0000001fff077819 */ /* 0x000fe20000011404 */
[----:B------:R1:W-:Y:S01]  /*1080*/  @!P1 LDGSTS.E.BYPASS.LTC128B.128 [R208+0x3100], [R18.64], !P6 ;  /* 0x0310000012d09fae */ /* 0x0003e2000f101d4a */
[----:B------:R-:W-:Y:S01]  /*1090*/  ISETP.GE.AND P6, PT, R36, c[0x0][0x1d4], PT ;  /* 0x0000750024007a0c */ /* 0x000fe20003fc6270 */
[----:B------:R-:W-:Y:S01]  /*10a0*/  IMAD.U32 R6, RZ, RZ, UR6 ;  /* 0x00000006ff067e24 */ /* 0x000fe2000f8e00ff */
[----:B------:R-:W-:Y:S01]  /*10b0*/  @P0 LEA.HI.X R11, R8, c[0x0][0x1cc], R5, 0x1, P5 ;  /* 0x00007300080b0a11 */ /* 0x000fe200028f0c05 */
[----:B------:R2:W-:Y:S01]  /*10c0*/  @!P1 LDGSTS.E.BYPASS.LTC128B.128 [R208+0x7100], [R16.64], !P2 ;  /* 0x0710000010d09fae */ /* 0x0005e2000d101d4a */
[----:B------:R-:W-:-:S02]  /*10d0*/  ISETP.GE.AND P5, PT, R3, c[0x0][0x1d4], PT ;  /* 0x0000750003007a0c */ /* 0x000fc40003fa6270 */
[C---:B------:R-:W-:Y:S01]  /*10e0*/  ISETP.GE.AND P2, PT, R28.reuse, 0x21, PT ;  /* 0x000000211c00780c */ /* 0x040fe20003f46270 */
[----:B------:R-:W0:Y:S01]  /*10f0*/  LDGDEPBAR ;  /* 0x00000000000079af */ /* 0x000e220000000000 */
[----:B------:R-:W-:Y:S02]  /*1100*/  LEA.HI R2, R7, R4, RZ, 0x3 ;  /* 0x0000000407027211 */ /* 0x000fe400078f18ff */
[----:B------:R-:W-:Y:S02]  /*1110*/  ISETP.GE.AND P1, PT, R28, 0x41, PT ;  /* 0x000000411c00780c */ /* 0x000fe40003f26270 */
[----:B------:R-:W-:Y:S01]  /*1120*/  LOP3.LUT R3, R2, 0xfffffff8, RZ, 0xc0, !PT ;  /* 0xfffffff802037812 */ /* 0x000fe200078ec0ff */
[----:B------:R3:W-:Y:S01]  /*1130*/  @P0 LDGSTS.E.BYPASS.LTC128B.128 [R208+0x8100], [R10.64], !P6 ;  /* 0x081000000ad00fae */ /* 0x0007e2000f101d4a */
[----:B------:R-:W-:-:S03]  /*1140*/  SHF.R.S32.HI R7, RZ, 0x4, R206 ;  /* 0x00000004ff077819 */ /* 0x000fc600000114ce */
[----:B------:R-:W-:Y:S01]  /*1150*/  IMAD.IADD R0, R4, 0x1, -R3 ;  /* 0x0000000104007824 */ /* 0x000fe200078e0a03 */
[----:B------:R3:W-:Y:S01]  /*1160*/  @P0 LDGSTS.E.BYPASS.LTC128B.128 [R208+0xb100], [R10.64+0x80], !P5 ;  /* 0x0b1000800ad00fae */ /* 0x0007e2000e901d4a */
[----:B------:R-:W-:Y:S01]  /*1170*/  IMAD.U32 R4, RZ, RZ, UR6 ;  /* 0x00000006ff047e24 */ /* 0x000fe2000f8e00ff */
[----:B------:R-:W-:Y:S01]  /*1180*/  @P2 LEA R6, P0, R6, R8, 0x5 ;  /* 0x0000000806062211 */ /* 0x000fe200078028ff */
[----:B------:R-:W-:Y:S01]  /*1190*/  IMAD.U32 R3, RZ, RZ, UR7 ;  /* 0x00000007ff037e24 */ /* 0x000fe2000f8e00ff */
[----:B------:R-:W-:-:S04]  /*11a0*/  LEA.HI R206, R206, R7, RZ, 0x1 ;  /* 0x00000007cece7211 */ /* 0x000fc800078f08ff */
[----:B------:R-:W-:Y:S02]  /*11b0*/  @P2 LEA.HI.X R3, R4, R5, R3, 0x5, P0 ;  /* 0x0000000504032211 */ /* 0x000fe400000f2c03 */
[----:B------:R-:W-:-:S05]  /*11c0*/  LOP3.LUT R206, R206, 0xfffffffe, RZ, 0xc0, !PT ;  /* 0xfffffffecece7812 */ /* 0x000fca00078ec0ff */
[----:B------:R-:W-:Y:S02]  /*11d0*/  IMAD.IADD R206, R7, 0x1, -R206 ;  /* 0x0000000107ce7824 */ /* 0x000fe400078e0ace */
[----:B------:R-:W-:Y:S02]  /*11e0*/  IMAD.SHL.U32 R7, R0, 0x40, RZ ;  /* 0x0000004000077824 */ /* 0x000fe400078e00ff */
[----:B------:R-:W-:-:S03]  /*11f0*/  IMAD.SHL.U32 R4, R206, 0x8, RZ ;  /* 0x00000008ce047824 */ /* 0x000fc600078e00ff */
[----:B------:R-:W-:-:S04]  /*1200*/  LOP3.LUT R7, R7, 0x1c0, RZ, 0xc0, !PT ;  /* 0x000001c007077812 */ /* 0x000fc800078ec0ff */
[----:B------:R-:W-:Y:S02]  /*1210*/  LOP3.LUT R4, R7, 0x8, R4, 0xf8, !PT ;  /* 0x0000000807047812 */ /* 0x000fe400078ef804 */
[C---:B---3--:R-:W-:Y:S02]  /*1220*/  @P2 LEA R10, P0, R6.reuse, c[0x0][0x1c8], 0x1 ;  /* 0x00007200060a2a11 */ /* 0x048fe400078008ff */
[----:B------:R-:W-:Y:S02]  /*1230*/  SHF.R.U32.HI R7, RZ, 0x3, R7 ;  /* 0x00000003ff077819 */ /* 0x000fe40000011607 */
[----:B------:R-:W-:Y:S01]  /*1240*/  @P2 LEA.HI.X R11, R6, c[0x0][0x1cc], R3, 0x1, P0 ;  /* 0x00007300060b2a11 */ /* 0x000fe200000f0c03 */
[----:B------:R-:W-:Y:S01]  /*1250*/  IMAD.SHL.U32 R6, R29, 0x40, RZ ;  /* 0x000000401d067824 */ /* 0x000fe200078e00ff */
[----:B------:R-:W-:Y:S01]  /*1260*/  @P1 IADD3 R8, P0, R8, UR14, RZ ;  /* 0x0000000e08081c10 */ /* 0x000fe2000ff1e0ff */
[----:B------:R-:W-:Y:S01]  /*1270*/  IMAD.SHL.U32 R3, R34, 0x8, RZ ;  /* 0x0000000822037824 */ /* 0x000fe200078e00ff */
[----:B------:R-:W-:Y:S01]  /*1280*/  LOP3.LUT R4, R4, R7, RZ, 0x3c, !PT ;  /* 0x0000000704047212 */ /* 0x000fe200078e3cff */
[----:B------:R3:W-:Y:S01]  /*1290*/  @P2 LDGSTS.E.BYPASS.LTC128B.128 [R208+0x9100], [R10.64], !P6 ;  /* 0x091000000ad02fae */ /* 0x0007e2000f101d4a */
[----:B------:R-:W-:-:S02]  /*12a0*/  @P1 IADD3.X R5, R5, UR8, RZ, P0, !PT ;  /* 0x0000000805051c10 */ /* 0x000fc400087fe4ff */
[----:B--2---:R-:W-:Y:S01]  /*12b0*/  @P1 LEA R16, P0, R8, c[0x0][0x1c8], 0x1 ;  /* 0x0000720008101a11 */ /* 0x004fe200078008ff */
[----:B------:R3:W-:Y:S01]  /*12c0*/  @P2 LDGSTS.E.BYPASS.LTC128B.128 [R208+0xc100], [R10.64+0x80], !P5 ;  /* 0x0c1000800ad02fae */ /* 0x0007e2000e901d4a */
[----:B------:R-:W-:Y:S02]  /*12d0*/  LOP3.LUT R6, R6, 0x1c0, RZ, 0xc0, !PT ;  /* 0x000001c006067812 */ /* 0x000fe400078ec0ff */
[----:B------:R-:W-:Y:S01]  /*12e0*/  @P1 LEA.HI.X R17, R8, c[0x0][0x1cc], R5, 0x1, P0 ;  /* 0x0000730008111a11 */ /* 0x000fe200000f0c05 */
[----:B------:R-:W-:Y:S01]  /*12f0*/  IMAD.SHL.U32 R5, R2, 0x40, RZ ;  /* 0x0000004002057824 */ /* 0x000fe200078e00ff */
[----:B------:R-:W-:-:S03]  /*1300*/  SHF.R.U32.HI R9, RZ, 0x3, R6 ;  /* 0x00000003ff097819 */ /* 0x000fc60000011606 */
[----:B------:R1:W-:Y:S01]  /*1310*/  @P1 LDGSTS.E.BYPASS.LTC128B.128 [R208+0xa100], [R16.64], !P6 ;  /* 0x0a10000010d01fae */ /* 0x0003e2000f101d4a */
[----:B------:R-:W-:Y:S01]  /*1320*/  LOP3.LUT R2, R4, 0xfffffe00, R5, 0xf8, !PT ;  /* 0xfffffe0004027812 */ /* 0x000fe200078ef805 */
[----:B------:R-:W-:Y:S01]  /*1330*/  IMAD.MOV.U32 R5, RZ, RZ, 0x10 ;  /* 0x00000010ff057424 */ /* 0x000fe200078e00ff */
[----:B------:R-:W-:Y:S01]  /*1340*/  LOP3.LUT R4, R6, 0x8, R3, 0xf8, !PT ;  /* 0x0000000806047812 */ /* 0x000fe200078ef803 */
[----:B------:R1:W-:Y:S01]  /*1350*/  @P1 LDGSTS.E.BYPASS.LTC128B.128 [R208+0xd100], [R16.64+0x80], !P5 ;  /* 0x0d10008010d01fae */ /* 0x0003e2000e901d4a */
[----:B------:R-:W-:Y:S01]  /*1360*/  R2P PR, R0, 0x6 ;  /* 0x0000000600007804 */ /* 0x000fe20000000000 */
[----:B------:R-:W-:Y:S01]  /*1370*/  IMAD R7, R105, 0x400, R2 ;  /* 0x0000040069077824 */ /* 0x000fe200078e0202 */
[----:B------:R-:W-:Y:S01]  /*1380*/  LOP3.LUT R9, R4, R9, RZ, 0x3c, !PT ;  /* 0x0000000904097212 */ /* 0x000fe200078e3cff */
[----:B------:R-:W0:Y:S01]  /*1390*/  LDGDEPBAR ;  /* 0x00000000000079af */ /* 0x000e220000000000 */
[----:B------:R-:W-:Y:S01]  /*13a0*/  IMAD.MOV.U32 R3, RZ, RZ, 0x20 ;  /* 0x00000020ff037424 */ /* 0x000fe200078e00ff */
[----:B------:R-:W-:-:S02]  /*13b0*/  SEL R5, R5, 0xfffffff0, !P1 ;  /* 0xfffffff005057807 */ /* 0x000fc40004800000 */
[C---:B------:R-:W-:Y:S01]  /*13c0*/  LEA R4, R7.reuse, 0x100, 0x1 ;  /* 0x0000010007047811 */ /* 0x040fe200078e08ff */
[----:B------:R-:W-:Y:S01]  /*13d0*/  IMAD.SHL.U32 R7, R7, 0x2, RZ ;  /* 0x0000000207077824 */ /* 0x000fe200078e00ff */
[----:B------:R-:W-:Y:S01]  /*13e0*/  SEL R3, R3, 0xffffffe0, !P2 ;  /* 0xffffffe003037807 */ /* 0x000fe20005000000 */
[----:B------:R-:W-:Y:S01]  /*13f0*/  IMAD R206, R206, 0x200, R9 ;  /* 0x00000200cece7824 */ /* 0x000fe200078e0209 */
[----:B------:R-:W-:Y:S01]  /*1400*/  LOP3.LUT P0, RZ, R29, 0x2, RZ, 0xc0, !PT ;  /* 0x000000021dff7812 */ /* 0x000fe2000780c0ff */
[--C-:B------:R-:W-:Y:S01]  /*1410*/  IMAD R6, R5, 0x2, R4.reuse ;  /* 0x0000000205067824 */ /* 0x100fe200078e0204 */
[----:B------:R-:W-:Y:S01]  /*1420*/  ISETP.LT.OR P2, PT, R28, 0x1, P6 ;  /* 0x000000011c00780c */ /* 0x000fe20003741670 */
[C---:B------:R-:W-:Y:S02]  /*1430*/  IMAD R4, R3.reuse, 0x2, R4 ;  /* 0x0000000203047824 */ /* 0x040fe400078e0204 */
[----:B------:R-:W-:Y:S02]  /*1440*/  IMAD R0, R3, 0x2, R6 ;  /* 0x0000000203007824 */ /* 0x000fe400078e0206 */
[----:B------:R-:W-:-:S05]  /*1450*/  IMAD.SHL.U32 R206, R206, 0x2, RZ ;  /* 0x00000002cece7824 */ /* 0x000fca00078e00ff */
[----:B------:R-:W-:Y:S01]  /*1460*/  IADD3 R205, R206, 0x8120, RZ ;  /* 0x00008120cecd7810 */ /* 0x000fe20007ffe0ff */
[----:B------:R-:W-:-:S04]  /*1470*/  DEPBAR.LE SB0, 0x1 ;  /* 0x000080400000791a */ /* 0x000fc80000000000 */
[----:B------:R-:W-:Y:S06]  /*1480*/  BAR.SYNC.DEFER_BLOCKING 0x0 ;  /* 0x0000000000007b1d */ /* 0x000fec0000010000 */
[----:B------:R-:W-:Y:S04]  /*1490*/  LDSM.16.M88.4 R124, [R7+0x100] ;  /* 0x00010000077c783b */ /* 0x000fe80000000200 */
[----:B------:R2:W-:Y:S04]  /*14a0*/  LDSM.16.M88.4 R160, [R7+0x4100] ;  /* 0x0041000007a0783b */ /* 0x0005e80000000200 */
[----:B------:R-:W-:Y:S04]  /*14b0*/  LDSM.16.M88.4 R140, [R6] ;  /* 0x00000000068c783b */ /* 0x000fe80000000200 */
[----:B------:R-:W-:Y:S04]  /*14c0*/  LDSM.16.M88.4 R168, [R6+0x4000] ;  /* 0x0040000006a8783b */ /* 0x000fe80000000200 */
[----:B------:R-:W-:Y:S04]  /*14d0*/  LDSM.16.M88.4 R148, [R4] ;  /* 0x000000000494783b */ /* 0x000fe80000000200 */
[----:B------:R-:W-:Y:S04]  /*14e0*/  LDSM.16.M88.4 R172, [R4+0x4000] ;  /* 0x0040000004ac783b */ /* 0x000fe80000000200 */
[----:B------:R-:W-:Y:S01]  /*14f0*/  LDSM.16.M88.4 R156, [R0] ;  /* 0x00000000009c783b */ /* 0x000fe20000000200 */
[----:B--2---:R-:W-:-:S03]  /*1500*/  IADD3 R7, R206, 0x8100, RZ ;  /* 0x00008100ce077810 */ /* 0x004fc60007ffe0ff */
[----:B------:R2:W-:Y:S01]  /*1510*/  LDSM.16.M88.4 R176, [R0+0x4000] ;  /* 0x0040000000b0783b */ /* 0x0005e20000000200 */
[----:B------:R-:W-:-:S03]  /*1520*/  @P0 IADD3 R205, R7, -0x20, RZ ;  /* 0xffffffe007cd0810 */ /* 0x000fc60007ffe0ff */
[----:B------:R-:W-:Y:S01]  /*1530*/  BAR.SYNC.DEFER_BLOCKING 0x0 ;  /* 0x0000000000007b1d */ /* 0x000fe20000010000 */
[----:B------:R-:W-:Y:S01]  /*1540*/  IMAD R7, R32, c[0x0][0x210], RZ ;  /* 0x0000840020077a24 */ /* 0x000fe200078e02ff */
[C---:B------:R-:W-:Y:S02]  /*1550*/  IADD3 R199, R205.reuse, 0x800, RZ ;  /* 0x00000800cdc77810 */ /* 0x040fe40007ffe0ff */
[C---:B------:R-:W-:Y:S02]  /*1560*/  IADD3 R198, R205.reuse, 0x1000, RZ ;  /* 0x00001000cdc67810 */ /* 0x040fe40007ffe0ff */
[C---:B------:R-:W-:Y:S02]  /*1570*/  IADD3 R197, R205.reuse, 0x1800, RZ ;  /* 0x00001800cdc57810 */ /* 0x040fe40007ffe0ff */
[C---:B------:R-:W-:Y:S02]  /*1580*/  IADD3 R196, R205.reuse, 0x2000, RZ ;  /* 0x00002000cdc47810 */ /* 0x040fe40007ffe0ff */
[----:B------:R-:W-:-:S02]  /*1590*/  IADD3 R195, R205, 0x2800, RZ ;  /* 0x00002800cdc37810 */ /* 0x000fc40007ffe0ff */
[C---:B------:R-:W-:Y:S02]  /*15a0*/  IADD3 R193, R205.reuse, 0x3000, RZ ;  /* 0x00003000cdc17810 */ /* 0x040fe40007ffe0ff */
[C---:B------:R-:W-:Y:S02]  /*15b0*/  IADD3 R192, R205.reuse, 0x3800, RZ ;  /* 0x00003800cdc07810 */ /* 0x040fe40007ffe0ff */
[C---:B------:R-:W-:Y:S01]  /*15c0*/  IADD3 R191, R205.reuse, 0x4000, RZ ;  /* 0x00004000cdbf7810 */ /* 0x040fe20007ffe0ff */
[C---:B--2---:R-:W-:Y:S01]  /*15d0*/  IMAD R0, R34.reuse, c[0x0][0x20c], R33 ;  /* 0x0000830022007a24 */ /* 0x044fe200078e0221 */
[C---:B------:R-:W-:Y:S01]  /*15e0*/  IADD3 R190, R205.reuse, 0x4800, RZ ;  /* 0x00004800cdbe7810 */ /* 0x040fe20007ffe0ff */
[----:B------:R-:W-:Y:S01]  /*15f0*/  IMAD.WIDE.U32 R34, R34, c[0x0][0x208], R36 ;  /* 0x0000820022227a25 */ /* 0x000fe200078e0024 */
[----:B------:R-:W-:Y:S01]  /*1600*/  IADD3 R189, R205, 0x5000, RZ ;  /* 0x00005000cdbd7810 */ /* 0x000fe20007ffe0ff */
[----:B------:R-:W-:-:S04]  /*1610*/  DEPBAR.LE SB0, 0x0 ;  /* 0x000080000000791a */ /* 0x000fc80000000000 */
[----:B------:R-:W-:Y:S01]  /*1620*/  BAR.SYNC.DEFER_BLOCKING 0x0 ;  /* 0x0000000000007b1d */ /* 0x000fe20000010000 */
[----:B------:R-:W-:Y:S01]  /*1630*/  IMAD.IADD R35, R35, 0x1, R0 ;  /* 0x0000000123237824 */ /* 0x000fe200078e0200 */
[----:B------:R-:W-:Y:S01]  /*1640*/  IADD3 R188, R205, 0x5800, RZ ;  /* 0x00005800cdbc7810 */ /* 0x000fe20007ffe0ff */
[----:B------:R-:W-:Y:S02]  /*1650*/  IMAD R0, R31, c[0x0][0x208], RZ ;  /* 0x000082001f007a24 */ /* 0x000fe400078e02ff */
[----:B------:R-:W-:Y:S01]  /*1660*/  IMAD.U32 R31, RZ, RZ, UR9 ;  /* 0x00000009ff1f7e24 */ /* 0x000fe2000f8e00ff */
[----:B---3--:R-:W1:Y:S04]  /*1670*/  LDSM.16.M88.4 R8, [R206+0x8100] ;  /* 0x00810000ce08783b */ /* 0x008e680000000200 */
[----:B------:R-:W-:Y:S04]  /*1680*/  LDSM.16.M88.4 R20, [R205] ;  /* 0x00000000cd14783b */ /* 0x000fe80000000200 */
[----:B------:R-:W2:Y:S04]  /*1690*/  LDSM.16.M88.4 R76, [R206+0x8900] ;  /* 0x00890000ce4c783b */ /* 0x000ea80000000200 */
[----:B------:R-:W3:Y:S04]  /*16a0*/  LDSM.16.M88.4 R68, [R206+0x9100] ;  /* 0x00910000ce44783b */ /* 0x000ee80000000200 */
[----:B------:R-:W4:Y:S04]  /*16b0*/  LDSM.16.M88.4 R24, [R205+0x800] ;  /* 0x00080000cd18783b */ /* 0x000f280000000200 */
[----:B------:R-:W5:Y:S04]  /*16c0*/  LDSM.16.M88.4 R60, [R206+0x9900] ;  /* 0x00990000ce3c783b */ /* 0x000f680000000200 */
[----:B------:R-:W-:Y:S04]  /*16d0*/  LDSM.16.M88.4 R52, [R206+0xa100] ;  /* 0x00a10000ce34783b */ /* 0x000fe80000000200 */
[----:B------:R-:W-:Y:S04]  /*16e0*/  LDSM.16.M88.4 R44, [R206+0xa900] ;  /* 0x00a90000ce2c783b */ /* 0x000fe80000000200 */
[----:B------:R-:W-:Y:S01]  /*16f0*/  LDSM.16.M88.4 R40, [R205+0x2800] ;  /* 0x00280000cd28783b */ /* 0x000fe20000000200 */
[C---:B-1----:R-:W-:Y:S08]  /*1700*/  HMMA.16816.F32.BF16 R16, R124.reuse, R8, RZ ;  /* 0x000000087c10723c */ /* 0x042ff000000418ff */
[C---:B------:R-:W-:Y:S08]  /*1710*/  HMMA.16816.F32.BF16 R8, R124.reuse, R10, RZ ;  /* 0x0000000a7c08723c */ /* 0x040ff000000418ff */
[----:B--2---:R-:W-:Y:S08]  /*1720*/  HMMA.16816.F32.BF16 R80, R124, R76, RZ ;  /* 0x0000004c7c50723c */ /* 0x004ff000000418ff */
[C---:B------:R-:W-:Y:S08]  /*1730*/  HMMA.16816.F32.BF16 R16, R140.reuse, R20, R16 ;  /* 0x000000148c10723c */ /* 0x040ff00000041810 */
[----:B------:R-:W-:Y:S01]  /*1740*/  HMMA.16816.F32.BF16 R8, R140, R22, R8 ;  /* 0x000000168c08723c */ /* 0x000fe20000041808 */
[----:B------:R-:W1:Y:S07]  /*1750*/  LDSM.16.M88.4 R20, [R205+0x1000] ;  /* 0x00100000cd14783b */ /* 0x000e6e0000000200 */
[----:B---3--:R-:W-:Y:S08]  /*1760*/  HMMA.16816.F32.BF16 R72, R124, R68, RZ ;  /* 0x000000447c48723c */ /* 0x008ff000000418ff */
[----:B----4-:R-:W-:Y:S07]  /*1770*/  HMMA.16816.F32.BF16 R80, R140, R24, R80 ;  /* 0x000000188c50723c */ /* 0x010fee0000041850 */
[C---:B------:R-:W-:Y:S01]  /*1780*/  IMAD R25, R30.reuse, c[0x0][0x214], R7 ;  /* 0x000085001e197a24 */ /* 0x040fe200078e0207 */
[----:B------:R-:W-:Y:S01]  /*1790*/  HMMA.16816.F32.BF16 R76, R124, R78, RZ ;  /* 0x0000004e7c4c723c */ /* 0x000fe200000418ff */
[----:B------:R-:W-:-:S04]  /*17a0*/  IMAD.WIDE.U32 R6, R30, c[0x0][0x210], R34 ;  /* 0x000084001e067a25 */ /* 0x000fc800078e0022 */
[----:B------:R-:W-:-:S03]  /*17b0*/  IMAD.IADD R7, R7, 0x1, R25 ;  /* 0x0000000107077824 */ /* 0x000fc600078e0219 */
[----:B------:R-:W-:Y:S01]  /*17c0*/  HMMA.16816.F32.BF16 R68, R124, R70, RZ ;  /* 0x000000467c44723c */ /* 0x000fe200000418ff */
[----:B------:R-:W-:-:S04]  /*17d0*/  IMAD.WIDE.U32 R218, R218, c[0x0][0x218], R6 ;  /* 0x00008600dada7a25 */ /* 0x000fc800078e0006 */
[----:B------:R-:W-:Y:S02]  /*17e0*/  IMAD R7, R111, c[0x0][0x20c], R0 ;  /* 0x000083006f077a24 */ /* 0x000fe400078e0200 */
[----:B------:R-:W-:Y:S01]  /*17f0*/  IMAD.IADD R221, R219, 0x1, R221 ;  /* 0x00000001dbdd7824 */ /* 0x000fe200078e02dd */
[----:B-----5:R-:W-:Y:S01]  /*1800*/  HMMA.16816.F32.BF16 R64, R124, R60, RZ ;  /* 0x0000003c7c40723c */ /* 0x020fe200000418ff */
[----:B------:R-:W-:-:S07]  /*1810*/  IMAD.MOV.U32 R220, RZ, RZ, R218 ;  /* 0x000000ffffdc7224 */ /* 0x000fce00078e00da */
[C---:B-1----:R-:W-:Y:S07]  /*1820*/  HMMA.16816.F32.BF16 R72, R140.reuse, R20, R72 ;  /* 0x000000148c48723c */ /* 0x042fee0000041848 */
[----:B------:R-:W-:Y:S01]  /*1830*/  IMAD.WIDE.U32 R20, R111, c[0x0][0x208], RZ ;  /* 0x000082006f147a25 */ /* 0x000fe200078e00ff */
[----:B------:R-:W-:Y:S01]  /*1840*/  HMMA.16816.F32.BF16 R76, R140, R26, R76 ;  /* 0x0000001a8c4c723c */ /* 0x000fe2000004184c */
[----:B------:R-:W1:Y:S02]  /*1850*/  LDSM.16.M88.4 R24, [R205+0x1800] ;  /* 0x00180000cd18783b */ /* 0x000e640000000200 */
[----:B------:R-:W-:-:S02]  /*1860*/  IMAD.IADD R0, R21, 0x1, R7 ;  /* 0x0000000115007824 */ /* 0x000fc400078e0207 */
[----:B------:R-:W-:-:S03]  /*1870*/  IMAD.WIDE.U32 R20, R20, 0x60, R220 ;  /* 0x0000006014147825 */ /* 0x000fc600078e00dc */
[----:B------:R-:W-:Y:S01]  /*1880*/  HMMA.16816.F32.BF16 R68, R140, R22, R68 ;  /* 0x000000168c44723c */ /* 0x000fe20000041844 */
[----:B------:R-:W-:Y:S01]  /*1890*/  IMAD R0, R0, 0x60, RZ ;  /* 0x0000006000007824 */ /* 0x000fe200078e02ff */
[----:B------:R-:W-:-:S03]  /*18a0*/  LEA R6, P0, R20, c[0x0][0x1f8], 0x1 ;  /* 0x00007e0014067a11 */ /* 0x000fc600078008ff */
[----:B------:R-:W-:-:S03]  /*18b0*/  IMAD.IADD R0, R21, 0x1, R0 ;  /* 0x0000000115007824 */ /* 0x000fc600078e0200 */
[C---:B------:R-:W-:Y:S02]  /*18c0*/  HMMA.16816.F32.BF16 R60, R124.reuse, R62, RZ ;  /* 0x0000003e7c3c723c */ /* 0x040fe400000418ff */
[----:B------:R-:W-:Y:S01]  /*18d0*/  LEA.HI.X R7, R20, c[0x0][0x1fc], R0, 0x1, P0 ;  /* 0x00007f0014077a11 */ /* 0x000fe200000f0c00 */
[----:B------:R-:W-:Y:S01]  /*18e0*/  IMAD.MOV.U32 R0, RZ, RZ, 0x40 ;  /* 0x00000040ff007424 */ /* 0x000fe200078e00ff */
[----:B------:R-:W-:Y:S01]  /*18f0*/  IADD3 R30, P1, P0, R31, 0x80, R6 ;  /* 0x000000801f1e7810 */ /* 0x000fe2000783e006 */
[----:B------:R-:W2:Y:S03]  /*1900*/  LDSM.16.M88.4 R20, [R205+0x2000] ;  /* 0x00200000cd14783b */ /* 0x000ea60000000200 */
[----:B------:R-:W-:Y:S01]  /*1910*/  IADD3.X R31, RZ, UR12, R7, P1, P0 ;  /* 0x0000000cff1f7c10 */ /* 0x000fe20008fe0407 */
[----:B------:R-:W-:Y:S01]  /*1920*/  @!PT LDS RZ, [RZ] ;  /* 0x00000000fffff984 */ /* 0x000fe20000000800 */
[----:B------:R-:W-:Y:S01]  /*1930*/  @!PT LDS RZ, [RZ] ;  /* 0x00000000fffff984 */ /* 0x000fe20000000800 */
[----:B------:R-:W-:Y:S01]  /*1940*/  @!PT LDS RZ, [RZ] ;  /* 0x00000000fffff984 */ /* 0x000fe20000000800 */
[----:B------:R3:W-:Y:S01]  /*1950*/  LDGSTS.E.BYPASS.LTC128B.128 [R208+0x100], [R6.64], !P2 ;  /* 0x0010000006d07fae */ /* 0x0007e2000d101d4a */
[----:B------:R-:W-:Y:S01]  /*1960*/  IADD3 R32, P0, R6, UR9, RZ ;  /* 0x0000000906207c10 */ /* 0x000fe2000ff1e0ff */
[----:B------:R-:W-:Y:S01]  /*1970*/  HMMA.16816.F32.BF16 R56, R124, R52, RZ ;  /* 0x000000347c38723c */ /* 0x000fe200000418ff */
[----:B------:R-:W-:-:S02]  /*1980*/  ISETP.LT.OR P1, PT, R28, 0x1, P5 ;  /* 0x000000011c00780c */ /* 0x000fc40002f21670 */
[----:B------:R-:W-:Y:S02]  /*1990*/  IADD3.X R33, R7, UR12, RZ, P0, !PT ;  /* 0x0000000c07217c10 */ /* 0x000fe400087fe4ff */
[C---:B------:R-:W-:Y:S02]  /*19a0*/  ISETP.LT.OR P0, PT, R28.reuse, 0x21, P6 ;  /* 0x000000211c00780c */ /* 0x040fe40003701670 */
[----:B------:R-:W-:Y:S01]  /*19b0*/  ISETP.LT.OR P2, PT, R28, 0x21, P5 ;  /* 0x000000211c00780c */ /* 0x000fe20002f41670 */
[C---:B------:R-:W-:Y:S06]  /*19c0*/  HMMA.16816.F32.BF16 R52, R124.reuse, R54, RZ ;  /* 0x000000367c34723c */ /* 0x040fec00000418ff */
[----:B------:R3:W-:Y:S01]  /*19d0*/  LDGSTS.E.BYPASS.LTC128B.128 [R208+0x3100], [R6.64+0x80], !P1 ;  /* 0x0310008006d07fae */ /* 0x0007e2000c901d4a */
[----:B------:R-:W-:Y:S01]  /*19e0*/  LOP3.LUT P1, RZ, R29, 0x4, RZ, 0xc0, !PT ;  /* 0x000000041dff7812 */ /* 0x000fe2000782c0ff */
[----:B------:R-:W-:Y:S02]  /*19f0*/  HMMA.16816.F32.BF16 R48, R124, R44, RZ ;  /* 0x0000002c7c30723c */ /* 0x000fe400000418ff */
[----:B------:R4:W-:Y:S01]  /*1a00*/  LDGSTS.E.BYPASS.LTC128B.128 [R208+0x1100], [R32.64], !P0 ;  /* 0x0110000020d07fae */ /* 0x0009e2000c101d4a */
[----:B------:R-:W-:-:S02]  /*1a10*/  IADD3 R84, P0, R32, UR9, RZ ;  /* 0x0000000920547c10 */ /* 0x000fc4000ff1e0ff */
[----:B------:R-:W-:Y:S01]  /*1a20*/  SEL R0, R0, 0xffffffc0, !P1 ;  /* 0xffffffc000007807 */ /* 0x000fe20004800000 */
[----:B------:R5:W-:Y:S01]  /*1a30*/  LDGSTS.E.BYPASS.LTC128B.128 [R208+0x4100], [R30.64], !P2 ;  /* 0x041000001ed07fae */ /* 0x000be2000d101d4a */
[----:B------:R-:W-:Y:S01]  /*1a40*/  IADD3.X R85, R33, UR12, RZ, P0, !PT ;  /* 0x0000000c21557c10 */ /* 0x000fe200087fe4ff */
[----:B-1----:R-:W-:Y:S01]  /*1a50*/  HMMA.16816.F32.BF16 R64, R140, R24, R64 ;  /* 0x000000188c40723c */ /* 0x002fe20000041840 */
[----:B------:R-:W-:Y:S01]  /*1a60*/  ISETP.LT.OR P2, PT, R28, 0x41, P6 ;  /* 0x000000411c00780c */ /* 0x000fe20003741670 */
[----:B------:R-:W-:Y:S01]  /*1a70*/  IMAD.IADD R203, R206, 0x1, R0 ;  /* 0x00000001cecb7824 */ /* 0x000fe200078e0200 */
[----:B------:R-:W-:Y:S01]  /*1a80*/  ISETP.LT.OR P0, PT, R28, 0x41, P5 ;  /* 0x000000411c00780c */ /* 0x000fe20002f01670 */
[----:B------:R-:W-:-:S04]  /*1a90*/  IMAD.IADD R194, R0, 0x1, R205 ;  /* 0x0000000100c27824 */ /* 0x000fc800078e02cd */
[----:B------:R-:W-:Y:S06]  /*1aa0*/  HMMA.16816.F32.BF16 R60, R140, R26, R60 ;  /* 0x0000001a8c3c723c */ /* 0x000fec000004183c */
[----:B------:R1:W-:Y:S02]  /*1ab0*/  LDGSTS.E.BYPASS.LTC128B.128 [R208+0x2100], [R84.64], !P2 ;  /* 0x0210000054d07fae */ /* 0x0003e4000d101d4a */
[----:B------:R-:W-:Y:S02]  /*1ac0*/  HMMA.16816.F32.BF16 R44, R124, R46, RZ ;  /* 0x0000002e7c2c723c */ /* 0x000fe400000418ff */
[----:B------:R1:W-:Y:S01]  /*1ad0*/  LDGSTS.E.BYPASS.LTC128B.128 [R208+0x5100], [R84.64+0x80], !P0 ;  /* 0x0510008054d07fae */ /* 0x0003e2000c101d4a */
[----:B------:R-:W-:-:S03]  /*1ae0*/  ISETP.GT.AND P0, PT, R111, R207, PT ;  /* 0x000000cf6f00720c */ /* 0x000fc60003f04270 */
[----:B------:R-:W3:Y:S02]  /*1af0*/  LDSM.16.M88.4 R36, [R203+0x8100] ;  /* 0x00810000cb24783b */ /* 0x000ee40000000200 */
[C---:B--2---:R-:W-:Y:S02]  /*1b00*/  HMMA.16816.F32.BF16 R56, R140.reuse, R20, R56 ;  /* 0x000000148c38723c */ /* 0x044fe40000041838 */
[----:B------:R-:W2:Y:S04]  /*1b10*/  LDSM.16.M88.4 R96, [R203+0x8900] ;  /* 0x00890000cb60783b */ /* 0x000ea80000000200 */
[----:B----4-:R-:W4:Y:S02]  /*1b20*/  LDSM.16.M88.4 R32, [R203+0x9100] ;  /* 0x00910000cb20783b */ /* 0x010f240000000200 */
[C---:B------:R-:W-:Y:S02]  /*1b30*/  HMMA.16816.F32.BF16 R52, R140.reuse, R22, R52 ;  /* 0x000000168c34723c */ /* 0x040fe40000041834 */
[----:B-----5:R-:W5:Y:S04]  /*1b40*/  LDSM.16.M88.4 R28, [R203+0x9900] ;  /* 0x00990000cb1c783b */ /* 0x020f680000000200 */
[----:B------:R-:W2:Y:S02]  /*1b50*/  LDSM.16.M88.4 R24, [R203+0xa100] ;  /* 0x00a10000cb18783b */ /* 0x000ea40000000200 */
[C---:B------:R-:W-:Y:S02]  /*1b60*/  HMMA.16816.F32.BF16 R48, R140.reuse, R40, R48 ;  /* 0x000000288c30723c */ /* 0x040fe40000041830 */
[----:B------:R-:W4:Y:S04]  /*1b70*/  LDSM.16.M88.4 R20, [R203+0xa900] ;  /* 0x00a90000cb14783b */ /* 0x000f280000000200 */
[----:B------:R-:W4:Y:S02]  /*1b80*/  LDSM.16.M88.4 R92, [R194] ;  /* 0x00000000c25c783b */ /* 0x000f240000000200 */
[----:B------:R-:W-:Y:S02]  /*1b90*/  HMMA.16816.F32.BF16 R44, R140, R42, R44 ;  /* 0x0000002a8c2c723c */ /* 0x000fe4000004182c */
[----:B------:R-:W4:Y:S04]  /*1ba0*/  LDSM.16.M88.4 R88, [R194+0x800] ;  /* 0x00080000c258783b */ /* 0x000f280000000200 */
[----:B-1----:R-:W1:Y:S04]  /*1bb0*/  LDSM.16.M88.4 R84, [R194+0x1000] ;  /* 0x00100000c254783b */ /* 0x002e680000000200 */
[----:B------:R-:W1:Y:S01]  /*1bc0*/  LDSM.16.M88.4 R40, [R194+0x1800] ;  /* 0x00180000c228783b */ /* 0x000e620000000200 */
[C---:B---3--:R-:W-:Y:S03]  /*1bd0*/  HMMA.16816.F32.BF16 R16, R148.reuse, R36, R16 ;  /* 0x000000249410723c */ /* 0x048fe60000041810 */
[----:B------:R-:W-:Y:S04]  /*1be0*/  LDSM.16.M88.4 R100, [R203+0xb900] ;  /* 0x00b90000cb64783b */ /* 0x000fe80000000200 */
[----:B------:R-:W0:Y:S01]  /*1bf0*/  LDGDEPBAR ;  /* 0x00000000000079af */ /* 0x000e220000000000 */
[C---:B------:R-:W-:Y:S03]  /*1c00*/  HMMA.16816.F32.BF16 R8, R148.reuse, R38, R8 ;  /* 0x000000269408723c */ /* 0x040fe60000041808 */
[----:B------:R-:W3:Y:S05]  /*1c10*/  LDSM.16.M88.4 R36, [R194+0x2000] ;  /* 0x00200000c224783b */ /* 0x000eea0000000200 */
[C---:B--2---:R-:W-:Y:S08]  /*1c20*/  HMMA.16816.F32.BF16 R80, R148.reuse, R96, R80 ;  /* 0x000000609450723c */ /* 0x044ff00000041850 */
[C---:B------:R-:W-:Y:S01]  /*1c30*/  HMMA.16816.F32.BF16 R76, R148.reuse, R98, R76 ;  /* 0x00000062944c723c */ /* 0x040fe2000004184c */
[----:B------:R-:W2:Y:S07]  /*1c40*/  LDSM.16.M88.4 R96, [R194+0x2800] ;  /* 0x00280000c260783b */ /* 0x000eae0000000200 */
[C---:B----4-:R-:W-:Y:S08]  /*1c50*/  HMMA.16816.F32.BF16 R72, R148.reuse, R32, R72 ;  /* 0x000000209448723c */ /* 0x050ff00000041848 */
[C---:B------:R-:W-:Y:S01]  /*1c60*/  HMMA.16816.F32.BF16 R68, R148.reuse, R34, R68 ;  /* 0x000000229444723c */ /* 0x040fe20000041844 */
[----:B------:R-:W4:Y:S07]  /*1c70*/  LDSM.16.M88.4 R32, [R206+0xb100] ;  /* 0x00b10000ce20783b */ /* 0x000f2e0000000200 */
[C---:B-----5:R-:W-:Y:S08]  /*1c80*/  HMMA.16816.F32.BF16 R64, R148.reuse, R28, R64 ;  /* 0x0000001c9440723c */ /* 0x060ff00000041840 */
[C---:B------:R-:W-:Y:S01]  /*1c90*/  HMMA.16816.F32.BF16 R60, R148.reuse, R30, R60 ;  /* 0x0000001e943c723c */ /* 0x040fe2000004183c */
[----:B------:R-:W5:Y:S07]  /*1ca0*/  LDSM.16.M88.4 R28, [R206+0xb900] ;  /* 0x00b90000ce1c783b */ /* 0x000f6e0000000200 */
[C---:B------:R-:W-:Y:S08]  /*1cb0*/  HMMA.16816.F32.BF16 R56, R148.reuse, R24, R56 ;  /* 0x000000189438723c */ /* 0x040ff00000041838 */
[C---:B------:R-:W-:Y:S01]  /*1cc0*/  HMMA.16816.F32.BF16 R52, R148.reuse, R26, R52 ;  /* 0x0000001a9434723c */ /* 0x040fe20000041834 */
[----:B------:R-:W1:Y:S07]  /*1cd0*/  LDSM.16.M88.4 R24, [R206+0xc100] ;  /* 0x00c10000ce18783b */ /* 0x000e6e0000000200 */
[C---:B------:R-:W-:Y:S08]  /*1ce0*/  HMMA.16816.F32.BF16 R48, R148.reuse, R20, R48 ;  /* 0x000000149430723c */ /* 0x040ff00000041830 */
[----:B------:R-:W-:Y:S01]  /*1cf0*/  HMMA.16816.F32.BF16 R44, R148, R22, R44 ;  /* 0x00000016942c723c */ /* 0x000fe2000004182c */
[----:B------:R-:W2:Y:S07]  /*1d00*/  LDSM.16.M88.4 R20, [R206+0xc900] ;  /* 0x00c90000ce14783b */ /* 0x000eae0000000200 */
[C---:B------:R-:W-:Y:S08]  /*1d10*/  HMMA.16816.F32.BF16 R16, R156.reuse, R92, R16 ;  /* 0x0000005c9c10723c */ /* 0x040ff00000041810 */
[C---:B------:R-:W-:Y:S01]  /*1d20*/  HMMA.16816.F32.BF16 R8, R156.reuse, R94, R8 ;  /* 0x0000005e9c08723c */ /* 0x040fe20000041808 */
[----:B------:R-:W2:Y:S07]  /*1d30*/  LDSM.16.M88.4 R92, [R206+0xd100] ;  /* 0x00d10000ce5c783b */ /* 0x000eae0000000200 */
[C---:B------:R-:W-:Y:S08]  /*1d40*/  HMMA.16816.F32.BF16 R80, R156.reuse, R88, R80 ;  /* 0x000000589c50723c */ /* 0x040ff00000041850 */
[C---:B------:R-:W-:Y:S01]  /*1d50*/  HMMA.16816.F32.BF16 R76, R156.reuse, R90, R76 ;  /* 0x0000005a9c4c723c */ /* 0x040fe2000004184c */
[----:B------:R-:W2:Y:S07]  /*1d60*/  LDSM.16.M88.4 R88, [R206+0xd900] ;  /* 0x00d90000ce58783b */ /* 0x000eae0000000200 */
[C---:B-1----:R-:W-:Y:S08]  /*1d70*/  HMMA.16816.F32.BF16 R72, R156.reuse, R84, R72 ;  /* 0x000000549c48723c */ /* 0x042ff00000041848 */
[C---:B------:R-:W-:Y:S01]  /*1d80*/  HMMA.16816.F32.BF16 R68, R156.reuse, R86, R68 ;  /* 0x000000569c44723c */ /* 0x040fe20000041844 */
[----:B------:R-:W1:Y:S07]  /*1d90*/  LDSM.16.M88.4 R84, [R205+0x3000] ;  /* 0x00300000cd54783b */ /* 0x000e6e0000000200 */
[C---:B------:R-:W-:Y:S08]  /*1da0*/  HMMA.16816.F32.BF16 R64, R156.reuse, R40, R64 ;  /* 0x000000289c40723c */ /* 0x040ff00000041840 */
[C---:B------:R-:W-:Y:S01]  /*1db0*/  HMMA.16816.F32.BF16 R60, R156.reuse, R42, R60 ;  /* 0x0000002a9c3c723c */ /* 0x040fe2000004183c */
[----:B------:R-:W1:Y:S07]  /*1dc0*/  LDSM.16.M88.4 R40, [R205+0x3800] ;  /* 0x00380000cd28783b */ /* 0x000e6e0000000200 */
[C---:B---3--:R-:W-:Y:S08]  /*1dd0*/  HMMA.16816.F32.BF16 R56, R156.reuse, R36, R56 ;  /* 0x000000249c38723c */ /* 0x048ff00000041838 */
[C---:B------:R-:W-:Y:S01]  /*1de0*/  HMMA.16816.F32.BF16 R52, R156.reuse, R38, R52 ;  /* 0x000000269c34723c */ /* 0x040fe20000041834 */
[----:B------:R-:W3:Y:S07]  /*1df0*/  LDSM.16.M88.4 R36, [R205+0x4000] ;  /* 0x00400000cd24783b */ /* 0x000eee0000000200 */
[C---:B--2---:R-:W-:Y:S08]  /*1e00*/  HMMA.16816.F32.BF16 R48, R156.reuse, R96, R48 ;  /* 0x000000609c30723c */ /* 0x044ff00000041830 */
[----:B------:R-:W-:Y:S01]  /*1e10*/  HMMA.16816.F32.BF16 R44, R156, R98, R44 ;  /* 0x000000629c2c723c */ /* 0x000fe2000004182c */
[----:B------:R-:W-:Y:S07]  /*1e20*/  LDSM.16.M88.4 R96, [R203+0xc100] ;  /* 0x00c10000cb60783b */ /* 0x000fee0000000200 */
[C---:B----4-:R-:W-:Y:S08]  /*1e30*/  HMMA.16816.F32.BF16 R16, R160.reuse, R32, R16 ;  /* 0x00000020a010723c */ /* 0x050ff00000041810 */
[C---:B------:R-:W-:Y:S01]  /*1e40*/  HMMA.16816.F32.BF16 R8, R160.reuse, R34, R8 ;  /* 0x00000022a008723c */ /* 0x040fe20000041808 */
[----:B------:R-:W2:Y:S07]  /*1e50*/  LDSM.16.M88.4 R32, [R205+0x4800] ;  /* 0x00480000cd20783b */ /* 0x000eae0000000200 */
[C---:B-----5:R-:W-:Y:S08]  /*1e60*/  HMMA.16816.F32.BF16 R80, R160.reuse, R28, R80 ;  /* 0x0000001ca050723c */ /* 0x060ff00000041850 */
[C---:B------:R-:W-:Y:S01]  /*1e70*/  HMMA.16816.F32.BF16 R76, R160.reuse, R30, R76 ;  /* 0x0000001ea04c723c */ /* 0x040fe2000004184c */
[----:B------:R-:W4:Y:S07]  /*1e80*/  LDSM.16.M88.4 R28, [R205+0x5000] ;  /* 0x00500000cd1c783b */ /* 0x000f2e0000000200 */
[C---:B------:R-:W-:Y:S08]  /*1e90*/  HMMA.16816.F32.BF16 R72, R160.reuse, R24, R72 ;  /* 0x00000018a048723c */ /* 0x040ff00000041848 */
[C---:B------:R-:W-:Y:S01]  /*1ea0*/  HMMA.16816.F32.BF16 R68, R160.reuse, R26, R68 ;  /* 0x0000001aa044723c */ /* 0x040fe20000041844 */
[----:B------:R-:W5:Y:S07]  /*1eb0*/  LDSM.16.M88.4 R24, [R205+0x5800] ;  /* 0x00580000cd18783b */ /* 0x000f6e0000000200 */
[C---:B------:R-:W-:Y:S08]  /*1ec0*/  HMMA.16816.F32.BF16 R64, R160.reuse, R20, R64 ;  /* 0x00000014a040723c */ /* 0x040ff00000041840 */
[C---:B------:R-:W-:Y:S01]  /*1ed0*/  HMMA.16816.F32.BF16 R60, R160.reuse, R22, R60 ;  /* 0x00000016a03c723c */ /* 0x040fe2000004183c */
[----:B------:R-:W2:Y:S07]  /*1ee0*/  LDSM.16.M88.4 R20, [R203+0xb100] ;  /* 0x00b10000cb14783b */ /* 0x000eae0000000200 */
[C---:B------:R-:W-:Y:S08]  /*1ef0*/  HMMA.16816.F32.BF16 R56, R160.reuse, R92, R56 ;  /* 0x0000005ca038723c */ /* 0x040ff00000041838 */
[C---:B------:R-:W-:Y:S01]  /*1f00*/  HMMA.16816.F32.BF16 R52, R160.reuse, R94, R52 ;  /* 0x0000005ea034723c */ /* 0x040fe20000041834 */
[----:B------:R-:W2:Y:S07]  /*1f10*/  LDSM.16.M88.4 R92, [R203+0xc900] ;  /* 0x00c90000cb5c783b */ /* 0x000eae0000000200 */
[C---:B------:R-:W-:Y:S08]  /*1f20*/  HMMA.16816.F32.BF16 R48, R160.reuse, R88, R48 ;  /* 0x00000058a030723c */ /* 0x040ff00000041830 */
[----:B------:R-:W-:Y:S01]  /*1f30*/  HMMA.16816.F32.BF16 R44, R160, R90, R44 ;  /* 0x0000005aa02c723c */ /* 0x000fe2000004182c */
        /* <DEDUP_REMOVED lines=11> */
[C---:B------:R-:W-:Y:S01]  /*1ff0*/  HMMA.16816.F32.BF16 R60, R168.reuse, R34, R60 ;  /* 0x00000022a83c723c */ /* 0x040fe2000004183c */
[----:B------:R-:W2:Y:S07]  /*2000*/  LDSM.16.M88.4 R32, [R194+0x4000] ;  /* 0x00400000c220783b */ /* 0x000eae0000000200 */
[C---:B----4-:R-:W-:Y:S08]  /*2010*/  HMMA.16816.F32.BF16 R56, R168.reuse, R28, R56 ;  /* 0x0000001ca838723c */ /* 0x050ff00000041838 */
[C---:B------:R-:W-:Y:S01]  /*2020*/  HMMA.16816.F32.BF16 R52, R168.reuse, R30, R52 ;  /* 0x0000001ea834723c */ /* 0x040fe20000041834 */
[----:B------:R-:W4:Y:S07]  /*2030*/  LDSM.16.M88.4 R28, [R194+0x4800] ;  /* 0x00480000c21c783b */ /* 0x000f2e0000000200 */
[C---:B-----5:R-:W-:Y:S08]  /*2040*/  HMMA.16816.F32.BF16 R48, R168.reuse, R24, R48 ;  /* 0x00000018a830723c */ /* 0x060ff00000041830 */
[----:B------:R-:W-:Y:S01]  /*2050*/  HMMA.16816.F32.BF16 R44, R168, R26, R44 ;  /* 0x0000001aa82c723c */ /* 0x000fe2000004182c */
[----:B------:R-:W5:Y:S07]  /*2060*/  LDSM.16.M88.4 R24, [R194+0x5000] ;  /* 0x00500000c218783b */ /* 0x000f6e0000000200 */
[C---:B------:R-:W-:Y:S08]  /*2070*/  HMMA.16816.F32.BF16 R16, R172.reuse, R20, R16 ;  /* 0x00000014ac10723c */ /* 0x040ff00000041810 */
[----:B------:R-:W-:Y:S01]  /*2080*/  HMMA.16816.F32.BF16 R8, R172, R22, R8 ;  /* 0x00000016ac08723c */ /* 0x000fe20000041808 */
[----:B------:R-:W1:Y:S01]  /*2090*/  LDSM.16.M88.4 R20, [R194+0x5800] ;  /* 0x00580000c214783b */ /* 0x000e620000000200 */
[----:B------:R-:W-:-:S06]  /*20a0*/  DEPBAR.LE SB0, 0x0 ;  /* 0x000080000000791a */ /* 0x000fcc0000000000 */
        /* <DEDUP_REMOVED lines=8> */
[C---:B-1----:R-:W-:Y:S08]  /*2130*/  HMMA.16816.F32.BF16 R48, R172.reuse, R84, R48 ;  /* 0x00000054ac30723c */ /* 0x042ff00000041830 */
[----:B------:R-:W-:Y:S08]  /*2140*/  HMMA.16816.F32.BF16 R44, R172, R86, R44 ;  /* 0x00000056ac2c723c */ /* 0x000ff0000004182c */
[C---:B------:R-:W-:Y:S08]  /*2150*/  HMMA.16816.F32.BF16 R16, R176.reuse, R40, R16 ;  /* 0x00000028b010723c */ /* 0x040ff00000041810 */
[C---:B------:R-:W-:Y:S08]  /*2160*/  HMMA.16816.F32.BF16 R8, R176.reuse, R42, R8 ;  /* 0x0000002ab008723c */ /* 0x040ff00000041808 */
[C---:B---3--:R-:W-:Y:S08]  /*2170*/  HMMA.16816.F32.BF16 R80, R176.reuse, R36, R80 ;  /* 0x00000024b050723c */ /* 0x048ff00000041850 */
[C---:B------:R-:W-:Y:S08]  /*2180*/  HMMA.16816.F32.BF16 R76, R176.reuse, R38, R76 ;  /* 0x00000026b04c723c */ /* 0x040ff0000004184c */
[C---:B--2---:R-:W-:Y:S08]  /*2190*/  HMMA.16816.F32.BF16 R72, R176.reuse, R32, R72 ;  /* 0x00000020b048723c */ /* 0x044ff00000041848 */
[C---:B------:R-:W-:Y:S08]  /*21a0*/  HMMA.16816.F32.BF16 R68, R176.reuse, R34, R68 ;  /* 0x00000022b044723c */ /* 0x040ff00000041844 */
[C---:B----4-:R-:W-:Y:S08]  /*21b0*/  HMMA.16816.F32.BF16 R64, R176.reuse, R28, R64 ;  /* 0x0000001cb040723c */ /* 0x050ff00000041840 */
[C---:B------:R-:W-:Y:S08]  /*21c0*/  HMMA.16816.F32.BF16 R60, R176.reuse, R30, R60 ;  /* 0x0000001eb03c723c */ /* 0x040ff0000004183c */
[C---:B-----5:R-:W-:Y:S08]  /*21d0*/  HMMA.16816.F32.BF16 R56, R176.reuse, R24, R56 ;  /* 0x00000018b038723c */ /* 0x060ff00000041838 */
[C---:B------:R-:W-:Y:S08]  /*21e0*/  HMMA.16816.F32.BF16 R52, R176.reuse, R26, R52 ;  /* 0x0000001ab034723c */ /* 0x040ff00000041834 */
[C---:B------:R-:W-:Y:S08]  /*21f0*/  HMMA.16816.F32.BF16 R48, R176.reuse, R20, R48 ;  /* 0x00000014b030723c */ /* 0x040ff00000041830 */
[----:B------:R-:W-:Y:S01]  /*2200*/  HMMA.16816.F32.BF16 R44, R176, R22, R44 ;  /* 0x00000016b02c723c */ /* 0x000fe2000004182c */
[----:B------:R-:W-:Y:S06]  /*2210*/  BAR.SYNC.DEFER_BLOCKING 0x0 ;  /* 0x0000000000007b1d */ /* 0x000fec0000010000 */
[----:B------:R-:W-:Y:S05]  /*2220*/  @!P0 BRA `(.L_x_160) ;  /* 0x000001a000008947 */ /* 0x000fea0003800000 */
[----:B------:R-:W-:Y:S01]  /*2230*/  IADD3 R21, R14, -0x2, RZ ;  /* 0xfffffffe0e157810 */ /* 0x000fe20007ffe0ff */
[----:B------:R-:W-:-:S02]  /*2240*/  USHF.L.U32 UR4, UR6, 0x6, URZ ;  /* 0x0000000606047899 */ /* 0x000fc4000800063f */
[----:B------:R-:W-:Y:S01]  /*2250*/  USHF.L.U64.HI UR6, UR6, 0x6, UR7 ;  /* 0x0000000606067899 */ /* 0x000fe20008010207 */
[----:B------:R-:W-:Y:S01]  /*2260*/  SHF.R.S32.HI R7, RZ, 0x1f, R21 ;  /* 0x0000001fff077819 */ /* 0x000fe20000011415 */
[----:B------:R-:W-:Y:S02]  /*2270*/  IMAD R12, R12, R21, RZ ;  /* 0x000000150c0c7224 */ /* 0x000fe400078e02ff */
[----:B------:R-:W-:-:S04]  /*2280*/  IMAD.WIDE.U32 R20, R21, R108, R212 ;  /* 0x0000006c15147225 */ /* 0x000fc800078e00d4 */
[----:B------:R-:W-:Y:S01]  /*2290*/  IMAD R4, R7, R108, R12 ;  /* 0x0000006c07047224 */ /* 0x000fe200078e020c */
[----:B------:R-:W-:Y:S01]  /*22a0*/  LEA R6, P0, R20, c[0x0][0x1c8], 0x1 ;  /* 0x0000720014067a11 */ /* 0x000fe200078008ff */
[----:B------:R-:W-:Y:S02]  /*22b0*/  IMAD.U32 R0, RZ, RZ, UR4 ;  /* 0x00000004ff007e24 */ /* 0x000fe4000f8e00ff */
[----:B------:R-:W-:-:S03]  /*22c0*/  IMAD.IADD R4, R21, 0x1, R4 ;  /* 0x0000000115047824 */ /* 0x000fc600078e0204 */
[----:B------:R-:W-:Y:S02]  /*22d0*/  IADD3 R22, P2, P1, R0, 0x80, R6 ;  /* 0x0000008000167810 */ /* 0x000fe4000795e006 */
[----:B------:R-:W-:Y:S02]  /*22e0*/  LEA.HI.X R7, R20, c[0x0][0x1cc], R4, 0x1, P0 ;  /* 0x0000730014077a11 */ /* 0x000fe400000f0c04 */
[----:B------:R-:W-:Y:S02]  /*22f0*/  IADD3 R20, P0, R6, UR4, RZ ;  /* 0x0000000406147c10 */ /* 0x000fe4000ff1e0ff */
[----:B------:R-:W-:Y:S01]  /*2300*/  IADD3.X R23, RZ, UR6, R7, P2, P1 ;  /* 0x00000006ff177c10 */ /* 0x000fe200097e2407 */
[----:B------:R-:W-:Y:S01]  /*2310*/  @!PT LDS RZ, [RZ] ;  /* 0x00000000fffff984 */ /* 0x000fe20000000800 */
[----:B------:R-:W-:Y:S01]  /*2320*/  @!PT LDS RZ, [RZ] ;  /* 0x00000000fffff984 */ /* 0x000fe20000000800 */
[----:B------:R-:W-:Y:S01]  /*2330*/  @!PT LDS RZ, [RZ] ;  /* 0x00000000fffff984 */ /* 0x000fe20000000800 */
[----:B------:R1:W-:Y:S01]  /*2340*/  LDGSTS.E.BYPASS.LTC128B.128 [R208+0x8100], [R6.64], !P6 ;  /* 0x0810000006d07fae */ /* 0x0003e2000f101d4a */
[----:B------:R-:W-:Y:S02]  /*2350*/  IADD3.X R21, R7, UR6, RZ, P0, !PT ;  /* 0x0000000607157c10 */ /* 0x000fe400087fe4ff */
[----:B------:R-:W-:Y:S01]  /*2360*/  IADD3 R24, P0, R20, UR4, RZ ;  /* 0x0000000414187c10 */ /* 0x000fe2000ff1e0ff */
[----:B------:R1:W-:Y:S03]  /*2370*/  LDGSTS.E.BYPASS.LTC128B.128 [R208+0xb100], [R6.64+0x80], !P5 ;  /* 0x0b10008006d07fae */ /* 0x0003e6000e901d4a */
[----:B------:R-:W-:Y:S01]  /*2380*/  IADD3.X R25, R21, UR6, RZ, P0, !PT ;  /* 0x0000000615197c10 */ /* 0x000fe200087fe4ff */
[----:B------:R1:W-:Y:S04]  /*2390*/  LDGSTS.E.BYPASS.LTC128B.128 [R208+0x9100], [R20.64], !P6 ;  /* 0x0910000014d07fae */ /* 0x0003e8000f101d4a */
[----:B------:R1:W-:Y:S04]  /*23a0*/  LDGSTS.E.BYPASS.LTC128B.128 [R208+0xc100], [R22.64], !P5 ;  /* 0x0c10000016d07fae */ /* 0x0003e8000e901d4a */
[----:B------:R1:W-:Y:S04]  /*23b0*/  LDGSTS.E.BYPASS.LTC128B.128 [R208+0xa100], [R24.64], !P6 ;  /* 0x0a10000018d07fae */ /* 0x0003e8000f101d4a */
[----:B------:R1:W-:Y:S02]  /*23c0*/  LDGSTS.E.BYPASS.LTC128B.128 [R208+0xd100], [R24.64+0x80], !P5 ;  /* 0x0d10008018d07fae */ /* 0x0003e4000e901d4a */
.L_x_160:
[----:B-1----:R-:W-:Y:S01]  /*23d0*/  LOP3.LUT R7, R106, 0xffffffe0, RZ, 0xc0, !PT ;  /* 0xffffffe06a077812 */ /* 0x002fe200078ec0ff */
[----:B------:R-:W-:Y:S01]  /*23e0*/  ULDC UR7, c[0x0][0x324] ;  /* 0x0000c90000077ab9 */ /* 0x000fe20000000800 */
[----:B------:R-:W-:Y:S01]  /*23f0*/  LEA.HI R21, R107, R104, RZ, 0x2 ;  /* 0x000000686b157211 */ /* 0x000fe200078f10ff */
[----:B------:R-:W-:Y:S01]  /*2400*/  ULOP3.LUT UR7, URZ, UR7, URZ, 0x33, !UPT ;  /* 0x000000073f077292 */ /* 0x000fe2000f8e333f */
[----:B------:R-:W-:Y:S01]  /*2410*/  SHF.R.S32.HI R12, RZ, 0x1f, R105 ;  /* 0x0000001fff0c7819 */ /* 0x000fe20000011469 */
[----:B------:R-:W-:Y:S01]  /*2420*/  IMAD.IADD R0, R104, 0x1, -R7 ;  /* 0x0000000168007824 */ /* 0x000fe200078e0a07 */
[----:B------:R-:W-:Y:S01]  /*2430*/  LOP3.LUT R21, R21, 0xfffffffc, RZ, 0xc0, !PT ;  /* 0xfffffffc15157812 */ /* 0x000fe200078ec0ff */
[----:B------:R-:W0:Y:S01]  /*2440*/  LDGDEPBAR ;  /* 0x00000000000079af */ /* 0x000e220000000000 */
[----:B------:R-:W-:-:S02]  /*2450*/  LEA.HI R12, R12, R105, RZ, 0x3 ;  /* 0x000000690c0c7211 */ /* 0x000fc400078f18ff */
[----:B------:R-:W-:Y:S01]  /*2460*/  SHF.R.S32.HI R7, RZ, 0x1f, R0 ;  /* 0x0000001fff077819 */ /* 0x000fe20000011400 */
[----:B------:R-:W-:Y:S01]  /*2470*/  IMAD.IADD R104, R104, 0x1, -R21 ;  /* 0x0000000168687824 */ /* 0x000fe200078e0a15 */
[----:B------:R-:W-:Y:S02]  /*2480*/  LOP3.LUT R12, R12, 0xffffff8, RZ, 0xc0, !PT ;  /* 0x0ffffff80c0c7812 */ /* 0x000fe400078ec0ff */
[----:B------:R-:W-:Y:S02]  /*2490*/  LEA.HI R4, R7, R0, RZ, 0x2 ;  /* 0x0000000007047211 */ /* 0x000fe400078f10ff */
[----:B------:R-:W-:Y:S01]  /*24a0*/  LEA.HI R6, R104, R104, RZ, 0x1 ;  /* 0x0000006868067211 */ /* 0x000fe200078f08ff */
[----:B------:R-:W-:Y:S01]  /*24b0*/  IMAD.IADD R12, R105, 0x1, -R12 ;  /* 0x00000001690c7824 */ /* 0x000fe200078e0a0c */
[----:B------:R-:W-:Y:S02]  /*24c0*/  LEA.HI.SX32 R7, R4, R13, 0x1e ;  /* 0x0000000d04077211 */ /* 0x000fe400078ff2ff */
[----:B------:R-:W-:-:S03]  /*24d0*/  LOP3.LUT R21, R6, 0x1ffffffe, RZ, 0xc0, !PT ;  /* 0x1ffffffe06157812 */ /* 0x000fc600078ec0ff */
[----:B------:R-:W-:Y:S02]  /*24e0*/  IMAD R7, R12, 0x10, R7 ;  /* 0x000000100c077824 */ /* 0x000fe400078e0207 */
[----:B------:R-:W-:Y:S01]  /*24f0*/  IMAD.IADD R104, R104, 0x1, -R21 ;  /* 0x0000000168687824 */ /* 0x000fe200078e0a15 */
[----:B------:R-:W-:-:S03]  /*2500*/  LOP3.LUT R21, R4, 0x7ffffffc, RZ, 0xc0, !PT ;  /* 0x7ffffffc04157812 */ /* 0x000fc600078ec0ff */
[----:B------:R-:W-:Y:S02]  /*2510*/  IMAD R209, R104, 0x8, R7 ;  /* 0x0000000868d17824 */ /* 0x000fe400078e0207 */
[----:B------:R-:W-:Y:S01]  /*2520*/  IMAD.IADD R214, R0, 0x1, -R21 ;  /* 0x0000000100d67824 */ /* 0x000fe200078e0a15 */
[----:B------:R-:W-:Y:S01]  /*2530*/  IADD3.X R21, R15, c[0x0][0x1d0], RZ, PT, !PT ;  /* 0x000074000f157a10 */ /* 0x000fe20003ffe4ff */
[----:B------:R-:W-:-:S04]  /*2540*/  @P4 IMAD.HI.U32 R6, R209, c[0x0][0x2c8], RZ ;  /* 0x0000b200d1064a27 */ /* 0x000fc800078e00ff */
[----:B------:R-:W-:Y:S01]  /*2550*/  IMAD.MOV.U32 R24, RZ, RZ, R209 ;  /* 0x000000ffff187224 */ /* 0x000fe200078e00d1 */
[----:B------:R-:W-:Y:S01]  /*2560*/  @P4 SHF.R.U32.HI R24, RZ, c[0x0][0x2cc], R6 ;  /* 0x0000b300ff184a19 */ /* 0x000fe20000011606 */
[----:B------:R-:W-:-:S04]  /*2570*/  IMAD.SHL.U32 R214, R214, 0x2, RZ ;  /* 0x00000002d6d67824 */ /* 0x000fc800078e00ff */
[----:B------:R-:W1:Y:S01]  /*2580*/  SHFL.IDX PT, R7, R24, RZ, 0x1c1f ;  /* 0x001c1fff18077589 */ /* 0x000e6200000e0000 */
[--C-:B------:R-:W-:Y:S01]  /*2590*/  IADD3 R20, R21, -c[0x0][0x168], -R214.reuse ;  /* 0x80005a0015147a10 */ /* 0x100fe20007ffe8d6 */
[----:B------:R-:W-:Y:S01]  /*25a0*/  IMAD.IADD R4, R15, 0x1, -R214 ;  /* 0x000000010f047824 */ /* 0x000fe200078e0ad6 */
[----:B------:R-:W-:Y:S02]  /*25b0*/  IADD3 R6, -R214, c[0x0][0x1d0], R15 ;  /* 0x00007400d6067a10 */ /* 0x000fe40007ffe10f */
[C---:B------:R-:W-:Y:S02]  /*25c0*/  IADD3 R22, R20.reuse, c[0x0][0x328], RZ ;  /* 0x0000ca0014167a10 */ /* 0x040fe40007ffe0ff */
[----:B------:R-:W-:-:S03]  /*25d0*/  IADD3 R20, R20, UR7, RZ ;  /* 0x0000000714147c10 */ /* 0x000fc6000fffe0ff */
[--C-:B-1----:R-:W-:Y:S02]  /*25e0*/  IMAD.IADD R21, R22, 0x1, R7.reuse ;  /* 0x0000000116157824 */ /* 0x102fe400078e0207 */
[----:B------:R-:W-:-:S03]  /*25f0*/  IMAD.IADD R26, R20, 0x1, R7 ;  /* 0x00000001141a7824 */ /* 0x000fc600078e0207 */
[----:B------:R-:W-:Y:S01]  /*2600*/  IMNMX R28, R21, R6, PT ;  /* 0x00000006151c7217 */ /* 0x000fe20003800200 */
[----:B------:R-:W-:Y:S05]  /*2610*/  @!P3 BRA `(.L_x_161) ;  /* 0x000001500000b947 */ /* 0x000fea0003800000 */
[----:B------:R-:W-:Y:S01]  /*2620*/  IADD3 R7, R7, c[0x0][0x1d0], RZ ;  /* 0x0000740007077a10 */ /* 0x000fe20007ffe0ff */
[----:B------:R-:W-:Y:S03]  /*2630*/  BSSY B0, `(.L_x_162) ;  /* 0x000000f000007945 */ /* 0x000fe60003800000 */
[----:B------:R-:W-:-:S04]  /*2640*/  IADD3 R7, R7, -c[0x0][0x168], RZ ;  /* 0x80005a0007077a10 */ /* 0x000fc80007ffe0ff */
        /* <DEDUP_REMOVED lines=9> */
.L_x_163:
[----:B------:R-:W-:-:S04]  /*26e0*/  MOV R0, c[0x0][0x32c] ;  /* 0x0000cb0000007a02 */ /* 0x000fc80000000f00 */
[----:B------:R-:W-:-:S13]  /*26f0*/  ISETP.NE.AND P0, PT, R0, 0x1, PT ;  /* 0x000000010000780c */ /* 0x000fda0003f05270 */
[----:B------:R-:W-:-:S05]  /*2700*/  @P0 IMAD.HI.U32 R0, R7, c[0x0][0x330], RZ ;  /* 0x0000cc0007000a27 */ /* 0x000fca00078e00ff */
[----:B------:R-:W-:Y:S02]  /*2710*/  @P0 SHF.R.U32.HI R7, RZ, c[0x0][0x334], R0 ;  /* 0x0000cd00ff070a19 */ /* 0x000fe40000011600 */
.L_x_164:
[----:B------:R-:W-:Y:S05]  /*2720*/  BSYNC B0 ;  /* 0x0000000000007941 */ /* 0x000fea0003800000 */
.L_x_162:
[----:B------:R-:W-:-:S05]  /*2730*/  IMAD R21, R7, c[0x0][0x32c], R4 ;  /* 0x0000cb0007157a24 */ /* 0x000fca00078e0204 */
[----:B------:R-:W-:Y:S02]  /*2740*/  IADD3 R7, R21, c[0x0][0x32c], RZ ;  /* 0x0000cb0015077a10 */ /* 0x000fe40007ffe0ff */
[----:B------:R-:W-:Y:S02]  /*2750*/  IMNMX R26, R26, R21, !PT ;  /* 0x000000151a1a7217 */ /* 0x000fe40007800200 */
[----:B------:R-:W-:Y:S02]  /*2760*/  IMNMX R28, R28, R7, PT ;  /* 0x000000071c1c7217 */ /* 0x000fe40003800200 */
.L_x_161:
[C---:B------:R-:W-:Y:S02]  /*2770*/  ISETP.GE.AND P0, PT, R15.reuse, 0x2, PT ;  /* 0x000000020f00780c */ /* 0x040fe40003f06270 */
[----:B------:R-:W-:Y:S02]  /*2780*/  ISETP.GE.AND P1, PT, R15, 0x9, PT ;  /* 0x000000090f00780c */ /* 0x000fe40003f26270 */
[----:B------:R-:W-:Y:S02]  /*2790*/  P2R R0, PR, RZ, 0x1 ;  /* 0x00000001ff007803 */ /* 0x000fe40000000000 */
[----:B------:R-:W-:-:S02]  /*27a0*/  ISETP.GT.AND P0, PT, R26, 0x1, !P0 ;  /* 0x000000011a00780c */ /* 0x000fc40004704270 */
[----:B------:R-:W-:Y:S02]  /*27b0*/  P2R R87, PR, RZ, 0x2 ;  /* 0x00000002ff577803 */ /* 0x000fe40000000000 */
[----:B------:R-:W-:Y:S02]  /*27c0*/  ISETP.LT.OR P0, PT, R28, 0x2, P0 ;  /* 0x000000021c00780c */ /* 0x000fe40000701670 */
[----:B------:R-:W-:Y:S02]  /*27d0*/  ISETP.GE.AND P2, PT, R15, 0x59, PT ;  /* 0x000000590f00780c */ /* 0x000fe40003f46270 */
[----:B------:R-:W-:Y:S02]  /*27e0*/  FSEL R27, R17, -INF , !P0 ;  /* 0xff800000111b7808 */ /* 0x000fe40004000000 */
[----:B------:R-:W-:Y:S02]  /*27f0*/  ISETP.GT.AND P0, PT, R26, 0x8, !P1 ;  /* 0x000000081a00780c */ /* 0x000fe40004f04270 */
[----:B------:R-:W-:-:S02]  /*2800*/  ISETP.GE.AND P1, PT, R15, 0xa, PT ;  /* 0x0000000a0f00780c */ /* 0x000fc40003f26270 */
[----:B------:R-:W-:Y:S02]  /*2810*/  ISETP.LT.OR P0, PT, R28, 0x9, P0 ;  /* 0x000000091c00780c */ /* 0x000fe40000701670 */
[----:B------:R-:W-:Y:S02]  /*2820*/  P2R R86, PR, RZ, 0x2 ;  /* 0x00000002ff567803 */ /* 0x000fe40000000000 */
[----:B------:R-:W-:Y:S02]  /*2830*/  FSEL R25, R8, -INF , !P0 ;  /* 0xff80000008197808 */ /* 0x000fe40004000000 */
[----:B------:R-:W-:Y:S02]  /*2840*/  ISETP.GT.AND P0, PT, R26, 0x9, !P1 ;  /* 0x000000091a00780c */ /* 0x000fe40004f04270 */
[----:B------:R-:W-:Y:S02]  /*2850*/  ISETP.GE.AND P1, PT, R15, 0x11, PT ;  /* 0x000000110f00780c */ /* 0x000fe40003f26270 */
[----:B------:R-:W-:-:S02]  /*2860*/  ISETP.LT.OR P0, PT, R28, 0xa, P0 ;  /* 0x0000000a1c00780c */ /* 0x000fc40000701670 */
[----:B------:R-:W-:Y:S02]  /*2870*/  P2R R85, PR, RZ, 0x2 ;  /* 0x00000002ff557803 */ /* 0x000fe40000000000 */
[----:B------:R-:W-:Y:S02]  /*2880*/  FSEL R23, R9, -INF , !P0 ;  /* 0xff80000009177808 */ /* 0x000fe40004000000 */
[----:B------:R-:W-:Y:S02]  /*2890*/  ISETP.GT.AND P0, PT, R26, 0x10, !P1 ;  /* 0x000000101a00780c */ /* 0x000fe40004f04270 */
[----:B------:R-:W-:Y:S02]  /*28a0*/  ISETP.GE.AND P1, PT, R15, 0x12, PT ;  /* 0x000000120f00780c */ /* 0x000fe40003f26270 */
[----:B------:R-:W-:Y:S02]  /*28b0*/  ISETP.LT.OR P0, PT, R28, 0x11, P0 ;  /* 0x000000111c00780c */ /* 0x000fe40000701670 */
[----:B------:R-:W-:-:S02]  /*28c0*/  P2R R84, PR, RZ, 0x2 ;  /* 0x00000002ff547803 */ /* 0x000fc40000000000 */
[----:B------:R-:W-:Y:S02]  /*28d0*/  FSEL R21, R80, -INF , !P0 ;  /* 0xff80000050157808 */ /* 0x000fe40004000000 */
[----:B------:R-:W-:Y:S02]  /*28e0*/  ISETP.GT.AND P0, PT, R26, 0x11, !P1 ;  /* 0x000000111a00780c */ /* 0x000fe40004f04270 */
[----:B------:R-:W-:Y:S02]  /*28f0*/  ISETP.GE.AND P1, PT, R15, 0x19, PT ;  /* 0x000000190f00780c */ /* 0x000fe40003f26270 */
[----:B------:R-:W-:Y:S02]  /*2900*/  ISETP.LT.OR P0, PT, R28, 0x12, P0 ;  /* 0x000000121c00780c */ /* 0x000fe40000701670 */
[----:B------:R-:W-:Y:S02]  /*2910*/  P2R R80, PR, RZ, 0x2 ;  /* 0x00000002ff507803 */ /* 0x000fe40000000000 */
[----:B------:R-:W-:-:S02]  /*2920*/  FSEL R17, R81, -INF , !P0 ;  /* 0xff80000051117808 */ /* 0x000fc40004000000 */
[----:B------:R-:W-:Y:S02]  /*2930*/  ISETP.GT.AND P0, PT, R26, 0x18, !P1 ;  /* 0x000000181a00780c */ /* 0x000fe40004f04270 */
[----:B------:R-:W-:Y:S02]  /*2940*/  ISETP.GE.AND P1, PT, R15, 0x1a, PT ;  /* 0x0000001a0f00780c */ /* 0x000fe40003f26270 */
[----:B------:R-:W-:Y:S02]  /*2950*/  ISETP.LT.OR P0, PT, R28, 0x19, P0 ;  /* 0x000000191c00780c */ /* 0x000fe40000701670 */
[----:B------:R-:W-:Y:S02]  /*2960*/  P2R R8, PR, RZ, 0x2 ;  /* 0x00000002ff087803 */ /* 0x000fe40000000000 */
[----:B------:R-:W-:Y:S02]  /*2970*/  FSEL R7, R76, -INF , !P0 ;  /* 0xff8000004c077808 */ /* 0x000fe40004000000 */
[----:B------:R-:W-:-:S02]  /*2980*/  ISETP.GT.AND P0, PT, R26, 0x19, !P1 ;  /* 0x000000191a00780c */ /* 0x000fc40004f04270 */
[----:B------:R-:W-:Y:S02]  /*2990*/  ISETP.GE.AND P1, PT, R15, 0x21, PT ;  /* 0x000000210f00780c */ /* 0x000fe40003f26270 */
[----:B------:R-:W-:Y:S02]  /*29a0*/  ISETP.LT.OR P0, PT, R28, 0x1a, P0 ;  /* 0x0000001a1c00780c */ /* 0x000fe40000701670 */
[----:B------:R-:W-:Y:S02]  /*29b0*/  P2R R76, PR, RZ, 0x2 ;  /* 0x00000002ff4c7803 */ /* 0x000fe40000000000 */
[----:B------:R-:W-:Y:S02]  /*29c0*/  FSEL R9, R77, -INF , !P0 ;  /* 0xff8000004d097808 */ /* 0x000fe40004000000 */
[----:B------:R-:W-:Y:S02]  /*29d0*/  ISETP.GT.AND P0, PT, R26, 0x20, !P1 ;  /* 0x000000201a00780c */ /* 0x000fe40004f04270 */
[----:B------:R-:W-:-:S02]  /*29e0*/  ISETP.GE.AND P1, PT, R15, 0x22, PT ;  /* 0x000000220f00780c */ /* 0x000fc40003f26270 */
[----:B------:R-:W-:-:S04]  /*29f0*/  ISETP.LT.OR P0, PT, R28, 0x21, P0 ;  /* 0x000000211c00780c */ /* 0x000fc80000701670 */
[----:B------:R-:W-:Y:S02]  /*2a00*/  FSEL R37, R72, -INF , !P0 ;  /* 0xff80000048257808 */ /* 0x000fe40004000000 */
[----:B------:R-:W-:Y:S02]  /*2a10*/  ISETP.GT.AND P0, PT, R26, 0x21, !P1 ;  /* 0x000000211a00780c */ /* 0x000fe40004f04270 */
[----:B------:R-:W-:Y:S02]  /*2a20*/  P2R R72, PR, RZ, 0x2 ;  /* 0x00000002ff487803 */ /* 0x000fe40000000000 */
[----:B------:R-:W-:Y:S02]  /*2a30*/  ISETP.LT.OR P0, PT, R28, 0x22, P0 ;  /* 0x000000221c00780c */ /* 0x000fe40000701670 */
[----:B------:R-:W-:Y:S02]  /*2a40*/  ISETP.GE.AND P1, PT, R15, 0x29, PT ;  /* 0x000000290f00780c */ /* 0x000fe40003f26270 */
[----:B------:R-:W-:-:S02]  /*2a50*/  FSEL R35, R73, -INF , !P0 ;  /* 0xff80000049237808 */ /* 0x000fc40004000000 */
[----:B------:R-:W-:Y:S02]  /*2a60*/  ISETP.GT.AND P0, PT, R26, 0x28, !P1 ;  /* 0x000000281a00780c */ /* 0x000fe40004f04270 */
[----:B------:R-:W-:Y:S02]  /*2a70*/  P2R R43, PR, RZ, 0x2 ;  /* 0x00000002ff2b7803 */ /* 0x000fe40000000000 */
[----:B------:R-:W-:Y:S02]  /*2a80*/  ISETP.LT.OR P0, PT, R28, 0x29, P0 ;  /* 0x000000291c00780c */ /* 0x000fe40000701670 */
[----:B------:R-:W-:Y:S02]  /*2a90*/  ISETP.GE.AND P1, PT, R15, 0x2a, PT ;  /* 0x0000002a0f00780c */ /* 0x000fe40003f26270 */
[----:B------:R-:W-:Y:S02]  /*2aa0*/  FSEL R33, R68, -INF , !P0 ;  /* 0xff80000044217808 */ /* 0x000fe40004000000 */
[----:B------:R-:W-:-:S02]  /*2ab0*/  ISETP.GT.AND P0, PT, R26, 0x29, !P1 ;  /* 0x000000291a00780c */ /* 0x000fc40004f04270 */
[----:B------:R-:W-:Y:S02]  /*2ac0*/  P2R R42, PR, RZ, 0x2 ;  /* 0x00000002ff2a7803 */ /* 0x000fe40000000000 */
[----:B------:R-:W-:Y:S02]  /*2ad0*/  ISETP.LT.OR P0, PT, R28, 0x2a, P0 ;  /* 0x0000002a1c00780c */ /* 0x000fe40000701670 */
[----:B------:R-:W-:Y:S02]  /*2ae0*/  ISETP.GE.AND P1, PT, R15, 0x31, PT ;  /* 0x000000310f00780c */ /* 0x000fe40003f26270 */
[----:B------:R-:W-:Y:S02]  /*2af0*/  FSEL R119, R69, -INF , !P0 ;  /* 0xff80000045777808 */ /* 0x000fe40004000000 */
[----:B------:R-:W-:Y:S02]  /*2b00*/  ISETP.GT.AND P0, PT, R26, 0x30, !P1 ;  /* 0x000000301a00780c */ /* 0x000fe40004f04270 */
[----:B------:R-:W-:-:S02]  /*2b10*/  P2R R41, PR, RZ, 0x2 ;  /* 0x00000002ff297803 */ /* 0x000fc40000000000 */
[----:B------:R-:W-:Y:S02]  /*2b20*/  ISETP.LT.OR P0, PT, R28, 0x31, P0 ;  /* 0x000000311c00780c */ /* 0x000fe40000701670 */
[----:B------:R-:W-:Y:S02]  /*2b30*/  ISETP.GE.AND P1, PT, R15, 0x32, PT ;  /* 0x000000320f00780c */ /* 0x000fe40003f26270 */
[----:B------:R-:W-:Y:S02]  /*2b40*/  FSEL R139, R64, -INF , !P0 ;  /* 0xff800000408b7808 */ /* 0x000fe40004000000 */
[----:B------:R-:W-:Y:S02]  /*2b50*/  ISETP.GT.AND P0, PT, R26, 0x31, !P1 ;  /* 0x000000311a00780c */ /* 0x000fe40004f04270 */
[----:B------:R-:W-:Y:S02]  /*2b60*/  P2R R40, PR, RZ, 0x2 ;  /* 0x00000002ff287803 */ /* 0x000fe40000000000 */
[----:B------:R-:W-:-:S02]  /*2b70*/  ISETP.LT.OR P0, PT, R28, 0x32, P0 ;  /* 0x000000321c00780c */ /* 0x000fc40000701670 */
[----:B------:R-:W-:Y:S02]  /*2b80*/  ISETP.GE.AND P1, PT, R15, 0x39, PT ;  /* 0x000000390f00780c */ /* 0x000fe40003f26270 */
[----:B------:R-:W-:Y:S02]  /*2b90*/  FSEL R155, R65, -INF , !P0 ;  /* 0xff800000419b7808 */ /* 0x000fe40004000000 */
[----:B------:R-:W-:Y:S02]  /*2ba0*/  ISETP.GT.AND P0, PT, R26, 0x38, !P1 ;  /* 0x000000381a00780c */ /* 0x000fe40004f04270 */
[----:B------:R-:W-:Y:S02]  /*2bb0*/  P2R R39, PR, RZ, 0x2 ;  /* 0x00000002ff277803 */ /* 0x000fe40000000000 */
[----:B------:R-:W-:Y:S02]  /*2bc0*/  ISETP.LT.OR P0, PT, R28, 0x39, P0 ;  /* 0x000000391c00780c */ /* 0x000fe40000701670 */
[----:B------:R-:W-:-:S02]  /*2bd0*/  ISETP.GE.AND P1, PT, R15, 0x3a, PT ;  /* 0x0000003a0f00780c */ /* 0x000fc40003f26270 */
        /* <DEDUP_REMOVED lines=36> */
[----:B------:R-:W-:-:S04]  /*2e20*/  ISETP.GT.AND P0, PT, R26, 0x58, !P2 ;  /* 0x000000581a00780c */ /* 0x000fc80005704270 */
[----:B------:R-:W-:-:S04]  /*2e30*/  ISETP.LT.OR P0, PT, R28, 0x59, P0 ;  /* 0x000000591c00780c */ /* 0x000fc80000701670 */
[----:B------:R-:W-:Y:S02]  /*2e40*/  FSEL R133, R44, -INF , !P0 ;  /* 0xff8000002c857808 */ /* 0x000fe40004000000 */
[----:B------:R-:W-:Y:S02]  /*2e50*/  ISETP.GT.AND P0, PT, R26, RZ, !P1 ;  /* 0x000000ff1a00720c */ /* 0x000fe40004f04270 */
[----:B------:R-:W-:Y:S02]  /*2e60*/  P2R R44, PR, RZ, 0x2 ;  /* 0x00000002ff2c7803 */ /* 0x000fe40000000000 */
[----:B------:R-:W-:Y:S02]  /*2e70*/  ISETP.LT.OR P0, PT, R28, 0x1, P0 ;  /* 0x000000011c00780c */ /* 0x000fe40000701670 */
[----:B------:R-:W-:Y:S02]  /*2e80*/  ISETP.GE.AND P1, PT, R15, 0x5a, PT ;  /* 0x0000005a0f00780c */ /* 0x000fe40003f26270 */
[----:B------:R-:W-:-:S02]  /*2e90*/  FSEL R12, R16, -INF , !P0 ;  /* 0xff800000100c7808 */ /* 0x000fc40004000000 */
[----:B------:R-:W-:-:S04]  /*2ea0*/  ISETP.GT.AND P0, PT, R26, 0x59, !P1 ;  /* 0x000000591a00780c */ /* 0x000fc80004f04270 */
[----:B------:R-:W-:-:S04]  /*2eb0*/  ISETP.LT.OR P0, PT, R28, 0x5a, P0 ;  /* 0x0000005a1c00780c */ /* 0x000fc80000701670 */
[----:B------:R-:W-:Y:S02]  /*2ec0*/  FSEL R131, R45, -INF , !P0 ;  /* 0xff8000002d837808 */ /* 0x000fe40004000000 */
[----:B------:R-:W1:Y:S02]  /*2ed0*/  SHFL.IDX PT, R45, R24, 0x1, 0x1c1f ;  /* 0x003c1f00182d7f89 */ /* 0x000e6400000e0000 */
        /* <DEDUP_REMOVED lines=16> */
.L_x_167:
[----:B------:R-:W-:-:S04]  /*2fe0*/  MOV R6, c[0x0][0x32c] ;  /* 0x0000cb0000067a02 */ /* 0x000fc80000000f00 */
[----:B------:R-:W-:-:S13]  /*2ff0*/  ISETP.NE.AND P0, PT, R6, 0x1, PT ;  /* 0x000000010600780c */ /* 0x000fda0003f05270 */
[----:B------:R-:W-:-:S05]  /*3000*/  @P0 IMAD.HI.U32 R6, R45, c[0x0][0x330], RZ ;  /* 0x0000cc002d060a27 */ /* 0x000fca00078e00ff */
[----:B------:R-:W-:Y:S02]  /*3010*/  @P0 SHF.R.U32.HI R45, RZ, c[0x0][0x334], R6 ;  /* 0x0000cd00ff2d0a19 */ /* 0x000fe40000011606 */
.L_x_168:
[----:B------:R-:W-:Y:S05]  /*3020*/  BSYNC B0 ;  /* 0x0000000000007941 */ /* 0x000fea0003800000 */
.L_x_166:
[----:B------:R-:W-:-:S05]  /*3030*/  IMAD R45, R45, c[0x0][0x32c], R4 ;  /* 0x0000cb002d2d7a24 */ /* 0x000fca00078e0204 */
[----:B------:R-:W-:Y:S02]  /*3040*/  IADD3 R4, R45, c[0x0][0x32c], RZ ;  /* 0x0000cb002d047a10 */ /* 0x000fe40007ffe0ff */
[----:B------:R-:W-:Y:S02]  /*3050*/  IMNMX R22, R22, R45, !PT ;  /* 0x0000002d16167217 */ /* 0x000fe40007800200 */
[----:B------:R-:W-:Y:S02]  /*3060*/  IMNMX R15, R15, R4, PT ;  /* 0x000000040f0f7217 */ /* 0x000fe40003800200 */
.L_x_165:
[----:B------:R-:W-:Y:S01]  /*3070*/  ISETP.NE.AND P0, PT, R87, RZ, PT ;  /* 0x000000ff5700720c */ /* 0x000fe20003f05270 */
[----:B------:R-:W-:Y:S01]  /*3080*/  IMAD.SHL.U32 R204, R2, 0x2, RZ ;  /* 0x0000000202cc7824 */ /* 0x000fe200078e00ff */
[C---:B------:R-:W-:Y:S02]  /*3090*/  ISETP.GT.AND P2, PT, R22.reuse, 0x58, !P2 ;  /* 0x000000581600780c */ /* 0x040fe40005744270 */
[C---:B------:R-:W-:Y:S01]  /*30a0*/  ISETP.GT.AND P0, PT, R22.reuse, 0x8, !P0 ;  /* 0x000000081600780c */ /* 0x040fe20004704270 */
[----:B------:R-:W-:Y:S01]  /*30b0*/  IMAD R202, R5, 0x2, R204 ;  /* 0x0000000205ca7824 */ /* 0x000fe200078e02cc */
[----:B------:R-:W-:Y:S01]  /*30c0*/  ISETP.GT.AND P1, PT, R22, 0x59, !P1 ;  /* 0x000000591600780c */ /* 0x000fe20004f24270 */
[----:B------:R-:W-:Y:S01]  /*30d0*/  LDSM.16.MT88.4 R96, [R204+0x3100] ;  /* 0x00310000cc60783b */ /* 0x000fe20000004200 */
[----:B------:R-:W-:Y:S01]  /*30e0*/  ISETP.LT.OR P0, PT, R15, 0x9, P0 ;  /* 0x000000090f00780c */ /* 0x000fe20000701670 */
[----:B------:R-:W-:Y:S01]  /*30f0*/  IMAD R200, R3, 0x2, R202 ;  /* 0x0000000203c87824 */ /* 0x000fe200078e02ca */
[----:B------:R-:W-:Y:S01]  /*3100*/  ISETP.LT.OR P2, PT, R15, 0x59, P2 ;  /* 0x000000590f00780c */ /* 0x000fe20001741670 */
[----:B------:R-:W-:Y:S01]  /*3110*/  IMAD R201, R3, 0x2, R204 ;  /* 0x0000000203c97824 */ /* 0x000fe200078e02cc */
[----:B------:R-:W-:Y:S01]  /*3120*/  FSEL R6, R10, -INF , !P0 ;  /* 0xff8000000a067808 */ /* 0x000fe20004000000 */
[----:B------:R-:W-:Y:S01]  /*3130*/  LDSM.16.MT88.4 R108, [R204+0x100] ;  /* 0x00010000cc6c783b */ /* 0x000fe20000004200 */
[----:B------:R-:W-:-:S02]  /*3140*/  ISETP.NE.AND P0, PT, R86, RZ, PT ;  /* 0x000000ff5600720c */ /* 0x000fc40003f05270 */
[C---:B------:R-:W-:Y:S01]  /*3150*/  ISETP.LT.OR P1, PT, R15.reuse, 0x5a, P1 ;  /* 0x0000005a0f00780c */ /* 0x040fe20000f21670 */
[----:B------:R-:W-:Y:S01]  /*3160*/  LDSM.16.MT88.4 R88, [R200+0x100] ;  /* 0x00010000c858783b */ /* 0x000fe20000004200 */
[----:B------:R-:W-:Y:S02]  /*3170*/  ISETP.GT.AND P0, PT, R22, 0x9, !P0 ;  /* 0x000000091600780c */ /* 0x000fe40004704270 */
[----:B------:R-:W-:Y:S01]  /*3180*/  FSEL R130, R46, -INF , !P2 ;  /* 0xff8000002e827808 */ /* 0x000fe20005000000 */
[----:B------:R-:W-:Y:S01]  /*3190*/  LDSM.16.MT88.4 R104, [R202+0x3100] ;  /* 0x00310000ca68783b */ /* 0x000fe20000004200 */
[----:B------:R-:W-:Y:S02]  /*31a0*/  ISETP.LT.OR P0, PT, R15, 0xa, P0 ;  /* 0x0000000a0f00780c */ /* 0x000fe40000701670 */
[----:B------:R-:W-:Y:S02]  /*31b0*/  FSEL R128, R47, -INF , !P1 ;  /* 0xff8000002f807808 */ /* 0x000fe40004800000 */
[----:B------:R-:W-:-:S02]  /*31c0*/  FSEL R4, R11, -INF , !P0 ;  /* 0xff8000000b047808 */ /* 0x000fc40004000000 */
[----:B------:R-:W-:-:S04]  /*31d0*/  ISETP.NE.AND P0, PT, R85, RZ, PT ;  /* 0x000000ff5500720c */ /* 0x000fc80003f05270 */
[----:B------:R-:W-:-:S04]  /*31e0*/  ISETP.GT.AND P0, PT, R22, 0x10, !P0 ;  /* 0x000000101600780c */ /* 0x000fc80004704270 */
[----:B------:R-:W-:-:S04]  /*31f0*/  ISETP.LT.OR P0, PT, R15, 0x11, P0 ;  /* 0x000000110f00780c */ /* 0x000fc80000701670 */
[----:B------:R-:W-:Y:S02]  /*3200*/  FSEL R20, R82, -INF , !P0 ;  /* 0xff80000052147808 */ /* 0x000fe40004000000 */
[----:B------:R-:W-:-:S04]  /*3210*/  ISETP.NE.AND P0, PT, R84, RZ, PT ;  /* 0x000000ff5400720c */ /* 0x000fc80003f05270 */
[----:B------:R-:W-:-:S04]  /*3220*/  ISETP.GT.AND P0, PT, R22, 0x11, !P0 ;  /* 0x000000111600780c */ /* 0x000fc80004704270 */
[----:B------:R-:W-:-:S04]  /*3230*/  ISETP.LT.OR P0, PT, R15, 0x12, P0 ;  /* 0x000000120f00780c */ /* 0x000fc80000701670 */
[----:B------:R-:W-:Y:S02]  /*3240*/  FSEL R16, R83, -INF , !P0 ;  /* 0xff80000053107808 */ /* 0x000fe40004000000 */
[----:B------:R-:W-:Y:S02]  /*3250*/  ISETP.NE.AND P0, PT, R80, RZ, PT ;  /* 0x000000ff5000720c */ /* 0x000fe40003f05270 */
[----:B------:R-:W-:Y:S02]  /*3260*/  LDSM.16.MT88.4 R80, [R201+0x100] ;  /* 0x00010000c950783b */ /* 0x000fe40000004200 */
[----:B------:R-:W-:-:S04]  /*3270*/  ISETP.GT.AND P0, PT, R22, 0x18, !P0 ;  /* 0x000000181600780c */ /* 0x000fc80004704270 */
[----:B------:R-:W-:-:S04]  /*3280*/  ISETP.LT.OR P0, PT, R15, 0x19, P0 ;  /* 0x000000190f00780c */ /* 0x000fc80000701670 */
[----:B------:R-:W-:Y:S02]  /*3290*/  FSEL R10, R78, -INF , !P0 ;  /* 0xff8000004e0a7808 */ /* 0x000fe40004000000 */
        /* <DEDUP_REMOVED lines=12> */
[----:B------:R-:W-:Y:S01]  /*3360*/  ISETP.NE.AND P0, PT, R43, RZ, PT ;  /* 0x000000ff2b00720c */ /* 0x000fe20003f05270 */
[----:B------:R-:W-:Y:S03]  /*3370*/  LDSM.16.MT88.4 R72, [R202+0x100] ;  /* 0x00010000ca48783b */ /* 0x000fe60000004200 */
        /* <DEDUP_REMOVED lines=41> */
[----:B------:R-:W-:Y:S02]  /*3610*/  FMNMX.FTZ R0, R12, R27, !PT ;  /* 0x0000001b0c007209 */ /* 0x000fe40007810000 */
[----:B------:R-:W-:Y:S02]  /*3620*/  ISETP.GT.AND P0, PT, R22, 0x1, !P0 ;  /* 0x000000011600780c */ /* 0x000fe40004704270 */
[----:B------:R-:W-:Y:S02]  /*3630*/  FMNMX.FTZ R0, R25, R0, !PT ;  /* 0x0000000019007209 */ /* 0x000fe40007810000 */
[----:B------:R-:W-:-:S02]  /*3640*/  ISETP.LT.OR P0, PT, R15, 0x2, P0 ;  /* 0x000000020f00780c */ /* 0x000fc40000701670 */
[----:B------:R-:W-:Y:S02]  /*3650*/  FMNMX.FTZ R0, R23, R0, !PT ;  /* 0x0000000017007209 */ /* 0x000fe40007810000 */
[----:B------:R-:W-:Y:S02]  /*3660*/  FSEL R24, R19, -INF , !P0 ;  /* 0xff80000013187808 */ /* 0x000fe40004000000 */
[----:B------:R-:W-:Y:S02]  /*3670*/  ISETP.NE.AND P0, PT, R44, RZ, PT ;  /* 0x000000ff2c00720c */ /* 0x000fe40003f05270 */
[----:B------:R-:W-:Y:S02]  /*3680*/  FMNMX.FTZ R0, R21, R0, !PT ;  /* 0x0000000015007209 */ /* 0x000fe40007810000 */
[----:B------:R-:W-:Y:S02]  /*3690*/  ISETP.GT.AND P0, PT, R22, RZ, !P0 ;  /* 0x000000ff1600720c */ /* 0x000fe40004704270 */
[----:B------:R-:W-:-:S02]  /*36a0*/  FMNMX.FTZ R0, R17, R0, !PT ;  /* 0x0000000011007209 */ /* 0x000fc40007810000 */
[----:B------:R-:W-:Y:S02]  /*36b0*/  ISETP.LT.OR P0, PT, R15, 0x1, P0 ;  /* 0x000000010f00780c */ /* 0x000fe40000701670 */
[----:B------:R-:W-:Y:S02]  /*36c0*/  FMNMX.FTZ R0, R7, R0, !PT ;  /* 0x0000000007007209 */ /* 0x000fe40007810000 */
[----:B------:R-:W-:Y:S02]  /*36d0*/  FSEL R18, R18, -INF , !P0 ;  /* 0xff80000012127808 */ /* 0x000fe40004000000 */
[----:B------:R-:W-:Y:S02]  /*36e0*/  FMNMX.FTZ R0, R9, R0, !PT ;  /* 0x0000000009007209 */ /* 0x000fe40007810000 */
[----:B------:R-:W-:Y:S02]  /*36f0*/  FMNMX.FTZ R19, R18, R24, !PT ;  /* 0x0000001812137209 */ /* 0x000fe40007810000 */
[----:B------:R-:W-:-:S02]  /*3700*/  FMNMX.FTZ R0, R37, R0, !PT ;  /* 0x0000000025007209 */ /* 0x000fc40007810000 */
[----:B------:R-:W-:Y:S02]  /*3710*/  FMNMX.FTZ R19, R6, R19, !PT ;  /* 0x0000001306137209 */ /* 0x000fe40007810000 */
[----:B------:R-:W-:Y:S02]  /*3720*/  FMNMX.FTZ R0, R35, R0, !PT ;  /* 0x0000000023007209 */ /* 0x000fe40007810000 */
[----:B------:R-:W-:Y:S02]  /*3730*/  FMNMX.FTZ R19, R4, R19, !PT ;  /* 0x0000001304137209 */ /* 0x000fe40007810000 */
        /* <DEDUP_REMOVED lines=16> */
[----:B------:R-:W-:Y:S02]  /*3840*/  ISETP.NE.AND P0, PT, R30, RZ, PT ;  /* 0x000000ff1e00720c */ /* 0x000fe40003f05270 */
[----:B------:R-:W-:Y:S02]  /*3850*/  FMNMX.FTZ R19, R186, R19, !PT ;  /* 0x00000013ba137209 */ /* 0x000fe40007810000 */
[----:B------:R-:W-:Y:S02]  /*3860*/  FMNMX.FTZ R0, R167, R0, !PT ;  /* 0x00000000a7007209 */ /* 0x000fe40007810000 */
[----:B------:R-:W-:Y:S02]  /*3870*/  FMNMX.FTZ R19, R164, R19, !PT ;  /* 0x00000013a4137209 */ /* 0x000fe40007810000 */
[----:B------:R-:W-:-:S02]  /*3880*/  ISETP.GT.AND P0, PT, R22, 0x50, !P0 ;  /* 0x000000501600780c */ /* 0x000fc40004704270 */
[----:B------:R-:W-:Y:S02]  /*3890*/  FMNMX.FTZ R19, R184, R19, !PT ;  /* 0x00000013b8137209 */ /* 0x000fe40007810000 */
[----:B------:R-:W-:Y:S02]  /*38a0*/  FMNMX.FTZ R0, R153, R0, !PT ;  /* 0x0000000099007209 */ /* 0x000fe40007810000 */
[----:B------:R-:W-:Y:S02]  /*38b0*/  FMNMX.FTZ R19, R166, R19, !PT ;  /* 0x00000013a6137209 */ /* 0x000fe40007810000 */
[----:B------:R-:W-:Y:S02]  /*38c0*/  ISETP.LT.OR P0, PT, R15, 0x51, P0 ;  /* 0x000000510f00780c */ /* 0x000fe40000701670 */
[----:B------:R-:W-:Y:S02]  /*38d0*/  FMNMX.FTZ R0, R137, R0, !PT ;  /* 0x0000000089007209 */ /* 0x000fe40007810000 */
[----:B------:R-:W-:-:S02]  /*38e0*/  FMNMX.FTZ R19, R180, R19, !PT ;  /* 0x00000013b4137209 */ /* 0x000fc40007810000 */
[----:B------:R-:W-:Y:S02]  /*38f0*/  FSEL R136, R50, -INF , !P0 ;  /* 0xff80000032887808 */ /* 0x000fe40004000000 */
[----:B------:R-:W-:Y:S02]  /*3900*/  ISETP.NE.AND P0, PT, R29, RZ, PT ;  /* 0x000000ff1d00720c */ /* 0x000fe40003f05270 */
[----:B------:R-:W-:Y:S01]  /*3910*/  FMNMX.FTZ R0, R135, R0, !PT ;  /* 0x0000000087007209 */ /* 0x000fe20007810000 */
[----:B------:R-:W-:Y:S01]  /*3920*/  LDSM.16.MT88.4 R28, [R204+0x900] ;  /* 0x00090000cc1c783b */ /* 0x000fe20000004200 */
[----:B------:R-:W-:Y:S02]  /*3930*/  FMNMX.FTZ R19, R182, R19, !PT ;  /* 0x00000013b6137209 */ /* 0x000fe40007810000 */
[----:B------:R-:W-:Y:S02]  /*3940*/  FMNMX.FTZ R0, R133, R0, !PT ;  /* 0x0000000085007209 */ /* 0x000fe40007810000 */
[----:B------:R-:W-:-:S02]  /*3950*/  ISETP.GT.AND P0, PT, R22, 0x51, !P0 ;  /* 0x000000511600780c */ /* 0x000fc40004704270 */
[----:B------:R-:W-:Y:S02]  /*3960*/  FMNMX.FTZ R19, R154, R19, !PT ;  /* 0x000000139a137209 */ /* 0x000fe40007810000 */
[----:B------:R-:W-:Y:S02]  /*3970*/  FMNMX.FTZ R11, R131, R0, !PT ;  /* 0x00000000830b7209 */ /* 0x000fe40007810000 */
[----:B------:R-:W-:Y:S02]  /*3980*/  ISETP.LT.OR P0, PT, R15, 0x52, P0 ;  /* 0x000000520f00780c */ /* 0x000fe40000701670 */
[----:B------:R-:W-:Y:S01]  /*3990*/  FMNMX.FTZ R19, R152, R19, !PT ;  /* 0x0000001398137209 */ /* 0x000fe20007810000 */
[----:B------:R-:W1:Y:S01]  /*39a0*/  SHFL.BFLY PT, R0, R11, 0x2, 0x1f ;  /* 0x0c401f000b007f89 */ /* 0x000e6200000e0000 */
[----:B------:R-:W-:Y:S02]  /*39b0*/  FSEL R134, R51, -INF , !P0 ;  /* 0xff80000033867808 */ /* 0x000fe40004000000 */
[----:B------:R-:W-:-:S04]  /*39c0*/  FMNMX.FTZ R19, R136, R19, !PT ;  /* 0x0000001388137209 */ /* 0x000fc80007810000 */
[----:B------:R-:W-:-:S04]  /*39d0*/  FMNMX.FTZ R19, R134, R19, !PT ;  /* 0x0000001386137209 */ /* 0x000fc80007810000 */
[----:B------:R-:W-:-:S04]  /*39e0*/  FMNMX.FTZ R15, R130, R19, !PT ;  /* 0x00000013820f7209 */ /* 0x000fc80007810000 */
[----:B------:R-:W-:-:S05]  /*39f0*/  FMNMX.FTZ R15, R128, R15, !PT ;  /* 0x0000000f800f7209 */ /* 0x000fca0007810000 */
[----:B------:R-:W2:Y:S01]  /*3a00*/  SHFL.BFLY PT, R22, R15, 0x2, 0x1f ;  /* 0x0c401f000f167f89 */ /* 0x000ea200000e0000 */
[----:B-1----:R-:W-:-:S05]  /*3a10*/  FMNMX.FTZ R19, R11, R0, !PT ;  /* 0x000000000b137209 */ /* 0x002fca0007810000 */
[----:B------:R-:W1:Y:S01]  /*3a20*/  SHFL.BFLY PT, R0, R19, 0x1, 0x1f ;  /* 0x0c201f0013007f89 */ /* 0x000e6200000e0000 */
[----:B--2---:R-:W-:-:S05]  /*3a30*/  FMNMX.FTZ R22, R15, R22, !PT ;  /* 0x000000160f167209 */ /* 0x004fca0007810000 */
[----:B------:R-:W2:Y:S01]  /*3a40*/  SHFL.BFLY PT, R11, R22, 0x1, 0x1f ;  /* 0x0c201f00160b7f89 */ /* 0x000ea200000e0000 */
[----:B-1----:R-:W-:-:S04]  /*3a50*/  FMNMX.FTZ R0, R19, R0, !PT ;  /* 0x0000000013007209 */ /* 0x002fc80007810000 */
[C---:B------:R-:W-:Y:S01]  /*3a60*/  FSETP.NEU.FTZ.AND P0, PT, R0.reuse, -INF , PT ;  /* 0xff8000000000780b */ /* 0x040fe20003f1d000 */
[----:B------:R-:W-:-:S05]  /*3a70*/  FMUL.FTZ R138, R0, c[0x0][0x2d0] ;  /* 0x0000b400008a7a20 */ /* 0x000fca0000410000 */
[----:B------:R-:W-:-:S05]  /*3a80*/  FSEL R138, R138, RZ, P0 ;  /* 0x000000ff8a8a7208 */ /* 0x000fca0000000000 */
[--C-:B------:R-:W-:Y:S02]  /*3a90*/  FFMA.FTZ R50, R12, c[0x0][0x2d0], -R138.reuse ;  /* 0x0000b4000c327a23 */ /* 0x100fe4000001088a */
[--C-:B------:R-:W-:Y:S02]  /*3aa0*/  FFMA.FTZ R49, R27, c[0x0][0x2d0], -R138.reuse ;  /* 0x0000b4001b317a23 */ /* 0x100fe4000001088a */
[--C-:B------:R-:W-:Y:S01]  /*3ab0*/  FFMA.FTZ R46, R25, c[0x0][0x2d0], -R138.reuse ;  /* 0x0000b400192e7a23 */ /* 0x100fe2000001088a */
[----:B--2---:R-:W-:Y:S01]  /*3ac0*/  FMNMX.FTZ R12, R22, R11, !PT ;  /* 0x0000000b160c7209 */ /* 0x004fe20007810000 */
[--C-:B------:R-:W-:Y:S01]  /*3ad0*/  FFMA.FTZ R45, R23, c[0x0][0x2d0], -R138.reuse ;  /* 0x0000b400172d7a23 */ /* 0x100fe2000001088a */
[----:B------:R-:W-:Y:S01]  /*3ae0*/  MUFU.EX2 R50, R50 ;  /* 0x0000003200327308 */ /* 0x000fe20000000800 */
[----:B------:R-:W-:Y:S01]  /*3af0*/  FFMA.FTZ R40, R7, c[0x0][0x2d0], -R138 ;  /* 0x0000b40007287a23 */ /* 0x000fe2000001088a */
[C---:B------:R-:W-:Y:S01]  /*3b00*/  FSETP.NEU.FTZ.AND P0, PT, R12.reuse, -INF , PT ;  /* 0xff8000000c00780b */ /* 0x040fe20003f1d000 */
[----:B------:R-:W-:-:S02]  /*3b10*/  FMUL.FTZ R123, R12, c[0x0][0x2d0] ;  /* 0x0000b4000c7b7a20 */ /* 0x000fc40000410000 */
[--C-:B------:R-:W-:Y:S02]  /*3b20*/  FFMA.FTZ R43, R17, c[0x0][0x2d0], -R138.reuse ;  /* 0x0000b400112b7a23 */ /* 0x100fe4000001088a */
[--C-:B------:R-:W-:Y:S01]  /*3b30*/  FFMA.FTZ R15, R9, c[0x0][0x2d0], -R138.reuse ;  /* 0x0000b400090f7a23 */ /* 0x100fe2000001088a */
[----:B------:R-:W-:Y:S01]  /*3b40*/  FSEL R123, R123, RZ, P0 ;  /* 0x000000ff7b7b7208 */ /* 0x000fe20000000000 */
[----:B------:R-:W1:Y:S01]  /*3b50*/  MUFU.EX2 R49, R49 ;  /* 0x0000003100317308 */ /* 0x000e620000000800 */
[--C-:B------:R-:W-:Y:S02]  /*3b60*/  FFMA.FTZ R44, R21, c[0x0][0x2d0], -R138.reuse ;  /* 0x0000b400152c7a23 */ /* 0x100fe4000001088a */
[----:B------:R-:W-:Y:S02]  /*3b70*/  FFMA.FTZ R117, R37, c[0x0][0x2d0], -R138 ;  /* 0x0000b40025757a23 */ /* 0x000fe4000001088a */
[--C-:B------:R-:W-:Y:S01]  /*3b80*/  FFMA.FTZ R51, R18, c[0x0][0x2d0], -R123.reuse ;  /* 0x0000b40012337a23 */ /* 0x100fe2000001087b */
[----:B------:R-:W-:Y:S01]  /*3b90*/  LDSM.16.MT88.4 R36, [R202+0x3900] ;  /* 0x00390000ca24783b */ /* 0x000fe20000004200 */
[--C-:B------:R-:W-:Y:S01]  /*3ba0*/  FFMA.FTZ R116, R24, c[0x0][0x2d0], -R123.reuse ;  /* 0x0000b40018747a23 */ /* 0x100fe2000001087b */
[----:B------:R-:W-:Y:S01]  /*3bb0*/  MUFU.EX2 R46, R46 ;  /* 0x0000002e002e7308 */ /* 0x000fe20000000800 */
[--C-:B------:R-:W-:Y:S01]  /*3bc0*/  FFMA.FTZ R48, R6, c[0x0][0x2d0], -R123.reuse ;  /* 0x0000b40006307a23 */ /* 0x100fe2000001087b */
[----:B------:R-:W-:Y:S01]  /*3bd0*/  LDSM.16.MT88.4 R24, [R202+0x900] ;  /* 0x00090000ca18783b */ /* 0x000fe20000004200 */
[----:B------:R-:W-:-:S02]  /*3be0*/  FFMA.FTZ R47, R4, c[0x0][0x2d0], -R123 ;  /* 0x0000b400042f7a23 */ /* 0x000fc4000001087b */
[--C-:B------:R-:W-:Y:S01]  /*3bf0*/  FFMA.FTZ R41, R16, c[0x0][0x2d0], -R123.reuse ;  /* 0x0000b40010297a23 */ /* 0x100fe2000001087b */
[----:B------:R-:W2:Y:S01]  /*3c00*/  LDSM.16.MT88.4 R4, [R200+0x3100] ;  /* 0x00310000c804783b */ /* 0x000ea20000004200 */
[--C-:B------:R-:W-:Y:S01]  /*3c10*/  FFMA.FTZ R3, R10, c[0x0][0x2d0], -R123.reuse ;  /* 0x0000b4000a037a23 */ /* 0x100fe2000001087b */
[----:B------:R-:W3:Y:S01]  /*3c20*/  MUFU.EX2 R45, R45 ;  /* 0x0000002d002d7308 */ /* 0x000ee20000000800 */
[--C-:B------:R-:W-:Y:S01]  /*3c30*/  FFMA.FTZ R2, R8, c[0x0][0x2d0], -R123.reuse ;  /* 0x0000b40008027a23 */ /* 0x100fe2000001087b */
[----:B------:R-:W4:Y:S01]  /*3c40*/  LDSM.16.MT88.4 R16, [R200+0x900] ;  /* 0x00090000c810783b */ /* 0x000f220000004200 */
[----:B-1----:R-:W-:Y:S01]  /*3c50*/  F2FP.BF16.PACK_AB R64, R49, R50 ;  /* 0x000000323140723e */ /* 0x002fe200000010ff */
[----:B------:R-:W-:Y:S02]  /*3c60*/  FFMA.FTZ R42, R20, c[0x0][0x2d0], -R123 ;  /* 0x0000b400142a7a23 */ /* 0x000fe4000001087b */
[----:B------:R-:W1:Y:S01]  /*3c70*/  LDSM.16.MT88.4 R8, [R204+0x3900] ;  /* 0x00390000cc08783b */ /* 0x000e620000004200 */
[--C-:B------:R-:W-:Y:S01]  /*3c80*/  FFMA.FTZ R118, R35, c[0x0][0x2d0], -R138.reuse ;  /* 0x0000b40023767a23 */ /* 0x100fe2000001088a */
[----:B------:R-:W-:Y:S01]  /*3c90*/  MUFU.EX2 R51, R51 ;  /* 0x0000003300337308 */ /* 0x000fe20000000800 */
[--C-:B------:R-:W-:Y:S01]  /*3ca0*/  FFMA.FTZ R120, R33, c[0x0][0x2d0], -R138.reuse ;  /* 0x0000b40021787a23 */ /* 0x100fe2000001088a */
[----:B------:R-:W5:Y:S01]  /*3cb0*/  LDSM.16.MT88.4 R20, [R201+0x900] ;  /* 0x00090000c914783b */ /* 0x000f620000004200 */
[----:B------:R-:W-:-:S02]  /*3cc0*/  FFMA.FTZ R119, R119, c[0x0][0x2d0], -R138 ;  /* 0x0000b40077777a23 */ /* 0x000fc4000001088a */
[--C-:B------:R-:W-:Y:S01]  /*3cd0*/  FFMA.FTZ R121, R146, c[0x0][0x2d0], -R123.reuse ;  /* 0x0000b40092797a23 */ /* 0x100fe2000001087b */
[----:B------:R-:W1:Y:S01]  /*3ce0*/  LDSM.16.MT88.4 R32, [R201+0x3900] ;  /* 0x00390000c920783b */ /* 0x000e620000004200 */
[--C-:B------:R-:W-:Y:S01]  /*3cf0*/  FFMA.FTZ R122, R122, c[0x0][0x2d0], -R123.reuse ;  /* 0x0000b4007a7a7a23 */ /* 0x100fe2000001087b */
[----:B------:R-:W2:Y:S01]  /*3d00*/  MUFU.EX2 R116, R116 ;  /* 0x0000007400747308 */ /* 0x000ea20000000800 */
[----:B---3--:R-:W-:Y:S01]  /*3d10*/  F2FP.BF16.PACK_AB R66, R45, R46 ;  /* 0x0000002e2d42723e */ /* 0x008fe200000010ff */
[--C-:B------:R-:W-:Y:S02]  /*3d20*/  FFMA.FTZ R129, R144, c[0x0][0x2d0], -R123.reuse ;  /* 0x0000b40090817a23 */ /* 0x100fe4000001087b */
[----:B------:R-:W-:Y:S02]  /*3d30*/  FFMA.FTZ R132, R132, c[0x0][0x2d0], -R123 ;  /* 0x0000b40084847a23 */ /* 0x000fe4000001087b */
[--C-:B------:R-:W-:Y:S02]  /*3d40*/  FFMA.FTZ R144, R155, c[0x0][0x2d0], -R138.reuse ;  /* 0x0000b4009b907a23 */ /* 0x100fe4000001088a */
[----:B------:R-:W-:Y:S01]  /*3d50*/  MUFU.EX2 R48, R48 ;  /* 0x0000003000307308 */ /* 0x000fe20000000800 */
[----:B------:R-:W-:-:S02]  /*3d60*/  FFMA.FTZ R146, R147, c[0x0][0x2d0], -R138 ;  /* 0x0000b40093927a23 */ /* 0x000fc4000001088a */
[--C-:B------:R-:W-:Y:S02]  /*3d70*/  FFMA.FTZ R139, R139, c[0x0][0x2d0], -R138.reuse ;  /* 0x0000b4008b8b7a23 */ /* 0x100fe4000001088a */
[----:B------:R-:W-:Y:S02]  /*3d80*/  FFMA.FTZ R145, R145, c[0x0][0x2d0], -R138 ;  /* 0x0000b40091917a23 */ /* 0x000fe4000001088a */
[--C-:B------:R-:W-:Y:S01]  /*3d90*/  FFMA.FTZ R147, R186, c[0x0][0x2d0], -R123.reuse ;  /* 0x0000b400ba937a23 */ /* 0x100fe2000001087b */
[----:B------:R-:W3:Y:S01]  /*3da0*/  MUFU.EX2 R47, R47 ;  /* 0x0000002f002f7308 */ /* 0x000ee20000000800 */
[----:B--2---:R-:W-:Y:S01]  /*3db0*/  F2FP.BF16.PACK_AB R65, R116, R51 ;  /* 0x000000337441723e */ /* 0x004fe200000010ff */
[--C-:B------:R-:W-:Y:S02]  /*3dc0*/  FFMA.FTZ R164, R164, c[0x0][0x2d0], -R123.reuse ;  /* 0x0000b400a4a47a23 */ /* 0x100fe4000001087b */
[--C-:B------:R-:W-:Y:S02]  /*3dd0*/  FFMA.FTZ R155, R184, c[0x0][0x2d0], -R123.reuse ;  /* 0x0000b400b89b7a23 */ /* 0x100fe4000001087b */
[----:B------:R-:W-:-:S02]  /*3de0*/  FFMA.FTZ R166, R166, c[0x0][0x2d0], -R123 ;  /* 0x0000b400a6a67a23 */ /* 0x000fc4000001087b */
[----:B------:R-:W-:Y:S01]  /*3df0*/  MUFU.EX2 R44, R44 ;  /* 0x0000002c002c7308 */ /* 0x000fe20000000800 */
[--C-:B------:R-:W-:Y:S02]  /*3e00*/  FFMA.FTZ R184, R165, c[0x0][0x2d0], -R138.reuse ;  /* 0x0000b400a5b87a23 */ /* 0x100fe4000001088a */
[--C-:B------:R-:W-:Y:S02]  /*3e10*/  FFMA.FTZ R186, R153, c[0x0][0x2d0], -R138.reuse ;  /* 0x0000b40099ba7a23 */ /* 0x100fe4000001088a */
[--C-:B------:R-:W-:Y:S02]  /*3e20*/  FFMA.FTZ R165, R167, c[0x0][0x2d0], -R138.reuse ;  /* 0x0000b400a7a57a23 */ /* 0x100fe4000001088a */
[----:B------:R-:W-:Y:S01]  /*3e30*/  FFMA.FTZ R153, R180, c[0x0][0x2d0], -R123 ;  /* 0x0000b400b4997a23 */ /* 0x000fe2000001087b */
[----:B---3--:R-:W-:Y:S01]  /*3e40*/  F2FP.BF16.PACK_AB R67, R47, R48 ;  /* 0x000000302f43723e */ /* 0x008fe200000010ff */
[----:B------:R-:W2:Y:S01]  /*3e50*/  MUFU.EX2 R43, R43 ;  /* 0x0000002b002b7308 */ /* 0x000ea20000000800 */
[----:B------:R-:W-:-:S02]  /*3e60*/  FFMA.FTZ R181, R181, c[0x0][0x2d0], -R138 ;  /* 0x0000b400b5b57a23 */ /* 0x000fc4000001088a */
[--C-:B------:R-:W-:Y:S02]  /*3e70*/  FFMA.FTZ R180, R182, c[0x0][0x2d0], -R123.reuse ;  /* 0x0000b400b6b47a23 */ /* 0x100fe4000001087b */
[--C-:B------:R-:W-:Y:S01]  /*3e80*/  FFMA.FTZ R154, R154, c[0x0][0x2d0], -R123.reuse ;  /* 0x0000b4009a9a7a23 */ /* 0x100fe2000001087b */
[C---:B------:R-:W-:Y:S01]  /*3e90*/  HMMA.16816.F32.BF16 R84, R64.reuse, R88, RZ ;  /* 0x000000584054723c */ /* 0x040fe200000418ff */
[--C-:B------:R-:W-:Y:S01]  /*3ea0*/  FFMA.FTZ R167, R152, c[0x0][0x2d0], -R123.reuse ;  /* 0x0000b40098a77a23 */ /* 0x100fe2000001087b */
[----:B------:R-:W-:Y:S01]  /*3eb0*/  MUFU.EX2 R40, R40 ;  /* 0x0000002800287308 */ /* 0x000fe20000000800 */
[--C-:B------:R-:W-:Y:S02]  /*3ec0*/  FFMA.FTZ R216, R131, c[0x0][0x2d0], -R138.reuse ;  /* 0x0000b40083d87a23 */ /* 0x100fe4000001088a */
[--C-:B------:R-:W-:Y:S02]  /*3ed0*/  FFMA.FTZ R137, R137, c[0x0][0x2d0], -R138.reuse ;  /* 0x0000b40089897a23 */ /* 0x100fe4000001088a */
[--C-:B------:R-:W-:Y:S01]  /*3ee0*/  FFMA.FTZ R152, R135, c[0x0][0x2d0], -R138.reuse ;  /* 0x0000b40087987a23 */ /* 0x100fe2000001088a */
[----:B------:R-:W-:Y:S01]  /*3ef0*/  HMMA.16816.F32.BF16 R88, R64, R90, RZ ;  /* 0x0000005a4058723c */ /* 0x000fe200000418ff */
[----:B------:R-:W-:Y:S01]  /*3f00*/  FFMA.FTZ R133, R133, c[0x0][0x2d0], -R138 ;  /* 0x0000b40085857a23 */ /* 0x000fe2000001088a */
[----:B------:R-:W-:Y:S01]  /*3f10*/  MUFU.EX2 R15, R15 ;  /* 0x0000000f000f7308 */ /* 0x000fe20000000800 */
[----:B------:R-:W-:-:S02]  /*3f20*/  FFMA.FTZ R131, R136, c[0x0][0x2d0], -R123 ;  /* 0x0000b40088837a23 */ /* 0x000fc4000001087b */
[--C-:B------:R-:W-:Y:S02]  /*3f30*/  FFMA.FTZ R134, R134, c[0x0][0x2d0], -R123.reuse ;  /* 0x0000b40086867a23 */ /* 0x100fe4000001087b */
[----:B------:R-:W-:Y:S01]  /*3f40*/  FFMA.FTZ R217, R128, c[0x0][0x2d0], -R123 ;  /* 0x0000b40080d97a23 */ /* 0x000fe2000001087b */
[C---:B------:R-:W-:Y:S01]  /*3f50*/  HMMA.16816.F32.BF16 R92, R64.reuse, R96, RZ ;  /* 0x00000060405c723c */ /* 0x040fe200000418ff */
[----:B------:R-:W-:Y:S01]  /*3f60*/  FADD.FTZ R51, R51, R116 ;  /* 0x0000007433337221 */ /* 0x000fe20000010000 */
[----:B------:R-:W-:Y:S01]  /*3f70*/  MUFU.EX2 R42, R42 ;  /* 0x0000002a002a7308 */ /* 0x000fe20000000800 */
[----:B------:R-:W-:Y:S02]  /*3f80*/  FADD.FTZ R49, R50, R49 ;  /* 0x0000003132317221 */ /* 0x000fe40000010000 */
[----:B------:R-:W-:Y:S02]  /*3f90*/  FADD.FTZ R48, R48, R51 ;  /* 0x0000003330307221 */ /* 0x000fe40000010000 */
[----:B------:R-:W-:Y:S01]  /*3fa0*/  FADD.FTZ R46, R46, R49 ;  /* 0x000000312e2e7221 */ /* 0x000fe20000010000 */
[----:B------:R-:W-:Y:S01]  /*3fb0*/  HMMA.16816.F32.BF16 R96, R64, R98, RZ ;  /* 0x000000624060723c */ /* 0x000fe200000418ff */
[----:B------:R-:W-:Y:S01]  /*3fc0*/  FADD.FTZ R47, R47, R48 ;  /* 0x000000302f2f7221 */ /* 0x000fe20000010000 */
[----:B------:R-:W3:Y:S01]  /*3fd0*/  MUFU.EX2 R41, R41 ;  /* 0x0000002900297308 */ /* 0x000ee20000000800 */
[----:B------:R-:W-:-:S05]  /*3fe0*/  FADD.FTZ R45, R45, R46 ;  /* 0x0000002e2d2d7221 */ /* 0x000fca0000010000 */
        /* <DEDUP_REMOVED lines=21> */
[----:B------:R-:W-:Y:S05]  /*4140*/  MUFU.EX2 R139, R139 ;  /* 0x0000008b008b7308 */ /* 0x000fea0000000800 */
[----:B--2---:R-:W-:Y:S01]  /*4150*/  F2FP.BF16.PACK_AB R4, R43, R44 ;  /* 0x0000002c2b04723e */ /* 0x004fe200000010ff */
[----:B------:R-:W-:Y:S01]  /*4160*/  HMMA.16816.F32.BF16 R64, R64, R6, RZ ;  /* 0x000000064040723c */ /* 0x000fe200000418ff */
[----:B---3--:R-:W-:Y:S01]  /*4170*/  F2FP.BF16.PACK_AB R5, R41, R42 ;  /* 0x0000002a2905723e */ /* 0x008fe200000010ff */
[----:B------:R-:W2:Y:S01]  /*4180*/  MUFU.EX2 R144, R144 ;  /* 0x0000009000907308 */ /* 0x000ea20000000800 */
[----:B------:R-:W-:-:S04]  /*4190*/  FADD.FTZ R44, R44, R45 ;  /* 0x0000002d2c2c7221 */ /* 0x000fc80000010000 */
[----:B------:R-:W-:Y:S01]  /*41a0*/  F2FP.BF16.PACK_AB R6, R15, R40 ;  /* 0x000000280f06723e */ /* 0x000fe200000010ff */
[----:B------:R-:W-:Y:S01]  /*41b0*/  FADD.FTZ R43, R43, R44 ;  /* 0x0000002c2b2b7221 */ /* 0x000fe20000010000 */
[----:B-1----:R-:W-:Y:S01]  /*41c0*/  F2FP.BF16.PACK_AB R7, R2, R3 ;  /* 0x000000030207723e */ /* 0x002fe200000010ff */
[----:B------:R-:W-:Y:S02]  /*41d0*/  MUFU.EX2 R146, R146 ;  /* 0x0000009200927308 */ /* 0x000fe40000000800 */
[----:B------:R-:W-:-:S04]  /*41e0*/  FADD.FTZ R40, R40, R43 ;  /* 0x0000002b28287221 */ /* 0x000fc80000010000 */
[C---:B----4-:R-:W-:Y:S02]  /*41f0*/  HMMA.16816.F32.BF16 R84, R4.reuse, R16, R84 ;  /* 0x000000100454723c */ /* 0x050fe40000041854 */
[----:B------:R-:W1:Y:S06]  /*4200*/  MUFU.EX2 R145, R145 ;  /* 0x0000009100917308 */ /* 0x000e6c0000000800 */
[C---:B------:R-:W-:Y:S01]  /*4210*/  HMMA.16816.F32.BF16 R88, R4.reuse, R18, R88 ;  /* 0x000000120458723c */ /* 0x040fe20000041858 */
[----:B------:R-:W3:Y:S01]  /*4220*/  LDSM.16.MT88.4 R16, [R200+0x3900] ;  /* 0x00390000c810783b */ /* 0x000ee20000004200 */
[----:B------:R-:W-:Y:S06]  /*4230*/  MUFU.EX2 R147, R147 ;  /* 0x0000009300937308 */ /* 0x000fec0000000800 */
[C---:B------:R-:W-:Y:S02]  /*4240*/  HMMA.16816.F32.BF16 R92, R4.reuse, R8, R92 ;  /* 0x00000008045c723c */ /* 0x040fe4000004185c */
[----:B------:R-:W4:Y:S06]  /*4250*/  MUFU.EX2 R164, R164 ;  /* 0x000000a400a47308 */ /* 0x000f2c0000000800 */
[C---:B------:R-:W-:Y:S01]  /*4260*/  HMMA.16816.F32.BF16 R96, R4.reuse, R10, R96 ;  /* 0x0000000a0460723c */ /* 0x040fe20000041860 */
[----:B------:R-:W1:Y:S01]  /*4270*/  LDSM.16.MT88.4 R8, [R200+0x1100] ;  /* 0x00110000c808783b */ /* 0x000e620000004200 */
[----:B------:R-:W-:Y:S06]  /*4280*/  MUFU.EX2 R155, R155 ;  /* 0x0000009b009b7308 */ /* 0x000fec0000000800 */
[C---:B------:R-:W-:Y:S02]  /*4290*/  HMMA.16816.F32.BF16 R112, R4.reuse, R28, R112 ;  /* 0x0000001c0470723c */ /* 0x040fe40000041870 */
[----:B------:R-:W1:Y:S06]  /*42a0*/  MUFU.EX2 R166, R166 ;  /* 0x000000a600a67308 */ /* 0x000e6c0000000800 */
[C---:B------:R-:W-:Y:S01]  /*42b0*/  HMMA.16816.F32.BF16 R108, R4.reuse, R30, R108 ;  /* 0x0000001e046c723c */ /* 0x040fe2000004186c */
[----:B------:R-:W-:Y:S01]  /*42c0*/  LDSM.16.MT88.4 R28, [R204+0x1100] ;  /* 0x00110000cc1c783b */ /* 0x000fe20000004200 */
[----:B------:R-:W-:Y:S06]  /*42d0*/  MUFU.EX2 R181, R181 ;  /* 0x000000b500b57308 */ /* 0x000fec0000000800 */
[C---:B------:R-:W-:Y:S02]  /*42e0*/  HMMA.16816.F32.BF16 R68, R4.reuse, R24, R68 ;  /* 0x000000180444723c */ /* 0x040fe40000041844 */
[----:B------:R-:W1:Y:S06]  /*42f0*/  MUFU.EX2 R184, R184 ;  /* 0x000000b800b87308 */ /* 0x000e6c0000000800 */
[C---:B------:R-:W-:Y:S01]  /*4300*/  HMMA.16816.F32.BF16 R72, R4.reuse, R26, R72 ;  /* 0x0000001a0448723c */ /* 0x040fe20000041848 */
[----:B------:R-:W1:Y:S01]  /*4310*/  LDSM.16.MT88.4 R24, [R202+0x1100] ;  /* 0x00110000ca18783b */ /* 0x000e620000004200 */
[----:B------:R-:W-:Y:S06]  /*4320*/  MUFU.EX2 R165, R165 ;  /* 0x000000a500a57308 */ /* 0x000fec0000000800 */
[C---:B-----5:R-:W-:Y:S02]  /*4330*/  HMMA.16816.F32.BF16 R76, R4.reuse, R20, R76 ;  /* 0x00000014044c723c */ /* 0x060fe4000004184c */
[----:B------:R-:W5:Y:S06]  /*4340*/  MUFU.EX2 R186, R186 ;  /* 0x000000ba00ba7308 */ /* 0x000f6c0000000800 */
[C---:B------:R-:W-:Y:S01]  /*4350*/  HMMA.16816.F32.BF16 R80, R4.reuse, R22, R80 ;  /* 0x000000160450723c */ /* 0x040fe20000041850 */
[----:B------:R-:W-:Y:S01]  /*4360*/  LDSM.16.MT88.4 R20, [R201+0x1100] ;  /* 0x00110000c914783b */ /* 0x000fe20000004200 */
        /* <DEDUP_REMOVED lines=11> */
[C---:B---3--:R-:W-:Y:S02]  /*4420*/  HMMA.16816.F32.BF16 R60, R4.reuse, R16, R60 ;  /* 0x00000010043c723c */ /* 0x048fe4000004183c */
[----:B------:R-:W3:Y:S06]  /*4430*/  MUFU.EX2 R152, R152 ;  /* 0x0000009800987308 */ /* 0x000eec0000000800 */
[----:B------:R-:W-:Y:S01]  /*4440*/  HMMA.16816.F32.BF16 R64, R4, R18, R64 ;  /* 0x000000120440723c */ /* 0x000fe20000041840 */
[----:B------:R-:W2:Y:S01]  /*4450*/  LDSM.16.MT88.4 R16, [R204+0x4100] ;  /* 0x00410000cc10783b */ /* 0x000ea20000004200 */
[----:B------:R-:W-:Y:S05]  /*4460*/  MUFU.EX2 R133, R133 ;  /* 0x0000008500857308 */ /* 0x000fea0000000800 */
[----:B------:R-:W-:-:S02]  /*4470*/  F2FP.BF16.PACK_AB R4, R118, R117 ;  /* 0x000000757604723e */ /* 0x000fc400000010ff */
[----:B------:R-:W-:Y:S01]  /*4480*/  F2FP.BF16.PACK_AB R6, R119, R120 ;  /* 0x000000787706723e */ /* 0x000fe200000010ff */
[----:B------:R-:W2:Y:S01]  /*4490*/  MUFU.EX2 R216, R216 ;  /* 0x000000d800d87308 */ /* 0x000ea20000000800 */
[----:B------:R-:W-:Y:S02]  /*44a0*/  F2FP.BF16.PACK_AB R5, R122, R121 ;  /* 0x000000797a05723e */ /* 0x000fe400000010ff */
[----:B------:R-:W-:-:S05]  /*44b0*/  F2FP.BF16.PACK_AB R7, R132, R129 ;  /* 0x000000818407723e */ /* 0x000fca00000010ff */
[----:B------:R-:W-:Y:S02]  /*44c0*/  MUFU.EX2 R131, R131 ;  /* 0x0000008300837308 */ /* 0x000fe40000000800 */
[C---:B-1----:R-:W-:Y:S06]  /*44d0*/  HMMA.16816.F32.BF16 R84, R4.reuse, R8, R84 ;  /* 0x000000080454723c */ /* 0x042fec0000041854 */
[----:B------:R-:W1:Y:S02]  /*44e0*/  MUFU.EX2 R134, R134 ;  /* 0x0000008600867308 */ /* 0x000e640000000800 */
[C---:B------:R-:W-:Y:S01]  /*44f0*/  HMMA.16816.F32.BF16 R88, R4.reuse, R10, R88 ;  /* 0x0000000a0458723c */ /* 0x040fe20000041858 */
[----:B------:R-:W1:Y:S05]  /*4500*/  LDSM.16.MT88.4 R8, [R200+0x4100] ;  /* 0x00410000c808783b */ /* 0x000e6a0000004200 */
[----:B------:R-:W-:Y:S02]  /*4510*/  MUFU.EX2 R217, R217 ;  /* 0x000000d900d97308 */ /* 0x000fe40000000800 */
[C---:B------:R-:W-:Y:S08]  /*4520*/  HMMA.16816.F32.BF16 R68, R4.reuse, R24, R68 ;  /* 0x000000180444723c */ /* 0x040ff00000041844 */
[C---:B--2---:R-:W-:Y:S08]  /*4530*/  HMMA.16816.F32.BF16 R92, R4.reuse, R16, R92 ;  /* 0x00000010045c723c */ /* 0x044ff0000004185c */
[C---:B------:R-:W-:Y:S01]  /*4540*/  HMMA.16816.F32.BF16 R96, R4.reuse, R18, R96 ;  /* 0x000000120460723c */ /* 0x040fe20000041860 */
[----:B------:R-:W2:Y:S07]  /*4550*/  LDSM.16.MT88.4 R16, [R200+0x1900] ;  /* 0x00190000c810783b */ /* 0x000eae0000004200 */
[C---:B------:R-:W-:Y:S01]  /*4560*/  HMMA.16816.F32.BF16 R72, R4.reuse, R26, R72 ;  /* 0x0000001a0448723c */ /* 0x040fe20000041848 */
[----:B------:R-:W-:Y:S07]  /*4570*/  LDSM.16.MT88.4 R24, [R202+0x1900] ;  /* 0x00190000ca18783b */ /* 0x000fee0000004200 */
[C---:B------:R-:W-:Y:S08]  /*4580*/  HMMA.16816.F32.BF16 R100, R4.reuse, R36, R100 ;  /* 0x000000240464723c */ /* 0x040ff00000041864 */
[C---:B-1----:R-:W-:Y:S08]  /*4590*/  HMMA.16816.F32.BF16 R60, R4.reuse, R8, R60 ;  /* 0x00000008043c723c */ /* 0x042ff0000004183c */
[C---:B------:R-:W-:Y:S01]  /*45a0*/  HMMA.16816.F32.BF16 R64, R4.reuse, R10, R64 ;  /* 0x0000000a0440723c */ /* 0x040fe20000041840 */
[----:B------:R-:W1:Y:S07]  /*45b0*/  LDSM.16.MT88.4 R8, [R204+0x4900] ;  /* 0x00490000cc08783b */ /* 0x000e6e0000004200 */
[C---:B------:R-:W-:Y:S01]  /*45c0*/  HMMA.16816.F32.BF16 R104, R4.reuse, R38, R104 ;  /* 0x000000260468723c */ /* 0x040fe20000041868 */
[----:B------:R-:W1:Y:S07]  /*45d0*/  LDSM.16.MT88.4 R36, [R202+0x4900] ;  /* 0x00490000ca24783b */ /* 0x000e6e0000004200 */
[C---:B------:R-:W-:Y:S08]  /*45e0*/  HMMA.16816.F32.BF16 R112, R4.reuse, R28, R112 ;  /* 0x0000001c0470723c */ /* 0x040ff00000041870 */
[C---:B------:R-:W-:Y:S01]  /*45f0*/  HMMA.16816.F32.BF16 R108, R4.reuse, R30, R108 ;  /* 0x0000001e046c723c */ /* 0x040fe2000004186c */
[----:B------:R-:W1:Y:S07]  /*4600*/  LDSM.16.MT88.4 R28, [R204+0x1900] ;  /* 0x00190000cc1c783b */ /* 0x000e6e0000004200 */
[C---:B------:R-:W-:Y:S08]  /*4610*/  HMMA.16816.F32.BF16 R76, R4.reuse, R20, R76 ;  /* 0x00000014044c723c */ /* 0x040ff0000004184c */
[C---:B------:R-:W-:Y:S01]  /*4620*/  HMMA.16816.F32.BF16 R80, R4.reuse, R22, R80 ;  /* 0x000000160450723c */ /* 0x040fe20000041850 */
[----:B------:R-:W1:Y:S07]  /*4630*/  LDSM.16.MT88.4 R20, [R201+0x1900] ;  /* 0x00190000c914783b */ /* 0x000e6e0000004200 */
[C---:B------:R-:W-:Y:S08]  /*4640*/  HMMA.16816.F32.BF16 R52, R4.reuse, R32, R52 ;  /* 0x000000200434723c */ /* 0x040ff00000041834 */
[----:B------:R-:W-:Y:S01]  /*4650*/  HMMA.16816.F32.BF16 R56, R4, R34, R56 ;  /* 0x000000220438723c */ /* 0x000fe20000041838 */
[----:B------:R-:W3:Y:S06]  /*4660*/  LDSM.16.MT88.4 R32, [R201+0x4900] ;  /* 0x00490000c920783b */ /* 0x000eec0000004200 */
[----:B------:R-:W-:-:S02]  /*4670*/  F2FP.BF16.PACK_AB R4, R144, R139 ;  /* 0x0000008b9004723e */ /* 0x000fc400000010ff */
[----:B------:R-:W-:Y:S02]  /*4680*/  F2FP.BF16.PACK_AB R6, R145, R146 ;  /* 0x000000929106723e */ /* 0x000fe400000010ff */
[----:B----4-:R-:W-:Y:S02]  /*4690*/  F2FP.BF16.PACK_AB R5, R164, R147 ;  /* 0x00000093a405723e */ /* 0x010fe400000010ff */
[----:B------:R-:W-:-:S07]  /*46a0*/  F2FP.BF16.PACK_AB R7, R166, R155 ;  /* 0x0000009ba607723e */ /* 0x000fce00000010ff */
[C---:B--2---:R-:W-:Y:S08]  /*46b0*/  HMMA.16816.F32.BF16 R84, R4.reuse, R16, R84 ;  /* 0x000000100454723c */ /* 0x044ff00000041854 */
[C---:B------:R-:W-:Y:S01]  /*46c0*/  HMMA.16816.F32.BF16 R88, R4.reuse, R18, R88 ;  /* 0x000000120458723c */ /* 0x040fe20000041858 */
[----:B------:R-:W2:Y:S07]  /*46d0*/  LDSM.16.MT88.4 R16, [R200+0x4900] ;  /* 0x00490000c810783b */ /* 0x000eae0000004200 */
[C---:B-1----:R-:W-:Y:S08]  /*46e0*/  HMMA.16816.F32.BF16 R92, R4.reuse, R8, R92 ;  /* 0x00000008045c723c */ /* 0x042ff0000004185c */
[C---:B------:R-:W-:Y:S01]  /*46f0*/  HMMA.16816.F32.BF16 R96, R4.reuse, R10, R96 ;  /* 0x0000000a0460723c */ /* 0x040fe20000041860 */
[----:B------:R-:W1:Y:S07]  /*4700*/  LDSM.16.MT88.4 R8, [R200+0x2100] ;  /* 0x00210000c808783b */ /* 0x000e6e0000004200 */
[C---:B------:R-:W-:Y:S08]  /*4710*/  HMMA.16816.F32.BF16 R68, R4.reuse, R24, R68 ;  /* 0x000000180444723c */ /* 0x040ff00000041844 */
[C---:B------:R-:W-:Y:S01]  /*4720*/  HMMA.16816.F32.BF16 R72, R4.reuse, R26, R72 ;  /* 0x0000001a0448723c */ /* 0x040fe20000041848 */
[----:B------:R-:W4:Y:S07]  /*4730*/  LDSM.16.MT88.4 R24, [R202+0x2100] ;  /* 0x00210000ca18783b */ /* 0x000f2e0000004200 */
[C---:B------:R-:W-:Y:S08]  /*4740*/  HMMA.16816.F32.BF16 R100, R4.reuse, R36, R100 ;  /* 0x000000240464723c */ /* 0x040ff00000041864 */
        /* <DEDUP_REMOVED lines=8> */
[C---:B---3--:R-:W-:Y:S08]  /*47d0*/  HMMA.16816.F32.BF16 R52, R4.reuse, R32, R52 ;  /* 0x000000200434723c */ /* 0x048ff00000041834 */
[C---:B------:R-:W-:Y:S01]  /*47e0*/  HMMA.16816.F32.BF16 R56, R4.reuse, R34, R56 ;  /* 0x000000220438723c */ /* 0x040fe20000041838 */
[----:B------:R-:W-:Y:S07]  /*47f0*/  LDSM.16.MT88.4 R32, [R201+0x5100] ;  /* 0x00510000c920783b */ /* 0x000fee0000004200 */
[C---:B--2---:R-:W-:Y:S08]  /*4800*/  HMMA.16816.F32.BF16 R60, R4.reuse, R16, R60 ;  /* 0x00000010043c723c */ /* 0x044ff0000004183c */
[----:B------:R-:W-:Y:S01]  /*4810*/  HMMA.16816.F32.BF16 R64, R4, R18, R64 ;  /* 0x000000120440723c */ /* 0x000fe20000041840 */
[----:B------:R-:W2:Y:S06]  /*4820*/  LDSM.16.MT88.4 R16, [R204+0x5100] ;  /* 0x00510000cc10783b */ /* 0x000eac0000004200 */
[----:B------:R-:W-:-:S02]  /*4830*/  F2FP.BF16.PACK_AB R4, R184, R181 ;  /* 0x000000b5b804723e */ /* 0x000fc400000010ff */
[----:B-----5:R-:W-:Y:S02]  /*4840*/  F2FP.BF16.PACK_AB R6, R186, R165 ;  /* 0x000000a5ba06723e */ /* 0x020fe400000010ff */
[----:B------:R-:W-:Y:S02]  /*4850*/  F2FP.BF16.PACK_AB R5, R180, R153 ;  /* 0x00000099b405723e */ /* 0x000fe400000010ff */
[----:B------:R-:W-:-:S07]  /*4860*/  F2FP.BF16.PACK_AB R7, R167, R154 ;  /* 0x0000009aa707723e */ /* 0x000fce00000010ff */
[C---:B-1----:R-:W-:Y:S08]  /*4870*/  HMMA.16816.F32.BF16 R84, R4.reuse, R8, R84 ;  /* 0x000000080454723c */ /* 0x042ff00000041854 */
[C---:B------:R-:W-:Y:S01]  /*4880*/  HMMA.16816.F32.BF16 R88, R4.reuse, R10, R88 ;  /* 0x0000000a0458723c */ /* 0x040fe20000041858 */
[----:B------:R-:W1:Y:S07]  /*4890*/  LDSM.16.MT88.4 R8, [R200+0x5100] ;  /* 0x00510000c808783b */ /* 0x000e6e0000004200 */
[C---:B----4-:R-:W-:Y:S08]  /*48a0*/  HMMA.16816.F32.BF16 R68, R4.reuse, R24, R68 ;  /* 0x000000180444723c */ /* 0x050ff00000041844 */
[C---:B------:R-:W-:Y:S01]  /*48b0*/  HMMA.16816.F32.BF16 R72, R4.reuse, R26, R72 ;  /* 0x0000001a0448723c */ /* 0x040fe20000041848 */
[----:B------:R-:W3:Y:S07]  /*48c0*/  LDSM.16.MT88.4 R24, [R202+0x2900] ;  /* 0x00290000ca18783b */ /* 0x000eee0000004200 */
[C---:B------:R-:W-:Y:S07]  /*48d0*/  HMMA.16816.F32.BF16 R100, R4.reuse, R36, R100 ;  /* 0x000000240464723c */ /* 0x040fee0000041864 */
[----:B------:R-:W-:Y:S01]  /*48e0*/  FFMA.FTZ R36, R130, c[0x0][0x2d0], -R123 ;  /* 0x0000b40082247a23 */ /* 0x000fe2000001087b */
[C---:B------:R-:W-:Y:S05]  /*48f0*/  HMMA.16816.F32.BF16 R112, R4.reuse, R28, R112 ;  /* 0x0000001c0470723c */ /* 0x040fea0000041870 */
[----:B------:R-:W4:Y:S03]  /*4900*/  MUFU.EX2 R36, R36 ;  /* 0x0000002400247308 */ /* 0x000f260000000800 */
[C---:B------:R-:W-:Y:S01]  /*4910*/  HMMA.16816.F32.BF16 R108, R4.reuse, R30, R108 ;  /* 0x0000001e046c723c */ /* 0x040fe2000004186c */
[----:B------:R-:W-:Y:S07]  /*4920*/  LDSM.16.MT88.4 R28, [R204+0x2900] ;  /* 0x00290000cc1c783b */ /* 0x000fee0000004200 */
[C---:B------:R-:W-:Y:S08]  /*4930*/  HMMA.16816.F32.BF16 R76, R4.reuse, R20, R76 ;  /* 0x00000014044c723c */ /* 0x040ff0000004184c */
[C---:B------:R-:W-:Y:S01]  /*4940*/  HMMA.16816.F32.BF16 R80, R4.reuse, R22, R80 ;  /* 0x000000160450723c */ /* 0x040fe20000041850 */
[----:B------:R-:W5:Y:S07]  /*4950*/  LDSM.16.MT88.4 R20, [R201+0x2900] ;  /* 0x00290000c914783b */ /* 0x000f6e0000004200 */
[C---:B--2---:R-:W-:Y:S08]  /*4960*/  HMMA.16816.F32.BF16 R92, R4.reuse, R16, R92 ;  /* 0x00000010045c723c */ /* 0x044ff0000004185c */
[C---:B------:R-:W-:Y:S01]  /*4970*/  HMMA.16816.F32.BF16 R96, R4.reuse, R18, R96 ;  /* 0x000000120460723c */ /* 0x040fe20000041860 */
[----:B------:R-:W2:Y:S07]  /*4980*/  LDSM.16.MT88.4 R16, [R200+0x2900] ;  /* 0x00290000c810783b */ /* 0x000eae0000004200 */
[C---:B------:R-:W-:Y:S08]  /*4990*/  HMMA.16816.F32.BF16 R104, R4.reuse, R38, R104 ;  /* 0x000000260468723c */ /* 0x040ff00000041868 */
[C---:B------:R-:W-:Y:S08]  /*49a0*/  HMMA.16816.F32.BF16 R52, R4.reuse, R32, R52 ;  /* 0x000000200434723c */ /* 0x040ff00000041834 */
[C---:B------:R-:W-:Y:S08]  /*49b0*/  HMMA.16816.F32.BF16 R56, R4.reuse, R34, R56 ;  /* 0x000000220438723c */ /* 0x040ff00000041838 */
[C---:B-1----:R-:W-:Y:S08]  /*49c0*/  HMMA.16816.F32.BF16 R60, R4.reuse, R8, R60 ;  /* 0x00000008043c723c */ /* 0x042ff0000004183c */
[----:B------:R-:W-:Y:S01]  /*49d0*/  HMMA.16816.F32.BF16 R64, R4, R10, R64 ;  /* 0x0000000a0440723c */ /* 0x000fe20000041840 */
[----:B------:R-:W1:Y:S06]  /*49e0*/  LDSM.16.MT88.4 R8, [R204+0x5900] ;  /* 0x00590000cc08783b */ /* 0x000e6c0000004200 */
[----:B------:R-:W-:-:S02]  /*49f0*/  F2FP.BF16.PACK_AB R4, R152, R137 ;  /* 0x000000899804723e */ /* 0x000fc400000010ff */
[----:B------:R-:W-:Y:S02]  /*4a00*/  F2FP.BF16.PACK_AB R6, R216, R133 ;  /* 0x00000085d806723e */ /* 0x000fe400000010ff */
[----:B------:R-:W-:Y:S02]  /*4a10*/  F2FP.BF16.PACK_AB R5, R134, R131 ;  /* 0x000000838605723e */ /* 0x000fe400000010ff */
[----:B----4-:R-:W-:-:S07]  /*4a20*/  F2FP.BF16.PACK_AB R7, R217, R36 ;  /* 0x00000024d907723e */ /* 0x010fce00000010ff */
[C---:B---3--:R-:W-:Y:S07]  /*4a30*/  HMMA.16816.F32.BF16 R68, R4.reuse, R24, R68 ;  /* 0x000000180444723c */ /* 0x048fee0000041844 */
[----:B------:R-:W-:Y:S01]  /*4a40*/  FADD.FTZ R24, R42, R47 ;  /* 0x0000002f2a187221 */ /* 0x000fe20000010000 */
[----:B-----5:R-:W-:Y:S03]  /*4a50*/  HMMA.16816.F32.BF16 R76, R4, R20, R76 ;  /* 0x00000014044c723c */ /* 0x020fe6000004184c */
[----:B------:R-:W-:-:S04]  /*4a60*/  FADD.FTZ R24, R41, R24 ;  /* 0x0000001829187221 */ /* 0x000fc80000010000 */
[----:B------:R-:W-:Y:S01]  /*4a70*/  FADD.FTZ R3, R3, R24 ;  /* 0x0000001803037221 */ /* 0x000fe20000010000 */
[C---:B------:R-:W-:Y:S01]  /*4a80*/  HMMA.16816.F32.BF16 R80, R4.reuse, R22, R80 ;  /* 0x000000160450723c */ /* 0x040fe20000041850 */
[----:B------:R-:W-:Y:S01]  /*4a90*/  FADD.FTZ R24, R15, R40 ;  /* 0x000000280f187221 */ /* 0x000fe20000010000 */
[----:B------:R-:W3:Y:S01]  /*4aa0*/  LDSM.16.MT88.4 R20, [R202+0x5900] ;  /* 0x00590000ca14783b */ /* 0x000ee20000004200 */
[----:B------:R-:W-:Y:S02]  /*4ab0*/  FADD.FTZ R2, R2, R3 ;  /* 0x0000000302027221 */ /* 0x000fe40000010000 */
[----:B------:R-:W-:Y:S02]  /*4ac0*/  FADD.FTZ R3, R117, R24 ;  /* 0x0000001875037221 */ /* 0x000fe40000010000 */
[----:B------:R-:W-:Y:S01]  /*4ad0*/  FADD.FTZ R121, R121, R2 ;  /* 0x0000000279797221 */ /* 0x000fe20000010000 */
[----:B--2---:R-:W-:Y:S01]  /*4ae0*/  HMMA.16816.F32.BF16 R84, R4, R16, R84 ;  /* 0x000000100454723c */ /* 0x004fe20000041854 */
[----:B------:R-:W-:-:S02]  /*4af0*/  FADD.FTZ R3, R118, R3 ;  /* 0x0000000376037221 */ /* 0x000fc40000010000 */
[----:B------:R-:W-:Y:S02]  /*4b00*/  FADD.FTZ R122, R122, R121 ;  /* 0x000000797a7a7221 */ /* 0x000fe40000010000 */
[----:B------:R-:W-:Y:S02]  /*4b10*/  FADD.FTZ R2, R120, R3 ;  /* 0x0000000378027221 */ /* 0x000fe40000010000 */
[----:B------:R-:W-:Y:S01]  /*4b20*/  FADD.FTZ R129, R129, R122 ;  /* 0x0000007a81817221 */ /* 0x000fe20000010000 */
[----:B------:R-:W-:Y:S01]  /*4b30*/  HMMA.16816.F32.BF16 R88, R4, R18, R88 ;  /* 0x000000120458723c */ /* 0x000fe20000041858 */
[----:B------:R-:W-:Y:S01]  /*4b40*/  FADD.FTZ R2, R119, R2 ;  /* 0x0000000277027221 */ /* 0x000fe20000010000 */
[----:B------:R-:W2:Y:S01]  /*4b50*/  LDSM.16.MT88.4 R16, [R201+0x5900] ;  /* 0x00590000c910783b */ /* 0x000ea20000004200 */
[----:B------:R-:W-:Y:S02]  /*4b60*/  FADD.FTZ R132, R132, R129 ;  /* 0x0000008184847221 */ /* 0x000fe40000010000 */
[----:B------:R-:W-:-:S02]  /*4b70*/  FADD.FTZ R3, R139, R2 ;  /* 0x000000028b037221 */ /* 0x000fc40000010000 */
[----:B------:R-:W-:Y:S01]  /*4b80*/  FADD.FTZ R147, R147, R132 ;  /* 0x0000008493937221 */ /* 0x000fe20000010000 */
[C---:B-1----:R-:W-:Y:S01]  /*4b90*/  HMMA.16816.F32.BF16 R92, R4.reuse, R8, R92 ;  /* 0x00000008045c723c */ /* 0x042fe2000004185c */
[----:B------:R-:W-:Y:S02]  /*4ba0*/  FADD.FTZ R3, R144, R3 ;  /* 0x0000000390037221 */ /* 0x000fe40000010000 */
[----:B------:R-:W-:Y:S02]  /*4bb0*/  FADD.FTZ R164, R164, R147 ;  /* 0x00000093a4a47221 */ /* 0x000fe40000010000 */
[----:B------:R-:W-:Y:S02]  /*4bc0*/  FADD.FTZ R2, R146, R3 ;  /* 0x0000000392027221 */ /* 0x000fe40000010000 */
[----:B------:R-:W-:Y:S01]  /*4bd0*/  FADD.FTZ R155, R155, R164 ;  /* 0x000000a49b9b7221 */ /* 0x000fe20000010000 */
[----:B------:R-:W-:Y:S01]  /*4be0*/  HMMA.16816.F32.BF16 R96, R4, R10, R96 ;  /* 0x0000000a0460723c */ /* 0x000fe20000041860 */
[----:B------:R-:W1:Y:S01]  /*4bf0*/  LDSM.16.MT88.4 R8, [R200+0x5900] ;  /* 0x00590000c808783b */ /* 0x000e620000004200 */
[----:B------:R-:W-:-:S02]  /*4c00*/  FADD.FTZ R2, R145, R2 ;  /* 0x0000000291027221 */ /* 0x000fc40000010000 */
[----:B------:R-:W-:Y:S02]  /*4c10*/  FADD.FTZ R166, R166, R155 ;  /* 0x0000009ba6a67221 */ /* 0x000fe40000010000 */
[----:B------:R-:W-:Y:S02]  /*4c20*/  FADD.FTZ R181, R181, R2 ;  /* 0x00000002b5b57221 */ /* 0x000fe40000010000 */
[----:B------:R-:W-:Y:S01]  /*4c30*/  FADD.FTZ R3, R153, R166 ;  /* 0x000000a699037221 */ /* 0x000fe20000010000 */
[C---:B------:R-:W-:Y:S01]  /*4c40*/  HMMA.16816.F32.BF16 R112, R4.reuse, R28, R112 ;  /* 0x0000001c0470723c */ /* 0x040fe20000041870 */
[----:B------:R-:W-:Y:S02]  /*4c50*/  FADD.FTZ R184, R184, R181 ;  /* 0x000000b5b8b87221 */ /* 0x000fe40000010000 */
[----:B------:R-:W-:Y:S02]  /*4c60*/  FADD.FTZ R3, R180, R3 ;  /* 0x00000003b4037221 */ /* 0x000fe40000010000 */
[----:B------:R-:W-:Y:S01]  /*4c70*/  FADD.FTZ R165, R165, R184 ;  /* 0x000000b8a5a57221 */ /* 0x000fe20000010000 */
[----:B------:R-:W-:Y:S01]  /*4c80*/  IADD3 R184, R14, -0x2, RZ ;  /* 0xfffffffe0eb87810 */ /* 0x000fe20007ffe0ff */
[----:B------:R-:W-:Y:S01]  /*4c90*/  FADD.FTZ R2, R154, R3 ;  /* 0x000000039a027221 */ /* 0x000fe20000010000 */
[----:B------:R-:W-:Y:S01]  /*4ca0*/  HMMA.16816.F32.BF16 R108, R4, R30, R108 ;  /* 0x0000001e046c723c */ /* 0x000fe2000004186c */
[----:B------:R-:W-:-:S02]  /*4cb0*/  FADD.FTZ R186, R186, R165 ;  /* 0x000000a5baba7221 */ /* 0x000fc40000010000 */
[----:B------:R-:W-:Y:S02]  /*4cc0*/  FADD.FTZ R2, R167, R2 ;  /* 0x00000002a7027221 */ /* 0x000fe40000010000 */
[----:B------:R-:W-:Y:S02]  /*4cd0*/  FADD.FTZ R137, R137, R186 ;  /* 0x000000ba89897221 */ /* 0x000fe40000010000 */
[----:B------:R-:W-:Y:S01]  /*4ce0*/  FADD.FTZ R131, R131, R2 ;  /* 0x0000000283837221 */ /* 0x000fe20000010000 */
[----:B------:R-:W-:Y:S01]  /*4cf0*/  HMMA.16816.F32.BF16 R72, R4, R26, R72 ;  /* 0x0000001a0448723c */ /* 0x000fe20000041848 */
[----:B------:R-:W-:-:S04]  /*4d00*/  @P4 IMAD.HI.U32 R2, R13, c[0x0][0x2c8], RZ ;  /* 0x0000b2000d024a27 */ /* 0x000fc800078e00ff */
[----:B------:R-:W-:Y:S01]  /*4d10*/  FADD.FTZ R152, R152, R137 ;  /* 0x0000008998987221 */ /* 0x000fe20000010000 */
[----:B------:R-:W-:Y:S01]  /*4d20*/  @P4 SHF.R.U32.HI R13, RZ, c[0x0][0x2cc], R2 ;  /* 0x0000b300ff0d4a19 */ /* 0x000fe20000011602 */
[----:B------:R-:W-:Y:S01]  /*4d30*/  FADD.FTZ R131, R134, R131 ;  /* 0x0000008386837221 */ /* 0x000fe20000010000 */
[C---:B---3--:R-:W-:Y:S01]  /*4d40*/  HMMA.16816.F32.BF16 R100, R4.reuse, R20, R100 ;  /* 0x000000140464723c */ /* 0x048fe20000041864 */
[----:B------:R-:W-:Y:S01]  /*4d50*/  FADD.FTZ R133, R133, R152 ;  /* 0x0000009885857221 */ /* 0x000fe20000010000 */
[----:B------:R-:W-:Y:S01]  /*4d60*/  IADD3 R13, R13, UR13, RZ ;  /* 0x0000000d0d0d7c10 */ /* 0x000fe2000fffe0ff */
[----:B------:R-:W-:Y:S02]  /*4d70*/  FADD.FTZ R36, R36, R131 ;  /* 0x0000008324247221 */ /* 0x000fe40000010000 */
[----:B------:R-:W-:Y:S01]  /*4d80*/  FADD.FTZ R216, R216, R133 ;  /* 0x00000085d8d87221 */ /* 0x000fe20000010000 */
[----:B------:R-:W-:Y:S01]  /*4d90*/  IADD3 R3, R13, c[0x0][0x328], RZ ;  /* 0x0000ca000d037a10 */ /* 0x000fe20007ffe0ff */
[----:B------:R-:W-:Y:S01]  /*4da0*/  FADD.FTZ R217, R217, R36 ;  /* 0x00000024d9d97221 */ /* 0x000fe20000010000 */
[C---:B------:R-:W-:Y:S08]  /*4db0*/  HMMA.16816.F32.BF16 R104, R4.reuse, R22, R104 ;  /* 0x000000160468723c */ /* 0x040ff00000041868 */
[C---:B--2---:R-:W-:Y:S08]  /*4dc0*/  HMMA.16816.F32.BF16 R52, R4.reuse, R16, R52 ;  /* 0x000000100434723c */ /* 0x044ff00000041834 */
[C---:B------:R-:W-:Y:S08]  /*4dd0*/  HMMA.16816.F32.BF16 R56, R4.reuse, R18, R56 ;  /* 0x000000120438723c */ /* 0x040ff00000041838 */
[C---:B-1----:R-:W-:Y:S08]  /*4de0*/  HMMA.16816.F32.BF16 R60, R4.reuse, R8, R60 ;  /* 0x00000008043c723c */ /* 0x042ff0000004183c */
[----:B------:R-:W-:Y:S01]  /*4df0*/  HMMA.16816.F32.BF16 R64, R4, R10, R64 ;  /* 0x0000000a0440723c */ /* 0x000fe20000041840 */
[----:B------:R-:W-:Y:S07]  /*4e00*/  @!P3 BRA `(.L_x_169) ;  /* 0x000000f00000b947 */ /* 0x000fee0003800000 */
[C---:B------:R-:W-:Y:S01]  /*4e10*/  ISETP.GT.AND P0, PT, R13.reuse, RZ, PT ;  /* 0x000000ff0d00720c */ /* 0x040fe20003f04270 */
[----:B------:R-:W-:Y:S01]  /*4e20*/  IMAD.MOV.U32 R2, RZ, RZ, c[0x0][0x32c] ;  /* 0x0000cb00ff027624 */ /* 0x000fe200078e00ff */
[----:B------:R-:W-:-:S11]  /*4e30*/  IADD3 R5, R13, -0x1, RZ ;  /* 0xffffffff0d057810 */ /* 0x000fd60007ffe0ff */
[----:B------:R-:W-:Y:S05]  /*4e40*/  @P0 BRA `(.L_x_170) ;  /* 0x0000006000000947 */ /* 0x000fea0003800000 */
[----:B------:R-:W-:Y:S01]  /*4e50*/  ISETP.NE.AND P0, PT, R2, 0x1, PT ;  /* 0x000000010200780c */ /* 0x000fe20003f05270 */
[----:B------:R-:W-:-:S12]  /*4e60*/  IMAD.MOV R13, RZ, RZ, -R13 ;  /* 0x000000ffff0d7224 */ /* 0x000fd800078e0a0d */
[----:B------:R-:W-:-:S05]  /*4e70*/  @P0 IMAD.HI.U32 R4, R13, c[0x0][0x330], RZ ;  /* 0x0000cc000d040a27 */ /* 0x000fca00078e00ff */
[----:B------:R-:W-:-:S04]  /*4e80*/  @P0 SHF.R.U32.HI R13, RZ, c[0x0][0x334], R4 ;  /* 0x0000cd00ff0d0a19 */ /* 0x000fc80000011604 */
[----:B------:R-:W-:Y:S01]  /*4e90*/  LOP3.LUT R5, RZ, R13, RZ, 0x33, !PT ;  /* 0x0000000dff057212 */ /* 0x000fe200078e33ff */
[----:B------:R-:W-:Y:S05]  /*4ea0*/  BRA `(.L_x_171) ;  /* 0x0000003000007947 */ /* 0x000fea0003800000 */
.L_x_170:
[----:B------:R-:W-:-:S13]  /*4eb0*/  ISETP.NE.AND P0, PT, R2, 0x1, PT ;  /* 0x000000010200780c */ /* 0x000fda0003f05270 */
[----:B------:R-:W-:-:S05]  /*4ec0*/  @P0 IMAD.HI.U32 R4, R5, c[0x0][0x330], RZ ;  /* 0x0000cc0005040a27 */ /* 0x000fca00078e00ff */
[----:B------:R-:W-:-:S05]  /*4ed0*/  @P0 SHF.R.U32.HI R5, RZ, c[0x0][0x334], R4 ;  /* 0x0000cd00ff050a19 */ /* 0x000fca0000011604 */
.L_x_171:
[----:B------:R-:W-:-:S05]  /*4ee0*/  IMAD R2, R5, R2, c[0x0][0x32c] ;  /* 0x0000cb0005027624 */ /* 0x000fca00078e0202 */
[----:B------:R-:W-:-:S05]  /*4ef0*/  IMNMX R3, R3, R2, PT ;  /* 0x0000000203037217 */ /* 0x000fca0003800200 */
.L_x_169:
[----:B------:R-:W-:-:S05]  /*4f00*/  IMAD.HI R3, R3, 0x2aaaaaab, RZ ;  /* 0x2aaaaaab03037827 */ /* 0x000fca00078e02ff */
[----:B------:R-:W-:-:S04]  /*4f10*/  SHF.R.U32.HI R2, RZ, 0x1f, R3 ;  /* 0x0000001fff027819 */ /* 0x000fc80000011603 */
[----:B------:R-:W-:-:S04]  /*4f20*/  LEA.HI.SX32 R2, R3, R2, 0x1c ;  /* 0x0000000203027211 */ /* 0x000fc800078fe2ff */
[----:B------:R-:W-:-:S04]  /*4f30*/  IMNMX R183, R207, R2, !PT ;  /* 0x00000002cfb77217 */ /* 0x000fc80007800200 */
[----:B------:R-:W-:-:S13]  /*4f40*/  ISETP.GE.AND P0, PT, R184, R183, PT ;  /* 0x000000b7b800720c */ /* 0x000fda0003f06270 */
[----:B------:R-:W-:Y:S05]  /*4f50*/  @!P0 BRA `(.L_x_172) ;  /* 0x00003d0000008947 */ /* 0x000fea0003800000 */
[----:B------:R-:W-:Y:S01]  /*4f60*/  @P4 IMAD.HI.U32 R180, R209, c[0x0][0x2c8], RZ ;  /* 0x0000b200d1b44a27 */ /* 0x000fe200078e00ff */
[----:B------:R-:W-:Y:S02]  /*4f70*/  MOV R2, R12 ;  /* 0x0000000c00027202 */ /* 0x000fe40000000f00 */
[----:B------:R-:W-:Y:S01]  /*4f80*/  MOV R3, R0 ;  /* 0x0000000000037202 */ /* 0x000fe20000000f00 */
[----:B------:R-:W-:Y:S01]  /*4f90*/  IMAD.MOV.U32 R186, RZ, RZ, R184 ;  /* 0x000000ffffba7224 */ /* 0x000fe200078e00b8 */
[----:B------:R-:W-:Y:S01]  /*4fa0*/  @P4 SHF.R.U32.HI R180, RZ, c[0x0][0x2cc], R180 ;  /* 0x0000b300ffb44a19 */ /* 0x000fe200000116b4 */
[----:B------:R-:W-:Y:S01]  /*4fb0*/  IMAD.MOV.U32 R181, RZ, RZ, c[0x0][0x1e4] ;  /* 0x00007900ffb57624 */ /* 0x000fe200078e00ff */
[----:B------:R-:W-:Y:S02]  /*4fc0*/  MOV R182, c[0x0][0x1e0] ;  /* 0x0000780000b67a02 */ /* 0x000fe40000000f00 */
.L_x_181:
[----:B------:R-:W-:Y:S04]  /*4fd0*/  DEPBAR.LE SB0, 0x0 ;  /* 0x000080000000791a */ /* 0x000fe80000000000 */
[----:B------:R-:W-:Y:S01]  /*4fe0*/  BAR.SYNC.DEFER_BLOCKING 0x0 ;  /* 0x0000000000007b1d */ /* 0x000fe20000010000 */
[----:B------:R-:W-:Y:S11]  /*4ff0*/  ISETP.GT.AND P2, PT, R207, R186, PT ;  /* 0x000000bacf00720c */ /* 0x000ff60003f44270 */
[----:B------:R-:W-:Y:S02]  /*5000*/  @!UPT UIADD3 URZ, URZ, URZ, URZ ;  /* 0x0000003f3f3ff290 */ /* 0x000fe4000fffe03f */
[----:B------:R-:W-:Y:S01]  /*5010*/  @!P2 SHF.R.S32.HI R165, RZ, 0x1f, R186 ;  /* 0x0000001fffa5a819 */ /* 0x000fe200000114ba */
[C---:B------:R-:W-:Y:S04]  /*5020*/  @!P2 IMAD.WIDE.U32 R166, R186.reuse, c[0x0][0x208], RZ ;  /* 0x00008200baa6aa25 */ /* 0x040fe800078e00ff */
[----:B------:R-:W-:Y:S02]  /*5030*/  @!P2 IMAD R165, R165, c[0x0][0x208], RZ ;  /* 0x00008200a5a5aa24 */ /* 0x000fe400078e02ff */
[----:B------:R-:W-:Y:S02]  /*5040*/  @!P2 IMAD.MOV.U32 R184, RZ, RZ, R218 ;  /* 0x000000ffffb8a224 */ /* 0x000fe400078e00da */
[----:B------:R-:W-:Y:S01]  /*5050*/  @!P2 IMAD R165, R186, c[0x0][0x20c], R165 ;  /* 0x00008300baa5aa24 */ /* 0x000fe200078e02a5 */
[----:B------:R-:W1:Y:S01]  /*5060*/  LDSM.16.M88.4 R116, [R206+0x8100] ;  /* 0x00810000ce74783b */ /* 0x000e620000000200 */
[----:B------:R-:W-:Y:S02]  /*5070*/  @!P2 IMAD.MOV.U32 R185, RZ, RZ, R221 ;  /* 0x000000ffffb9a224 */ /* 0x000fe400078e00dd */
[----:B------:R-:W-:Y:S02]  /*5080*/  @!P2 IMAD.IADD R0, R167, 0x1, R165 ;  /* 0x00000001a700a824 */ /* 0x000fe400078e02a5 */
[----:B------:R-:W2:Y:S01]  /*5090*/  LDSM.16.M88.4 R120, [R206+0x8900] ;  /* 0x00890000ce78783b */ /* 0x000ea20000000200 */
[----:B------:R-:W-:Y:S04]  /*50a0*/  @!P2 IMAD.WIDE.U32 R184, R166, 0x60, R184 ;  /* 0x00000060a6b8a825 */ /* 0x000fe800078e00b8 */
[----:B------:R-:W3:Y:S01]  /*50b0*/  LDSM.16.M88.4 R128, [R206+0x9100] ;  /* 0x00910000ce80783b */ /* 0x000ee20000000200 */
[----:B------:R-:W-:Y:S02]  /*50c0*/  @!P2 IMAD R0, R0, 0x60, RZ ;  /* 0x000000600000a824 */ /* 0x000fe400078e02ff */
[----:B------:R-:W-:Y:S02]  /*50d0*/  @!P2 IMAD.SHL.U32 R166, R184, 0x2, RZ ;  /* 0x00000002b8a6a824 */ /* 0x000fe400078e00ff */
[----:B------:R-:W4:Y:S01]  /*50e0*/  LDSM.16.M88.4 R132, [R206+0x9900] ;  /* 0x00990000ce84783b */ /* 0x000f220000000200 */
[----:B------:R-:W-:Y:S02]  /*50f0*/  @!P2 IMAD.IADD R0, R185, 0x1, R0 ;  /* 0x00000001b900a824 */ /* 0x000fe400078e0200 */
[----:B------:R-:W-:Y:S02]  /*5100*/  @!P2 IADD3 R164, P1, R166, 0x80, RZ ;  /* 0x00000080a6a4a810 */ /* 0x000fe40007f3e0ff */
[----:B------:R-:W5:Y:S01]  /*5110*/  LDSM.16.M88.4 R136, [R206+0xa100] ;  /* 0x00a10000ce88783b */ /* 0x000f620000000200 */
[----:B------:R-:W-:Y:S02]  /*5120*/  @!P2 SHF.L.U64.HI R0, R184, 0x1, R0 ;  /* 0x00000001b800a819 */ /* 0x000fe40000010200 */
[----:B------:R-:W-:Y:S02]  /*5130*/  @!P2 IADD3 R164, P0, R164, c[0x0][0x1f8], RZ ;  /* 0x00007e00a4a4aa10 */ /* 0x000fe40007f1e0ff */
[----:B------:R-:W-:Y:S02]  /*5140*/  LDSM.16.M88.4 R144, [R195] ;  /* 0x00000000c390783b */ /* 0x000fe40000000200 */
[----:B------:R-:W-:Y:S02]  /*5150*/  @!P2 IADD3.X R165, RZ, c[0x0][0x1fc], R0, P0, P1 ;  /* 0x00007f00ffa5aa10 */ /* 0x000fe400007e2400 */
[----:B------:R-:W-:Y:S04]  /*5160*/  @!P2 IADD3 R166, P0, R166, c[0x0][0x1f8], RZ ;  /* 0x00007e00a6a6aa10 */ /* 0x000fe80007f1e0ff */
[----:B------:R-:W-:Y:S02]  /*5170*/  @!P2 IADD3.X R167, R0, c[0x0][0x1fc], RZ, P0, !PT ;  /* 0x00007f0000a7aa10 */ /* 0x000fe400007fe4ff */
[----:B------:R-:W-:Y:S04]  /*5180*/  @!P2 IADD3 R184, P1, R166, UR9, RZ ;  /* 0x00000009a6b8ac10 */ /* 0x000fe8000ff3e0ff */
[----:B------:R-:W-:Y:S01]  /*5190*/  @!P2 IADD3.X R185, R167, UR12, RZ, P1, !PT ;  /* 0x0000000ca7b9ac10 */ /* 0x000fe20008ffe4ff */
[C---:B-1----:R-:W-:Y:S03]  /*51a0*/  HMMA.16816.F32.BF16 R4, R124.reuse, R116, RZ ;  /* 0x000000747c04723c */ /* 0x042fe600000418ff */
[----:B------:R-:W-:Y:S04]  /*51b0*/  @!P2 IADD3 R222, P0, R184, UR9, RZ ;  /* 0x00000009b8deac10 */ /* 0x000fe8000ff1e0ff */
[----:B------:R-:W-:Y:S01]  /*51c0*/  @!P2 IADD3.X R223, R185, UR12, RZ, P0, !PT ;  /* 0x0000000cb9dfac10 */ /* 0x000fe200087fe4ff */
[C---:B------:R-:W-:Y:S01]  /*51d0*/  HMMA.16816.F32.BF16 R8, R124.reuse, R118, RZ ;  /* 0x000000767c08723c */ /* 0x040fe200000418ff */
[----:B------:R-:W1:Y:S07]  /*51e0*/  LDSM.16.M88.4 R116, [R206+0xa900] ;  /* 0x00a90000ce74783b */ /* 0x000e6e0000000200 */
[C---:B--2---:R-:W-:Y:S08]  /*51f0*/  HMMA.16816.F32.BF16 R12, R124.reuse, R120, RZ ;  /* 0x000000787c0c723c */ /* 0x044ff000000418ff */
[C---:B------:R-:W-:Y:S01]  /*5200*/  HMMA.16816.F32.BF16 R16, R124.reuse, R122, RZ ;  /* 0x0000007a7c10723c */ /* 0x040fe200000418ff */
[----:B------:R-:W2:Y:S07]  /*5210*/  LDSM.16.M88.4 R120, [R205] ;  /* 0x00000000cd78783b */ /* 0x000eae0000000200 */
[C---:B---3--:R-:W-:Y:S08]  /*5220*/  HMMA.16816.F32.BF16 R20, R124.reuse, R128, RZ ;  /* 0x000000807c14723c */ /* 0x048ff000000418ff */
[C---:B------:R-:W-:Y:S01]  /*5230*/  HMMA.16816.F32.BF16 R24, R124.reuse, R130, RZ ;  /* 0x000000827c18723c */ /* 0x040fe200000418ff */
[----:B------:R-:W3:Y:S07]  /*5240*/  LDSM.16.M88.4 R128, [R199] ;  /* 0x00000000c780783b */ /* 0x000eee0000000200 */
[C---:B----4-:R-:W-:Y:S08]  /*5250*/  HMMA.16816.F32.BF16 R28, R124.reuse, R132, RZ ;  /* 0x000000847c1c723c */ /* 0x050ff000000418ff */
[C---:B------:R-:W-:Y:S01]  /*5260*/  HMMA.16816.F32.BF16 R32, R124.reuse, R134, RZ ;  /* 0x000000867c20723c */ /* 0x040fe200000418ff */
[----:B------:R-:W-:Y:S07]  /*5270*/  LDSM.16.M88.4 R132, [R197] ;  /* 0x00000000c584783b */ /* 0x000fee0000000200 */
[C---:B-----5:R-:W-:Y:S08]  /*5280*/  HMMA.16816.F32.BF16 R36, R124.reuse, R136, RZ ;  /* 0x000000887c24723c */ /* 0x060ff000000418ff */
[C---:B------:R-:W-:Y:S01]  /*5290*/  HMMA.16816.F32.BF16 R40, R124.reuse, R138, RZ ;  /* 0x0000008a7c28723c */ /* 0x040fe200000418ff */
[----:B------:R-:W-:Y:S07]  /*52a0*/  LDSM.16.M88.4 R136, [R196] ;  /* 0x00000000c488783b */ /* 0x000fee0000000200 */
[C---:B-1----:R-:W-:Y:S08]  /*52b0*/  HMMA.16816.F32.BF16 R44, R124.reuse, R116, RZ ;  /* 0x000000747c2c723c */ /* 0x042ff000000418ff */
[----:B------:R-:W-:Y:S01]  /*52c0*/  HMMA.16816.F32.BF16 R48, R124, R118, RZ ;  /* 0x000000767c30723c */ /* 0x000fe200000418ff */
[----:B------:R-:W1:Y:S05]  /*52d0*/  LDSM.16.M88.4 R116, [R198] ;  /* 0x00000000c674783b */ /* 0x000e6a0000000200 */
[----:B------:R-:W-:Y:S01]  /*52e0*/  @!PT LDS RZ, [RZ] ;  /* 0x00000000fffff984 */ /* 0x000fe20000000800 */
[----:B------:R-:W-:Y:S01]  /*52f0*/  @!PT LDS RZ, [RZ] ;  /* 0x00000000fffff984 */ /* 0x000fe20000000800 */
[----:B------:R-:W-:Y:S01]  /*5300*/  @!PT LDS RZ, [RZ] ;  /* 0x00000000fffff984 */ /* 0x000fe20000000800 */
[----:B------:R4:W-:Y:S02]  /*5310*/  @!P2 LDGSTS.E.BYPASS.LTC128B.128 [R208+0x100], [R166.64], !P6 ;  /* 0x00100000a6d0afae */ /* 0x0009e4000f101d4a */
[C---:B--2---:R-:W-:Y:S03]  /*5320*/  HMMA.16816.F32.BF16 R4, R140.reuse, R120, R4 ;  /* 0x000000788c04723c */ /* 0x044fe60000041804 */
[----:B------:R4:W-:Y:S05]  /*5330*/  @!P2 LDGSTS.E.BYPASS.LTC128B.128 [R208+0x3100], [R164.64], !P5 ;  /* 0x03100000a4d0afae */ /* 0x0009ea000e901d4a */
[C---:B------:R-:W-:Y:S01]  /*5340*/  HMMA.16816.F32.BF16 R8, R140.reuse, R122, R8 ;  /* 0x0000007a8c08723c */ /* 0x040fe20000041808 */
[----:B------:R2:W-:Y:S05]  /*5350*/  @!P2 LDGSTS.E.BYPASS.LTC128B.128 [R208+0x1100], [R184.64], !P6 ;  /* 0x01100000b8d0afae */ /* 0x0005ea000f101d4a */
[----:B------:R2:W-:Y:S02]  /*5360*/  @!P2 LDGSTS.E.BYPASS.LTC128B.128 [R208+0x4100], [R184.64+0x80], !P5 ;  /* 0x04100080b8d0afae */ /* 0x0005e4000e901d4a */
[C---:B---3--:R-:W-:Y:S03]  /*5370*/  HMMA.16816.F32.BF16 R12, R140.reuse, R128, R12 ;  /* 0x000000808c0c723c */ /* 0x048fe6000004180c */
[----:B------:R3:W-:Y:S05]  /*5380*/  @!P2 LDGSTS.E.BYPASS.LTC128B.128 [R208+0x2100], [R222.64], !P6 ;  /* 0x02100000ded0afae */ /* 0x0007ea000f101d4a */
[C---:B------:R-:W-:Y:S01]  /*5390*/  HMMA.16816.F32.BF16 R16, R140.reuse, R130, R16 ;  /* 0x000000828c10723c */ /* 0x040fe20000041810 */
[----:B------:R3:W-:Y:S02]  /*53a0*/  @!P2 LDGSTS.E.BYPASS.LTC128B.128 [R208+0x5100], [R222.64+0x80], !P5 ;  /* 0x05100080ded0afae */ /* 0x0007e4000e901d4a */
[C---:B------:R-:W-:Y:S03]  /*53b0*/  ISETP.GT.AND P2, PT, R186.reuse, R207, PT ;  /* 0x000000cfba00720c */ /* 0x040fe60003f44270 */
[----:B------:R-:W5:Y:S02]  /*53c0*/  LDSM.16.M88.4 R120, [R203+0x8100] ;  /* 0x00810000cb78783b */ /* 0x000f640000000200 */
[C---:B-1----:R-:W-:Y:S03]  /*53d0*/  HMMA.16816.F32.BF16 R20, R140.reuse, R116, R20 ;  /* 0x000000748c14723c */ /* 0x042fe60000041814 */
[----:B------:R-:W0:Y:S05]  /*53e0*/  LDGDEPBAR ;  /* 0x00000000000079af */ /* 0x000e2a0000000000 */
[----:B------:R-:W1:Y:S01]  /*53f0*/  LDSM.16.M88.4 R152, [R203+0x8900] ;  /* 0x00890000cb98783b */ /* 0x000e620000000200 */
[C---:B------:R-:W-:Y:S04]  /*5400*/  HMMA.16816.F32.BF16 R24, R140.reuse, R118, R24 ;  /* 0x000000768c18723c */ /* 0x040fe80000041818 */
[----:B------:R-:W1:Y:S01]  /*5410*/  LDSM.16.M88.4 R128, [R203+0x9100] ;  /* 0x00910000cb80783b */ /* 0x000e620000000200 */
[----:B------:R-:W-:Y:S03]  /*5420*/  @P2 IADD3 R0, R186, -0x1, RZ ;  /* 0xffffffffba002810 */ /* 0x000fe60007ffe0ff */
[C---:B------:R-:W-:Y:S01]  /*5430*/  HMMA.16816.F32.BF16 R28, R140.reuse, R132, R28 ;  /* 0x000000848c1c723c */ /* 0x040fe2000004181c */
[----:B------:R-:W1:Y:S05]  /*5440*/  LDSM.16.M88.4 R116, [R203+0x9900] ;  /* 0x00990000cb74783b */ /* 0x000e6a0000000200 */
[----:B----4-:R-:W-:Y:S02]  /*5450*/  LDSM.16.M88.4 R164, [R206+0xb900] ;  /* 0x00b90000cea4783b */ /* 0x010fe40000000200 */
[C---:B------:R-:W-:Y:S03]  /*5460*/  HMMA.16816.F32.BF16 R32, R140.reuse, R134, R32 ;  /* 0x000000868c20723c */ /* 0x040fe60000041820 */
[----:B------:R-:W4:Y:S05]  /*5470*/  LDSM.16.M88.4 R132, [R203+0xa100] ;  /* 0x00a10000cb84783b */ /* 0x000f2a0000000200 */
[C---:B------:R-:W-:Y:S08]  /*5480*/  HMMA.16816.F32.BF16 R36, R140.reuse, R136, R36 ;  /* 0x000000888c24723c */ /* 0x040ff00000041824 */
[C---:B------:R-:W-:Y:S01]  /*5490*/  HMMA.16816.F32.BF16 R40, R140.reuse, R138, R40 ;  /* 0x0000008a8c28723c */ /* 0x040fe20000041828 */
[----:B------:R-:W-:Y:S07]  /*54a0*/  LDSM.16.M88.4 R136, [R194] ;  /* 0x00000000c288783b */ /* 0x000fee0000000200 */
[C---:B------:R-:W-:Y:S08]  /*54b0*/  HMMA.16816.F32.BF16 R44, R140.reuse, R144, R44 ;  /* 0x000000908c2c723c */ /* 0x040ff0000004182c */
[----:B------:R-:W-:Y:S01]  /*54c0*/  HMMA.16816.F32.BF16 R48, R140, R146, R48 ;  /* 0x000000928c30723c */ /* 0x000fe20000041830 */
[----:B------:R-:W-:Y:S07]  /*54d0*/  LDSM.16.M88.4 R144, [R194+0x1800] ;  /* 0x00180000c290783b */ /* 0x000fee0000000200 */
[C---:B-----5:R-:W-:Y:S08]  /*54e0*/  HMMA.16816.F32.BF16 R4, R148.reuse, R120, R4 ;  /* 0x000000789404723c */ /* 0x060ff00000041804 */
[C---:B------:R-:W-:Y:S01]  /*54f0*/  HMMA.16816.F32.BF16 R8, R148.reuse, R122, R8 ;  /* 0x0000007a9408723c */ /* 0x040fe20000041808 */
[----:B------:R-:W5:Y:S07]  /*5500*/  LDSM.16.M88.4 R120, [R203+0xa900] ;  /* 0x00a90000cb78783b */ /* 0x000f6e0000000200 */
[C---:B-1----:R-:W-:Y:S08]  /*5510*/  HMMA.16816.F32.BF16 R12, R148.reuse, R152, R12 ;  /* 0x00000098940c723c */ /* 0x042ff0000004180c */
[C---:B------:R-:W-:Y:S01]  /*5520*/  HMMA.16816.F32.BF16 R16, R148.reuse, R154, R16 ;  /* 0x0000009a9410723c */ /* 0x040fe20000041810 */
[----:B------:R-:W-:Y:S07]  /*5530*/  LDSM.16.M88.4 R152, [R206+0xb100] ;  /* 0x00b10000ce98783b */ /* 0x000fee0000000200 */
[C---:B------:R-:W-:Y:S08]  /*5540*/  HMMA.16816.F32.BF16 R20, R148.reuse, R128, R20 ;  /* 0x000000809414723c */ /* 0x040ff00000041814 */
[C---:B------:R-:W-:Y:S01]  /*5550*/  HMMA.16816.F32.BF16 R24, R148.reuse, R130, R24 ;  /* 0x000000829418723c */ /* 0x040fe20000041818 */
[----:B------:R-:W1:Y:S07]  /*5560*/  LDSM.16.M88.4 R128, [R194+0x800] ;  /* 0x00080000c280783b */ /* 0x000e6e0000000200 */
[C---:B------:R-:W-:Y:S08]  /*5570*/  HMMA.16816.F32.BF16 R28, R148.reuse, R116, R28 ;  /* 0x00000074941c723c */ /* 0x040ff0000004181c */
[C---:B------:R-:W-:Y:S01]  /*5580*/  HMMA.16816.F32.BF16 R32, R148.reuse, R118, R32 ;  /* 0x000000769420723c */ /* 0x040fe20000041820 */
[----:B------:R-:W1:Y:S07]  /*5590*/  LDSM.16.M88.4 R116, [R194+0x1000] ;  /* 0x00100000c274783b */ /* 0x000e6e0000000200 */
[C---:B----4-:R-:W-:Y:S08]  /*55a0*/  HMMA.16816.F32.BF16 R36, R148.reuse, R132, R36 ;  /* 0x000000849424723c */ /* 0x050ff00000041824 */
[C---:B------:R-:W-:Y:S01]  /*55b0*/  HMMA.16816.F32.BF16 R40, R148.reuse, R134, R40 ;  /* 0x000000869428723c */ /* 0x040fe20000041828 */
[----:B------:R-:W4:Y:S07]  /*55c0*/  LDSM.16.M88.4 R132, [R194+0x2000] ;  /* 0x00200000c284783b */ /* 0x000f2e0000000200 */
[C---:B-----5:R-:W-:Y:S08]  /*55d0*/  HMMA.16816.F32.BF16 R44, R148.reuse, R120, R44 ;  /* 0x00000078942c723c */ /* 0x060ff0000004182c */
[----:B------:R-:W-:Y:S01]  /*55e0*/  HMMA.16816.F32.BF16 R48, R148, R122, R48 ;  /* 0x0000007a9430723c */ /* 0x000fe20000041830 */
[----:B------:R-:W5:Y:S07]  /*55f0*/  LDSM.16.M88.4 R120, [R194+0x2800] ;  /* 0x00280000c278783b */ /* 0x000f6e0000000200 */
[C---:B------:R-:W-:Y:S08]  /*5600*/  HMMA.16816.F32.BF16 R4, R156.reuse, R136, R4 ;  /* 0x000000889c04723c */ /* 0x040ff00000041804 */
[C---:B------:R-:W-:Y:S01]  /*5610*/  HMMA.16816.F32.BF16 R8, R156.reuse, R138, R8 ;  /* 0x0000008a9c08723c */ /* 0x040fe20000041808 */
[----:B------:R-:W2:Y:S07]  /*5620*/  LDSM.16.M88.4 R136, [R206+0xc100] ;  /* 0x00c10000ce88783b */ /* 0x000eae0000000200 */
        /* <DEDUP_REMOVED lines=11> */
[----:B------:R-:W-:Y:S07]  /*56e0*/  LDSM.16.M88.4 R132, [R192] ;  /* 0x00000000c084783b */ /* 0x000fee0000000200 */
[C---:B-----5:R-:W-:Y:S08]  /*56f0*/  HMMA.16816.F32.BF16 R44, R156.reuse, R120, R44 ;  /* 0x000000789c2c723c */ /* 0x060ff0000004182c */
[----:B------:R-:W-:Y:S01]  /*5700*/  HMMA.16816.F32.BF16 R48, R156, R122, R48 ;  /* 0x0000007a9c30723c */ /* 0x000fe20000041830 */
[----:B------:R-:W4:Y:S07]  /*5710*/  LDSM.16.M88.4 R120, [R193] ;  /* 0x00000000c178783b */ /* 0x000f2e0000000200 */
[C---:B------:R-:W-:Y:S08]  /*5720*/  HMMA.16816.F32.BF16 R4, R160.reuse, R152, R4 ;  /* 0x00000098a004723c */ /* 0x040ff00000041804 */
[C---:B------:R-:W-:Y:S01]  /*5730*/  HMMA.16816.F32.BF16 R8, R160.reuse, R154, R8 ;  /* 0x0000009aa008723c */ /* 0x040fe20000041808 */
[----:B------:R-:W5:Y:S07]  /*5740*/  LDSM.16.M88.4 R152, [R191] ;  /* 0x00000000bf98783b */ /* 0x000f6e0000000200 */
[C---:B------:R-:W-:Y:S08]  /*5750*/  HMMA.16816.F32.BF16 R12, R160.reuse, R164, R12 ;  /* 0x000000a4a00c723c */ /* 0x040ff0000004180c */
[C---:B------:R-:W-:Y:S01]  /*5760*/  HMMA.16816.F32.BF16 R16, R160.reuse, R166, R16 ;  /* 0x000000a6a010723c */ /* 0x040fe20000041810 */
[----:B------:R-:W-:Y:S07]  /*5770*/  LDSM.16.M88.4 R164, [R194+0x3000] ;  /* 0x00300000c2a4783b */ /* 0x000fee0000000200 */
[C---:B--2---:R-:W-:Y:S08]  /*5780*/  HMMA.16816.F32.BF16 R20, R160.reuse, R136, R20 ;  /* 0x00000088a014723c */ /* 0x044ff00000041814 */
[C---:B------:R-:W-:Y:S01]  /*5790*/  HMMA.16816.F32.BF16 R24, R160.reuse, R138, R24 ;  /* 0x0000008aa018723c */ /* 0x040fe20000041818 */
[----:B------:R-:W2:Y:S07]  /*57a0*/  LDSM.16.M88.4 R136, [R190] ;  /* 0x00000000be88783b */ /* 0x000eae0000000200 */
[C---:B-1----:R-:W-:Y:S08]  /*57b0*/  HMMA.16816.F32.BF16 R28, R160.reuse, R116, R28 ;  /* 0x00000074a01c723c */ /* 0x042ff0000004181c */
[C---:B------:R-:W-:Y:S01]  /*57c0*/  HMMA.16816.F32.BF16 R32, R160.reuse, R118, R32 ;  /* 0x00000076a020723c */ /* 0x040fe20000041820 */
[----:B------:R-:W1:Y:S07]  /*57d0*/  LDSM.16.M88.4 R116, [R189] ;  /* 0x00000000bd74783b */ /* 0x000e6e0000000200 */
[C---:B------:R-:W-:Y:S08]  /*57e0*/  HMMA.16816.F32.BF16 R36, R160.reuse, R128, R36 ;  /* 0x00000080a024723c */ /* 0x040ff00000041824 */
[C---:B------:R-:W-:Y:S01]  /*57f0*/  HMMA.16816.F32.BF16 R40, R160.reuse, R130, R40 ;  /* 0x00000082a028723c */ /* 0x040fe20000041828 */
[----:B------:R-:W1:Y:S07]  /*5800*/  LDSM.16.M88.4 R128, [R188] ;  /* 0x00000000bc80783b */ /* 0x000e6e0000000200 */
[C---:B------:R-:W-:Y:S08]  /*5810*/  HMMA.16816.F32.BF16 R44, R160.reuse, R144, R44 ;  /* 0x00000090a02c723c */ /* 0x040ff0000004182c */
[----:B------:R-:W-:Y:S01]  /*5820*/  HMMA.16816.F32.BF16 R48, R160, R146, R48 ;  /* 0x00000092a030723c */ /* 0x000fe20000041830 */
[----:B------:R-:W-:Y:S07]  /*5830*/  LDSM.16.M88.4 R144, [R203+0xc100] ;  /* 0x00c10000cb90783b */ /* 0x000fee0000000200 */
[C---:B----4-:R-:W-:Y:S08]  /*5840*/  HMMA.16816.F32.BF16 R4, R168.reuse, R120, R4 ;  /* 0x00000078a804723c */ /* 0x050ff00000041804 */
[C---:B------:R-:W-:Y:S01]  /*5850*/  HMMA.16816.F32.BF16 R8, R168.reuse, R122, R8 ;  /* 0x0000007aa808723c */ /* 0x040fe20000041808 */
[----:B------:R-:W4:Y:S07]  /*5860*/  LDSM.16.M88.4 R120, [R203+0xb100] ;  /* 0x00b10000cb78783b */ /* 0x000f2e0000000200 */
[C---:B------:R-:W-:Y:S08]  /*5870*/  HMMA.16816.F32.BF16 R12, R168.reuse, R132, R12 ;  /* 0x00000084a80c723c */ /* 0x040ff0000004180c */
[C---:B------:R-:W-:Y:S01]  /*5880*/  HMMA.16816.F32.BF16 R16, R168.reuse, R134, R16 ;  /* 0x00000086a810723c */ /* 0x040fe20000041810 */
[----:B------:R-:W3:Y:S07]  /*5890*/  LDSM.16.M88.4 R132, [R203+0xb900] ;  /* 0x00b90000cb84783b */ /* 0x000eee0000000200 */
[C---:B-----5:R-:W-:Y:S08]  /*58a0*/  HMMA.16816.F32.BF16 R20, R168.reuse, R152, R20 ;  /* 0x00000098a814723c */ /* 0x060ff00000041814 */
        /* <DEDUP_REMOVED lines=8> */
[C---:B------:R-:W-:Y:S08]  /*5930*/  HMMA.16816.F32.BF16 R44, R168.reuse, R128, R44 ;  /* 0x00000080a82c723c */ /* 0x040ff0000004182c */
[----:B------:R-:W-:Y:S01]  /*5940*/  HMMA.16816.F32.BF16 R48, R168, R130, R48 ;  /* 0x00000082a830723c */ /* 0x000fe20000041830 */
[----:B------:R-:W5:Y:S07]  /*5950*/  LDSM.16.M88.4 R128, [R194+0x3800] ;  /* 0x00380000c280783b */ /* 0x000f6e0000000200 */
[C---:B----4-:R-:W-:Y:S08]  /*5960*/  HMMA.16816.F32.BF16 R4, R172.reuse, R120, R4 ;  /* 0x00000078ac04723c */ /* 0x050ff00000041804 */
[C---:B------:R-:W-:Y:S01]  /*5970*/  HMMA.16816.F32.BF16 R8, R172.reuse, R122, R8 ;  /* 0x0000007aac08723c */ /* 0x040fe20000041808 */
[----:B------:R-:W4:Y:S07]  /*5980*/  LDSM.16.M88.4 R120, [R194+0x4000] ;  /* 0x00400000c278783b */ /* 0x000f2e0000000200 */
[C---:B---3--:R-:W-:Y:S08]  /*5990*/  HMMA.16816.F32.BF16 R12, R172.reuse, R132, R12 ;  /* 0x00000084ac0c723c */ /* 0x048ff0000004180c */
[C---:B------:R-:W-:Y:S08]  /*59a0*/  HMMA.16816.F32.BF16 R16, R172.reuse, R134, R16 ;  /* 0x00000086ac10723c */ /* 0x040ff00000041810 */
[C---:B------:R-:W-:Y:S08]  /*59b0*/  HMMA.16816.F32.BF16 R20, R172.reuse, R144, R20 ;  /* 0x00000090ac14723c */ /* 0x040ff00000041814 */
[C---:B------:R-:W-:Y:S08]  /*59c0*/  HMMA.16816.F32.BF16 R24, R172.reuse, R146, R24 ;  /* 0x00000092ac18723c */ /* 0x040ff00000041818 */
[C---:B--2---:R-:W-:Y:S08]  /*59d0*/  HMMA.16816.F32.BF16 R28, R172.reuse, R136, R28 ;  /* 0x00000088ac1c723c */ /* 0x044ff0000004181c */
[C---:B------:R-:W-:Y:S08]  /*59e0*/  HMMA.16816.F32.BF16 R32, R172.reuse, R138, R32 ;  /* 0x0000008aac20723c */ /* 0x040ff00000041820 */
[C---:B-1----:R-:W-:Y:S08]  /*59f0*/  HMMA.16816.F32.BF16 R36, R172.reuse, R116, R36 ;  /* 0x00000074ac24723c */ /* 0x042ff00000041824 */
[C---:B------:R-:W-:Y:S01]  /*5a00*/  HMMA.16816.F32.BF16 R40, R172.reuse, R118, R40 ;  /* 0x00000076ac28723c */ /* 0x040fe20000041828 */
[----:B------:R-:W1:Y:S07]  /*5a10*/  LDSM.16.M88.4 R116, [R194+0x4800] ;  /* 0x00480000c274783b */ /* 0x000e6e0000000200 */
[C---:B------:R-:W-:Y:S08]  /*5a20*/  HMMA.16816.F32.BF16 R44, R172.reuse, R152, R44 ;  /* 0x00000098ac2c723c */ /* 0x040ff0000004182c */
[----:B------:R-:W-:Y:S08]  /*5a30*/  HMMA.16816.F32.BF16 R48, R172, R154, R48 ;  /* 0x0000009aac30723c */ /* 0x000ff00000041830 */
[C---:B------:R-:W-:Y:S07]  /*5a40*/  HMMA.16816.F32.BF16 R4, R176.reuse, R164, R4 ;  /* 0x000000a4b004723c */ /* 0x040fee0000041804 */
[----:B------:R-:W-:Y:S01]  /*5a50*/  @P2 IMAD.MOV.U32 R164, RZ, RZ, R210 ;  /* 0x000000ffffa42224 */ /* 0x000fe200078e00d2 */
[C---:B------:R-:W-:Y:S04]  /*5a60*/  HMMA.16816.F32.BF16 R8, R176.reuse, R166, R8 ;  /* 0x000000a6b008723c */ /* 0x040fe80000041808 */
[----:B------:R-:W-:Y:S03]  /*5a70*/  @P2 SHF.R.S32.HI R165, RZ, 0x1f, R0 ;  /* 0x0000001fffa52819 */ /* 0x000fe60000011400 */
[C---:B------:R-:W-:Y:S01]  /*5a80*/  @P2 IMAD.WIDE.U32 R166, R0.reuse, c[0x0][0x1e0], RZ ;  /* 0x0000780000a62a25 */ /* 0x040fe200078e00ff */
[C---:B-----5:R-:W-:Y:S04]  /*5a90*/  HMMA.16816.F32.BF16 R12, R176.reuse, R128, R12 ;  /* 0x00000080b00c723c */ /* 0x060fe8000004180c */
[----:B------:R-:W-:Y:S04]  /*5aa0*/  @P2 IMAD R165, R165, c[0x0][0x1e0], RZ ;  /* 0x00007800a5a52a24 */ /* 0x000fe800078e02ff */
[C---:B------:R-:W-:Y:S01]  /*5ab0*/  HMMA.16816.F32.BF16 R16, R176.reuse, R130, R16 ;  /* 0x00000082b010723c */ /* 0x040fe20000041810 */
[----:B------:R-:W2:Y:S03]  /*5ac0*/  LDSM.16.M88.4 R128, [R194+0x5000] ;  /* 0x00500000c280783b */ /* 0x000ea60000000200 */
[----:B------:R-:W-:Y:S04]  /*5ad0*/  @P2 IMAD R165, R0, c[0x0][0x1e4], R165 ;  /* 0x0000790000a52a24 */ /* 0x000fe800078e02a5 */
[C---:B----4-:R-:W-:Y:S04]  /*5ae0*/  HMMA.16816.F32.BF16 R20, R176.reuse, R120, R20 ;  /* 0x00000078b014723c */ /* 0x050fe80000041814 */
[----:B------:R-:W-:Y:S02]  /*5af0*/  @P2 IMAD.IADD R0, R167, 0x1, R165 ;  /* 0x00000001a7002824 */ /* 0x000fe400078e02a5 */
[----:B------:R-:W-:Y:S02]  /*5b00*/  @P2 IMAD.MOV.U32 R165, RZ, RZ, R213 ;  /* 0x000000ffffa52224 */ /* 0x000fe400078e00d5 */
[C---:B------:R-:W-:Y:S01]  /*5b10*/  HMMA.16816.F32.BF16 R24, R176.reuse, R122, R24 ;  /* 0x0000007ab018723c */ /* 0x040fe20000041818 */
[----:B------:R-:W3:Y:S01]  /*5b20*/  LDSM.16.M88.4 R120, [R194+0x5800] ;  /* 0x00580000c278783b */ /* 0x000ee20000000200 */
[----:B------:R-:W-:Y:S04]  /*5b30*/  DEPBAR.LE SB0, 0x0 ;  /* 0x000080000000791a */ /* 0x000fe80000000000 */
[----:B------:R-:W-:Y:S01]  /*5b40*/  BAR.SYNC.DEFER_BLOCKING 0x0 ;  /* 0x0000000000007b1d */ /* 0x000fe20000010000 */
[----:B------:R-:W-:Y:S01]  /*5b50*/  @P2 IMAD.WIDE.U32 R164, R166, 0x60, R164 ;  /* 0x00000060a6a42825 */ /* 0x000fe200078e00a4 */
[C---:B-1----:R-:W-:Y:S05]  /*5b60*/  HMMA.16816.F32.BF16 R28, R176.reuse, R116, R28 ;  /* 0x00000074b01c723c */ /* 0x042fea000004181c */
[----:B------:R-:W-:Y:S01]  /*5b70*/  @P2 IMAD R0, R0, 0x60, RZ ;  /* 0x0000006000002824 */ /* 0x000fe200078e02ff */
[----:B------:R-:W-:Y:S02]  /*5b80*/  @P2 SHF.L.U64.HI R166, R182, 0x6, R181 ;  /* 0x00000006b6a62819 */ /* 0x000fe400000102b5 */
[C---:B------:R-:W-:Y:S04]  /*5b90*/  HMMA.16816.F32.BF16 R32, R176.reuse, R118, R32 ;  /* 0x00000076b020723c */ /* 0x040fe80000041820 */
[----:B------:R-:W-:Y:S02]  /*5ba0*/  @P2 IMAD.IADD R165, R165, 0x1, R0 ;  /* 0x00000001a5a52824 */ /* 0x000fe400078e0200 */
[C---:B------:R-:W-:Y:S03]  /*5bb0*/  @P2 IMAD.SHL.U32 R0, R164.reuse, 0x2, RZ ;  /* 0x00000002a4002824 */ /* 0x040fe600078e00ff */
[----:B------:R-:W-:Y:S01]  /*5bc0*/  @P2 SHF.L.U64.HI R164, R164, 0x1, R165 ;  /* 0x00000001a4a42819 */ /* 0x000fe200000102a5 */
[C---:B--2---:R-:W-:Y:S03]  /*5bd0*/  HMMA.16816.F32.BF16 R36, R176.reuse, R128, R36 ;  /* 0x00000080b024723c */ /* 0x044fe60000041824 */
[----:B------:R-:W-:Y:S01]  /*5be0*/  @P2 IADD3 R184, P0, R0, c[0x0][0x1c8], RZ ;  /* 0x0000720000b82a10 */ /* 0x000fe20007f1e0ff */
[----:B------:R-:W-:Y:S01]  /*5bf0*/  @P2 IMAD.SHL.U32 R165, R182, 0x40, RZ ;  /* 0x00000040b6a52824 */ /* 0x000fe200078e00ff */
[----:B------:R-:W-:Y:S02]  /*5c00*/  @P2 IADD3 R0, P1, R0, 0x80, RZ ;  /* 0x0000008000002810 */ /* 0x000fe40007f3e0ff */
[----:B------:R-:W-:Y:S01]  /*5c10*/  @P2 IADD3.X R185, R164, c[0x0][0x1cc], RZ, P0, !PT ;  /* 0x00007300a4b92a10 */ /* 0x000fe200007fe4ff */
[C---:B------:R-:W-:Y:S04]  /*5c20*/  HMMA.16816.F32.BF16 R40, R176.reuse, R130, R40 ;  /* 0x00000082b028723c */ /* 0x040fe80000041828 */
[----:B------:R-:W-:Y:S01]  /*5c30*/  @!PT LDS RZ, [RZ] ;  /* 0x00000000fffff984 */ /* 0x000fe20000000800 */
[----:B------:R-:W-:Y:S01]  /*5c40*/  @!PT LDS RZ, [RZ] ;  /* 0x00000000fffff984 */ /* 0x000fe20000000800 */
[----:B------:R-:W-:Y:S01]  /*5c50*/  @!PT LDS RZ, [RZ] ;  /* 0x00000000fffff984 */ /* 0x000fe20000000800 */
[----:B------:R1:W-:Y:S01]  /*5c60*/  @P2 LDGSTS.E.BYPASS.LTC128B.128 [R208+0x8100], [R184.64], !P6 ;  /* 0x08100000b8d02fae */ /* 0x0003e2000f101d4a */
[----:B------:R-:W-:Y:S01]  /*5c70*/  @P2 IADD3 R222, P0, R0, c[0x0][0x1c8], RZ ;  /* 0x0000720000de2a10 */ /* 0x000fe20007f1e0ff */
[----:B------:R-:W-:Y:S02]  /*5c80*/  IMAD.MOV.U32 R0, RZ, RZ, R209 ;  /* 0x000000ffff007224 */ /* 0x000fe400078e00d1 */
[----:B------:R-:W-:Y:S01]  /*5c90*/  @P4 IMAD.MOV.U32 R0, RZ, RZ, R180 ;  /* 0x000000ffff004224 */ /* 0x000fe200078e00b4 */
[----:B------:R-:W-:Y:S01]  /*5ca0*/  @P2 IADD3.X R223, RZ, c[0x0][0x1cc], R164, P0, P1 ;  /* 0x00007300ffdf2a10 */ /* 0x000fe200007e24a4 */
[C---:B---3--:R-:W-:Y:S03]  /*5cb0*/  HMMA.16816.F32.BF16 R44, R176.reuse, R120, R44 ;  /* 0x00000078b02c723c */ /* 0x048fe6000004182c */
[----:B------:R-:W2:Y:S01]  /*5cc0*/  SHFL.IDX PT, R164, R0, RZ, 0x1c1f ;  /* 0x001c1fff00a47589 */ /* 0x000ea200000e0000 */
[-C--:B------:R-:W-:Y:S04]  /*5cd0*/  @P2 IADD3 R224, P1, R184, R165.reuse, RZ ;  /* 0x000000a5b8e02210 */ /* 0x080fe80007f3e0ff */
[----:B------:R2:W-:Y:S01]  /*5ce0*/  @P2 LDGSTS.E.BYPASS.LTC128B.128 [R208+0xb100], [R222.64], !P5 ;  /* 0x0b100000ded02fae */ /* 0x0005e2000e901d4a */
[--C-:B------:R-:W-:Y:S01]  /*5cf0*/  @P2 IMAD.X R225, R185, 0x1, R166.reuse, P1 ;  /* 0x00000001b9e12824 */ /* 0x100fe200008e06a6 */
[----:B------:R-:W-:Y:S03]  /*5d00*/  HMMA.16816.F32.BF16 R48, R176, R122, R48 ;  /* 0x0000007ab030723c */ /* 0x000fe60000041830 */
[----:B------:R-:W-:Y:S01]  /*5d10*/  @P2 IADD3 R226, P0, R224, R165, RZ ;  /* 0x000000a5e0e22210 */ /* 0x000fe20007f1e0ff */
[----:B------:R3:W-:Y:S01]  /*5d20*/  @P2 LDGSTS.E.BYPASS.LTC128B.128 [R208+0x9100], [R224.64], !P6 ;  /* 0x09100000e0d02fae */ /* 0x0007e2000f101d4a */
[----:B------:R-:W-:Y:S03]  /*5d30*/  IMAD R165, R186, -0x60, RZ ;  /* 0xffffffa0baa57824 */ /* 0x000fe600078e02ff */
[----:B------:R-:W-:Y:S01]  /*5d40*/  @P2 IMAD.X R227, R225, 0x1, R166, P0 ;  /* 0x00000001e1e32824 */ /* 0x000fe200000e06a6 */
[----:B------:R3:W-:Y:S03]  /*5d50*/  @P2 LDGSTS.E.BYPASS.LTC128B.128 [R208+0xc100], [R224.64+0x80], !P5 ;  /* 0x0c100080e0d02fae */ /* 0x0007e6000e901d4a */
[----:B------:R-:W-:Y:S02]  /*5d60*/  IADD3 R167, -R214, 0x1, R165 ;  /* 0x00000001d6a77810 */ /* 0x000fe40007ffe1a5 */
[----:B------:R3:W-:Y:S02]  /*5d70*/  @P2 LDGSTS.E.BYPASS.LTC128B.128 [R208+0xa100], [R226.64], !P6 ;  /* 0x0a100000e2d02fae */ /* 0x0007e4000f101d4a */
[----:B------:R-:W-:Y:S03]  /*5d80*/  IADD3 R167, R167, c[0x0][0x1d0], RZ ;  /* 0x00007400a7a77a10 */ /* 0x000fe60007ffe0ff */
[----:B------:R3:W-:Y:S01]  /*5d90*/  @P2 LDGSTS.E.BYPASS.LTC128B.128 [R208+0xd100], [R226.64+0x80], !P5 ;  /* 0x0d100080e2d02fae */ /* 0x0007e2000e901d4a */
[----:B------:R-:W-:Y:S04]  /*5da0*/  IADD3 R167, R167, -c[0x0][0x168], RZ ;  /* 0x80005a00a7a77a10 */ /* 0x000fe80007ffe0ff */
[----:B------:R-:W0:Y:S01]  /*5db0*/  LDGDEPBAR ;  /* 0x00000000000079af */ /* 0x000e220000000000 */
[C---:B-1----:R-:W-:Y:S02]  /*5dc0*/  IADD3 R185, R167.reuse, c[0x0][0x328], RZ ;  /* 0x0000ca00a7b97a10 */ /* 0x042fe40007ffe0ff */
[----:B------:R-:W-:Y:S03]  /*5dd0*/  IADD3 R167, R167, UR7, RZ ;  /* 0x00000007a7a77c10 */ /* 0x000fe6000fffe0ff */
[----:B--2---:R-:W-:Y:S02]  /*5de0*/  IMAD.IADD R223, R185, 0x1, R164 ;  /* 0x00000001b9df7824 */ /* 0x004fe400078e02a4 */
[----:B------:R-:W-:Y:S01]  /*5df0*/  IMAD.IADD R187, R164, 0x1, R167 ;  /* 0x00000001a4bb7824 */ /* 0x000fe200078e02a7 */
[----:B------:R-:W-:-:S05]  /*5e00*/  @!P3 BRA `(.L_x_173) ;  /* 0x000001900000b947 */ /* 0x000fca0003800000 */
[----:B------:R-:W-:Y:S01]  /*5e10*/  IADD3 R117, R164, c[0x0][0x1d0], RZ ;  /* 0x00007400a4757a10 */ /* 0x000fe20007ffe0ff */
[----:B------:R-:W-:Y:S03]  /*5e20*/  BSSY B0, `(.L_x_174) ;  /* 0x0000012000007945 */ /* 0x000fe60003800000 */
[----:B------:R-:W-:Y:S04]  /*5e30*/  IADD3 R117, R117, -c[0x0][0x168], RZ ;  /* 0x80005a0075757a10 */ /* 0x000fe80007ffe0ff */
[----:B------:R-:W-:Y:S11]  /*5e40*/  ISETP.GT.AND P0, PT, R117, -0x1, PT ;  /* 0xffffffff7500780c */ /* 0x000ff60003f04270 */
[----:B------:R-:W-:Y:S02]  /*5e50*/  @!UPT UIADD3 URZ, URZ, URZ, URZ ;  /* 0x0000003f3f3ff290 */ /* 0x000fe4000fffe03f */
[----:B------:R-:W-:-:S05]  /*5e60*/  @P0 BRA `(.L_x_175) ;  /* 0x0000008000000947 */ /* 0x000fca0003800000 */
[----:B------:R-:W-:Y:S01]  /*5e70*/  LOP3.LUT R117, RZ, R117, RZ, 0x33, !PT ;  /* 0x00000075ff757212 */ /* 0x000fe200078e33ff */
[----:B------:R-:W-:Y:S05]  /*5e80*/  IMAD.MOV.U32 R116, RZ, RZ, c[0x0][0x32c] ;  /* 0x0000cb00ff747624 */ /* 0x000fea00078e00ff */
[----:B------:R-:W-:Y:S11]  /*5e90*/  ISETP.NE.AND P0, PT, R116, 0x1, PT ;  /* 0x000000017400780c */ /* 0x000ff60003f05270 */
[----:B------:R-:W-:Y:S02]  /*5ea0*/  @!UPT UIADD3 URZ, URZ, URZ, URZ ;  /* 0x0000003f3f3ff290 */ /* 0x000fe4000fffe03f */
[----:B------:R-:W-:Y:S05]  /*5eb0*/  @P0 IMAD.HI.U32 R116, R117, c[0x0][0x330], RZ ;  /* 0x0000cc0075740a27 */ /* 0x000fea00078e00ff */
[----:B------:R-:W-:Y:S04]  /*5ec0*/  @P0 SHF.R.U32.HI R117, RZ, c[0x0][0x334], R116 ;  /* 0x0000cd00ff750a19 */ /* 0x000fe80000011674 */
[----:B------:R-:W-:Y:S01]  /*5ed0*/  LOP3.LUT R117, RZ, R117, RZ, 0x33, !PT ;  /* 0x00000075ff757212 */ /* 0x000fe200078e33ff */
[----:B------:R-:W-:-:S05]  /*5ee0*/  BRA `(.L_x_176) ;  /* 0x0000005000007947 */ /* 0x000fca0003800000 */
.L_x_175:
[----:B------:R-:W-:Y:S04]  /*5ef0*/  MOV R116, c[0x0][0x32c] ;  /* 0x0000cb0000747a02 */ /* 0x000fe80000000f00 */
[----:B------:R-:W-:Y:S11]  /*5f00*/  ISETP.NE.AND P0, PT, R116, 0x1, PT ;  /* 0x000000017400780c */ /* 0x000ff60003f05270 */
[----:B------:R-:W-:Y:S02]  /*5f10*/  @!UPT UIADD3 URZ, URZ, URZ, URZ ;  /* 0x0000003f3f3ff290 */ /* 0x000fe4000fffe03f */
[----:B------:R-:W-:Y:S05]  /*5f20*/  @P0 IMAD.HI.U32 R116, R117, c[0x0][0x330], RZ ;  /* 0x0000cc0075740a27 */ /* 0x000fea00078e00ff */
[----:B------:R-:W-:Y:S02]  /*5f30*/  @P0 SHF.R.U32.HI R117, RZ, c[0x0][0x334], R116 ;  /* 0x0000cd00ff750a19 */ /* 0x000fe40000011674 */
.L_x_176:
[----:B------:R-:W-:Y:S05]  /*5f40*/  BSYNC B0 ;  /* 0x0000000000007941 */ /* 0x000fea0003800000 */
.L_x_174:
[----:B------:R-:W-:Y:S04]  /*5f50*/  IMAD.IADD R118, R165, 0x1, -R214 ;  /* 0x00000001a5767824 */ /* 0x000fe800078e0ad6 */
[----:B------:R-:W-:Y:S05]  /*5f60*/  IMAD R118, R117, c[0x0][0x32c], R118 ;  /* 0x0000cb0075767a24 */ /* 0x000fea00078e0276 */
[----:B------:R-:W-:Y:S02]  /*5f70*/  IADD3 R116, R118, c[0x0][0x32c], RZ ;  /* 0x0000cb0076747a10 */ /* 0x000fe40007ffe0ff */
[----:B------:R-:W-:Y:S02]  /*5f80*/  IMNMX R187, R187, R118, !PT ;  /* 0x00000076bbbb7217 */ /* 0x000fe40007800200 */
[----:B------:R-:W-:Y:S02]  /*5f90*/  IMNMX R223, R223, R116, PT ;  /* 0x00000074dfdf7217 */ /* 0x000fe40003800200 */
.L_x_173:
[C---:B------:R-:W-:Y:S01]  /*5fa0*/  ISETP.GE.AND P0, PT, R165.reuse, 0x1, PT ;  /* 0x00000001a500780c */ /* 0x040fe20003f06270 */
[----:B------:R-:W1:Y:S01]  /*5fb0*/  SHFL.IDX PT, R0, R0, 0x1, 0x1c1f ;  /* 0x003c1f0000007f89 */ /* 0x000e6200000e0000 */
[----:B------:R-:W-:Y:S02]  /*5fc0*/  ISETP.GE.AND P1, PT, R165, 0x2, PT ;  /* 0x00000002a500780c */ /* 0x000fe40003f26270 */
[----:B------:R-:W-:Y:S02]  /*5fd0*/  LOP3.LUT R215, R215, 0xffdfffff, RZ, 0xc0, !PT ;  /* 0xffdfffffd7d77812 */ /* 0x000fe400078ec0ff */
[----:B------:R-:W-:Y:S07]  /*5fe0*/  ISETP.GE.AND P2, PT, R165, 0x59, PT ;  /* 0x00000059a500780c */ /* 0x000fee0003f46270 */
[----:B------:R-:W-:Y:S02]  /*5ff0*/  @P0 LOP3.LUT R215, R215, 0x200000, RZ, 0xfc, !PT ;  /* 0x00200000d7d70812 */ /* 0x000fe400078efcff */
[----:B------:R-:W-:Y:S02]  /*6000*/  ISETP.GT.AND P0, PT, R187, RZ, !P0 ;  /* 0x000000ffbb00720c */ /* 0x000fe40004704270 */
[----:B------:R-:W-:Y:S02]  /*6010*/  LOP3.LUT R215, R215, 0xffefffff, RZ, 0xc0, !PT ;  /* 0xffefffffd7d77812 */ /* 0x000fe400078ec0ff */
[----:B------:R-:W-:Y:S02]  /*6020*/  ISETP.LT.OR P0, PT, R223, 0x1, P0 ;  /* 0x00000001df00780c */ /* 0x000fe40000701670 */
[----:B------:R-:W-:Y:S02]  /*6030*/  @P1 LOP3.LUT R215, R215, 0x100000, RZ, 0xfc, !PT ;  /* 0x00100000d7d71812 */ /* 0x000fe400078efcff */
[----:B------:R-:W-:Y:S02]  /*6040*/  FSEL R120, R4, -INF , !P0 ;  /* 0xff80000004787808 */ /* 0x000fe40004000000 */
[----:B------:R-:W-:Y:S01]  /*6050*/  ISETP.GT.AND P0, PT, R187, 0x1, !P1 ;  /* 0x00000001bb00780c */ /* 0x000fe20004f04270 */
[--C-:B-1----:R-:W-:Y:S01]  /*6060*/  IMAD.IADD R4, R185, 0x1, R0.reuse ;  /* 0x00000001b9047824 */ /* 0x102fe200078e0200 */
[----:B------:R-:W-:Y:S02]  /*6070*/  ISETP.GE.AND P1, PT, R165, 0x9, PT ;  /* 0x00000009a500780c */ /* 0x000fe40003f26270 */
[----:B------:R-:W-:Y:S02]  /*6080*/  ISETP.LT.OR P0, PT, R223, 0x2, P0 ;  /* 0x00000002df00780c */ /* 0x000fe40000701670 */
[----:B------:R-:W-:Y:S02]  /*6090*/  LOP3.LUT R215, R215, 0xfff7ffff, RZ, 0xc0, !PT ;  /* 0xfff7ffffd7d77812 */ /* 0x000fe400078ec0ff */
[----:B------:R-:W-:Y:S01]  /*60a0*/  FSEL R118, R5, -INF , !P0 ;  /* 0xff80000005767808 */ /* 0x000fe20004000000 */
[----:B------:R-:W-:Y:S01]  /*60b0*/  IMAD.IADD R5, R167, 0x1, R0 ;  /* 0x00000001a7057824 */ /* 0x000fe200078e0200 */
[----:B------:R-:W-:Y:S04]  /*60c0*/  ISETP.GT.AND P0, PT, R187, 0x8, !P1 ;  /* 0x00000008bb00780c */ /* 0x000fe80004f04270 */
[----:B------:R-:W-:Y:S02]  /*60d0*/  ISETP.LT.OR P0, PT, R223, 0x9, P0 ;  /* 0x00000009df00780c */ /* 0x000fe40000701670 */
[----:B------:R-:W-:Y:S02]  /*60e0*/  @P1 LOP3.LUT R215, R215, 0x80000, RZ, 0xfc, !PT ;  /* 0x00080000d7d71812 */ /* 0x000fe400078efcff */
[----:B------:R-:W-:Y:S02]  /*60f0*/  ISETP.GE.AND P1, PT, R165, 0xa, PT ;  /* 0x0000000aa500780c */ /* 0x000fe40003f26270 */
[----:B------:R-:W-:Y:S02]  /*6100*/  LOP3.LUT R215, R215, 0xfffbffff, RZ, 0xc0, !PT ;  /* 0xfffbffffd7d77812 */ /* 0x000fe400078ec0ff */
[----:B------:R-:W-:Y:S02]  /*6110*/  FSEL R116, R8, -INF , !P0 ;  /* 0xff80000008747808 */ /* 0x000fe40004000000 */
[----:B------:R-:W-:Y:S04]  /*6120*/  ISETP.GT.AND P0, PT, R187, 0x9, !P1 ;  /* 0x00000009bb00780c */ /* 0x000fe80004f04270 */
[----:B------:R-:W-:Y:S03]  /*6130*/  ISETP.LT.OR P0, PT, R223, 0xa, P0 ;  /* 0x0000000adf00780c */ /* 0x000fe60000701670 */
        /* <DEDUP_REMOVED lines=45> */
[----:B---3--:R-:W-:Y:S02]  /*6410*/  FSEL R226, R24, -INF , !P0 ;  /* 0xff80000018e27808 */ /* 0x008fe40004000000 */
        /* <DEDUP_REMOVED lines=52> */
[----:B------:R-:W-:Y:S02]  /*6760*/  FSEL R166, R41, -INF , !P0 ;  /* 0xff80000029a67808 */ /* 0x000fe40004000000 */
[----:B------:R-:W-:Y:S02]  /*6770*/  LOP3.LUT R215, R215, 0xfffffffd, RZ, 0xc0, !PT ;  /* 0xfffffffdd7d77812 */ /* 0x000fe400078ec0ff */
[----:B------:R-:W-:Y:S04]  /*6780*/  ISETP.GT.AND P0, PT, R187, 0x50, !P1 ;  /* 0x00000050bb00780c */ /* 0x000fe80004f04270 */
[----:B------:R-:W-:Y:S03]  /*6790*/  ISETP.LT.OR P0, PT, R223, 0x51, P0 ;  /* 0x00000051df00780c */ /* 0x000fe60000701670 */
[----:B------:R-:W-:Y:S02]  /*67a0*/  @P1 LOP3.LUT R215, R215, 0x2, RZ, 0xfc, !PT ;  /* 0x00000002d7d71812 */ /* 0x000fe400078efcff */
[----:B------:R-:W-:Y:S02]  /*67b0*/  ISETP.GE.AND P1, PT, R165, 0x52, PT ;  /* 0x00000052a500780c */ /* 0x000fe40003f26270 */
[----:B------:R-:W-:Y:S02]  /*67c0*/  FSEL R146, R44, -INF , !P0 ;  /* 0xff8000002c927808 */ /* 0x000fe40004000000 */
[----:B------:R-:W-:Y:S02]  /*67d0*/  ISETP.GT.AND P0, PT, R187, 0x51, !P1 ;  /* 0x00000051bb00780c */ /* 0x000fe40004f04270 */
[----:B------:R-:W-:Y:S02]  /*67e0*/  LOP3.LUT R215, R215, 0xfffffffe, RZ, 0xc0, !PT ;  /* 0xfffffffed7d77812 */ /* 0x000fe400078ec0ff */
[----:B------:R-:W-:Y:S04]  /*67f0*/  ISETP.LT.OR P0, PT, R223, 0x52, P0 ;  /* 0x00000052df00780c */ /* 0x000fe80000701670 */
[----:B------:R-:W-:Y:S02]  /*6800*/  FSEL R145, R45, -INF , !P0 ;  /* 0xff8000002d917808 */ /* 0x000fe40004000000 */
[----:B------:R-:W-:Y:S02]  /*6810*/  ISETP.GT.AND P0, PT, R187, 0x58, !P2 ;  /* 0x00000058bb00780c */ /* 0x000fe40005704270 */
[----:B------:R-:W-:Y:S02]  /*6820*/  @P1 LOP3.LUT R215, R215, 0x1, RZ, 0xfc, !PT ;  /* 0x00000001d7d71812 */ /* 0x000fe400078efcff */
[----:B------:R-:W-:Y:S02]  /*6830*/  ISETP.LT.OR P0, PT, R223, 0x59, P0 ;  /* 0x00000059df00780c */ /* 0x000fe40000701670 */
[----:B------:R-:W-:Y:S02]  /*6840*/  ISETP.GE.AND P1, PT, R165, 0x5a, PT ;  /* 0x0000005aa500780c */ /* 0x000fe40003f26270 */
[----:B------:R-:W-:Y:S02]  /*6850*/  FSEL R138, R48, -INF , !P0 ;  /* 0xff800000308a7808 */ /* 0x000fe40004000000 */
[----:B------:R-:W-:Y:S04]  /*6860*/  ISETP.GT.AND P0, PT, R187, 0x59, !P1 ;  /* 0x00000059bb00780c */ /* 0x000fe80004f04270 */
[----:B------:R-:W-:Y:S04]  /*6870*/  ISETP.LT.OR P0, PT, R223, 0x5a, P0 ;  /* 0x0000005adf00780c */ /* 0x000fe80000701670 */
[----:B------:R-:W-:Y:S01]  /*6880*/  FSEL R136, R49, -INF , !P0 ;  /* 0xff80000031887808 */ /* 0x000fe20004000000 */
        /* <DEDUP_REMOVED lines=15> */
.L_x_179:
[----:B------:R-:W-:Y:S04]  /*6980*/  MOV R0, c[0x0][0x32c] ;  /* 0x0000cb0000007a02 */ /* 0x000fe80000000f00 */
[----:B------:R-:W-:Y:S11]  /*6990*/  ISETP.NE.AND P0, PT, R0, 0x1, PT ;  /* 0x000000010000780c */ /* 0x000ff60003f05270 */
[----:B------:R-:W-:Y:S02]  /*69a0*/  @!UPT UIADD3 URZ, URZ, URZ, URZ ;  /* 0x0000003f3f3ff290 */ /* 0x000fe4000fffe03f */
[----:B------:R-:W-:Y:S05]  /*69b0*/  @P0 IMAD.HI.U32 R0, R9, c[0x0][0x330], RZ ;  /* 0x0000cc0009000a27 */ /* 0x000fea00078e00ff */
[----:B------:R-:W-:Y:S02]  /*69c0*/  @P0 SHF.R.U32.HI R9, RZ, c[0x0][0x334], R0 ;  /* 0x0000cd00ff090a19 */ /* 0x000fe40000011600 */
.L_x_180:
[----:B------:R-:W-:Y:S05]  /*69d0*/  BSYNC B0 ;  /* 0x0000000000007941 */ /* 0x000fea0003800000 */
.L_x_178:
[----:B------:R-:W-:Y:S04]  /*69e0*/  IMAD.IADD R0, R165, 0x1, -R214 ;  /* 0x00000001a5007824 */ /* 0x000fe800078e0ad6 */
[----:B------:R-:W-:Y:S05]  /*69f0*/  IMAD R0, R9, c[0x0][0x32c], R0 ;  /* 0x0000cb0009007a24 */ /* 0x000fea00078e0200 */
[----:B------:R-:W-:Y:S02]  /*6a00*/  IADD3 R9, R0, c[0x0][0x32c], RZ ;  /* 0x0000cb0000097a10 */ /* 0x000fe40007ffe0ff */
[----:B------:R-:W-:Y:S02]  /*6a10*/  IMNMX R5, R5, R0, !PT ;  /* 0x0000000005057217 */ /* 0x000fe40007800200 */
[----:B------:R-:W-:Y:S02]  /*6a20*/  IMNMX R4, R4, R9, PT ;  /* 0x0000000904047217 */ /* 0x000fe40003800200 */
.L_x_177:
[----:B------:R-:W-:Y:S02]  /*6a30*/  LOP3.LUT P0, RZ, R215, 0x200000, RZ, 0xc0, !PT ;  /* 0x00200000d7ff7812 */ /* 0x000fe4000780c0ff */
[C---:B------:R-:W-:Y:S02]  /*6a40*/  ISETP.GT.AND P2, PT, R5.reuse, 0x58, !P2 ;  /* 0x000000580500780c */ /* 0x040fe40005744270 */
[C---:B------:R-:W-:Y:S02]  /*6a50*/  ISETP.GT.AND P0, PT, R5.reuse, RZ, !P0 ;  /* 0x000000ff0500720c */ /* 0x040fe40004704270 */
[C---:B------:R-:W-:Y:S02]  /*6a60*/  ISETP.LT.OR P2, PT, R4.reuse, 0x59, P2 ;  /* 0x000000590400780c */ /* 0x040fe40001741670 */
[----:B------:R-:W-:Y:S02]  /*6a70*/  ISETP.LT.OR P0, PT, R4, 0x1, P0 ;  /* 0x000000010400780c */ /* 0x000fe40000701670 */
[----:B------:R-:W-:Y:S02]  /*6a80*/  ISETP.GT.AND P1, PT, R5, 0x59, !P1 ;  /* 0x000000590500780c */ /* 0x000fe40004f24270 */
[----:B------:R-:W-:Y:S02]  /*6a90*/  FSEL R17, R6, -INF , !P0 ;  /* 0xff80000006117808 */ /* 0x000fe40004000000 */
[----:B------:R-:W-:Y:S02]  /*6aa0*/  LOP3.LUT P0, RZ, R215, 0x100000, RZ, 0xc0, !PT ;  /* 0x00100000d7ff7812 */ /* 0x000fe4000780c0ff */
[----:B------:R-:W-:Y:S02]  /*6ab0*/  FMNMX.FTZ R0, R17, R2, !PT ;  /* 0x0000000211007209 */ /* 0x000fe40007810000 */
[----:B------:R-:W-:Y:S02]  /*6ac0*/  ISETP.GT.AND P0, PT, R5, 0x1, !P0 ;  /* 0x000000010500780c */ /* 0x000fe40004704270 */
[----:B------:R-:W-:Y:S02]  /*6ad0*/  FSEL R135, R50, -INF , !P2 ;  /* 0xff80000032877808 */ /* 0x000fe40005000000 */
[C---:B------:R-:W-:Y:S02]  /*6ae0*/  ISETP.LT.OR P0, PT, R4.reuse, 0x2, P0 ;  /* 0x000000020400780c */ /* 0x040fe40000701670 */
[C---:B------:R-:W-:Y:S02]  /*6af0*/  ISETP.LT.OR P1, PT, R4.reuse, 0x5a, P1 ;  /* 0x0000005a0400780c */ /* 0x040fe40000f21670 */
[----:B------:R-:W-:Y:S02]  /*6b00*/  FSEL R13, R7, -INF , !P0 ;  /* 0xff800000070d7808 */ /* 0x000fe40004000000 */
[----:B------:R-:W-:Y:S02]  /*6b10*/  LOP3.LUT P0, RZ, R215, 0x80000, RZ, 0xc0, !PT ;  /* 0x00080000d7ff7812 */ /* 0x000fe4000780c0ff */
[----:B------:R-:W-:Y:S02]  /*6b20*/  FMNMX.FTZ R0, R13, R0, !PT ;  /* 0x000000000d007209 */ /* 0x000fe40007810000 */
[----:B------:R-:W-:Y:S02]  /*6b30*/  ISETP.GT.AND P0, PT, R5, 0x8, !P0 ;  /* 0x000000080500780c */ /* 0x000fe40004704270 */
[----:B------:R-:W-:Y:S02]  /*6b40*/  FSEL R117, R51, -INF , !P1 ;  /* 0xff80000033757808 */ /* 0x000fe40004800000 */
[----:B------:R-:W-:Y:S04]  /*6b50*/  ISETP.LT.OR P0, PT, R4, 0x9, P0 ;  /* 0x000000090400780c */ /* 0x000fe80000701670 */
[----:B------:R-:W-:Y:S02]  /*6b60*/  FSEL R9, R10, -INF , !P0 ;  /* 0xff8000000a097808 */ /* 0x000fe40004000000 */
[----:B------:R-:W-:Y:S02]  /*6b70*/  LOP3.LUT P0, RZ, R215, 0x40000, RZ, 0xc0, !PT ;  /* 0x00040000d7ff7812 */ /* 0x000fe4000780c0ff */
[----:B------:R-:W-:Y:S02]  /*6b80*/  FMNMX.FTZ R0, R9, R0, !PT ;  /* 0x0000000009007209 */ /* 0x000fe40007810000 */
[----:B------:R-:W-:Y:S04]  /*6b90*/  ISETP.GT.AND P0, PT, R5, 0x9, !P0 ;  /* 0x000000090500780c */ /* 0x000fe80004704270 */
[C---:B------:R-:W-:Y:S04]  /*6ba0*/  ISETP.LT.OR P0, PT, R4.reuse, 0xa, P0 ;  /* 0x0000000a0400780c */ /* 0x040fe80000701670 */
[----:B------:R-:W-:Y:S02]  /*6bb0*/  FSEL R11, R11, -INF , !P0 ;  /* 0xff8000000b0b7808 */ /* 0x000fe40004000000 */
[----:B------:R-:W-:Y:S02]  /*6bc0*/  LOP3.LUT P0, RZ, R215, 0x20000, RZ, 0xc0, !PT ;  /* 0x00020000d7ff7812 */ /* 0x000fe4000780c0ff */
[----:B------:R-:W-:Y:S02]  /*6bd0*/  FMNMX.FTZ R0, R11, R0, !PT ;  /* 0x000000000b007209 */ /* 0x000fe40007810000 */
[----:B------:R-:W-:Y:S04]  /*6be0*/  ISETP.GT.AND P0, PT, R5, 0x10, !P0 ;  /* 0x000000100500780c */ /* 0x000fe80004704270 */
[----:B------:R-:W-:Y:S04]  /*6bf0*/  ISETP.LT.OR P0, PT, R4, 0x11, P0 ;  /* 0x000000110400780c */ /* 0x000fe80000701670 */
        /* <DEDUP_REMOVED lines=8> */
[----:B------:R-:W-:Y:S02]  /*6c80*/  ISETP.GT.AND P0, PT, R5, 0x18, !P0 ;  /* 0x000000180500780c */ /* 0x000fe40004704270 */
[----:B------:R-:W-:Y:S02]  /*6c90*/  FMNMX.FTZ R15, R118, R15, !PT ;  /* 0x0000000f760f7209 */ /* 0x000fe40007810000 */
[----:B------:R-:W-:Y:S02]  /*6ca0*/  ISETP.LT.OR P0, PT, R4, 0x19, P0 ;  /* 0x000000190400780c */ /* 0x000fe40000701670 */
[----:B------:R-:W-:Y:S02]  /*6cb0*/  FMNMX.FTZ R15, R116, R15, !PT ;  /* 0x0000000f740f7209 */ /* 0x000fe40007810000 */
        /* <DEDUP_REMOVED lines=22> */
[----:B------:R-:W-:Y:S01]  /*6e20*/  LOP3.LUT P0, RZ, R215, 0x800, RZ, 0xc0, !PT ;  /* 0x00000800d7ff7812 */ /* 0x000fe2000780c0ff */
[----:B------:R-:W-:Y:S01]  /*6e30*/  LDSM.16.MT88.4 R20, [R202+0x100] ;  /* 0x00010000ca14783b */ /* 0x000fe20000004200 */
        /* <DEDUP_REMOVED lines=39> */
[C---:B------:R-:W-:Y:S02]  /*70b0*/  ISETP.LT.OR P0, PT, R4.reuse, 0x3a, P0 ;  /* 0x0000003a0400780c */ /* 0x040fe40000701670 */
        /* <DEDUP_REMOVED lines=14> */
[----:B------:R-:W-:Y:S01]  /*71a0*/  FMNMX.FTZ R0, R229, R0, !PT ;  /* 0x00000000e5007209 */ /* 0x000fe20007810000 */
[----:B------:R-:W1:Y:S01]  /*71b0*/  SHFL.BFLY PT, R6, R7, 0x2, 0x1f ;  /* 0x0c401f0007067f89 */ /* 0x000e6200000e0000 */
[----:B------:R-:W-:Y:S02]  /*71c0*/  FSEL R223, R39, -INF , !P0 ;  /* 0xff80000027df7808 */ /* 0x000fe40004000000 */
[----:B------:R-:W-:Y:S02]  /*71d0*/  LOP3.LUT P0, RZ, R215, 0x8, RZ, 0xc0, !PT ;  /* 0x00000008d7ff7812 */ /* 0x000fe4000780c0ff */
[----:B------:R-:W-:Y:S02]  /*71e0*/  FMNMX.FTZ R0, R223, R0, !PT ;  /* 0x00000000df007209 */ /* 0x000fe40007810000 */
[----:B------:R-:W-:Y:S01]  /*71f0*/  ISETP.GT.AND P0, PT, R5, 0x48, !P0 ;  /* 0x000000480500780c */ /* 0x000fe20004704270 */
[----:B------:R-:W-:Y:S03]  /*7200*/  LDSM.16.MT88.4 R36, [R200+0x100] ;  /* 0x00010000c824783b */ /* 0x000fe60000004200 */
        /* <DEDUP_REMOVED lines=15> */
[----:B-1----:R-:W-:Y:S02]  /*7300*/  FMNMX.FTZ R6, R7, R6, !PT ;  /* 0x0000000607067209 */ /* 0x002fe40007810000 */
[----:B------:R-:W-:Y:S03]  /*7310*/  ISETP.LT.OR P0, PT, R4, 0x52, P0 ;  /* 0x000000520400780c */ /* 0x000fe60000701670 */
[----:B------:R-:W1:Y:S01]  /*7320*/  SHFL.BFLY PT, R15, R6, 0x1, 0x1f ;  /* 0x0c201f00060f7f89 */ /* 0x000e6200000e0000 */
[----:B------:R-:W-:Y:S04]  /*7330*/  FSEL R139, R47, -INF , !P0 ;  /* 0xff8000002f8b7808 */ /* 0x000fe80004000000 */
[----:B------:R-:W-:Y:S03]  /*7340*/  FMNMX.FTZ R0, R139, R0, !PT ;  /* 0x000000008b007209 */ /* 0x000fe60007810000 */
[----:B------:R-:W-:Y:S01]  /*7350*/  LDSM.16.MT88.4 R44, [R204+0x3100] ;  /* 0x00310000cc2c783b */ /* 0x000fe20000004200 */
[----:B------:R-:W-:Y:S04]  /*7360*/  FMNMX.FTZ R0, R135, R0, !PT ;  /* 0x0000000087007209 */ /* 0x000fe80007810000 */
[----:B------:R-:W-:Y:S05]  /*7370*/  FMNMX.FTZ R7, R117, R0, !PT ;  /* 0x0000000075077209 */ /* 0x000fea0007810000 */
[----:B------:R-:W2:Y:S01]  /*7380*/  SHFL.BFLY PT, R4, R7, 0x2, 0x1f ;  /* 0x0c401f0007047f89 */ /* 0x000ea200000e0000 */
[----:B-1----:R-:W-:Y:S04]  /*7390*/  FMNMX.FTZ R0, R6, R15, !PT ;  /* 0x0000000f06007209 */ /* 0x002fe80007810000 */
[C---:B------:R-:W-:Y:S01]  /*73a0*/  FSETP.NEU.FTZ.AND P0, PT, R0.reuse, -INF , PT ;  /* 0xff8000000000780b */ /* 0x040fe20003f1d000 */
[C---:B------:R-:W-:Y:S03]  /*73b0*/  FMUL.FTZ R155, R0.reuse, c[0x0][0x2d0] ;  /* 0x0000b400009b7a20 */ /* 0x040fe60000410000 */
[----:B------:R-:W-:Y:S02]  /*73c0*/  FSEL R6, R0, RZ, P0 ;  /* 0x000000ff00067208 */ /* 0x000fe40000000000 */
[----:B------:R-:W-:Y:S03]  /*73d0*/  FSEL R155, R155, RZ, P0 ;  /* 0x000000ff9b9b7208 */ /* 0x000fe60000000000 */
[----:B------:R-:W-:Y:S02]  /*73e0*/  FADD.FTZ R3, -R6, R3 ;  /* 0x0000000306037221 */ /* 0x000fe40000010100 */
[--C-:B------:R-:W-:Y:S02]  /*73f0*/  FFMA.FTZ R119, R118, c[0x0][0x2d0], -R155.reuse ;  /* 0x0000b40076777a23 */ /* 0x100fe4000001089b */
[--C-:B------:R-:W-:Y:S01]  /*7400*/  FFMA.FTZ R118, R116, c[0x0][0x2d0], -R155.reuse ;  /* 0x0000b40074767a23 */ /* 0x100fe2000001089b */
[----:B--2---:R-:W-:Y:S01]  /*7410*/  FMNMX.FTZ R5, R7, R4, !PT ;  /* 0x0000000407057209 */ /* 0x004fe20007810000 */
[--C-:B------:R-:W-:Y:S02]  /*7420*/  FFMA.FTZ R129, R8, c[0x0][0x2d0], -R155.reuse ;  /* 0x0000b40008817a23 */ /* 0x100fe4000001089b */
[--C-:B------:R-:W-:Y:S01]  /*7430*/  FFMA.FTZ R128, R120, c[0x0][0x2d0], -R155.reuse ;  /* 0x0000b40078807a23 */ /* 0x100fe2000001089b */
[----:B------:R-:W-:Y:S01]  /*7440*/  MUFU.EX2 R119, R119 ;  /* 0x0000007700777308 */ /* 0x000fe20000000800 */
[----:B------:R-:W1:Y:S01]  /*7450*/  SHFL.BFLY PT, R4, R5, 0x1, 0x1f ;  /* 0x0c201f0005047f89 */ /* 0x000e6200000e0000 */
[--C-:B------:R-:W-:Y:S02]  /*7460*/  FFMA.FTZ R137, R164, c[0x0][0x2d0], -R155.reuse ;  /* 0x0000b400a4897a23 */ /* 0x100fe4000001089b */
[--C-:B------:R-:W-:Y:S02]  /*7470*/  FFMA.FTZ R144, R144, c[0x0][0x2d0], -R155.reuse ;  /* 0x0000b40090907a23 */ /* 0x100fe4000001089b */
[--C-:B------:R-:W-:Y:S02]  /*7480*/  FFMA.FTZ R147, R154, c[0x0][0x2d0], -R155.reuse ;  /* 0x0000b4009a937a23 */ /* 0x100fe4000001089b */
[--C-:B------:R-:W-:Y:S02]  /*7490*/  FFMA.FTZ R152, R152, c[0x0][0x2d0], -R155.reuse ;  /* 0x0000b40098987a23 */ /* 0x100fe4000001089b */
[----:B------:R-:W2:Y:S01]  /*74a0*/  MUFU.EX2 R128, R128 ;  /* 0x0000008000807308 */ /* 0x000ea20000000800 */
[--C-:B------:R-:W-:Y:S02]  /*74b0*/  FFMA.FTZ R222, R222, c[0x0][0x2d0], -R155.reuse ;  /* 0x0000b400dede7a23 */ /* 0x100fe4000001089b */
[--C-:B------:R-:W-:Y:S02]  /*74c0*/  FFMA.FTZ R226, R226, c[0x0][0x2d0], -R155.reuse ;  /* 0x0000b400e2e27a23 */ /* 0x100fe4000001089b */
[--C-:B------:R-:W-:Y:S02]  /*74d0*/  FFMA.FTZ R234, R234, c[0x0][0x2d0], -R155.reuse ;  /* 0x0000b400eaea7a23 */ /* 0x100fe4000001089b */
[--C-:B------:R-:W-:Y:S02]  /*74e0*/  FFMA.FTZ R236, R236, c[0x0][0x2d0], -R155.reuse ;  /* 0x0000b400ecec7a23 */ /* 0x100fe4000001089b */
[--C-:B------:R-:W-:Y:S01]  /*74f0*/  FFMA.FTZ R228, R228, c[0x0][0x2d0], -R155.reuse ;  /* 0x0000b400e4e47a23 */ /* 0x100fe2000001089b */
[----:B------:R-:W-:Y:S01]  /*7500*/  MUFU.EX2 R118, R118 ;  /* 0x0000007600767308 */ /* 0x000fe20000000800 */
[--C-:B------:R-:W-:Y:S02]  /*7510*/  FFMA.FTZ R184, R184, c[0x0][0x2d0], -R155.reuse ;  /* 0x0000b400b8b87a23 */ /* 0x100fe4000001089b */
[--C-:B------:R-:W-:Y:S01]  /*7520*/  FFMA.FTZ R146, R146, c[0x0][0x2d0], -R155.reuse ;  /* 0x0000b40092927a23 */ /* 0x100fe2000001089b */
[----:B-1----:R-:W-:Y:S01]  /*7530*/  FMNMX.FTZ R116, R5, R4, !PT ;  /* 0x0000000405747209 */ /* 0x002fe20007810000 */
[----:B------:R-:W-:Y:S02]  /*7540*/  FMUL.FTZ R4, R3, c[0x0][0x2d0] ;  /* 0x0000b40003047a20 */ /* 0x000fe40000410000 */
[--C-:B------:R-:W-:Y:S01]  /*7550*/  FFMA.FTZ R145, R145, c[0x0][0x2d0], -R155.reuse ;  /* 0x0000b40091917a23 */ /* 0x100fe2000001089b */
[C---:B------:R-:W-:Y:S01]  /*7560*/  FSETP.NEU.FTZ.AND P0, PT, R116.reuse, -INF , PT ;  /* 0xff8000007400780b */ /* 0x040fe20003f1d000 */
[----:B------:R-:W-:Y:S01]  /*7570*/  FMUL.FTZ R134, R116, c[0x0][0x2d0] ;  /* 0x0000b40074867a20 */ /* 0x000fe20000410000 */
[----:B------:R-:W1:Y:S01]  /*7580*/  MUFU.EX2 R3, R4 ;  /* 0x0000000400037308 */ /* 0x000e620000000800 */
[--C-:B------:R-:W-:Y:S01]  /*7590*/  FFMA.FTZ R138, R138, c[0x0][0x2d0], -R155.reuse ;  /* 0x0000b4008a8a7a23 */ /* 0x100fe2000001089b */
[----:B------:R-:W-:Y:S02]  /*75a0*/  FSEL R5, R116, RZ, P0 ;  /* 0x000000ff74057208 */ /* 0x000fe40000000000 */
[----:B------:R-:W-:Y:S02]  /*75b0*/  FSEL R134, R134, RZ, P0 ;  /* 0x000000ff86867208 */ /* 0x000fe40000000000 */
[----:B--2---:R-:W-:Y:S01]  /*75c0*/  F2FP.BF16.PACK_AB R120, R119, R128 ;  /* 0x000000807778723e */ /* 0x004fe200000010ff */
[----:B------:R-:W-:Y:S01]  /*75d0*/  FADD.FTZ R5, -R5, R2 ;  /* 0x0000000205057221 */ /* 0x000fe20000010100 */
[----:B------:R-:W-:Y:S01]  /*75e0*/  ISETP.GT.AND P0, PT, R186, R183, PT ;  /* 0x000000b7ba00720c */ /* 0x000fe20003f04270 */
[--C-:B------:R-:W-:Y:S01]  /*75f0*/  FFMA.FTZ R132, R13, c[0x0][0x2d0], -R134.reuse ;  /* 0x0000b4000d847a23 */ /* 0x100fe20000010886 */
[----:B------:R-:W2:Y:S01]  /*7600*/  MUFU.EX2 R129, R129 ;  /* 0x0000008100817308 */ /* 0x000ea20000000800 */
[----:B------:R-:W3:Y:S01]  /*7610*/  LDSM.16.MT88.4 R12, [R204+0x100] ;  /* 0x00010000cc0c783b */ /* 0x000ee20000004200 */
[--C-:B------:R-:W-:Y:S02]  /*7620*/  FFMA.FTZ R133, R17, c[0x0][0x2d0], -R134.reuse ;  /* 0x0000b40011857a23 */ /* 0x100fe40000010886 */
[--C-:B------:R-:W-:Y:S02]  /*7630*/  FFMA.FTZ R131, R9, c[0x0][0x2d0], -R134.reuse ;  /* 0x0000b40009837a23 */ /* 0x100fe40000010886 */
[--C-:B------:R-:W-:Y:S02]  /*7640*/  FFMA.FTZ R130, R11, c[0x0][0x2d0], -R134.reuse ;  /* 0x0000b4000b827a23 */ /* 0x100fe40000010886 */
[----:B------:R-:W-:Y:S02]  /*7650*/  FMUL.FTZ R2, R5, c[0x0][0x2d0] ;  /* 0x0000b40005027a20 */ /* 0x000fe40000410000 */
[----:B------:R-:W-:Y:S01]  /*7660*/  MUFU.EX2 R133, R133 ;  /* 0x0000008500857308 */ /* 0x000fe20000000800 */
[--C-:B------:R-:W-:Y:S02]  /*7670*/  FFMA.FTZ R154, R227, c[0x0][0x2d0], -R134.reuse ;  /* 0x0000b400e39a7a23 */ /* 0x100fe40000010886 */
[--C-:B------:R-:W-:Y:S02]  /*7680*/  FFMA.FTZ R165, R165, c[0x0][0x2d0], -R134.reuse ;  /* 0x0000b400a5a57a23 */ /* 0x100fe40000010886 */
[C---:B-1----:R-:W-:Y:S02]  /*7690*/  FMUL.FTZ R4, R3.reuse, R112 ;  /* 0x0000007003047220 */ /* 0x042fe40000410000 */
[C---:B------:R-:W-:Y:S02]  /*76a0*/  FMUL.FTZ R5, R3.reuse, R113 ;  /* 0x0000007103057220 */ /* 0x040fe40000410000 */
[C---:B------:R-:W-:Y:S01]  /*76b0*/  FMUL.FTZ R8, R3.reuse, R108 ;  /* 0x0000006c03087220 */ /* 0x040fe20000410000 */
[----:B------:R-:W1:Y:S01]  /*76c0*/  MUFU.EX2 R2, R2 ;  /* 0x0000000200027308 */ /* 0x000e620000000800 */
[C---:B------:R-:W-:Y:S02]  /*76d0*/  FMUL.FTZ R9, R3.reuse, R109 ;  /* 0x0000006d03097220 */ /* 0x040fe40000410000 */
[----:B------:R-:W-:Y:S01]  /*76e0*/  FMUL.FTZ R16, R3, R72 ;  /* 0x0000004803107220 */ /* 0x000fe20000410000 */
[----:B--2---:R-:W-:Y:S01]  /*76f0*/  F2FP.BF16.PACK_AB R122, R129, R118 ;  /* 0x00000076817a723e */ /* 0x004fe200000010ff */
[C---:B------:R-:W-:Y:S02]  /*7700*/  FMUL.FTZ R17, R3.reuse, R73 ;  /* 0x0000004903117220 */ /* 0x040fe40000410000 */
[C---:B------:R-:W-:Y:S02]  /*7710*/  FMUL.FTZ R24, R3.reuse, R80 ;  /* 0x0000005003187220 */ /* 0x040fe40000410000 */
[C---:B------:R-:W-:Y:S01]  /*7720*/  FMUL.FTZ R25, R3.reuse, R81 ;  /* 0x0000005103197220 */ /* 0x040fe20000410000 */
[----:B------:R-:W2:Y:S01]  /*7730*/  MUFU.EX2 R132, R132 ;  /* 0x0000008400847308 */ /* 0x000ea20000000800 */
[C---:B------:R-:W-:Y:S02]  /*7740*/  FMUL.FTZ R32, R3.reuse, R88 ;  /* 0x0000005803207220 */ /* 0x040fe40000410000 */
[C---:B------:R-:W-:Y:S02]  /*7750*/  FMUL.FTZ R33, R3.reuse, R89 ;  /* 0x0000005903217220 */ /* 0x040fe40000410000 */
[C---:B------:R-:W-:Y:S02]  /*7760*/  FMUL.FTZ R40, R3.reuse, R96 ;  /* 0x0000006003287220 */ /* 0x040fe40000410000 */
[C---:B------:R-:W-:Y:S02]  /*7770*/  FMUL.FTZ R41, R3.reuse, R97 ;  /* 0x0000006103297220 */ /* 0x040fe40000410000 */
[C---:B------:R-:W-:Y:S01]  /*7780*/  FMUL.FTZ R48, R3.reuse, R104 ;  /* 0x0000006803307220 */ /* 0x040fe20000410000 */
[----:B------:R-:W-:Y:S01]  /*7790*/  MUFU.EX2 R131, R131 ;  /* 0x0000008300837308 */ /* 0x000fe20000000800 */
[C---:B------:R-:W-:Y:S02]  /*77a0*/  FMUL.FTZ R49, R3.reuse, R105 ;  /* 0x0000006903317220 */ /* 0x040fe40000410000 */
[C---:B------:R-:W-:Y:S02]  /*77b0*/  FMUL.FTZ R52, R3.reuse, R52 ;  /* 0x0000003403347220 */ /* 0x040fe40000410000 */
[C---:B-1----:R-:W-:Y:S02]  /*77c0*/  FMUL.FTZ R6, R2.reuse, R114 ;  /* 0x0000007202067220 */ /* 0x042fe40000410000 */
[C---:B------:R-:W-:Y:S02]  /*77d0*/  FMUL.FTZ R7, R2.reuse, R115 ;  /* 0x0000007302077220 */ /* 0x040fe40000410000 */
[C---:B------:R-:W-:Y:S01]  /*77e0*/  FMUL.FTZ R10, R2.reuse, R110 ;  /* 0x0000006e020a7220 */ /* 0x040fe20000410000 */
[----:B------:R-:W1:Y:S01]  /*77f0*/  MUFU.EX2 R130, R130 ;  /* 0x0000008200827308 */ /* 0x000e620000000800 */
[C---:B------:R-:W-:Y:S02]  /*7800*/  FMUL.FTZ R11, R2.reuse, R111 ;  /* 0x0000006f020b7220 */ /* 0x040fe40000410000 */
[----:B------:R-:W-:Y:S01]  /*7810*/  FMUL.FTZ R18, R2, R74 ;  /* 0x0000004a02127220 */ /* 0x000fe20000410000 */
[----:B--2---:R-:W-:Y:S01]  /*7820*/  F2FP.BF16.PACK_AB R121, R132, R133 ;  /* 0x000000858479723e */ /* 0x004fe200000010ff */
[C---:B------:R-:W-:Y:S01]  /*7830*/  FMUL.FTZ R19, R2.reuse, R75 ;  /* 0x0000004b02137220 */ /* 0x040fe20000410000 */
[----:B------:R-:W-:Y:S01]  /*7840*/  LDSM.16.MT88.4 R108, [R204+0x2900] ;  /* 0x00290000cc6c783b */ /* 0x000fe20000004200 */
[C---:B------:R-:W-:Y:S02]  /*7850*/  FMUL.FTZ R26, R2.reuse, R82 ;  /* 0x00000052021a7220 */ /* 0x040fe40000410000 */
[C---:B------:R-:W-:Y:S01]  /*7860*/  FMUL.FTZ R27, R2.reuse, R83 ;  /* 0x00000053021b7220 */ /* 0x040fe20000410000 */
[----:B------:R-:W-:Y:S01]  /*7870*/  MUFU.EX2 R137, R137 ;  /* 0x0000008900897308 */ /* 0x000fe20000000800 */
[C---:B------:R-:W-:Y:S02]  /*7880*/  FMUL.FTZ R34, R2.reuse, R90 ;  /* 0x0000005a02227220 */ /* 0x040fe40000410000 */
[C---:B------:R-:W-:Y:S01]  /*7890*/  FMUL.FTZ R35, R2.reuse, R91 ;  /* 0x0000005b02237220 */ /* 0x040fe20000410000 */
[----:B------:R-:W-:Y:S01]  /*78a0*/  LDSM.16.MT88.4 R72, [R201+0x3100] ;  /* 0x00310000c948783b */ /* 0x000fe20000004200 */
[C---:B------:R-:W-:Y:S02]  /*78b0*/  FMUL.FTZ R42, R2.reuse, R98 ;  /* 0x00000062022a7220 */ /* 0x040fe40000410000 */
[C---:B------:R-:W-:Y:S02]  /*78c0*/  FMUL.FTZ R43, R2.reuse, R99 ;  /* 0x00000063022b7220 */ /* 0x040fe40000410000 */
[C---:B------:R-:W-:Y:S01]  /*78d0*/  FMUL.FTZ R50, R2.reuse, R106 ;  /* 0x0000006a02327220 */ /* 0x040fe20000410000 */
[----:B------:R-:W2:Y:S01]  /*78e0*/  MUFU.EX2 R144, R144 ;  /* 0x0000009000907308 */ /* 0x000ea20000000800 */
[----:B------:R-:W-:Y:S01]  /*78f0*/  FMUL.FTZ R51, R2, R107 ;  /* 0x0000006b02337220 */ /* 0x000fe20000410000 */
[----:B------:R-:W-:Y:S01]  /*7900*/  LDSM.16.MT88.4 R80, [R204+0x900] ;  /* 0x00090000cc50783b */ /* 0x000fe20000004200 */
[C---:B------:R-:W-:Y:S01]  /*7910*/  FMUL.FTZ R53, R3.reuse, R53 ;  /* 0x0000003503357220 */ /* 0x040fe20000410000 */
[----:B-1----:R-:W-:Y:S01]  /*7920*/  F2FP.BF16.PACK_AB R123, R130, R131 ;  /* 0x00000083827b723e */ /* 0x002fe200000010ff */
[C---:B------:R-:W-:Y:S02]  /*7930*/  FMUL.FTZ R54, R2.reuse, R54 ;  /* 0x0000003602367220 */ /* 0x040fe40000410000 */
[C---:B------:R-:W-:Y:S02]  /*7940*/  FMUL.FTZ R55, R2.reuse, R55 ;  /* 0x0000003702377220 */ /* 0x040fe40000410000 */
[C---:B------:R-:W-:Y:S01]  /*7950*/  FMUL.FTZ R56, R3.reuse, R56 ;  /* 0x0000003803387220 */ /* 0x040fe20000410000 */
[----:B------:R-:W-:Y:S01]  /*7960*/  LDSM.16.MT88.4 R88, [R200+0x900] ;  /* 0x00090000c858783b */ /* 0x000fe20000004200 */
[C---:B---3--:R-:W-:Y:S01]  /*7970*/  HMMA.16816.F32.BF16 R4, R120.reuse, R12, R4 ;  /* 0x0000000c7804723c */ /* 0x048fe20000041804 */
[----:B------:R-:W-:Y:S04]  /*7980*/  MUFU.EX2 R147, R147 ;  /* 0x0000009300937308 */ /* 0x000fe80000000800 */
[C---:B------:R-:W-:Y:S02]  /*7990*/  FMUL.FTZ R57, R3.reuse, R57 ;  /* 0x0000003903397220 */ /* 0x040fe40000410000 */
[----:B------:R-:W-:Y:S01]  /*79a0*/  LDSM.16.MT88.4 R96, [R200+0x2900] ;  /* 0x00290000c860783b */ /* 0x000fe20000004200 */
[C---:B------:R-:W-:Y:S03]  /*79b0*/  HMMA.16816.F32.BF16 R8, R120.reuse, R14, R8 ;  /* 0x0000000e7808723c */ /* 0x040fe60000041808 */
[----:B------:R-:W-:Y:S01]  /*79c0*/  MUFU.EX2 R152, R152 ;  /* 0x0000009800987308 */ /* 0x000fe20000000800 */
[C---:B------:R-:W-:Y:S02]  /*79d0*/  FMUL.FTZ R12, R3.reuse, R68 ;  /* 0x00000044030c7220 */ /* 0x040fe40000410000 */
[C---:B------:R-:W-:Y:S01]  /*79e0*/  FMUL.FTZ R13, R3.reuse, R69 ;  /* 0x00000045030d7220 */ /* 0x040fe20000410000 */
[----:B------:R-:W-:Y:S01]  /*79f0*/  LDSM.16.MT88.4 R104, [R202+0x5900] ;  /* 0x00590000ca68783b */ /* 0x000fe20000004200 */
[C---:B------:R-:W-:Y:S04]  /*7a00*/  FMUL.FTZ R14, R2.reuse, R70 ;  /* 0x00000046020e7220 */ /* 0x040fe80000410000 */
[C---:B------:R-:W-:Y:S01]  /*7a10*/  FMUL.FTZ R15, R2.reuse, R71 ;  /* 0x00000047020f7220 */ /* 0x040fe20000410000 */
[----:B------:R-:W-:Y:S01]  /*7a20*/  MUFU.EX2 R154, R154 ;  /* 0x0000009a009a7308 */ /* 0x000fe20000000800 */
[C---:B------:R-:W-:Y:S01]  /*7a30*/  FMUL.FTZ R58, R2.reuse, R58 ;  /* 0x0000003a023a7220 */ /* 0x040fe20000410000 */
[----:B------:R-:W1:Y:S01]  /*7a40*/  LDSM.16.MT88.4 R68, [R202+0x3100] ;  /* 0x00310000ca44783b */ /* 0x000e620000004200 */
[C---:B------:R-:W-:Y:S02]  /*7a50*/  FMUL.FTZ R59, R2.reuse, R59 ;  /* 0x0000003b023b7220 */ /* 0x040fe40000410000 */
[C---:B------:R-:W-:Y:S01]  /*7a60*/  FMUL.FTZ R60, R3.reuse, R60 ;  /* 0x0000003c033c7220 */ /* 0x040fe20000410000 */
[C---:B------:R-:W-:Y:S03]  /*7a70*/  HMMA.16816.F32.BF16 R12, R120.reuse, R20, R12 ;  /* 0x00000014780c723c */ /* 0x040fe6000004180c */
[C---:B------:R-:W-:Y:S01]  /*7a80*/  FMUL.FTZ R61, R3.reuse, R61 ;  /* 0x0000003d033d7220 */ /* 0x040fe20000410000 */
[----:B------:R-:W3:Y:S01]  /*7a90*/  MUFU.EX2 R165, R165 ;  /* 0x000000a500a57308 */ /* 0x000ee20000000800 */
[C---:B------:R-:W-:Y:S02]  /*7aa0*/  FMUL.FTZ R62, R2.reuse, R62 ;  /* 0x0000003e023e7220 */ /* 0x040fe40000410000 */
[C---:B------:R-:W-:Y:S01]  /*7ab0*/  FMUL.FTZ R20, R3.reuse, R76 ;  /* 0x0000004c03147220 */ /* 0x040fe20000410000 */
[C---:B------:R-:W-:Y:S04]  /*7ac0*/  HMMA.16816.F32.BF16 R16, R120.reuse, R22, R16 ;  /* 0x000000167810723c */ /* 0x040fe80000041810 */
[C---:B------:R-:W-:Y:S02]  /*7ad0*/  FMUL.FTZ R21, R3.reuse, R77 ;  /* 0x0000004d03157220 */ /* 0x040fe40000410000 */
[C---:B------:R-:W-:Y:S01]  /*7ae0*/  FMUL.FTZ R63, R2.reuse, R63 ;  /* 0x0000003f023f7220 */ /* 0x040fe20000410000 */
[----:B------:R-:W-:Y:S01]  /*7af0*/  MUFU.EX2 R222, R222 ;  /* 0x000000de00de7308 */ /* 0x000fe20000000800 */
[C---:B------:R-:W-:Y:S04]  /*7b00*/  FMUL.FTZ R22, R2.reuse, R78 ;  /* 0x0000004e02167220 */ /* 0x040fe80000410000 */
[C---:B------:R-:W-:Y:S02]  /*7b10*/  FMUL.FTZ R23, R2.reuse, R79 ;  /* 0x0000004f02177220 */ /* 0x040fe40000410000 */
[----:B------:R-:W4:Y:S01]  /*7b20*/  LDSM.16.MT88.4 R76, [R200+0x3100] ;  /* 0x00310000c84c783b */ /* 0x000f220000004200 */
[C---:B------:R-:W-:Y:S02]  /*7b30*/  FMUL.FTZ R64, R3.reuse, R64 ;  /* 0x0000004003407220 */ /* 0x040fe40000410000 */
[C---:B------:R-:W-:Y:S01]  /*7b40*/  FMUL.FTZ R65, R3.reuse, R65 ;  /* 0x0000004103417220 */ /* 0x040fe20000410000 */
[----:B------:R-:W-:Y:S01]  /*7b50*/  MUFU.EX2 R226, R226 ;  /* 0x000000e200e27308 */ /* 0x000fe20000000800 */
[C---:B------:R-:W-:Y:S03]  /*7b60*/  HMMA.16816.F32.BF16 R20, R120.reuse, R28, R20 ;  /* 0x0000001c7814723c */ /* 0x040fe60000041814 */
[C---:B------:R-:W-:Y:S02]  /*7b70*/  FMUL.FTZ R66, R2.reuse, R66 ;  /* 0x0000004202427220 */ /* 0x040fe40000410000 */
[C---:B------:R-:W-:Y:S02]  /*7b80*/  FMUL.FTZ R67, R2.reuse, R67 ;  /* 0x0000004302437220 */ /* 0x040fe40000410000 */
[C---:B------:R-:W-:Y:S01]  /*7b90*/  FMUL.FTZ R28, R3.reuse, R84 ;  /* 0x00000054031c7220 */ /* 0x040fe20000410000 */
[C---:B------:R-:W-:Y:S01]  /*7ba0*/  HMMA.16816.F32.BF16 R24, R120.reuse, R30, R24 ;  /* 0x0000001e7818723c */ /* 0x040fe20000041818 */
[----:B------:R-:W-:Y:S03]  /*7bb0*/  MUFU.EX2 R234, R234 ;  /* 0x000000ea00ea7308 */ /* 0x000fe60000000800 */
[----:B------:R-:W-:Y:S02]  /*7bc0*/  FMUL.FTZ R29, R3, R85 ;  /* 0x00000055031d7220 */ /* 0x000fe40000410000 */
[--C-:B------:R-:W-:Y:S02]  /*7bd0*/  FFMA.FTZ R164, R225, c[0x0][0x2d0], -R134.reuse ;  /* 0x0000b400e1a47a23 */ /* 0x100fe40000010886 */
[C---:B------:R-:W-:Y:S03]  /*7be0*/  FMUL.FTZ R30, R2.reuse, R86 ;  /* 0x00000056021e7220 */ /* 0x040fe60000410000 */
[----:B------:R-:W-:Y:S01]  /*7bf0*/  MUFU.EX2 R236, R236 ;  /* 0x000000ec00ec7308 */ /* 0x000fe20000000800 */
[----:B------:R-:W-:Y:S02]  /*7c00*/  FMUL.FTZ R31, R2, R87 ;  /* 0x00000057021f7220 */ /* 0x000fe40000410000 */
[----:B------:R-:W-:Y:S01]  /*7c10*/  LDSM.16.MT88.4 R84, [R201+0x900] ;  /* 0x00090000c954783b */ /* 0x000fe20000004200 */
[--C-:B------:R-:W-:Y:S02]  /*7c20*/  FFMA.FTZ R167, R167, c[0x0][0x2d0], -R134.reuse ;  /* 0x0000b400a7a77a23 */ /* 0x100fe40000010886 */
[--C-:B------:R-:W-:Y:S02]  /*7c30*/  FFMA.FTZ R225, R232, c[0x0][0x2d0], -R155.reuse ;  /* 0x0000b400e8e17a23 */ /* 0x100fe4000001089b */
[C---:B------:R-:W-:Y:S02]  /*7c40*/  HMMA.16816.F32.BF16 R28, R120.reuse, R36, R28 ;  /* 0x00000024781c723c */ /* 0x040fe4000004181c */
[----:B------:R-:W-:Y:S01]  /*7c50*/  MUFU.EX2 R164, R164 ;  /* 0x000000a400a47308 */ /* 0x000fe20000000800 */
[--C-:B------:R-:W-:Y:S02]  /*7c60*/  FFMA.FTZ R227, R230, c[0x0][0x2d0], -R155.reuse ;  /* 0x0000b400e6e37a23 */ /* 0x100fe4000001089b */
[--C-:B------:R-:W-:Y:S02]  /*7c70*/  FFMA.FTZ R230, R239, c[0x0][0x2d0], -R134.reuse ;  /* 0x0000b400efe67a23 */ /* 0x100fe40000010886 */
[C---:B------:R-:W-:Y:S01]  /*7c80*/  FMUL.FTZ R36, R3.reuse, R92 ;  /* 0x0000005c03247220 */ /* 0x040fe20000410000 */
[C---:B------:R-:W-:Y:S04]  /*7c90*/  HMMA.16816.F32.BF16 R32, R120.reuse, R38, R32 ;  /* 0x000000267820723c */ /* 0x040fe80000041820 */
[----:B------:R-:W-:Y:S01]  /*7ca0*/  FMUL.FTZ R37, R3, R93 ;  /* 0x0000005d03257220 */ /* 0x000fe20000410000 */
[----:B------:R-:W5:Y:S01]  /*7cb0*/  MUFU.EX2 R167, R167 ;  /* 0x000000a700a77308 */ /* 0x000f620000000800 */
[--C-:B------:R-:W-:Y:S02]  /*7cc0*/  FFMA.FTZ R231, R231, c[0x0][0x2d0], -R134.reuse ;  /* 0x0000b400e7e77a23 */ /* 0x100fe40000010886 */
[C---:B------:R-:W-:Y:S04]  /*7cd0*/  FMUL.FTZ R38, R2.reuse, R94 ;  /* 0x0000005e02267220 */ /* 0x040fe80000410000 */
[----:B------:R-:W-:Y:S02]  /*7ce0*/  FMUL.FTZ R39, R2, R95 ;  /* 0x0000005f02277220 */ /* 0x000fe40000410000 */
[----:B------:R-:W-:Y:S01]  /*7cf0*/  LDSM.16.MT88.4 R92, [R200+0x4900] ;  /* 0x00490000c85c783b */ /* 0x000fe20000004200 */
[----:B------:R-:W1:Y:S01]  /*7d00*/  MUFU.EX2 R225, R225 ;  /* 0x000000e100e17308 */ /* 0x000e620000000800 */
[--C-:B------:R-:W-:Y:S02]  /*7d10*/  FFMA.FTZ R232, R235, c[0x0][0x2d0], -R134.reuse ;  /* 0x0000b400ebe87a23 */ /* 0x100fe40000010886 */
[--C-:B------:R-:W-:Y:S01]  /*7d20*/  FFMA.FTZ R233, R233, c[0x0][0x2d0], -R134.reuse ;  /* 0x0000b400e9e97a23 */ /* 0x100fe20000010886 */
[C---:B------:R-:W-:Y:S03]  /*7d30*/  HMMA.16816.F32.BF16 R36, R120.reuse, R44, R36 ;  /* 0x0000002c7824723c */ /* 0x040fe60000041824 */
[--C-:B------:R-:W-:Y:S02]  /*7d40*/  FFMA.FTZ R235, R240, c[0x0][0x2d0], -R155.reuse ;  /* 0x0000b400f0eb7a23 */ /* 0x100fe4000001089b */
[--C-:B------:R-:W-:Y:S01]  /*7d50*/  FFMA.FTZ R239, R238, c[0x0][0x2d0], -R155.reuse ;  /* 0x0000b400eeef7a23 */ /* 0x100fe2000001089b */
[----:B------:R-:W2:Y:S01]  /*7d60*/  MUFU.EX2 R227, R227 ;  /* 0x000000e300e37308 */ /* 0x000ea20000000800 */
[C---:B------:R-:W-:Y:S01]  /*7d70*/  FMUL.FTZ R44, R3.reuse, R100 ;  /* 0x00000064032c7220 */ /* 0x040fe20000410000 */
[C---:B------:R-:W-:Y:S04]  /*7d80*/  HMMA.16816.F32.BF16 R40, R120.reuse, R46, R40 ;  /* 0x0000002e7828723c */ /* 0x040fe80000041828 */
[----:B------:R-:W-:Y:S02]  /*7d90*/  FMUL.FTZ R45, R3, R101 ;  /* 0x00000065032d7220 */ /* 0x000fe40000410000 */
[--C-:B------:R-:W-:Y:S02]  /*7da0*/  FFMA.FTZ R238, R245, c[0x0][0x2d0], -R134.reuse ;  /* 0x0000b400f5ee7a23 */ /* 0x100fe40000010886 */
[C---:B------:R-:W-:Y:S01]  /*7db0*/  FMUL.FTZ R46, R2.reuse, R102 ;  /* 0x00000066022e7220 */ /* 0x040fe20000410000 */
[----:B------:R-:W-:Y:S03]  /*7dc0*/  MUFU.EX2 R230, R230 ;  /* 0x000000e600e67308 */ /* 0x000fe60000000800 */
[----:B------:R-:W-:Y:S02]  /*7dd0*/  FMUL.FTZ R47, R2, R103 ;  /* 0x00000067022f7220 */ /* 0x000fe40000410000 */
[----:B------:R-:W-:Y:S01]  /*7de0*/  LDSM.16.MT88.4 R100, [R204+0x5900] ;  /* 0x00590000cc64783b */ /* 0x000fe20000004200 */
[--C-:B------:R-:W-:Y:S02]  /*7df0*/  FFMA.FTZ R243, R243, c[0x0][0x2d0], -R134.reuse ;  /* 0x0000b400f3f37a23 */ /* 0x100fe40000010886 */
[--C-:B------:R-:W-:Y:S02]  /*7e00*/  FFMA.FTZ R240, R241, c[0x0][0x2d0], -R134.reuse ;  /* 0x0000b400f1f07a23 */ /* 0x100fe40000010886 */
[C---:B-1----:R-:W-:Y:S01]  /*7e10*/  HMMA.16816.F32.BF16 R44, R120.reuse, R68, R44 ;  /* 0x00000044782c723c */ /* 0x042fe2000004182c */
[----:B------:R-:W1:Y:S02]  /*7e20*/  MUFU.EX2 R231, R231 ;  /* 0x000000e700e77308 */ /* 0x000e640000000800 */
[--C-:B------:R-:W-:Y:S02]  /*7e30*/  FFMA.FTZ R237, R237, c[0x0][0x2d0], -R134.reuse ;  /* 0x0000b400eded7a23 */ /* 0x100fe40000010886 */
[--C-:B------:R-:W-:Y:S02]  /*7e40*/  FFMA.FTZ R241, R224, c[0x0][0x2d0], -R155.reuse ;  /* 0x0000b400e0f17a23 */ /* 0x100fe4000001089b */
[----:B--2---:R-:W-:Y:S01]  /*7e50*/  F2FP.BF16.PACK_AB R68, R144, R137 ;  /* 0x000000899044723e */ /* 0x004fe200000010ff */
[C---:B------:R-:W-:Y:S03]  /*7e60*/  HMMA.16816.F32.BF16 R48, R120.reuse, R70, R48 ;  /* 0x000000467830723c */ /* 0x040fe60000041830 */
[----:B------:R-:W-:Y:S01]  /*7e70*/  MUFU.EX2 R232, R232 ;  /* 0x000000e800e87308 */ /* 0x000fe20000000800 */
[----:B---3--:R-:W-:Y:S01]  /*7e80*/  F2FP.BF16.PACK_AB R69, R165, R154 ;  /* 0x0000009aa545723e */ /* 0x008fe200000010ff */
[--C-:B------:R-:W-:Y:S02]  /*7e90*/  FFMA.FTZ R245, R166, c[0x0][0x2d0], -R155.reuse ;  /* 0x0000b400a6f57a23 */ /* 0x100fe4000001089b */
[----:B------:R-:W-:Y:S01]  /*7ea0*/  F2FP.BF16.PACK_AB R70, R152, R147 ;  /* 0x000000939846723e */ /* 0x000fe200000010ff */
[C---:B------:R-:W-:Y:S04]  /*7eb0*/  HMMA.16816.F32.BF16 R52, R120.reuse, R72, R52 ;  /* 0x000000487834723c */ /* 0x040fe80000041834 */
[----:B-----5:R-:W-:Y:S01]  /*7ec0*/  F2FP.BF16.PACK_AB R71, R167, R164 ;  /* 0x000000a4a747723e */ /* 0x020fe200000010ff */
[----:B------:R-:W2:Y:S01]  /*7ed0*/  MUFU.EX2 R233, R233 ;  /* 0x000000e900e97308 */ /* 0x000ea20000000800 */
[--C-:B------:R-:W-:Y:S02]  /*7ee0*/  FFMA.FTZ R166, R229, c[0x0][0x2d0], -R134.reuse ;  /* 0x0000b400e5a67a23 */ /* 0x100fe40000010886 */
[C---:B------:R-:W-:Y:S01]  /*7ef0*/  HMMA.16816.F32.BF16 R56, R120.reuse, R74, R56 ;  /* 0x0000004a7838723c */ /* 0x040fe20000041838 */
[----:B------:R-:W3:Y:S03]  /*7f00*/  LDSM.16.MT88.4 R72, [R202+0x900] ;  /* 0x00090000ca48783b */ /* 0x000ee60000004200 */
[--C-:B------:R-:W-:Y:S02]  /*7f10*/  FFMA.FTZ R223, R223, c[0x0][0x2d0], -R134.reuse ;  /* 0x0000b400dfdf7a23 */ /* 0x100fe40000010886 */
[--C-:B------:R-:W-:Y:S01]  /*7f20*/  FFMA.FTZ R187, R187, c[0x0][0x2d0], -R134.reuse ;  /* 0x0000b400bbbb7a23 */ /* 0x100fe20000010886 */
[----:B------:R-:W-:Y:S01]  /*7f30*/  MUFU.EX2 R235, R235 ;  /* 0x000000eb00eb7308 */ /* 0x000fe20000000800 */
[C---:B----4-:R-:W-:Y:S04]  /*7f40*/  HMMA.16816.F32.BF16 R60, R120.reuse, R76, R60 ;  /* 0x0000004c783c723c */ /* 0x050fe8000004183c */
[--C-:B------:R-:W-:Y:S02]  /*7f50*/  FFMA.FTZ R224, R185, c[0x0][0x2d0], -R134.reuse ;  /* 0x0000b400b9e07a23 */ /* 0x100fe40000010886 */
[----:B------:R-:W-:Y:S02]  /*7f60*/  FFMA.FTZ R155, R136, c[0x0][0x2d0], -R155 ;  /* 0x0000b400889b7a23 */ /* 0x000fe4000001089b */
[----:B------:R-:W-:Y:S01]  /*7f70*/  HMMA.16816.F32.BF16 R64, R120, R78, R64 ;  /* 0x0000004e7840723c */ /* 0x000fe20000041840 */
[----:B------:R-:W4:Y:S01]  /*7f80*/  LDSM.16.MT88.4 R76, [R204+0x3900] ;  /* 0x00390000cc4c783b */ /* 0x000f220000004200 */
[----:B------:R-:W-:Y:S02]  /*7f90*/  MUFU.EX2 R239, R239 ;  /* 0x000000ef00ef7308 */ /* 0x000fe40000000800 */
[--C-:B------:R-:W-:Y:S02]  /*7fa0*/  FFMA.FTZ R136, R153, c[0x0][0x2d0], -R134.reuse ;  /* 0x0000b40099887a23 */ /* 0x100fe40000010886 */
[--C-:B------:R-:W-:Y:S02]  /*7fb0*/  FFMA.FTZ R139, R139, c[0x0][0x2d0], -R134.reuse ;  /* 0x0000b4008b8b7a23 */ /* 0x100fe40000010886 */
[C---:B------:R-:W-:Y:S04]  /*7fc0*/  HMMA.16816.F32.BF16 R4, R68.reuse, R80, R4 ;  /* 0x000000504404723c */ /* 0x040fe80000041804 */
[----:B------:R-:W-:Y:S01]  /*7fd0*/  MUFU.EX2 R238, R238 ;  /* 0x000000ee00ee7308 */ /* 0x000fe20000000800 */
[--C-:B------:R-:W-:Y:S02]  /*7fe0*/  FFMA.FTZ R135, R135, c[0x0][0x2d0], -R134.reuse ;  /* 0x0000b40087877a23 */ /* 0x100fe40000010886 */
[----:B------:R-:W-:Y:S01]  /*7ff0*/  FFMA.FTZ R134, R117, c[0x0][0x2d0], -R134 ;  /* 0x0000b40075867a23 */ /* 0x000fe20000010886 */
[C---:B------:R-:W-:Y:S01]  /*8000*/  HMMA.16816.F32.BF16 R8, R68.reuse, R82, R8 ;  /* 0x000000524408723c */ /* 0x040fe20000041808 */
[----:B------:R-:W-:Y:S03]  /*8010*/  LDSM.16.MT88.4 R80, [R201+0x3900] ;  /* 0x00390000c950783b */ /* 0x000fe60000004200 */
[----:B------:R-:W-:Y:S02]  /*8020*/  FFMA.FTZ R128, R3, R216, R128 ;  /* 0x000000d803807223 */ /* 0x000fe40000010080 */
[----:B------:R-:W-:Y:S01]  /*8030*/  MUFU.EX2 R243, R243 ;  /* 0x000000f300f37308 */ /* 0x000fe20000000800 */
[----:B------:R-:W-:Y:S01]  /*8040*/  FFMA.FTZ R133, R2, R217, R133 ;  /* 0x000000d902857223 */ /* 0x000fe20000010085 */
[C---:B---3--:R-:W-:Y:S04]  /*8050*/  HMMA.16816.F32.BF16 R12, R68.reuse, R72, R12 ;  /* 0x00000048440c723c */ /* 0x048fe8000004180c */
[----:B------:R-:W-:Y:S02]  /*8060*/  FADD.FTZ R119, R119, R128 ;  /* 0x0000008077777221 */ /* 0x000fe40000010000 */
[----:B------:R-:W-:Y:S02]  /*8070*/  FADD.FTZ R132, R132, R133 ;  /* 0x0000008584847221 */ /* 0x000fe40000010000 */
[----:B------:R-:W-:Y:S01]  /*8080*/  MUFU.EX2 R240, R240 ;  /* 0x000000f000f07308 */ /* 0x000fe20000000800 */
[C---:B------:R-:W-:Y:S01]  /*8090*/  HMMA.16816.F32.BF16 R16, R68.reuse, R74, R16 ;  /* 0x0000004a4410723c */ /* 0x040fe20000041810 */
[----:B------:R-:W3:Y:S02]  /*80a0*/  LDSM.16.MT88.4 R72, [R202+0x3900] ;  /* 0x00390000ca48783b */ /* 0x000ee40000004200 */
[----:B------:R-:W-:Y:S02]  /*80b0*/  FADD.FTZ R118, R118, R119 ;  /* 0x0000007776767221 */ /* 0x000fe40000010000 */
[----:B------:R-:W-:Y:S03]  /*80c0*/  FADD.FTZ R3, R131, R132 ;  /* 0x0000008483037221 */ /* 0x000fe60000010000 */
[C---:B------:R-:W-:Y:S01]  /*80d0*/  HMMA.16816.F32.BF16 R20, R68.reuse, R84, R20 ;  /* 0x000000544414723c */ /* 0x040fe20000041814 */
[----:B------:R-:W-:Y:S03]  /*80e0*/  MUFU.EX2 R237, R237 ;  /* 0x000000ed00ed7308 */ /* 0x000fe60000000800 */
[----:B------:R-:W-:Y:S02]  /*80f0*/  FADD.FTZ R118, R129, R118 ;  /* 0x0000007681767221 */ /* 0x000fe40000010000 */
[----:B------:R-:W-:Y:S02]  /*8100*/  FADD.FTZ R3, R130, R3 ;  /* 0x0000000382037221 */ /* 0x000fe40000010000 */
[C---:B------:R-:W-:Y:S01]  /*8110*/  HMMA.16816.F32.BF16 R24, R68.reuse, R86, R24 ;  /* 0x000000564418723c */ /* 0x040fe20000041818 */
[----:B------:R-:W5:Y:S02]  /*8120*/  LDSM.16.MT88.4 R84, [R200+0x3900] ;  /* 0x00390000c854783b */ /* 0x000f640000004200 */
        /* <DEDUP_REMOVED lines=12> */
[C---:B----4-:R-:W-:Y:S04]  /*81f0*/  HMMA.16816.F32.BF16 R36, R68.reuse, R76, R36 ;  /* 0x0000004c4424723c */ /* 0x050fe80000041824 */
[----:B------:R-:W-:Y:S02]  /*8200*/  FADD.FTZ R152, R152, R147 ;  /* 0x0000009398987221 */ /* 0x000fe40000010000 */
[----:B------:R-:W-:Y:S02]  /*8210*/  FADD.FTZ R167, R167, R164 ;  /* 0x000000a4a7a77221 */ /* 0x000fe40000010000 */
[C---:B------:R-:W-:Y:S01]  /*8220*/  HMMA.16816.F32.BF16 R40, R68.reuse, R78, R40 ;  /* 0x0000004e4428723c */ /* 0x040fe20000041828 */
[----:B------:R-:W-:Y:S01]  /*8230*/  LDSM.16.MT88.4 R76, [R202+0x1100] ;  /* 0x00110000ca4c783b */ /* 0x000fe20000004200 */
[----:B------:R-:W-:Y:S06]  /*8240*/  MUFU.EX2 R245, R245 ;  /* 0x000000f500f57308 */ /* 0x000fec0000000800 */
[C---:B---3--:R-:W-:Y:S04]  /*8250*/  HMMA.16816.F32.BF16 R44, R68.reuse, R72, R44 ;  /* 0x00000048442c723c */ /* 0x048fe8000004182c */
[----:B------:R-:W-:Y:S04]  /*8260*/  MUFU.EX2 R166, R166 ;  /* 0x000000a600a67308 */ /* 0x000fe80000000800 */
[C---:B------:R-:W-:Y:S01]  /*8270*/  HMMA.16816.F32.BF16 R48, R68.reuse, R74, R48 ;  /* 0x0000004a4430723c */ /* 0x040fe20000041830 */
[----:B------:R-:W3:Y:S05]  /*8280*/  LDSM.16.MT88.4 R72, [R204+0x1100] ;  /* 0x00110000cc48783b */ /* 0x000eea0000004200 */
[----:B------:R-:W-:Y:S02]  /*8290*/  MUFU.EX2 R223, R223 ;  /* 0x000000df00df7308 */ /* 0x000fe40000000800 */
[C---:B------:R-:W-:Y:S08]  /*82a0*/  HMMA.16816.F32.BF16 R52, R68.reuse, R80, R52 ;  /* 0x000000504434723c */ /* 0x040ff00000041834 */
[C---:B------:R-:W-:Y:S01]  /*82b0*/  HMMA.16816.F32.BF16 R56, R68.reuse, R82, R56 ;  /* 0x000000524438723c */ /* 0x040fe20000041838 */
[----:B------:R-:W4:Y:S01]  /*82c0*/  LDSM.16.MT88.4 R80, [R201+0x1100] ;  /* 0x00110000c950783b */ /* 0x000f220000004200 */
[----:B------:R-:W-:Y:S06]  /*82d0*/  MUFU.EX2 R187, R187 ;  /* 0x000000bb00bb7308 */ /* 0x000fec0000000800 */
[C---:B-----5:R-:W-:Y:S04]  /*82e0*/  HMMA.16816.F32.BF16 R60, R68.reuse, R84, R60 ;  /* 0x00000054443c723c */ /* 0x060fe8000004183c */
[----:B------:R-:W-:Y:S04]  /*82f0*/  MUFU.EX2 R224, R224 ;  /* 0x000000e000e07308 */ /* 0x000fe80000000800 */
[----:B------:R-:W-:Y:S01]  /*8300*/  HMMA.16816.F32.BF16 R64, R68, R86, R64 ;  /* 0x000000564440723c */ /* 0x000fe20000041840 */
[----:B------:R-:W5:Y:S05]  /*8310*/  LDSM.16.MT88.4 R84, [R200+0x1100] ;  /* 0x00110000c854783b */ /* 0x000f6a0000004200 */
[----:B------:R-:W-:Y:S01]  /*8320*/  MUFU.EX2 R146, R146 ;  /* 0x0000009200927308 */ /* 0x000fe20000000800 */
[----:B------:R-:W-:Y:S01]  /*8330*/  F2FP.BF16.PACK_AB R68, R222, R225 ;  /* 0x000000e1de44723e */ /* 0x000fe200000010ff */
[----:B------:R-:W-:Y:S01]  /*8340*/  FADD.FTZ R225, R225, R152 ;  /* 0x00000098e1e17221 */ /* 0x000fe20000010000 */
[----:B------:R-:W-:Y:S03]  /*8350*/  F2FP.BF16.PACK_AB R70, R227, R226 ;  /* 0x000000e2e346723e */ /* 0x000fe600000010ff */
[----:B-1----:R-:W-:Y:S01]  /*8360*/  F2FP.BF16.PACK_AB R69, R231, R230 ;  /* 0x000000e6e745723e */ /* 0x002fe200000010ff */
[----:B------:R-:W-:Y:S01]  /*8370*/  FADD.FTZ R230, R230, R167 ;  /* 0x000000a7e6e67221 */ /* 0x000fe20000010000 */
[----:B--2---:R-:W-:Y:S01]  /*8380*/  F2FP.BF16.PACK_AB R71, R233, R232 ;  /* 0x000000e8e947723e */ /* 0x004fe200000010ff */
[----:B------:R-:W-:Y:S01]  /*8390*/  FADD.FTZ R225, R222, R225 ;  /* 0x000000e1dee17221 */ /* 0x000fe20000010000 */
[----:B------:R-:W1:Y:S01]  /*83a0*/  MUFU.EX2 R145, R145 ;  /* 0x0000009100917308 */ /* 0x000e620000000800 */
[----:B------:R-:W-:Y:S02]  /*83b0*/  FADD.FTZ R231, R231, R230 ;  /* 0x000000e6e7e77221 */ /* 0x000fe40000010000 */
[----:B------:R-:W-:Y:S02]  /*83c0*/  FADD.FTZ R226, R226, R225 ;  /* 0x000000e1e2e27221 */ /* 0x000fe40000010000 */
[C---:B---3--:R-:W-:Y:S03]  /*83d0*/  HMMA.16816.F32.BF16 R4, R68.reuse, R72, R4 ;  /* 0x000000484404723c */ /* 0x048fe60000041804 */
[----:B------:R-:W-:Y:S02]  /*83e0*/  FADD.FTZ R232, R232, R231 ;  /* 0x000000e7e8e87221 */ /* 0x000fe40000010000 */
[----:B------:R-:W-:Y:S01]  /*83f0*/  MUFU.EX2 R138, R138 ;  /* 0x0000008a008a7308 */ /* 0x000fe20000000800 */
[----:B------:R-:W-:Y:S02]  /*8400*/  FADD.FTZ R227, R227, R226 ;  /* 0x000000e2e3e37221 */ /* 0x000fe40000010000 */
[C---:B------:R-:W-:Y:S01]  /*8410*/  HMMA.16816.F32.BF16 R8, R68.reuse, R74, R8 ;  /* 0x0000004a4408723c */ /* 0x040fe20000041808 */
[----:B------:R-:W2:Y:S03]  /*8420*/  LDSM.16.MT88.4 R72, [R204+0x4100] ;  /* 0x00410000cc48783b */ /* 0x000ea60000004200 */
[----:B------:R-:W-:Y:S03]  /*8430*/  FADD.FTZ R233, R233, R232 ;  /* 0x000000e8e9e97221 */ /* 0x000fe60000010000 */
[----:B------:R-:W3:Y:S01]  /*8440*/  MUFU.EX2 R155, R155 ;  /* 0x0000009b009b7308 */ /* 0x000ee20000000800 */
[C---:B------:R-:W-:Y:S04]  /*8450*/  HMMA.16816.F32.BF16 R12, R68.reuse, R76, R12 ;  /* 0x0000004c440c723c */ /* 0x040fe8000004180c */
[----:B-1----:R-:W-:Y:S04]  /*8460*/  F2FP.BF16.PACK_AB R120, R145, R146 ;  /* 0x000000929178723e */ /* 0x002fe800000010ff */
[C---:B------:R-:W-:Y:S01]  /*8470*/  HMMA.16816.F32.BF16 R16, R68.reuse, R78, R16 ;  /* 0x0000004e4410723c */ /* 0x040fe20000041810 */
[----:B------:R-:W1:Y:S01]  /*8480*/  LDSM.16.MT88.4 R76, [R202+0x4100] ;  /* 0x00410000ca4c783b */ /* 0x000e620000004200 */
[----:B------:R-:W-:Y:S06]  /*8490*/  MUFU.EX2 R136, R136 ;  /* 0x0000008800887308 */ /* 0x000fec0000000800 */
[C---:B----4-:R-:W-:Y:S04]  /*84a0*/  HMMA.16816.F32.BF16 R20, R68.reuse, R80, R20 ;  /* 0x000000504414723c */ /* 0x050fe80000041814 */
[----:B------:R-:W4:Y:S01]  /*84b0*/  MUFU.EX2 R139, R139 ;  /* 0x0000008b008b7308 */ /* 0x000f220000000800 */
[----:B---3--:R-:W-:Y:S03]  /*84c0*/  F2FP.BF16.PACK_AB R122, R155, R138 ;  /* 0x0000008a9b7a723e */ /* 0x008fe600000010ff */
[C---:B------:R-:W-:Y:S01]  /*84d0*/  HMMA.16816.F32.BF16 R24, R68.reuse, R82, R24 ;  /* 0x000000524418723c */ /* 0x040fe20000041818 */
[----:B------:R-:W3:Y:S05]  /*84e0*/  LDSM.16.MT88.4 R80, [R201+0x4100] ;  /* 0x00410000c950783b */ /* 0x000eea0000004200 */
[----:B------:R-:W-:Y:S02]  /*84f0*/  MUFU.EX2 R135, R135 ;  /* 0x0000008700877308 */ /* 0x000fe40000000800 */
[C---:B-----5:R-:W-:Y:S08]  /*8500*/  HMMA.16816.F32.BF16 R28, R68.reuse, R84, R28 ;  /* 0x00000054441c723c */ /* 0x060ff0000004181c */
[C---:B------:R-:W-:Y:S01]  /*8510*/  HMMA.16816.F32.BF16 R32, R68.reuse, R86, R32 ;  /* 0x000000564420723c */ /* 0x040fe20000041820 */
[----:B------:R-:W5:Y:S01]  /*8520*/  LDSM.16.MT88.4 R84, [R204+0x1900] ;  /* 0x00190000cc54783b */ /* 0x000f620000004200 */
[----:B------:R-:W3:Y:S02]  /*8530*/  MUFU.EX2 R134, R134 ;  /* 0x0000008600867308 */ /* 0x000ee40000000800 */
[----:B----4-:R-:W-:Y:S04]  /*8540*/  F2FP.BF16.PACK_AB R121, R139, R136 ;  /* 0x000000888b79723e */ /* 0x010fe800000010ff */
[C---:B--2---:R-:W-:Y:S08]  /*8550*/  HMMA.16816.F32.BF16 R36, R68.reuse, R72, R36 ;  /* 0x000000484424723c */ /* 0x044ff00000041824 */
[C---:B------:R-:W-:Y:S01]  /*8560*/  HMMA.16816.F32.BF16 R40, R68.reuse, R74, R40 ;  /* 0x0000004a4428723c */ /* 0x040fe20000041828 */
[----:B------:R-:W2:Y:S07]  /*8570*/  LDSM.16.MT88.4 R72, [R202+0x1900] ;  /* 0x00190000ca48783b */ /* 0x000eae0000004200 */
[C---:B-1----:R-:W-:Y:S04]  /*8580*/  HMMA.16816.F32.BF16 R44, R68.reuse, R76, R44 ;  /* 0x0000004c442c723c */ /* 0x042fe8000004182c */
[----:B---3--:R-:W-:Y:S04]  /*8590*/  F2FP.BF16.PACK_AB R123, R134, R135 ;  /* 0x00000087867b723e */ /* 0x008fe800000010ff */
[C---:B------:R-:W-:Y:S01]  /*85a0*/  HMMA.16816.F32.BF16 R48, R68.reuse, R78, R48 ;  /* 0x0000004e4430723c */ /* 0x040fe20000041830 */
[----:B------:R-:W1:Y:S07]  /*85b0*/  LDSM.16.MT88.4 R76, [R201+0x1900] ;  /* 0x00190000c94c783b */ /* 0x000e6e0000004200 */
[C---:B------:R-:W-:Y:S08]  /*85c0*/  HMMA.16816.F32.BF16 R52, R68.reuse, R80, R52 ;  /* 0x000000504434723c */ /* 0x040ff00000041834 */
[C---:B------:R-:W-:Y:S01]  /*85d0*/  HMMA.16816.F32.BF16 R56, R68.reuse, R82, R56 ;  /* 0x000000524438723c */ /* 0x040fe20000041838 */
[----:B------:R-:W3:Y:S07]  /*85e0*/  LDSM.16.MT88.4 R80, [R200+0x1900] ;  /* 0x00190000c850783b */ /* 0x000eee0000004200 */
[C---:B------:R-:W-:Y:S08]  /*85f0*/  HMMA.16816.F32.BF16 R60, R68.reuse, R88, R60 ;  /* 0x00000058443c723c */ /* 0x040ff0000004183c */
[----:B------:R-:W-:Y:S01]  /*8600*/  HMMA.16816.F32.BF16 R64, R68, R90, R64 ;  /* 0x0000005a4440723c */ /* 0x000fe20000041840 */
[----:B------:R-:W-:Y:S06]  /*8610*/  LDSM.16.MT88.4 R88, [R201+0x4900] ;  /* 0x00490000c958783b */ /* 0x000fec0000004200 */
[----:B------:R-:W-:Y:S01]  /*8620*/  F2FP.BF16.PACK_AB R68, R235, R234 ;  /* 0x000000eaeb44723e */ /* 0x000fe200000010ff */
[----:B------:R-:W-:Y:S01]  /*8630*/  FADD.FTZ R234, R234, R227 ;  /* 0x000000e3eaea7221 */ /* 0x000fe20000010000 */
[----:B------:R-:W-:Y:S03]  /*8640*/  F2FP.BF16.PACK_AB R70, R239, R236 ;  /* 0x000000ecef46723e */ /* 0x000fe600000010ff */
[----:B------:R-:W-:Y:S01]  /*8650*/  F2FP.BF16.PACK_AB R69, R243, R238 ;  /* 0x000000eef345723e */ /* 0x000fe200000010ff */
[----:B------:R-:W-:Y:S01]  /*8660*/  FADD.FTZ R238, R238, R233 ;  /* 0x000000e9eeee7221 */ /* 0x000fe20000010000 */
[----:B------:R-:W-:Y:S01]  /*8670*/  F2FP.BF16.PACK_AB R71, R237, R240 ;  /* 0x000000f0ed47723e */ /* 0x000fe200000010ff */
[----:B------:R-:W-:Y:S02]  /*8680*/  FADD.FTZ R235, R235, R234 ;  /* 0x000000eaebeb7221 */ /* 0x000fe40000010000 */
[----:B------:R-:W-:Y:S02]  /*8690*/  FADD.FTZ R243, R243, R238 ;  /* 0x000000eef3f37221 */ /* 0x000fe40000010000 */
[----:B------:R-:W-:Y:S02]  /*86a0*/  FADD.FTZ R236, R236, R235 ;  /* 0x000000ebecec7221 */ /* 0x000fe40000010000 */
[C---:B-----5:R-:W-:Y:S03]  /*86b0*/  HMMA.16816.F32.BF16 R4, R68.reuse, R84, R4 ;  /* 0x000000544404723c */ /* 0x060fe60000041804 */
[----:B------:R-:W-:Y:S02]  /*86c0*/  FADD.FTZ R240, R240, R243 ;  /* 0x000000f3f0f07221 */ /* 0x000fe40000010000 */
[----:B------:R-:W-:Y:S02]  /*86d0*/  FADD.FTZ R239, R239, R236 ;  /* 0x000000ecefef7221 */ /* 0x000fe40000010000 */
[----:B------:R-:W-:Y:S01]  /*86e0*/  FADD.FTZ R237, R237, R240 ;  /* 0x000000f0eded7221 */ /* 0x000fe20000010000 */
[C---:B------:R-:W-:Y:S01]  /*86f0*/  HMMA.16816.F32.BF16 R8, R68.reuse, R86, R8 ;  /* 0x000000564408723c */ /* 0x040fe20000041808 */
[----:B------:R-:W4:Y:S03]  /*8700*/  LDSM.16.MT88.4 R84, [R204+0x4900] ;  /* 0x00490000cc54783b */ /* 0x000f260000004200 */
[----:B------:R-:W-:Y:S04]  /*8710*/  FADD.FTZ R2, R166, R237 ;  /* 0x000000eda6027221 */ /* 0x000fe80000010000 */
[C---:B--2---:R-:W-:Y:S04]  /*8720*/  HMMA.16816.F32.BF16 R12, R68.reuse, R72, R12 ;  /* 0x00000048440c723c */ /* 0x044fe8000004180c */
[----:B------:R-:W-:Y:S04]  /*8730*/  FADD.FTZ R2, R223, R2 ;  /* 0x00000002df027221 */ /* 0x000fe80000010000 */
[C---:B------:R-:W-:Y:S01]  /*8740*/  HMMA.16816.F32.BF16 R16, R68.reuse, R74, R16 ;  /* 0x0000004a4410723c */ /* 0x040fe20000041810 */
[----:B------:R-:W2:Y:S03]  /*8750*/  LDSM.16.MT88.4 R72, [R202+0x4900] ;  /* 0x00490000ca48783b */ /* 0x000ea60000004200 */
[----:B------:R-:W-:Y:S02]  /*8760*/  FADD.FTZ R3, R187, R2 ;  /* 0x00000002bb037221 */ /* 0x000fe40000010000 */
[----:B------:R-:W-:Y:S02]  /*8770*/  IMAD.MOV.U32 R2, RZ, RZ, R116 ;  /* 0x000000ffff027224 */ /* 0x000fe400078e0074 */
[C---:B-1----:R-:W-:Y:S04]  /*8780*/  HMMA.16816.F32.BF16 R20, R68.reuse, R76, R20 ;  /* 0x0000004c4414723c */ /* 0x042fe80000041814 */
[----:B------:R-:W-:Y:S04]  /*8790*/  FADD.FTZ R3, R224, R3 ;  /* 0x00000003e0037221 */ /* 0x000fe80000010000 */
[C---:B------:R-:W-:Y:S01]  /*87a0*/  HMMA.16816.F32.BF16 R24, R68.reuse, R78, R24 ;  /* 0x0000004e4418723c */ /* 0x040fe20000041818 */
[----:B------:R-:W1:Y:S03]  /*87b0*/  LDSM.16.MT88.4 R76, [R204+0x2100] ;  /* 0x00210000cc4c783b */ /* 0x000e660000004200 */
[----:B------:R-:W-:Y:S02]  /*87c0*/  FADD.FTZ R136, R136, R3 ;  /* 0x0000000388887221 */ /* 0x000fe40000010000 */
[----:B------:R-:W-:Y:S02]  /*87d0*/  IMAD.MOV.U32 R3, RZ, RZ, R0 ;  /* 0x000000ffff037224 */ /* 0x000fe400078e0000 */
[C---:B---3--:R-:W-:Y:S04]  /*87e0*/  HMMA.16816.F32.BF16 R28, R68.reuse, R80, R28 ;  /* 0x00000050441c723c */ /* 0x048fe8000004181c */
[----:B------:R-:W-:Y:S04]  /*87f0*/  FADD.FTZ R136, R139, R136 ;  /* 0x000000888b887221 */ /* 0x000fe80000010000 */
[C---:B------:R-:W-:Y:S01]  /*8800*/  HMMA.16816.F32.BF16 R32, R68.reuse, R82, R32 ;  /* 0x000000524420723c */ /* 0x040fe20000041820 */
[----:B------:R-:W3:Y:S03]  /*8810*/  LDSM.16.MT88.4 R80, [R202+0x2100] ;  /* 0x00210000ca50783b */ /* 0x000ee60000004200 */
[----:B------:R-:W-:Y:S04]  /*8820*/  FADD.FTZ R135, R135, R136 ;  /* 0x0000008887877221 */ /* 0x000fe80000010000 */
[C---:B----4-:R-:W-:Y:S04]  /*8830*/  HMMA.16816.F32.BF16 R36, R68.reuse, R84, R36 ;  /* 0x000000544424723c */ /* 0x050fe80000041824 */
[----:B------:R-:W-:Y:S04]  /*8840*/  FADD.FTZ R217, R134, R135 ;  /* 0x0000008786d97221 */ /* 0x000fe80000010000 */
[C---:B------:R-:W-:Y:S01]  /*8850*/  HMMA.16816.F32.BF16 R40, R68.reuse, R86, R40 ;  /* 0x000000564428723c */ /* 0x040fe20000041828 */
[----:B------:R-:W-:Y:S07]  /*8860*/  LDSM.16.MT88.4 R84, [R200+0x2100] ;  /* 0x00210000c854783b */ /* 0x000fee0000004200 */
[C---:B--2---:R-:W-:Y:S08]  /*8870*/  HMMA.16816.F32.BF16 R44, R68.reuse, R72, R44 ;  /* 0x00000048442c723c */ /* 0x044ff0000004182c */
[C---:B------:R-:W-:Y:S01]  /*8880*/  HMMA.16816.F32.BF16 R48, R68.reuse, R74, R48 ;  /* 0x0000004a4430723c */ /* 0x040fe20000041830 */
[----:B------:R-:W2:Y:S07]  /*8890*/  LDSM.16.MT88.4 R72, [R201+0x2100] ;  /* 0x00210000c948783b */ /* 0x000eae0000004200 */
[C---:B------:R-:W-:Y:S08]  /*88a0*/  HMMA.16816.F32.BF16 R52, R68.reuse, R88, R52 ;  /* 0x000000584434723c */ /* 0x040ff00000041834 */
[C---:B------:R-:W-:Y:S01]  /*88b0*/  HMMA.16816.F32.BF16 R56, R68.reuse, R90, R56 ;  /* 0x0000005a4438723c */ /* 0x040fe20000041838 */
[----:B------:R-:W-:Y:S07]  /*88c0*/  LDSM.16.MT88.4 R88, [R201+0x5100] ;  /* 0x00510000c958783b */ /* 0x000fee0000004200 */
        /* <DEDUP_REMOVED lines=8> */
[----:B------:R-:W-:Y:S03]  /*8950*/  F2FP.BF16.PACK_AB R71, R224, R187 ;  /* 0x000000bbe047723e */ /* 0x000fe600000010ff */
[----:B------:R-:W-:Y:S04]  /*8960*/  FADD.FTZ R184, R184, R241 ;  /* 0x000000f1b8b87221 */ /* 0x000fe80000010000 */
[C---:B-1----:R-:W-:Y:S03]  /*8970*/  HMMA.16816.F32.BF16 R4, R68.reuse, R76, R4 ;  /* 0x0000004c4404723c */ /* 0x042fe60000041804 */
[----:B------:R-:W-:Y:S01]  /*8980*/  FADD.FTZ R245, R245, R184 ;  /* 0x000000b8f5f57221 */ /* 0x000fe20000010000 */
[----:B------:R-:W-:Y:S03]  /*8990*/  IADD3 R184, R186, -0x1, RZ ;  /* 0xffffffffbab87810 */ /* 0x000fe60007ffe0ff */
[----:B------:R-:W-:Y:S01]  /*89a0*/  FADD.FTZ R146, R146, R245 ;  /* 0x000000f592927221 */ /* 0x000fe20000010000 */
        /* <DEDUP_REMOVED lines=9> */
[C---:B--2---:R-:W-:Y:S08]  /*8a40*/  HMMA.16816.F32.BF16 R20, R68.reuse, R72, R20 ;  /* 0x000000484414723c */ /* 0x044ff00000041814 */
[C---:B------:R-:W-:Y:S01]  /*8a50*/  HMMA.16816.F32.BF16 R24, R68.reuse, R74, R24 ;  /* 0x0000004a4418723c */ /* 0x040fe20000041818 */
[----:B------:R-:W2:Y:S07]  /*8a60*/  LDSM.16.MT88.4 R72, [R200+0x5100] ;  /* 0x00510000c848783b */ /* 0x000eae0000004200 */
[C---:B------:R-:W-:Y:S08]  /*8a70*/  HMMA.16816.F32.BF16 R28, R68.reuse, R84, R28 ;  /* 0x00000054441c723c */ /* 0x040ff0000004181c */
[C---:B------:R-:W-:Y:S01]  /*8a80*/  HMMA.16816.F32.BF16 R32, R68.reuse, R86, R32 ;  /* 0x000000564420723c */ /* 0x040fe20000041820 */
[----:B------:R-:W4:Y:S07]  /*8a90*/  LDSM.16.MT88.4 R84, [R202+0x2900] ;  /* 0x00290000ca54783b */ /* 0x000f2e0000004200 */
[C---:B-1----:R-:W-:Y:S08]  /*8aa0*/  HMMA.16816.F32.BF16 R36, R68.reuse, R76, R36 ;  /* 0x0000004c4424723c */ /* 0x042ff00000041824 */
[C---:B------:R-:W-:Y:S08]  /*8ab0*/  HMMA.16816.F32.BF16 R40, R68.reuse, R78, R40 ;  /* 0x0000004e4428723c */ /* 0x040ff00000041828 */
[C---:B---3--:R-:W-:Y:S08]  /*8ac0*/  HMMA.16816.F32.BF16 R44, R68.reuse, R80, R44 ;  /* 0x00000050442c723c */ /* 0x048ff0000004182c */
[C---:B------:R-:W-:Y:S08]  /*8ad0*/  HMMA.16816.F32.BF16 R48, R68.reuse, R82, R48 ;  /* 0x000000524430723c */ /* 0x040ff00000041830 */
[C---:B------:R-:W-:Y:S08]  /*8ae0*/  HMMA.16816.F32.BF16 R52, R68.reuse, R88, R52 ;  /* 0x000000584434723c */ /* 0x040ff00000041834 */
[C---:B------:R-:W-:Y:S08]  /*8af0*/  HMMA.16816.F32.BF16 R56, R68.reuse, R90, R56 ;  /* 0x0000005a4438723c */ /* 0x040ff00000041838 */
[C---:B--2---:R-:W-:Y:S08]  /*8b00*/  HMMA.16816.F32.BF16 R60, R68.reuse, R72, R60 ;  /* 0x00000048443c723c */ /* 0x044ff0000004183c */
[----:B------:R-:W-:Y:S08]  /*8b10*/  HMMA.16816.F32.BF16 R64, R68, R74, R64 ;  /* 0x0000004a4440723c */ /* 0x000ff00000041840 */
[C---:B------:R-:W-:Y:S01]  /*8b20*/  HMMA.16816.F32.BF16 R112, R120.reuse, R108, R4 ;  /* 0x0000006c7870723c */ /* 0x040fe20000041804 */
[----:B------:R-:W1:Y:S07]  /*8b30*/  LDSM.16.MT88.4 R4, [R201+0x5900] ;  /* 0x00590000c904783b */ /* 0x000e6e0000004200 */
[C---:B------:R-:W-:Y:S01]  /*8b40*/  HMMA.16816.F32.BF16 R108, R120.reuse, R110, R8 ;  /* 0x0000006e786c723c */ /* 0x040fe20000041808 */
[----:B------:R-:W2:Y:S07]  /*8b50*/  LDSM.16.MT88.4 R8, [R200+0x5900] ;  /* 0x00590000c808783b */ /* 0x000eae0000004200 */
[C---:B----4-:R-:W-:Y:S07]  /*8b60*/  HMMA.16816.F32.BF16 R68, R120.reuse, R84, R12 ;  /* 0x000000547844723c */ /* 0x050fee000004180c */
[----:B------:R-:W-:Y:S01]  /*8b70*/  IMAD.MOV.U32 R12, RZ, RZ, R116 ;  /* 0x000000ffff0c7224 */ /* 0x000fe200078e0074 */
        /* <DEDUP_REMOVED lines=11> */
[C---:B--2---:R-:W-:Y:S08]  /*8c30*/  HMMA.16816.F32.BF16 R60, R120.reuse, R8, R60 ;  /* 0x00000008783c723c */ /* 0x044ff0000004183c */
[----:B------:R-:W-:Y:S01]  /*8c40*/  HMMA.16816.F32.BF16 R64, R120, R10, R64 ;  /* 0x0000000a7840723c */ /* 0x000fe20000041840 */
[----:B------:R-:W-:-:S07]  /*8c50*/  @P0 BRA `(.L_x_181) ;  /* 0xffffc37000000947 */ /* 0x000fce000383ffff */
.L_x_172:
[----:B------:R-:W1:Y:S01]  /*8c60*/  S2R R2, SR_CTAID.X ;  /* 0x0000000000027919 */ /* 0x000e620000002500 */
[----:B------:R-:W-:-:S05]  /*8c70*/  IMAD.MOV.U32 R3, RZ, RZ, c[0x0][0x168] ;  /* 0x00005a00ff037624 */ /* 0x000fca00078e00ff */
[----:B------:R-:W-:Y:S02]  /*8c80*/  IADD3 R3, -R3, 0x1, RZ ;  /* 0x0000000103037810 */ /* 0x000fe40007ffe1ff */
[----:B-1----:R-:W-:-:S05]  /*8c90*/  LEA R2, R2, 0x7f, 0x7 ;  /* 0x0000007f02027811 */ /* 0x002fca00078e38ff */
[----:B------:R-:W-:-:S05]  /*8ca0*/  @P4 IMAD.HI.U32 R4, R2, c[0x0][0x2c8], RZ ;  /* 0x0000b20002044a27 */ /* 0x000fca00078e00ff */
[----:B------:R-:W-:-:S04]  /*8cb0*/  @P4 SHF.R.U32.HI R2, RZ, c[0x0][0x2cc], R4 ;  /* 0x0000b300ff024a19 */ /* 0x000fc80000011604 */
[----:B------:R-:W-:-:S04]  /*8cc0*/  IADD3 R4, R2, c[0x0][0x1d0], R3 ;  /* 0x0000740002047a10 */ /* 0x000fc80007ffe003 */
[----:B------:R-:W-:Y:S01]  /*8cd0*/  IADD3 R3, R4, -c[0x0][0x324], RZ ;  /* 0x8000c90004037a10 */ /* 0x000fe20007ffe0ff */
        /* <DEDUP_REMOVED lines=10> */
.L_x_183:
[----:B------:R-:W-:-:S04]  /*8d80*/  MOV R2, c[0x0][0x32c] ;  /* 0x0000cb0000027a02 */ /* 0x000fc80000000f00 */
[----:B------:R-:W-:-:S13]  /*8d90*/  ISETP.NE.AND P0, PT, R2, 0x1, PT ;  /* 0x000000010200780c */ /* 0x000fda0003f05270 */
[----:B------:R-:W-:-:S05]  /*8da0*/  @P0 IMAD.HI.U32 R2, R4, c[0x0][0x330], RZ ;  /* 0x0000cc0004020a27 */ /* 0x000fca00078e00ff */
[----:B------:R-:W-:-:S05]  /*8db0*/  @P0 SHF.R.U32.HI R4, RZ, c[0x0][0x334], R2 ;  /* 0x0000cd00ff040a19 */ /* 0x000fca0000011602 */
.L_x_184:
[----:B------:R-:W-:-:S05]  /*8dc0*/  IMAD R4, R4, c[0x0][0x32c], RZ ;  /* 0x0000cb0004047a24 */ /* 0x000fca00078e02ff */
[----:B------:R-:W-:-:S04]  /*8dd0*/  IMNMX R3, R3, R4, !PT ;  /* 0x0000000403037217 */ /* 0x000fc80007800200 */
.L_x_182:
[----:B------:R-:W-:-:S05]  /*8de0*/  IADD3 R3, R3, 0x5f, RZ ;  /* 0x0000005f03037810 */ /* 0x000fca0007ffe0ff */
[----:B------:R-:W-:-:S05]  /*8df0*/  IMAD.HI R3, R3, 0x2aaaaaab, RZ ;  /* 0x2aaaaaab03037827 */ /* 0x000fca00078e02ff */
[----:B------:R-:W-:-:S04]  /*8e00*/  SHF.R.U32.HI R2, RZ, 0x1f, R3 ;  /* 0x0000001fff027819 */ /* 0x000fc80000011603 */
[----:B------:R-:W-:-:S04]  /*8e10*/  LEA.HI.SX32 R2, R3, R2, 0x1c ;  /* 0x0000000203027211 */ /* 0x000fc800078fe2ff */
[----:B------:R-:W-:-:S04]  /*8e20*/  IMNMX R225, R207, R2, !PT ;  /* 0x00000002cfe17217 */ /* 0x000fc80007800200 */
[----:B------:R-:W-:-:S13]  /*8e30*/  ISETP.GE.AND P0, PT, R184, R225, PT ;  /* 0x000000e1b800720c */ /* 0x000fda0003f06270 */
[----:B------:R-:W-:Y:S05]  /*8e40*/  @!P0 BRA `(.L_x_185) ;  /* 0x0000298000008947 */ /* 0x000fea0003800000 */
[----:B------:R-:W-:Y:S01]  /*8e50*/  MOV R117, R12 ;  /* 0x0000000c00757202 */ /* 0x000fe20000000f00 */
[----:B------:R-:W-:Y:S01]  /*8e60*/  IMAD.MOV.U32 R222, RZ, RZ, R184 ;  /* 0x000000ffffde7224 */ /* 0x000fe200078e00b8 */
[----:B------:R-:W-:Y:S01]  /*8e70*/  MOV R3, R0 ;  /* 0x0000000000037202 */ /* 0x000fe20000000f00 */
[----:B------:R-:W-:Y:S01]  /*8e80*/  IMAD.MOV.U32 R118, RZ, RZ, c[0x0][0x1e4] ;  /* 0x00007900ff767624 */ /* 0x000fe200078e00ff */
[----:B------:R-:W-:Y:S02]  /*8e90*/  MOV R223, c[0x0][0x1e0] ;  /* 0x0000780000df7a02 */ /* 0x000fe40000000f00 */
.L_x_186:
[----:B------:R-:W-:Y:S04]  /*8ea0*/  DEPBAR.LE SB0, 0x0 ;  /* 0x000080000000791a */ /* 0x000fe80000000000 */
[----:B------:R-:W-:Y:S01]  /*8eb0*/  BAR.SYNC.DEFER_BLOCKING 0x0 ;  /* 0x0000000000007b1d */ /* 0x000fe20000010000 */
[----:B------:R-:W-:Y:S11]  /*8ec0*/  ISETP.GT.AND P2, PT, R207, R222, PT ;  /* 0x000000decf00720c */ /* 0x000ff60003f44270 */
[----:B------:R-:W-:Y:S02]  /*8ed0*/  @!UPT UIADD3 URZ, URZ, URZ, URZ ;  /* 0x0000003f3f3ff290 */ /* 0x000fe4000fffe03f */
[----:B------:R-:W-:Y:S01]  /*8ee0*/  @!P2 SHF.R.S32.HI R0, RZ, 0x1f, R222 ;  /* 0x0000001fff00a819 */ /* 0x000fe200000114de */
[----:B------:R-:W-:Y:S01]  /*8ef0*/  @!P2 IMAD.WIDE.U32 R28, R222, c[0x0][0x208], RZ ;  /* 0x00008200de1caa25 */ /* 0x000fe200078e00ff */
[----:B------:R-:W-:Y:S02]  /*8f00*/  @!P2 MOV R36, R218 ;  /* 0x000000da0024a202 */ /* 0x000fe40000000f00 */
[----:B------:R-:W-:Y:S01]  /*8f10*/  @!P2 MOV R37, R221 ;  /* 0x000000dd0025a202 */ /* 0x000fe20000000f00 */
[----:B------:R-:W-:Y:S04]  /*8f20*/  @!P2 IMAD R0, R0, c[0x0][0x208], RZ ;  /* 0x000082000000aa24 */ /* 0x000fe800078e02ff */
[----:B------:R-:W-:Y:S01]  /*8f30*/  @!P2 IMAD R0, R222, c[0x0][0x20c], R0 ;  /* 0x00008300de00aa24 */ /* 0x000fe200078e0200 */
[----:B------:R-:W1:Y:S01]  /*8f40*/  LDSM.16.M88.4 R8, [R206+0x8100] ;  /* 0x00810000ce08783b */ /* 0x000e620000000200 */
[----:B------:R-:W-:Y:S03]  /*8f50*/  @!P2 IMAD.WIDE.U32 R36, R28, 0x60, R36 ;  /* 0x000000601c24a825 */ /* 0x000fe600078e0024 */
[----:B------:R-:W-:Y:S02]  /*8f60*/  @!P2 IADD3 R0, R29, R0, RZ ;  /* 0x000000001d00a210 */ /* 0x000fe40007ffe0ff */
[----:B------:R-:W-:Y:S02]  /*8f70*/  @!P2 SHF.L.U32 R186, R36, 0x1, RZ ;  /* 0x0000000124baa819 */ /* 0x000fe400000006ff */
[----:B------:R-:W2:Y:S02]  /*8f80*/  LDSM.16.M88.4 R16, [R206+0x8900] ;  /* 0x00890000ce10783b */ /* 0x000ea40000000200 */
[----:B------:R-:W-:Y:S04]  /*8f90*/  @!P2 IADD3 R180, P1, R186, 0x80, RZ ;  /* 0x00000080bab4a810 */ /* 0x000fe80007f3e0ff */
[----:B------:R-:W-:Y:S02]  /*8fa0*/  @!P2 IADD3 R180, P0, R180, c[0x0][0x1f8], RZ ;  /* 0x00007e00b4b4aa10 */ /* 0x000fe40007f1e0ff */
[----:B------:R-:W3:Y:S08]  /*8fb0*/  LDSM.16.M88.4 R24, [R206+0x9100] ;  /* 0x00910000ce18783b */ /* 0x000ef00000000200 */
[----:B------:R-:W4:Y:S08]  /*8fc0*/  LDSM.16.M88.4 R32, [R206+0x9900] ;  /* 0x00990000ce20783b */ /* 0x000f300000000200 */
[----:B------:R-:W5:Y:S01]  /*8fd0*/  LDSM.16.M88.4 R40, [R206+0xa100] ;  /* 0x00a10000ce28783b */ /* 0x000f620000000200 */
[C---:B-1----:R-:W-:Y:S07]  /*8fe0*/  HMMA.16816.F32.BF16 R4, R124.reuse, R8, RZ ;  /* 0x000000087c04723c */ /* 0x042fee00000418ff */
[----:B------:R-:W1:Y:S01]  /*8ff0*/  LDSM.16.M88.4 R48, [R206+0xa900] ;  /* 0x00a90000ce30783b */ /* 0x000e620000000200 */
[C---:B------:R-:W-:Y:S07]  /*9000*/  HMMA.16816.F32.BF16 R8, R124.reuse, R10, RZ ;  /* 0x0000000a7c08723c */ /* 0x040fee00000418ff */
[----:B------:R-:W1:Y:S01]  /*9010*/  LDSM.16.M88.4 R120, [R205] ;  /* 0x00000000cd78783b */ /* 0x000e620000000200 */
[C---:B--2---:R-:W-:Y:S07]  /*9020*/  HMMA.16816.F32.BF16 R12, R124.reuse, R16, RZ ;  /* 0x000000107c0c723c */ /* 0x044fee00000418ff */
[----:B------:R-:W2:Y:S01]  /*9030*/  LDSM.16.M88.4 R128, [R199] ;  /* 0x00000000c780783b */ /* 0x000ea20000000200 */
[C---:B------:R-:W-:Y:S07]  /*9040*/  HMMA.16816.F32.BF16 R16, R124.reuse, R18, RZ ;  /* 0x000000127c10723c */ /* 0x040fee00000418ff */
[----:B------:R-:W1:Y:S01]  /*9050*/  LDSM.16.M88.4 R132, [R198] ;  /* 0x00000000c684783b */ /* 0x000e620000000200 */
[C---:B---3--:R-:W-:Y:S07]  /*9060*/  HMMA.16816.F32.BF16 R20, R124.reuse, R24, RZ ;  /* 0x000000187c14723c */ /* 0x048fee00000418ff */
[----:B------:R-:W3:Y:S01]  /*9070*/  LDSM.16.M88.4 R136, [R197] ;  /* 0x00000000c588783b */ /* 0x000ee20000000200 */
[C---:B------:R-:W-:Y:S07]  /*9080*/  HMMA.16816.F32.BF16 R24, R124.reuse, R26, RZ ;  /* 0x0000001a7c18723c */ /* 0x040fee00000418ff */
[----:B------:R-:W1:Y:S01]  /*9090*/  LDSM.16.M88.4 R144, [R196] ;  /* 0x00000000c490783b */ /* 0x000e620000000200 */
[C---:B----4-:R-:W-:Y:S07]  /*90a0*/  HMMA.16816.F32.BF16 R28, R124.reuse, R32, RZ ;  /* 0x000000207c1c723c */ /* 0x050fee00000418ff */
[----:B------:R-:W4:Y:S01]  /*90b0*/  LDSM.16.M88.4 R152, [R195] ;  /* 0x00000000c398783b */ /* 0x000f220000000200 */
[----:B------:R-:W-:Y:S05]  /*90c0*/  @!P2 IMAD R33, R0, 0x60, RZ ;  /* 0x000000600021a824 */ /* 0x000fea00078e02ff */
[----:B------:R-:W-:Y:S02]  /*90d0*/  @!P2 IADD3 R0, R37, R33, RZ ;  /* 0x000000212500a210 */ /* 0x000fe40007ffe0ff */
[C---:B------:R-:W-:Y:S02]  /*90e0*/  HMMA.16816.F32.BF16 R32, R124.reuse, R34, RZ ;  /* 0x000000227c20723c */ /* 0x040fe400000418ff */
[----:B------:R-:W-:Y:S04]  /*90f0*/  @!P2 SHF.L.U64.HI R0, R36, 0x1, R0 ;  /* 0x000000012400a819 */ /* 0x000fe80000010200 */
[----:B------:R-:W-:Y:S02]  /*9100*/  @!P2 IADD3.X R181, RZ, c[0x0][0x1fc], R0, P0, P1 ;  /* 0x00007f00ffb5aa10 */ /* 0x000fe400007e2400 */
[C---:B-----5:R-:W-:Y:S01]  /*9110*/  HMMA.16816.F32.BF16 R36, R124.reuse, R40, RZ ;  /* 0x000000287c24723c */ /* 0x060fe200000418ff */
[----:B------:R-:W-:Y:S04]  /*9120*/  @!P2 IADD3 R186, P0, R186, c[0x0][0x1f8], RZ ;  /* 0x00007e00babaaa10 */ /* 0x000fe80007f1e0ff */
[----:B------:R-:W-:Y:S02]  /*9130*/  @!P2 IADD3.X R187, R0, c[0x0][0x1fc], RZ, P0, !PT ;  /* 0x00007f0000bbaa10 */ /* 0x000fe400007fe4ff */
[----:B------:R-:W-:Y:S01]  /*9140*/  @!P2 IADD3 R184, P1, R186, UR9, RZ ;  /* 0x00000009bab8ac10 */ /* 0x000fe2000ff3e0ff */
[C---:B------:R-:W-:Y:S02]  /*9150*/  HMMA.16816.F32.BF16 R40, R124.reuse, R42, RZ ;  /* 0x0000002a7c28723c */ /* 0x040fe400000418ff */
[----:B------:R-:W-:Y:S01]  /*9160*/  @!PT LDS RZ, [RZ] ;  /* 0x00000000fffff984 */ /* 0x000fe20000000800 */
[----:B------:R-:W-:Y:S01]  /*9170*/  @!PT LDS RZ, [RZ] ;  /* 0x00000000fffff984 */ /* 0x000fe20000000800 */
[----:B------:R-:W-:Y:S01]  /*9180*/  @!PT LDS RZ, [RZ] ;  /* 0x00000000fffff984 */ /* 0x000fe20000000800 */
[----:B------:R5:W-:Y:S02]  /*9190*/  @!P2 LDGSTS.E.BYPASS.LTC128B.128 [R208+0x100], [R186.64], !P6 ;  /* 0x00100000bad0afae */ /* 0x000be4000f101d4a */
[----:B------:R-:W-:Y:S02]  /*91a0*/  @!P2 IADD3.X R185, R187, UR12, RZ, P1, !PT ;  /* 0x0000000cbbb9ac10 */ /* 0x000fe40008ffe4ff */
[----:B------:R-:W-:Y:S02]  /*91b0*/  @!P2 IADD3 R182, P0, R184, UR9, RZ ;  /* 0x00000009b8b6ac10 */ /* 0x000fe4000ff1e0ff */
[C---:B-1----:R-:W-:Y:S02]  /*91c0*/  HMMA.16816.F32.BF16 R44, R124.reuse, R48, RZ ;  /* 0x000000307c2c723c */ /* 0x042fe400000418ff */
[----:B------:R1:W-:Y:S02]  /*91d0*/  @!P2 LDGSTS.E.BYPASS.LTC128B.128 [R208+0x3100], [R180.64], !P5 ;  /* 0x03100000b4d0afae */ /* 0x0003e4000e901d4a */
[----:B------:R-:W-:Y:S04]  /*91e0*/  @!P2 IADD3.X R183, R185, UR12, RZ, P0, !PT ;  /* 0x0000000cb9b7ac10 */ /* 0x000fe800087fe4ff */
[----:B------:R-:W-:Y:S02]  /*91f0*/  HMMA.16816.F32.BF16 R48, R124, R50, RZ ;  /* 0x000000327c30723c */ /* 0x000fe400000418ff */
[----:B------:R5:W-:Y:S06]  /*9200*/  @!P2 LDGSTS.E.BYPASS.LTC128B.128 [R208+0x1100], [R184.64], !P6 ;  /* 0x01100000b8d0afae */ /* 0x000bec000f101d4a */
[C---:B------:R-:W-:Y:S02]  /*9210*/  HMMA.16816.F32.BF16 R4, R140.reuse, R120, R4 ;  /* 0x000000788c04723c */ /* 0x040fe40000041804 */
[----:B------:R5:W-:Y:S06]  /*9220*/  @!P2 LDGSTS.E.BYPASS.LTC128B.128 [R208+0x4100], [R184.64+0x80], !P5 ;  /* 0x04100080b8d0afae */ /* 0x000bec000e901d4a */
[C---:B------:R-:W-:Y:S02]  /*9230*/  HMMA.16816.F32.BF16 R8, R140.reuse, R122, R8 ;  /* 0x0000007a8c08723c */ /* 0x040fe40000041808 */
[----:B------:R1:W-:Y:S06]  /*9240*/  @!P2 LDGSTS.E.BYPASS.LTC128B.128 [R208+0x2100], [R182.64], !P6 ;  /* 0x02100000b6d0afae */ /* 0x0003ec000f101d4a */
[C---:B--2---:R-:W-:Y:S02]  /*9250*/  HMMA.16816.F32.BF16 R12, R140.reuse, R128, R12 ;  /* 0x000000808c0c723c */ /* 0x044fe4000004180c */
[----:B------:R1:W-:Y:S01]  /*9260*/  @!P2 LDGSTS.E.BYPASS.LTC128B.128 [R208+0x5100], [R182.64+0x80], !P5 ;  /* 0x05100080b6d0afae */ /* 0x0003e2000e901d4a */
[C---:B------:R-:W-:Y:S05]  /*9270*/  ISETP.GT.AND P2, PT, R222.reuse, R207, PT ;  /* 0x000000cfde00720c */ /* 0x040fea0003f44270 */
[C---:B------:R-:W-:Y:S02]  /*9280*/  HMMA.16816.F32.BF16 R16, R140.reuse, R130, R16 ;  /* 0x000000828c10723c */ /* 0x040fe40000041810 */
[----:B------:R-:W2:Y:S06]  /*9290*/  LDSM.16.M88.4 R164, [R203+0x8100] ;  /* 0x00810000cba4783b */ /* 0x000eac0000000200 */
[C---:B------:R-:W-:Y:S02]  /*92a0*/  HMMA.16816.F32.BF16 R20, R140.reuse, R132, R20 ;  /* 0x000000848c14723c */ /* 0x040fe40000041814 */
[----:B------:R-:W0:Y:S06]  /*92b0*/  LDGDEPBAR ;  /* 0x00000000000079af */ /* 0x000e2c0000000000 */
[C---:B------:R-:W-:Y:S02]  /*92c0*/  HMMA.16816.F32.BF16 R24, R140.reuse, R134, R24 ;  /* 0x000000868c18723c */ /* 0x040fe40000041818 */
[----:B------:R-:W1:Y:S06]  /*92d0*/  LDSM.16.M88.4 R120, [R203+0x8900] ;  /* 0x00890000cb78783b */ /* 0x000e6c0000000200 */
[C---:B---3--:R-:W-:Y:S02]  /*92e0*/  HMMA.16816.F32.BF16 R28, R140.reuse, R136, R28 ;  /* 0x000000888c1c723c */ /* 0x048fe4000004181c */
[----:B------:R-:W3:Y:S06]  /*92f0*/  LDSM.16.M88.4 R128, [R203+0x9100] ;  /* 0x00910000cb80783b */ /* 0x000eec0000000200 */
[C---:B------:R-:W-:Y:S02]  /*9300*/  HMMA.16816.F32.BF16 R32, R140.reuse, R138, R32 ;  /* 0x0000008a8c20723c */ /* 0x040fe40000041820 */
[----:B------:R-:W3:Y:S06]  /*9310*/  LDSM.16.M88.4 R132, [R203+0x9900] ;  /* 0x00990000cb84783b */ /* 0x000eec0000000200 */
[C---:B------:R-:W-:Y:S02]  /*9320*/  HMMA.16816.F32.BF16 R36, R140.reuse, R144, R36 ;  /* 0x000000908c24723c */ /* 0x040fe40000041824 */
[----:B------:R-:W3:Y:S06]  /*9330*/  LDSM.16.M88.4 R136, [R203+0xa100] ;  /* 0x00a10000cb88783b */ /* 0x000eec0000000200 */
[C---:B------:R-:W-:Y:S02]  /*9340*/  HMMA.16816.F32.BF16 R40, R140.reuse, R146, R40 ;  /* 0x000000928c28723c */ /* 0x040fe40000041828 */
[----:B------:R-:W3:Y:S06]  /*9350*/  LDSM.16.M88.4 R144, [R203+0xa900] ;  /* 0x00a90000cb90783b */ /* 0x000eec0000000200 */
[C---:B----4-:R-:W-:Y:S02]  /*9360*/  HMMA.16816.F32.BF16 R44, R140.reuse, R152, R44 ;  /* 0x000000988c2c723c */ /* 0x050fe4000004182c */
[----:B-1----:R-:W-:Y:S06]  /*9370*/  LDSM.16.M88.4 R180, [R194+0x2800] ;  /* 0x00280000c2b4783b */ /* 0x002fec0000000200 */
[----:B------:R-:W-:Y:S02]  /*9380*/  HMMA.16816.F32.BF16 R48, R140, R154, R48 ;  /* 0x0000009a8c30723c */ /* 0x000fe40000041830 */
[----:B------:R-:W-:Y:S06]  /*9390*/  LDSM.16.M88.4 R152, [R194+0x800] ;  /* 0x00080000c298783b */ /* 0x000fec0000000200 */
[C---:B--2---:R-:W-:Y:S02]  /*93a0*/  HMMA.16816.F32.BF16 R4, R148.reuse, R164, R4 ;  /* 0x000000a49404723c */ /* 0x044fe40000041804 */
[----:B-----5:R-:W-:Y:S06]  /*93b0*/  LDSM.16.M88.4 R184, [R194+0x3000] ;  /* 0x00300000c2b8783b */ /* 0x020fec0000000200 */
[C---:B------:R-:W-:Y:S02]  /*93c0*/  HMMA.16816.F32.BF16 R8, R148.reuse, R166, R8 ;  /* 0x000000a69408723c */ /* 0x040fe40000041808 */
[----:B------:R-:W-:Y:S06]  /*93d0*/  LDSM.16.M88.4 R164, [R194+0x2000] ;  /* 0x00200000c2a4783b */ /* 0x000fec0000000200 */
[C---:B------:R-:W-:Y:S08]  /*93e0*/  HMMA.16816.F32.BF16 R12, R148.reuse, R120, R12 ;  /* 0x00000078940c723c */ /* 0x040ff0000004180c */
[C---:B------:R-:W-:Y:S01]  /*93f0*/  HMMA.16816.F32.BF16 R16, R148.reuse, R122, R16 ;  /* 0x0000007a9410723c */ /* 0x040fe20000041810 */
[----:B------:R-:W1:Y:S07]  /*9400*/  LDSM.16.M88.4 R120, [R194] ;  /* 0x00000000c278783b */ /* 0x000e6e0000000200 */
[C---:B---3--:R-:W-:Y:S08]  /*9410*/  HMMA.16816.F32.BF16 R20, R148.reuse, R128, R20 ;  /* 0x000000809414723c */ /* 0x048ff00000041814 */
[C---:B------:R-:W-:Y:S01]  /*9420*/  HMMA.16816.F32.BF16 R24, R148.reuse, R130, R24 ;  /* 0x000000829418723c */ /* 0x040fe20000041818 */
[----:B------:R-:W2:Y:S07]  /*9430*/  LDSM.16.M88.4 R128, [R194+0x1000] ;  /* 0x00100000c280783b */ /* 0x000eae0000000200 */
[C---:B------:R-:W-:Y:S08]  /*9440*/  HMMA.16816.F32.BF16 R28, R148.reuse, R132, R28 ;  /* 0x00000084941c723c */ /* 0x040ff0000004181c */
[C---:B------:R-:W-:Y:S01]  /*9450*/  HMMA.16816.F32.BF16 R32, R148.reuse, R134, R32 ;  /* 0x000000869420723c */ /* 0x040fe20000041820 */
[----:B------:R-:W3:Y:S07]  /*9460*/  LDSM.16.M88.4 R132, [R194+0x1800] ;  /* 0x00180000c284783b */ /* 0x000eee0000000200 */
[C---:B------:R-:W-:Y:S08]  /*9470*/  HMMA.16816.F32.BF16 R36, R148.reuse, R136, R36 ;  /* 0x000000889424723c */ /* 0x040ff00000041824 */
[C---:B------:R-:W-:Y:S01]  /*9480*/  HMMA.16816.F32.BF16 R40, R148.reuse, R138, R40 ;  /* 0x0000008a9428723c */ /* 0x040fe20000041828 */
[----:B------:R-:W4:Y:S07]  /*9490*/  LDSM.16.M88.4 R136, [R206+0xb100] ;  /* 0x00b10000ce88783b */ /* 0x000f2e0000000200 */
[C---:B------:R-:W-:Y:S08]  /*94a0*/  HMMA.16816.F32.BF16 R44, R148.reuse, R144, R44 ;  /* 0x00000090942c723c */ /* 0x040ff0000004182c */
[----:B------:R-:W-:Y:S01]  /*94b0*/  HMMA.16816.F32.BF16 R48, R148, R146, R48 ;  /* 0x000000929430723c */ /* 0x000fe20000041830 */
[----:B------:R-:W-:Y:S07]  /*94c0*/  LDSM.16.M88.4 R144, [R206+0xc100] ;  /* 0x00c10000ce90783b */ /* 0x000fee0000000200 */
        /* <DEDUP_REMOVED lines=8> */
[----:B------:R-:W2:Y:S07]  /*9550*/  LDSM.16.M88.4 R128, [R206+0xd100] ;  /* 0x00d10000ce80783b */ /* 0x000eae0000000200 */
[C---:B---3--:R-:W-:Y:S08]  /*9560*/  HMMA.16816.F32.BF16 R28, R156.reuse, R132, R28 ;  /* 0x000000849c1c723c */ /* 0x048ff0000004181c */
[C---:B------:R-:W-:Y:S01]  /*9570*/  HMMA.16816.F32.BF16 R32, R156.reuse, R134, R32 ;  /* 0x000000869c20723c */ /* 0x040fe20000041820 */
[----:B------:R-:W3:Y:S07]  /*9580*/  LDSM.16.M88.4 R132, [R206+0xd900] ;  /* 0x00d90000ce84783b */ /* 0x000eee0000000200 */
[C---:B------:R-:W-:Y:S08]  /*9590*/  HMMA.16816.F32.BF16 R36, R156.reuse, R164, R36 ;  /* 0x000000a49c24723c */ /* 0x040ff00000041824 */
[C---:B------:R-:W-:Y:S01]  /*95a0*/  HMMA.16816.F32.BF16 R40, R156.reuse, R166, R40 ;  /* 0x000000a69c28723c */ /* 0x040fe20000041828 */
[----:B------:R-:W2:Y:S07]  /*95b0*/  LDSM.16.M88.4 R164, [R193] ;  /* 0x00000000c1a4783b */ /* 0x000eae0000000200 */
[C---:B------:R-:W-:Y:S08]  /*95c0*/  HMMA.16816.F32.BF16 R44, R156.reuse, R180, R44 ;  /* 0x000000b49c2c723c */ /* 0x040ff0000004182c */
[----:B------:R-:W-:Y:S01]  /*95d0*/  HMMA.16816.F32.BF16 R48, R156, R182, R48 ;  /* 0x000000b69c30723c */ /* 0x000fe20000041830 */
[----:B------:R-:W-:Y:S07]  /*95e0*/  LDSM.16.M88.4 R180, [R203+0xd100] ;  /* 0x00d10000cbb4783b */ /* 0x000fee0000000200 */
[C---:B----4-:R-:W-:Y:S08]  /*95f0*/  HMMA.16816.F32.BF16 R4, R160.reuse, R136, R4 ;  /* 0x00000088a004723c */ /* 0x050ff00000041804 */
[C---:B------:R-:W-:Y:S01]  /*9600*/  HMMA.16816.F32.BF16 R8, R160.reuse, R138, R8 ;  /* 0x0000008aa008723c */ /* 0x040fe20000041808 */
[----:B------:R-:W4:Y:S07]  /*9610*/  LDSM.16.M88.4 R136, [R192] ;  /* 0x00000000c088783b */ /* 0x000f2e0000000200 */
[C---:B-1----:R-:W-:Y:S08]  /*9620*/  HMMA.16816.F32.BF16 R12, R160.reuse, R120, R12 ;  /* 0x00000078a00c723c */ /* 0x042ff0000004180c */
[C---:B------:R-:W-:Y:S01]  /*9630*/  HMMA.16816.F32.BF16 R16, R160.reuse, R122, R16 ;  /* 0x0000007aa010723c */ /* 0x040fe20000041810 */
[----:B------:R-:W1:Y:S07]  /*9640*/  LDSM.16.M88.4 R120, [R191] ;  /* 0x00000000bf78783b */ /* 0x000e6e0000000200 */
[C---:B------:R-:W-:Y:S08]  /*9650*/  HMMA.16816.F32.BF16 R20, R160.reuse, R144, R20 ;  /* 0x00000090a014723c */ /* 0x040ff00000041814 */
[C---:B------:R-:W-:Y:S01]  /*9660*/  HMMA.16816.F32.BF16 R24, R160.reuse, R146, R24 ;  /* 0x00000092a018723c */ /* 0x040fe20000041818 */
[----:B------:R-:W1:Y:S07]  /*9670*/  LDSM.16.M88.4 R144, [R190] ;  /* 0x00000000be90783b */ /* 0x000e6e0000000200 */
[C---:B-----5:R-:W-:Y:S08]  /*9680*/  HMMA.16816.F32.BF16 R28, R160.reuse, R152, R28 ;  /* 0x00000098a01c723c */ /* 0x060ff0000004181c */
[C---:B------:R-:W-:Y:S01]  /*9690*/  HMMA.16816.F32.BF16 R32, R160.reuse, R154, R32 ;  /* 0x0000009aa020723c */ /* 0x040fe20000041820 */
[----:B------:R-:W-:Y:S07]  /*96a0*/  LDSM.16.M88.4 R152, [R203+0xb100] ;  /* 0x00b10000cb98783b */ /* 0x000fee0000000200 */
[C---:B--2---:R-:W-:Y:S08]  /*96b0*/  HMMA.16816.F32.BF16 R36, R160.reuse, R128, R36 ;  /* 0x00000080a024723c */ /* 0x044ff00000041824 */
[C---:B------:R-:W-:Y:S01]  /*96c0*/  HMMA.16816.F32.BF16 R40, R160.reuse, R130, R40 ;  /* 0x00000082a028723c */ /* 0x040fe20000041828 */
[----:B------:R-:W2:Y:S07]  /*96d0*/  LDSM.16.M88.4 R128, [R189] ;  /* 0x00000000bd80783b */ /* 0x000eae0000000200 */
[C---:B---3--:R-:W-:Y:S08]  /*96e0*/  HMMA.16816.F32.BF16 R44, R160.reuse, R132, R44 ;  /* 0x00000084a02c723c */ /* 0x048ff0000004182c */
[----:B------:R-:W-:Y:S01]  /*96f0*/  HMMA.16816.F32.BF16 R48, R160, R134, R48 ;  /* 0x00000086a030723c */ /* 0x000fe20000041830 */
[----:B------:R-:W3:Y:S07]  /*9700*/  LDSM.16.M88.4 R132, [R188] ;  /* 0x00000000bc84783b */ /* 0x000eee0000000200 */
[C---:B------:R-:W-:Y:S08]  /*9710*/  HMMA.16816.F32.BF16 R4, R168.reuse, R164, R4 ;  /* 0x000000a4a804723c */ /* 0x040ff00000041804 */
[C---:B------:R-:W-:Y:S01]  /*9720*/  HMMA.16816.F32.BF16 R8, R168.reuse, R166, R8 ;  /* 0x000000a6a808723c */ /* 0x040fe20000041808 */
[----:B------:R-:W-:Y:S07]  /*9730*/  LDSM.16.M88.4 R164, [R203+0xc900] ;  /* 0x00c90000cba4783b */ /* 0x000fee0000000200 */
        /* <DEDUP_REMOVED lines=13> */
[----:B------:R-:W-:Y:S01]  /*9810*/  HMMA.16816.F32.BF16 R48, R168, R134, R48 ;  /* 0x00000086a830723c */ /* 0x000fe20000041830 */
[----:B------:R-:W-:Y:S07]  /*9820*/  LDSM.16.M88.4 R132, [R194+0x4800] ;  /* 0x00480000c284783b */ /* 0x000fee0000000200 */
        /* <DEDUP_REMOVED lines=12> */
[----:B------:R-:W-:Y:S08]  /*98f0*/  HMMA.16816.F32.BF16 R48, R172, R146, R48 ;  /* 0x00000092ac30723c */ /* 0x000ff00000041830 */
[C---:B------:R-:W-:Y:S07]  /*9900*/  HMMA.16816.F32.BF16 R4, R176.reuse, R184, R4 ;  /* 0x000000b8b004723c */ /* 0x040fee0000041804 */
[----:B------:R-:W-:Y:S01]  /*9910*/  IADD3 R184, R222, -0x1, RZ ;  /* 0xffffffffdeb87810 */ /* 0x000fe20007ffe0ff */
[C---:B------:R-:W-:Y:S08]  /*9920*/  HMMA.16816.F32.BF16 R8, R176.reuse, R186, R8 ;  /* 0x000000bab008723c */ /* 0x040ff00000041808 */
[C---:B--2---:R-:W-:Y:S08]  /*9930*/  HMMA.16816.F32.BF16 R12, R176.reuse, R128, R12 ;  /* 0x00000080b00c723c */ /* 0x044ff0000004180c */
        /* <DEDUP_REMOVED lines=11> */
[C---:B------:R-:W-:Y:S01]  /*99f0*/  HMMA.16816.F32.BF16 R28, R176.reuse, R132, R28 ;  /* 0x00000084b01c723c */ /* 0x040fe2000004181c */
        /* <DEDUP_REMOVED lines=51> */
[----:B-1----:R-:W-:Y:S01]  /*9d30*/  FMNMX.FTZ R129, R120, R123, !PT ;  /* 0x0000007b78817209 */ /* 0x002fe20007810000 */
[----:B------:R-:W-:Y:S01]  /*9d40*/  @P2 IMAD.WIDE.U32 R122, R184, c[0x0][0x1e0], RZ ;  /* 0x00007800b87a2a25 */ /* 0x000fe200078e00ff */
[----:B------:R-:W-:Y:S05]  /*9d50*/  @P2 SHF.R.S32.HI R120, RZ, 0x1f, R184 ;  /* 0x0000001fff782819 */ /* 0x000fea00000114b8 */
[----:B------:R-:W1:Y:S01]  /*9d60*/  SHFL.BFLY PT, R2, R129, 0x1, 0x1f ;  /* 0x0c201f0081027f89 */ /* 0x000e6200000e0000 */
[----:B--2---:R-:W-:Y:S02]  /*9d70*/  FMNMX.FTZ R119, R121, R0, !PT ;  /* 0x0000000079777209 */ /* 0x004fe40007810000 */
[----:B------:R-:W-:Y:S05]  /*9d80*/  @P2 MOV R121, R213 ;  /* 0x000000d500792202 */ /* 0x000fea0000000f00 */
[----:B------:R-:W2:Y:S01]  /*9d90*/  SHFL.BFLY PT, R116, R119, 0x1, 0x1f ;  /* 0x0c201f0077747f89 */ /* 0x000ea200000e0000 */
[----:B-1----:R-:W-:Y:S05]  /*9da0*/  FMNMX.FTZ R0, R129, R2, !PT ;  /* 0x0000000281007209 */ /* 0x002fea0007810000 */
[C---:B------:R-:W-:Y:S02]  /*9db0*/  FADD.FTZ R2, -R0.reuse, R3 ;  /* 0x0000000300027221 */ /* 0x040fe40000010100 */
[----:B------:R-:W-:Y:S01]  /*9dc0*/  FMUL.FTZ R147, R0, c[0x0][0x2d0] ;  /* 0x0000b40000937a20 */ /* 0x000fe20000410000 */
[----:B--2---:R-:W-:Y:S01]  /*9dd0*/  FMNMX.FTZ R116, R119, R116, !PT ;  /* 0x0000007477747209 */ /* 0x004fe20007810000 */
[----:B------:R-:W-:Y:S02]  /*9de0*/  FMUL.FTZ R3, R2, c[0x0][0x2d0] ;  /* 0x0000b40002037a20 */ /* 0x000fe40000410000 */
[----:B------:R-:W-:Y:S02]  /*9df0*/  FFMA.FTZ R138, R4, c[0x0][0x2d0], -R147 ;  /* 0x0000b400048a7a23 */ /* 0x000fe40000010893 */
[----:B------:R-:W-:Y:S02]  /*9e00*/  FADD.FTZ R2, -R116, R117 ;  /* 0x0000007574027221 */ /* 0x000fe40000010100 */
[----:B------:R-:W-:Y:S01]  /*9e10*/  @P2 IMAD R4, R120, c[0x0][0x1e0], RZ ;  /* 0x0000780078042a24 */ /* 0x000fe200078e02ff */
[----:B------:R-:W-:Y:S01]  /*9e20*/  @P2 MOV R120, R210 ;  /* 0x000000d200782202 */ /* 0x000fe20000000f00 */
[----:B------:R-:W-:Y:S01]  /*9e30*/  FMUL.FTZ R117, R2, c[0x0][0x2d0] ;  /* 0x0000b40002757a20 */ /* 0x000fe20000410000 */
[----:B------:R-:W1:Y:S01]  /*9e40*/  MUFU.EX2 R3, R3 ;  /* 0x0000000300037308 */ /* 0x000e620000000800 */
[----:B------:R-:W-:Y:S02]  /*9e50*/  @P2 IMAD R4, R184, c[0x0][0x1e4], R4 ;  /* 0x00007900b8042a24 */ /* 0x000fe400078e0204 */
[----:B------:R-:W-:Y:S03]  /*9e60*/  @P2 IMAD.WIDE.U32 R120, R122, 0x60, R120 ;  /* 0x000000607a782825 */ /* 0x000fe600078e0078 */
[----:B------:R-:W-:Y:S01]  /*9e70*/  @P2 IADD3 R4, R123, R4, RZ ;  /* 0x000000047b042210 */ /* 0x000fe20007ffe0ff */
[----:B------:R-:W-:Y:S01]  /*9e80*/  FMUL.FTZ R145, R116, c[0x0][0x2d0] ;  /* 0x0000b40074917a20 */ /* 0x000fe20000410000 */
[----:B------:R-:W-:Y:S01]  /*9e90*/  @P2 SHF.L.U32 R128, R120, 0x1, RZ ;  /* 0x0000000178802819 */ /* 0x000fe200000006ff */
[----:B------:R-:W-:Y:S01]  /*9ea0*/  FFMA.FTZ R119, R5, c[0x0][0x2d0], -R147 ;  /* 0x0000b40005777a23 */ /* 0x000fe20000010893 */
[----:B------:R2:W3:Y:S01]  /*9eb0*/  MUFU.EX2 R2, R117 ;  /* 0x0000007500027308 */ /* 0x0004e20000000800 */
[----:B------:R-:W-:Y:S01]  /*9ec0*/  @P2 IMAD R4, R4, 0x60, RZ ;  /* 0x0000006004042824 */ /* 0x000fe200078e02ff */
[----:B------:R-:W-:Y:S01]  /*9ed0*/  @P2 SHF.L.U32 R5, R223, 0x6, RZ ;  /* 0x00000006df052819 */ /* 0x000fe200000006ff */
[--C-:B------:R-:W-:Y:S02]  /*9ee0*/  FFMA.FTZ R146, R6, c[0x0][0x2d0], -R145.reuse ;  /* 0x0000b40006927a23 */ /* 0x100fe40000010891 */
[----:B------:R-:W-:Y:S01]  /*9ef0*/  FFMA.FTZ R137, R7, c[0x0][0x2d0], -R145 ;  /* 0x0000b40007897a23 */ /* 0x000fe20000010891 */
[----:B------:R-:W-:Y:S01]  /*9f00*/  @P2 IADD3 R4, R121, R4, RZ ;  /* 0x0000000479042210 */ /* 0x000fe20007ffe0ff */
[----:B------:R-:W-:Y:S02]  /*9f10*/  FFMA.FTZ R136, R9, c[0x0][0x2d0], -R147 ;  /* 0x0000b40009887a23 */ /* 0x000fe40000010893 */
[--C-:B------:R-:W-:Y:S01]  /*9f20*/  FFMA.FTZ R139, R10, c[0x0][0x2d0], -R145.reuse ;  /* 0x0000b4000a8b7a23 */ /* 0x100fe20000010891 */
[----:B------:R-:W-:Y:S01]  /*9f30*/  MUFU.EX2 R138, R138 ;  /* 0x0000008a008a7308 */ /* 0x000fe20000000800 */
[--C-:B------:R-:W-:Y:S02]  /*9f40*/  FFMA.FTZ R144, R11, c[0x0][0x2d0], -R145.reuse ;  /* 0x0000b4000b907a23 */ /* 0x100fe40000010891 */
[----:B------:R-:W-:Y:S02]  /*9f50*/  FFMA.FTZ R152, R14, c[0x0][0x2d0], -R145 ;  /* 0x0000b4000e987a23 */ /* 0x000fe40000010891 */
[C---:B-1----:R-:W-:Y:S02]  /*9f60*/  FMUL.FTZ R68, R3.reuse, R68 ;  /* 0x0000004403447220 */ /* 0x042fe40000410000 */
[C---:B------:R-:W-:Y:S02]  /*9f70*/  FMUL.FTZ R69, R3.reuse, R69 ;  /* 0x0000004503457220 */ /* 0x040fe40000410000 */
[C---:B------:R-:W-:Y:S01]  /*9f80*/  FMUL.FTZ R72, R3.reuse, R72 ;  /* 0x0000004803487220 */ /* 0x040fe20000410000 */
[----:B------:R-:W1:Y:S01]  /*9f90*/  MUFU.EX2 R119, R119 ;  /* 0x0000007700777308 */ /* 0x000e620000000800 */
[C---:B------:R-:W-:Y:S02]  /*9fa0*/  FMUL.FTZ R73, R3.reuse, R73 ;  /* 0x0000004903497220 */ /* 0x040fe40000410000 */
[----:B------:R-:W-:Y:S02]  /*9fb0*/  FMUL.FTZ R76, R3, R76 ;  /* 0x0000004c034c7220 */ /* 0x000fe40000410000 */
[----:B--2---:R-:W-:Y:S01]  /*9fc0*/  FFMA.FTZ R117, R8, c[0x0][0x2d0], -R147 ;  /* 0x0000b40008757a23 */ /* 0x004fe20000010893 */
[----:B------:R-:W-:Y:S01]  /*9fd0*/  @P2 SHF.L.U64.HI R8, R120, 0x1, R4 ;  /* 0x0000000178082819 */ /* 0x000fe20000010204 */
[----:B---3--:R-:W-:Y:S01]  /*9fe0*/  FMUL.FTZ R10, R2, R110 ;  /* 0x0000006e020a7220 */ /* 0x008fe20000410000 */
[----:B------:R-:W-:Y:S01]  /*9ff0*/  @P2 IADD3 R120, P0, R128, c[0x0][0x1c8], RZ ;  /* 0x0000720080782a10 */ /* 0x000fe20007f1e0ff */
[----:B------:R-:W-:Y:S01]  /*a000*/  FMUL.FTZ R11, R2, R111 ;  /* 0x0000006f020b7220 */ /* 0x000fe20000410000 */
[----:B------:R-:W-:Y:S01]  /*a010*/  @P2 IADD3 R128, P1, R128, 0x80, RZ ;  /* 0x0000008080802810 */ /* 0x000fe20007f3e0ff */
[----:B------:R-:W-:Y:S01]  /*a020*/  MUFU.EX2 R117, R117 ;  /* 0x0000007500757308 */ /* 0x000fe20000000800 */
[----:B------:R-:W-:Y:S01]  /*a030*/  @P2 IADD3.X R121, R8, c[0x0][0x1cc], RZ, P0, !PT ;  /* 0x0000730008792a10 */ /* 0x000fe200007fe4ff */
[----:B------:R-:W-:Y:S01]  /*a040*/  FMUL.FTZ R70, R2, R70 ;  /* 0x0000004602467220 */ /* 0x000fe20000410000 */
[----:B------:R-:W-:Y:S01]  /*a050*/  @P2 IADD3 R128, P0, R128, c[0x0][0x1c8], RZ ;  /* 0x0000720080802a10 */ /* 0x000fe20007f1e0ff */
[C---:B------:R-:W-:Y:S01]  /*a060*/  FMUL.FTZ R71, R2.reuse, R71 ;  /* 0x0000004702477220 */ /* 0x040fe20000410000 */
[----:B------:R-:W-:Y:S01]  /*a070*/  @P2 SHF.L.U64.HI R4, R223, 0x6, R118 ;  /* 0x00000006df042819 */ /* 0x000fe20000010276 */
[----:B------:R2:W-:Y:S01]  /*a080*/  @P2 LDGSTS.E.BYPASS.LTC128B.128 [R208+0x8100], [R120.64], !P6 ;  /* 0x0810000078d02fae */ /* 0x0005e2000f101d4a */
[----:B------:R-:W-:Y:S01]  /*a090*/  @P2 IADD3.X R129, RZ, c[0x0][0x1cc], R8, P0, P1 ;  /* 0x00007300ff812a10 */ /* 0x000fe200007e2408 */
[----:B------:R-:W-:Y:S01]  /*a0a0*/  FMUL.FTZ R74, R2, R74 ;  /* 0x0000004a024a7220 */ /* 0x000fe20000410000 */
[----:B------:R-:W-:Y:S01]  /*a0b0*/  @P2 IADD3 R6, P1, R120, R5, RZ ;  /* 0x0000000578062210 */ /* 0x000fe20007f3e0ff */
[----:B------:R-:W-:Y:S01]  /*a0c0*/  MUFU.EX2 R136, R136 ;  /* 0x0000008800887308 */ /* 0x000fe20000000800 */
[----:B------:R-:W-:Y:S02]  /*a0d0*/  FMUL.FTZ R75, R2, R75 ;  /* 0x0000004b024b7220 */ /* 0x000fe40000410000 */
[-C--:B------:R-:W-:Y:S01]  /*a0e0*/  @P2 IADD3.X R7, R121, R4.reuse, RZ, P1, !PT ;  /* 0x0000000479072210 */ /* 0x080fe20000ffe4ff */
[----:B------:R3:W-:Y:S01]  /*a0f0*/  @P2 LDGSTS.E.BYPASS.LTC128B.128 [R208+0xb100], [R128.64], !P5 ;  /* 0x0b10000080d02fae */ /* 0x0007e2000e901d4a */
[----:B------:R-:W-:Y:S01]  /*a100*/  @P2 IADD3 R8, P0, R6, R5, RZ ;  /* 0x0000000506082210 */ /* 0x000fe20007f1e0ff */
[C---:B------:R-:W-:Y:S02]  /*a110*/  FMUL.FTZ R5, R3.reuse, R113 ;  /* 0x0000007103057220 */ /* 0x040fe40000410000 */
[----:B------:R-:W-:Y:S01]  /*a120*/  FMUL.FTZ R77, R3, R77 ;  /* 0x0000004d034d7220 */ /* 0x000fe20000410000 */
[----:B------:R-:W-:Y:S01]  /*a130*/  @P2 IADD3.X R9, R7, R4, RZ, P0, !PT ;  /* 0x0000000407092210 */ /* 0x000fe200007fe4ff */
[----:B------:R-:W-:Y:S01]  /*a140*/  MUFU.EX2 R146, R146 ;  /* 0x0000009200927308 */ /* 0x000fe20000000800 */
[----:B------:R-:W-:Y:S01]  /*a150*/  FMUL.FTZ R4, R3, R112 ;  /* 0x0000007003047220 */ /* 0x000fe20000410000 */
[----:B------:R4:W-:Y:S01]  /*a160*/  @P2 LDGSTS.E.BYPASS.LTC128B.128 [R208+0x9100], [R6.64], !P6 ;  /* 0x0910000006d02fae */ /* 0x0009e2000f101d4a */
[----:B-1----:R-:W-:Y:S01]  /*a170*/  F2FP.BF16.PACK_AB R112, R119, R138 ;  /* 0x0000008a7770723e */ /* 0x002fe200000010ff */
[----:B------:R-:W-:Y:S01]  /*a180*/  FMUL.FTZ R78, R2, R78 ;  /* 0x0000004e024e7220 */ /* 0x000fe20000410000 */
[----:B------:R-:W-:Y:S01]  /*a190*/  ISETP.GT.AND P0, PT, R222, R225, PT ;  /* 0x000000e1de00720c */ /* 0x000fe20003f04270 */
[C---:B------:R-:W-:Y:S01]  /*a1a0*/  FMUL.FTZ R79, R2.reuse, R79 ;  /* 0x0000004f024f7220 */ /* 0x040fe20000410000 */
[----:B------:R-:W-:Y:S01]  /*a1b0*/  MOV R222, R184 ;  /* 0x000000b800de7202 */ /* 0x000fe20000000f00 */
[C---:B------:R-:W-:Y:S02]  /*a1c0*/  FMUL.FTZ R80, R3.reuse, R80 ;  /* 0x0000005003507220 */ /* 0x040fe40000410000 */
[----:B------:R4:W-:Y:S01]  /*a1d0*/  @P2 LDGSTS.E.BYPASS.LTC128B.128 [R208+0xc100], [R6.64+0x80], !P5 ;  /* 0x0c10008006d02fae */ /* 0x0009e2000e901d4a */
[----:B------:R-:W1:Y:S01]  /*a1e0*/  MUFU.EX2 R137, R137 ;  /* 0x0000008900897308 */ /* 0x000e620000000800 */
[C---:B------:R-:W-:Y:S02]  /*a1f0*/  FMUL.FTZ R81, R3.reuse, R81 ;  /* 0x0000005103517220 */ /* 0x040fe40000410000 */
[C---:B------:R-:W-:Y:S02]  /*a200*/  FMUL.FTZ R82, R2.reuse, R82 ;  /* 0x0000005202527220 */ /* 0x040fe40000410000 */
[C---:B------:R-:W-:Y:S02]  /*a210*/  FMUL.FTZ R83, R2.reuse, R83 ;  /* 0x0000005302537220 */ /* 0x040fe40000410000 */
[----:B------:R5:W-:Y:S01]  /*a220*/  @P2 LDGSTS.E.BYPASS.LTC128B.128 [R208+0xa100], [R8.64], !P6 ;  /* 0x0a10000008d02fae */ /* 0x000be2000f101d4a */
[C---:B------:R-:W-:Y:S02]  /*a230*/  FMUL.FTZ R84, R3.reuse, R84 ;  /* 0x0000005403547220 */ /* 0x040fe40000410000 */
[----:B------:R-:W-:Y:S01]  /*a240*/  MUFU.EX2 R139, R139 ;  /* 0x0000008b008b7308 */ /* 0x000fe20000000800 */
[----:B------:R-:W-:Y:S02]  /*a250*/  FMUL.FTZ R85, R3, R85 ;  /* 0x0000005503557220 */ /* 0x000fe40000410000 */
[C---:B------:R-:W-:Y:S02]  /*a260*/  FMUL.FTZ R86, R2.reuse, R86 ;  /* 0x0000005602567220 */ /* 0x040fe40000410000 */
[----:B------:R5:W-:Y:S01]  /*a270*/  @P2 LDGSTS.E.BYPASS.LTC128B.128 [R208+0xd100], [R8.64+0x80], !P5 ;  /* 0x0d10008008d02fae */ /* 0x000be2000e901d4a */
[----:B------:R-:W-:Y:S02]  /*a280*/  FMUL.FTZ R87, R2, R87 ;  /* 0x0000005702577220 */ /* 0x000fe40000410000 */
[--C-:B------:R-:W-:Y:S02]  /*a290*/  FFMA.FTZ R153, R15, c[0x0][0x2d0], -R145.reuse ;  /* 0x0000b4000f997a23 */ /* 0x100fe40000010891 */
[----:B------:R-:W5:Y:S01]  /*a2a0*/  MUFU.EX2 R144, R144 ;  /* 0x0000009000907308 */ /* 0x000f620000000800 */
[--C-:B------:R-:W-:Y:S02]  /*a2b0*/  FFMA.FTZ R154, R18, c[0x0][0x2d0], -R145.reuse ;  /* 0x0000b400129a7a23 */ /* 0x100fe40000010891 */
[----:B--2---:R-:W2:Y:S01]  /*a2c0*/  LDSM.16.MT88.4 R120, [R204+0x100] ;  /* 0x00010000cc78783b */ /* 0x004ea20000004200 */
[----:B-1----:R-:W-:Y:S01]  /*a2d0*/  F2FP.BF16.PACK_AB R113, R137, R146 ;  /* 0x000000928971723e */ /* 0x002fe200000010ff */
[----:B------:R-:W-:Y:S02]  /*a2e0*/  FFMA.FTZ R155, R19, c[0x0][0x2d0], -R145 ;  /* 0x0000b400139b7a23 */ /* 0x000fe40000010891 */
[----:B----4-:R-:W-:Y:S01]  /*a2f0*/  FMUL.FTZ R6, R2, R114 ;  /* 0x0000007202067220 */ /* 0x010fe20000410000 */
[----:B------:R-:W-:Y:S01]  /*a300*/  F2FP.BF16.PACK_AB R114, R136, R117 ;  /* 0x000000758872723e */ /* 0x000fe200000010ff */
[----:B------:R-:W-:Y:S01]  /*a310*/  FMUL.FTZ R7, R2, R115 ;  /* 0x0000007302077220 */ /* 0x000fe20000410000 */
[----:B------:R-:W-:Y:S01]  /*a320*/  MUFU.EX2 R152, R152 ;  /* 0x0000009800987308 */ /* 0x000fe20000000800 */
[----:B---3--:R-:W1:Y:S01]  /*a330*/  LDSM.16.MT88.4 R128, [R202+0x100] ;  /* 0x00010000ca80783b */ /* 0x008e620000004200 */
[--C-:B------:R-:W-:Y:S02]  /*a340*/  FFMA.FTZ R165, R20, c[0x0][0x2d0], -R147.reuse ;  /* 0x0000b40014a57a23 */ /* 0x100fe40000010893 */
[--C-:B------:R-:W-:Y:S02]  /*a350*/  FFMA.FTZ R164, R21, c[0x0][0x2d0], -R147.reuse ;  /* 0x0000b40015a47a23 */ /* 0x100fe40000010893 */
[--C-:B------:R-:W-:Y:S02]  /*a360*/  FFMA.FTZ R166, R24, c[0x0][0x2d0], -R147.reuse ;  /* 0x0000b40018a67a23 */ /* 0x100fe40000010893 */
[----:B------:R-:W-:Y:S01]  /*a370*/  FFMA.FTZ R167, R25, c[0x0][0x2d0], -R147 ;  /* 0x0000b40019a77a23 */ /* 0x000fe20000010893 */
[----:B------:R-:W3:Y:S01]  /*a380*/  LDSM.16.MT88.4 R132, [R201+0x100] ;  /* 0x00010000c984783b */ /* 0x000ee20000004200 */
[--C-:B------:R-:W-:Y:S01]  /*a390*/  FFMA.FTZ R181, R22, c[0x0][0x2d0], -R145.reuse ;  /* 0x0000b40016b57a23 */ /* 0x100fe20000010891 */
[----:B------:R-:W-:Y:S01]  /*a3a0*/  MUFU.EX2 R153, R153 ;  /* 0x0000009900997308 */ /* 0x000fe20000000800 */
[C---:B-----5:R-:W-:Y:S01]  /*a3b0*/  FMUL.FTZ R8, R3.reuse, R108 ;  /* 0x0000006c03087220 */ /* 0x060fe20000410000 */
[----:B------:R-:W-:Y:S01]  /*a3c0*/  F2FP.BF16.PACK_AB R115, R144, R139 ;  /* 0x0000008b9073723e */ /* 0x000fe200000010ff */
[----:B------:R-:W-:Y:S03]  /*a3d0*/  FMUL.FTZ R9, R3, R109 ;  /* 0x0000006d03097220 */ /* 0x000fe60000410000 */
[----:B------:R-:W4:Y:S01]  /*a3e0*/  LDSM.16.MT88.4 R108, [R200+0x100] ;  /* 0x00010000c86c783b */ /* 0x000f220000004200 */
[--C-:B------:R-:W-:Y:S02]  /*a3f0*/  FFMA.FTZ R180, R23, c[0x0][0x2d0], -R145.reuse ;  /* 0x0000b40017b47a23 */ /* 0x100fe40000010891 */
[--C-:B------:R-:W-:Y:S01]  /*a400*/  FFMA.FTZ R182, R26, c[0x0][0x2d0], -R145.reuse ;  /* 0x0000b4001ab67a23 */ /* 0x100fe20000010891 */
[----:B------:R-:W-:Y:S01]  /*a410*/  MUFU.EX2 R154, R154 ;  /* 0x0000009a009a7308 */ /* 0x000fe20000000800 */
[----:B------:R-:W-:Y:S02]  /*a420*/  FFMA.FTZ R183, R27, c[0x0][0x2d0], -R145 ;  /* 0x0000b4001bb77a23 */ /* 0x000fe40000010891 */
[--C-:B------:R-:W-:Y:S01]  /*a430*/  FFMA.FTZ R185, R28, c[0x0][0x2d0], -R147.reuse ;  /* 0x0000b4001cb97a23 */ /* 0x100fe20000010893 */
[----:B------:R-:W-:Y:S01]  /*a440*/  LDSM.16.MT88.4 R20, [R202+0x1100] ;  /* 0x00110000ca14783b */ /* 0x000fe20000004200 */
[--C-:B------:R-:W-:Y:S02]  /*a450*/  FFMA.FTZ R186, R29, c[0x0][0x2d0], -R147.reuse ;  /* 0x0000b4001dba7a23 */ /* 0x100fe40000010893 */
[--C-:B------:R-:W-:Y:S02]  /*a460*/  FFMA.FTZ R187, R32, c[0x0][0x2d0], -R147.reuse ;  /* 0x0000b40020bb7a23 */ /* 0x100fe40000010893 */
[----:B------:R-:W-:Y:S01]  /*a470*/  FFMA.FTZ R224, R33, c[0x0][0x2d0], -R147 ;  /* 0x0000b40021e07a23 */ /* 0x000fe20000010893 */
[----:B------:R-:W-:Y:S01]  /*a480*/  MUFU.EX2 R155, R155 ;  /* 0x0000009b009b7308 */ /* 0x000fe20000000800 */
[--C-:B------:R-:W-:Y:S01]  /*a490*/  FFMA.FTZ R226, R30, c[0x0][0x2d0], -R145.reuse ;  /* 0x0000b4001ee27a23 */ /* 0x100fe20000010891 */
[C---:B--2---:R-:W-:Y:S01]  /*a4a0*/  HMMA.16816.F32.BF16 R4, R112.reuse, R120, R4 ;  /* 0x000000787004723c */ /* 0x044fe20000041804 */
[----:B------:R-:W-:Y:S04]  /*a4b0*/  LDSM.16.MT88.4 R24, [R201+0x1100] ;  /* 0x00110000c918783b */ /* 0x000fe80000004200 */
[--C-:B------:R-:W-:Y:S02]  /*a4c0*/  FFMA.FTZ R227, R31, c[0x0][0x2d0], -R145.reuse ;  /* 0x0000b4001fe37a23 */ /* 0x100fe40000010891 */
[--C-:B------:R-:W-:Y:S01]  /*a4d0*/  FFMA.FTZ R228, R34, c[0x0][0x2d0], -R145.reuse ;  /* 0x0000b40022e47a23 */ /* 0x100fe20000010891 */
[C---:B------:R-:W-:Y:S01]  /*a4e0*/  HMMA.16816.F32.BF16 R8, R112.reuse, R122, R8 ;  /* 0x0000007a7008723c */ /* 0x040fe20000041808 */
[----:B------:R-:W2:Y:S01]  /*a4f0*/  LDSM.16.MT88.4 R120, [R204+0x3100] ;  /* 0x00310000cc78783b */ /* 0x000ea20000004200 */
[----:B------:R-:W-:Y:S02]  /*a500*/  MUFU.EX2 R165, R165 ;  /* 0x000000a500a57308 */ /* 0x000fe40000000800 */
[----:B------:R-:W-:Y:S02]  /*a510*/  FFMA.FTZ R229, R35, c[0x0][0x2d0], -R145 ;  /* 0x0000b40023e57a23 */ /* 0x000fe40000010891 */
[C---:B------:R-:W-:Y:S02]  /*a520*/  FMUL.FTZ R88, R3.reuse, R88 ;  /* 0x0000005803587220 */ /* 0x040fe40000410000 */
[C---:B-1----:R-:W-:Y:S01]  /*a530*/  HMMA.16816.F32.BF16 R68, R112.reuse, R128, R68 ;  /* 0x000000807044723c */ /* 0x042fe20000041844 */
[----:B------:R-:W-:Y:S03]  /*a540*/  LDSM.16.MT88.4 R28, [R202+0x1900] ;  /* 0x00190000ca1c783b */ /* 0x000fe60000004200 */
[C---:B------:R-:W-:Y:S01]  /*a550*/  FMUL.FTZ R89, R3.reuse, R89 ;  /* 0x0000005903597220 */ /* 0x040fe20000410000 */
[----:B------:R-:W-:Y:S01]  /*a560*/  MUFU.EX2 R164, R164 ;  /* 0x000000a400a47308 */ /* 0x000fe20000000800 */
[C---:B------:R-:W-:Y:S02]  /*a570*/  FMUL.FTZ R90, R2.reuse, R90 ;  /* 0x0000005a025a7220 */ /* 0x040fe40000410000 */
[C---:B------:R-:W-:Y:S01]  /*a580*/  HMMA.16816.F32.BF16 R72, R112.reuse, R130, R72 ;  /* 0x000000827048723c */ /* 0x040fe20000041848 */
[----:B------:R-:W1:Y:S03]  /*a590*/  LDSM.16.MT88.4 R128, [R202+0x3100] ;  /* 0x00310000ca80783b */ /* 0x000e660000004200 */
[C---:B------:R-:W-:Y:S02]  /*a5a0*/  FMUL.FTZ R91, R2.reuse, R91 ;  /* 0x0000005b025b7220 */ /* 0x040fe40000410000 */
[C---:B------:R-:W-:Y:S01]  /*a5b0*/  FMUL.FTZ R92, R3.reuse, R92 ;  /* 0x0000005c035c7220 */ /* 0x040fe20000410000 */
[----:B------:R-:W-:Y:S01]  /*a5c0*/  MUFU.EX2 R166, R166 ;  /* 0x000000a600a67308 */ /* 0x000fe20000000800 */
[C---:B---3--:R-:W-:Y:S01]  /*a5d0*/  HMMA.16816.F32.BF16 R76, R112.reuse, R132, R76 ;  /* 0x00000084704c723c */ /* 0x048fe2000004184c */
[----:B------:R-:W-:Y:S03]  /*a5e0*/  LDSM.16.MT88.4 R32, [R200+0x5100] ;  /* 0x00510000c820783b */ /* 0x000fe60000004200 */
[----:B------:R-:W-:Y:S02]  /*a5f0*/  FMUL.FTZ R93, R3, R93 ;  /* 0x0000005d035d7220 */ /* 0x000fe40000410000 */
[----:B------:R-:W-:Y:S02]  /*a600*/  FMUL.FTZ R94, R2, R94 ;  /* 0x0000005e025e7220 */ /* 0x000fe40000410000 */
[C---:B------:R-:W-:Y:S01]  /*a610*/  HMMA.16816.F32.BF16 R80, R112.reuse, R134, R80 ;  /* 0x000000867050723c */ /* 0x040fe20000041850 */
[----:B------:R-:W0:Y:S01]  /*a620*/  LDGDEPBAR ;  /* 0x00000000000079af */ /* 0x000e220000000000 */
[----:B------:R-:W-:Y:S02]  /*a630*/  MUFU.EX2 R167, R167 ;  /* 0x000000a700a77308 */ /* 0x000fe40000000800 */
[--C-:B------:R-:W-:Y:S02]  /*a640*/  FFMA.FTZ R132, R12, c[0x0][0x2d0], -R147.reuse ;  /* 0x0000b4000c847a23 */ /* 0x100fe40000010893 */
[--C-:B------:R-:W-:Y:S02]  /*a650*/  FFMA.FTZ R133, R13, c[0x0][0x2d0], -R147.reuse ;  /* 0x0000b4000d857a23 */ /* 0x100fe40000010893 */
[C---:B----4-:R-:W-:Y:S01]  /*a660*/  HMMA.16816.F32.BF16 R84, R112.reuse, R108, R84 ;  /* 0x0000006c7054723c */ /* 0x050fe20000041854 */
[----:B------:R-:W-:Y:S03]  /*a670*/  LDSM.16.MT88.4 R12, [R200+0x3100] ;  /* 0x00310000c80c783b */ /* 0x000fe60000004200 */
[--C-:B------:R-:W-:Y:S01]  /*a680*/  FFMA.FTZ R134, R16, c[0x0][0x2d0], -R147.reuse ;  /* 0x0000b40010867a23 */ /* 0x100fe20000010893 */
[----:B------:R-:W-:Y:S01]  /*a690*/  MUFU.EX2 R132, R132 ;  /* 0x0000008400847308 */ /* 0x000fe20000000800 */
[--C-:B------:R-:W-:Y:S02]  /*a6a0*/  FFMA.FTZ R135, R17, c[0x0][0x2d0], -R147.reuse ;  /* 0x0000b40011877a23 */ /* 0x100fe40000010893 */
[C---:B------:R-:W-:Y:S01]  /*a6b0*/  HMMA.16816.F32.BF16 R88, R112.reuse, R110, R88 ;  /* 0x0000006e7058723c */ /* 0x040fe20000041858 */
[----:B------:R-:W3:Y:S03]  /*a6c0*/  LDSM.16.MT88.4 R108, [R201+0x3100] ;  /* 0x00310000c96c783b */ /* 0x000ee60000004200 */
[C---:B------:R-:W-:Y:S02]  /*a6d0*/  FMUL.FTZ R95, R2.reuse, R95 ;  /* 0x0000005f025f7220 */ /* 0x040fe40000410000 */
[C---:B------:R-:W-:Y:S01]  /*a6e0*/  FMUL.FTZ R96, R3.reuse, R96 ;  /* 0x0000006003607220 */ /* 0x040fe20000410000 */
[----:B------:R-:W4:Y:S01]  /*a6f0*/  MUFU.EX2 R133, R133 ;  /* 0x0000008500857308 */ /* 0x000f220000000800 */
[C---:B------:R-:W-:Y:S01]  /*a700*/  FMUL.FTZ R97, R3.reuse, R97 ;  /* 0x0000006103617220 */ /* 0x040fe20000410000 */
[----:B------:R-:W-:Y:S02]  /*a710*/  LDSM.16.MT88.4 R16, [R202+0x900] ;  /* 0x00090000ca10783b */ /* 0x000fe40000004200 */
[C---:B--2---:R-:W-:Y:S03]  /*a720*/  HMMA.16816.F32.BF16 R92, R112.reuse, R120, R92 ;  /* 0x00000078705c723c */ /* 0x044fe6000004185c */
[C---:B------:R-:W-:Y:S02]  /*a730*/  FMUL.FTZ R98, R2.reuse, R98 ;  /* 0x0000006202627220 */ /* 0x040fe40000410000 */
[C---:B------:R-:W-:Y:S01]  /*a740*/  FMUL.FTZ R99, R2.reuse, R99 ;  /* 0x0000006302637220 */ /* 0x040fe20000410000 */
[----:B------:R-:W-:Y:S01]  /*a750*/  MUFU.EX2 R134, R134 ;  /* 0x0000008600867308 */ /* 0x000fe20000000800 */
[C---:B------:R-:W-:Y:S02]  /*a760*/  FMUL.FTZ R100, R3.reuse, R100 ;  /* 0x0000006403647220 */ /* 0x040fe40000410000 */
[C---:B------:R-:W-:Y:S03]  /*a770*/  FMUL.FTZ R101, R3.reuse, R101 ;  /* 0x0000006503657220 */ /* 0x040fe60000410000 */
[C---:B------:R-:W-:Y:S01]  /*a780*/  HMMA.16816.F32.BF16 R96, R112.reuse, R122, R96 ;  /* 0x0000007a7060723c */ /* 0x040fe20000041860 */
[----:B------:R-:W2:Y:S02]  /*a790*/  LDSM.16.MT88.4 R120, [R204+0x900] ;  /* 0x00090000cc78783b */ /* 0x000ea40000004200 */
[C---:B------:R-:W-:Y:S01]  /*a7a0*/  FMUL.FTZ R102, R2.reuse, R102 ;  /* 0x0000006602667220 */ /* 0x040fe20000410000 */
[----:B------:R-:W5:Y:S01]  /*a7b0*/  MUFU.EX2 R135, R135 ;  /* 0x0000008700877308 */ /* 0x000f620000000800 */
[C---:B------:R-:W-:Y:S02]  /*a7c0*/  FMUL.FTZ R103, R2.reuse, R103 ;  /* 0x0000006702677220 */ /* 0x040fe40000410000 */
[C---:B------:R-:W-:Y:S02]  /*a7d0*/  FMUL.FTZ R104, R3.reuse, R104 ;  /* 0x0000006803687220 */ /* 0x040fe40000410000 */
[C---:B------:R-:W-:Y:S03]  /*a7e0*/  FMUL.FTZ R105, R3.reuse, R105 ;  /* 0x0000006903697220 */ /* 0x040fe60000410000 */
[C---:B-1----:R-:W-:Y:S02]  /*a7f0*/  HMMA.16816.F32.BF16 R100, R112.reuse, R128, R100 ;  /* 0x000000807064723c */ /* 0x042fe40000041864 */
[----:B------:R-:W-:Y:S01]  /*a800*/  MUFU.EX2 R181, R181 ;  /* 0x000000b500b57308 */ /* 0x000fe20000000800 */
[C---:B------:R-:W-:Y:S02]  /*a810*/  FMUL.FTZ R106, R2.reuse, R106 ;  /* 0x0000006a026a7220 */ /* 0x040fe40000410000 */
[C---:B------:R-:W-:Y:S02]  /*a820*/  FMUL.FTZ R107, R2.reuse, R107 ;  /* 0x0000006b026b7220 */ /* 0x040fe40000410000 */
[C---:B------:R-:W-:Y:S02]  /*a830*/  FMUL.FTZ R52, R3.reuse, R52 ;  /* 0x0000003403347220 */ /* 0x040fe40000410000 */
[C---:B------:R-:W-:Y:S03]  /*a840*/  FMUL.FTZ R53, R3.reuse, R53 ;  /* 0x0000003503357220 */ /* 0x040fe60000410000 */
[C---:B------:R-:W-:Y:S01]  /*a850*/  HMMA.16816.F32.BF16 R104, R112.reuse, R130, R104 ;  /* 0x000000827068723c */ /* 0x040fe20000041868 */
[----:B------:R-:W-:Y:S01]  /*a860*/  LDSM.16.MT88.4 R128, [R200+0x900] ;  /* 0x00090000c880783b */ /* 0x000fe20000004200 */
[----:B------:R-:W1:Y:S01]  /*a870*/  MUFU.EX2 R180, R180 ;  /* 0x000000b400b47308 */ /* 0x000e620000000800 */
[C---:B------:R-:W-:Y:S02]  /*a880*/  FMUL.FTZ R54, R2.reuse, R54 ;  /* 0x0000003602367220 */ /* 0x040fe40000410000 */
[C---:B------:R-:W-:Y:S02]  /*a890*/  FMUL.FTZ R55, R2.reuse, R55 ;  /* 0x0000003702377220 */ /* 0x040fe40000410000 */
[C---:B------:R-:W-:Y:S02]  /*a8a0*/  FMUL.FTZ R56, R3.reuse, R56 ;  /* 0x0000003803387220 */ /* 0x040fe40000410000 */
[C---:B------:R-:W-:Y:S03]  /*a8b0*/  FMUL.FTZ R57, R3.reuse, R57 ;  /* 0x0000003903397220 */ /* 0x040fe60000410000 */
[C---:B---3--:R-:W-:Y:S01]  /*a8c0*/  HMMA.16816.F32.BF16 R52, R112.reuse, R108, R52 ;  /* 0x0000006c7034723c */ /* 0x048fe20000041834 */
[----:B------:R-:W-:Y:S02]  /*a8d0*/  MUFU.EX2 R182, R182 ;  /* 0x000000b600b67308 */ /* 0x000fe40000000800 */
[C---:B------:R-:W-:Y:S02]  /*a8e0*/  FMUL.FTZ R58, R2.reuse, R58 ;  /* 0x0000003a023a7220 */ /* 0x040fe40000410000 */
[C---:B------:R-:W-:Y:S02]  /*a8f0*/  FMUL.FTZ R59, R2.reuse, R59 ;  /* 0x0000003b023b7220 */ /* 0x040fe40000410000 */
[C---:B------:R-:W-:Y:S02]  /*a900*/  FMUL.FTZ R60, R3.reuse, R60 ;  /* 0x0000003c033c7220 */ /* 0x040fe40000410000 */
[C---:B------:R-:W-:Y:S02]  /*a910*/  FMUL.FTZ R61, R3.reuse, R61 ;  /* 0x0000003d033d7220 */ /* 0x040fe40000410000 */
[----:B------:R-:W3:Y:S01]  /*a920*/  MUFU.EX2 R183, R183 ;  /* 0x000000b700b77308 */ /* 0x000ee20000000800 */
[C---:B------:R-:W-:Y:S01]  /*a930*/  HMMA.16816.F32.BF16 R56, R112.reuse, R110, R56 ;  /* 0x0000006e7038723c */ /* 0x040fe20000041838 */
[----:B------:R-:W1:Y:S02]  /*a940*/  LDSM.16.MT88.4 R108, [R201+0x900] ;  /* 0x00090000c96c783b */ /* 0x000e640000004200 */
[C---:B------:R-:W-:Y:S02]  /*a950*/  FMUL.FTZ R62, R2.reuse, R62 ;  /* 0x0000003e023e7220 */ /* 0x040fe40000410000 */
[C---:B------:R-:W-:Y:S02]  /*a960*/  FMUL.FTZ R63, R2.reuse, R63 ;  /* 0x0000003f023f7220 */ /* 0x040fe40000410000 */
[C---:B------:R-:W-:Y:S02]  /*a970*/  FMUL.FTZ R64, R3.reuse, R64 ;  /* 0x0000004003407220 */ /* 0x040fe40000410000 */
[----:B------:R-:W-:Y:S01]  /*a980*/  FMUL.FTZ R65, R3, R65 ;  /* 0x0000004103417220 */ /* 0x000fe20000410000 */
[----:B------:R-:W-:Y:S02]  /*a990*/  MUFU.EX2 R185, R185 ;  /* 0x000000b900b97308 */ /* 0x000fe40000000800 */
[C---:B------:R-:W-:Y:S03]  /*a9a0*/  HMMA.16816.F32.BF16 R60, R112.reuse, R12, R60 ;  /* 0x0000000c703c723c */ /* 0x040fe6000004183c */
[C---:B------:R-:W-:Y:S02]  /*a9b0*/  FMUL.FTZ R66, R2.reuse, R66 ;  /* 0x0000004202427220 */ /* 0x040fe40000410000 */
[----:B------:R-:W-:Y:S02]  /*a9c0*/  FMUL.FTZ R67, R2, R67 ;  /* 0x0000004302437220 */ /* 0x000fe40000410000 */
[----:B----4-:R-:W-:Y:S01]  /*a9d0*/  F2FP.BF16.PACK_AB R12, R133, R132 ;  /* 0x00000084850c723e */ /* 0x010fe200000010ff */
[----:B------:R-:W4:Y:S01]  /*a9e0*/  MUFU.EX2 R186, R186 ;  /* 0x000000ba00ba7308 */ /* 0x000f220000000800 */
[----:B------:R-:W-:Y:S03]  /*a9f0*/  F2FP.BF16.PACK_AB R13, R153, R152 ;  /* 0x00000098990d723e */ /* 0x000fe600000010ff */
[----:B------:R-:W-:Y:S01]  /*aa00*/  HMMA.16816.F32.BF16 R64, R112, R14, R64 ;  /* 0x0000000e7040723c */ /* 0x000fe20000041840 */
[----:B------:R-:W1:Y:S02]  /*aa10*/  LDSM.16.MT88.4 R112, [R204+0x3900] ;  /* 0x00390000cc70783b */ /* 0x000e640000004200 */
[--C-:B------:R-:W-:Y:S02]  /*aa20*/  FFMA.FTZ R40, R40, c[0x0][0x2d0], -R147.reuse ;  /* 0x0000b40028287a23 */ /* 0x100fe40000010893 */
[----:B------:R-:W-:Y:S01]  /*aa30*/  FFMA.FTZ R41, R41, c[0x0][0x2d0], -R147 ;  /* 0x0000b40029297a23 */ /* 0x000fe20000010893 */
[----:B------:R-:W-:Y:S01]  /*aa40*/  MUFU.EX2 R187, R187 ;  /* 0x000000bb00bb7308 */ /* 0x000fe20000000800 */
[----:B-----5:R-:W-:Y:S01]  /*aa50*/  F2FP.BF16.PACK_AB R14, R135, R134 ;  /* 0x00000086870e723e */ /* 0x020fe200000010ff */
[--C-:B------:R-:W-:Y:S01]  /*aa60*/  FFMA.FTZ R42, R42, c[0x0][0x2d0], -R145.reuse ;  /* 0x0000b4002a2a7a23 */ /* 0x100fe20000010891 */
[----:B------:R-:W-:Y:S03]  /*aa70*/  F2FP.BF16.PACK_AB R15, R155, R154 ;  /* 0x0000009a9b0f723e */ /* 0x000fe600000010ff */
[----:B------:R-:W-:Y:S02]  /*aa80*/  FFMA.FTZ R43, R43, c[0x0][0x2d0], -R145 ;  /* 0x0000b4002b2b7a23 */ /* 0x000fe40000010891 */
[--C-:B------:R-:W-:Y:S02]  /*aa90*/  FFMA.FTZ R44, R44, c[0x0][0x2d0], -R147.reuse ;  /* 0x0000b4002c2c7a23 */ /* 0x100fe40000010893 */
[C---:B--2---:R-:W-:Y:S01]  /*aaa0*/  HMMA.16816.F32.BF16 R4, R12.reuse, R120, R4 ;  /* 0x000000780c04723c */ /* 0x044fe20000041804 */
[----:B------:R-:W2:Y:S04]  /*aab0*/  MUFU.EX2 R224, R224 ;  /* 0x000000e000e07308 */ /* 0x000ea80000000800 */
[--C-:B------:R-:W-:Y:S02]  /*aac0*/  FFMA.FTZ R45, R45, c[0x0][0x2d0], -R147.reuse ;  /* 0x0000b4002d2d7a23 */ /* 0x100fe40000010893 */
[----:B------:R-:W-:Y:S01]  /*aad0*/  FFMA.FTZ R48, R48, c[0x0][0x2d0], -R147 ;  /* 0x0000b40030307a23 */ /* 0x000fe20000010893 */
[C---:B------:R-:W-:Y:S01]  /*aae0*/  HMMA.16816.F32.BF16 R8, R12.reuse, R122, R8 ;  /* 0x0000007a0c08723c */ /* 0x040fe20000041808 */
[----:B------:R-:W-:Y:S02]  /*aaf0*/  LDSM.16.MT88.4 R120, [R200+0x3900] ;  /* 0x00390000c878783b */ /* 0x000fe40000004200 */
[----:B------:R-:W-:Y:S01]  /*ab00*/  MUFU.EX2 R226, R226 ;  /* 0x000000e200e27308 */ /* 0x000fe20000000800 */
[--C-:B------:R-:W-:Y:S02]  /*ab10*/  FFMA.FTZ R46, R46, c[0x0][0x2d0], -R145.reuse ;  /* 0x0000b4002e2e7a23 */ /* 0x100fe40000010891 */
[----:B------:R-:W-:Y:S02]  /*ab20*/  FFMA.FTZ R47, R47, c[0x0][0x2d0], -R145 ;  /* 0x0000b4002f2f7a23 */ /* 0x000fe40000010891 */
[C---:B------:R-:W-:Y:S04]  /*ab30*/  HMMA.16816.F32.BF16 R68, R12.reuse, R16, R68 ;  /* 0x000000100c44723c */ /* 0x040fe80000041844 */
[----:B------:R-:W-:Y:S01]  /*ab40*/  FFMA.FTZ R138, R3, R216, R138 ;  /* 0x000000d8038a7223 */ /* 0x000fe2000001008a */
[----:B------:R-:W5:Y:S01]  /*ab50*/  MUFU.EX2 R227, R227 ;  /* 0x000000e300e37308 */ /* 0x000f620000000800 */
[----:B------:R-:W-:Y:S01]  /*ab60*/  MOV R3, R0 ;  /* 0x0000000000037202 */ /* 0x000fe20000000f00 */
[----:B------:R-:W-:Y:S01]  /*ab70*/  FFMA.FTZ R146, R2, R217, R146 ;  /* 0x000000d902927223 */ /* 0x000fe20000010092 */
        /* <DEDUP_REMOVED lines=10> */
[----:B------:R-:W1:Y:S02]  /*ac20*/  MUFU.EX2 R229, R229 ;  /* 0x000000e500e57308 */ /* 0x000e640000000800 */
[----:B------:R-:W-:Y:S02]  /*ac30*/  FADD.FTZ R117, R136, R117 ;  /* 0x0000007588757221 */ /* 0x000fe40000010000 */
[----:B------:R-:W-:Y:S02]  /*ac40*/  FADD.FTZ R139, R144, R139 ;  /* 0x0000008b908b7221 */ /* 0x000fe40000010000 */
[C---:B------:R-:W-:Y:S04]  /*ac50*/  HMMA.16816.F32.BF16 R84, R12.reuse, R128, R84 ;  /* 0x000000800c54723c */ /* 0x040fe80000041854 */
[----:B------:R-:W-:Y:S01]  /*ac60*/  MUFU.EX2 R40, R40 ;  /* 0x0000002800287308 */ /* 0x000fe20000000800 */
[----:B------:R-:W-:Y:S01]  /*ac70*/  FADD.FTZ R132, R132, R117 ;  /* 0x0000007584847221 */ /* 0x000fe20000010000 */
[----:B------:R-:W-:Y:S01]  /*ac80*/  MOV R117, R116 ;  /* 0x0000007400757202 */ /* 0x000fe20000000f00 */
        /* <DEDUP_REMOVED lines=15> */
[----:B------:R-:W-:Y:S04]  /*ad80*/  MUFU.EX2 R43, R43 ;  /* 0x0000002b002b7308 */ /* 0x000fe80000000800 */
[C---:B------:R-:W-:Y:S01]  /*ad90*/  HMMA.16816.F32.BF16 R104, R12.reuse, R18, R104 ;  /* 0x000000120c68723c */ /* 0x040fe20000041868 */
[----:B------:R-:W2:Y:S05]  /*ada0*/  LDSM.16.MT88.4 R16, [R204+0x1100] ;  /* 0x00110000cc10783b */ /* 0x000eaa0000004200 */
[----:B------:R-:W-:Y:S02]  /*adb0*/  MUFU.EX2 R44, R44 ;  /* 0x0000002c002c7308 */ /* 0x000fe40000000800 */
[C---:B-1----:R-:W-:Y:S08]  /*adc0*/  HMMA.16816.F32.BF16 R52, R12.reuse, R108, R52 ;  /* 0x0000006c0c34723c */ /* 0x042ff00000041834 */
[C---:B------:R-:W-:Y:S01]  /*add0*/  HMMA.16816.F32.BF16 R56, R12.reuse, R110, R56 ;  /* 0x0000006e0c38723c */ /* 0x040fe20000041838 */
[----:B------:R-:W1:Y:S01]  /*ade0*/  LDSM.16.MT88.4 R108, [R200+0x1100] ;  /* 0x00110000c86c783b */ /* 0x000e620000004200 */
[----:B------:R-:W-:Y:S06]  /*adf0*/  MUFU.EX2 R45, R45 ;  /* 0x0000002d002d7308 */ /* 0x000fec0000000800 */
[C---:B------:R-:W-:Y:S04]  /*ae00*/  HMMA.16816.F32.BF16 R60, R12.reuse, R120, R60 ;  /* 0x000000780c3c723c */ /* 0x040fe8000004183c */
[----:B------:R-:W-:Y:S04]  /*ae10*/  MUFU.EX2 R48, R48 ;  /* 0x0000003000307308 */ /* 0x000fe80000000800 */
[----:B------:R-:W-:Y:S01]  /*ae20*/  HMMA.16816.F32.BF16 R64, R12, R122, R64 ;  /* 0x0000007a0c40723c */ /* 0x000fe20000041840 */
[----:B------:R-:W-:Y:S05]  /*ae30*/  LDSM.16.MT88.4 R120, [R201+0x4100] ;  /* 0x00410000c978783b */ /* 0x000fea0000004200 */
[----:B------:R-:W-:Y:S01]  /*ae40*/  MUFU.EX2 R46, R46 ;  /* 0x0000002e002e7308 */ /* 0x000fe20000000800 */
[----:B------:R-:W-:Y:S01]  /*ae50*/  F2FP.BF16.PACK_AB R12, R164, R165 ;  /* 0x000000a5a40c723e */ /* 0x000fe200000010ff */
[----:B------:R-:W-:Y:S01]  /*ae60*/  FADD.FTZ R165, R165, R134 ;  /* 0x00000086a5a57221 */ /* 0x000fe20000010000 */
[----:B------:R-:W-:Y:S03]  /*ae70*/  F2FP.BF16.PACK_AB R14, R167, R166 ;  /* 0x000000a6a70e723e */ /* 0x000fe600000010ff */
[----:B------:R-:W-:Y:S01]  /*ae80*/  F2FP.BF16.PACK_AB R13, R180, R181 ;  /* 0x000000b5b40d723e */ /* 0x000fe200000010ff */
[----:B------:R-:W-:Y:S01]  /*ae90*/  FADD.FTZ R181, R181, R154 ;  /* 0x0000009ab5b57221 */ /* 0x000fe20000010000 */
[----:B---3--:R-:W-:Y:S01]  /*aea0*/  F2FP.BF16.PACK_AB R15, R183, R182 ;  /* 0x000000b6b70f723e */ /* 0x008fe200000010ff */
[----:B------:R-:W-:Y:S01]  /*aeb0*/  FADD.FTZ R165, R164, R165 ;  /* 0x000000a5a4a57221 */ /* 0x000fe20000010000 */
[----:B------:R-:W-:Y:S01]  /*aec0*/  MUFU.EX2 R47, R47 ;  /* 0x0000002f002f7308 */ /* 0x000fe20000000800 */
[----:B------:R-:W-:Y:S02]  /*aed0*/  FADD.FTZ R181, R180, R181 ;  /* 0x000000b5b4b57221 */ /* 0x000fe40000010000 */
[----:B------:R-:W-:Y:S02]  /*aee0*/  FADD.FTZ R166, R166, R165 ;  /* 0x000000a5a6a67221 */ /* 0x000fe40000010000 */
[C---:B--2---:R-:W-:Y:S03]  /*aef0*/  HMMA.16816.F32.BF16 R4, R12.reuse, R16, R4 ;  /* 0x000000100c04723c */ /* 0x044fe60000041804 */
[----:B------:R-:W-:Y:S02]  /*af00*/  FADD.FTZ R182, R182, R181 ;  /* 0x000000b5b6b67221 */ /* 0x000fe40000010000 */
[----:B------:R-:W-:Y:S02]  /*af10*/  FADD.FTZ R166, R167, R166 ;  /* 0x000000a6a7a67221 */ /* 0x000fe40000010000 */
[----:B------:R-:W-:Y:S01]  /*af20*/  FADD.FTZ R183, R183, R182 ;  /* 0x000000b6b7b77221 */ /* 0x000fe20000010000 */
[C---:B------:R-:W-:Y:S01]  /*af30*/  HMMA.16816.F32.BF16 R8, R12.reuse, R18, R8 ;  /* 0x000000120c08723c */ /* 0x040fe20000041808 */
[----:B------:R-:W2:Y:S07]  /*af40*/  LDSM.16.MT88.4 R16, [R204+0x4100] ;  /* 0x00410000cc10783b */ /* 0x000eae0000004200 */
[C---:B------:R-:W-:Y:S08]  /*af50*/  HMMA.16816.F32.BF16 R68, R12.reuse, R20, R68 ;  /* 0x000000140c44723c */ /* 0x040ff00000041844 */
[C---:B------:R-:W-:Y:S01]  /*af60*/  HMMA.16816.F32.BF16 R72, R12.reuse, R22, R72 ;  /* 0x000000160c48723c */ /* 0x040fe20000041848 */
[----:B------:R-:W3:Y:S07]  /*af70*/  LDSM.16.MT88.4 R20, [R204+0x1900] ;  /* 0x00190000cc14783b */ /* 0x000eee0000004200 */
[C---:B------:R-:W-:Y:S08]  /*af80*/  HMMA.16816.F32.BF16 R76, R12.reuse, R24, R76 ;  /* 0x000000180c4c723c */ /* 0x040ff0000004184c */
[C---:B------:R-:W-:Y:S01]  /*af90*/  HMMA.16816.F32.BF16 R80, R12.reuse, R26, R80 ;  /* 0x0000001a0c50723c */ /* 0x040fe20000041850 */
[----:B------:R-:W3:Y:S07]  /*afa0*/  LDSM.16.MT88.4 R24, [R201+0x1900] ;  /* 0x00190000c918783b */ /* 0x000eee0000004200 */
[C---:B-1----:R-:W-:Y:S08]  /*afb0*/  HMMA.16816.F32.BF16 R84, R12.reuse, R108, R84 ;  /* 0x0000006c0c54723c */ /* 0x042ff00000041854 */
[C---:B------:R-:W-:Y:S01]  /*afc0*/  HMMA.16816.F32.BF16 R88, R12.reuse, R110, R88 ;  /* 0x0000006e0c58723c */ /* 0x040fe20000041858 */
[----:B------:R-:W-:Y:S07]  /*afd0*/  LDSM.16.MT88.4 R108, [R204+0x2900] ;  /* 0x00290000cc6c783b */ /* 0x000fee0000004200 */
[C---:B--2---:R-:W-:Y:S08]  /*afe0*/  HMMA.16816.F32.BF16 R92, R12.reuse, R16, R92 ;  /* 0x000000100c5c723c */ /* 0x044ff0000004185c */
[C---:B------:R-:W-:Y:S01]  /*aff0*/  HMMA.16816.F32.BF16 R96, R12.reuse, R18, R96 ;  /* 0x000000120c60723c */ /* 0x040fe20000041860 */
[----:B------:R-:W1:Y:S07]  /*b000*/  LDSM.16.MT88.4 R16, [R200+0x1900] ;  /* 0x00190000c810783b */ /* 0x000e6e0000004200 */
[C---:B------:R-:W-:Y:S08]  /*b010*/  HMMA.16816.F32.BF16 R100, R12.reuse, R112, R100 ;  /* 0x000000700c64723c */ /* 0x040ff00000041864 */
[C---:B------:R-:W-:Y:S08]  /*b020*/  HMMA.16816.F32.BF16 R104, R12.reuse, R114, R104 ;  /* 0x000000720c68723c */ /* 0x040ff00000041868 */
[C---:B------:R-:W-:Y:S07]  /*b030*/  HMMA.16816.F32.BF16 R52, R12.reuse, R120, R52 ;  /* 0x000000780c34723c */ /* 0x040fee0000041834 */
[--C-:B------:R-:W-:Y:S01]  /*b040*/  FFMA.FTZ R120, R36, c[0x0][0x2d0], -R147.reuse ;  /* 0x0000b40024787a23 */ /* 0x100fe20000010893 */
[C---:B------:R-:W-:Y:S04]  /*b050*/  HMMA.16816.F32.BF16 R56, R12.reuse, R122, R56 ;  /* 0x0000007a0c38723c */ /* 0x040fe80000041838 */
[--C-:B------:R-:W-:Y:S01]  /*b060*/  FFMA.FTZ R121, R37, c[0x0][0x2d0], -R147.reuse ;  /* 0x0000b40025797a23 */ /* 0x100fe20000010893 */
[----:B------:R-:W-:Y:S01]  /*b070*/  MUFU.EX2 R120, R120 ;  /* 0x0000007800787308 */ /* 0x000fe20000000800 */
[----:B------:R-:W-:Y:S02]  /*b080*/  FFMA.FTZ R147, R49, c[0x0][0x2d0], -R147 ;  /* 0x0000b40031937a23 */ /* 0x000fe40000010893 */
[C---:B------:R-:W-:Y:S04]  /*b090*/  HMMA.16816.F32.BF16 R60, R12.reuse, R128, R60 ;  /* 0x000000800c3c723c */ /* 0x040fe8000004183c */
[--C-:B------:R-:W-:Y:S02]  /*b0a0*/  FFMA.FTZ R122, R38, c[0x0][0x2d0], -R145.reuse ;  /* 0x0000b400267a7a23 */ /* 0x100fe40000010891 */
[--C-:B------:R-:W-:Y:S01]  /*b0b0*/  FFMA.FTZ R123, R39, c[0x0][0x2d0], -R145.reuse ;  /* 0x0000b400277b7a23 */ /* 0x100fe20000010891 */
[----:B------:R-:W2:Y:S01]  /*b0c0*/  MUFU.EX2 R121, R121 ;  /* 0x0000007900797308 */ /* 0x000ea20000000800 */
[----:B------:R-:W-:Y:S01]  /*b0d0*/  HMMA.16816.F32.BF16 R64, R12, R130, R64 ;  /* 0x000000820c40723c */ /* 0x000fe20000041840 */
[----:B------:R-:W-:Y:S03]  /*b0e0*/  LDSM.16.MT88.4 R36, [R201+0x2900] ;  /* 0x00290000c924783b */ /* 0x000fe60000004200 */
[--C-:B------:R-:W-:Y:S02]  /*b0f0*/  FFMA.FTZ R49, R50, c[0x0][0x2d0], -R145.reuse ;  /* 0x0000b40032317a23 */ /* 0x100fe40000010891 */
[----:B------:R-:W-:Y:S01]  /*b100*/  FFMA.FTZ R145, R51, c[0x0][0x2d0], -R145 ;  /* 0x0000b40033917a23 */ /* 0x000fe20000010891 */
[----:B----4-:R-:W-:Y:S01]  /*b110*/  F2FP.BF16.PACK_AB R12, R186, R185 ;  /* 0x000000b9ba0c723e */ /* 0x010fe200000010ff */
[----:B------:R-:W-:Y:S01]  /*b120*/  FADD.FTZ R185, R185, R166 ;  /* 0x000000a6b9b97221 */ /* 0x000fe20000010000 */
[----:B------:R-:W-:Y:S01]  /*b130*/  F2FP.BF16.PACK_AB R14, R224, R187 ;  /* 0x000000bbe00e723e */ /* 0x000fe200000010ff */
[----:B------:R-:W-:Y:S02]  /*b140*/  MUFU.EX2 R122, R122 ;  /* 0x0000007a007a7308 */ /* 0x000fe40000000800 */
[----:B-----5:R-:W-:Y:S01]  /*b150*/  F2FP.BF16.PACK_AB R13, R227, R226 ;  /* 0x000000e2e30d723e */ /* 0x020fe200000010ff */
[----:B------:R-:W-:Y:S01]  /*b160*/  FADD.FTZ R226, R226, R183 ;  /* 0x000000b7e2e27221 */ /* 0x000fe20000010000 */
[----:B------:R-:W-:Y:S01]  /*b170*/  F2FP.BF16.PACK_AB R15, R229, R228 ;  /* 0x000000e4e50f723e */ /* 0x000fe200000010ff */
[----:B------:R-:W-:Y:S02]  /*b180*/  FADD.FTZ R186, R186, R185 ;  /* 0x000000b9baba7221 */ /* 0x000fe40000010000 */
[----:B------:R-:W-:Y:S02]  /*b190*/  FADD.FTZ R227, R227, R226 ;  /* 0x000000e2e3e37221 */ /* 0x000fe40000010000 */
[----:B------:R-:W-:Y:S01]  /*b1a0*/  FADD.FTZ R187, R187, R186 ;  /* 0x000000babbbb7221 */ /* 0x000fe20000010000 */
[----:B------:R-:W4:Y:S01]  /*b1b0*/  MUFU.EX2 R123, R123 ;  /* 0x0000007b007b7308 */ /* 0x000f220000000800 */
[C---:B---3--:R-:W-:Y:S03]  /*b1c0*/  HMMA.16816.F32.BF16 R4, R12.reuse, R20, R4 ;  /* 0x000000140c04723c */ /* 0x048fe60000041804 */
[----:B------:R-:W-:Y:S02]  /*b1d0*/  FADD.FTZ R228, R228, R227 ;  /* 0x000000e3e4e47221 */ /* 0x000fe40000010000 */
[----:B------:R-:W-:Y:S02]  /*b1e0*/  FADD.FTZ R187, R224, R187 ;  /* 0x000000bbe0bb7221 */ /* 0x000fe40000010000 */
[----:B------:R-:W-:Y:S01]  /*b1f0*/  FADD.FTZ R229, R229, R228 ;  /* 0x000000e4e5e57221 */ /* 0x000fe20000010000 */
[C---:B------:R-:W-:Y:S01]  /*b200*/  HMMA.16816.F32.BF16 R8, R12.reuse, R22, R8 ;  /* 0x000000160c08723c */ /* 0x040fe20000041808 */
[----:B------:R-:W3:Y:S01]  /*b210*/  LDSM.16.MT88.4 R20, [R204+0x4900] ;  /* 0x00490000cc14783b */ /* 0x000ee20000004200 */
[----:B------:R-:W5:Y:S06]  /*b220*/  MUFU.EX2 R147, R147 ;  /* 0x0000009300937308 */ /* 0x000f6c0000000800 */
[C---:B------:R-:W-:Y:S04]  /*b230*/  HMMA.16816.F32.BF16 R68, R12.reuse, R28, R68 ;  /* 0x0000001c0c44723c */ /* 0x040fe80000041844 */
[----:B------:R-:W-:Y:S04]  /*b240*/  MUFU.EX2 R49, R49 ;  /* 0x0000003100317308 */ /* 0x000fe80000000800 */
[C---:B------:R-:W-:Y:S01]  /*b250*/  HMMA.16816.F32.BF16 R72, R12.reuse, R30, R72 ;  /* 0x0000001e0c48723c */ /* 0x040fe20000041848 */
[----:B------:R-:W2:Y:S05]  /*b260*/  LDSM.16.MT88.4 R28, [R202+0x4900] ;  /* 0x00490000ca1c783b */ /* 0x000eaa0000004200 */
[----:B------:R-:W2:Y:S02]  /*b270*/  MUFU.EX2 R50, R145 ;  /* 0x0000009100327308 */ /* 0x000ea40000000800 */
[C---:B------:R-:W-:Y:S08]  /*b280*/  HMMA.16816.F32.BF16 R76, R12.reuse, R24, R76 ;  /* 0x000000180c4c723c */ /* 0x040ff0000004184c */
[C---:B------:R-:W-:Y:S01]  /*b290*/  HMMA.16816.F32.BF16 R80, R12.reuse, R26, R80 ;  /* 0x0000001a0c50723c */ /* 0x040fe20000041850 */
[----:B------:R-:W4:Y:S07]  /*b2a0*/  LDSM.16.MT88.4 R24, [R201+0x4900] ;  /* 0x00490000c918783b */ /* 0x000f2e0000004200 */
[C---:B-1----:R-:W-:Y:S08]  /*b2b0*/  HMMA.16816.F32.BF16 R84, R12.reuse, R16, R84 ;  /* 0x000000100c54723c */ /* 0x042ff00000041854 */
[C---:B------:R-:W-:Y:S01]  /*b2c0*/  HMMA.16816.F32.BF16 R88, R12.reuse, R18, R88 ;  /* 0x000000120c58723c */ /* 0x040fe20000041858 */
[----:B------:R-:W1:Y:S07]  /*b2d0*/  LDSM.16.MT88.4 R16, [R200+0x4900] ;  /* 0x00490000c810783b */ /* 0x000e6e0000004200 */
[C---:B---3--:R-:W-:Y:S08]  /*b2e0*/  HMMA.16816.F32.BF16 R92, R12.reuse, R20, R92 ;  /* 0x000000140c5c723c */ /* 0x048ff0000004185c */
[C---:B------:R-:W-:Y:S01]  /*b2f0*/  HMMA.16816.F32.BF16 R96, R12.reuse, R22, R96 ;  /* 0x000000160c60723c */ /* 0x040fe20000041860 */
[----:B------:R-:W3:Y:S07]  /*b300*/  LDSM.16.MT88.4 R20, [R204+0x2100] ;  /* 0x00210000cc14783b */ /* 0x000eee0000004200 */
[C---:B--2---:R-:W-:Y:S08]  /*b310*/  HMMA.16816.F32.BF16 R100, R12.reuse, R28, R100 ;  /* 0x0000001c0c64723c */ /* 0x044ff00000041864 */
[C---:B------:R-:W-:Y:S01]  /*b320*/  HMMA.16816.F32.BF16 R104, R12.reuse, R30, R104 ;  /* 0x0000001e0c68723c */ /* 0x040fe20000041868 */
[----:B------:R-:W2:Y:S07]  /*b330*/  LDSM.16.MT88.4 R28, [R202+0x2100] ;  /* 0x00210000ca1c783b */ /* 0x000eae0000004200 */
[C---:B----4-:R-:W-:Y:S08]  /*b340*/  HMMA.16816.F32.BF16 R52, R12.reuse, R24, R52 ;  /* 0x000000180c34723c */ /* 0x050ff00000041834 */
[C---:B------:R-:W-:Y:S01]  /*b350*/  HMMA.16816.F32.BF16 R56, R12.reuse, R26, R56 ;  /* 0x0000001a0c38723c */ /* 0x040fe20000041838 */
[----:B------:R-:W4:Y:S07]  /*b360*/  LDSM.16.MT88.4 R24, [R201+0x2100] ;  /* 0x00210000c918783b */ /* 0x000f2e0000004200 */
[C---:B-1----:R-:W-:Y:S08]  /*b370*/  HMMA.16816.F32.BF16 R60, R12.reuse, R16, R60 ;  /* 0x000000100c3c723c */ /* 0x042ff0000004183c */
[----:B------:R-:W-:Y:S01]  /*b380*/  HMMA.16816.F32.BF16 R64, R12, R18, R64 ;  /* 0x000000120c40723c */ /* 0x000fe20000041840 */
[----:B------:R-:W1:Y:S06]  /*b390*/  LDSM.16.MT88.4 R16, [R200+0x2100] ;  /* 0x00210000c810783b */ /* 0x000e6c0000004200 */
        /* <DEDUP_REMOVED lines=9> */
[C---:B---3--:R-:W-:Y:S03]  /*b430*/  HMMA.16816.F32.BF16 R4, R12.reuse, R20, R4 ;  /* 0x000000140c04723c */ /* 0x048fe60000041804 */
[----:B------:R-:W-:Y:S02]  /*b440*/  FADD.FTZ R42, R42, R123 ;  /* 0x0000007b2a2a7221 */ /* 0x000fe40000010000 */
[----:B------:R-:W-:Y:S02]  /*b450*/  FADD.FTZ R41, R41, R40 ;  /* 0x0000002829297221 */ /* 0x000fe40000010000 */
[----:B------:R-:W-:Y:S01]  /*b460*/  FADD.FTZ R43, R43, R42 ;  /* 0x0000002a2b2b7221 */ /* 0x000fe20000010000 */
        /* <DEDUP_REMOVED lines=15> */
[C---:B------:R-:W-:Y:S08]  /*b560*/  HMMA.16816.F32.BF16 R104, R12.reuse, R30, R104 ;  /* 0x0000001e0c68723c */ /* 0x040ff00000041868 */
[C---:B----4-:R-:W-:Y:S08]  /*b570*/  HMMA.16816.F32.BF16 R52, R12.reuse, R24, R52 ;  /* 0x000000180c34723c */ /* 0x050ff00000041834 */
[C---:B------:R-:W-:Y:S01]  /*b580*/  HMMA.16816.F32.BF16 R56, R12.reuse, R26, R56 ;  /* 0x0000001a0c38723c */ /* 0x040fe20000041838 */
[----:B------:R-:W2:Y:S07]  /*b590*/  LDSM.16.MT88.4 R24, [R204+0x5900] ;  /* 0x00590000cc18783b */ /* 0x000eae0000004200 */
[C---:B------:R-:W-:Y:S08]  /*b5a0*/  HMMA.16816.F32.BF16 R60, R12.reuse, R32, R60 ;  /* 0x000000200c3c723c */ /* 0x040ff0000004183c */
[----:B------:R-:W-:Y:S07]  /*b5b0*/  HMMA.16816.F32.BF16 R64, R12, R34, R64 ;  /* 0x000000220c40723c */ /* 0x000fee0000041840 */
[----:B------:R-:W-:Y:S01]  /*b5c0*/  F2FP.BF16.PACK_AB R12, R45, R44 ;  /* 0x0000002c2d0c723e */ /* 0x000fe200000010ff */
[----:B------:R-:W-:Y:S01]  /*b5d0*/  FADD.FTZ R44, R44, R41 ;  /* 0x000000292c2c7221 */ /* 0x000fe20000010000 */
[----:B-----5:R-:W-:Y:S03]  /*b5e0*/  F2FP.BF16.PACK_AB R14, R147, R48 ;  /* 0x00000030930e723e */ /* 0x020fe600000010ff */
[----:B------:R-:W-:Y:S01]  /*b5f0*/  F2FP.BF16.PACK_AB R13, R47, R46 ;  /* 0x0000002e2f0d723e */ /* 0x000fe200000010ff */
[----:B------:R-:W-:Y:S01]  /*b600*/  FADD.FTZ R46, R46, R43 ;  /* 0x0000002b2e2e7221 */ /* 0x000fe20000010000 */
[----:B------:R-:W-:Y:S01]  /*b610*/  F2FP.BF16.PACK_AB R15, R50, R49 ;  /* 0x00000031320f723e */ /* 0x000fe200000010ff */
[----:B------:R-:W-:Y:S02]  /*b620*/  FADD.FTZ R45, R45, R44 ;  /* 0x0000002c2d2d7221 */ /* 0x000fe40000010000 */
[----:B------:R-:W-:Y:S02]  /*b630*/  FADD.FTZ R46, R47, R46 ;  /* 0x0000002e2f2e7221 */ /* 0x000fe40000010000 */
[----:B------:R-:W-:Y:S02]  /*b640*/  FADD.FTZ R48, R48, R45 ;  /* 0x0000002d30307221 */ /* 0x000fe40000010000 */
[C---:B------:R-:W-:Y:S01]  /*b650*/  HMMA.16816.F32.BF16 R112, R12.reuse, R108, R4 ;  /* 0x0000006c0c70723c */ /* 0x040fe20000041804 */
[----:B------:R-:W4:Y:S02]  /*b660*/  LDSM.16.MT88.4 R4, [R202+0x5900] ;  /* 0x00590000ca04783b */ /* 0x000f240000004200 */
[----:B------:R-:W-:Y:S02]  /*b670*/  FADD.FTZ R49, R49, R46 ;  /* 0x0000002e31317221 */ /* 0x000fe40000010000 */
[----:B------:R-:W-:Y:S02]  /*b680*/  FADD.FTZ R216, R147, R48 ;  /* 0x0000003093d87221 */ /* 0x000fe40000010000 */
[----:B------:R-:W-:Y:S01]  /*b690*/  FADD.FTZ R217, R50, R49 ;  /* 0x0000003132d97221 */ /* 0x000fe20000010000 */
[C---:B------:R-:W-:Y:S01]  /*b6a0*/  HMMA.16816.F32.BF16 R108, R12.reuse, R110, R8 ;  /* 0x0000006e0c6c723c */ /* 0x040fe20000041808 */
[----:B------:R-:W5:Y:S07]  /*b6b0*/  LDSM.16.MT88.4 R8, [R201+0x5900] ;  /* 0x00590000c908783b */ /* 0x000f6e0000004200 */
[C---:B-1----:R-:W-:Y:S08]  /*b6c0*/  HMMA.16816.F32.BF16 R68, R12.reuse, R16, R68 ;  /* 0x000000100c44723c */ /* 0x042ff00000041844 */
[C---:B------:R-:W-:Y:S01]  /*b6d0*/  HMMA.16816.F32.BF16 R72, R12.reuse, R18, R72 ;  /* 0x000000120c48723c */ /* 0x040fe20000041848 */
[----:B------:R-:W1:Y:S07]  /*b6e0*/  LDSM.16.MT88.4 R16, [R200+0x5900] ;  /* 0x00590000c810783b */ /* 0x000e6e0000004200 */
        /* <DEDUP_REMOVED lines=10> */
[C---:B-1----:R-:W-:Y:S08]  /*b790*/  HMMA.16816.F32.BF16 R60, R12.reuse, R16, R60 ;  /* 0x000000100c3c723c */ /* 0x042ff0000004183c */
[----:B------:R-:W-:Y:S07]  /*b7a0*/  HMMA.16816.F32.BF16 R64, R12, R18, R64 ;  /* 0x000000120c40723c */ /* 0x000fee0000041840 */
[----:B------:R-:W-:Y:S01]  /*b7b0*/  MOV R12, R116 ;  /* 0x00000074000c7202 */ /* 0x000fe20000000f00 */
[----:B------:R-:W-:-:S05]  /*b7c0*/  @P0 BRA `(.L_x_186) ;  /* 0xffffd6d000000947 */ /* 0x000fca000383ffff */
.L_x_185:
[----:B------:R-:W-:-:S13]  /*b7d0*/  ISETP.GE.AND P0, PT, R184, R207, PT ;  /* 0x000000cfb800720c */ /* 0x000fda0003f06270 */
[----:B------:R-:W-:Y:S05]  /*b7e0*/  @!P0 BRA `(.L_x_187) ;  /* 0x00003d3000008947 */ /* 0x000fea0003800000 */
[----:B------:R-:W-:Y:S01]  /*b7f0*/  ULDC.64 UR4, c[0x0][0x1e0] ;  /* 0x0000780000047ab9 */ /* 0x000fe20000000a00 */
[----:B------:R-:W-:Y:S01]  /*b800*/  IADD3 R186, P0, R218, 0x40, RZ ;  /* 0x00000040daba7810 */ /* 0x000fe20007f1e0ff */
[----:B------:R-:W-:Y:S01]  /*b810*/  UIADD3 UR6, UP1, UR14, 0x80, URZ ;  /* 0x000000800e067890 */ /* 0x000fe2000ff3e03f */
[----:B------:R-:W-:Y:S01]  /*b820*/  IMAD.MOV.U32 R2, RZ, RZ, R12 ;  /* 0x000000ffff027224 */ /* 0x000fe200078e000c */
[----:B------:R-:W-:Y:S01]  /*b830*/  USHF.L.U64.HI UR13, UR4, 0x6, UR5 ;  /* 0x00000006040d7899 */ /* 0x000fe20008010205 */
[----:B------:R-:W-:Y:S01]  /*b840*/  IMAD.MOV.U32 R3, RZ, RZ, R0 ;  /* 0x000000ffff037224 */ /* 0x000fe200078e0000 */
[----:B------:R-:W-:Y:S01]  /*b850*/  USHF.L.U32 UR15, UR4, 0x6, URZ ;  /* 0x00000006040f7899 */ /* 0x000fe2000800063f */
[-C--:B------:R-:W-:Y:S01]  /*b860*/  IADD3.X R187, RZ, R221.reuse, RZ, P0, !PT ;  /* 0x000000ddffbb7210 */ /* 0x080fe200007fe4ff */
[----:B------:R-:W-:Y:S01]  /*b870*/  UMOV UR14, 0x60 ;  /* 0x00000060000e7882 */ /* 0x000fe20000000000 */
[----:B------:R-:W-:Y:S01]  /*b880*/  @P4 IMAD.HI.U32 R185, R209, c[0x0][0x2c8], RZ ;  /* 0x0000b200d1b94a27 */ /* 0x000fe200078e00ff */
[----:B------:R-:W-:Y:S01]  /*b890*/  ULDC.64 UR4, c[0x0][0x208] ;  /* 0x0000820000047ab9 */ /* 0x000fe20000000a00 */
[----:B------:R-:W-:Y:S01]  /*b8a0*/  MOV R219, R221 ;  /* 0x000000dd00db7202 */ /* 0x000fe20000000f00 */
[----:B------:R-:W-:-:S02]  /*b8b0*/  UIADD3 UR16, UP0, UR9, 0x80, URZ ;  /* 0x0000008009107890 */ /* 0x000fc4000ff1e03f */
[----:B------:R-:W-:Y:S02]  /*b8c0*/  UIMAD.WIDE.U32 UR18, UR14, UR4, URZ ;  /* 0x000000040e1272a5 */ /* 0x000fe4000f8e003f */
[----:B------:R-:W-:Y:S02]  /*b8d0*/  UIMAD UR5, UR14, UR5, URZ ;  /* 0x000000050e0572a4 */ /* 0x000fe4000f8e023f */
[----:B------:R-:W-:Y:S02]  /*b8e0*/  UIADD3.X UR8, URZ, UR8, URZ, UP1, !UPT ;  /* 0x000000083f087290 */ /* 0x000fe40008ffe43f */
[----:B------:R-:W-:Y:S02]  /*b8f0*/  UIADD3.X UR4, URZ, UR12, URZ, UP0, !UPT ;  /* 0x0000000c3f047290 */ /* 0x000fe400087fe43f */
[----:B------:R-:W-:Y:S02]  /*b900*/  UIADD3 UR5, UR19, UR5, URZ ;  /* 0x0000000513057290 */ /* 0x000fe4000fffe03f */
.L_x_196:
[----:B------:R-:W-:Y:S04]  /*b910*/  DEPBAR.LE SB0, 0x0 ;  /* 0x000080000000791a */ /* 0x000fe80000000000 */
[----:B------:R-:W-:Y:S01]  /*b920*/  BAR.SYNC.DEFER_BLOCKING 0x0 ;  /* 0x0000000000007b1d */ /* 0x000fe20000010000 */
[C---:B------:R-:W-:Y:S04]  /*b930*/  IMAD.WIDE.U32 R136, R184.reuse, UR18, R218 ;  /* 0x00000012b8887c25 */ /* 0x040fe8000f8e00da */
[----:B------:R-:W-:Y:S01]  /*b940*/  IMAD.WIDE.U32 R134, R184, UR18, R186 ;  /* 0x00000012b8867c25 */ /* 0x000fe2000f8e00ba */
[----:B------:R-:W-:Y:S03]  /*b950*/  LEA R180, P1, R136, c[0x0][0x1f8], 0x1 ;  /* 0x00007e0088b47a11 */ /* 0x000fe600078208ff */
[----:B------:R-:W-:Y:S01]  /*b960*/  IMAD R132, R184, UR5, RZ ;  /* 0x00000005b8847c24 */ /* 0x000fe2000f8e02ff */
[----:B------:R-:W-:Y:S02]  /*b970*/  LEA R166, P0, R134, c[0x0][0x1f8], 0x1 ;  /* 0x00007e0086a67a11 */ /* 0x000fe400078008ff */
[----:B------:R-:W-:Y:S01]  /*b980*/  IADD3 R152, P2, R180, UR9, RZ ;  /* 0x00000009b4987c10 */ /* 0x000fe2000ff5e0ff */
[----:B------:R-:W1:Y:S05]  /*b990*/  LDSM.16.M88.4 R8, [R206+0x8100] ;  /* 0x00810000ce08783b */ /* 0x000e6a0000000200 */
[----:B------:R-:W2:Y:S05]  /*b9a0*/  LDSM.16.M88.4 R16, [R206+0x8900] ;  /* 0x00890000ce10783b */ /* 0x000eaa0000000200 */
[----:B------:R-:W3:Y:S05]  /*b9b0*/  LDSM.16.M88.4 R24, [R206+0x9100] ;  /* 0x00910000ce18783b */ /* 0x000eea0000000200 */
[----:B------:R-:W4:Y:S05]  /*b9c0*/  LDSM.16.M88.4 R32, [R206+0x9900] ;  /* 0x00990000ce20783b */ /* 0x000f2a0000000200 */
[----:B------:R-:W5:Y:S05]  /*b9d0*/  LDSM.16.M88.4 R40, [R206+0xa100] ;  /* 0x00a10000ce28783b */ /* 0x000f6a0000000200 */
[----:B------:R-:W3:Y:S05]  /*b9e0*/  LDSM.16.M88.4 R48, [R206+0xa900] ;  /* 0x00a90000ce30783b */ /* 0x000eea0000000200 */
[----:B------:R-:W3:Y:S05]  /*b9f0*/  LDSM.16.M88.4 R116, [R205] ;  /* 0x00000000cd74783b */ /* 0x000eea0000000200 */
[----:B------:R-:W4:Y:S01]  /*ba00*/  LDSM.16.M88.4 R120, [R199] ;  /* 0x00000000c778783b */ /* 0x000f220000000200 */
[C---:B-1----:R-:W-:Y:S04]  /*ba10*/  HMMA.16816.F32.BF16 R4, R124.reuse, R8, RZ ;  /* 0x000000087c04723c */ /* 0x042fe800000418ff */
[----:B------:R-:W1:Y:S05]  /*ba20*/  LDSM.16.M88.4 R128, [R198] ;  /* 0x00000000c680783b */ /* 0x000e6a0000000200 */
[----:B------:R-:W-:Y:S01]  /*ba30*/  LDSM.16.M88.4 R144, [R195] ;  /* 0x00000000c390783b */ /* 0x000fe20000000200 */
[C---:B------:R-:W-:Y:S08]  /*ba40*/  HMMA.16816.F32.BF16 R8, R124.reuse, R10, RZ ;  /* 0x0000000a7c08723c */ /* 0x040ff000000418ff */
[C---:B--2---:R-:W-:Y:S08]  /*ba50*/  HMMA.16816.F32.BF16 R12, R124.reuse, R16, RZ ;  /* 0x000000107c0c723c */ /* 0x044ff000000418ff */
[C---:B------:R-:W-:Y:S08]  /*ba60*/  HMMA.16816.F32.BF16 R16, R124.reuse, R18, RZ ;  /* 0x000000127c10723c */ /* 0x040ff000000418ff */
[C---:B---3--:R-:W-:Y:S08]  /*ba70*/  HMMA.16816.F32.BF16 R20, R124.reuse, R24, RZ ;  /* 0x000000187c14723c */ /* 0x048ff000000418ff */
[C---:B------:R-:W-:Y:S08]  /*ba80*/  HMMA.16816.F32.BF16 R24, R124.reuse, R26, RZ ;  /* 0x0000001a7c18723c */ /* 0x040ff000000418ff */
[C---:B----4-:R-:W-:Y:S08]  /*ba90*/  HMMA.16816.F32.BF16 R28, R124.reuse, R32, RZ ;  /* 0x000000207c1c723c */ /* 0x050ff000000418ff */
[C---:B------:R-:W-:Y:S08]  /*baa0*/  HMMA.16816.F32.BF16 R32, R124.reuse, R34, RZ ;  /* 0x000000227c20723c */ /* 0x040ff000000418ff */
[C---:B-----5:R-:W-:Y:S07]  /*bab0*/  HMMA.16816.F32.BF16 R36, R124.reuse, R40, RZ ;  /* 0x000000287c24723c */ /* 0x060fee00000418ff */
[----:B------:R-:W-:Y:S05]  /*bac0*/  SHF.R.S32.HI R41, RZ, 0x1f, R184 ;  /* 0x0000001fff297819 */ /* 0x000fea00000114b8 */
[----:B------:R-:W-:Y:S02]  /*bad0*/  IMAD R132, R41, UR18, R132 ;  /* 0x0000001229847c24 */ /* 0x000fe4000f8e0284 */
[C---:B------:R-:W-:Y:S02]  /*bae0*/  HMMA.16816.F32.BF16 R40, R124.reuse, R42, RZ ;  /* 0x0000002a7c28723c */ /* 0x040fe400000418ff */
[----:B------:R-:W-:Y:S02]  /*baf0*/  IMAD.IADD R0, R137, 0x1, R132 ;  /* 0x0000000189007824 */ /* 0x000fe400078e0284 */
[----:B------:R-:W-:Y:S03]  /*bb00*/  IMAD.IADD R132, R132, 0x1, R135 ;  /* 0x0000000184847824 */ /* 0x000fe600078e0287 */
[----:B------:R-:W-:Y:S01]  /*bb10*/  LEA.HI.X R181, R136, c[0x0][0x1fc], R0, 0x1, P1 ;  /* 0x00007f0088b57a11 */ /* 0x000fe200008f0c00 */
[C---:B------:R-:W-:Y:S01]  /*bb20*/  HMMA.16816.F32.BF16 R44, R124.reuse, R48, RZ ;  /* 0x000000307c2c723c */ /* 0x040fe200000418ff */
[----:B------:R-:W-:Y:S03]  /*bb30*/  LDSM.16.M88.4 R136, [R196] ;  /* 0x00000000c488783b */ /* 0x000fe60000000200 */
[----:B------:R-:W-:Y:S02]  /*bb40*/  LEA.HI.X R167, R134, c[0x0][0x1fc], R132, 0x1, P0 ;  /* 0x00007f0086a77a11 */ /* 0x000fe400000f0c84 */
[----:B------:R-:W2:Y:S01]  /*bb50*/  LDSM.16.M88.4 R132, [R197] ;  /* 0x00000000c584783b */ /* 0x000ea20000000200 */
[----:B------:R-:W-:Y:S01]  /*bb60*/  IADD3.X R153, R181, UR12, RZ, P2, !PT ;  /* 0x0000000cb5997c10 */ /* 0x000fe200097fe4ff */
[----:B------:R-:W-:Y:S01]  /*bb70*/  HMMA.16816.F32.BF16 R48, R124, R50, RZ ;  /* 0x000000327c30723c */ /* 0x000fe200000418ff */
[C---:B------:R-:W-:Y:S02]  /*bb80*/  IADD3 R164, P1, R152.reuse, UR9, RZ ;  /* 0x0000000998a47c10 */ /* 0x040fe4000ff3e0ff */
[----:B------:R-:W-:Y:S01]  /*bb90*/  @!PT LDS RZ, [RZ] ;  /* 0x00000000fffff984 */ /* 0x000fe20000000800 */
[----:B------:R-:W-:Y:S01]  /*bba0*/  @!PT LDS RZ, [RZ] ;  /* 0x00000000fffff984 */ /* 0x000fe20000000800 */
[----:B------:R-:W-:Y:S01]  /*bbb0*/  @!PT LDS RZ, [RZ] ;  /* 0x00000000fffff984 */ /* 0x000fe20000000800 */
[----:B------:R3:W-:Y:S01]  /*bbc0*/  LDGSTS.E.BYPASS.LTC128B.128 [R208+0x100], [R180.64], !P6 ;  /* 0x00100000b4d07fae */ /* 0x0007e2000f101d4a */
[----:B------:R-:W-:Y:S02]  /*bbd0*/  IADD3 R154, P0, R152, UR16, RZ ;  /* 0x00000010989a7c10 */ /* 0x000fe4000ff1e0ff */
[C---:B------:R-:W-:Y:S02]  /*bbe0*/  IADD3.X R165, R153.reuse, UR12, RZ, P1, !PT ;  /* 0x0000000c99a57c10 */ /* 0x040fe40008ffe4ff */
[C---:B------:R-:W-:Y:S01]  /*bbf0*/  HMMA.16816.F32.BF16 R4, R140.reuse, R116, R4 ;  /* 0x000000748c04723c */ /* 0x040fe20000041804 */
[----:B------:R4:W-:Y:S04]  /*bc00*/  LDGSTS.E.BYPASS.LTC128B.128 [R208+0x3100], [R166.64], !P5 ;  /* 0x03100000a6d07fae */ /* 0x0009e8000e901d4a */
[----:B------:R-:W-:Y:S01]  /*bc10*/  IADD3.X R155, R153, UR4, RZ, P0, !PT ;  /* 0x00000004999b7c10 */ /* 0x000fe200087fe4ff */
[----:B------:R5:W-:Y:S01]  /*bc20*/  LDGSTS.E.BYPASS.LTC128B.128 [R208+0x1100], [R152.64], !P6 ;  /* 0x0110000098d07fae */ /* 0x000be2000f101d4a */
[C---:B------:R-:W-:Y:S01]  /*bc30*/  ISETP.GT.AND P2, PT, R184.reuse, R207, PT ;  /* 0x000000cfb800720c */ /* 0x040fe20003f44270 */
[C---:B------:R-:W-:Y:S03]  /*bc40*/  HMMA.16816.F32.BF16 R8, R140.reuse, R118, R8 ;  /* 0x000000768c08723c */ /* 0x040fe60000041808 */
[----:B------:R5:W-:Y:S05]  /*bc50*/  LDGSTS.E.BYPASS.LTC128B.128 [R208+0x4100], [R152.64+0x80], !P5 ;  /* 0x0410008098d07fae */ /* 0x000bea000e901d4a */
[C---:B------:R-:W-:Y:S01]  /*bc60*/  HMMA.16816.F32.BF16 R12, R140.reuse, R120, R12 ;  /* 0x000000788c0c723c */ /* 0x040fe2000004180c */
[----:B------:R4:W-:Y:S03]  /*bc70*/  LDGSTS.E.BYPASS.LTC128B.128 [R208+0x2100], [R164.64], !P6 ;  /* 0x02100000a4d07fae */ /* 0x0009e6000f101d4a */
[----:B------:R-:W-:Y:S02]  /*bc80*/  @P2 IADD3 R0, R184, -0x1, RZ ;  /* 0xffffffffb8002810 */ /* 0x000fe40007ffe0ff */
[----:B------:R5:W-:Y:S02]  /*bc90*/  LDGSTS.E.BYPASS.LTC128B.128 [R208+0x5100], [R154.64], !P5 ;  /* 0x051000009ad07fae */ /* 0x000be4000e901d4a */
[C---:B------:R-:W-:Y:S03]  /*bca0*/  HMMA.16816.F32.BF16 R16, R140.reuse, R122, R16 ;  /* 0x0000007a8c10723c */ /* 0x040fe60000041810 */
[----:B------:R-:W3:Y:S05]  /*bcb0*/  LDSM.16.M88.4 R116, [R203+0x8100] ;  /* 0x00810000cb74783b */ /* 0x000eea0000000200 */
[C---:B-1----:R-:W-:Y:S01]  /*bcc0*/  HMMA.16816.F32.BF16 R20, R140.reuse, R128, R20 ;  /* 0x000000808c14723c */ /* 0x042fe20000041814 */
[----:B------:R-:W0:Y:S05]  /*bcd0*/  LDGDEPBAR ;  /* 0x00000000000079af */ /* 0x000e2a0000000000 */
[----:B------:R-:W1:Y:S02]  /*bce0*/  LDSM.16.M88.4 R120, [R203+0x8900] ;  /* 0x00890000cb78783b */ /* 0x000e640000000200 */
[C---:B------:R-:W-:Y:S03]  /*bcf0*/  HMMA.16816.F32.BF16 R24, R140.reuse, R130, R24 ;  /* 0x000000828c18723c */ /* 0x040fe60000041818 */
[----:B------:R-:W1:Y:S05]  /*bd00*/  LDSM.16.M88.4 R128, [R203+0x9100] ;  /* 0x00910000cb80783b */ /* 0x000e6a0000000200 */
[C---:B--2---:R-:W-:Y:S01]  /*bd10*/  HMMA.16816.F32.BF16 R28, R140.reuse, R132, R28 ;  /* 0x000000848c1c723c */ /* 0x044fe2000004181c */
[----:B-----5:R-:W-:Y:S05]  /*bd20*/  LDSM.16.M88.4 R152, [R194+0x1000] ;  /* 0x00100000c298783b */ /* 0x020fea0000000200 */
[----:B----4-:R-:W-:Y:S02]  /*bd30*/  LDSM.16.M88.4 R164, [R194+0x1800] ;  /* 0x00180000c2a4783b */ /* 0x010fe40000000200 */
[C---:B------:R-:W-:Y:S03]  /*bd40*/  HMMA.16816.F32.BF16 R32, R140.reuse, R134, R32 ;  /* 0x000000868c20723c */ /* 0x040fe60000041820 */
[----:B------:R-:W2:Y:S05]  /*bd50*/  LDSM.16.M88.4 R132, [R203+0x9900] ;  /* 0x00990000cb84783b */ /* 0x000eaa0000000200 */
[C---:B------:R-:W-:Y:S01]  /*bd60*/  HMMA.16816.F32.BF16 R36, R140.reuse, R136, R36 ;  /* 0x000000888c24723c */ /* 0x040fe20000041824 */
[----:B---3--:R-:W-:Y:S07]  /*bd70*/  LDSM.16.M88.4 R180, [R192] ;  /* 0x00000000c0b4783b */ /* 0x008fee0000000200 */
[C---:B------:R-:W-:Y:S01]  /*bd80*/  HMMA.16816.F32.BF16 R40, R140.reuse, R138, R40 ;  /* 0x0000008a8c28723c */ /* 0x040fe20000041828 */
[----:B------:R-:W3:Y:S07]  /*bd90*/  LDSM.16.M88.4 R136, [R203+0xa100] ;  /* 0x00a10000cb88783b */ /* 0x000eee0000000200 */
[C---:B------:R-:W-:Y:S08]  /*bda0*/  HMMA.16816.F32.BF16 R44, R140.reuse, R144, R44 ;  /* 0x000000908c2c723c */ /* 0x040ff0000004182c */
[----:B------:R-:W-:Y:S01]  /*bdb0*/  HMMA.16816.F32.BF16 R48, R140, R146, R48 ;  /* 0x000000928c30723c */ /* 0x000fe20000041830 */
[----:B------:R-:W-:Y:S07]  /*bdc0*/  LDSM.16.M88.4 R144, [R194+0x800] ;  /* 0x00080000c290783b */ /* 0x000fee0000000200 */
[C---:B------:R-:W-:Y:S08]  /*bdd0*/  HMMA.16816.F32.BF16 R4, R148.reuse, R116, R4 ;  /* 0x000000749404723c */ /* 0x040ff00000041804 */
[C---:B------:R-:W-:Y:S01]  /*bde0*/  HMMA.16816.F32.BF16 R8, R148.reuse, R118, R8 ;  /* 0x000000769408723c */ /* 0x040fe20000041808 */
[----:B------:R-:W4:Y:S07]  /*bdf0*/  LDSM.16.M88.4 R116, [R203+0xa900] ;  /* 0x00a90000cb74783b */ /* 0x000f2e0000000200 */
[C---:B-1----:R-:W-:Y:S08]  /*be00*/  HMMA.16816.F32.BF16 R12, R148.reuse, R120, R12 ;  /* 0x00000078940c723c */ /* 0x042ff0000004180c */
[C---:B------:R-:W-:Y:S01]  /*be10*/  HMMA.16816.F32.BF16 R16, R148.reuse, R122, R16 ;  /* 0x0000007a9410723c */ /* 0x040fe20000041810 */
[----:B------:R-:W1:Y:S07]  /*be20*/  LDSM.16.M88.4 R120, [R194] ;  /* 0x00000000c278783b */ /* 0x000e6e0000000200 */
        /* <DEDUP_REMOVED lines=8> */
[----:B------:R-:W-:Y:S07]  /*beb0*/  LDSM.16.M88.4 R136, [R206+0xc100] ;  /* 0x00c10000ce88783b */ /* 0x000fee0000000200 */
[C---:B----4-:R-:W-:Y:S08]  /*bec0*/  HMMA.16816.F32.BF16 R44, R148.reuse, R116, R44 ;  /* 0x00000074942c723c */ /* 0x050ff0000004182c */
[----:B------:R-:W-:Y:S01]  /*bed0*/  HMMA.16816.F32.BF16 R48, R148, R118, R48 ;  /* 0x000000769430723c */ /* 0x000fe20000041830 */
[----:B------:R-:W3:Y:S07]  /*bee0*/  LDSM.16.M88.4 R116, [R206+0xb100] ;  /* 0x00b10000ce74783b */ /* 0x000eee0000000200 */
[C---:B-1----:R-:W-:Y:S08]  /*bef0*/  HMMA.16816.F32.BF16 R4, R156.reuse, R120, R4 ;  /* 0x000000789c04723c */ /* 0x042ff00000041804 */
[C---:B------:R-:W-:Y:S01]  /*bf00*/  HMMA.16816.F32.BF16 R8, R156.reuse, R122, R8 ;  /* 0x0000007a9c08723c */ /* 0x040fe20000041808 */
[----:B------:R-:W1:Y:S07]  /*bf10*/  LDSM.16.M88.4 R120, [R206+0xb900] ;  /* 0x00b90000ce78783b */ /* 0x000e6e0000000200 */
[C---:B------:R-:W-:Y:S08]  /*bf20*/  HMMA.16816.F32.BF16 R12, R156.reuse, R144, R12 ;  /* 0x000000909c0c723c */ /* 0x040ff0000004180c */
[C---:B------:R-:W-:Y:S01]  /*bf30*/  HMMA.16816.F32.BF16 R16, R156.reuse, R146, R16 ;  /* 0x000000929c10723c */ /* 0x040fe20000041810 */
[----:B------:R-:W4:Y:S07]  /*bf40*/  LDSM.16.M88.4 R144, [R206+0xc900] ;  /* 0x00c90000ce90783b */ /* 0x000f2e0000000200 */
[C---:B------:R-:W-:Y:S08]  /*bf50*/  HMMA.16816.F32.BF16 R20, R156.reuse, R152, R20 ;  /* 0x000000989c14723c */ /* 0x040ff00000041814 */
[C---:B------:R-:W-:Y:S01]  /*bf60*/  HMMA.16816.F32.BF16 R24, R156.reuse, R154, R24 ;  /* 0x0000009a9c18723c */ /* 0x040fe20000041818 */
[----:B------:R-:W-:Y:S07]  /*bf70*/  LDSM.16.M88.4 R152, [R206+0xd900] ;  /* 0x00d90000ce98783b */ /* 0x000fee0000000200 */
[C---:B------:R-:W-:Y:S08]  /*bf80*/  HMMA.16816.F32.BF16 R28, R156.reuse, R164, R28 ;  /* 0x000000a49c1c723c */ /* 0x040ff0000004181c */
[C---:B------:R-:W-:Y:S01]  /*bf90*/  HMMA.16816.F32.BF16 R32, R156.reuse, R166, R32 ;  /* 0x000000a69c20723c */ /* 0x040fe20000041820 */
[----:B------:R-:W-:Y:S07]  /*bfa0*/  LDSM.16.M88.4 R164, [R193] ;  /* 0x00000000c1a4783b */ /* 0x000fee0000000200 */
[C---:B-----5:R-:W-:Y:S08]  /*bfb0*/  HMMA.16816.F32.BF16 R36, R156.reuse, R128, R36 ;  /* 0x000000809c24723c */ /* 0x060ff00000041824 */
[C---:B------:R-:W-:Y:S01]  /*bfc0*/  HMMA.16816.F32.BF16 R40, R156.reuse, R130, R40 ;  /* 0x000000829c28723c */ /* 0x040fe20000041828 */
[----:B------:R-:W5:Y:S07]  /*bfd0*/  LDSM.16.M88.4 R128, [R206+0xd100] ;  /* 0x00d10000ce80783b */ /* 0x000f6e0000000200 */
[C---:B--2---:R-:W-:Y:S08]  /*bfe0*/  HMMA.16816.F32.BF16 R44, R156.reuse, R132, R44 ;  /* 0x000000849c2c723c */ /* 0x044ff0000004182c */
[----:B------:R-:W-:Y:S01]  /*bff0*/  HMMA.16816.F32.BF16 R48, R156, R134, R48 ;  /* 0x000000869c30723c */ /* 0x000fe20000041830 */
[----:B------:R-:W2:Y:S07]  /*c000*/  LDSM.16.M88.4 R132, [R191] ;  /* 0x00000000bf84783b */ /* 0x000eae0000000200 */
[C---:B---3--:R-:W-:Y:S08]  /*c010*/  HMMA.16816.F32.BF16 R4, R160.reuse, R116, R4 ;  /* 0x00000074a004723c */ /* 0x048ff00000041804 */
[C---:B------:R-:W-:Y:S01]  /*c020*/  HMMA.16816.F32.BF16 R8, R160.reuse, R118, R8 ;  /* 0x00000076a008723c */ /* 0x040fe20000041808 */
[----:B------:R-:W3:Y:S07]  /*c030*/  LDSM.16.M88.4 R116, [R190] ;  /* 0x00000000be74783b */ /* 0x000eee0000000200 */
[C---:B-1----:R-:W-:Y:S08]  /*c040*/  HMMA.16816.F32.BF16 R12, R160.reuse, R120, R12 ;  /* 0x00000078a00c723c */ /* 0x042ff0000004180c */
[C---:B------:R-:W-:Y:S01]  /*c050*/  HMMA.16816.F32.BF16 R16, R160.reuse, R122, R16 ;  /* 0x0000007aa010723c */ /* 0x040fe20000041810 */
[----:B------:R-:W1:Y:S07]  /*c060*/  LDSM.16.M88.4 R120, [R189] ;  /* 0x00000000bd78783b */ /* 0x000e6e0000000200 */
[C---:B------:R-:W-:Y:S08]  /*c070*/  HMMA.16816.F32.BF16 R20, R160.reuse, R136, R20 ;  /* 0x00000088a014723c */ /* 0x040ff00000041814 */
[C---:B------:R-:W-:Y:S01]  /*c080*/  HMMA.16816.F32.BF16 R24, R160.reuse, R138, R24 ;  /* 0x0000008aa018723c */ /* 0x040fe20000041818 */
[----:B------:R-:W-:Y:S07]  /*c090*/  LDSM.16.M88.4 R136, [R203+0xb900] ;  /* 0x00b90000cb88783b */ /* 0x000fee0000000200 */
[C---:B----4-:R-:W-:Y:S08]  /*c0a0*/  HMMA.16816.F32.BF16 R28, R160.reuse, R144, R28 ;  /* 0x00000090a01c723c */ /* 0x050ff0000004181c */
[C---:B------:R-:W-:Y:S01]  /*c0b0*/  HMMA.16816.F32.BF16 R32, R160.reuse, R146, R32 ;  /* 0x00000092a020723c */ /* 0x040fe20000041820 */
[----:B------:R-:W-:Y:S07]  /*c0c0*/  LDSM.16.M88.4 R144, [R203+0xc100] ;  /* 0x00c10000cb90783b */ /* 0x000fee0000000200 */
[C---:B-----5:R-:W-:Y:S08]  /*c0d0*/  HMMA.16816.F32.BF16 R36, R160.reuse, R128, R36 ;  /* 0x00000080a024723c */ /* 0x060ff00000041824 */
[C---:B------:R-:W-:Y:S01]  /*c0e0*/  HMMA.16816.F32.BF16 R40, R160.reuse, R130, R40 ;  /* 0x00000082a028723c */ /* 0x040fe20000041828 */
[----:B------:R-:W4:Y:S07]  /*c0f0*/  LDSM.16.M88.4 R128, [R188] ;  /* 0x00000000bc80783b */ /* 0x000f2e0000000200 */
[C---:B------:R-:W-:Y:S08]  /*c100*/  HMMA.16816.F32.BF16 R44, R160.reuse, R152, R44 ;  /* 0x00000098a02c723c */ /* 0x040ff0000004182c */
[----:B------:R-:W-:Y:S01]  /*c110*/  HMMA.16816.F32.BF16 R48, R160, R154, R48 ;  /* 0x0000009aa030723c */ /* 0x000fe20000041830 */
[----:B------:R-:W-:Y:S07]  /*c120*/  LDSM.16.M88.4 R152, [R203+0xd100] ;  /* 0x00d10000cb98783b */ /* 0x000fee0000000200 */
[C---:B------:R-:W-:Y:S08]  /*c130*/  HMMA.16816.F32.BF16 R4, R168.reuse, R164, R4 ;  /* 0x000000a4a804723c */ /* 0x040ff00000041804 */
[C---:B------:R-:W-:Y:S01]  /*c140*/  HMMA.16816.F32.BF16 R8, R168.reuse, R166, R8 ;  /* 0x000000a6a808723c */ /* 0x040fe20000041808 */
[----:B------:R-:W-:Y:S07]  /*c150*/  LDSM.16.M88.4 R164, [R203+0xd900] ;  /* 0x00d90000cba4783b */ /* 0x000fee0000000200 */
[C---:B------:R-:W-:Y:S08]  /*c160*/  HMMA.16816.F32.BF16 R12, R168.reuse, R180, R12 ;  /* 0x000000b4a80c723c */ /* 0x040ff0000004180c */
[C---:B------:R-:W-:Y:S08]  /*c170*/  HMMA.16816.F32.BF16 R16, R168.reuse, R182, R16 ;  /* 0x000000b6a810723c */ /* 0x040ff00000041810 */
[C---:B--2---:R-:W-:Y:S08]  /*c180*/  HMMA.16816.F32.BF16 R20, R168.reuse, R132, R20 ;  /* 0x00000084a814723c */ /* 0x044ff00000041814 */
[C---:B------:R-:W-:Y:S01]  /*c190*/  HMMA.16816.F32.BF16 R24, R168.reuse, R134, R24 ;  /* 0x00000086a818723c */ /* 0x040fe20000041818 */
[----:B------:R-:W2:Y:S07]  /*c1a0*/  LDSM.16.M88.4 R132, [R203+0xb100] ;  /* 0x00b10000cb84783b */ /* 0x000eae0000000200 */
[C---:B---3--:R-:W-:Y:S08]  /*c1b0*/  HMMA.16816.F32.BF16 R28, R168.reuse, R116, R28 ;  /* 0x00000074a81c723c */ /* 0x048ff0000004181c */
[C---:B------:R-:W-:Y:S01]  /*c1c0*/  HMMA.16816.F32.BF16 R32, R168.reuse, R118, R32 ;  /* 0x00000076a820723c */ /* 0x040fe20000041820 */
[----:B------:R-:W3:Y:S07]  /*c1d0*/  LDSM.16.M88.4 R116, [R203+0xc900] ;  /* 0x00c90000cb74783b */ /* 0x000eee0000000200 */
[C---:B-1----:R-:W-:Y:S08]  /*c1e0*/  HMMA.16816.F32.BF16 R36, R168.reuse, R120, R36 ;  /* 0x00000078a824723c */ /* 0x042ff00000041824 */
[C---:B------:R-:W-:Y:S01]  /*c1f0*/  HMMA.16816.F32.BF16 R40, R168.reuse, R122, R40 ;  /* 0x0000007aa828723c */ /* 0x040fe20000041828 */
[----:B------:R-:W1:Y:S07]  /*c200*/  LDSM.16.M88.4 R120, [R194+0x3000] ;  /* 0x00300000c278783b */ /* 0x000e6e0000000200 */
[C---:B----4-:R-:W-:Y:S08]  /*c210*/  HMMA.16816.F32.BF16 R44, R168.reuse, R128, R44 ;  /* 0x00000080a82c723c */ /* 0x050ff0000004182c */
[----:B------:R-:W-:Y:S01]  /*c220*/  HMMA.16816.F32.BF16 R48, R168, R130, R48 ;  /* 0x00000082a830723c */ /* 0x000fe20000041830 */
[----:B------:R-:W4:Y:S07]  /*c230*/  LDSM.16.M88.4 R128, [R194+0x3800] ;  /* 0x00380000c280783b */ /* 0x000f2e0000000200 */
[C---:B--2---:R-:W-:Y:S08]  /*c240*/  HMMA.16816.F32.BF16 R4, R172.reuse, R132, R4 ;  /* 0x00000084ac04723c */ /* 0x044ff00000041804 */
[C---:B------:R-:W-:Y:S01]  /*c250*/  HMMA.16816.F32.BF16 R8, R172.reuse, R134, R8 ;  /* 0x00000086ac08723c */ /* 0x040fe20000041808 */
[----:B------:R-:W2:Y:S07]  /*c260*/  LDSM.16.M88.4 R132, [R194+0x4000] ;  /* 0x00400000c284783b */ /* 0x000eae0000000200 */
[C---:B------:R-:W-:Y:S08]  /*c270*/  HMMA.16816.F32.BF16 R12, R172.reuse, R136, R12 ;  /* 0x00000088ac0c723c */ /* 0x040ff0000004180c */
[C---:B------:R-:W-:Y:S08]  /*c280*/  HMMA.16816.F32.BF16 R16, R172.reuse, R138, R16 ;  /* 0x0000008aac10723c */ /* 0x040ff00000041810 */
[C---:B------:R-:W-:Y:S08]  /*c290*/  HMMA.16816.F32.BF16 R20, R172.reuse, R144, R20 ;  /* 0x00000090ac14723c */ /* 0x040ff00000041814 */
[C---:B------:R-:W-:Y:S08]  /*c2a0*/  HMMA.16816.F32.BF16 R24, R172.reuse, R146, R24 ;  /* 0x00000092ac18723c */ /* 0x040ff00000041818 */
[C---:B---3--:R-:W-:Y:S08]  /*c2b0*/  HMMA.16816.F32.BF16 R28, R172.reuse, R116, R28 ;  /* 0x00000074ac1c723c */ /* 0x048ff0000004181c */
[C---:B------:R-:W-:Y:S01]  /*c2c0*/  HMMA.16816.F32.BF16 R32, R172.reuse, R118, R32 ;  /* 0x00000076ac20723c */ /* 0x040fe20000041820 */
[----:B------:R-:W3:Y:S07]  /*c2d0*/  LDSM.16.M88.4 R116, [R194+0x4800] ;  /* 0x00480000c274783b */ /* 0x000eee0000000200 */
[C---:B------:R-:W-:Y:S08]  /*c2e0*/  HMMA.16816.F32.BF16 R36, R172.reuse, R152, R36 ;  /* 0x00000098ac24723c */ /* 0x040ff00000041824 */
[C---:B------:R-:W-:Y:S08]  /*c2f0*/  HMMA.16816.F32.BF16 R40, R172.reuse, R154, R40 ;  /* 0x0000009aac28723c */ /* 0x040ff00000041828 */
[C---:B------:R-:W-:Y:S08]  /*c300*/  HMMA.16816.F32.BF16 R44, R172.reuse, R164, R44 ;  /* 0x000000a4ac2c723c */ /* 0x040ff0000004182c */
[----:B------:R-:W-:Y:S08]  /*c310*/  HMMA.16816.F32.BF16 R48, R172, R166, R48 ;  /* 0x000000a6ac30723c */ /* 0x000ff00000041830 */
[C---:B-1----:R-:W-:Y:S08]  /*c320*/  HMMA.16816.F32.BF16 R4, R176.reuse, R120, R4 ;  /* 0x00000078b004723c */ /* 0x042ff00000041804 */
[C---:B------:R-:W-:Y:S01]  /*c330*/  HMMA.16816.F32.BF16 R8, R176.reuse, R122, R8 ;  /* 0x0000007ab008723c */ /* 0x040fe20000041808 */
[----:B------:R-:W1:Y:S07]  /*c340*/  LDSM.16.M88.4 R120, [R194+0x5000] ;  /* 0x00500000c278783b */ /* 0x000e6e0000000200 */
[C---:B----4-:R-:W-:Y:S07]  /*c350*/  HMMA.16816.F32.BF16 R12, R176.reuse, R128, R12 ;  /* 0x00000080b00c723c */ /* 0x050fee000004180c */
[----:B------:R-:W-:Y:S01]  /*c360*/  @P2 SHF.R.S32.HI R129, RZ, 0x1f, R0 ;  /* 0x0000001fff812819 */ /* 0x000fe20000011400 */
[C---:B------:R-:W-:Y:S04]  /*c370*/  HMMA.16816.F32.BF16 R16, R176.reuse, R130, R16 ;  /* 0x00000082b010723c */ /* 0x040fe80000041810 */
[----:B------:R-:W-:Y:S03]  /*c380*/  @P2 IMAD R129, R129, c[0x0][0x1e0], RZ ;  /* 0x0000780081812a24 */ /* 0x000fe600078e02ff */
[C---:B------:R-:W-:Y:S01]  /*c390*/  @P2 IMAD.WIDE.U32 R130, R0.reuse, c[0x0][0x1e0], RZ ;  /* 0x0000780000822a25 */ /* 0x040fe200078e00ff */
[C---:B--2---:R-:W-:Y:S04]  /*c3a0*/  HMMA.16816.F32.BF16 R20, R176.reuse, R132, R20 ;  /* 0x00000084b014723c */ /* 0x044fe80000041814 */
[----:B------:R-:W-:Y:S03]  /*c3b0*/  @P2 IMAD R129, R0, c[0x0][0x1e4], R129 ;  /* 0x0000790000812a24 */ /* 0x000fe600078e0281 */
[----:B------:R-:W-:Y:S01]  /*c3c0*/  @P2 IMAD.MOV.U32 R132, RZ, RZ, R210 ;  /* 0x000000ffff842224 */ /* 0x000fe200078e00d2 */
[C---:B------:R-:W-:Y:S04]  /*c3d0*/  HMMA.16816.F32.BF16 R24, R176.reuse, R134, R24 ;  /* 0x00000086b018723c */ /* 0x040fe80000041818 */
[----:B------:R-:W-:Y:S02]  /*c3e0*/  @P2 IMAD.MOV.U32 R133, RZ, RZ, R213 ;  /* 0x000000ffff852224 */ /* 0x000fe400078e00d5 */
[----:B------:R-:W-:Y:S02]  /*c3f0*/  @P2 IMAD.IADD R0, R131, 0x1, R129 ;  /* 0x0000000183002824 */ /* 0x000fe400078e0281 */
[----:B------:R-:W-:Y:S01]  /*c400*/  @P2 IMAD.WIDE.U32 R132, R130, 0x60, R132 ;  /* 0x0000006082842825 */ /* 0x000fe200078e0084 */
[C---:B---3--:R-:W-:Y:S01]  /*c410*/  HMMA.16816.F32.BF16 R28, R176.reuse, R116, R28 ;  /* 0x00000074b01c723c */ /* 0x048fe2000004181c */
[----:B------:R-:W2:Y:S01]  /*c420*/  LDSM.16.M88.4 R128, [R194+0x5800] ;  /* 0x00580000c280783b */ /* 0x000ea20000000200 */
[----:B------:R-:W-:Y:S04]  /*c430*/  DEPBAR.LE SB0, 0x0 ;  /* 0x000080000000791a */ /* 0x000fe80000000000 */
[----:B------:R-:W-:Y:S01]  /*c440*/  BAR.SYNC.DEFER_BLOCKING 0x0 ;  /* 0x0000000000007b1d */ /* 0x000fe20000010000 */
[----:B------:R-:W-:Y:S01]  /*c450*/  @P2 IMAD R0, R0, 0x60, RZ ;  /* 0x0000006000002824 */ /* 0x000fe200078e02ff */
[C---:B------:R-:W-:Y:S05]  /*c460*/  HMMA.16816.F32.BF16 R32, R176.reuse, R118, R32 ;  /* 0x00000076b020723c */ /* 0x040fea0000041820 */
[----:B------:R-:W-:Y:S02]  /*c470*/  @P2 IMAD.IADD R117, R133, 0x1, R0 ;  /* 0x0000000185752824 */ /* 0x000fe400078e0200 */
[----:B------:R-:W-:Y:S01]  /*c480*/  @P2 IMAD.SHL.U32 R116, R132, 0x2, RZ ;  /* 0x0000000284742824 */ /* 0x000fe200078e00ff */
[C---:B-1----:R-:W-:Y:S04]  /*c490*/  HMMA.16816.F32.BF16 R36, R176.reuse, R120, R36 ;  /* 0x00000078b024723c */ /* 0x042fe80000041824 */
[----:B------:R-:W-:Y:S02]  /*c4a0*/  @P2 IADD3 R118, P0, R116, c[0x0][0x1c8], RZ ;  /* 0x0000720074762a10 */ /* 0x000fe40007f1e0ff */
[----:B------:R-:W-:Y:S02]  /*c4b0*/  @P2 SHF.L.U64.HI R0, R132, 0x1, R117 ;  /* 0x0000000184002819 */ /* 0x000fe40000010275 */
[----:B------:R-:W-:Y:S01]  /*c4c0*/  @P2 IADD3 R132, P1, R116, 0x80, RZ ;  /* 0x0000008074842810 */ /* 0x000fe20007f3e0ff */
[C---:B------:R-:W-:Y:S03]  /*c4d0*/  HMMA.16816.F32.BF16 R40, R176.reuse, R122, R40 ;  /* 0x0000007ab028723c */ /* 0x040fe60000041828 */
[----:B------:R-:W-:Y:S02]  /*c4e0*/  @P2 IADD3.X R119, R0, c[0x0][0x1cc], RZ, P0, !PT ;  /* 0x0000730000772a10 */ /* 0x000fe400007fe4ff */
[----:B------:R-:W-:Y:S03]  /*c4f0*/  @P2 IADD3 R116, P0, R132, c[0x0][0x1c8], RZ ;  /* 0x0000720084742a10 */ /* 0x000fe60007f1e0ff */
[----:B------:R-:W-:Y:S01]  /*c500*/  @!PT LDS RZ, [RZ] ;  /* 0x00000000fffff984 */ /* 0x000fe20000000800 */
[----:B------:R-:W-:Y:S01]  /*c510*/  @!PT LDS RZ, [RZ] ;  /* 0x00000000fffff984 */ /* 0x000fe20000000800 */
[----:B------:R-:W-:Y:S01]  /*c520*/  @!PT LDS RZ, [RZ] ;  /* 0x00000000fffff984 */ /* 0x000fe20000000800 */
[----:B------:R1:W-:Y:S01]  /*c530*/  @P2 LDGSTS.E.BYPASS.LTC128B.128 [R208+0x8100], [R118.64], !P6 ;  /* 0x0810000076d02fae */ /* 0x0003e2000f101d4a */
[----:B------:R-:W-:Y:S03]  /*c540*/  @P2 IADD3.X R117, RZ, c[0x0][0x1cc], R0, P0, P1 ;  /* 0x00007300ff752a10 */ /* 0x000fe600007e2400 */
[----:B------:R-:W-:Y:S01]  /*c550*/  @P2 IADD3 R120, P0, R118, UR15, RZ ;  /* 0x0000000f76782c10 */ /* 0x000fe2000ff1e0ff */
[----:B------:R-:W-:Y:S01]  /*c560*/  IMAD.MOV.U32 R0, RZ, RZ, R209 ;  /* 0x000000ffff007224 */ /* 0x000fe200078e00d1 */
[----:B------:R3:W-:Y:S01]  /*c570*/  @P2 LDGSTS.E.BYPASS.LTC128B.128 [R208+0xb100], [R116.64], !P5 ;  /* 0x0b10000074d02fae */ /* 0x0007e2000e901d4a */
[----:B------:R-:W-:Y:S01]  /*c580*/  @P4 SHF.R.U32.HI R0, RZ, c[0x0][0x2cc], R185 ;  /* 0x0000b300ff004a19 */ /* 0x000fe200000116b9 */
[C---:B--2---:R-:W-:Y:S03]  /*c590*/  HMMA.16816.F32.BF16 R44, R176.reuse, R128, R44 ;  /* 0x00000080b02c723c */ /* 0x044fe6000004182c */
[----:B------:R-:W-:Y:S02]  /*c5a0*/  @P2 IADD3.X R121, R119, UR13, RZ, P0, !PT ;  /* 0x0000000d77792c10 */ /* 0x000fe400087fe4ff */
[C---:B------:R-:W-:Y:S02]  /*c5b0*/  @P2 IADD3 R134, P1, R120.reuse, UR15, RZ ;  /* 0x0000000f78862c10 */ /* 0x040fe4000ff3e0ff */
[----:B------:R-:W-:Y:S01]  /*c5c0*/  @P2 IADD3 R132, P0, R120, UR6, RZ ;  /* 0x0000000678842c10 */ /* 0x000fe2000ff1e0ff */
[----:B------:R2:W-:Y:S01]  /*c5d0*/  @P2 LDGSTS.E.BYPASS.LTC128B.128 [R208+0x9100], [R120.64], !P6 ;  /* 0x0910000078d02fae */ /* 0x0005e2000f101d4a */
[C---:B------:R-:W-:Y:S01]  /*c5e0*/  @P2 IADD3.X R135, R121.reuse, UR13, RZ, P1, !PT ;  /* 0x0000000d79872c10 */ /* 0x040fe20008ffe4ff */
[----:B------:R-:W-:Y:S03]  /*c5f0*/  HMMA.16816.F32.BF16 R48, R176, R130, R48 ;  /* 0x00000082b030723c */ /* 0x000fe60000041830 */
[----:B------:R2:W-:Y:S01]  /*c600*/  @P2 LDGSTS.E.BYPASS.LTC128B.128 [R208+0xc100], [R120.64+0x80], !P5 ;  /* 0x0c10008078d02fae */ /* 0x0005e2000e901d4a */
[----:B------:R-:W-:Y:S04]  /*c610*/  @P2 IADD3.X R133, R121, UR8, RZ, P0, !PT ;  /* 0x0000000879852c10 */ /* 0x000fe800087fe4ff */
[----:B------:R2:W-:Y:S05]  /*c620*/  @P2 LDGSTS.E.BYPASS.LTC128B.128 [R208+0xa100], [R134.64], !P6 ;  /* 0x0a10000086d02fae */ /* 0x0005ea000f101d4a */
[----:B------:R2:W-:Y:S01]  /*c630*/  @P2 LDGSTS.E.BYPASS.LTC128B.128 [R208+0xd100], [R132.64], !P5 ;  /* 0x0d10000084d02fae */ /* 0x0005e2000e901d4a */
[----:B---3--:R-:W-:Y:S04]  /*c640*/  IMAD R117, R184, -0x60, RZ ;  /* 0xffffffa0b8757824 */ /* 0x008fe800078e02ff */
[----:B-1----:R-:W1:Y:S01]  /*c650*/  SHFL.IDX PT, R118, R0, RZ, 0x1c1f ;  /* 0x001c1fff00767589 */ /* 0x002e6200000e0000 */
[----:B------:R-:W-:Y:S01]  /*c660*/  IMAD.IADD R119, R117, 0x1, -R214 ;  /* 0x0000000175777824 */ /* 0x000fe200078e0ad6 */
[----:B------:R-:W-:Y:S03]  /*c670*/  IADD3 R123, -R214, 0x1, R117 ;  /* 0x00000001d67b7810 */ /* 0x000fe60007ffe175 */
[----:B------:R-:W0:Y:S01]  /*c680*/  LDGDEPBAR ;  /* 0x00000000000079af */ /* 0x000e220000000000 */
[----:B------:R-:W-:Y:S04]  /*c690*/  IADD3 R123, R123, c[0x0][0x1d0], RZ ;  /* 0x000074007b7b7a10 */ /* 0x000fe80007ffe0ff */
[----:B------:R-:W-:Y:S04]  /*c6a0*/  IADD3 R123, R123, -c[0x0][0x168], RZ ;  /* 0x80005a007b7b7a10 */ /* 0x000fe80007ffe0ff */
[C---:B------:R-:W-:Y:S02]  /*c6b0*/  IADD3 R129, R123.reuse, c[0x0][0x328], RZ ;  /* 0x0000ca007b817a10 */ /* 0x040fe40007ffe0ff */
[----:B------:R-:W-:Y:S03]  /*c6c0*/  IADD3 R123, R123, UR7, RZ ;  /* 0x000000077b7b7c10 */ /* 0x000fe6000fffe0ff */
[--C-:B-1----:R-:W-:Y:S02]  /*c6d0*/  IMAD.IADD R131, R129, 0x1, R118.reuse ;  /* 0x0000000181837824 */ /* 0x102fe400078e0276 */
[----:B------:R-:W-:Y:S01]  /*c6e0*/  IMAD.IADD R116, R123, 0x1, R118 ;  /* 0x000000017b747824 */ /* 0x000fe200078e0276 */
[----:B------:R-:W-:-:S05]  /*c6f0*/  @!P3 BRA `(.L_x_188) ;  /* 0x000001800000b947 */ /* 0x000fca0003800000 */
[----:B--2---:R-:W-:Y:S01]  /*c700*/  IADD3 R118, R118, c[0x0][0x1d0], RZ ;  /* 0x0000740076767a10 */ /* 0x004fe20007ffe0ff */
        /* <DEDUP_REMOVED lines=13> */
.L_x_190:
[----:B------:R-:W-:Y:S04]  /*c7e0*/  MOV R118, c[0x0][0x32c] ;  /* 0x0000cb0000767a02 */ /* 0x000fe80000000f00 */
[----:B------:R-:W-:Y:S11]  /*c7f0*/  ISETP.NE.AND P0, PT, R118, 0x1, PT ;  /* 0x000000017600780c */ /* 0x000ff60003f05270 */
[----:B------:R-:W-:Y:S02]  /*c800*/  @!UPT UIADD3 URZ, URZ, URZ, URZ ;  /* 0x0000003f3f3ff290 */ /* 0x000fe4000fffe03f */
[----:B------:R-:W-:Y:S05]  /*c810*/  @P0 IMAD.HI.U32 R118, R120, c[0x0][0x330], RZ ;  /* 0x0000cc0078760a27 */ /* 0x000fea00078e00ff */
[----:B------:R-:W-:Y:S02]  /*c820*/  @P0 SHF.R.U32.HI R120, RZ, c[0x0][0x334], R118 ;  /* 0x0000cd00ff780a19 */ /* 0x000fe40000011676 */
.L_x_191:
[----:B------:R-:W-:Y:S05]  /*c830*/  BSYNC B0 ;  /* 0x0000000000007941 */ /* 0x000fea0003800000 */
.L_x_189:
[----:B------:R-:W-:Y:S05]  /*c840*/  IMAD R121, R120, c[0x0][0x32c], R119 ;  /* 0x0000cb0078797a24 */ /* 0x000fea00078e0277 */
[----:B------:R-:W-:Y:S02]  /*c850*/  IADD3 R118, R121, c[0x0][0x32c], RZ ;  /* 0x0000cb0079767a10 */ /* 0x000fe40007ffe0ff */
[----:B------:R-:W-:Y:S02]  /*c860*/  IMNMX R116, R116, R121, !PT ;  /* 0x0000007974747217 */ /* 0x000fe40007800200 */
[----:B------:R-:W-:Y:S02]  /*c870*/  IMNMX R131, R131, R118, PT ;  /* 0x0000007683837217 */ /* 0x000fe40003800200 */
.L_x_188:
[C---:B--2---:R-:W-:Y:S01]  /*c880*/  ISETP.GE.AND P0, PT, R117.reuse, 0x2, PT ;  /* 0x000000027500780c */ /* 0x044fe20003f06270 */
[----:B------:R-:W1:Y:S01]  /*c890*/  SHFL.IDX PT, R0, R0, 0x1, 0x1c1f ;  /* 0x003c1f0000007f89 */ /* 0x000e6200000e0000 */
[----:B------:R-:W-:Y:S02]  /*c8a0*/  ISETP.GE.AND P1, PT, R117, 0x9, PT ;  /* 0x000000097500780c */ /* 0x000fe40003f26270 */
[----:B------:R-:W-:Y:S02]  /*c8b0*/  LOP3.LUT R215, R215, 0xffefffff, RZ, 0xc0, !PT ;  /* 0xffefffffd7d77812 */ /* 0x000fe400078ec0ff */
[----:B------:R-:W-:Y:S07]  /*c8c0*/  ISETP.GE.AND P2, PT, R117, 0x59, PT ;  /* 0x000000597500780c */ /* 0x000fee0003f46270 */
[----:B------:R-:W-:Y:S02]  /*c8d0*/  @P0 LOP3.LUT R215, R215, 0x100000, RZ, 0xfc, !PT ;  /* 0x00100000d7d70812 */ /* 0x000fe400078efcff */
[C---:B------:R-:W-:Y:S02]  /*c8e0*/  ISETP.GT.AND P0, PT, R116.reuse, 0x1, !P0 ;  /* 0x000000017400780c */ /* 0x040fe40004704270 */
[----:B------:R-:W-:Y:S02]  /*c8f0*/  LOP3.LUT R215, R215, 0xfff7ffff, RZ, 0xc0, !PT ;  /* 0xfff7ffffd7d77812 */ /* 0x000fe400078ec0ff */
[----:B------:R-:W-:Y:S02]  /*c900*/  ISETP.LT.OR P0, PT, R131, 0x2, P0 ;  /* 0x000000028300780c */ /* 0x000fe40000701670 */
[----:B------:R-:W-:Y:S02]  /*c910*/  @P1 LOP3.LUT R215, R215, 0x80000, RZ, 0xfc, !PT ;  /* 0x00080000d7d71812 */ /* 0x000fe400078efcff */
[----:B------:R-:W-:Y:S02]  /*c920*/  FSEL R222, R5, -INF , !P0 ;  /* 0xff80000005de7808 */ /* 0x000fe40004000000 */
[----:B------:R-:W-:Y:S02]  /*c930*/  ISETP.GT.AND P0, PT, R116, 0x8, !P1 ;  /* 0x000000087400780c */ /* 0x000fe40004f04270 */
[----:B------:R-:W-:Y:S02]  /*c940*/  ISETP.GE.AND P1, PT, R117, 0xa, PT ;  /* 0x0000000a7500780c */ /* 0x000fe40003f26270 */
[----:B------:R-:W-:Y:S02]  /*c950*/  ISETP.LT.OR P0, PT, R131, 0x9, P0 ;  /* 0x000000098300780c */ /* 0x000fe40000701670 */
[----:B------:R-:W-:Y:S02]  /*c960*/  LOP3.LUT R215, R215, 0xfffbffff, RZ, 0xc0, !PT ;  /* 0xfffbffffd7d77812 */ /* 0x000fe400078ec0ff */
[----:B------:R-:W-:Y:S02]  /*c970*/  FSEL R220, R8, -INF , !P0 ;  /* 0xff80000008dc7808 */ /* 0x000fe40004000000 */
[C---:B------:R-:W-:Y:S04]  /*c980*/  ISETP.GT.AND P0, PT, R116.reuse, 0x9, !P1 ;  /* 0x000000097400780c */ /* 0x040fe80004f04270 */
        /* <DEDUP_REMOVED lines=11> */
[C---:B------:R-:W-:Y:S04]  /*ca40*/  ISETP.GT.AND P0, PT, R116.reuse, 0x11, !P1 ;  /* 0x000000117400780c */ /* 0x040fe80004f04270 */
        /* <DEDUP_REMOVED lines=10> */
[----:B------:R-:W-:Y:S01]  /*caf0*/  FSEL R130, R16, -INF , !P0 ;  /* 0xff80000010827808 */ /* 0x000fe20004000000 */
[--C-:B-1----:R-:W-:Y:S01]  /*cb00*/  IMAD.IADD R16, R123, 0x1, R0.reuse ;  /* 0x000000017b107824 */ /* 0x102fe200078e0200 */
        /* <DEDUP_REMOVED lines=83> */
[C---:B------:R-:W-:Y:S02]  /*d040*/  ISETP.GT.AND P0, PT, R116.reuse, 0x51, !P1 ;  /* 0x000000517400780c */ /* 0x040fe40004f04270 */
[----:B------:R-:W-:Y:S02]  /*d050*/  LOP3.LUT R215, R215, 0xfffffffe, RZ, 0xc0, !PT ;  /* 0xfffffffed7d77812 */ /* 0x000fe400078ec0ff */
[----:B------:R-:W-:Y:S04]  /*d060*/  ISETP.LT.OR P0, PT, R131, 0x52, P0 ;  /* 0x000000528300780c */ /* 0x000fe80000701670 */
[----:B------:R-:W-:Y:S02]  /*d070*/  FSEL R121, R45, -INF , !P0 ;  /* 0xff8000002d797808 */ /* 0x000fe40004000000 */
[----:B------:R-:W-:Y:S02]  /*d080*/  @P1 LOP3.LUT R215, R215, 0x1, RZ, 0xfc, !PT ;  /* 0x00000001d7d71812 */ /* 0x000fe400078efcff */
[----:B------:R-:W-:Y:S02]  /*d090*/  ISETP.GE.AND P1, PT, R117, 0x1, PT ;  /* 0x000000017500780c */ /* 0x000fe40003f26270 */
[----:B------:R-:W-:Y:S02]  /*d0a0*/  ISETP.GT.AND P0, PT, R116, 0x58, !P2 ;  /* 0x000000587400780c */ /* 0x000fe40005704270 */
[----:B------:R-:W-:Y:S02]  /*d0b0*/  LOP3.LUT R215, R215, 0xffdfffff, RZ, 0xc0, !PT ;  /* 0xffdfffffd7d77812 */ /* 0x000fe400078ec0ff */
[----:B------:R-:W-:Y:S04]  /*d0c0*/  ISETP.LT.OR P0, PT, R131, 0x59, P0 ;  /* 0x000000598300780c */ /* 0x000fe80000701670 */
[----:B------:R-:W-:Y:S02]  /*d0d0*/  FSEL R118, R48, -INF , !P0 ;  /* 0xff80000030767808 */ /* 0x000fe40004000000 */
[----:B------:R-:W-:Y:S02]  /*d0e0*/  ISETP.GT.AND P0, PT, R116, RZ, !P1 ;  /* 0x000000ff7400720c */ /* 0x000fe40004f04270 */
[----:B------:R-:W-:Y:S02]  /*d0f0*/  @P1 LOP3.LUT R215, R215, 0x200000, RZ, 0xfc, !PT ;  /* 0x00200000d7d71812 */ /* 0x000fe400078efcff */
[----:B------:R-:W-:Y:S02]  /*d100*/  ISETP.LT.OR P0, PT, R131, 0x1, P0 ;  /* 0x000000018300780c */ /* 0x000fe40000701670 */
[----:B------:R-:W-:Y:S02]  /*d110*/  ISETP.GE.AND P1, PT, R117, 0x5a, PT ;  /* 0x0000005a7500780c */ /* 0x000fe40003f26270 */
[----:B------:R-:W-:Y:S01]  /*d120*/  FSEL R12, R4, -INF , !P0 ;  /* 0xff800000040c7808 */ /* 0x000fe20004000000 */
[----:B------:R-:W-:Y:S01]  /*d130*/  IMAD.IADD R4, R129, 0x1, R0 ;  /* 0x0000000181047824 */ /* 0x000fe200078e0200 */
        /* <DEDUP_REMOVED lines=18> */
.L_x_194:
[----:B------:R-:W-:Y:S04]  /*d260*/  MOV R0, c[0x0][0x32c] ;  /* 0x0000cb0000007a02 */ /* 0x000fe80000000f00 */
[----:B------:R-:W-:Y:S11]  /*d270*/  ISETP.NE.AND P0, PT, R0, 0x1, PT ;  /* 0x000000010000780c */ /* 0x000ff60003f05270 */
[----:B------:R-:W-:Y:S02]  /*d280*/  @!UPT UIADD3 URZ, URZ, URZ, URZ ;  /* 0x0000003f3f3ff290 */ /* 0x000fe4000fffe03f */
[----:B------:R-:W-:Y:S05]  /*d290*/  @P0 IMAD.HI.U32 R0, R20, c[0x0][0x330], RZ ;  /* 0x0000cc0014000a27 */ /* 0x000fea00078e00ff */
[----:B------:R-:W-:Y:S02]  /*d2a0*/  @P0 SHF.R.U32.HI R20, RZ, c[0x0][0x334], R0 ;  /* 0x0000cd00ff140a19 */ /* 0x000fe40000011600 */
.L_x_195:
[----:B------:R-:W-:Y:S05]  /*d2b0*/  BSYNC B0 ;  /* 0x0000000000007941 */ /* 0x000fea0003800000 */
.L_x_193:
[----:B------:R-:W-:Y:S05]  /*d2c0*/  IMAD R119, R20, c[0x0][0x32c], R119 ;  /* 0x0000cb0014777a24 */ /* 0x000fea00078e0277 */
[----:B------:R-:W-:Y:S02]  /*d2d0*/  IADD3 R5, R119, c[0x0][0x32c], RZ ;  /* 0x0000cb0077057a10 */ /* 0x000fe40007ffe0ff */
[----:B------:R-:W-:Y:S02]  /*d2e0*/  IMNMX R16, R16, R119, !PT ;  /* 0x0000007710107217 */ /* 0x000fe40007800200 */
[----:B------:R-:W-:Y:S02]  /*d2f0*/  IMNMX R4, R4, R5, PT ;  /* 0x0000000504047217 */ /* 0x000fe40003800200 */
.L_x_192:
[C---:B------:R-:W-:Y:S02]  /*d300*/  LOP3.LUT P0, RZ, R215.reuse, 0x200000, RZ, 0xc0, !PT ;  /* 0x00200000d7ff7812 */ /* 0x040fe4000780c0ff */
[C---:B------:R-:W-:Y:S02]  /*d310*/  ISETP.GT.AND P2, PT, R16.reuse, 0x58, !P2 ;  /* 0x000000581000780c */ /* 0x040fe40005744270 */
[C---:B------:R-:W-:Y:S02]  /*d320*/  ISETP.GT.AND P0, PT, R16.reuse, RZ, !P0 ;  /* 0x000000ff1000720c */ /* 0x040fe40004704270 */
[----:B------:R-:W-:Y:S02]  /*d330*/  ISETP.GT.AND P1, PT, R16, 0x59, !P1 ;  /* 0x000000591000780c */ /* 0x000fe40004f24270 */
[C---:B------:R-:W-:Y:S02]  /*d340*/  ISETP.LT.OR P0, PT, R4.reuse, 0x1, P0 ;  /* 0x000000010400780c */ /* 0x040fe40000701670 */
[----:B------:R-:W-:Y:S02]  /*d350*/  ISETP.LT.OR P2, PT, R4, 0x59, P2 ;  /* 0x000000590400780c */ /* 0x000fe40001741670 */
[----:B------:R-:W-:Y:S02]  /*d360*/  FSEL R21, R6, -INF , !P0 ;  /* 0xff80000006157808 */ /* 0x000fe40004000000 */
[----:B------:R-:W-:Y:S02]  /*d370*/  LOP3.LUT P0, RZ, R215, 0x100000, RZ, 0xc0, !PT ;  /* 0x00100000d7ff7812 */ /* 0x000fe4000780c0ff */
[----:B------:R-:W-:Y:S02]  /*d380*/  FMNMX.FTZ R0, R21, R2, !PT ;  /* 0x0000000215007209 */ /* 0x000fe40007810000 */
[----:B------:R-:W-:Y:S02]  /*d390*/  ISETP.GT.AND P0, PT, R16, 0x1, !P0 ;  /* 0x000000011000780c */ /* 0x000fe40004704270 */
[C---:B------:R-:W-:Y:S02]  /*d3a0*/  ISETP.LT.OR P1, PT, R4.reuse, 0x5a, P1 ;  /* 0x0000005a0400780c */ /* 0x040fe40000f21670 */
[----:B------:R-:W-:Y:S02]  /*d3b0*/  ISETP.LT.OR P0, PT, R4, 0x2, P0 ;  /* 0x000000020400780c */ /* 0x000fe40000701670 */
[----:B------:R-:W-:Y:S02]  /*d3c0*/  FSEL R117, R50, -INF , !P2 ;  /* 0xff80000032757808 */ /* 0x000fe40005000000 */
[----:B------:R-:W-:Y:S02]  /*d3d0*/  FSEL R17, R7, -INF , !P0 ;  /* 0xff80000007117808 */ /* 0x000fe40004000000 */
[C---:B------:R-:W-:Y:S02]  /*d3e0*/  LOP3.LUT P0, RZ, R215.reuse, 0x80000, RZ, 0xc0, !PT ;  /* 0x00080000d7ff7812 */ /* 0x040fe4000780c0ff */
        /* <DEDUP_REMOVED lines=85> */
[----:B------:R-:W1:Y:S01]  /*d940*/  SHFL.BFLY PT, R6, R5, 0x2, 0x1f ;  /* 0x0c401f0005067f89 */ /* 0x000e6200000e0000 */
[----:B------:R-:W-:Y:S02]  /*d950*/  FMNMX.FTZ R0, R223, R0, !PT ;  /* 0x00000000df007209 */ /* 0x000fe40007810000 */
[----:B------:R-:W-:Y:S02]  /*d960*/  ISETP.GT.AND P0, PT, R16, 0x38, !P0 ;  /* 0x000000381000780c */ /* 0x000fe40004704270 */
[----:B------:R-:W-:Y:S02]  /*d970*/  FSEL R13, R51, -INF , !P1 ;  /* 0xff800000330d7808 */ /* 0x000fe40004800000 */
[----:B------:R-:W-:Y:S01]  /*d980*/  ISETP.LT.OR P0, PT, R4, 0x39, P0 ;  /* 0x000000390400780c */ /* 0x000fe20000701670 */
[----:B------:R-:W-:Y:S03]  /*d990*/  LDSM.16.MT88.4 R28, [R201+0x100] ;  /* 0x00010000c91c783b */ /* 0x000fe60000004200 */
        /* <DEDUP_REMOVED lines=14> */
[----:B------:R-:W-:Y:S02]  /*da80*/  ISETP.LT.OR P0, PT, R4, 0x42, P0 ;  /* 0x000000420400780c */ /* 0x000fe40000701670 */
[----:B-1----:R-:W-:Y:S02]  /*da90*/  FMNMX.FTZ R6, R5, R6, !PT ;  /* 0x0000000605067209 */ /* 0x002fe40007810000 */
[----:B------:R-:W-:Y:S02]  /*daa0*/  FSEL R145, R39, -INF , !P0 ;  /* 0xff80000027917808 */ /* 0x000fe40004000000 */
[----:B------:R-:W-:Y:S01]  /*dab0*/  LOP3.LUT P0, RZ, R215, 0x8, RZ, 0xc0, !PT ;  /* 0x00000008d7ff7812 */ /* 0x000fe2000780c0ff */
[----:B------:R-:W1:Y:S01]  /*dac0*/  SHFL.BFLY PT, R15, R6, 0x1, 0x1f ;  /* 0x0c201f00060f7f89 */ /* 0x000e6200000e0000 */
        /* <DEDUP_REMOVED lines=18> */
[----:B------:R-:W-:Y:S04]  /*dbf0*/  FSEL R119, R47, -INF , !P0 ;  /* 0xff8000002f777808 */ /* 0x000fe80004000000 */
[----:B------:R-:W-:Y:S04]  /*dc00*/  FMNMX.FTZ R0, R119, R0, !PT ;  /* 0x0000000077007209 */ /* 0x000fe80007810000 */
[----:B------:R-:W-:Y:S04]  /*dc10*/  FMNMX.FTZ R0, R117, R0, !PT ;  /* 0x0000000075007209 */ /* 0x000fe80007810000 */
[----:B------:R-:W-:Y:S02]  /*dc20*/  FMNMX.FTZ R7, R13, R0, !PT ;  /* 0x000000000d077209 */ /* 0x000fe40007810000 */
[----:B-1----:R-:W-:Y:S03]  /*dc30*/  FMNMX.FTZ R0, R6, R15, !PT ;  /* 0x0000000f06007209 */ /* 0x002fe60007810000 */
[----:B------:R-:W1:Y:S01]  /*dc40*/  SHFL.BFLY PT, R4, R7, 0x2, 0x1f ;  /* 0x0c401f0007047f89 */ /* 0x000e6200000e0000 */
[C---:B------:R-:W-:Y:S01]  /*dc50*/  FSETP.NEU.FTZ.AND P0, PT, R0.reuse, -INF , PT ;  /* 0xff8000000000780b */ /* 0x040fe20003f1d000 */
[C---:B------:R-:W-:Y:S03]  /*dc60*/  FMUL.FTZ R131, R0.reuse, c[0x0][0x2d0] ;  /* 0x0000b40000837a20 */ /* 0x040fe60000410000 */
[----:B------:R-:W-:Y:S02]  /*dc70*/  FSEL R6, R0, RZ, P0 ;  /* 0x000000ff00067208 */ /* 0x000fe40000000000 */
[----:B------:R-:W-:Y:S03]  /*dc80*/  FSEL R131, R131, RZ, P0 ;  /* 0x000000ff83837208 */ /* 0x000fe60000000000 */
[----:B------:R-:W-:Y:S02]  /*dc90*/  FADD.FTZ R3, -R6, R3 ;  /* 0x0000000306037221 */ /* 0x000fe40000010100 */
        /* <DEDUP_REMOVED lines=8> */
[--C-:B------:R-:W-:Y:S02]  /*dd20*/  FFMA.FTZ R120, R120, c[0x0][0x2d0], -R131.reuse ;  /* 0x0000b40078787a23 */ /* 0x100fe40000010883 */
[--C-:B------:R-:W-:Y:S02]  /*dd30*/  FFMA.FTZ R128, R128, c[0x0][0x2d0], -R131.reuse ;  /* 0x0000b40080807a23 */ /* 0x100fe40000010883 */
[----:B------:R-:W1:Y:S01]  /*dd40*/  SHFL.BFLY PT, R4, R5, 0x1, 0x1f ;  /* 0x0c201f0005047f89 */ /* 0x000e6200000e0000 */
        /* <DEDUP_REMOVED lines=8> */
[--C-:B------:R-:W-:Y:S02]  /*ddd0*/  FFMA.FTZ R146, R146, c[0x0][0x2d0], -R131.reuse ;  /* 0x0000b40092927a23 */ /* 0x100fe40000010883 */
[--C-:B------:R-:W-:Y:S02]  /*dde0*/  FFMA.FTZ R134, R134, c[0x0][0x2d0], -R131.reuse ;  /* 0x0000b40086867a23 */ /* 0x100fe40000010883 */
[--C-:B------:R-:W-:Y:S02]  /*ddf0*/  FFMA.FTZ R122, R122, c[0x0][0x2d0], -R131.reuse ;  /* 0x0000b4007a7a7a23 */ /* 0x100fe40000010883 */
[--C-:B------:R-:W-:Y:S01]  /*de00*/  FFMA.FTZ R121, R121, c[0x0][0x2d0], -R131.reuse ;  /* 0x0000b40079797a23 */ /* 0x100fe20000010883 */
[----:B------:R-:W3:Y:S01]  /*de10*/  MUFU.EX2 R45, R45 ;  /* 0x0000002d002d7308 */ /* 0x000ee20000000800 */
[--C-:B------:R-:W-:Y:S01]  /*de20*/  FFMA.FTZ R118, R118, c[0x0][0x2d0], -R131.reuse ;  /* 0x0000b40076767a23 */ /* 0x100fe20000010883 */
[----:B-1----:R-:W-:Y:S01]  /*de30*/  FMNMX.FTZ R12, R5, R4, !PT ;  /* 0x00000004050c7209 */ /* 0x002fe20007810000 */
[----:B------:R-:W-:Y:S01]  /*de40*/  FMUL.FTZ R4, R3, c[0x0][0x2d0] ;  /* 0x0000b40003047a20 */ /* 0x000fe20000410000 */
[----:B--2---:R-:W-:Y:S02]  /*de50*/  F2FP.BF16.PACK_AB R16, R15, R44 ;  /* 0x0000002c0f10723e */ /* 0x004fe400000010ff */
[C---:B------:R-:W-:Y:S01]  /*de60*/  FSETP.NEU.FTZ.AND P0, PT, R12.reuse, -INF , PT ;  /* 0xff8000000c00780b */ /* 0x040fe20003f1d000 */
[C---:B------:R-:W-:Y:S03]  /*de70*/  FMUL.FTZ R50, R12.reuse, c[0x0][0x2d0] ;  /* 0x0000b4000c327a20 */ /* 0x040fe60000410000 */
[----:B------:R-:W1:Y:S01]  /*de80*/  MUFU.EX2 R3, R4 ;  /* 0x0000000400037308 */ /* 0x000e620000000800 */
[----:B------:R-:W-:Y:S02]  /*de90*/  FSEL R5, R12, RZ, P0 ;  /* 0x000000ff0c057208 */ /* 0x000fe40000000000 */
[----:B------:R-:W-:Y:S02]  /*dea0*/  FSEL R50, R50, RZ, P0 ;  /* 0x000000ff32327208 */ /* 0x000fe40000000000 */
[----:B------:R-:W-:Y:S01]  /*deb0*/  ISETP.GT.AND P0, PT, R184, R207, PT ;  /* 0x000000cfb800720c */ /* 0x000fe20003f04270 */
[----:B------:R-:W-:Y:S02]  /*dec0*/  FADD.FTZ R5, -R5, R2 ;  /* 0x0000000205057221 */ /* 0x000fe40000010100 */
[--C-:B------:R-:W-:Y:S02]  /*ded0*/  FFMA.FTZ R49, R21, c[0x0][0x2d0], -R50.reuse ;  /* 0x0000b40015317a23 */ /* 0x100fe40000010832 */
[----:B------:R-:W2:Y:S01]  /*dee0*/  LDSM.16.MT88.4 R20, [R204+0x100] ;  /* 0x00010000cc14783b */ /* 0x000ea20000004200 */
[--C-:B------:R-:W-:Y:S01]  /*def0*/  FFMA.FTZ R47, R9, c[0x0][0x2d0], -R50.reuse ;  /* 0x0000b400092f7a23 */ /* 0x100fe20000010832 */
[----:B------:R-:W-:Y:S01]  /*df00*/  MUFU.EX2 R51, R51 ;  /* 0x0000003300337308 */ /* 0x000fe20000000800 */
[--C-:B------:R-:W-:Y:S01]  /*df10*/  FFMA.FTZ R46, R11, c[0x0][0x2d0], -R50.reuse ;  /* 0x0000b4000b2e7a23 */ /* 0x100fe20000010832 */
[----:B---3--:R-:W-:Y:S01]  /*df20*/  F2FP.BF16.PACK_AB R18, R45, R14 ;  /* 0x0000000e2d12723e */ /* 0x008fe200000010ff */
[--C-:B------:R-:W-:Y:S02]  /*df30*/  FFMA.FTZ R48, R17, c[0x0][0x2d0], -R50.reuse ;  /* 0x0000b40011307a23 */ /* 0x100fe40000010832 */
[----:B------:R-:W-:Y:S02]  /*df40*/  FMUL.FTZ R2, R5, c[0x0][0x2d0] ;  /* 0x0000b40005027a20 */ /* 0x000fe40000410000 */
[--C-:B------:R-:W-:Y:S02]  /*df50*/  FFMA.FTZ R132, R37, c[0x0][0x2d0], -R50.reuse ;  /* 0x0000b40025847a23 */ /* 0x100fe40000010832 */
[----:B------:R-:W-:Y:S01]  /*df60*/  LDSM.16.MT88.4 R36, [R200+0x900] ;  /* 0x00090000c824783b */ /* 0x000fe20000004200 */
[----:B------:R-:W-:Y:S01]  /*df70*/  MUFU.EX2 R49, R49 ;  /* 0x0000003100317308 */ /* 0x000fe20000000800 */
[--C-:B------:R-:W-:Y:S02]  /*df80*/  FFMA.FTZ R130, R135, c[0x0][0x2d0], -R50.reuse ;  /* 0x0000b40087827a23 */ /* 0x100fe40000010832 */
[C---:B-1----:R-:W-:Y:S02]  /*df90*/  FMUL.FTZ R4, R3.reuse, R112 ;  /* 0x0000007003047220 */ /* 0x042fe40000410000 */
[C---:B------:R-:W-:Y:S02]  /*dfa0*/  FMUL.FTZ R5, R3.reuse, R113 ;  /* 0x0000007103057220 */ /* 0x040fe40000410000 */
[C---:B------:R-:W-:Y:S02]  /*dfb0*/  FMUL.FTZ R8, R3.reuse, R108 ;  /* 0x0000006c03087220 */ /* 0x040fe40000410000 */
[C---:B------:R-:W-:Y:S01]  /*dfc0*/  FMUL.FTZ R9, R3.reuse, R109 ;  /* 0x0000006d03097220 */ /* 0x040fe20000410000 */
[----:B------:R-:W1:Y:S01]  /*dfd0*/  MUFU.EX2 R2, R2 ;  /* 0x0000000200027308 */ /* 0x000e620000000800 */
[C---:B------:R-:W-:Y:S02]  /*dfe0*/  FMUL.FTZ R68, R3.reuse, R68 ;  /* 0x0000004403447220 */ /* 0x040fe40000410000 */
[C---:B------:R-:W-:Y:S02]  /*dff0*/  FMUL.FTZ R69, R3.reuse, R69 ;  /* 0x0000004503457220 */ /* 0x040fe40000410000 */
[C---:B------:R-:W-:Y:S02]  /*e000*/  FMUL.FTZ R72, R3.reuse, R72 ;  /* 0x0000004803487220 */ /* 0x040fe40000410000 */
[C---:B------:R-:W-:Y:S02]  /*e010*/  FMUL.FTZ R73, R3.reuse, R73 ;  /* 0x0000004903497220 */ /* 0x040fe40000410000 */
[C---:B------:R-:W-:Y:S01]  /*e020*/  FMUL.FTZ R76, R3.reuse, R76 ;  /* 0x0000004c034c7220 */ /* 0x040fe20000410000 */
[----:B------:R-:W3:Y:S01]  /*e030*/  MUFU.EX2 R48, R48 ;  /* 0x0000003000307308 */ /* 0x000ee20000000800 */
[C---:B------:R-:W-:Y:S02]  /*e040*/  FMUL.FTZ R77, R3.reuse, R77 ;  /* 0x0000004d034d7220 */ /* 0x040fe40000410000 */
[C---:B------:R-:W-:Y:S02]  /*e050*/  FMUL.FTZ R80, R3.reuse, R80 ;  /* 0x0000005003507220 */ /* 0x040fe40000410000 */
[C---:B------:R-:W-:Y:S02]  /*e060*/  FMUL.FTZ R81, R3.reuse, R81 ;  /* 0x0000005103517220 */ /* 0x040fe40000410000 */
[C---:B------:R-:W-:Y:S02]  /*e070*/  FMUL.FTZ R84, R3.reuse, R84 ;  /* 0x0000005403547220 */ /* 0x040fe40000410000 */
[----:B------:R-:W-:Y:S01]  /*e080*/  FMUL.FTZ R85, R3, R85 ;  /* 0x0000005503557220 */ /* 0x000fe20000410000 */
[----:B------:R-:W-:Y:S01]  /*e090*/  MUFU.EX2 R47, R47 ;  /* 0x0000002f002f7308 */ /* 0x000fe20000000800 */
[--C-:B------:R-:W-:Y:S02]  /*e0a0*/  FFMA.FTZ R135, R33, c[0x0][0x2d0], -R50.reuse ;  /* 0x0000b40021877a23 */ /* 0x100fe40000010832 */
[----:B------:R-:W-:Y:S01]  /*e0b0*/  LDSM.16.MT88.4 R32, [R201+0x900] ;  /* 0x00090000c920783b */ /* 0x000fe20000004200 */
[C---:B-1----:R-:W-:Y:S02]  /*e0c0*/  FMUL.FTZ R6, R2.reuse, R114 ;  /* 0x0000007202067220 */ /* 0x042fe40000410000 */
[C---:B------:R-:W-:Y:S02]  /*e0d0*/  FMUL.FTZ R7, R2.reuse, R115 ;  /* 0x0000007302077220 */ /* 0x040fe40000410000 */
[C---:B------:R-:W-:Y:S02]  /*e0e0*/  FMUL.FTZ R10, R2.reuse, R110 ;  /* 0x0000006e020a7220 */ /* 0x040fe40000410000 */
[----:B------:R-:W1:Y:S01]  /*e0f0*/  MUFU.EX2 R46, R46 ;  /* 0x0000002e002e7308 */ /* 0x000e620000000800 */
[C---:B------:R-:W-:Y:S02]  /*e100*/  FMUL.FTZ R11, R2.reuse, R111 ;  /* 0x0000006f020b7220 */ /* 0x040fe40000410000 */
[----:B------:R-:W-:Y:S01]  /*e110*/  FMUL.FTZ R70, R2, R70 ;  /* 0x0000004602467220 */ /* 0x000fe20000410000 */
[----:B---3--:R-:W-:Y:S01]  /*e120*/  F2FP.BF16.PACK_AB R17, R48, R49 ;  /* 0x000000313011723e */ /* 0x008fe200000010ff */
[C---:B------:R-:W-:Y:S01]  /*e130*/  FMUL.FTZ R71, R2.reuse, R71 ;  /* 0x0000004702477220 */ /* 0x040fe20000410000 */
[----:B------:R-:W-:Y:S01]  /*e140*/  LDSM.16.MT88.4 R108, [R204+0x2900] ;  /* 0x00290000cc6c783b */ /* 0x000fe20000004200 */
[C---:B------:R-:W-:Y:S02]  /*e150*/  FMUL.FTZ R74, R2.reuse, R74 ;  /* 0x0000004a024a7220 */ /* 0x040fe40000410000 */
[C---:B------:R-:W-:Y:S01]  /*e160*/  FMUL.FTZ R75, R2.reuse, R75 ;  /* 0x0000004b024b7220 */ /* 0x040fe20000410000 */
[----:B------:R-:W3:Y:S01]  /*e170*/  MUFU.EX2 R120, R120 ;  /* 0x0000007800787308 */ /* 0x000ee20000000800 */
[C---:B------:R-:W-:Y:S02]  /*e180*/  FMUL.FTZ R78, R2.reuse, R78 ;  /* 0x0000004e024e7220 */ /* 0x040fe40000410000 */
[C---:B------:R-:W-:Y:S02]  /*e190*/  FMUL.FTZ R79, R2.reuse, R79 ;  /* 0x0000004f024f7220 */ /* 0x040fe40000410000 */
[C---:B------:R-:W-:Y:S02]  /*e1a0*/  FMUL.FTZ R82, R2.reuse, R82 ;  /* 0x0000005202527220 */ /* 0x040fe40000410000 */
[C---:B------:R-:W-:Y:S02]  /*e1b0*/  FMUL.FTZ R83, R2.reuse, R83 ;  /* 0x0000005302537220 */ /* 0x040fe40000410000 */
[C---:B------:R-:W-:Y:S01]  /*e1c0*/  FMUL.FTZ R86, R2.reuse, R86 ;  /* 0x0000005602567220 */ /* 0x040fe20000410000 */
[----:B------:R-:W-:Y:S01]  /*e1d0*/  MUFU.EX2 R123, R123 ;  /* 0x0000007b007b7308 */ /* 0x000fe20000000800 */
[----:B------:R-:W-:Y:S02]  /*e1e0*/  FMUL.FTZ R87, R2, R87 ;  /* 0x0000005702577220 */ /* 0x000fe40000410000 */
[C---:B------:R-:W-:Y:S01]  /*e1f0*/  FMUL.FTZ R88, R3.reuse, R88 ;  /* 0x0000005803587220 */ /* 0x040fe20000410000 */
[----:B-1----:R-:W-:Y:S01]  /*e200*/  F2FP.BF16.PACK_AB R19, R46, R47 ;  /* 0x0000002f2e13723e */ /* 0x002fe200000010ff */
[C---:B------:R-:W-:Y:S02]  /*e210*/  FMUL.FTZ R89, R3.reuse, R89 ;  /* 0x0000005903597220 */ /* 0x040fe40000410000 */
[C---:B------:R-:W-:Y:S02]  /*e220*/  FMUL.FTZ R90, R2.reuse, R90 ;  /* 0x0000005a025a7220 */ /* 0x040fe40000410000 */
[C---:B------:R-:W-:Y:S01]  /*e230*/  FMUL.FTZ R91, R2.reuse, R91 ;  /* 0x0000005b025b7220 */ /* 0x040fe20000410000 */
[----:B------:R-:W1:Y:S01]  /*e240*/  MUFU.EX2 R128, R128 ;  /* 0x0000008000807308 */ /* 0x000e620000000800 */
[C---:B--2---:R-:W-:Y:S05]  /*e250*/  HMMA.16816.F32.BF16 R4, R16.reuse, R20, R4 ;  /* 0x000000141004723c */ /* 0x044fea0000041804 */
[C---:B------:R-:W-:Y:S02]  /*e260*/  FMUL.FTZ R92, R3.reuse, R92 ;  /* 0x0000005c035c7220 */ /* 0x040fe40000410000 */
[C---:B------:R-:W-:Y:S01]  /*e270*/  FMUL.FTZ R93, R3.reuse, R93 ;  /* 0x0000005d035d7220 */ /* 0x040fe20000410000 */
[C---:B------:R-:W-:Y:S01]  /*e280*/  HMMA.16816.F32.BF16 R8, R16.reuse, R22, R8 ;  /* 0x000000161008723c */ /* 0x040fe20000041808 */
[----:B------:R-:W2:Y:S01]  /*e290*/  LDSM.16.MT88.4 R20, [R200+0x100] ;  /* 0x00010000c814783b */ /* 0x000ea20000004200 */
[----:B------:R-:W-:Y:S02]  /*e2a0*/  MUFU.EX2 R130, R130 ;  /* 0x0000008200827308 */ /* 0x000fe40000000800 */
[C---:B------:R-:W-:Y:S02]  /*e2b0*/  FMUL.FTZ R94, R2.reuse, R94 ;  /* 0x0000005e025e7220 */ /* 0x040fe40000410000 */
[C---:B------:R-:W-:Y:S02]  /*e2c0*/  FMUL.FTZ R95, R2.reuse, R95 ;  /* 0x0000005f025f7220 */ /* 0x040fe40000410000 */
[C---:B------:R-:W-:Y:S04]  /*e2d0*/  HMMA.16816.F32.BF16 R68, R16.reuse, R24, R68 ;  /* 0x000000181044723c */ /* 0x040fe80000041844 */
[C---:B------:R-:W-:Y:S01]  /*e2e0*/  FMUL.FTZ R96, R3.reuse, R96 ;  /* 0x0000006003607220 */ /* 0x040fe20000410000 */
[----:B------:R-:W-:Y:S01]  /*e2f0*/  MUFU.EX2 R132, R132 ;  /* 0x0000008400847308 */ /* 0x000fe20000000800 */
[C---:B------:R-:W-:Y:S02]  /*e300*/  FMUL.FTZ R97, R3.reuse, R97 ;  /* 0x0000006103617220 */ /* 0x040fe40000410000 */
[C---:B------:R-:W-:Y:S01]  /*e310*/  HMMA.16816.F32.BF16 R72, R16.reuse, R26, R72 ;  /* 0x0000001a1048723c */ /* 0x040fe20000041848 */
[----:B------:R-:W4:Y:S03]  /*e320*/  LDSM.16.MT88.4 R24, [R204+0x3100] ;  /* 0x00310000cc18783b */ /* 0x000f260000004200 */
[C---:B------:R-:W-:Y:S02]  /*e330*/  FMUL.FTZ R98, R2.reuse, R98 ;  /* 0x0000006202627220 */ /* 0x040fe40000410000 */
[C---:B------:R-:W-:Y:S01]  /*e340*/  FMUL.FTZ R99, R2.reuse, R99 ;  /* 0x0000006302637220 */ /* 0x040fe20000410000 */
[----:B------:R-:W-:Y:S01]  /*e350*/  MUFU.EX2 R135, R135 ;  /* 0x0000008700877308 */ /* 0x000fe20000000800 */
[C---:B------:R-:W-:Y:S04]  /*e360*/  HMMA.16816.F32.BF16 R76, R16.reuse, R28, R76 ;  /* 0x0000001c104c723c */ /* 0x040fe8000004184c */
[C---:B------:R-:W-:Y:S02]  /*e370*/  FMUL.FTZ R100, R3.reuse, R100 ;  /* 0x0000006403647220 */ /* 0x040fe40000410000 */
[C---:B------:R-:W-:Y:S02]  /*e380*/  FMUL.FTZ R101, R3.reuse, R101 ;  /* 0x0000006503657220 */ /* 0x040fe40000410000 */
[C---:B------:R-:W-:Y:S01]  /*e390*/  HMMA.16816.F32.BF16 R80, R16.reuse, R30, R80 ;  /* 0x0000001e1050723c */ /* 0x040fe20000041850 */
[----:B------:R-:W5:Y:S01]  /*e3a0*/  LDSM.16.MT88.4 R28, [R202+0x3100] ;  /* 0x00310000ca1c783b */ /* 0x000f620000004200 */
[----:B------:R-:W-:Y:S02]  /*e3b0*/  MUFU.EX2 R147, R147 ;  /* 0x0000009300937308 */ /* 0x000fe40000000800 */
[C---:B------:R-:W-:Y:S02]  /*e3c0*/  FMUL.FTZ R102, R2.reuse, R102 ;  /* 0x0000006602667220 */ /* 0x040fe40000410000 */
[C---:B------:R-:W-:Y:S02]  /*e3d0*/  FMUL.FTZ R103, R2.reuse, R103 ;  /* 0x0000006702677220 */ /* 0x040fe40000410000 */
[C---:B------:R-:W-:Y:S01]  /*e3e0*/  FMUL.FTZ R104, R3.reuse, R104 ;  /* 0x0000006803687220 */ /* 0x040fe20000410000 */
[C---:B--2---:R-:W-:Y:S03]  /*e3f0*/  HMMA.16816.F32.BF16 R84, R16.reuse, R20, R84 ;  /* 0x000000141054723c */ /* 0x044fe60000041854 */
[C---:B------:R-:W-:Y:S01]  /*e400*/  FMUL.FTZ R105, R3.reuse, R105 ;  /* 0x0000006903697220 */ /* 0x040fe20000410000 */
[----:B------:R-:W-:Y:S01]  /*e410*/  MUFU.EX2 R136, R136 ;  /* 0x0000008800887308 */ /* 0x000fe20000000800 */
[C---:B------:R-:W-:Y:S02]  /*e420*/  FMUL.FTZ R106, R2.reuse, R106 ;  /* 0x0000006a026a7220 */ /* 0x040fe40000410000 */
[C---:B------:R-:W-:Y:S01]  /*e430*/  FMUL.FTZ R107, R2.reuse, R107 ;  /* 0x0000006b026b7220 */ /* 0x040fe20000410000 */
[C---:B------:R-:W-:Y:S01]  /*e440*/  HMMA.16816.F32.BF16 R88, R16.reuse, R22, R88 ;  /* 0x000000161058723c */ /* 0x040fe20000041858 */
[----:B------:R-:W2:Y:S03]  /*e450*/  LDSM.16.MT88.4 R20, [R201+0x3100] ;  /* 0x00310000c914783b */ /* 0x000ea60000004200 */
[C---:B------:R-:W-:Y:S02]  /*e460*/  FMUL.FTZ R52, R3.reuse, R52 ;  /* 0x0000003403347220 */ /* 0x040fe40000410000 */
[C---:B------:R-:W-:Y:S01]  /*e470*/  FMUL.FTZ R53, R3.reuse, R53 ;  /* 0x0000003503357220 */ /* 0x040fe20000410000 */
[----:B------:R-:W-:Y:S01]  /*e480*/  MUFU.EX2 R144, R144 ;  /* 0x0000009000907308 */ /* 0x000fe20000000800 */
[C---:B----4-:R-:W-:Y:S04]  /*e490*/  HMMA.16816.F32.BF16 R92, R16.reuse, R24, R92 ;  /* 0x00000018105c723c */ /* 0x050fe8000004185c */
[C---:B------:R-:W-:Y:S02]  /*e4a0*/  FMUL.FTZ R54, R2.reuse, R54 ;  /* 0x0000003602367220 */ /* 0x040fe40000410000 */
[C---:B------:R-:W-:Y:S02]  /*e4b0*/  FMUL.FTZ R55, R2.reuse, R55 ;  /* 0x0000003702377220 */ /* 0x040fe40000410000 */
[C---:B------:R-:W-:Y:S01]  /*e4c0*/  HMMA.16816.F32.BF16 R96, R16.reuse, R26, R96 ;  /* 0x0000001a1060723c */ /* 0x040fe20000041860 */
[----:B------:R-:W4:Y:S01]  /*e4d0*/  LDSM.16.MT88.4 R24, [R200+0x3100] ;  /* 0x00310000c818783b */ /* 0x000f220000004200 */
[----:B------:R-:W-:Y:S02]  /*e4e0*/  MUFU.EX2 R153, R153 ;  /* 0x0000009900997308 */ /* 0x000fe40000000800 */
[C---:B------:R-:W-:Y:S02]  /*e4f0*/  FMUL.FTZ R56, R3.reuse, R56 ;  /* 0x0000003803387220 */ /* 0x040fe40000410000 */
[C---:B------:R-:W-:Y:S02]  /*e500*/  FMUL.FTZ R57, R3.reuse, R57 ;  /* 0x0000003903397220 */ /* 0x040fe40000410000 */
[C---:B-----5:R-:W-:Y:S04]  /*e510*/  HMMA.16816.F32.BF16 R100, R16.reuse, R28, R100 ;  /* 0x0000001c1064723c */ /* 0x060fe80000041864 */
[C---:B------:R-:W-:Y:S01]  /*e520*/  FMUL.FTZ R58, R2.reuse, R58 ;  /* 0x0000003a023a7220 */ /* 0x040fe20000410000 */
[----:B------:R-:W-:Y:S01]  /*e530*/  MUFU.EX2 R164, R164 ;  /* 0x000000a400a47308 */ /* 0x000fe20000000800 */
[C---:B------:R-:W-:Y:S02]  /*e540*/  FMUL.FTZ R59, R2.reuse, R59 ;  /* 0x0000003b023b7220 */ /* 0x040fe40000410000 */
[C---:B------:R-:W-:Y:S01]  /*e550*/  HMMA.16816.F32.BF16 R104, R16.reuse, R30, R104 ;  /* 0x0000001e1068723c */ /* 0x040fe20000041868 */
[----:B------:R-:W5:Y:S03]  /*e560*/  LDSM.16.MT88.4 R28, [R204+0x900] ;  /* 0x00090000cc1c783b */ /* 0x000f660000004200 */
[C---:B------:R-:W-:Y:S02]  /*e570*/  FMUL.FTZ R60, R3.reuse, R60 ;  /* 0x0000003c033c7220 */ /* 0x040fe40000410000 */
[----:B------:R-:W-:Y:S01]  /*e580*/  FMUL.FTZ R61, R3, R61 ;  /* 0x0000003d033d7220 */ /* 0x000fe20000410000 */
[----:B------:R-:W-:Y:S01]  /*e590*/  MUFU.EX2 R166, R166 ;  /* 0x000000a600a67308 */ /* 0x000fe20000000800 */
[C---:B------:R-:W-:Y:S01]  /*e5a0*/  FMUL.FTZ R62, R2.reuse, R62 ;  /* 0x0000003e023e7220 */ /* 0x040fe20000410000 */
[C---:B--2---:R-:W-:Y:S03]  /*e5b0*/  HMMA.16816.F32.BF16 R52, R16.reuse, R20, R52 ;  /* 0x000000141034723c */ /* 0x044fe60000041834 */
[--C-:B------:R-:W-:Y:S02]  /*e5c0*/  FFMA.FTZ R133, R133, c[0x0][0x2d0], -R50.reuse ;  /* 0x0000b40085857a23 */ /* 0x100fe40000010832 */
[C---:B------:R-:W-:Y:S02]  /*e5d0*/  FMUL.FTZ R63, R2.reuse, R63 ;  /* 0x0000003f023f7220 */ /* 0x040fe40000410000 */
[C---:B------:R-:W-:Y:S01]  /*e5e0*/  FMUL.FTZ R64, R3.reuse, R64 ;  /* 0x0000004003407220 */ /* 0x040fe20000410000 */
[C---:B------:R-:W-:Y:S01]  /*e5f0*/  HMMA.16816.F32.BF16 R56, R16.reuse, R22, R56 ;  /* 0x000000161038723c */ /* 0x040fe20000041838 */
[----:B------:R-:W2:Y:S01]  /*e600*/  MUFU.EX2 R133, R133 ;  /* 0x0000008500857308 */ /* 0x000ea20000000800 */
[----:B------:R-:W5:Y:S02]  /*e610*/  LDSM.16.MT88.4 R20, [R202+0x900] ;  /* 0x00090000ca14783b */ /* 0x000f640000004200 */
[----:B------:R-:W-:Y:S02]  /*e620*/  FMUL.FTZ R65, R3, R65 ;  /* 0x0000004103417220 */ /* 0x000fe40000410000 */
[C---:B------:R-:W-:Y:S02]  /*e630*/  FMUL.FTZ R66, R2.reuse, R66 ;  /* 0x0000004202427220 */ /* 0x040fe40000410000 */
[C---:B----4-:R-:W-:Y:S03]  /*e640*/  HMMA.16816.F32.BF16 R60, R16.reuse, R24, R60 ;  /* 0x00000018103c723c */ /* 0x050fe6000004183c */
[----:B------:R-:W-:Y:S01]  /*e650*/  MUFU.EX2 R146, R146 ;  /* 0x0000009200927308 */ /* 0x000fe20000000800 */
[----:B------:R-:W-:Y:S02]  /*e660*/  FMUL.FTZ R67, R2, R67 ;  /* 0x0000004302437220 */ /* 0x000fe40000410000 */
[--C-:B------:R-:W-:Y:S02]  /*e670*/  FFMA.FTZ R152, R183, c[0x0][0x2d0], -R50.reuse ;  /* 0x0000b400b7987a23 */ /* 0x100fe40000010832 */
[--C-:B------:R-:W-:Y:S03]  /*e680*/  FFMA.FTZ R183, R180, c[0x0][0x2d0], -R131.reuse ;  /* 0x0000b400b4b77a23 */ /* 0x100fe60000010883 */
[----:B------:R-:W-:Y:S01]  /*e690*/  HMMA.16816.F32.BF16 R64, R16, R26, R64 ;  /* 0x0000001a1040723c */ /* 0x000fe20000041840 */
[----:B------:R-:W4:Y:S01]  /*e6a0*/  LDSM.16.MT88.4 R24, [R204+0x3900] ;  /* 0x00390000cc18783b */ /* 0x000f220000004200 */
[----:B------:R-:W-:Y:S01]  /*e6b0*/  MUFU.EX2 R152, R152 ;  /* 0x0000009800987308 */ /* 0x000fe20000000800 */
[--C-:B------:R-:W-:Y:S02]  /*e6c0*/  FFMA.FTZ R180, R225, c[0x0][0x2d0], -R50.reuse ;  /* 0x0000b400e1b47a23 */ /* 0x100fe40000010832 */
[--C-:B------:R-:W-:Y:S02]  /*e6d0*/  FFMA.FTZ R225, R40, c[0x0][0x2d0], -R131.reuse ;  /* 0x0000b40028e17a23 */ /* 0x100fe40000010883 */
[----:B---3--:R-:W-:Y:S01]  /*e6e0*/  F2FP.BF16.PACK_AB R16, R120, R51 ;  /* 0x000000337810723e */ /* 0x008fe200000010ff */
[--C-:B------:R-:W-:Y:S01]  /*e6f0*/  FFMA.FTZ R155, R155, c[0x0][0x2d0], -R50.reuse ;  /* 0x0000b4009b9b7a23 */ /* 0x100fe20000010832 */
[----:B-1----:R-:W-:Y:S03]  /*e700*/  F2FP.BF16.PACK_AB R18, R128, R123 ;  /* 0x0000007b8012723e */ /* 0x002fe600000010ff */
[----:B--2---:R-:W-:Y:S01]  /*e710*/  F2FP.BF16.PACK_AB R17, R133, R130 ;  /* 0x000000828511723e */ /* 0x004fe200000010ff */
[----:B------:R-:W-:Y:S01]  /*e720*/  MUFU.EX2 R183, R183 ;  /* 0x000000b700b77308 */ /* 0x000fe20000000800 */
[----:B------:R-:W-:Y:S01]  /*e730*/  F2FP.BF16.PACK_AB R19, R135, R132 ;  /* 0x000000848713723e */ /* 0x000fe200000010ff */
[--C-:B------:R-:W-:Y:S02]  /*e740*/  FFMA.FTZ R154, R167, c[0x0][0x2d0], -R50.reuse ;  /* 0x0000b400a79a7a23 */ /* 0x100fe40000010832 */
[--C-:B------:R-:W-:Y:S02]  /*e750*/  FFMA.FTZ R165, R165, c[0x0][0x2d0], -R50.reuse ;  /* 0x0000b400a5a57a23 */ /* 0x100fe40000010832 */
[--C-:B------:R-:W-:Y:S02]  /*e760*/  FFMA.FTZ R167, R182, c[0x0][0x2d0], -R131.reuse ;  /* 0x0000b400b6a77a23 */ /* 0x100fe40000010883 */
[C---:B-----5:R-:W-:Y:S02]  /*e770*/  HMMA.16816.F32.BF16 R4, R16.reuse, R28, R4 ;  /* 0x0000001c1004723c */ /* 0x060fe40000041804 */
[----:B------:R-:W1:Y:S01]  /*e780*/  MUFU.EX2 R155, R155 ;  /* 0x0000009b009b7308 */ /* 0x000e620000000800 */
[--C-:B------:R-:W-:Y:S02]  /*e790*/  FFMA.FTZ R182, R221, c[0x0][0x2d0], -R50.reuse ;  /* 0x0000b400ddb67a23 */ /* 0x100fe40000010832 */
[--C-:B------:R-:W-:Y:S02]  /*e7a0*/  FFMA.FTZ R221, R138, c[0x0][0x2d0], -R131.reuse ;  /* 0x0000b4008add7a23 */ /* 0x100fe40000010883 */
[--C-:B------:R-:W-:Y:S01]  /*e7b0*/  FFMA.FTZ R138, R41, c[0x0][0x2d0], -R50.reuse ;  /* 0x0000b400298a7a23 */ /* 0x100fe20000010832 */
[C---:B------:R-:W-:Y:S01]  /*e7c0*/  HMMA.16816.F32.BF16 R8, R16.reuse, R30, R8 ;  /* 0x0000001e1008723c */ /* 0x040fe20000041808 */
[----:B------:R-:W-:Y:S03]  /*e7d0*/  LDSM.16.MT88.4 R28, [R201+0x3900] ;  /* 0x00390000c91c783b */ /* 0x000fe60000004200 */
[----:B------:R-:W-:Y:S01]  /*e7e0*/  MUFU.EX2 R154, R154 ;  /* 0x0000009a009a7308 */ /* 0x000fe20000000800 */
[--C-:B------:R-:W-:Y:S02]  /*e7f0*/  FFMA.FTZ R223, R223, c[0x0][0x2d0], -R50.reuse ;  /* 0x0000b400dfdf7a23 */ /* 0x100fe40000010832 */
[--C-:B------:R-:W-:Y:S01]  /*e800*/  FFMA.FTZ R181, R181, c[0x0][0x2d0], -R50.reuse ;  /* 0x0000b400b5b57a23 */ /* 0x100fe20000010832 */
[C---:B------:R-:W-:Y:S01]  /*e810*/  HMMA.16816.F32.BF16 R68, R16.reuse, R20, R68 ;  /* 0x000000141044723c */ /* 0x040fe20000041844 */
[----:B------:R-:W-:Y:S03]  /*e820*/  LDSM.16.MT88.4 R40, [R200+0x4900] ;  /* 0x00490000c828783b */ /* 0x000fe60000004200 */
[--C-:B------:R-:W-:Y:S02]  /*e830*/  FFMA.FTZ R145, R145, c[0x0][0x2d0], -R50.reuse ;  /* 0x0000b40091917a23 */ /* 0x100fe40000010832 */
[----:B------:R-:W2:Y:S01]  /*e840*/  MUFU.EX2 R165, R165 ;  /* 0x000000a500a57308 */ /* 0x000ea20000000800 */
[--C-:B------:R-:W-:Y:S01]  /*e850*/  FFMA.FTZ R139, R139, c[0x0][0x2d0], -R50.reuse ;  /* 0x0000b4008b8b7a23 */ /* 0x100fe20000010832 */
[C---:B------:R-:W-:Y:S01]  /*e860*/  HMMA.16816.F32.BF16 R72, R16.reuse, R22, R72 ;  /* 0x000000161048723c */ /* 0x040fe20000041848 */
[----:B------:R-:W3:Y:S03]  /*e870*/  LDSM.16.MT88.4 R20, [R202+0x3900] ;  /* 0x00390000ca14783b */ /* 0x000ee60000004200 */
[--C-:B------:R-:W-:Y:S02]  /*e880*/  FFMA.FTZ R220, R137, c[0x0][0x2d0], -R50.reuse ;  /* 0x0000b40089dc7a23 */ /* 0x100fe40000010832 */
[----:B------:R-:W-:Y:S02]  /*e890*/  FFMA.FTZ R131, R116, c[0x0][0x2d0], -R131 ;  /* 0x0000b40074837a23 */ /* 0x000fe40000010883 */
[C---:B------:R-:W-:Y:S01]  /*e8a0*/  HMMA.16816.F32.BF16 R76, R16.reuse, R32, R76 ;  /* 0x00000020104c723c */ /* 0x040fe2000004184c */
[----:B------:R-:W5:Y:S03]  /*e8b0*/  MUFU.EX2 R167, R167 ;  /* 0x000000a700a77308 */ /* 0x000f660000000800 */
[--C-:B------:R-:W-:Y:S02]  /*e8c0*/  FFMA.FTZ R116, R129, c[0x0][0x2d0], -R50.reuse ;  /* 0x0000b40081747a23 */ /* 0x100fe40000010832 */
[--C-:B------:R-:W-:Y:S02]  /*e8d0*/  FFMA.FTZ R119, R119, c[0x0][0x2d0], -R50.reuse ;  /* 0x0000b40077777a23 */ /* 0x100fe40000010832 */
[C---:B------:R-:W-:Y:S01]  /*e8e0*/  HMMA.16816.F32.BF16 R80, R16.reuse, R34, R80 ;  /* 0x000000221050723c */ /* 0x040fe20000041850 */
[----:B------:R-:W1:Y:S02]  /*e8f0*/  LDSM.16.MT88.4 R32, [R200+0x3900] ;  /* 0x00390000c820783b */ /* 0x000e640000004200 */
[----:B------:R-:W-:Y:S01]  /*e900*/  MUFU.EX2 R180, R180 ;  /* 0x000000b400b47308 */ /* 0x000fe20000000800 */
[--C-:B------:R-:W-:Y:S02]  /*e910*/  FFMA.FTZ R117, R117, c[0x0][0x2d0], -R50.reuse ;  /* 0x0000b40075757a23 */ /* 0x100fe40000010832 */
[----:B------:R-:W-:Y:S02]  /*e920*/  FFMA.FTZ R50, R13, c[0x0][0x2d0], -R50 ;  /* 0x0000b4000d327a23 */ /* 0x000fe40000010832 */
[C---:B------:R-:W-:Y:S04]  /*e930*/  HMMA.16816.F32.BF16 R84, R16.reuse, R36, R84 ;  /* 0x000000241054723c */ /* 0x040fe80000041854 */
[----:B------:R-:W-:Y:S01]  /*e940*/  FFMA.FTZ R44, R3, R216, R44 ;  /* 0x000000d8032c7223 */ /* 0x000fe2000001002c */
[----:B------:R-:W1:Y:S01]  /*e950*/  MUFU.EX2 R223, R223 ;  /* 0x000000df00df7308 */ /* 0x000e620000000800 */
[----:B------:R-:W-:Y:S02]  /*e960*/  FFMA.FTZ R49, R2, R217, R49 ;  /* 0x000000d902317223 */ /* 0x000fe40000010031 */
        /* <DEDUP_REMOVED lines=10> */
[----:B------:R-:W4:Y:S02]  /*ea10*/  MUFU.EX2 R181, R181 ;  /* 0x000000b500b57308 */ /* 0x000f240000000800 */
[----:B------:R-:W-:Y:S02]  /*ea20*/  FADD.FTZ R14, R45, R14 ;  /* 0x0000000e2d0e7221 */ /* 0x000fe40000010000 */
[----:B------:R-:W-:Y:S02]  /*ea30*/  FADD.FTZ R3, R46, R3 ;  /* 0x000000032e037221 */ /* 0x000fe40000010000 */
[C---:B---3--:R-:W-:Y:S04]  /*ea40*/  HMMA.16816.F32.BF16 R100, R16.reuse, R20, R100 ;  /* 0x000000141064723c */ /* 0x048fe80000041864 */
[----:B------:R-:W-:Y:S01]  /*ea50*/  MUFU.EX2 R221, R221 ;  /* 0x000000dd00dd7308 */ /* 0x000fe20000000800 */
[----:B------:R-:W-:Y:S02]  /*ea60*/  FADD.FTZ R51, R51, R14 ;  /* 0x0000000e33337221 */ /* 0x000fe40000010000 */
[----:B------:R-:W-:Y:S01]  /*ea70*/  FADD.FTZ R130, R130, R3 ;  /* 0x0000000382827221 */ /* 0x000fe20000010000 */
[C---:B------:R-:W-:Y:S01]  /*ea80*/  HMMA.16816.F32.BF16 R104, R16.reuse, R22, R104 ;  /* 0x000000161068723c */ /* 0x040fe20000041868 */
[----:B------:R-:W3:Y:S03]  /*ea90*/  LDSM.16.MT88.4 R20, [R204+0x1100] ;  /* 0x00110000cc14783b */ /* 0x000ee60000004200 */
[----:B------:R-:W-:Y:S02]  /*eaa0*/  FADD.FTZ R120, R120, R51 ;  /* 0x0000003378787221 */ /* 0x000fe40000010000 */
[----:B------:R-:W-:Y:S01]  /*eab0*/  MUFU.EX2 R134, R134 ;  /* 0x0000008600867308 */ /* 0x000fe20000000800 */
[----:B------:R-:W-:Y:S01]  /*eac0*/  FADD.FTZ R133, R133, R130 ;  /* 0x0000008285857221 */ /* 0x000fe20000010000 */
[C---:B------:R-:W-:Y:S04]  /*ead0*/  HMMA.16816.F32.BF16 R52, R16.reuse, R28, R52 ;  /* 0x0000001c1034723c */ /* 0x040fe80000041834 */
[----:B------:R-:W-:Y:S02]  /*eae0*/  FADD.FTZ R123, R123, R120 ;  /* 0x000000787b7b7221 */ /* 0x000fe40000010000 */
[----:B------:R-:W-:Y:S02]  /*eaf0*/  FADD.FTZ R132, R132, R133 ;  /* 0x0000008584847221 */ /* 0x000fe40000010000 */
[C---:B------:R-:W-:Y:S01]  /*eb00*/  HMMA.16816.F32.BF16 R56, R16.reuse, R30, R56 ;  /* 0x0000001e1038723c */ /* 0x040fe20000041838 */
[----:B------:R-:W4:Y:S01]  /*eb10*/  LDSM.16.MT88.4 R28, [R201+0x1100] ;  /* 0x00110000c91c783b */ /* 0x000f220000004200 */
[----:B------:R-:W-:Y:S02]  /*eb20*/  MUFU.EX2 R225, R225 ;  /* 0x000000e100e17308 */ /* 0x000fe40000000800 */
[----:B------:R-:W-:Y:S02]  /*eb30*/  FADD.FTZ R128, R128, R123 ;  /* 0x0000007b80807221 */ /* 0x000fe40000010000 */
[----:B------:R-:W-:Y:S02]  /*eb40*/  FADD.FTZ R135, R135, R132 ;  /* 0x0000008487877221 */ /* 0x000fe40000010000 */
[C---:B-1----:R-:W-:Y:S04]  /*eb50*/  HMMA.16816.F32.BF16 R60, R16.reuse, R32, R60 ;  /* 0x00000020103c723c */ /* 0x042fe8000004183c */
[----:B------:R-:W1:Y:S04]  /*eb60*/  MUFU.EX2 R138, R138 ;  /* 0x0000008a008a7308 */ /* 0x000e680000000800 */
[----:B------:R-:W-:Y:S01]  /*eb70*/  HMMA.16816.F32.BF16 R64, R16, R34, R64 ;  /* 0x000000221040723c */ /* 0x000fe20000041840 */
[----:B------:R-:W1:Y:S05]  /*eb80*/  LDSM.16.MT88.4 R32, [R200+0x1100] ;  /* 0x00110000c820783b */ /* 0x000e6a0000004200 */
[----:B------:R-:W1:Y:S01]  /*eb90*/  MUFU.EX2 R145, R145 ;  /* 0x0000009100917308 */ /* 0x000e620000000800 */
[----:B------:R-:W-:Y:S01]  /*eba0*/  F2FP.BF16.PACK_AB R16, R136, R147 ;  /* 0x000000938810723e */ /* 0x000fe200000010ff */
[----:B------:R-:W-:Y:S01]  /*ebb0*/  FADD.FTZ R147, R147, R128 ;  /* 0x0000008093937221 */ /* 0x000fe20000010000 */
[----:B------:R-:W-:Y:S03]  /*ebc0*/  F2FP.BF16.PACK_AB R18, R153, R144 ;  /* 0x000000909912723e */ /* 0x000fe600000010ff */
[----:B------:R-:W-:Y:S01]  /*ebd0*/  F2FP.BF16.PACK_AB R17, R155, R152 ;  /* 0x000000989b11723e */ /* 0x000fe200000010ff */
[----:B------:R-:W-:Y:S01]  /*ebe0*/  FADD.FTZ R152, R152, R135 ;  /* 0x0000008798987221 */ /* 0x000fe20000010000 */
[----:B--2---:R-:W-:Y:S01]  /*ebf0*/  F2FP.BF16.PACK_AB R19, R165, R154 ;  /* 0x0000009aa513723e */ /* 0x004fe200000010ff */
[----:B------:R-:W-:Y:S01]  /*ec00*/  FADD.FTZ R147, R136, R147 ;  /* 0x0000009388937221 */ /* 0x000fe20000010000 */
[----:B------:R-:W2:Y:S01]  /*ec10*/  MUFU.EX2 R139, R139 ;  /* 0x0000008b008b7308 */ /* 0x000ea20000000800 */
[----:B------:R-:W-:Y:S02]  /*ec20*/  FADD.FTZ R155, R155, R152 ;  /* 0x000000989b9b7221 */ /* 0x000fe40000010000 */
[----:B------:R-:W-:Y:S02]  /*ec30*/  FADD.FTZ R144, R144, R147 ;  /* 0x0000009390907221 */ /* 0x000fe40000010000 */
[C---:B---3--:R-:W-:Y:S03]  /*ec40*/  HMMA.16816.F32.BF16 R4, R16.reuse, R20, R4 ;  /* 0x000000141004723c */ /* 0x048fe60000041804 */
[----:B------:R-:W-:Y:S02]  /*ec50*/  FADD.FTZ R154, R154, R155 ;  /* 0x0000009b9a9a7221 */ /* 0x000fe40000010000 */
[----:B------:R-:W3:Y:S01]  /*ec60*/  MUFU.EX2 R220, R220 ;  /* 0x000000dc00dc7308 */ /* 0x000ee20000000800 */
[----:B------:R-:W-:Y:S02]  /*ec70*/  FADD.FTZ R153, R153, R144 ;  /* 0x0000009099997221 */ /* 0x000fe40000010000 */
[C---:B------:R-:W-:Y:S01]  /*ec80*/  HMMA.16816.F32.BF16 R8, R16.reuse, R22, R8 ;  /* 0x000000161008723c */ /* 0x040fe20000041808 */
[----:B------:R-:W2:Y:S03]  /*ec90*/  LDSM.16.MT88.4 R20, [R204+0x4100] ;  /* 0x00410000cc14783b */ /* 0x000ea60000004200 */
[----:B------:R-:W-:Y:S03]  /*eca0*/  FADD.FTZ R165, R165, R154 ;  /* 0x0000009aa5a57221 */ /* 0x000fe60000010000 */
[----:B------:R-:W-:Y:S01]  /*ecb0*/  MUFU.EX2 R122, R122 ;  /* 0x0000007a007a7308 */ /* 0x000fe20000000800 */
[C---:B------:R-:W-:Y:S08]  /*ecc0*/  HMMA.16816.F32.BF16 R68, R16.reuse, R24, R68 ;  /* 0x000000181044723c */ /* 0x040ff00000041844 */
[C---:B------:R-:W-:Y:S01]  /*ecd0*/  HMMA.16816.F32.BF16 R72, R16.reuse, R26, R72 ;  /* 0x0000001a1048723c */ /* 0x040fe20000041848 */
[----:B------:R-:W3:Y:S01]  /*ece0*/  LDSM.16.MT88.4 R24, [R202+0x4100] ;  /* 0x00410000ca18783b */ /* 0x000ee20000004200 */
[----:B------:R-:W2:Y:S06]  /*ecf0*/  MUFU.EX2 R121, R121 ;  /* 0x0000007900797308 */ /* 0x000eac0000000800 */
[C---:B----4-:R-:W-:Y:S04]  /*ed00*/  HMMA.16816.F32.BF16 R76, R16.reuse, R28, R76 ;  /* 0x0000001c104c723c */ /* 0x050fe8000004184c */
[----:B------:R-:W-:Y:S04]  /*ed10*/  MUFU.EX2 R118, R118 ;  /* 0x0000007600767308 */ /* 0x000fe80000000800 */
[C---:B------:R-:W-:Y:S01]  /*ed20*/  HMMA.16816.F32.BF16 R80, R16.reuse, R30, R80 ;  /* 0x0000001e1050723c */ /* 0x040fe20000041850 */
[----:B------:R-:W4:Y:S05]  /*ed30*/  LDSM.16.MT88.4 R28, [R201+0x4100] ;  /* 0x00410000c91c783b */ /* 0x000f2a0000004200 */
[----:B------:R-:W3:Y:S02]  /*ed40*/  MUFU.EX2 R131, R131 ;  /* 0x0000008300837308 */ /* 0x000ee40000000800 */
[C---:B-1----:R-:W-:Y:S08]  /*ed50*/  HMMA.16816.F32.BF16 R84, R16.reuse, R32, R84 ;  /* 0x000000201054723c */ /* 0x042ff00000041854 */
[C---:B------:R-:W-:Y:S01]  /*ed60*/  HMMA.16816.F32.BF16 R88, R16.reuse, R34, R88 ;  /* 0x000000221058723c */ /* 0x040fe20000041858 */
[----:B------:R-:W1:Y:S01]  /*ed70*/  LDSM.16.MT88.4 R32, [R204+0x1900] ;  /* 0x00190000cc20783b */ /* 0x000e620000004200 */
[----:B------:R-:W-:Y:S06]  /*ed80*/  MUFU.EX2 R116, R116 ;  /* 0x0000007400747308 */ /* 0x000fec0000000800 */
[C---:B--2---:R-:W-:Y:S04]  /*ed90*/  HMMA.16816.F32.BF16 R92, R16.reuse, R20, R92 ;  /* 0x00000014105c723c */ /* 0x044fe8000004185c */
[----:B------:R-:W2:Y:S04]  /*eda0*/  MUFU.EX2 R119, R119 ;  /* 0x0000007700777308 */ /* 0x000ea80000000800 */
[C---:B------:R-:W-:Y:S01]  /*edb0*/  HMMA.16816.F32.BF16 R96, R16.reuse, R22, R96 ;  /* 0x000000161060723c */ /* 0x040fe20000041860 */
[----:B------:R-:W1:Y:S05]  /*edc0*/  LDSM.16.MT88.4 R20, [R202+0x1900] ;  /* 0x00190000ca14783b */ /* 0x000e6a0000004200 */
[----:B------:R-:W-:Y:S02]  /*edd0*/  MUFU.EX2 R117, R117 ;  /* 0x0000007500757308 */ /* 0x000fe40000000800 */
[C---:B---3--:R-:W-:Y:S08]  /*ede0*/  HMMA.16816.F32.BF16 R100, R16.reuse, R24, R100 ;  /* 0x000000181064723c */ /* 0x048ff00000041864 */
[C---:B------:R-:W-:Y:S01]  /*edf0*/  HMMA.16816.F32.BF16 R104, R16.reuse, R26, R104 ;  /* 0x0000001a1068723c */ /* 0x040fe20000041868 */
[----:B------:R-:W3:Y:S01]  /*ee00*/  LDSM.16.MT88.4 R24, [R201+0x1900] ;  /* 0x00190000c918783b */ /* 0x000ee20000004200 */
[----:B------:R-:W1:Y:S06]  /*ee10*/  MUFU.EX2 R50, R50 ;  /* 0x0000003200327308 */ /* 0x000e6c0000000800 */
[C---:B----4-:R-:W-:Y:S08]  /*ee20*/  HMMA.16816.F32.BF16 R52, R16.reuse, R28, R52 ;  /* 0x0000001c1034723c */ /* 0x050ff00000041834 */
[C---:B------:R-:W-:Y:S01]  /*ee30*/  HMMA.16816.F32.BF16 R56, R16.reuse, R30, R56 ;  /* 0x0000001e1038723c */ /* 0x040fe20000041838 */
[----:B------:R-:W4:Y:S07]  /*ee40*/  LDSM.16.MT88.4 R28, [R200+0x1900] ;  /* 0x00190000c81c783b */ /* 0x000f2e0000004200 */
[C---:B------:R-:W-:Y:S08]  /*ee50*/  HMMA.16816.F32.BF16 R60, R16.reuse, R36, R60 ;  /* 0x00000024103c723c */ /* 0x040ff0000004183c */
[----:B------:R-:W-:Y:S01]  /*ee60*/  HMMA.16816.F32.BF16 R64, R16, R38, R64 ;  /* 0x000000261040723c */ /* 0x000fe20000041840 */
[----:B------:R-:W-:Y:S06]  /*ee70*/  LDSM.16.MT88.4 R36, [R201+0x4900] ;  /* 0x00490000c924783b */ /* 0x000fec0000004200 */
[----:B-----5:R-:W-:Y:S01]  /*ee80*/  F2FP.BF16.PACK_AB R16, R167, R164 ;  /* 0x000000a4a710723e */ /* 0x020fe200000010ff */
        /* <DEDUP_REMOVED lines=8> */
[C---:B-1----:R-:W-:Y:S03]  /*ef10*/  HMMA.16816.F32.BF16 R4, R16.reuse, R32, R4 ;  /* 0x000000201004723c */ /* 0x042fe60000041804 */
[----:B------:R-:W-:Y:S02]  /*ef20*/  FADD.FTZ R182, R182, R223 ;  /* 0x000000dfb6b67221 */ /* 0x000fe40000010000 */
[----:B------:R-:W-:Y:S02]  /*ef30*/  FADD.FTZ R183, R183, R166 ;  /* 0x000000a6b7b77221 */ /* 0x000fe40000010000 */
[----:B------:R-:W-:Y:S01]  /*ef40*/  FADD.FTZ R181, R181, R182 ;  /* 0x000000b6b5b57221 */ /* 0x000fe20000010000 */
[C---:B------:R-:W-:Y:S01]  /*ef50*/  HMMA.16816.F32.BF16 R8, R16.reuse, R34, R8 ;  /* 0x000000221008723c */ /* 0x040fe20000041808 */
[----:B------:R-:W1:Y:S03]  /*ef60*/  LDSM.16.MT88.4 R32, [R204+0x4900] ;  /* 0x00490000cc20783b */ /* 0x000e660000004200 */
[----:B------:R-:W-:Y:S04]  /*ef70*/  FADD.FTZ R2, R138, R181 ;  /* 0x000000b58a027221 */ /* 0x000fe80000010000 */
[C---:B------:R-:W-:Y:S04]  /*ef80*/  HMMA.16816.F32.BF16 R68, R16.reuse, R20, R68 ;  /* 0x000000141044723c */ /* 0x040fe80000041844 */
[----:B------:R-:W-:Y:S04]  /*ef90*/  FADD.FTZ R2, R145, R2 ;  /* 0x0000000291027221 */ /* 0x000fe80000010000 */
[C---:B------:R-:W-:Y:S01]  /*efa0*/  HMMA.16816.F32.BF16 R72, R16.reuse, R22, R72 ;  /* 0x000000161048723c */ /* 0x040fe20000041848 */
[----:B------:R-:W5:Y:S03]  /*efb0*/  LDSM.16.MT88.4 R20, [R202+0x4900] ;  /* 0x00490000ca14783b */ /* 0x000f660000004200 */
[----:B------:R-:W-:Y:S01]  /*efc0*/  FADD.FTZ R3, R139, R2 ;  /* 0x000000028b037221 */ /* 0x000fe20000010000 */
[----:B------:R-:W-:Y:S03]  /*efd0*/  IADD3 R2, R184, -0x1, RZ ;  /* 0xffffffffb8027810 */ /* 0x000fe60007ffe0ff */
[C---:B---3--:R-:W-:Y:S04]  /*efe0*/  HMMA.16816.F32.BF16 R76, R16.reuse, R24, R76 ;  /* 0x00000018104c723c */ /* 0x048fe8000004184c */
[----:B------:R-:W-:Y:S02]  /*eff0*/  FADD.FTZ R3, R220, R3 ;  /* 0x00000003dc037221 */ /* 0x000fe40000010000 */
[----:B------:R-:W-:Y:S02]  /*f000*/  IMAD.MOV.U32 R184, RZ, RZ, R2 ;  /* 0x000000ffffb87224 */ /* 0x000fe400078e0002 */
[C---:B------:R-:W-:Y:S01]  /*f010*/  HMMA.16816.F32.BF16 R80, R16.reuse, R26, R80 ;  /* 0x0000001a1050723c */ /* 0x040fe20000041850 */
[----:B------:R-:W3:Y:S03]  /*f020*/  LDSM.16.MT88.4 R24, [R204+0x2100] ;  /* 0x00210000cc18783b */ /* 0x000ee60000004200 */
[----:B------:R-:W-:Y:S04]  /*f030*/  IMAD.MOV.U32 R2, RZ, RZ, R12 ;  /* 0x000000ffff027224 */ /* 0x000fe800078e000c */
[C---:B----4-:R-:W-:Y:S08]  /*f040*/  HMMA.16816.F32.BF16 R84, R16.reuse, R28, R84 ;  /* 0x0000001c1054723c */ /* 0x050ff00000041854 */
[C---:B------:R-:W-:Y:S01]  /*f050*/  HMMA.16816.F32.BF16 R88, R16.reuse, R30, R88 ;  /* 0x0000001e1058723c */ /* 0x040fe20000041858 */
[----:B------:R-:W4:Y:S07]  /*f060*/  LDSM.16.MT88.4 R28, [R202+0x2100] ;  /* 0x00210000ca1c783b */ /* 0x000f2e0000004200 */
[C---:B-1----:R-:W-:Y:S08]  /*f070*/  HMMA.16816.F32.BF16 R92, R16.reuse, R32, R92 ;  /* 0x00000020105c723c */ /* 0x042ff0000004185c */
[C---:B------:R-:W-:Y:S01]  /*f080*/  HMMA.16816.F32.BF16 R96, R16.reuse, R34, R96 ;  /* 0x000000221060723c */ /* 0x040fe20000041860 */
[----:B------:R-:W-:Y:S07]  /*f090*/  LDSM.16.MT88.4 R32, [R200+0x2100] ;  /* 0x00210000c820783b */ /* 0x000fee0000004200 */
[C---:B-----5:R-:W-:Y:S08]  /*f0a0*/  HMMA.16816.F32.BF16 R100, R16.reuse, R20, R100 ;  /* 0x000000141064723c */ /* 0x060ff00000041864 */
[C---:B------:R-:W-:Y:S01]  /*f0b0*/  HMMA.16816.F32.BF16 R104, R16.reuse, R22, R104 ;  /* 0x000000161068723c */ /* 0x040fe20000041868 */
[----:B------:R-:W1:Y:S07]  /*f0c0*/  LDSM.16.MT88.4 R20, [R201+0x2100] ;  /* 0x00210000c914783b */ /* 0x000e6e0000004200 */
        /* <DEDUP_REMOVED lines=13> */
[C---:B---3--:R-:W-:Y:S03]  /*f1a0*/  HMMA.16816.F32.BF16 R4, R16.reuse, R24, R4 ;  /* 0x000000181004723c */ /* 0x048fe60000041804 */
[----:B------:R-:W-:Y:S05]  /*f1b0*/  FADD.FTZ R225, R225, R134 ;  /* 0x00000086e1e17221 */ /* 0x000fea0000010000 */
        /* <DEDUP_REMOVED lines=8> */
[C---:B------:R-:W-:Y:S08]  /*f240*/  HMMA.16816.F32.BF16 R84, R16.reuse, R32, R84 ;  /* 0x000000201054723c */ /* 0x040ff00000041854 */
[C---:B------:R-:W-:Y:S01]  /*f250*/  HMMA.16816.F32.BF16 R88, R16.reuse, R34, R88 ;  /* 0x000000221058723c */ /* 0x040fe20000041858 */
[----:B------:R-:W5:Y:S07]  /*f260*/  LDSM.16.MT88.4 R32, [R202+0x2900] ;  /* 0x00290000ca20783b */ /* 0x000f6e0000004200 */
[C---:B---3--:R-:W-:Y:S08]  /*f270*/  HMMA.16816.F32.BF16 R92, R16.reuse, R24, R92 ;  /* 0x00000018105c723c */ /* 0x048ff0000004185c */
[C---:B------:R-:W-:Y:S01]  /*f280*/  HMMA.16816.F32.BF16 R96, R16.reuse, R26, R96 ;  /* 0x0000001a1060723c */ /* 0x040fe20000041860 */
[----:B------:R-:W3:Y:S07]  /*f290*/  LDSM.16.MT88.4 R24, [R200+0x2900] ;  /* 0x00290000c818783b */ /* 0x000eee0000004200 */
[C---:B----4-:R-:W-:Y:S08]  /*f2a0*/  HMMA.16816.F32.BF16 R100, R16.reuse, R28, R100 ;  /* 0x0000001c1064723c */ /* 0x050ff00000041864 */
[C---:B------:R-:W-:Y:S08]  /*f2b0*/  HMMA.16816.F32.BF16 R104, R16.reuse, R30, R104 ;  /* 0x0000001e1068723c */ /* 0x040ff00000041868 */
[C---:B------:R-:W-:Y:S08]  /*f2c0*/  HMMA.16816.F32.BF16 R52, R16.reuse, R36, R52 ;  /* 0x000000241034723c */ /* 0x040ff00000041834 */
[C---:B------:R-:W-:Y:S08]  /*f2d0*/  HMMA.16816.F32.BF16 R56, R16.reuse, R38, R56 ;  /* 0x000000261038723c */ /* 0x040ff00000041838 */
[C---:B-1----:R-:W-:Y:S08]  /*f2e0*/  HMMA.16816.F32.BF16 R60, R16.reuse, R20, R60 ;  /* 0x00000014103c723c */ /* 0x042ff0000004183c */
[----:B------:R-:W-:Y:S01]  /*f2f0*/  HMMA.16816.F32.BF16 R64, R16, R22, R64 ;  /* 0x000000161040723c */ /* 0x000fe20000041840 */
[----:B------:R-:W1:Y:S06]  /*f300*/  LDSM.16.MT88.4 R20, [R204+0x5900] ;  /* 0x00590000cc14783b */ /* 0x000e6c0000004200 */
[----:B------:R-:W-:Y:S01]  /*f310*/  F2FP.BF16.PACK_AB R16, R121, R122 ;  /* 0x0000007a7910723e */ /* 0x000fe200000010ff */
[----:B------:R-:W-:Y:S01]  /*f320*/  FADD.FTZ R122, R122, R225 ;  /* 0x000000e17a7a7221 */ /* 0x000fe20000010000 */
[----:B------:R-:W-:Y:S03]  /*f330*/  F2FP.BF16.PACK_AB R18, R131, R118 ;  /* 0x000000768312723e */ /* 0x000fe600000010ff */
[----:B--2---:R-:W-:Y:S01]  /*f340*/  F2FP.BF16.PACK_AB R17, R119, R116 ;  /* 0x000000747711723e */ /* 0x004fe200000010ff */
[----:B------:R-:W-:Y:S01]  /*f350*/  FADD.FTZ R116, R116, R3 ;  /* 0x0000000374747221 */ /* 0x000fe20000010000 */
[----:B------:R-:W-:Y:S01]  /*f360*/  F2FP.BF16.PACK_AB R19, R50, R117 ;  /* 0x000000753213723e */ /* 0x000fe200000010ff */
[----:B------:R-:W-:Y:S02]  /*f370*/  FADD.FTZ R121, R121, R122 ;  /* 0x0000007a79797221 */ /* 0x000fe40000010000 */
[----:B------:R-:W-:Y:S02]  /*f380*/  FADD.FTZ R116, R119, R116 ;  /* 0x0000007477747221 */ /* 0x000fe40000010000 */
[----:B------:R-:W-:Y:S02]  /*f390*/  FADD.FTZ R118, R118, R121 ;  /* 0x0000007976767221 */ /* 0x000fe40000010000 */
[C---:B------:R-:W-:Y:S01]  /*f3a0*/  HMMA.16816.F32.BF16 R112, R16.reuse, R108, R4 ;  /* 0x0000006c1070723c */ /* 0x040fe20000041804 */
[----:B------:R-:W2:Y:S02]  /*f3b0*/  LDSM.16.MT88.4 R4, [R202+0x5900] ;  /* 0x00590000ca04783b */ /* 0x000ea40000004200 */
[----:B------:R-:W-:Y:S02]  /*f3c0*/  FADD.FTZ R117, R117, R116 ;  /* 0x0000007475757221 */ /* 0x000fe40000010000 */
[----:B------:R-:W-:Y:S02]  /*f3d0*/  FADD.FTZ R216, R131, R118 ;  /* 0x0000007683d87221 */ /* 0x000fe40000010000 */
[----:B------:R-:W-:Y:S01]  /*f3e0*/  FADD.FTZ R217, R50, R117 ;  /* 0x0000007532d97221 */ /* 0x000fe20000010000 */
[C---:B------:R-:W-:Y:S01]  /*f3f0*/  HMMA.16816.F32.BF16 R108, R16.reuse, R110, R8 ;  /* 0x0000006e106c723c */ /* 0x040fe20000041808 */
[----:B------:R-:W4:Y:S03]  /*f400*/  LDSM.16.MT88.4 R8, [R201+0x5900] ;  /* 0x00590000c908783b */ /* 0x000f260000004200 */
[----:B------:R-:W-:Y:S04]  /*f410*/  IMAD.MOV.U32 R3, RZ, RZ, R0 ;  /* 0x000000ffff037224 */ /* 0x000fe800078e0000 */
[C---:B-----5:R-:W-:Y:S08]  /*f420*/  HMMA.16816.F32.BF16 R68, R16.reuse, R32, R68 ;  /* 0x000000201044723c */ /* 0x060ff00000041844 */
[C---:B------:R-:W-:Y:S08]  /*f430*/  HMMA.16816.F32.BF16 R72, R16.reuse, R34, R72 ;  /* 0x000000221048723c */ /* 0x040ff00000041848 */
[C---:B------:R-:W-:Y:S08]  /*f440*/  HMMA.16816.F32.BF16 R76, R16.reuse, R40, R76 ;  /* 0x00000028104c723c */ /* 0x040ff0000004184c */
[C---:B------:R-:W-:Y:S08]  /*f450*/  HMMA.16816.F32.BF16 R80, R16.reuse, R42, R80 ;  /* 0x0000002a1050723c */ /* 0x040ff00000041850 */
[C---:B---3--:R-:W-:Y:S08]  /*f460*/  HMMA.16816.F32.BF16 R84, R16.reuse, R24, R84 ;  /* 0x000000181054723c */ /* 0x048ff00000041854 */
[C---:B------:R-:W-:Y:S08]  /*f470*/  HMMA.16816.F32.BF16 R88, R16.reuse, R26, R88 ;  /* 0x0000001a1058723c */ /* 0x040ff00000041858 */
[C---:B-1----:R-:W-:Y:S08]  /*f480*/  HMMA.16816.F32.BF16 R92, R16.reuse, R20, R92 ;  /* 0x00000014105c723c */ /* 0x042ff0000004185c */
[C---:B------:R-:W-:Y:S01]  /*f490*/  HMMA.16816.F32.BF16 R96, R16.reuse, R22, R96 ;  /* 0x000000161060723c */ /* 0x040fe20000041860 */
[----:B------:R-:W1:Y:S07]  /*f4a0*/  LDSM.16.MT88.4 R20, [R200+0x5900] ;  /* 0x00590000c814783b */ /* 0x000e6e0000004200 */
[C---:B--2---:R-:W-:Y:S08]  /*f4b0*/  HMMA.16816.F32.BF16 R100, R16.reuse, R4, R100 ;  /* 0x000000041064723c */ /* 0x044ff00000041864 */
[C---:B------:R-:W-:Y:S08]  /*f4c0*/  HMMA.16816.F32.BF16 R104, R16.reuse, R6, R104 ;  /* 0x000000061068723c */ /* 0x040ff00000041868 */
[C---:B----4-:R-:W-:Y:S08]  /*f4d0*/  HMMA.16816.F32.BF16 R52, R16.reuse, R8, R52 ;  /* 0x000000081034723c */ /* 0x050ff00000041834 */
[C---:B------:R-:W-:Y:S08]  /*f4e0*/  HMMA.16816.F32.BF16 R56, R16.reuse, R10, R56 ;  /* 0x0000000a1038723c */ /* 0x040ff00000041838 */
[C---:B-1----:R-:W-:Y:S08]  /*f4f0*/  HMMA.16816.F32.BF16 R60, R16.reuse, R20, R60 ;  /* 0x00000014103c723c */ /* 0x042ff0000004183c */
[----:B------:R-:W-:Y:S01]  /*f500*/  HMMA.16816.F32.BF16 R64, R16, R22, R64 ;  /* 0x000000161040723c */ /* 0x000fe20000041840 */
[----:B------:R-:W-:-:S07]  /*f510*/  @P0 BRA `(.L_x_196) ;  /* 0xffffc3f000000947 */ /* 0x000fce000383ffff */
.L_x_187:
[----:B------:R-:W1:Y:S01]  /*f520*/  SHFL.BFLY PT, R3, R216, 0x2, 0x1f ;  /* 0x0c401f00d8037f89 */ /* 0x000e6200000e0000 */
[----:B------:R-:W-:Y:S01]  /*f530*/  CS2R R4, SRZ ;  /* 0x0000000000047805 */ /* 0x000fe2000001ff00 */
[----:B------:R-:W-:-:S02]  /*f540*/  MOV R8, 0xff800000 ;  /* 0xff80000000087802 */ /* 0x000fc40000000f00 */
        /* <DEDUP_REMOVED lines=26> */
[----:B------:R-:W-:Y:S02]  /*f6f0*/  FMUL.FTZ R73, R5, R73 ;  /* 0x0000004905497220 */ /* 0x000fe40000410000 */
        /* <DEDUP_REMOVED lines=25> */
[----:B------:R-:W-:Y:S02]  /*f890*/  FMUL.FTZ R5, R5, R65 ;  /* 0x0000004105057220 */ /* 0x000fe40000410000 */
        /* <DEDUP_REMOVED lines=34> */
.L_x_159:
[----:B------:R-:W-:Y:S05]  /*fac0*/  @P1 BRA `(.L_x_197) ;  /* 0x000010f000001947 */ /* 0x000fea0003800000 */
[----:B------:R-:W1:Y:S01]  /*fad0*/  S2R R0, SR_CTAID.Y ;  /* 0x0000000000007919 */ /* 0x000e620000002600 */
[----:B------:R-:W-:Y:S01]  /*fae0*/  F2FP.BF16.PACK_AB R112, R113, R112 ;  /* 0x000000707170723e */ /* 0x000fe200000010ff */
[----:B------:R-:W-:Y:S01]  /*faf0*/  BSSY B0, `(.L_x_198) ;  /* 0x00000dc000007945 */ /* 0x000fe20003800000 */
[----:B------:R-:W-:Y:S01]  /*fb00*/  F2FP.BF16.PACK_AB R114, R115, R114 ;  /* 0x000000727372723e */ /* 0x000fe200000010ff */
[----:B------:R-:W2:Y:S01]  /*fb10*/  S2R R2, SR_TID.X ;  /* 0x0000000000027919 */ /* 0x000ea20000002100 */
[----:B------:R-:W-:Y:S02]  /*fb20*/  F2FP.BF16.PACK_AB R108, R109, R108 ;  /* 0x0000006c6d6c723e */ /* 0x000fe400000010ff */
[----:B------:R-:W-:Y:S01]  /*fb30*/  F2FP.BF16.PACK_AB R110, R111, R110 ;  /* 0x0000006e6f6e723e */ /* 0x000fe200000010ff */
[----:B------:R-:W3:Y:S01]  /*fb40*/  S2R R22, SR_CTAID.Z ;  /* 0x0000000000167919 */ /* 0x000ee20000002700 */
[----:B------:R-:W-:-:S02]  /*fb50*/  F2FP.BF16.PACK_AB R68, R69, R68 ;  /* 0x000000444544723e */ /* 0x000fc400000010ff */
[----:B------:R-:W-:Y:S01]  /*fb60*/  F2FP.BF16.PACK_AB R70, R71, R70 ;  /* 0x000000464746723e */ /* 0x000fe200000010ff */
[----:B------:R-:W-:Y:S01]  /*fb70*/  BAR.SYNC.DEFER_BLOCKING 0x1, 0x100 ;  /* 0x0044000000007b1d */ /* 0x000fe20000010000 */
[----:B------:R-:W-:Y:S02]  /*fb80*/  F2FP.BF16.PACK_AB R72, R73, R72 ;  /* 0x000000484948723e */ /* 0x000fe400000010ff */
[----:B------:R-:W-:Y:S02]  /*fb90*/  F2FP.BF16.PACK_AB R74, R75, R74 ;  /* 0x0000004a4b4a723e */ /* 0x000fe400000010ff */
[----:B------:R-:W-:Y:S02]  /*fba0*/  F2FP.BF16.PACK_AB R76, R77, R76 ;  /* 0x0000004c4d4c723e */ /* 0x000fe400000010ff */
[----:B------:R-:W-:Y:S02]  /*fbb0*/  F2FP.BF16.PACK_AB R78, R79, R78 ;  /* 0x0000004e4f4e723e */ /* 0x000fe400000010ff */
[----:B------:R-:W-:-:S02]  /*fbc0*/  F2FP.BF16.PACK_AB R80, R81, R80 ;  /* 0x000000505150723e */ /* 0x000fc400000010ff */
[----:B------:R-:W-:Y:S01]  /*fbd0*/  F2FP.BF16.PACK_AB R82, R83, R82 ;  /* 0x000000525352723e */ /* 0x000fe200000010ff */
[C---:B-1----:R-:W-:Y:S01]  /*fbe0*/  IMAD.WIDE.U32 R24, R0.reuse, c[0x0][0x490], RZ ;  /* 0x0001240000187a25 */ /* 0x042fe200078e00ff */
[----:B------:R-:W-:Y:S02]  /*fbf0*/  SHF.R.S32.HI R3, RZ, 0x1f, R0 ;  /* 0x0000001fff037819 */ /* 0x000fe40000011400 */
[----:B------:R-:W-:Y:S01]  /*fc00*/  F2FP.BF16.PACK_AB R84, R85, R84 ;  /* 0x000000545554723e */ /* 0x000fe200000010ff */
[C---:B------:R-:W-:Y:S01]  /*fc10*/  IMAD.WIDE.U32 R14, R0.reuse, c[0x0][0x3e8], RZ ;  /* 0x0000fa00000e7a25 */ /* 0x040fe200078e00ff */
[----:B--2---:R-:W-:Y:S02]  /*fc20*/  SHF.R.S32.HI R9, RZ, 0x1f, R2 ;  /* 0x0000001fff097819 */ /* 0x004fe40000011402 */
[----:B------:R-:W-:Y:S01]  /*fc30*/  F2FP.BF16.PACK_AB R86, R87, R86 ;  /* 0x000000565756723e */ /* 0x000fe200000010ff */
[----:B------:R-:W-:Y:S01]  /*fc40*/  IMAD R13, R3, c[0x0][0x490], RZ ;  /* 0x00012400030d7a24 */ /* 0x000fe200078e02ff */
[-C--:B------:R-:W-:Y:S01]  /*fc50*/  LEA.HI R11, R9, R2.reuse, RZ, 0x2 ;  /* 0x00000002090b7211 */ /* 0x080fe200078f10ff */
[----:B------:R-:W-:Y:S01]  /*fc60*/  IMAD R3, R3, c[0x0][0x3e8], RZ ;  /* 0x0000fa0003037a24 */ /* 0x000fe200078e02ff */
[CC--:B------:R-:W-:Y:S01]  /*fc70*/  LEA.HI R10, R9.reuse, R2.reuse, RZ, 0x3 ;  /* 0x00000002090a7211 */ /* 0x0c0fe200078f18ff */
[C---:B------:R-:W-:Y:S01]  /*fc80*/  IMAD R13, R0.reuse, c[0x0][0x494], R13 ;  /* 0x00012500000d7a24 */ /* 0x040fe200078e020d */
[----:B------:R-:W-:Y:S01]  /*fc90*/  SHF.R.S32.HI R20, RZ, 0x2, R11 ;  /* 0x00000002ff147819 */ /* 0x000fe2000001140b */
[----:B------:R-:W-:Y:S01]  /*fca0*/  IMAD R28, R0, c[0x0][0x3ec], R3 ;  /* 0x0000fb00001c7a24 */ /* 0x000fe200078e0203 */
[-C--:B------:R-:W-:Y:S01]  /*fcb0*/  LEA.HI R3, R9, R2.reuse, RZ, 0x5 ;  /* 0x0000000209037211 */ /* 0x080fe200078f28ff */
[----:B------:R-:W-:Y:S01]  /*fcc0*/  IMAD.IADD R25, R25, 0x1, R13 ;  /* 0x0000000119197824 */ /* 0x000fe200078e020d */
[----:B------:R-:W-:Y:S01]  /*fcd0*/  LEA.HI R0, R9, R2, RZ, 0x6 ;  /* 0x0000000209007211 */ /* 0x000fe200078f30ff */
[----:B------:R-:W-:Y:S01]  /*fce0*/  IMAD.IADD R29, R15, 0x1, R28 ;  /* 0x000000010f1d7824 */ /* 0x000fe200078e021c */
[----:B------:R-:W-:Y:S01]  /*fcf0*/  LOP3.LUT R9, R3, 0xffffffe0, RZ, 0xc0, !PT ;  /* 0xffffffe003097812 */ /* 0x000fe200078ec0ff */
[----:B------:R-:W-:Y:S01]  /*fd00*/  IMAD.MOV.U32 R28, RZ, RZ, R14 ;  /* 0x000000ffff1c7224 */ /* 0x000fe200078e000e */
[----:B------:R-:W-:Y:S01]  /*fd10*/  SHF.R.S32.HI R17, RZ, 0x1f, R11 ;  /* 0x0000001fff117819 */ /* 0x000fe2000001140b */
[----:B------:R-:W-:Y:S01]  /*fd20*/  IMAD.MOV.U32 R14, RZ, RZ, c[0x0][0x4e8] ;  /* 0x00013a00ff0e7624 */ /* 0x000fe200078e00ff */
[----:B------:R-:W-:Y:S01]  /*fd30*/  LOP3.LUT R11, R11, 0xfffffffc, RZ, 0xc0, !PT ;  /* 0xfffffffc0b0b7812 */ /* 0x000fe200078ec0ff */
[----:B------:R-:W-:Y:S01]  /*fd40*/  IMAD.IADD R12, R2, 0x1, -R9 ;  /* 0x00000001020c7824 */ /* 0x000fe200078e0a09 */
[----:B------:R-:W-:Y:S01]  /*fd50*/  LEA.HI R4, R17, R20, RZ, 0x3 ;  /* 0x0000001411047211 */ /* 0x000fe200078f18ff */
[----:B------:R-:W-:Y:S01]  /*fd60*/  IMAD.SHL.U32 R0, R0, 0x8, RZ ;  /* 0x0000000800007824 */ /* 0x000fe200078e00ff */
[----:B------:R-:W-:Y:S01]  /*fd70*/  LOP3.LUT R19, R10, 0xfffffff8, RZ, 0xc0, !PT ;  /* 0xfffffff80a137812 */ /* 0x000fe200078ec0ff */
[----:B------:R-:W-:Y:S01]  /*fd80*/  IMAD.IADD R11, R2, 0x1, -R11 ;  /* 0x00000001020b7824 */ /* 0x000fe200078e0a0b */
[----:B------:R-:W-:Y:S01]  /*fd90*/  SHF.R.S32.HI R13, RZ, 0x1f, R12 ;  /* 0x0000001fff0d7819 */ /* 0x000fe2000001140c */
[----:B---3--:R-:W-:Y:S01]  /*fda0*/  IMAD.WIDE.U32 R24, R22, c[0x0][0x498], R24 ;  /* 0x0001260016187a25 */ /* 0x008fe200078e0018 */
[----:B------:R-:W-:-:S02]  /*fdb0*/  LOP3.LUT R9, R4, 0xfffffff8, RZ, 0xc0, !PT ;  /* 0xfffffff804097812 */ /* 0x000fc400078ec0ff */
[----:B------:R-:W-:Y:S01]  /*fdc0*/  SHF.R.S32.HI R15, RZ, 0x1f, R22 ;  /* 0x0000001fff0f7819 */ /* 0x000fe20000011416 */
[----:B------:R-:W-:Y:S01]  /*fdd0*/  IMAD.IADD R19, R2, 0x1, -R19 ;  /* 0x0000000102137824 */ /* 0x000fe200078e0a13 */
[----:B------:R-:W-:Y:S01]  /*fde0*/  LOP3.LUT P4, RZ, R12, 0x3, RZ, 0xc0, !PT ;  /* 0x000000030cff7812 */ /* 0x000fe2000788c0ff */
[----:B------:R-:W-:Y:S01]  /*fdf0*/  IMAD.IADD R20, R20, 0x1, -R9 ;  /* 0x0000000114147824 */ /* 0x000fe200078e0a09 */
[--C-:B------:R-:W-:Y:S01]  /*fe00*/  SHF.R.S32.HI R26, RZ, 0x5, R3.reuse ;  /* 0x00000005ff1a7819 */ /* 0x100fe20000011403 */
[----:B------:R-:W-:Y:S01]  /*fe10*/  IMAD R9, R15, c[0x0][0x498], RZ ;  /* 0x000126000f097a24 */ /* 0x000fe200078e02ff */
[----:B------:R-:W-:Y:S01]  /*fe20*/  LEA.HI R12, R13, R12, RZ, 0x2 ;  /* 0x0000000c0d0c7211 */ /* 0x000fe200078f10ff */
[----:B------:R-:W-:Y:S01]  /*fe30*/  IMAD R15, R15, c[0x0][0x3f0], RZ ;  /* 0x0000fc000f0f7a24 */ /* 0x000fe200078e02ff */
[----:B------:R-:W-:Y:S01]  /*fe40*/  SHF.R.S32.HI R3, RZ, 0x1f, R3 ;  /* 0x0000001fff037819 */ /* 0x000fe20000011403 */
[----:B------:R-:W1:Y:S01]  /*fe50*/  S2R R13, SR_CTAID.X ;  /* 0x00000000000d7919 */ /* 0x000e620000002500 */
[----:B------:R-:W-:Y:S01]  /*fe60*/  SHF.R.S32.HI R10, RZ, 0x3, R10 ;  /* 0x00000003ff0a7819 */ /* 0x000fe2000001140a */
[----:B------:R-:W-:Y:S01]  /*fe70*/  IMAD R16, R22, c[0x0][0x49c], R9 ;  /* 0x0001270016107a24 */ /* 0x000fe200078e0209 */
[----:B------:R-:W-:Y:S01]  /*fe80*/  LEA.HI R3, R3, R26, RZ, 0x3 ;  /* 0x0000001a03037211 */ /* 0x000fe200078f18ff */
[----:B------:R-:W-:Y:S01]  /*fe90*/  IMAD.SHL.U32 R9, R19, 0x8, RZ ;  /* 0x0000000813097824 */ /* 0x000fe200078e00ff */
[----:B------:R-:W-:Y:S01]  /*fea0*/  LEA.HI R4, R11, R11, RZ, 0x1 ;  /* 0x0000000b0b047211 */ /* 0x000fe200078f08ff */
[----:B------:R-:W-:Y:S01]  /*feb0*/  IMAD.SHL.U32 R2, R10, 0x40, RZ ;  /* 0x000000400a027824 */ /* 0x000fe200078e00ff */
[----:B------:R-:W-:Y:S01]  /*fec0*/  LOP3.LUT R3, R3, 0xffffff8, RZ, 0xc0, !PT ;  /* 0x0ffffff803037812 */ /* 0x000fe200078ec0ff */
[----:B------:R-:W-:Y:S01]  /*fed0*/  IMAD R17, R26, 0x200, R11 ;  /* 0x000002001a117824 */ /* 0x000fe200078e020b */
[----:B------:R-:W-:Y:S01]  /*fee0*/  LOP3.LUT R4, R4, 0x1ffffffe, RZ, 0xc0, !PT ;  /* 0x1ffffffe04047812 */ /* 0x000fe200078ec0ff */
[----:B------:R-:W-:Y:S01]  /*fef0*/  IMAD R15, R22, c[0x0][0x3f4], R15 ;  /* 0x0000fd00160f7a24 */ /* 0x000fe200078e020f */
[----:B------:R-:W-:Y:S01]  /*ff00*/  LOP3.LUT R2, R2, 0x1c0, RZ, 0xc0, !PT ;  /* 0x000001c002027812 */ /* 0x000fe200078ec0ff */
[----:B------:R-:W-:Y:S01]  /*ff10*/  IMAD.IADD R18, R26, 0x1, -R3 ;  /* 0x000000011a127824 */ /* 0x000fe200078e0a03 */
[----:B------:R-:W-:Y:S01]  /*ff20*/  ISETP.NE.AND P0, PT, R14, 0x1, PT ;  /* 0x000000010e00780c */ /* 0x000fe20003f05270 */
[----:B------:R-:W-:Y:S01]  /*ff30*/  IMAD.IADD R11, R11, 0x1, -R4 ;  /* 0x000000010b0b7824 */ /* 0x000fe200078e0a04 */
[----:B------:R-:W-:Y:S01]  /*ff40*/  LOP3.LUT R4, R2, 0x38, R9, 0xf8, !PT ;  /* 0x0000003802047812 */ /* 0x000fe200078ef809 */
[----:B------:R-:W-:Y:S01]  /*ff50*/  IMAD.WIDE.U32 R22, R22, c[0x0][0x3f0], R28 ;  /* 0x0000fc0016167a25 */ /* 0x000fe200078e001c */
[----:B------:R-:W-:-:S02]  /*ff60*/  SHF.R.U32.HI R3, RZ, 0x3, R2 ;  /* 0x00000003ff037819 */ /* 0x000fc40000011602 */
[----:B------:R-:W-:Y:S01]  /*ff70*/  SHF.R.S32.HI R21, RZ, 0x2, R12 ;  /* 0x00000002ff157819 */ /* 0x000fe2000001140c */
[----:B------:R-:W-:Y:S01]  /*ff80*/  IMAD R2, R19, 0x20, R10 ;  /* 0x0000002013027824 */ /* 0x000fe200078e020a */
[----:B------:R-:W-:Y:S01]  /*ff90*/  LOP3.LUT R19, R20, 0x1, RZ, 0xc0, !PT ;  /* 0x0000000114137812 */ /* 0x000fe200078ec0ff */
[----:B------:R-:W-:Y:S01]  /*ffa0*/  IMAD.IADD R23, R23, 0x1, R15 ;  /* 0x0000000117177824 */ /* 0x000fe200078e020f */
[----:B------:R-:W-:Y:S01]  /*ffb0*/  LOP3.LUT R3, R4, R3, RZ, 0x3c, !PT ;  /* 0x0000000304037212 */ /* 0x000fe200078e3cff */
[----:B-1----:R-:W-:Y:S01]  /*ffc0*/  IMAD R2, R13, 0x80, R2 ;  /* 0x000000800d027824 */ /* 0x002fe200078e0202 */
[----:B------:R-:W-:Y:S01]  /*ffd0*/  ISETP.NE.U32.AND P3, PT, R19, 0x1, PT ;  /* 0x000000011300780c */ /* 0x000fe20003f65070 */
[----:B------:R-:W-:Y:S01]  /*ffe0*/  IMAD R18, R18, 0x10, R21 ;  /* 0x0000001012127824 */ /* 0x000fe200078e0215 */
[----:B------:R-:W-:Y:S01]  /*fff0*/  LOP3.LUT R0, R3, 0x7ffffe00, R0, 0xf8, !PT ;  /* 0x7ffffe0003007812 */ /* 0x000fe200078ef800 */
[----:B------:R-:W-:Y:S01]  /*10000*/  @P0 IMAD.HI.U32 R4, R2, c[0x0][0x4ec], RZ ;  /* 0x00013b0002040a27 */ /* 0x000fe200078e00ff */
[----:B------:R-:W-:-:S02]  /*10010*/  R2P PR, R20, 0x6 ;  /* 0x0000000614007804 */ /* 0x000fc40000000000 */
[----:B------:R-:W-:Y:S01]  /*10020*/  F2FP.BF16.PACK_AB R88, R89, R88 ;  /* 0x000000585958723e */ /* 0x000fe200000010ff */
[----:B------:R-:W-:Y:S01]  /*10030*/  IMAD.SHL.U32 R20, R20, 0x40, RZ ;  /* 0x0000004014147824 */ /* 0x000fe200078e00ff */
[----:B------:R-:W-:Y:S01]  /*10040*/  F2FP.BF16.PACK_AB R90, R91, R90 ;  /* 0x0000005a5b5a723e */ /* 0x000fe200000010ff */
[----:B------:R-:W-:Y:S01]  /*10050*/  IMAD.MOV.U32 R12, RZ, RZ, R2 ;  /* 0x000000ffff0c7224 */ /* 0x000fe200078e0002 */
[----:B------:R-:W-:Y:S01]  /*10060*/  @P0 SHF.R.U32.HI R12, RZ, c[0x0][0x4f0], R4 ;  /* 0x00013c00ff0c0a19 */ /* 0x000fe20000011604 */
[----:B------:R-:W-:Y:S01]  /*10070*/  IMAD R3, R14, c[0x0][0x388], RZ ;  /* 0x0000e2000e037a24 */ /* 0x000fe200078e02ff */
[----:B------:R-:W-:Y:S01]  /*10080*/  LOP3.LUT R26, R20, 0x1c0, RZ, 0xc0, !PT ;  /* 0x000001c0141a7812 */ /* 0x000fe200078ec0ff */
[----:B------:R-:W-:Y:S01]  /*10090*/  IMAD R4, R11, 0x8, R18 ;  /* 0x000000080b047824 */ /* 0x000fe200078e0212 */
[--C-:B------:R-:W-:Y:S01]  /*100a0*/  SHF.R.S32.HI R14, RZ, 0x1f, R12.reuse ;  /* 0x0000001fff0e7819 */ /* 0x100fe2000001140c */
[----:B------:R-:W-:Y:S01]  /*100b0*/  IMAD.MOV R11, RZ, RZ, -R12 ;  /* 0x000000ffff0b7224 */ /* 0x000fe200078e0a0c */
[----:B------:R-:W-:Y:S01]  /*100c0*/  LEA.HI R26, R26, R26, RZ, 0x1d ;  /* 0x0000001a1a1a7211 */ /* 0x000fe200078fe8ff */
[----:B------:R-:W-:Y:S01]  /*100d0*/  IMAD R4, R13, 0x80, R4 ;  /* 0x000000800d047824 */ /* 0x000fe200078e0204 */
[----:B------:R-:W-:Y:S01]  /*100e0*/  F2FP.BF16.PACK_AB R92, R93, R92 ;  /* 0x0000005c5d5c723e */ /* 0x000fe200000010ff */
[----:B------:R-:W-:Y:S01]  /*100f0*/  IMAD R15, R14, c[0x0][0x3e0], RZ ;  /* 0x0000f8000e0f7a24 */ /* 0x000fe200078e02ff */
[----:B------:R-:W-:Y:S01]  /*10100*/  F2FP.BF16.PACK_AB R94, R95, R94 ;  /* 0x0000005e5f5e723e */ /* 0x000fe200000010ff */
[----:B------:R-:W-:Y:S01]  /*10110*/  IMAD.U32 R17, R17, 0x2, R26 ;  /* 0x0000000211117824 */ /* 0x000fe200078e001a */
[----:B------:R-:W-:Y:S01]  /*10120*/  F2FP.BF16.PACK_AB R96, R97, R96 ;  /* 0x000000606160723e */ /* 0x000fe200000010ff */
[----:B------:R-:W-:Y:S01]  /*10130*/  IMAD R11, R11, c[0x0][0x4e8], R2 ;  /* 0x00013a000b0b7a24 */ /* 0x000fe200078e0202 */
[----:B------:R-:W-:Y:S01]  /*10140*/  F2FP.BF16.PACK_AB R98, R99, R98 ;  /* 0x000000626362723e */ /* 0x000fe200000010ff */
[----:B------:R-:W-:Y:S01]  /*10150*/  IMAD.SHL.U32 R17, R17, 0x2, RZ ;  /* 0x0000000211117824 */ /* 0x000fe200078e00ff */
[----:B------:R-:W-:Y:S01]  /*10160*/  F2FP.BF16.PACK_AB R100, R101, R100 ;  /* 0x000000646564723e */ /* 0x000fe200000010ff */
[----:B------:R-:W-:Y:S01]  /*10170*/  @P0 IMAD.HI.U32 R2, R4, c[0x0][0x4ec], RZ ;  /* 0x00013b0004020a27 */ /* 0x000fe200078e00ff */
[----:B------:R-:W-:-:S02]  /*10180*/  F2FP.BF16.PACK_AB R102, R103, R102 ;  /* 0x000000666766723e */ /* 0x000fc400000010ff */
[----:B------:R-:W-:Y:S01]  /*10190*/  IADD3 R21, R17, 0x70, RZ ;  /* 0x0000007011157810 */ /* 0x000fe20007ffe0ff */
[C---:B------:R-:W-:Y:S01]  /*101a0*/  IMAD.WIDE.U32 R22, R12.reuse, c[0x0][0x3e0], R22 ;  /* 0x0000f8000c167a25 */ /* 0x040fe200078e0016 */
[----:B------:R-:W-:Y:S01]  /*101b0*/  STS [R17+0x80], R112 ;  /* 0x0000807011007388 */ /* 0x000fe20000000800 */
[----:B------:R-:W-:Y:S02]  /*101c0*/  F2FP.BF16.PACK_AB R6, R105, R6 ;  /* 0x000000066906723e */ /* 0x000fe400000010ff */
[----:B------:R-:W-:Y:S01]  /*101d0*/  IMAD R15, R12, c[0x0][0x3e4], R15 ;  /* 0x0000f9000c0f7a24 */ /* 0x000fe200078e020f */
[----:B------:R-:W-:Y:S01]  /*101e0*/  IADD3 R12, R17, 0x80, RZ ;  /* 0x00000080110c7810 */ /* 0x000fe20007ffe0ff */
[----:B------:R-:W-:Y:S01]  /*101f0*/  IMAD.MOV.U32 R19, RZ, RZ, R4 ;  /* 0x000000ffff137224 */ /* 0x000fe200078e0004 */
[----:B------:R-:W-:Y:S01]  /*10200*/  @P0 SHF.R.U32.HI R19, RZ, c[0x0][0x4f0], R2 ;  /* 0x00013c00ff130a19 */ /* 0x000fe20000011602 */
[----:B------:R-:W-:Y:S01]  /*10210*/  IMAD.IADD R23, R23, 0x1, R15 ;  /* 0x0000000117177824 */ /* 0x000fe200078e020f */
[----:B------:R-:W-:Y:S01]  /*10220*/  @P3 IADD3 R21, R12, 0x10, RZ ;  /* 0x000000100c153810 */ /* 0x000fe20007ffe0ff */
[----:B------:R-:W-:Y:S01]  /*10230*/  IMAD.MOV.U32 R2, RZ, RZ, 0x20 ;  /* 0x00000020ff027424 */ /* 0x000fe200078e00ff */
[----:B------:R-:W-:Y:S01]  /*10240*/  SHF.R.S32.HI R12, RZ, 0x1f, R11 ;  /* 0x0000001fff0c7819 */ /* 0x000fe2000001140b */
[----:B------:R-:W-:Y:S01]  /*10250*/  IMAD.WIDE.U32 R22, R11, c[0x0][0x3d8], R22 ;  /* 0x0000f6000b167a25 */ /* 0x000fe200078e0016 */
[--C-:B------:R-:W-:Y:S01]  /*10260*/  SHF.R.S32.HI R15, RZ, 0x1f, R19.reuse ;  /* 0x0000001fff0f7819 */ /* 0x100fe20000011413 */
[----:B------:R-:W-:Y:S01]  /*10270*/  STS [R17+0x480], R114 ;  /* 0x0004807211007388 */ /* 0x000fe20000000800 */
[----:B------:R-:W-:Y:S01]  /*10280*/  IADD3 R14, P0, R19, R24, RZ ;  /* 0x00000018130e7210 */ /* 0x000fe20007f1e0ff */
[----:B------:R-:W-:Y:S01]  /*10290*/  IMAD.MOV R19, RZ, RZ, -R19 ;  /* 0x000000ffff137224 */ /* 0x000fe200078e0a13 */
[----:B------:R-:W-:Y:S01]  /*102a0*/  SEL R2, R2, 0xffffffe0, !P1 ;  /* 0xffffffe002027807 */ /* 0x000fe20004800000 */
[----:B------:R-:W-:Y:S01]  /*102b0*/  IMAD R12, R12, c[0x0][0x3d8], RZ ;  /* 0x0000f6000c0c7a24 */ /* 0x000fe200078e02ff */
[----:B------:R-:W-:Y:S01]  /*102c0*/  IADD3.X R15, R15, R25, R16, P0, !PT ;  /* 0x000000190f0f7210 */ /* 0x000fe200007fe410 */
[----:B------:R-:W-:Y:S01]  /*102d0*/  IMAD R25, R19, c[0x0][0x4e8], R4 ;  /* 0x00013a0013197a24 */ /* 0x000fe200078e0204 */
[----:B------:R-:W-:Y:S01]  /*102e0*/  STS [R21], R108 ;  /* 0x0000006c15007388 */ /* 0x000fe20000000800 */
[----:B------:R-:W-:Y:S01]  /*102f0*/  IMAD R4, R11, c[0x0][0x3dc], R12 ;  /* 0x0000f7000b047a24 */ /* 0x000fe200078e020c */
[----:B------:R-:W-:Y:S01]  /*10300*/  F2FP.BF16.PACK_AB R106, R107, R106 ;  /* 0x0000006a6b6a723e */ /* 0x000fe200000010ff */
[----:B------:R-:W-:Y:S01]  /*10310*/  IMAD.IADD R19, R17, 0x1, R2 ;  /* 0x0000000111137824 */ /* 0x000fe200078e0202 */
[----:B------:R-:W-:Y:S01]  /*10320*/  STS [R21+0x400], R110 ;  /* 0x0004006e15007388 */ /* 0x000fe20000000800 */
[----:B------:R-:W-:Y:S01]  /*10330*/  IMAD.IADD R11, R2, 0x1, R21 ;  /* 0x00000001020b7824 */ /* 0x000fe200078e0215 */
[----:B------:R-:W-:Y:S01]  /*10340*/  SHF.R.S32.HI R2, RZ, 0x1f, R25 ;  /* 0x0000001fff027819 */ /* 0x000fe20000011419 */
[----:B------:R-:W-:Y:S01]  /*10350*/  IMAD.MOV.U32 R12, RZ, RZ, 0x40 ;  /* 0x00000040ff0c7424 */ /* 0x000fe200078e00ff */
[----:B------:R-:W-:Y:S01]  /*10360*/  STS [R19+0x80], R68 ;  /* 0x0000804413007388 */ /* 0x000fe20000000800 */
[----:B------:R-:W-:Y:S01]  /*10370*/  IMAD.WIDE.U32 R14, R25, c[0x0][0x488], R14 ;  /* 0x00012200190e7a25 */ /* 0x000fe200078e000e */
[----:B------:R-:W-:-:S02]  /*10380*/  F2FP.BF16.PACK_AB R52, R53, R52 ;  /* 0x000000343534723e */ /* 0x000fc400000010ff */
[----:B------:R-:W-:Y:S01]  /*10390*/  SEL R12, R12, 0xffffffc0, !P2 ;  /* 0xffffffc00c0c7807 */ /* 0x000fe20005000000 */
[----:B------:R-:W-:Y:S01]  /*103a0*/  IMAD R2, R2, c[0x0][0x488], RZ ;  /* 0x0001220002027a24 */ /* 0x000fe200078e02ff */
[----:B------:R-:W-:Y:S01]  /*103b0*/  STS [R19+0x480], R70 ;  /* 0x0004804613007388 */ /* 0x000fe20000000800 */
[----:B------:R-:W-:Y:S01]  /*103c0*/  F2FP.BF16.PACK_AB R54, R55, R54 ;  /* 0x000000363736723e */ /* 0x000fe200000010ff */
[----:B------:R-:W-:Y:S01]  /*103d0*/  IMAD R20, R13, 0x80, R18 ;  /* 0x000000800d147824 */ /* 0x000fe200078e0212 */
[----:B------:R-:W-:Y:S01]  /*103e0*/  LEA R16, P0, R14, c[0x0][0x450], 0x2 ;  /* 0x000114000e107a11 */ /* 0x000fe200078010ff */
[----:B------:R-:W-:Y:S01]  /*103f0*/  IMAD R2, R25, c[0x0][0x48c], R2 ;  /* 0x0001230019027a24 */ /* 0x000fe200078e0202 */
[----:B------:R-:W-:Y:S01]  /*10400*/  STS [R11], R72 ;  /* 0x000000480b007388 */ /* 0x000fe20000000800 */
[--C-:B------:R-:W-:Y:S01]  /*10410*/  IMAD.IADD R25, R17, 0x1, R12.reuse ;  /* 0x0000000111197824 */ /* 0x100fe200078e020c */
[----:B------:R-:W-:Y:S01]  /*10420*/  F2FP.BF16.PACK_AB R56, R57, R56 ;  /* 0x000000383938723e */ /* 0x000fe200000010ff */
[C---:B------:R-:W-:Y:S01]  /*10430*/  IMAD.IADD R27, R12.reuse, 0x1, R21 ;  /* 0x000000010c1b7824 */ /* 0x040fe200078e0215 */
[----:B------:R-:W-:Y:S01]  /*10440*/  STS [R11+0x400], R74 ;  /* 0x0004004a0b007388 */ /* 0x000fe20000000800 */
[----:B------:R-:W-:Y:S01]  /*10450*/  IMAD.IADD R29, R12, 0x1, R19 ;  /* 0x000000010c1d7824 */ /* 0x000fe200078e0213 */
[----:B------:R-:W-:Y:S01]  /*10460*/  F2FP.BF16.PACK_AB R58, R59, R58 ;  /* 0x0000003a3b3a723e */ /* 0x000fe200000010ff */
[----:B------:R-:W-:Y:S01]  /*10470*/  IMAD.IADD R31, R11, 0x1, R12 ;  /* 0x000000010b1f7824 */ /* 0x000fe200078e020c */
[----:B------:R-:W-:Y:S01]  /*10480*/  STS [R25+0x80], R76 ;  /* 0x0000804c19007388 */ /* 0x000fe20000000800 */
[----:B------:R-:W-:Y:S01]  /*10490*/  IMAD.IADD R15, R15, 0x1, R2 ;  /* 0x000000010f0f7824 */ /* 0x000fe200078e0202 */
[----:B------:R-:W-:Y:S01]  /*104a0*/  F2FP.BF16.PACK_AB R60, R61, R60 ;  /* 0x0000003c3d3c723e */ /* 0x000fe200000010ff */
[----:B------:R-:W-:Y:S01]  /*104b0*/  IMAD.SHL.U32 R0, R0, 0x2, RZ ;  /* 0x0000000200007824 */ /* 0x000fe200078e00ff */
[----:B------:R-:W-:Y:S01]  /*104c0*/  STS [R25+0x480], R78 ;  /* 0x0004804e19007388 */ /* 0x000fe20000000800 */
[----:B------:R-:W-:Y:S01]  /*104d0*/  F2FP.BF16.PACK_AB R62, R63, R62 ;  /* 0x0000003e3f3e723e */ /* 0x000fe200000010ff */
[----:B------:R-:W-:Y:S01]  /*104e0*/  IMAD R10, R13, 0x80, R10 ;  /* 0x000000800d0a7824 */ /* 0x000fe200078e020a */
[----:B------:R-:W-:Y:S01]  /*104f0*/  F2FP.BF16.PACK_AB R5, R5, R64 ;  /* 0x000000400505723e */ /* 0x000fe200000010ff */
[----:B------:R-:W-:Y:S01]  /*10500*/  STS [R27], R80 ;  /* 0x000000501b007388 */ /* 0x000fe20000000800 */
[----:B------:R-:W-:-:S02]  /*10510*/  F2FP.BF16.PACK_AB R66, R67, R66 ;  /* 0x000000424342723e */ /* 0x000fc400000010ff */
[----:B------:R-:W-:Y:S01]  /*10520*/  LEA.HI.X R15, R14, c[0x0][0x454], R15, 0x2, P0 ;  /* 0x000115000e0f7a11 */ /* 0x000fe200000f140f */
[----:B------:R-:W-:Y:S01]  /*10530*/  STS [R27+0x400], R82 ;  /* 0x000400521b007388 */ /* 0x000fe20000000800 */
[C---:B------:R-:W-:Y:S02]  /*10540*/  IADD3 R18, R20.reuse, 0x8, RZ ;  /* 0x0000000814127810 */ /* 0x040fe40007ffe0ff */
[-C--:B------:R-:W-:Y:S01]  /*10550*/  ISETP.GE.OR P5, PT, R20, R3.reuse, P4 ;  /* 0x000000031400720c */ /* 0x080fe200027a6670 */
[----:B------:R-:W-:Y:S01]  /*10560*/  STS [R29+0x80], R84 ;  /* 0x000080541d007388 */ /* 0x000fe20000000800 */
[----:B------:R-:W-:Y:S02]  /*10570*/  ISETP.GE.OR P4, PT, R18, R3, P4 ;  /* 0x000000031200720c */ /* 0x000fe40002786670 */
[----:B------:R-:W-:Y:S01]  /*10580*/  LEA R2, P0, R22, c[0x0][0x380], 0x1 ;  /* 0x0000e00016027a11 */ /* 0x000fe200078008ff */
[----:B------:R-:W-:Y:S04]  /*10590*/  STS [R29+0x480], R86 ;  /* 0x000480561d007388 */ /* 0x000fe80000000800 */
[----:B------:R-:W-:Y:S04]  /*105a0*/  STS [R31], R88 ;  /* 0x000000581f007388 */ /* 0x000fe80000000800 */
        /* <DEDUP_REMOVED lines=15> */
[----:B------:R1:W-:Y:S04]  /*106a0*/  STS [R31+0x4000], R5 ;  /* 0x004000051f007388 */ /* 0x0003e80000000800 */
[----:B------:R-:W-:Y:S04]  /*106b0*/  STS [R31+0x4400], R66 ;  /* 0x004400421f007388 */ /* 0x000fe80000000800 */
[----:B------:R-:W-:Y:S04]  /*106c0*/  SHFL.IDX PT, R32, R16, RZ, 0x1c1f ;  /* 0x001c1fff10207589 */ /* 0x000fe800000e0000 */
[----:B------:R-:W2:Y:S04]  /*106d0*/  SHFL.IDX PT, R33, R15, RZ, 0x1c1f ;  /* 0x001c1fff0f217589 */ /* 0x000ea800000e0000 */
[----:B------:R-:W-:Y:S06]  /*106e0*/  BAR.SYNC.DEFER_BLOCKING 0x1, 0x100 ;  /* 0x0044000000007b1d */ /* 0x000fec0000010000 */
[----:B------:R-:W-:Y:S01]  /*106f0*/  SHFL.IDX PT, R34, R16, 0x1, 0x1c1f ;  /* 0x003c1f0010227f89 */ /* 0x000fe200000e0000 */
[----:B-1----:R-:W-:-:S03]  /*10700*/  IMAD.IADD R5, R23, 0x1, R4 ;  /* 0x0000000117057824 */ /* 0x002fc600078e0204 */
[----:B------:R-:W1:Y:S02]  /*10710*/  SHFL.IDX PT, R35, R15, 0x1, 0x1c1f ;  /* 0x003c1f000f237f89 */ /* 0x000e6400000e0000 */
[----:B------:R-:W-:Y:S02]  /*10720*/  LEA.HI.X R22, R22, c[0x0][0x384], R5, 0x1, P0 ;  /* 0x0000e10016167a11 */ /* 0x000fe400000f0c05 */
[----:B------:R-:W3:Y:S01]  /*10730*/  SHFL.IDX PT, R20, R2, RZ, 0x181f ;  /* 0x00181fff02147589 */ /* 0x000ee200000e0000 */
[----:B------:R-:W-:-:S03]  /*10740*/  ISETP.GE.AND P0, PT, R10, R3, PT ;  /* 0x000000030a00720c */ /* 0x000fc60003f06270 */
[----:B------:R-:W4:Y:S04]  /*10750*/  SHFL.IDX PT, R21, R22, RZ, 0x181f ;  /* 0x00181fff16157589 */ /* 0x000f2800000e0000 */
[----:B--2---:R-:W-:Y:S04]  /*10760*/  @!P5 ST.E [R32.64], R7 ;  /* 0x000000072000d985 */ /* 0x004fe8000c10190a */
[----:B-1----:R1:W-:Y:S04]  /*10770*/  @!P4 ST.E [R34.64], R8 ;  /* 0x000000082200c985 */ /* 0x0023e8000c10190a */
[----:B------:R2:W2:Y:S04]  /*10780*/  LDS.128 R48, [R0+0x1080] ;  /* 0x0010800000307984 */ /* 0x0004a80000000c00 */
[----:B------:R2:W2:Y:S04]  /*10790*/  LDS.128 R44, [R0+0x2080] ;  /* 0x00208000002c7984 */ /* 0x0004a80000000c00 */
[----:B------:R2:W2:Y:S04]  /*107a0*/  LDS.128 R40, [R0+0x3080] ;  /* 0x0030800000287984 */ /* 0x0004a80000000c00 */
[----:B------:R2:W2:Y:S04]  /*107b0*/  LDS.128 R36, [R0+0x5080] ;  /* 0x0050800000247984 */ /* 0x0004a80000000c00 */
[----:B------:R2:W2:Y:S04]  /*107c0*/  LDS.128 R24, [R0+0x6080] ;  /* 0x0060800000187984 */ /* 0x0004a80000000c00 */
[----:B------:R2:W2:Y:S01]  /*107d0*/  LDS.128 R16, [R0+0x7080] ;  /* 0x0070800000107984 */ /* 0x0004a20000000c00 */
[----:B-1----:R-:W-:Y:S01]  /*107e0*/  IADD3 R8, R9, 0x40, RZ ;  /* 0x0000004009087810 */ /* 0x002fe20007ffe0ff */
[----:B------:R-:W-:Y:S05]  /*107f0*/  @P0 BRA `(.L_x_199) ;  /* 0x000000b000000947 */ /* 0x000fea0003800000 */
[----:B---34-:R-:W1:Y:S01]  /*10800*/  LDS.128 R4, [R0+0x80] ;  /* 0x0000800000047984 */ /* 0x018e620000000c00 */
[----:B------:R-:W-:-:S02]  /*10810*/  ISETP.GE.AND P0, PT, R8, c[0x0][0x3c8], PT ;  /* 0x0000f20008007a0c */ /* 0x000fc40003f06270 */
[----:B------:R-:W-:Y:S01]  /*10820*/  ISETP.GE.AND P1, PT, R9, c[0x0][0x3c8], PT ;  /* 0x0000f20009007a0c */ /* 0x000fe20003f26270 */
[----:B------:R-:W3:Y:S10]  /*10830*/  LDS.128 R12, [R0+0x4080] ;  /* 0x00408000000c7984 */ /* 0x000ef40000000c00 */
[----:B------:R-:W-:-:S02]  /*10840*/  @!P0 SHF.R.S32.HI R11, RZ, 0x1f, R8 ;  /* 0x0000001fff0b8819 */ /* 0x000fc40000011408 */
[----:B------:R-:W-:Y:S02]  /*10850*/  @!P1 IMAD.WIDE R28, R9, 0x2, R20 ;  /* 0x00000002091c9825 */ /* 0x000fe400078e0214 */
[----:B------:R-:W-:-:S04]  /*10860*/  @!P0 LEA.HI R11, R11, R8, RZ, 0x3 ;  /* 0x000000080b0b8211 */ /* 0x000fc800078f18ff */
[----:B------:R-:W-:-:S05]  /*10870*/  @!P0 LOP3.LUT R11, R11, 0xfffffff8, RZ, 0xc0, !PT ;  /* 0xfffffff80b0b8812 */ /* 0x000fca00078ec0ff */
[----:B------:R-:W-:Y:S01]  /*10880*/  @!P0 IMAD.WIDE R20, R11, 0x2, R20 ;  /* 0x000000020b148825 */ /* 0x000fe200078e0214 */
[----:B-1----:R1:W-:Y:S04]  /*10890*/  @!P1 ST.E.128 [R28.64], R4 ;  /* 0x000000041c009985 */ /* 0x0023e8000c101d0a */
[----:B---3--:R1:W-:Y:S02]  /*108a0*/  @!P0 ST.E.128 [R20.64], R12 ;  /* 0x0000000c14008985 */ /* 0x0083e4000c101d0a */
.L_x_199:
[----:B---34-:R-:W-:Y:S05]  /*108b0*/  BSYNC B0 ;  /* 0x0000000000007941 */ /* 0x018fea0003800000 */
.L_x_198:
[----:B--2---:R-:W-:Y:S01]  /*108c0*/  IADD3 R0, R10, 0x20, RZ ;  /* 0x000000200a007810 */ /* 0x004fe20007ffe0ff */
[----:B-1----:R1:W2:Y:S01]  /*108d0*/  SHFL.IDX PT, R7, R22, 0x1, 0x181f ;  /* 0x00381f0016077f89 */ /* 0x0022a200000e0000 */
[----:B------:R-:W-:Y:S02]  /*108e0*/  BSSY B0, `(.L_x_200) ;  /* 0x000000d000007945 */ /* 0x000fe40003800000 */
[----:B------:R-:W-:Y:S01]  /*108f0*/  ISETP.GE.AND P0, PT, R0, R3, PT ;  /* 0x000000030000720c */ /* 0x000fe20003f06270 */
[----:B------:R1:W3:-:S12]  /*10900*/  SHFL.IDX PT, R6, R2, 0x1, 0x181f ;  /* 0x00381f0002067f89 */ /* 0x0002d800000e0000 */
[----:B------:R-:W-:Y:S05]  /*10910*/  @P0 BRA `(.L_x_201) ;  /* 0x0000009000000947 */ /* 0x000fea0003800000 */
[----:B------:R-:W-:Y:S02]  /*10920*/  ISETP.GE.AND P0, PT, R8, c[0x0][0x3c8], PT ;  /* 0x0000f20008007a0c */ /* 0x000fe40003f06270 */
[----:B------:R-:W-:-:S11]  /*10930*/  ISETP.GE.AND P1, PT, R9, c[0x0][0x3c8], PT ;  /* 0x0000f20009007a0c */ /* 0x000fd60003f26270 */
[----:B------:R-:W-:-:S04]  /*10940*/  @!P0 SHF.R.S32.HI R5, RZ, 0x1f, R8 ;  /* 0x0000001fff058819 */ /* 0x000fc80000011408 */
[----:B------:R-:W-:Y:S01]  /*10950*/  @!P0 LEA.HI R0, R5, R8, RZ, 0x3 ;  /* 0x0000000805008211 */ /* 0x000fe200078f18ff */
[----:B--23--:R-:W-:-:S03]  /*10960*/  @!P1 IMAD.WIDE R4, R9, 0x2, R6 ;  /* 0x0000000209049825 */ /* 0x00cfc600078e0206 */
[----:B------:R-:W-:Y:S02]  /*10970*/  @!P0 LOP3.LUT R0, R0, 0xfffffff8, RZ, 0xc0, !PT ;  /* 0xfffffff800008812 */ /* 0x000fe400078ec0ff */
[----:B------:R2:W-:Y:S03]  /*10980*/  @!P1 ST.E.128 [R4.64], R48 ;  /* 0x0000003004009985 */ /* 0x0005e6000c101d0a */
[----:B------:R-:W-:-:S05]  /*10990*/  @!P0 IMAD.WIDE R6, R0, 0x2, R6 ;  /* 0x0000000200068825 */ /* 0x000fca00078e0206 */
[----:B------:R2:W-:Y:S02]  /*109a0*/  @!P0 ST.E.128 [R6.64], R36 ;  /* 0x0000002406008985 */ /* 0x0005e4000c101d0a */
.L_x_201:
[----:B------:R-:W-:Y:S05]  /*109b0*/  BSYNC B0 ;  /* 0x0000000000007941 */ /* 0x000fea0003800000 */
.L_x_200:
[----:B------:R-:W-:Y:S01]  /*109c0*/  IADD3 R0, R10, 0x40, RZ ;  /* 0x000000400a007810 */ /* 0x000fe20007ffe0ff */
[----:B--2---:R2:W4:Y:S01]  /*109d0*/  SHFL.IDX PT, R7, R22, 0x2, 0x181f ;  /* 0x00581f0016077f89 */ /* 0x00452200000e0000 */
[----:B------:R-:W-:Y:S02]  /*109e0*/  BSSY B0, `(.L_x_202) ;  /* 0x000000d000007945 */ /* 0x000fe40003800000 */
[----:B------:R-:W-:Y:S01]  /*109f0*/  ISETP.GE.AND P0, PT, R0, R3, PT ;  /* 0x000000030000720c */ /* 0x000fe20003f06270 */
[----:B---3--:R2:W3:-:S12]  /*10a00*/  SHFL.IDX PT, R6, R2, 0x2, 0x181f ;  /* 0x00581f0002067f89 */ /* 0x0084d800000e0000 */
[----:B------:R-:W-:Y:S05]  /*10a10*/  @P0 BRA `(.L_x_203) ;  /* 0x0000009000000947 */ /* 0x000fea0003800000 */
[----:B------:R-:W-:Y:S02]  /*10a20*/  ISETP.GE.AND P0, PT, R8, c[0x0][0x3c8], PT ;  /* 0x0000f20008007a0c */ /* 0x000fe40003f06270 */
[----:B------:R-:W-:-:S11]  /*10a30*/  ISETP.GE.AND P1, PT, R9, c[0x0][0x3c8], PT ;  /* 0x0000f20009007a0c */ /* 0x000fd60003f26270 */
[----:B------:R-:W-:-:S04]  /*10a40*/  @!P0 SHF.R.S32.HI R5, RZ, 0x1f, R8 ;  /* 0x0000001fff058819 */ /* 0x000fc80000011408 */
[----:B------:R-:W-:Y:S01]  /*10a50*/  @!P0 LEA.HI R0, R5, R8, RZ, 0x3 ;  /* 0x0000000805008211 */ /* 0x000fe200078f18ff */
[----:B---34-:R-:W-:-:S03]  /*10a60*/  @!P1 IMAD.WIDE R4, R9, 0x2, R6 ;  /* 0x0000000209049825 */ /* 0x018fc600078e0206 */
[----:B------:R-:W-:Y:S02]  /*10a70*/  @!P0 LOP3.LUT R0, R0, 0xfffffff8, RZ, 0xc0, !PT ;  /* 0xfffffff800008812 */ /* 0x000fe400078ec0ff */
[----:B------:R3:W-:Y:S03]  /*10a80*/  @!P1 ST.E.128 [R4.64], R44 ;  /* 0x0000002c04009985 */ /* 0x0007e6000c101d0a */
[----:B------:R-:W-:-:S05]  /*10a90*/  @!P0 IMAD.WIDE R6, R0, 0x2, R6 ;  /* 0x0000000200068825 */ /* 0x000fca00078e0206 */
[----:B------:R3:W-:Y:S02]  /*10aa0*/  @!P0 ST.E.128 [R6.64], R24 ;  /* 0x0000001806008985 */ /* 0x0007e4000c101d0a */
.L_x_203:
[----:B------:R-:W-:Y:S05]  /*10ab0*/  BSYNC B0 ;  /* 0x0000000000007941 */ /* 0x000fea0003800000 */
.L_x_202:
[----:B------:R-:W-:Y:S01]  /*10ac0*/  IADD3 R10, R10, 0x60, RZ ;  /* 0x000000600a0a7810 */ /* 0x000fe20007ffe0ff */
[----:B---3--:R3:W1:Y:S03]  /*10ad0*/  SHFL.IDX PT, R5, R22, 0x3, 0x181f ;  /* 0x00781f0016057f89 */ /* 0x00866600000e0000 */
[----:B------:R-:W-:Y:S01]  /*10ae0*/  ISETP.GE.AND P0, PT, R10, R3, PT ;  /* 0x000000030a00720c */ /* 0x000fe20003f06270 */
[----:B------:R3:W2:-:S12]  /*10af0*/  SHFL.IDX PT, R4, R2, 0x3, 0x181f ;  /* 0x00781f0002047f89 */ /* 0x00069800000e0000 */
[----:B------:R-:W-:Y:S05]  /*10b00*/  @P0 EXIT ;  /* 0x000000000000094d */ /* 0x000fea0003800000 */
[----:B------:R-:W-:-:S13]  /*10b10*/  ISETP.GE.AND P0, PT, R9, c[0x0][0x3c8], PT ;  /* 0x0000f20009007a0c */ /* 0x000fda0003f06270 */
[----:B-123--:R-:W-:-:S05]  /*10b20*/  @!P0 IMAD.WIDE R2, R9, 0x2, R4 ;  /* 0x0000000209028825 */ /* 0x00efca00078e0204 */
        /* <DEDUP_REMOVED lines=9> */
.L_x_197:
[----:B------:R-:W1:Y:S01]  /*10bc0*/  S2R R5, SR_TID.X ;  /* 0x0000000000057919 */ /* 0x000e620000002100 */
[----:B------:R-:W-:Y:S03]  /*10bd0*/  BSSY B0, `(.L_x_204) ;  /* 0x0000027000007945 */ /* 0x000fe60003800000 */
[----:B------:R-:W2:Y:S01]  /*10be0*/  S2R R8, SR_CTAID.Z ;  /* 0x0000000000087919 */ /* 0x000ea20000002700 */
[----:B-1----:R-:W-:Y:S02]  /*10bf0*/  ISETP.GT.AND P0, PT, R5, 0x7f, PT ;  /* 0x0000007f0500780c */ /* 0x002fe40003f04270 */
[----:B--2---:R-:W-:-:S11]  /*10c00*/  SHF.R.S32.HI R11, RZ, 0x1f, R8 ;  /* 0x0000001fff0b7819 */ /* 0x004fd60000011408 */
[----:B------:R-:W-:Y:S05]  /*10c10*/  @P0 BRA `(.L_x_205) ;  /* 0x0000022000000947 */ /* 0x000fea0003800000 */
[----:B------:R-:W1:Y:S01]  /*10c20*/  S2R R0, SR_CTAID.X ;  /* 0x0000000000007919 */ /* 0x000e620000002500 */
[----:B------:R-:W-:-:S05]  /*10c30*/  MOV R2, c[0x0][0x4e8] ;  /* 0x00013a0000027a02 */ /* 0x000fca0000000f00 */
[----:B------:R-:W-:Y:S01]  /*10c40*/  IMAD R3, R2, c[0x0][0x388], RZ ;  /* 0x0000e20002037a24 */ /* 0x000fe200078e02ff */
[----:B-1----:R-:W-:-:S04]  /*10c50*/  LEA R0, R0, R5, 0x7 ;  /* 0x0000000500007211 */ /* 0x002fc800078e38ff */
[----:B------:R-:W-:-:S13]  /*10c60*/  ISETP.GE.AND P0, PT, R0, R3, PT ;  /* 0x000000030000720c */ /* 0x000fda0003f06270 */
[----:B------:R-:W-:Y:S05]  /*10c70*/  @P0 BRA `(.L_x_205) ;  /* 0x000001c000000947 */ /* 0x000fea0003800000 */
[----:B------:R-:W1:Y:S01]  /*10c80*/  S2R R7, SR_CTAID.Y ;  /* 0x0000000000077919 */ /* 0x000e620000002600 */
[----:B------:R-:W-:Y:S02]  /*10c90*/  ISETP.NE.AND P0, PT, R2, 0x1, PT ;  /* 0x000000010200780c */ /* 0x000fe40003f05270 */
[----:B------:R-:W-:-:S11]  /*10ca0*/  MOV R6, R0 ;  /* 0x0000000000067202 */ /* 0x000fd60000000f00 */
[----:B------:R-:W-:-:S05]  /*10cb0*/  @P0 IMAD.HI.U32 R9, R0, c[0x0][0x4ec], RZ ;  /* 0x00013b0000090a27 */ /* 0x000fca00078e00ff */
[----:B------:R-:W-:Y:S02]  /*10cc0*/  @P0 SHF.R.U32.HI R6, RZ, c[0x0][0x4f0], R9 ;  /* 0x00013c00ff060a19 */ /* 0x000fe40000011609 */
[----:B-1----:R-:W-:Y:S01]  /*10cd0*/  SHF.R.S32.HI R4, RZ, 0x1f, R7 ;  /* 0x0000001fff047819 */ /* 0x002fe20000011407 */
[----:B------:R-:W-:-:S04]  /*10ce0*/  IMAD.WIDE.U32 R2, R7, c[0x0][0x490], RZ ;  /* 0x0001240007027a25 */ /* 0x000fc800078e00ff */
[----:B------:R-:W-:Y:S02]  /*10cf0*/  IMAD R4, R4, c[0x0][0x490], RZ ;  /* 0x0001240004047a24 */ /* 0x000fe400078e02ff */
[----:B------:R-:W-:Y:S02]  /*10d00*/  IMAD.MOV.U32 R12, RZ, RZ, R2 ;  /* 0x000000ffff0c7224 */ /* 0x000fe400078e0002 */
[----:B------:R-:W-:Y:S01]  /*10d10*/  IMAD R13, R7, c[0x0][0x494], R4 ;  /* 0x00012500070d7a24 */ /* 0x000fe200078e0204 */
[----:B------:R-:W-:-:S04]  /*10d20*/  IADD3 R7, -R6, RZ, RZ ;  /* 0x000000ff06077210 */ /* 0x000fc80007ffe1ff */
[----:B------:R-:W-:Y:S01]  /*10d30*/  IADD3 R13, R3, R13, RZ ;  /* 0x0000000d030d7210 */ /* 0x000fe20007ffe0ff */
[----:B------:R-:W-:Y:S02]  /*10d40*/  IMAD R3, R11, c[0x0][0x498], RZ ;  /* 0x000126000b037a24 */ /* 0x000fe400078e02ff */
[----:B------:R-:W-:Y:S02]  /*10d50*/  IMAD R4, R7, c[0x0][0x4e8], R0 ;  /* 0x00013a0007047a24 */ /* 0x000fe400078e0200 */
[----:B------:R-:W-:-:S03]  /*10d60*/  IMAD.WIDE.U32 R12, R8, c[0x0][0x498], R12 ;  /* 0x00012600080c7a25 */ /* 0x000fc600078e000c */
[----:B------:R-:W-:Y:S01]  /*10d70*/  SHF.R.S32.HI R2, RZ, 0x1f, R4 ;  /* 0x0000001fff027819 */ /* 0x000fe20000011404 */
[----:B------:R-:W-:Y:S01]  /*10d80*/  IMAD R0, R8, c[0x0][0x49c], R3 ;  /* 0x0001270008007a24 */ /* 0x000fe200078e0203 */
[----:B------:R-:W-:Y:S02]  /*10d90*/  SHF.R.S32.HI R3, RZ, 0x1f, R6 ;  /* 0x0000001fff037819 */ /* 0x000fe40000011406 */
[----:B------:R-:W-:Y:S01]  /*10da0*/  IADD3 R12, P0, R6, R12, RZ ;  /* 0x0000000c060c7210 */ /* 0x000fe20007f1e0ff */
[----:B------:R-:W-:-:S03]  /*10db0*/  IMAD R7, R2, c[0x0][0x488], RZ ;  /* 0x0001220002077a24 */ /* 0x000fc600078e02ff */
[----:B------:R-:W-:Y:S01]  /*10dc0*/  IADD3.X R13, R3, R13, R0, P0, !PT ;  /* 0x0000000d030d7210 */ /* 0x000fe200007fe400 */
[----:B------:R-:W-:-:S04]  /*10dd0*/  IMAD R7, R4, c[0x0][0x48c], R7 ;  /* 0x0001230004077a24 */ /* 0x000fc800078e0207 */
[----:B------:R-:W-:-:S05]  /*10de0*/  IMAD.WIDE.U32 R12, R4, c[0x0][0x488], R12 ;  /* 0x00012200040c7a25 */ /* 0x000fca00078e000c */
[----:B------:R-:W-:Y:S02]  /*10df0*/  IADD3 R7, R13, R7, RZ ;  /* 0x000000070d077210 */ /* 0x000fe40007ffe0ff */
[----:B------:R-:W-:-:S04]  /*10e00*/  LEA R2, P0, R12, c[0x0][0x450], 0x2 ;  /* 0x000114000c027a11 */ /* 0x000fc800078010ff */
[----:B------:R-:W-:Y:S01]  /*10e10*/  LEA.HI.X R3, R12, c[0x0][0x454], R7, 0x2, P0 ;  /* 0x000115000c037a11 */ /* 0x000fe200000f1407 */
[----:B------:R-:W-:-:S05]  /*10e20*/  IMAD.MOV.U32 R7, RZ, RZ, -0x800000 ;  /* 0xff800000ff077424 */ /* 0x000fca00078e00ff */
[----:B------:R1:W-:Y:S03]  /*10e30*/  STG.E [R2.64], R7 ;  /* 0x0000000702007986 */ /* 0x0003e6000c10190a */
.L_x_205:
[----:B------:R-:W-:Y:S05]  /*10e40*/  BSYNC B0 ;  /* 0x0000000000007941 */ /* 0x000fea0003800000 */
.L_x_204:
[----:B------:R-:W2:Y:S01]  /*10e50*/  S2R R12, SR_CTAID.Y ;  /* 0x00000000000c7919 */ /* 0x000ea20000002600 */
[----:B------:R-:W-:Y:S01]  /*10e60*/  SHF.R.S32.HI R6, RZ, 0x1f, R5 ;  /* 0x0000001fff067819 */ /* 0x000fe20000011405 */
[----:B------:R-:W-:Y:S01]  /*10e70*/  IMAD R11, R11, c[0x0][0x3f0], RZ ;  /* 0x0000fc000b0b7a24 */ /* 0x000fe200078e02ff */
[----:B-1----:R-:W-:Y:S01]  /*10e80*/  MOV R3, c[0x0][0x4e8] ;  /* 0x00013a0000037a02 */ /* 0x002fe20000000f00 */
[----:B------:R-:W1:Y:S01]  /*10e90*/  S2R R7, SR_CTAID.X ;  /* 0x0000000000077919 */ /* 0x000e620000002500 */
[----:B------:R-:W-:Y:S01]  /*10ea0*/  LEA.HI R6, R6, R5, RZ, 0x3 ;  /* 0x0000000506067211 */ /* 0x000fe200078f18ff */
[----:B------:R-:W-:Y:S01]  /*10eb0*/  BSSY B0, `(.L_x_206) ;  /* 0x0000031000007945 */ /* 0x000fe20003800000 */
[C---:B------:R-:W-:Y:S01]  /*10ec0*/  ISETP.NE.AND P0, PT, R3.reuse, 0x1, PT ;  /* 0x000000010300780c */ /* 0x040fe20003f05270 */
[----:B------:R-:W-:Y:S01]  /*10ed0*/  IMAD R3, R3, c[0x0][0x388], RZ ;  /* 0x0000e20003037a24 */ /* 0x000fe200078e02ff */
[----:B------:R-:W-:Y:S02]  /*10ee0*/  LOP3.LUT R2, R6, 0xfffffff8, RZ, 0xc0, !PT ;  /* 0xfffffff806027812 */ /* 0x000fe400078ec0ff */
[----:B------:R-:W-:-:S03]  /*10ef0*/  SHF.R.S32.HI R6, RZ, 0x3, R6 ;  /* 0x00000003ff067819 */ /* 0x000fc60000011406 */
[----:B------:R-:W-:-:S05]  /*10f00*/  IMAD.IADD R5, R5, 0x1, -R2 ;  /* 0x0000000105057824 */ /* 0x000fca00078e0a02 */
[CC--:B------:R-:W-:Y:S02]  /*10f10*/  LEA R4, R5.reuse, R6.reuse, 0x5 ;  /* 0x0000000605047211 */ /* 0x0c0fe400078e28ff */
[----:B------:R-:W-:Y:S02]  /*10f20*/  SHF.L.U32 R5, R5, 0x3, RZ ;  /* 0x0000000305057819 */ /* 0x000fe400000006ff */
[----:B--2---:R-:W-:Y:S01]  /*10f30*/  SHF.R.S32.HI R0, RZ, 0x1f, R12 ;  /* 0x0000001fff007819 */ /* 0x004fe2000001140c */
[C---:B-1----:R-:W-:Y:S01]  /*10f40*/  IMAD R4, R7.reuse, 0x80, R4 ;  /* 0x0000008007047824 */ /* 0x042fe200078e0204 */
[----:B------:R-:W-:-:S03]  /*10f50*/  LEA R6, R7, R6, 0x7 ;  /* 0x0000000607067211 */ /* 0x000fc600078e38ff */
[----:B------:R-:W-:Y:S02]  /*10f60*/  IMAD R9, R0, c[0x0][0x3e8], RZ ;  /* 0x0000fa0000097a24 */ /* 0x000fe400078e02ff */
[----:B------:R-:W-:-:S04]  /*10f70*/  @P0 IMAD.HI.U32 R2, R4, c[0x0][0x4ec], RZ ;  /* 0x00013b0004020a27 */ /* 0x000fc800078e00ff */
[C---:B------:R-:W-:Y:S02]  /*10f80*/  IMAD R9, R12.reuse, c[0x0][0x3ec], R9 ;  /* 0x0000fb000c097a24 */ /* 0x040fe400078e0209 */
[----:B------:R-:W-:-:S04]  /*10f90*/  IMAD.WIDE.U32 R12, R12, c[0x0][0x3e8], RZ ;  /* 0x0000fa000c0c7a25 */ /* 0x000fc800078e00ff */
[----:B------:R-:W-:Y:S01]  /*10fa0*/  IMAD R0, R8, c[0x0][0x3f4], R11 ;  /* 0x0000fd0008007a24 */ /* 0x000fe200078e020b */
[----:B------:R-:W-:Y:S01]  /*10fb0*/  IADD3 R13, R13, R9, RZ ;  /* 0x000000090d0d7210 */ /* 0x000fe20007ffe0ff */
[----:B------:R-:W-:Y:S01]  /*10fc0*/  IMAD.MOV.U32 R9, RZ, RZ, R4 ;  /* 0x000000ffff097224 */ /* 0x000fe200078e0004 */
[----:B------:R-:W-:-:S03]  /*10fd0*/  @P0 SHF.R.U32.HI R9, RZ, c[0x0][0x4f0], R2 ;  /* 0x00013c00ff090a19 */ /* 0x000fc60000011602 */
[----:B------:R-:W-:Y:S01]  /*10fe0*/  IMAD.WIDE.U32 R12, R8, c[0x0][0x3f0], R12 ;  /* 0x0000fc00080c7a25 */ /* 0x000fe200078e000c */
[----:B------:R-:W-:Y:S02]  /*10ff0*/  SHF.R.S32.HI R2, RZ, 0x1f, R9 ;  /* 0x0000001fff027819 */ /* 0x000fe40000011409 */
[----:B------:R-:W-:Y:S01]  /*11000*/  IADD3 R11, -R9, RZ, RZ ;  /* 0x000000ff090b7210 */ /* 0x000fe20007ffe1ff */
[----:B------:R-:W-:Y:S02]  /*11010*/  IMAD.IADD R13, R13, 0x1, R0 ;  /* 0x000000010d0d7824 */ /* 0x000fe400078e0200 */
[----:B------:R-:W-:Y:S02]  /*11020*/  IMAD R2, R2, c[0x0][0x3e0], RZ ;  /* 0x0000f80002027a24 */ /* 0x000fe400078e02ff */
[----:B------:R-:W-:Y:S01]  /*11030*/  IMAD R11, R11, c[0x0][0x4e8], R4 ;  /* 0x00013a000b0b7a24 */ /* 0x000fe200078e0204 */
[----:B------:R-:W-:Y:S01]  /*11040*/  IADD3 R4, R5, 0x40, RZ ;  /* 0x0000004005047810 */ /* 0x000fe20007ffe0ff */
        /* <DEDUP_REMOVED lines=23> */
.L_x_207:
[----:B------:R-:W-:Y:S05]  /*111c0*/  BSYNC B0 ;  /* 0x0000000000007941 */ /* 0x000fea0003800000 */
.L_x_206:
        /* <DEDUP_REMOVED lines=15> */
.L_x_209:
[----:B------:R-:W-:Y:S05]  /*112c0*/  BSYNC B0 ;  /* 0x0000000000007941 */ /* 0x000fea0003800000 */
.L_x_208:
        /* <DEDUP_REMOVED lines=15> */
.L_x_211:
[----:B------:R-:W-:Y:S05]  /*113c0*/  BSYNC B0 ;  /* 0x0000000000007941 */ /* 0x000fea0003800000 */
.L_x_210:
[----:B------:R-:W-:Y:S01]  /*113d0*/  IADD3 R6, R6, 0x60, RZ ;  /* 0x0000006006067810 */ /* 0x000fe20007ffe0ff */
[----:B-1----:R1:W2:Y:S03]  /*113e0*/  SHFL.IDX PT, R9, R0, 0x3, 0x181f ;  /* 0x00781f0000097f89 */ /* 0x0022a600000e0000 */
[----:B------:R-:W-:Y:S01]  /*113f0*/  ISETP.GE.AND P0, PT, R6, R3, PT ;  /* 0x000000030600720c */ /* 0x000fe20003f06270 */
[----:B----4-:R1:W4:-:S12]  /*11400*/  SHFL.IDX PT, R8, R2, 0x3, 0x181f ;  /* 0x00781f0002087f89 */ /* 0x01031800000e0000 */
[----:B------:R-:W-:Y:S05]  /*11410*/  @P0 EXIT ;  /* 0x000000000000094d */ /* 0x000fea0003800000 */
[----:B------:R-:W-:-:S13]  /*11420*/  ISETP.GE.AND P0, PT, R5, c[0x0][0x3c8], PT ;  /* 0x0000f20005007a0c */ /* 0x000fda0003f06270 */
[----:B-1234-:R-:W-:-:S05]  /*11430*/  @!P0 IMAD.WIDE R2, R5, 0x2, R8 ;  /* 0x0000000205028825 */ /* 0x01efca00078e0208 */
        /* <DEDUP_REMOVED lines=9> */
.L_x_212:
        /* <DEDUP_REMOVED lines=11> */
.L_x_1827:


//--------------------- .text._ZN7cutlass13device_kernelIN5flash19enable_sm80_to_sm89INS1_16FlashAttnFwdSm80INS1_25CollectiveMainloopFwdSm80ILi8ELi1ELb1EN4cute5tupleIJNS5_1CILi128EEENS7_ILi96EEES8_EEELi128ENS_10bfloat16_tEfNS_4arch4Sm80ELb0ELb1ELb0ELb1ELb0ELb0ELb1ELb0EEENS1_21CollectiveEpilogueFwdINS6_IJS8_S8_S9_EEENS6_IJNS7_ILi1EEESH_SH_EEESB_SD_Li256ELb1ELb1ELb0ELb0EEENS1_19SingleTileSchedulerILb1ELb0ELb1ELi128EEEEEEEEEvNT_6ParamsE --------------------------
	.section	.text._ZN7cutlass13device_kernelIN5flash19enable_sm80_to_sm89INS1_16FlashAttnFwdSm80INS1_25CollectiveMainloopFwdSm80ILi8ELi1ELb1EN4cute5tupleIJNS5_1CILi128EEENS7_ILi96EEES8_EEELi128ENS_10bfloat16_tEfNS_4arch4Sm80ELb0ELb1ELb0ELb1ELb0ELb0ELb1ELb0EEENS1_21CollectiveEpilogueFwdINS6_IJS8_S8_S9_EEENS6_IJNS7_ILi1EEESH_SH_EEESB_SD_Li256ELb1ELb1ELb0ELb0EEENS1_19SingleTileSchedulerILb1ELb0ELb1ELi128EEEEEEEEEvNT_6ParamsE,"ax",@progbits
	.sectioninfo	@"SHI_REGISTERS=252"
	.align	128
.text._ZN7cutlass13device_kernelIN5flash19enable_sm80_to_sm89INS1_16FlashAttnFwdSm80INS1_25CollectiveMainloopFwdSm80ILi8ELi1ELb1EN4cute5tupleIJNS5_1CILi128EEENS7_ILi96EEES8_EEELi128ENS_10bfloat16_tEfNS_4arch4Sm80ELb0ELb1ELb0ELb1ELb0ELb0ELb1ELb0EEENS1_21CollectiveEpilogueFwdINS6_IJS8_S8_S9_EEENS6_IJNS7_ILi1EEESH_SH_EEESB_SD_Li256ELb1ELb1ELb0ELb0EEENS1_19SingleTileSchedulerILb1ELb0ELb1ELi128EEEEEEEEEvNT_6ParamsE:
        .type           _ZN7cutlass13device_kernelIN5flash19enable_sm80_to_sm89INS1_16FlashAttnFwdSm80INS1_25CollectiveMainloopFwdSm80ILi8ELi1ELb1EN4cute5tupleIJNS5_1CILi128EEENS7_ILi96EEES8_EEELi128ENS_10bfloat16_tEfNS_4arch4Sm80ELb0ELb1ELb0ELb1ELb0ELb0ELb1ELb0EEENS1_21CollectiveEpilogueFwdINS6_IJS8_S8_S9_EEENS6_IJNS7_ILi1EEESH_SH_EEESB_SD_Li256ELb1ELb1ELb0ELb0EEENS1_19SingleTileSchedulerILb1ELb0ELb1ELi128EEEEEEEEEvNT_6ParamsE,@function
        .size           _ZN7cutlass13device_kernelIN5flash19enable_sm80_to_sm89INS1_16FlashAttnFwdSm80INS1_25CollectiveMainloopFwdSm80ILi8ELi1ELb1EN4cute5tupleIJNS5_1CILi128EEENS7_ILi96EEES8_EEELi128ENS_10bfloat16_tEfNS_4arch4Sm80ELb0ELb1ELb0ELb1ELb0ELb0ELb1ELb0EEENS1_21CollectiveEpilogueFwdINS6_IJS8_S8_S9_EEENS6_IJNS7_ILi1EEESH_SH_EEESB_SD_Li256ELb1ELb1ELb0ELb0EEENS1_19SingleTileSchedulerILb1ELb0ELb1ELi128EEEEEEEEEvNT_6ParamsE,(.L_x_1828 - _ZN7cutlass13device_kernelIN5flash19enable_sm80_to_sm89INS1_16FlashAttnFwdSm80INS1_25CollectiveMainloopFwdSm80ILi8ELi1ELb1EN4cute5tupleIJNS5_1CILi128EEENS7_ILi96EEES8_EEELi128ENS_10bfloat16_tEfNS_4arch4Sm80ELb0ELb1ELb0ELb1ELb0ELb0ELb1ELb0EEENS1_21CollectiveEpilogueFwdINS6_IJS8_S8_S9_EEENS6_IJNS7_ILi1EEESH_SH_EEESB_SD_Li256ELb1ELb1ELb0ELb0EEENS1_19SingleTileSchedulerILb1ELb0ELb1ELi128EEEEEEEEEvNT_6ParamsE)
        .other          _ZN7cutlass13device_kernelIN5flash19enable_sm80_to_sm89INS1_16FlashAttnFwdSm80INS1_25CollectiveMainloopFwdSm80ILi8ELi1ELb1EN4cute5tupleIJNS5_1CILi128EEENS7_ILi96EEES8_EEELi128ENS_10bfloat16_tEfNS_4arch4Sm80ELb0ELb1ELb0ELb1ELb0ELb0ELb1ELb0EEENS1_21CollectiveEpilogueFwdINS6_IJS8_S8_S9_EEENS6_IJNS7_ILi1EEESH_SH_EEESB_SD_Li256ELb1ELb1ELb0ELb0EEENS1_19SingleTileSchedulerILb1ELb0ELb1ELi128EEEEEEEEEvNT_6ParamsE,@"STO_CUDA_ENTRY STV_DEFAULT"
_ZN7cutlass13device_kernelIN5flash19enable_sm80_to_sm89INS1_16FlashAttnFwdSm80INS1_25CollectiveMainloopFwdSm80ILi8ELi1ELb1EN4cute5tupleIJNS5_1CILi128EEENS7_ILi96EEES8_EEELi128ENS_10bfloat16_tEfNS_4arch4Sm80ELb0ELb1ELb0ELb1ELb0ELb0ELb1ELb0EEENS1_21CollectiveEpilogueFwdINS6_IJS8_S8_S9_EEENS6_IJNS7_ILi1EEESH_SH_EEESB_SD_Li256ELb1ELb1ELb0ELb0EEENS1_19SingleTileSchedulerILb1ELb0ELb1ELi128EEEEEEEEEvNT_6ParamsE:
[----:B------:R-:W-:Y:S02]  /*0000*/  MOV R1, c[0x0][0x28] ;  /* 0x00000a0000017a02 */ /* 0x000fe40000000f00 */
[----:B------:R-:W1:Y:S01]  /*0010*/  S2R R42, SR_TID.X ;  /* 0x00000000002a7919 */ /* 0x000e620000002100 */
[----:B------:R-:W-:Y:S01]  /*0020*/  MOV R5, 0x4 ;  /* 0x0000000400057802 */ /* 0x000fe20000000f00 */
[----:B------:R-:W2:Y:S01]  /*0030*/  S2UR UR4, SR_CTAID.X ;  /* 0x00000000000479c3 */ /* 0x000ea20000002500 */
[----:B------:R-:W-:Y:S01]  /*0040*/  ULDC.64 UR10, c[0x0][0x118] ;  /* 0x00004600000a7ab9 */ /* 0x000fe20000000a00 */
[----:B------:R-:W3:Y:S01]  /*0050*/  S2R R210, SR_CTAID.Z ;  /* 0x0000000000d27919 */ /* 0x000ee20000002700 */
[----:B-1----:R-:W-:Y:S01]  /*0060*/  SHF.R.U32.HI R0, RZ, 0x5, R42 ;  /* 0x00000005ff007819 */ /* 0x002fe2000001162a */
[----:B---3--:R-:W-:-:S05]  /*0070*/  IMAD.WIDE R2, R210, R5, c[0x0][0x568] ;  /* 0x00015a00d2027625 */ /* 0x008fca00078e0205 */
[----:B------:R-:W1:Y:S02]  /*0080*/  SHFL.IDX PT, R0, R0, RZ, 0x1f ;  /* 0x00001fff00007589 */ /* 0x000e6400000e0000 */
[----:B-1----:R-:W-:-:S13]  /*0090*/  ISETP.NE.AND P0, PT, R0, RZ, PT ;  /* 0x000000ff0000720c */ /* 0x002fda0003f05270 */
[----:B--2---:R-:W-:Y:S05]  /*00a0*/  @!P0 BRA `(.L_x_213) ;  /* 0x0000014000008947 */ /* 0x004fea0003800000 */
[----:B------:R-:W-:-:S04]  /*00b0*/  ISETP.NE.U32.AND P0, PT, RZ, c[0x0][0x568], PT ;  /* 0x00015a00ff007a0c */ /* 0x000fc80003f05070 */
[----:B------:R-:W-:-:S13]  /*00c0*/  ISETP.NE.AND.EX P0, PT, RZ, c[0x0][0x56c], PT, P0 ;  /* 0x00015b00ff007a0c */ /* 0x000fda0003f05300 */
[----:B------:R-:W-:Y:S05]  /*00d0*/  @!P0 BRA `(.L_x_214) ;  /* 0x0000002000008947 */ /* 0x000fea0003800000 */
[----:B------:R1:W5:Y:S01]  /*00e0*/  LDG.E R3, [R2.64] ;  /* 0x0000000a02037981 */ /* 0x000362000c1e1900 */
[----:B------:R-:W-:Y:S05]  /*00f0*/  BRA `(.L_x_215) ;  /* 0x0000009000007947 */ /* 0x000fea0003800000 */
.L_x_214:
        /* <DEDUP_REMOVED lines=8> */
.L_x_216:
[----:B------:R-:W-:-:S04]  /*0180*/  MOV R3, c[0x0][0x54c] ;  /* 0x0001530000037a02 */ /* 0x000fc80000000f00 */
.L_x_215:
[----:B------:R-:W-:Y:S01]  /*0190*/  USHF.L.U32 UR4, UR4, 0x7, URZ ;  /* 0x0000000704047899 */ /* 0x000fe2000800063f */
[----:B-----5:R-:W-:-:S05]  /*01a0*/  IMAD R3, R3, c[0x0][0x548], RZ ;  /* 0x0001520003037a24 */ /* 0x020fca00078e02ff */
[----:B------:R-:W-:-:S04]  /*01b0*/  MOV R40, UR4 ;  /* 0x0000000400287c02 */ /* 0x000fc80008000f00 */
[----:B------:R-:W-:-:S04]  /*01c0*/  ISETP.GE.AND P0, PT, R40, R3, PT ;  /* 0x000000032800720c */ /* 0x000fc80003f06270 */
[----:B------:R-:W-:Y:S01]  /*01d0*/  SEL R210, R210, 0xffffffff, !P0 ;  /* 0xffffffffd2d27807 */ /* 0x000fe20004000000 */
[----:B------:R-:W-:Y:S05]  /*01e0*/  BRA `(.L_x_217) ;  /* 0x0000013000007947 */ /* 0x000fea0003800000 */
.L_x_213:
[----:B------:R-:W-:-:S04]  /*01f0*/  ISETP.NE.U32.AND P0, PT, RZ, c[0x0][0x568], PT ;  /* 0x00015a00ff007a0c */ /* 0x000fc80003f05070 */
[----:B------:R-:W-:-:S13]  /*0200*/  ISETP.NE.AND.EX P0, PT, RZ, c[0x0][0x56c], PT, P0 ;  /* 0x00015b00ff007a0c */ /* 0x000fda0003f05300 */
[----:B------:R-:W-:Y:S05]  /*0210*/  @!P0 BRA `(.L_x_218) ;  /* 0x0000002000008947 */ /* 0x000fea0003800000 */
[----:B------:R1:W5:Y:S01]  /*0220*/  LDG.E R3, [R2.64] ;  /* 0x0000000a02037981 */ /* 0x000362000c1e1900 */
[----:B------:R-:W-:Y:S05]  /*0230*/  BRA `(.L_x_219) ;  /* 0x0000009000007947 */ /* 0x000fea0003800000 */
.L_x_218:
        /* <DEDUP_REMOVED lines=8> */
.L_x_220:
[----:B------:R-:W-:-:S04]  /*02c0*/  MOV R3, c[0x0][0x54c] ;  /* 0x0001530000037a02 */ /* 0x000fc80000000f00 */
.L_x_219:
[----:B------:R-:W-:Y:S01]  /*02d0*/  USHF.L.U32 UR4, UR4, 0x7, URZ ;  /* 0x0000000704047899 */ /* 0x000fe2000800063f */
[----:B-----5:R-:W-:-:S05]  /*02e0*/  IMAD R3, R3, c[0x0][0x548], RZ ;  /* 0x0001520003037a24 */ /* 0x020fca00078e02ff */
[----:B------:R-:W-:-:S04]  /*02f0*/  MOV R40, UR4 ;  /* 0x0000000400287c02 */ /* 0x000fc80008000f00 */
[----:B------:R-:W-:-:S04]  /*0300*/  ISETP.GE.AND P0, PT, R40, R3, PT ;  /* 0x000000032800720c */ /* 0x000fc80003f06270 */
[----:B------:R-:W-:-:S04]  /*0310*/  SEL R210, R210, 0xffffffff, !P0 ;  /* 0xffffffffd2d27807 */ /* 0x000fc80004000000 */
.L_x_217:
[----:B------:R-:W-:-:S13]  /*0320*/  ISETP.GE.AND P0, PT, R210, RZ, PT ;  /* 0x000000ffd200720c */ /* 0x000fda0003f06270 */
[----:B------:R-:W-:Y:S05]  /*0330*/  @!P0 EXIT ;  /* 0x000000000000894d */ /* 0x000fea0003800000 */
[----:B------:R-:W-:Y:S01]  /*0340*/  ISETP.NE.U32.AND P2, PT, RZ, c[0x0][0x370], PT ;  /* 0x0000dc00ff007a0c */ /* 0x000fe20003f45070 */
[----:B------:R-:W-:Y:S01]  /*0350*/  IMAD.MOV.U32 R9, RZ, RZ, RZ ;  /* 0x000000ffff097224 */ /* 0x000fe200078e00ff */
[----:B------:R-:W-:Y:S01]  /*0360*/  ISETP.NE.U32.AND P1, PT, RZ, c[0x0][0x360], PT ;  /* 0x0000d800ff007a0c */ /* 0x000fe20003f25070 */
[----:B------:R-:W-:Y:S01]  /*0370*/  IMAD.MOV.U32 R211, RZ, RZ, c[0x0][0x168] ;  /* 0x00005a00ffd37624 */ /* 0x000fe200078e00ff */
[----:B------:R-:W-:Y:S01]  /*0380*/  ISETP.NE.AND.EX P2, PT, RZ, c[0x0][0x374], PT, P2 ;  /* 0x0000dd00ff007a0c */ /* 0x000fe20003f45320 */
[----:B------:R-:W-:Y:S01]  /*0390*/  IMAD.MOV.U32 R34, RZ, RZ, RZ ;  /* 0x000000ffff227224 */ /* 0x000fe200078e00ff */
[----:B------:R-:W-:Y:S01]  /*03a0*/  ISETP.NE.AND.EX P1, PT, RZ, c[0x0][0x364], PT, P1 ;  /* 0x0000d900ff007a0c */ /* 0x000fe20003f25310 */
[CC--:B------:R-:W-:Y:S01]  /*03b0*/  IMAD.WIDE R6, R210.reuse, R5.reuse, c[0x0][0x348] ;  /* 0x0000d200d2067625 */ /* 0x0c0fe200078e0205 */
[----:B------:R-:W-:Y:S02]  /*03c0*/  ISETP.NE.U32.AND P0, PT, RZ, c[0x0][0x348], PT ;  /* 0x0000d200ff007a0c */ /* 0x000fe40003f05070 */
[----:B------:R-:W-:Y:S01]  /*03d0*/  ISETP.NE.U32.AND P5, PT, RZ, c[0x0][0x350], PT ;  /* 0x0000d400ff007a0c */ /* 0x000fe20003fa5070 */
[----:B-1----:R-:W-:Y:S01]  /*03e0*/  IMAD.WIDE R2, R210, R5, c[0x0][0x350] ;  /* 0x0000d400d2027625 */ /* 0x002fe200078e0205 */
[----:B------:R-:W-:-:S02]  /*03f0*/  ISETP.NE.AND.EX P0, PT, RZ, c[0x0][0x34c], PT, P0 ;  /* 0x0000d300ff007a0c */ /* 0x000fc40003f05300 */
[----:B------:R-:W-:Y:S02]  /*0400*/  ISETP.NE.AND.EX P5, PT, RZ, c[0x0][0x354], PT, P5 ;  /* 0x0000d500ff007a0c */ /* 0x000fe40003fa5350 */
[----:B------:R-:W-:Y:S01]  /*0410*/  MOV R0, RZ ;  /* 0x000000ff00007202 */ /* 0x000fe20000000f00 */
[----:B------:R-:W-:-:S04]  /*0420*/  @P2 IMAD.WIDE R12, R210, R5, c[0x0][0x370] ;  /* 0x0000dc00d20c2625 */ /* 0x000fc800078e0205 */
[----:B------:R-:W-:Y:S01]  /*0430*/  @P1 IMAD.WIDE R10, R210, R5, c[0x0][0x360] ;  /* 0x0000d800d20a1625 */ /* 0x000fe200078e0205 */
[----:B------:R1:W5:Y:S04]  /*0440*/  @P2 LDG.E R9, [R12.64] ;  /* 0x0000000a0c092981 */ /* 0x000368000c1e1900 */
[----:B------:R1:W5:Y:S04]  /*0450*/  @P1 LDG.E R211, [R10.64] ;  /* 0x0000000a0ad31981 */ /* 0x000368000c1e1900 */
[----:B------:R1:W5:Y:S04]  /*0460*/  @P0 LDG.E R0, [R6.64] ;  /* 0x0000000a06000981 */ /* 0x000368000c1e1900 */
[----:B------:R1:W5:Y:S01]  /*0470*/  @P5 LDG.E R34, [R2.64] ;  /* 0x0000000a02225981 */ /* 0x000362000c1e1900 */
[----:B------:R-:W-:Y:S01]  /*0480*/  MOV R208, c[0x0][0x1d0] ;  /* 0x0000740000d07a02 */ /* 0x000fe20000000f00 */
[----:B------:R-:W-:Y:S05]  /*0490*/  @P1 BRA `(.L_x_221) ;  /* 0x0000004000001947 */ /* 0x000fea0003800000 */
[----:B------:R-:W-:Y:S05]  /*04a0*/  @!P0 BRA `(.L_x_221) ;  /* 0x0000003000008947 */ /* 0x000fea0003800000 */
[----:B-----5:R-:W2:Y:S04]  /*04b0*/  LDG.E R211, [R6.64] ;  /* 0x0000000a06d37981 */ /* 0x020ea8000c1e1900 */
[----:B------:R-:W2:Y:S02]  /*04c0*/  LDG.E R4, [R6.64+0x4] ;  /* 0x0000040a06047981 */ /* 0x000ea4000c1e1900 */
[----:B--2---:R-:W-:-:S02]  /*04d0*/  IADD3 R211, -R211, R4, RZ ;  /* 0x00000004d3d37210 */ /* 0x004fc40007ffe1ff */
.L_x_221:
[----:B------:R-:W-:-:S04]  /*04e0*/  ISETP.NE.U32.AND P1, PT, RZ, c[0x0][0x368], PT ;  /* 0x0000da00ff007a0c */ /* 0x000fc80003f25070 */
[----:B------:R-:W-:-:S13]  /*04f0*/  ISETP.NE.AND.EX P1, PT, RZ, c[0x0][0x36c], PT, P1 ;  /* 0x0000db00ff007a0c */ /* 0x000fda0003f25310 */
[----:B------:R-:W-:Y:S05]  /*0500*/  @!P1 BRA `(.L_x_222) ;  /* 0x0000003000009947 */ /* 0x000fea0003800000 */
[----:B------:R-:W-:-:S06]  /*0510*/  IMAD.WIDE R208, R210, R5, c[0x0][0x368] ;  /* 0x0000da00d2d07625 */ /* 0x000fcc00078e0205 */
[----:B------:R2:W5:Y:S01]  /*0520*/  LDG.E R208, [R208.64] ;  /* 0x0000000ad0d07981 */ /* 0x000562000c1e1900 */
[----:B------:R-:W-:Y:S05]  /*0530*/  BRA `(.L_x_223) ;  /* 0x0000004000007947 */ /* 0x000fea0003800000 */
.L_x_222:
[----:B------:R-:W-:Y:S05]  /*0540*/  @!P5 BRA `(.L_x_223) ;  /* 0x000000300000d947 */ /* 0x000fea0003800000 */
[----:B------:R-:W2:Y:S04]  /*0550*/  LDG.E R208, [R2.64] ;  /* 0x0000000a02d07981 */ /* 0x000ea8000c1e1900 */
[----:B-1----:R-:W2:Y:S02]  /*0560*/  LDG.E R7, [R2.64+0x4] ;  /* 0x0000040a02077981 */ /* 0x002ea4000c1e1900 */
[----:B--2---:R-:W-:Y:S02]  /*0570*/  IADD3 R208, -R208, R7, RZ ;  /* 0x00000007d0d07210 */ /* 0x004fe40007ffe1ff */
.L_x_223:
[----:B-1----:R-:W-:Y:S01]  /*0580*/  IMAD.MOV.U32 R2, RZ, RZ, c[0x0][0x2c4] ;  /* 0x0000b100ff027624 */ /* 0x002fe200078e00ff */
[----:B------:R-:W-:Y:S01]  /*0590*/  IADD3 R7, R40, 0x7f, RZ ;  /* 0x0000007f28077810 */ /* 0x000fe20007ffe0ff */
[----:B------:R-:W-:Y:S02]  /*05a0*/  IMAD.MOV.U32 R13, RZ, RZ, c[0x0][0x32c] ;  /* 0x0000cb00ff0d7624 */ /* 0x000fe400078e00ff */
[--C-:B-----5:R-:W-:Y:S01]  /*05b0*/  IMAD.IADD R208, R208, 0x1, -R9.reuse ;  /* 0x00000001d0d07824 */ /* 0x120fe200078e0a09 */
[----:B------:R-:W-:Y:S01]  /*05c0*/  ISETP.NE.AND P4, PT, R2, 0x1, PT ;  /* 0x000000010200780c */ /* 0x000fe20003f85270 */
[----:B------:R-:W-:Y:S01]  /*05d0*/  IMAD.IADD R34, R34, 0x1, R9 ;  /* 0x0000000122227824 */ /* 0x000fe200078e0209 */
[----:B------:R-:W-:-:S02]  /*05e0*/  ISETP.GE.AND P3, PT, R13, 0x1, PT ;  /* 0x000000010d00780c */ /* 0x000fc40003f66270 */
[----:B------:R-:W-:-:S09]  /*05f0*/  IADD3 R2, R208, 0x1, -R211 ;  /* 0x00000001d0027810 */ /* 0x000fd20007ffe8d3 */
[----:B------:R-:W-:-:S05]  /*0600*/  @P4 IADD3 R3, R40, 0x7f, RZ ;  /* 0x0000007f28034810 */ /* 0x000fca0007ffe0ff */
[----:B------:R-:W-:-:S05]  /*0610*/  @P4 IMAD.HI.U32 R3, R3, c[0x0][0x2c8], RZ ;  /* 0x0000b20003034a27 */ /* 0x000fca00078e00ff */
[----:B------:R-:W-:-:S05]  /*0620*/  @P4 SHF.R.U32.HI R7, RZ, c[0x0][0x2cc], R3 ;  /* 0x0000b300ff074a19 */ /* 0x000fca0000011603 */
[----:B------:R-:W-:-:S05]  /*0630*/  IMAD.IADD R2, R2, 0x1, R7 ;  /* 0x0000000102027824 */ /* 0x000fca00078e0207 */
[----:B------:R-:W-:Y:S01]  /*0640*/  IADD3 R4, R2, c[0x0][0x328], RZ ;  /* 0x0000ca0002047a10 */ /* 0x000fe20007ffe0ff */
[----:B------:R-:W-:Y:S05]  /*0650*/  @!P3 BRA `(.L_x_224) ;  /* 0x000000e00000b947 */ /* 0x000fea0003800000 */
[C---:B------:R-:W-:Y:S02]  /*0660*/  ISETP.GT.AND P1, PT, R2.reuse, RZ, PT ;  /* 0x000000ff0200720c */ /* 0x040fe40003f24270 */
        /* <DEDUP_REMOVED lines=8> */
.L_x_225:
[----:B------:R-:W-:-:S13]  /*06f0*/  ISETP.NE.AND P1, PT, R13, 0x1, PT ;  /* 0x000000010d00780c */ /* 0x000fda0003f25270 */
[----:B------:R-:W-:-:S05]  /*0700*/  @P1 IMAD.HI.U32 R2, R6, c[0x0][0x330], RZ ;  /* 0x0000cc0006021a27 */ /* 0x000fca00078e00ff */
[----:B------:R-:W-:-:S05]  /*0710*/  @P1 SHF.R.U32.HI R6, RZ, c[0x0][0x334], R2 ;  /* 0x0000cd00ff061a19 */ /* 0x000fca0000011602 */
.L_x_226:
[----:B------:R-:W-:-:S05]  /*0720*/  IMAD R3, R6, R13, c[0x0][0x32c] ;  /* 0x0000cb0006037624 */ /* 0x000fca00078e020d */
[----:B------:R-:W-:-:S04]  /*0730*/  IMNMX R4, R4, R3, PT ;  /* 0x0000000304047217 */ /* 0x000fc80003800200 */
.L_x_224:
[----:B------:R-:W-:Y:S01]  /*0740*/  IADD3 R4, R4, 0x5f, RZ ;  /* 0x0000005f04047810 */ /* 0x000fe20007ffe0ff */
[----:B------:R-:W-:Y:S01]  /*0750*/  @P4 IMAD.HI.U32 R3, R40, c[0x0][0x2c8], RZ ;  /* 0x0000b20028034a27 */ /* 0x000fe200078e00ff */
[----:B------:R-:W-:-:S03]  /*0760*/  IADD3 R7, R208, 0x5f, RZ ;  /* 0x0000005fd0077810 */ /* 0x000fc60007ffe0ff */
[----:B------:R-:W-:-:S04]  /*0770*/  IMAD.HI R4, R4, 0x2aaaaaab, RZ ;  /* 0x2aaaaaab04047827 */ /* 0x000fc800078e02ff */
[----:B------:R-:W-:-:S04]  /*0780*/  IMAD.HI R7, R7, 0x2aaaaaab, RZ ;  /* 0x2aaaaaab07077827 */ /* 0x000fc800078e02ff */
[----:B------:R-:W-:Y:S01]  /*0790*/  IMAD.MOV.U32 R2, RZ, RZ, R40 ;  /* 0x000000ffff027224 */ /* 0x000fe200078e0028 */
[----:B------:R-:W-:Y:S01]  /*07a0*/  @P4 SHF.R.U32.HI R2, RZ, c[0x0][0x2cc], R3 ;  /* 0x0000b300ff024a19 */ /* 0x000fe20000011603 */
[----:B------:R-:W-:Y:S01]  /*07b0*/  IMAD.IADD R15, R208, 0x1, -R211 ;  /* 0x00000001d00f7824 */ /* 0x000fe200078e0ad3 */
[----:B------:R-:W-:Y:S02]  /*07c0*/  SHF.R.U32.HI R3, RZ, 0x1f, R4 ;  /* 0x0000001fff037819 */ /* 0x000fe40000011604 */
[----:B------:R-:W-:Y:S01]  /*07d0*/  SHF.R.U32.HI R6, RZ, 0x1f, R7 ;  /* 0x0000001fff067819 */ /* 0x000fe20000011607 */
[----:B------:R-:W-:Y:S01]  /*07e0*/  IMAD.IADD R2, R15, 0x1, R2 ;  /* 0x000000010f027824 */ /* 0x000fe200078e0202 */
[----:B------:R-:W-:Y:S02]  /*07f0*/  LEA.HI.SX32 R3, R4, R3, 0x1c ;  /* 0x0000000304037211 */ /* 0x000fe400078fe2ff */
[----:B------:R-:W-:Y:S02]  /*0800*/  LEA.HI.SX32 R6, R7, R6, 0x1c ;  /* 0x0000000607067211 */ /* 0x000fe400078fe2ff */
[----:B------:R-:W-:-:S02]  /*0810*/  IADD3 R4, R2, -c[0x0][0x324], RZ ;  /* 0x8000c90002047a10 */ /* 0x000fc40007ffe0ff */
[----:B------:R-:W-:Y:S01]  /*0820*/  IMNMX R14, R6, R3, PT ;  /* 0x00000003060e7217 */ /* 0x000fe20003800200 */
[----:B------:R-:W-:Y:S05]  /*0830*/  @!P3 BRA `(.L_x_227) ;  /* 0x000000e00000b947 */ /* 0x000fea0003800000 */
[----:B------:R-:W-:-:S04]  /*0840*/  MOV R3, R2 ;  /* 0x0000000200037202 */ /* 0x000fc80000000f00 */
[----:B------:R-:W-:-:S13]  /*0850*/  ISETP.GT.AND P1, PT, R3, -0x1, PT ;  /* 0xffffffff0300780c */ /* 0x000fda0003f24270 */
[----:B------:R-:W-:Y:S05]  /*0860*/  @P1 BRA `(.L_x_228) ;  /* 0x0000006000001947 */ /* 0x000fea0003800000 */
[----:B------:R-:W-:Y:S02]  /*0870*/  ISETP.NE.AND P1, PT, R13, 0x1, PT ;  /* 0x000000010d00780c */ /* 0x000fe40003f25270 */
[----:B------:R-:W-:-:S11]  /*0880*/  LOP3.LUT R3, RZ, R3, RZ, 0x33, !PT ;  /* 0x00000003ff037212 */ /* 0x000fd600078e33ff */
[----:B------:R-:W-:-:S05]  /*0890*/  @P1 IMAD.HI.U32 R2, R3, c[0x0][0x330], RZ ;  /* 0x0000cc0003021a27 */ /* 0x000fca00078e00ff */
[----:B------:R-:W-:-:S04]  /*08a0*/  @P1 SHF.R.U32.HI R3, RZ, c[0x0][0x334], R2 ;  /* 0x0000cd00ff031a19 */ /* 0x000fc80000011602 */
[----:B------:R-:W-:Y:S01]  /*08b0*/  LOP3.LUT R3, RZ, R3, RZ, 0x33, !PT ;  /* 0x00000003ff037212 */ /* 0x000fe200078e33ff */
[----:B------:R-:W-:Y:S05]  /*08c0*/  BRA `(.L_x_229) ;  /* 0x0000003000007947 */ /* 0x000fea0003800000 */
.L_x_228:
[----:B------:R-:W-:-:S13]  /*08d0*/  ISETP.NE.AND P1, PT, R13, 0x1, PT ;  /* 0x000000010d00780c */ /* 0x000fda0003f25270 */
[----:B------:R-:W-:-:S05]  /*08e0*/  @P1 IMAD.HI.U32 R2, R3, c[0x0][0x330], RZ ;  /* 0x0000cc0003021a27 */ /* 0x000fca00078e00ff */
[----:B------:R-:W-:-:S05]  /*08f0*/  @P1 SHF.R.U32.HI R3, RZ, c[0x0][0x334], R2 ;  /* 0x0000cd00ff031a19 */ /* 0x000fca0000011602 */
.L_x_229:
[----:B------:R-:W-:-:S05]  /*0900*/  IMAD R3, R3, c[0x0][0x32c], RZ ;  /* 0x0000cb0003037a24 */ /* 0x000fca00078e02ff */
[----:B------:R-:W-:-:S05]  /*0910*/  IMNMX R4, R4, R3, !PT ;  /* 0x0000000304047217 */ /* 0x000fca0007800200 */
.L_x_227:
[----:B------:R-:W-:Y:S01]  /*0920*/  IMAD.HI R2, R4, 0x2aaaaaab, RZ ;  /* 0x2aaaaaab04027827 */ /* 0x000fe200078e02ff */
[----:B------:R-:W-:Y:S01]  /*0930*/  PLOP3.LUT P2, PT, PT, PT, PT, 0x80, 0x0 ;  /* 0x000000000000781c */ /* 0x000fe20003f4f070 */
[----:B------:R-:W-:Y:S01]  /*0940*/  CS2R R64, SRZ ;  /* 0x0000000000407805 */ /* 0x000fe2000001ff00 */
[----:B------:R-:W-:Y:S01]  /*0950*/  CS2R R62, SRZ ;  /* 0x00000000003e7805 */ /* 0x000fe2000001ff00 */
[----:B------:R-:W-:Y:S01]  /*0960*/  IMAD.MOV.U32 R66, RZ, RZ, RZ ;  /* 0x000000ffff427224 */ /* 0x000fe200078e00ff */
[----:B------:R-:W-:Y:S01]  /*0970*/  SHF.R.U32.HI R207, RZ, 0x1f, R2 ;  /* 0x0000001fffcf7819 */ /* 0x000fe20000011602 */
[----:B------:R-:W-:Y:S01]  /*0980*/  CS2R R60, SRZ ;  /* 0x00000000003c7805 */ /* 0x000fe2000001ff00 */
        /* <DEDUP_REMOVED lines=9> */
[----:B------:R-:W-:Y:S01]  /*0a20*/  CS2R R100, SRZ ;  /* 0x0000000000647805 */ /* 0x000fe2000001ff00 */
        /* <DEDUP_REMOVED lines=23> */
[----:B------:R-:W-:Y:S05]  /*0ba0*/  @!P1 BRA `(.L_x_230) ;  /* 0x0000f38000009947 */ /* 0x000fea0003800000 */
[----:B------:R-:W-:Y:S01]  /*0bb0*/  ISETP.NE.U32.AND P2, PT, RZ, c[0x0][0x340], PT ;  /* 0x0000d000ff007a0c */ /* 0x000fe20003f45070 */
[----:B------:R-:W1:Y:S01]  /*0bc0*/  S2R R32, SR_CTAID.Y ;  /* 0x0000000000207919 */ /* 0x000e620000002600 */
[----:B------:R-:W-:Y:S01]  /*0bd0*/  SHF.R.S32.HI R109, RZ, 0x1f, R42 ;  /* 0x0000001fff6d7819 */ /* 0x000fe2000001142a */
[----:B------:R-:W-:Y:S01]  /*0be0*/  IMAD.WIDE.U32 R8, R0, c[0x0][0x178], RZ ;  /* 0x00005e0000087a25 */ /* 0x000fe200078e00ff */
[----:B------:R-:W-:Y:S01]  /*0bf0*/  ISETP.NE.AND.EX P2, PT, RZ, c[0x0][0x344], PT, P2 ;  /* 0x0000d100ff007a0c */ /* 0x000fe20003f45320 */
[----:B------:R-:W-:Y:S01]  /*0c00*/  ULDC.64 UR6, c[0x0][0x1e0] ;  /* 0x0000780000067ab9 */ /* 0x000fe20000000a00 */
[----:B------:R-:W-:Y:S01]  /*0c10*/  SEL R10, R210, RZ, !P0 ;  /* 0x000000ffd20a7207 */ /* 0x000fe20004000000 */
[----:B------:R-:W-:Y:S01]  /*0c20*/  IMAD.MOV.U32 R41, RZ, RZ, 0x60 ;  /* 0x00000060ff297424 */ /* 0x000fe200078e00ff */
[----:B------:R-:W-:Y:S01]  /*0c30*/  IADD3 R113, R14, -0x1, RZ ;  /* 0xffffffff0e717810 */ /* 0x000fe20007ffe0ff */
[----:B------:R-:W-:-:S08]  /*0c40*/  ULDC.64 UR4, c[0x0][0x208] ;  /* 0x0000820000047ab9 */ /* 0x000fd00000000a00 */
[----:B------:R-:W-:-:S06]  /*0c50*/  @P2 IMAD.WIDE R30, R210, R5, c[0x0][0x340] ;  /* 0x0000d000d21e2625 */ /* 0x000fcc00078e0205 */
[----:B------:R-:W3:Y:S01]  /*0c60*/  @P2 LDG.E R30, [R30.64] ;  /* 0x0000000a1e1e2981 */ /* 0x000ee2000c1e1900 */
[-C--:B------:R-:W-:Y:S01]  /*0c70*/  LEA.HI R3, R109, R42.reuse, RZ, 0x3 ;  /* 0x0000002a6d037211 */ /* 0x080fe200078f18ff */
[----:B------:R-:W-:Y:S01]  /*0c80*/  IMAD.WIDE.U32 R110, R41, c[0x0][0x1e0], RZ ;  /* 0x00007800296e7a25 */ /* 0x000fe200078e00ff */
[----:B------:R-:W-:Y:S01]  /*0c90*/  SHF.R.S32.HI R5, RZ, 0x1f, R0 ;  /* 0x0000001fff057819 */ /* 0x000fe20000011400 */
[----:B------:R-:W-:Y:S01]  /*0ca0*/  UIMAD.WIDE.U32 UR14, UR6, 0x40, URZ ;  /* 0x00000040060e78a5 */ /* 0x000fe2000f8e003f */
[----:B------:R-:W-:Y:S01]  /*0cb0*/  LOP3.LUT R29, R3, 0xfffffff8, RZ, 0xc0, !PT ;  /* 0xfffffff8031d7812 */ /* 0x000fe200078ec0ff */
[----:B------:R-:W-:Y:S01]  /*0cc0*/  USHF.L.U32 UR8, UR7, 0x6, URZ ;  /* 0x0000000607087899 */ /* 0x000fe2000800063f */
[----:B------:R-:W-:Y:S01]  /*0cd0*/  SHF.R.S32.HI R3, RZ, 0x3, R3 ;  /* 0x00000003ff037819 */ /* 0x000fe20000011403 */
[----:B------:R-:W-:Y:S01]  /*0ce0*/  IMAD R5, R5, c[0x0][0x178], RZ ;  /* 0x00005e0005057a24 */ /* 0x000fe200078e02ff */
[----:B-1----:R-:W-:Y:S01]  /*0cf0*/  SHF.R.S32.HI R33, RZ, 0x1f, R32 ;  /* 0x0000001fff217819 */ /* 0x002fe20000011420 */
[----:B------:R-:W-:Y:S01]  /*0d00*/  IMAD.IADD R29, R42, 0x1, -R29 ;  /* 0x000000012a1d7824 */ /* 0x000fe200078e0a1d */
[----:B------:R-:W-:Y:S01]  /*0d10*/  UIADD3 UR8, UR15, UR8, URZ ;  /* 0x000000080f087290 */ /* 0x000fe2000fffe03f */
[----:B------:R-:W-:Y:S01]  /*0d20*/  IMAD R5, R0, c[0x0][0x17c], R5 ;  /* 0x00005f0000057a24 */ /* 0x000fe200078e0205 */
[----:B------:R-:W-:Y:S01]  /*0d30*/  LEA.HI R108, R109, R42, RZ, 0x5 ;  /* 0x0000002a6d6c7211 */ /* 0x000fe200078f28ff */
[----:B------:R-:W-:Y:S01]  /*0d40*/  IMAD R11, R29, 0x20, R3 ;  /* 0x000000201d0b7824 */ /* 0x000fe200078e0203 */
[----:B------:R-:W-:Y:S01]  /*0d50*/  USHF.L.U32 UR9, UR4, 0x6, URZ ;  /* 0x0000000604097899 */ /* 0x000fe2000800063f */
[----:B------:R-:W-:Y:S01]  /*0d60*/  IMAD.IADD R9, R9, 0x1, R5 ;  /* 0x0000000109097824 */ /* 0x000fe200078e0205 */
[----:B------:R-:W-:Y:S01]  /*0d70*/  SHF.R.S32.HI R5, RZ, 0x1f, R210 ;  /* 0x0000001fff057819 */ /* 0x000fe200000114d2 */
[----:B------:R-:W-:Y:S01]  /*0d80*/  IMAD R7, R33, c[0x0][0x1b8], RZ ;  /* 0x00006e0021077a24 */ /* 0x000fe200078e02ff */
[----:B------:R-:W-:Y:S01]  /*0d90*/  SHF.R.S32.HI R43, RZ, 0x5, R108 ;  /* 0x00000005ff2b7819 */ /* 0x000fe2000001146c */
[----:B------:R-:W-:Y:S01]  /*0da0*/  IMAD.IADD R2, R40, 0x1, R11 ;  /* 0x0000000128027824 */ /* 0x000fe200078e020b */
[----:B------:R-:W-:Y:S01]  /*0db0*/  SEL R0, R5, RZ, !P0 ;  /* 0x000000ff05007207 */ /* 0x000fe20004000000 */
[C---:B------:R-:W-:Y:S01]  /*0dc0*/  IMAD R7, R32.reuse, c[0x0][0x1bc], R7 ;  /* 0x00006f0020077a24 */ /* 0x040fe200078e0207 */
[----:B------:R-:W-:Y:S01]  /*0dd0*/  UMOV UR12, 0x6 ;  /* 0x00000006000c7882 */ /* 0x000fe20000000000 */
[----:B------:R-:W-:Y:S01]  /*0de0*/  IMAD.WIDE.U32 R8, R32, c[0x0][0x1b8], R8 ;  /* 0x00006e0020087a25 */ /* 0x000fe200078e0008 */
[----:B------:R-:W-:-:S03]  /*0df0*/  USHF.L.U64.HI UR12, UR4, UR12, UR5 ;  /* 0x0000000c040c7299 */ /* 0x000fc60008010205 */
[----:B------:R-:W-:-:S04]  /*0e00*/  @P4 IMAD.HI.U32 R4, R2, c[0x0][0x2c8], RZ ;  /* 0x0000b20002044a27 */ /* 0x000fc800078e00ff */
[----:B------:R-:W-:Y:S02]  /*0e10*/  IMAD.IADD R9, R9, 0x1, R7 ;  /* 0x0000000109097824 */ /* 0x000fe400078e0207 */
[----:B------:R-:W-:Y:S01]  /*0e20*/  IMAD.MOV.U32 R7, RZ, RZ, R2 ;  /* 0x000000ffff077224 */ /* 0x000fe200078e0002 */
[----:B------:R-:W-:Y:S01]  /*0e30*/  @P4 SHF.R.U32.HI R7, RZ, c[0x0][0x2cc], R4 ;  /* 0x0000b300ff074a19 */ /* 0x000fe20000011604 */
[----:B------:R-:W-:Y:S02]  /*0e40*/  IMAD R17, R0, c[0x0][0x1c0], RZ ;  /* 0x0000700000117a24 */ /* 0x000fe400078e02ff */
[----:B--2---:R-:W-:Y:S01]  /*0e50*/  IMAD.SHL.U32 R209, R3, 0x40, RZ ;  /* 0x0000004003d17824 */ /* 0x004fe200078e00ff */
[----:B------:R-:W-:Y:S01]  /*0e60*/  SHF.R.S32.HI R0, RZ, 0x1f, R7 ;  /* 0x0000001fff007819 */ /* 0x000fe20000011407 */
[C---:B------:R-:W-:Y:S02]  /*0e70*/  IMAD R17, R10.reuse, c[0x0][0x1c4], R17 ;  /* 0x000071000a117a24 */ /* 0x040fe400078e0211 */
[----:B------:R-:W-:Y:S01]  /*0e80*/  IMAD.WIDE.U32 R10, R10, c[0x0][0x1c0], R8 ;  /* 0x000070000a0a7a25 */ /* 0x000fe200078e0008 */
[----:B------:R-:W-:-:S02]  /*0e90*/  LOP3.LUT R209, R209, 0x1c0, RZ, 0xc0, !PT ;  /* 0x000001c0d1d17812 */ /* 0x000fc400078ec0ff */
[----:B------:R-:W-:Y:S01]  /*0ea0*/  LEA.HI R8, R109, R42, RZ, 0x6 ;  /* 0x0000002a6d087211 */ /* 0x000fe200078f30ff */
[----:B------:R-:W-:Y:S02]  /*0eb0*/  IMAD.MOV R9, RZ, RZ, -R7 ;  /* 0x000000ffff097224 */ /* 0x000fe400078e0a07 */
[----:B------:R-:W-:Y:S02]  /*0ec0*/  IMAD.IADD R11, R11, 0x1, R17 ;  /* 0x000000010b0b7824 */ /* 0x000fe400078e0211 */
[----:B------:R-:W-:Y:S02]  /*0ed0*/  IMAD R6, R9, c[0x0][0x2c4], R2 ;  /* 0x0000b10009067a24 */ /* 0x000fe400078e0202 */
[----:B------:R-:W-:Y:S02]  /*0ee0*/  IMAD R0, R0, c[0x0][0x1b0], RZ ;  /* 0x00006c0000007a24 */ /* 0x000fe400078e02ff */
[----:B------:R-:W-:Y:S01]  /*0ef0*/  IMAD.WIDE.U32 R10, R7, c[0x0][0x1b0], R10 ;  /* 0x00006c00070a7a25 */ /* 0x000fe200078e000a */
[----:B------:R-:W-:-:S03]  /*0f00*/  SHF.R.S32.HI R9, RZ, 0x1f, R6 ;  /* 0x0000001fff097819 */ /* 0x000fc60000011406 */
[----:B------:R-:W-:Y:S02]  /*0f10*/  IMAD R0, R7, c[0x0][0x1b4], R0 ;  /* 0x00006d0007007a24 */ /* 0x000fe400078e0200 */
[----:B------:R-:W-:Y:S02]  /*0f20*/  IMAD R9, R9, c[0x0][0x1a8], RZ ;  /* 0x00006a0009097a24 */ /* 0x000fe400078e02ff */
[----:B------:R-:W-:Y:S02]  /*0f30*/  IMAD.IADD R11, R11, 0x1, R0 ;  /* 0x000000010b0b7824 */ /* 0x000fe400078e0200 */
[C---:B------:R-:W-:Y:S02]  /*0f40*/  IMAD R9, R6.reuse, c[0x0][0x1ac], R9 ;  /* 0x00006b0006097a24 */ /* 0x040fe400078e0209 */
[----:B------:R-:W-:Y:S02]  /*0f50*/  IMAD.SHL.U32 R36, R29, 0x8, RZ ;  /* 0x000000081d247824 */ /* 0x000fe400078e00ff */
[----:B------:R-:W-:-:S03]  /*0f60*/  IMAD.WIDE.U32 R6, R6, c[0x0][0x1a8], R10 ;  /* 0x00006a0006067a25 */ /* 0x000fc600078e000a */
[----:B------:R-:W-:Y:S01]  /*0f70*/  LOP3.LUT R2, R209, 0x38, R36, 0xf8, !PT ;  /* 0x00000038d1027812 */ /* 0x000fe200078ef824 */
[----:B------:R-:W-:Y:S01]  /*0f80*/  IMAD.IADD R0, R7, 0x1, R9 ;  /* 0x0000000107007824 */ /* 0x000fe200078e0209 */
[----:B------:R-:W-:Y:S01]  /*0f90*/  BAR.SYNC.DEFER_BLOCKING 0x0 ;  /* 0x0000000000007b1d */ /* 0x000fe20000010000 */
[----:B------:R-:W-:Y:S01]  /*0fa0*/  LEA R4, P0, R6, c[0x0][0x160], 0x1 ;  /* 0x0000580006047a11 */ /* 0x000fe200078008ff */
[----:B------:R-:W-:Y:S01]  /*0fb0*/  IMAD R7, R211, c[0x0][0x2c4], RZ ;  /* 0x0000b100d3077a24 */ /* 0x000fe200078e02ff */
[----:B------:R-:W-:Y:S01]  /*0fc0*/  SHF.R.U32.HI R209, RZ, 0x3, R209 ;  /* 0x00000003ffd17819 */ /* 0x000fe200000116d1 */
[----:B------:R-:W-:Y:S01]  /*0fd0*/  IMAD.SHL.U32 R8, R8, 0x8, RZ ;  /* 0x0000000808087824 */ /* 0x000fe200078e00ff */
[----:B------:R-:W-:Y:S01]  /*0fe0*/  LEA.HI.X R0, R6, c[0x0][0x164], R0, 0x1, P0 ;  /* 0x0000590006007a11 */ /* 0x000fe200000f0c00 */
[----:B------:R-:W1:Y:S01]  /*0ff0*/  SHFL.IDX PT, R10, R4, RZ, 0x181f ;  /* 0x00181fff040a7589 */ /* 0x000e6200000e0000 */
[----:B------:R-:W-:Y:S01]  /*1000*/  LOP3.LUT R209, R2, R209, RZ, 0x3c, !PT ;  /* 0x000000d102d17212 */ /* 0x000fe200078e3cff */
[----:B------:R-:W-:Y:S01]  /*1010*/  IMAD.IADD R2, R40, 0x1, R3 ;  /* 0x0000000128027824 */ /* 0x000fe200078e0203 */
[----:B------:R-:W-:Y:S01]  /*1020*/  SHF.R.S32.HI R37, RZ, 0x1f, R36 ;  /* 0x0000001fff257819 */ /* 0x000fe20000011424 */
[----:B------:R-:W2:Y:S01]  /*1030*/  SHFL.IDX PT, R11, R0, RZ, 0x181f ;  /* 0x00181fff000b7589 */ /* 0x000ea200000e0000 */
[----:B------:R-:W-:-:S02]  /*1040*/  LOP3.LUT R209, R209, 0xfffffe00, R8, 0xf8, !PT ;  /* 0xfffffe00d1d17812 */ /* 0x000fc400078ef808 */
[CC--:B------:R-:W-:Y:S01]  /*1050*/  ISETP.GE.AND P1, PT, R2.reuse, R7.reuse, PT ;  /* 0x000000070200720c */ /* 0x0c0fe20003f26270 */
[----:B------:R-:W4:Y:S01]  /*1060*/  SHFL.IDX PT, R16, R4, 0x1, 0x181f ;  /* 0x00381f0004107f89 */ /* 0x000f2200000e0000 */
[C---:B------:R-:W-:Y:S01]  /*1070*/  IADD3 R6, R2.reuse, 0x20, RZ ;  /* 0x0000002002067810 */ /* 0x040fe20007ffe0ff */
[----:B------:R-:W-:Y:S01]  /*1080*/  IMAD.SHL.U32 R209, R209, 0x2, RZ ;  /* 0x00000002d1d17824 */ /* 0x000fe200078e00ff */
[----:B------:R-:W-:Y:S01]  /*1090*/  IADD3 R8, R2, 0x40, RZ ;  /* 0x0000004002087810 */ /* 0x000fe20007ffe0ff */
[----:B------:R-:W5:Y:S01]  /*10a0*/  SHFL.IDX PT, R17, R0, 0x1, 0x181f ;  /* 0x00381f0000117f89 */ /* 0x000f6200000e0000 */
[----:B------:R-:W-:Y:S02]  /*10b0*/  ISETP.GE.AND P0, PT, R6, R7, PT ;  /* 0x000000070600720c */ /* 0x000fe40003f06270 */
[----:B------:R-:W-:Y:S02]  /*10c0*/  SHF.R.S32.HI R6, RZ, 0x1f, R34 ;  /* 0x0000001fff067819 */ /* 0x000fe40000011422 */
[----:B------:R-:W-:-:S02]  /*10d0*/  ISETP.GE.AND P6, PT, R36, c[0x0][0x198], PT ;  /* 0x0000660024007a0c */ /* 0x000fc40003fc6270 */
[----:B------:R-:W-:Y:S02]  /*10e0*/  IADD3 R2, R2, 0x60, RZ ;  /* 0x0000006002027810 */ /* 0x000fe40007ffe0ff */
[----:B---3--:R-:W-:Y:S01]  /*10f0*/  @P2 SHF.R.S32.HI R31, RZ, 0x1f, R30 ;  /* 0x0000001fff1f2819 */ /* 0x008fe2000001141e */
[----:B------:R-:W-:Y:S02]  /*1100*/  @!P2 IMAD.MOV.U32 R30, RZ, RZ, R210 ;  /* 0x000000ffff1ea224 */ /* 0x000fe400078e00d2 */
[----:B------:R-:W-:Y:S01]  /*1110*/  @!P2 IMAD.MOV.U32 R31, RZ, RZ, R5 ;  /* 0x000000ffff1fa224 */ /* 0x000fe200078e0005 */
[----:B------:R-:W-:Y:S02]  /*1120*/  IADD3 R34, P2, R34, R3, RZ ;  /* 0x0000000322227210 */ /* 0x000fe40007f5e0ff */
[----:B------:R-:W-:Y:S02]  /*1130*/  IADD3 R5, R36, 0x40, RZ ;  /* 0x0000004024057810 */ /* 0x000fe40007ffe0ff */
[----:B------:R-:W-:Y:S01]  /*1140*/  LEA.HI.X.SX32 R35, R3, R6, 0x1, P2 ;  /* 0x0000000603237211 */ /* 0x000fe200010f0eff */
[----:B------:R-:W-:Y:S01]  /*1150*/  IMAD.WIDE.U32 R18, R34, c[0x0][0x1e0], R36 ;  /* 0x0000780022127a25 */ /* 0x000fe200078e0024 */
[----:B------:R-:W-:-:S02]  /*1160*/  @!P1 SHF.R.S32.HI R6, RZ, 0x1f, R5 ;  /* 0x0000001fff069819 */ /* 0x000fc40000011405 */
[----:B------:R-:W-:Y:S01]  /*1170*/  SEL R222, R30, RZ, !P5 ;  /* 0x000000ff1ede7207 */ /* 0x000fe20006800000 */
[----:B------:R-:W-:Y:S01]  /*1180*/  IMAD R9, R35, c[0x0][0x1e0], RZ ;  /* 0x0000780023097a24 */ /* 0x000fe200078e02ff */
[----:B------:R-:W-:Y:S01]  /*1190*/  SEL R30, R31, RZ, !P5 ;  /* 0x000000ff1f1e7207 */ /* 0x000fe20006800000 */
[----:B------:R-:W-:Y:S01]  /*11a0*/  IMAD R35, R35, c[0x0][0x208], RZ ;  /* 0x0000820023237a24 */ /* 0x000fe200078e02ff */
[----:B------:R-:W-:Y:S02]  /*11b0*/  @!P1 LEA.HI R6, R6, R5, RZ, 0x3 ;  /* 0x0000000506069211 */ /* 0x000fe400078f18ff */
[----:B-1----:R-:W-:Y:S01]  /*11c0*/  @!P1 LEA R22, P5, R36, R10, 0x1 ;  /* 0x0000000a24169211 */ /* 0x002fe200078a08ff */
[C---:B------:R-:W-:Y:S01]  /*11d0*/  IMAD R215, R30.reuse, c[0x0][0x1f0], RZ ;  /* 0x00007c001ed77a24 */ /* 0x040fe200078e02ff */
[----:B------:R-:W-:Y:S01]  /*11e0*/  ISETP.GE.AND P2, PT, R5, c[0x0][0x198], PT ;  /* 0x0000660005007a0c */ /* 0x000fe20003f46270 */
[----:B------:R-:W-:Y:S01]  /*11f0*/  IMAD R225, R30, c[0x0][0x218], RZ ;  /* 0x000086001ee17a24 */ /* 0x000fe200078e02ff */
[----:B------:R-:W-:Y:S01]  /*1200*/  @!P1 LOP3.LUT R6, R6, 0xfffffff8, RZ, 0xc0, !PT ;  /* 0xfffffff806069812 */ /* 0x000fe200078ec0ff */
[----:B------:R-:W-:Y:S01]  /*1210*/  IMAD R215, R222, c[0x0][0x1f4], R215 ;  /* 0x00007d00ded77a24 */ /* 0x000fe200078e02d7 */
[----:B--2---:R-:W-:Y:S01]  /*1220*/  @!P1 LEA.HI.X R23, R36, R11, R37, 0x1, P5 ;  /* 0x0000000b24179211 */ /* 0x004fe200028f0c25 */
[----:B------:R-:W-:Y:S01]  /*1230*/  IMAD R225, R222, c[0x0][0x21c], R225 ;  /* 0x00008700dee17a24 */ /* 0x000fe200078e02e1 */
[----:B------:R-:W-:Y:S01]  /*1240*/  ISETP.GE.AND P5, PT, R8, R7, PT ;  /* 0x000000070800720c */ /* 0x000fe20003fa6270 */
[----:B------:R-:W-:Y:S01]  /*1250*/  @!P1 IMAD.WIDE R24, R6, 0x2, R10 ;  /* 0x0000000206189825 */ /* 0x000fe200078e020a */
[----:B------:R-:W1:Y:S01]  /*1260*/  SHFL.IDX PT, R8, R4, 0x2, 0x181f ;  /* 0x00581f0004087f89 */ /* 0x000e6200000e0000 */
[----:B------:R-:W-:-:S02]  /*1270*/  @!P0 SHF.R.S32.HI R6, RZ, 0x1f, R5 ;  /* 0x0000001fff068819 */ /* 0x000fc40000011405 */
[----:B------:R-:W-:Y:S01]  /*1280*/  IMAD R10, R34, c[0x0][0x1e4], R9 ;  /* 0x00007900220a7a24 */ /* 0x000fe200078e0209 */
[----:B------:R2:W-:Y:S01]  /*1290*/  @!P1 LDGSTS.E.BYPASS.LTC128B.128 [R209+0x100], [R22.64], !P6 ;  /* 0x0010000016d19fae */ /* 0x0005e2000f101d4a */
[----:B------:R-:W-:Y:S02]  /*12a0*/  @!P0 LEA.HI R6, R6, R5, RZ, 0x3 ;  /* 0x0000000506068211 */ /* 0x000fe400078f18ff */
[----:B------:R-:W-:Y:S01]  /*12b0*/  IMAD.IADD R19, R19, 0x1, R10 ;  /* 0x0000000113137824 */ /* 0x000fe200078e020a */
[----:B------:R-:W3:Y:S01]  /*12c0*/  SHFL.IDX PT, R9, R0, 0x2, 0x181f ;  /* 0x00581f0000097f89 */ /* 0x000ee200000e0000 */
[----:B------:R-:W-:Y:S02]  /*12d0*/  @!P0 LOP3.LUT R11, R6, 0xfffffff8, RZ, 0xc0, !PT ;  /* 0xfffffff8060b8812 */ /* 0x000fe400078ec0ff */
[----:B------:R-:W-:Y:S01]  /*12e0*/  SHF.R.S32.HI R31, RZ, 0x1f, R113 ;  /* 0x0000001fff1f7819 */ /* 0x000fe20000011471 */
[----:B------:R3:W-:Y:S01]  /*12f0*/  @!P1 LDGSTS.E.BYPASS.LTC128B.128 [R209+0x4100], [R24.64], !P2 ;  /* 0x0410000018d19fae */ /* 0x0007e2000d101d4a */
[----:B----4-:R-:W-:Y:S01]  /*1300*/  @!P0 LEA R20, P1, R36, R16, 0x1 ;  /* 0x0000001024148211 */ /* 0x010fe200078208ff */
[----:B-----5:R-:W-:-:S02]  /*1310*/  @!P0 IMAD.WIDE R10, R11, 0x2, R16 ;  /* 0x000000020b0a8825 */ /* 0x020fc400078e0210 */
[----:B------:R4:W5:Y:S01]  /*1320*/  SHFL.IDX PT, R16, R4, 0x3, 0x181f ;  /* 0x00781f0004107f89 */ /* 0x00096200000e0000 */
[----:B------:R-:W-:Y:S02]  /*1330*/  @!P0 LEA.HI.X R21, R36, R17, R37, 0x1, P1 ;  /* 0x0000001124158211 */ /* 0x000fe400008f0c25 */
[----:B------:R-:W-:Y:S01]  /*1340*/  ISETP.GE.AND P1, PT, R2, R7, PT ;  /* 0x000000070200720c */ /* 0x000fe20003f26270 */
[C---:B------:R-:W-:Y:S01]  /*1350*/  IMAD R7, R33.reuse, c[0x0][0x1e8], RZ ;  /* 0x00007a0021077a24 */ /* 0x040fe200078e02ff */
[----:B------:R-:W-:Y:S01]  /*1360*/  @!P5 SHF.R.S32.HI R2, RZ, 0x1f, R5 ;  /* 0x0000001fff02d819 */ /* 0x000fe20000011405 */
[----:B------:R5:W-:Y:S01]  /*1370*/  @!P0 LDGSTS.E.BYPASS.LTC128B.128 [R209+0x1100], [R20.64], !P6 ;  /* 0x0110000014d18fae */ /* 0x000be2000f101d4a */
[----:B------:R-:W-:Y:S02]  /*1380*/  IMAD R33, R33, c[0x0][0x210], RZ ;  /* 0x0000840021217a24 */ /* 0x000fe400078e02ff */
[----:B------:R-:W-:Y:S01]  /*1390*/  @!P5 LEA.HI R2, R2, R5, RZ, 0x3 ;  /* 0x000000050202d211 */ /* 0x000fe200078f18ff */
[C---:B------:R-:W-:Y:S01]  /*13a0*/  IMAD R212, R32.reuse, c[0x0][0x1ec], R7 ;  /* 0x00007b0020d47a24 */ /* 0x040fe200078e0207 */
[----:B------:R5:W-:Y:S01]  /*13b0*/  @!P0 LDGSTS.E.BYPASS.LTC128B.128 [R209+0x5100], [R10.64], !P2 ;  /* 0x051000000ad18fae */ /* 0x000be2000d101d4a */
[----:B------:R-:W-:Y:S01]  /*13c0*/  IMAD R33, R32, c[0x0][0x214], R33 ;  /* 0x0000850020217a24 */ /* 0x000fe200078e0221 */
[----:B------:R-:W-:Y:S01]  /*13d0*/  @!P5 LOP3.LUT R7, R2, 0xfffffff8, RZ, 0xc0, !PT ;  /* 0xfffffff80207d812 */ /* 0x000fe200078ec0ff */
[----:B--2---:R-:W-:Y:S01]  /*13e0*/  IMAD.WIDE.U32 R22, R32, c[0x0][0x1e8], R18 ;  /* 0x00007a0020167a25 */ /* 0x004fe200078e0012 */
[C---:B-1----:R-:W-:Y:S01]  /*13f0*/  @!P5 LEA R18, P0, R36.reuse, R8, 0x1 ;  /* 0x000000082412d211 */ /* 0x042fe200078008ff */
[----:B------:R1:W2:Y:S02]  /*1400*/  SHFL.IDX PT, R17, R0, 0x3, 0x181f ;  /* 0x00781f0000117f89 */ /* 0x0002a400000e0000 */
[----:B------:R-:W-:Y:S01]  /*1410*/  IMAD.IADD R213, R23, 0x1, R212 ;  /* 0x0000000117d57824 */ /* 0x000fe200078e02d4 */
[----:B---3--:R-:W-:Y:S01]  /*1420*/  @!P5 LEA.HI.X R19, R36, R9, R37, 0x1, P0 ;  /* 0x000000092413d211 */ /* 0x008fe200000f0c25 */
[----:B------:R-:W-:Y:S01]  /*1430*/  @!P5 IMAD.WIDE R8, R7, 0x2, R8 ;  /* 0x000000020708d825 */ /* 0x000fe200078e0208 */
[----:B----4-:R-:W-:-:S03]  /*1440*/  LEA.HI R4, R109, R42, RZ, 0x4 ;  /* 0x0000002a6d047211 */ /* 0x010fc600078f20ff */
[----:B------:R-:W-:Y:S01]  /*1450*/  IMAD R7, R41, c[0x0][0x1e4], RZ ;  /* 0x0000790029077a24 */ /* 0x000fe200078e02ff */
[----:B------:R3:W-:Y:S01]  /*1460*/  @!P5 LDGSTS.E.BYPASS.LTC128B.128 [R209+0x2100], [R18.64], !P6 ;  /* 0x0210000012d1dfae */ /* 0x0007e2000f101d4a */
[----:B------:R-:W-:Y:S02]  /*1470*/  IMAD R41, R14, -0x60, R41 ;  /* 0xffffffa00e297824 */ /* 0x000fe400078e0229 */
[----:B------:R-:W-:Y:S01]  /*1480*/  IMAD.MOV.U32 R212, RZ, RZ, R22 ;  /* 0x000000ffffd47224 */ /* 0x000fe200078e0016 */
[----:B------:R4:W-:Y:S01]  /*1490*/  @!P5 LDGSTS.E.BYPASS.LTC128B.128 [R209+0x6100], [R8.64], !P2 ;  /* 0x0610000008d1dfae */ /* 0x0009e2000d101d4a */
[----:B------:R-:W-:Y:S01]  /*14a0*/  IMAD.IADD R12, R111, 0x1, R7 ;  /* 0x000000016f0c7824 */ /* 0x000fe200078e0207 */
[----:B------:R-:W-:Y:S01]  /*14b0*/  IADD3 R28, R41, R208, -R3 ;  /* 0x000000d0291c7210 */ /* 0x000fe20007ffe803 */
[----:B------:R-:W-:Y:S01]  /*14c0*/  IMAD.WIDE.U32 R212, R222, c[0x0][0x1f0], R212 ;  /* 0x00007c00ded47a25 */ /* 0x000fe200078e00d4 */
[----:B------:R-:W-:Y:S02]  /*14d0*/  LOP3.LUT R7, R4, 0xfffffff0, RZ, 0xc0, !PT ;  /* 0xfffffff004077812 */ /* 0x000fe400078ec0ff */
[----:B------:R-:W-:Y:S01]  /*14e0*/  ISETP.GE.AND P0, PT, R28, 0x1, PT ;  /* 0x000000011c00780c */ /* 0x000fe20003f06270 */
[----:B------:R-:W-:-:S02]  /*14f0*/  IMAD.IADD R215, R213, 0x1, R215 ;  /* 0x00000001d5d77824 */ /* 0x000fc400078e02d7 */
[----:B-----5:R-:W-:Y:S01]  /*1500*/  IMAD R11, R12, R113, RZ ;  /* 0x000000710c0b7224 */ /* 0x020fe200078e02ff */
[----:B-1----:R-:W-:Y:S01]  /*1510*/  @!P1 SHF.R.S32.HI R0, RZ, 0x1f, R5 ;  /* 0x0000001fff009819 */ /* 0x002fe20000011405 */
[----:B------:R-:W-:Y:S02]  /*1520*/  IMAD.MOV.U32 R214, RZ, RZ, R212 ;  /* 0x000000ffffd67224 */ /* 0x000fe400078e00d4 */
[----:B------:R-:W-:Y:S01]  /*1530*/  IMAD.IADD R7, R42, 0x1, -R7 ;  /* 0x000000012a077824 */ /* 0x000fe200078e0a07 */
[----:B------:R-:W-:Y:S01]  /*1540*/  @!P1 LEA.HI R0, R0, R5, RZ, 0x3 ;  /* 0x0000000500009211 */ /* 0x000fe200078f18ff */
[----:B------:R-:W-:-:S03]  /*1550*/  IMAD R11, R31, R110, R11 ;  /* 0x0000006e1f0b7224 */ /* 0x000fc600078e020b */
[----:B------:R-:W-:Y:S02]  /*1560*/  @!P1 LOP3.LUT R0, R0, 0xfffffff8, RZ, 0xc0, !PT ;  /* 0xfffffff800009812 */ /* 0x000fe400078ec0ff */
[----:B------:R-:W-:Y:S02]  /*1570*/  SHF.R.S32.HI R2, RZ, 0x1f, R7 ;  /* 0x0000001fff027819 */ /* 0x000fe40000011407 */
[----:B---3--:R-:W-:Y:S02]  /*1580*/  @!P1 LEA R18, P5, R36, R16, 0x1 ;  /* 0x0000001024129211 */ /* 0x008fe400078a08ff */
[----:B------:R-:W-:Y:S01]  /*1590*/  LEA.HI R2, R2, R7, RZ, 0x3 ;  /* 0x0000000702027211 */ /* 0x000fe200078f18ff */
[----:B----4-:R-:W-:Y:S01]  /*15a0*/  IMAD.WIDE.U32 R8, R113, R110, R214 ;  /* 0x0000006e71087225 */ /* 0x010fe200078e00d6 */
[----:B--2---:R-:W-:-:S03]  /*15b0*/  @!P1 LEA.HI.X R19, R36, R17, R37, 0x1, P5 ;  /* 0x0000001124139211 */ /* 0x004fc600028f0c25 */
[----:B------:R-:W-:Y:S01]  /*15c0*/  IMAD.IADD R6, R9, 0x1, R11 ;  /* 0x0000000109067824 */ /* 0x000fe200078e020b */
[----:B------:R-:W-:Y:S01]  /*15d0*/  @P0 LEA R10, P5, R8, c[0x0][0x1c8], 0x1 ;  /* 0x00007200080a0a11 */ /* 0x000fe200078a08ff */
[----:B------:R-:W-:Y:S01]  /*15e0*/  @!P1 IMAD.WIDE R16, R0, 0x2, R16 ;  /* 0x0000000200109825 */ /* 0x000fe200078e0210 */
[----:B------:R1:W-:Y:S01]  /*15f0*/  @!P1 LDGSTS.E.BYPASS.LTC128B.128 [R209+0x3100], [R18.64], !P6 ;  /* 0x0310000012d19fae */ /* 0x0003e2000f101d4a */
[----:B------:R-:W-:Y:S02]  /*1600*/  ISETP.GE.AND P6, PT, R36, c[0x0][0x1d4], PT ;  /* 0x0000750024007a0c */ /* 0x000fe40003fc6270 */
[----:B------:R-:W-:Y:S01]  /*1610*/  @P0 LEA.HI.X R11, R8, c[0x0][0x1cc], R6, 0x1, P5 ;  /* 0x00007300080b0a11 */ /* 0x000fe200028f0c06 */
[----:B------:R2:W-:Y:S01]  /*1620*/  @!P1 LDGSTS.E.BYPASS.LTC128B.128 [R209+0x7100], [R16.64], !P2 ;  /* 0x0710000010d19fae */ /* 0x0005e2000d101d4a */
[----:B------:R-:W-:Y:S01]  /*1630*/  ISETP.GE.AND P5, PT, R5, c[0x0][0x1d4], PT ;  /* 0x0000750005007a0c */ /* 0x000fe20003fa6270 */
[----:B------:R-:W-:Y:S01]  /*1640*/  IMAD.U32 R5, RZ, RZ, UR6 ;  /* 0x00000006ff057e24 */ /* 0x000fe2000f8e00ff */
[----:B------:R-:W-:Y:S01]  /*1650*/  ISETP.GE.AND P2, PT, R28, 0x21, PT ;  /* 0x000000211c00780c */ /* 0x000fe20003f46270 */
[----:B------:R-:W0:Y:S01]  /*1660*/  LDGDEPBAR ;  /* 0x00000000000079af */ /* 0x000e220000000000 */
[C---:B------:R-:W-:Y:S01]  /*1670*/  LOP3.LUT R0, R2.reuse, 0xfffffff8, RZ, 0xc0, !PT ;  /* 0xfffffff802007812 */ /* 0x040fe200078ec0ff */
[----:B------:R-:W-:Y:S01]  /*1680*/  IMAD.SHL.U32 R2, R2, 0x40, RZ ;  /* 0x0000004002027824 */ /* 0x000fe200078e00ff */
[----:B------:R-:W-:-:S02]  /*1690*/  SHF.R.S32.HI R9, RZ, 0x4, R4 ;  /* 0x00000004ff097819 */ /* 0x000fc40000011404 */
[----:B------:R-:W-:Y:S01]  /*16a0*/  ISETP.GE.AND P1, PT, R28, 0x41, PT ;  /* 0x000000411c00780c */ /* 0x000fe20003f26270 */
[----:B------:R-:W-:Y:S01]  /*16b0*/  IMAD.IADD R0, R7, 0x1, -R0 ;  /* 0x0000000107007824 */ /* 0x000fe200078e0a00 */
[----:B------:R3:W-:Y:S01]  /*16c0*/  @P0 LDGSTS.E.BYPASS.LTC128B.128 [R209+0x8100], [R10.64], !P6 ;  /* 0x081000000ad10fae */ /* 0x0007e2000f101d4a */
[----:B------:R-:W-:Y:S01]  /*16d0*/  IMAD.U32 R7, RZ, RZ, UR6 ;  /* 0x00000006ff077e24 */ /* 0x000fe2000f8e00ff */
[----:B------:R-:W-:Y:S01]  /*16e0*/  LEA.HI R206, R4, R9, RZ, 0x1 ;  /* 0x0000000904ce7211 */ /* 0x000fe200078f08ff */
[----:B------:R-:W-:Y:S01]  /*16f0*/  IMAD.U32 R4, RZ, RZ, UR7 ;  /* 0x00000007ff047e24 */ /* 0x000fe2000f8e00ff */
[----:B------:R3:W-:Y:S02]  /*1700*/  @P0 LDGSTS.E.BYPASS.LTC128B.128 [R209+0xb100], [R10.64+0x80], !P5 ;  /* 0x0b1000800ad10fae */ /* 0x0007e4000e901d4a */
[----:B------:R-:W-:Y:S02]  /*1710*/  @P2 LEA R7, P0, R7, R8, 0x5 ;  /* 0x0000000807072211 */ /* 0x000fe400078028ff */
[----:B------:R-:W-:-:S02]  /*1720*/  LOP3.LUT R206, R206, 0xfffffffe, RZ, 0xc0, !PT ;  /* 0xfffffffecece7812 */ /* 0x000fc400078ec0ff */
[----:B------:R-:W-:-:S03]  /*1730*/  @P2 LEA.HI.X R4, R5, R6, R4, 0x5, P0 ;  /* 0x0000000605042211 */ /* 0x000fc600000f2c04 */
[----:B------:R-:W-:Y:S02]  /*1740*/  IMAD.IADD R206, R9, 0x1, -R206 ;  /* 0x0000000109ce7824 */ /* 0x000fe400078e0ace */
[----:B------:R-:W-:Y:S01]  /*1750*/  IMAD.SHL.U32 R9, R29, 0x40, RZ ;  /* 0x000000401d097824 */ /* 0x000fe200078e00ff */
[----:B--2---:R-:W-:Y:S01]  /*1760*/  @P2 LEA R16, P0, R7, c[0x0][0x1c8], 0x1 ;  /* 0x0000720007102a11 */ /* 0x004fe200078008ff */
[----:B------:R-:W-:-:S03]  /*1770*/  IMAD.SHL.U32 R5, R206, 0x8, RZ ;  /* 0x00000008ce057824 */ /* 0x000fc600078e00ff */
[----:B------:R-:W-:Y:S01]  /*1780*/  @P2 LEA.HI.X R17, R7, c[0x0][0x1cc], R4, 0x1, P0 ;  /* 0x0000730007112a11 */ /* 0x000fe200000f0c04 */
[----:B------:R-:W-:Y:S01]  /*1790*/  IMAD.SHL.U32 R4, R3, 0x8, RZ ;  /* 0x0000000803047824 */ /* 0x000fe200078e00ff */
[----:B------:R-:W-:Y:S01]  /*17a0*/  @P1 IADD3 R8, P0, R8, UR14, RZ ;  /* 0x0000000e08081c10 */ /* 0x000fe2000ff1e0ff */
[----:B------:R-:W-:Y:S01]  /*17b0*/  IMAD.MOV.U32 R3, RZ, RZ, 0x20 ;  /* 0x00000020ff037424 */ /* 0x000fe200078e00ff */
[----:B------:R-:W-:Y:S01]  /*17c0*/  LOP3.LUT R9, R9, 0x1c0, RZ, 0xc0, !PT ;  /* 0x000001c009097812 */ /* 0x000fe200078ec0ff */
[----:B------:R1:W-:Y:S01]  /*17d0*/  @P2 LDGSTS.E.BYPASS.LTC128B.128 [R209+0x9100], [R16.64], !P6 ;  /* 0x0910000010d12fae */ /* 0x0003e2000f101d4a */
[----:B------:R-:W-:Y:S02]  /*17e0*/  @P1 IADD3.X R7, R6, UR8, RZ, P0, !PT ;  /* 0x0000000806071c10 */ /* 0x000fe400087fe4ff */
[----:B------:R-:W-:Y:S01]  /*17f0*/  @P1 LEA R6, P0, R8, c[0x0][0x1c8], 0x1 ;  /* 0x0000720008061a11 */ /* 0x000fe200078008ff */
[----:B------:R1:W-:Y:S01]  /*1800*/  @P2 LDGSTS.E.BYPASS.LTC128B.128 [R209+0xc100], [R16.64+0x80], !P5 ;  /* 0x0c10008010d12fae */ /* 0x0003e2000e901d4a */
[----:B------:R-:W-:Y:S01]  /*1810*/  LOP3.LUT R4, R9, 0x8, R4, 0xf8, !PT ;  /* 0x0000000809047812 */ /* 0x000fe200078ef804 */
[----:B---3--:R-:W-:Y:S01]  /*1820*/  IMAD.SHL.U32 R10, R0, 0x40, RZ ;  /* 0x00000040000a7824 */ /* 0x008fe200078e00ff */
[----:B------:R-:W-:-:S02]  /*1830*/  @P1 LEA.HI.X R7, R8, c[0x0][0x1cc], R7, 0x1, P0 ;  /* 0x0000730008071a11 */ /* 0x000fc400000f0c07 */
[----:B------:R-:W-:Y:S02]  /*1840*/  SHF.R.U32.HI R9, RZ, 0x3, R9 ;  /* 0x00000003ff097819 */ /* 0x000fe40000011609 */
[----:B------:R-:W-:Y:S01]  /*1850*/  LOP3.LUT R10, R10, 0x1c0, RZ, 0xc0, !PT ;  /* 0x000001c00a0a7812 */ /* 0x000fe200078ec0ff */
[----:B------:R2:W-:Y:S01]  /*1860*/  @P1 LDGSTS.E.BYPASS.LTC128B.128 [R209+0xa100], [R6.64], !P6 ;  /* 0x0a10000006d11fae */ /* 0x0005e2000f101d4a */
[----:B------:R-:W-:Y:S02]  /*1870*/  LOP3.LUT R9, R4, R9, RZ, 0x3c, !PT ;  /* 0x0000000904097212 */ /* 0x000fe400078e3cff */
[----:B------:R-:W-:Y:S01]  /*1880*/  LOP3.LUT R5, R10, 0x8, R5, 0xf8, !PT ;  /* 0x000000080a057812 */ /* 0x000fe200078ef805 */
[----:B------:R2:W-:Y:S01]  /*1890*/  @P1 LDGSTS.E.BYPASS.LTC128B.128 [R209+0xd100], [R6.64+0x80], !P5 ;  /* 0x0d10008006d11fae */ /* 0x0005e2000e901d4a */
[----:B------:R-:W-:Y:S01]  /*18a0*/  SHF.R.U32.HI R10, RZ, 0x3, R10 ;  /* 0x00000003ff0a7819 */ /* 0x000fe2000001160a */
[----:B------:R-:W-:Y:S01]  /*18b0*/  IMAD R206, R206, 0x200, R9 ;  /* 0x00000200cece7824 */ /* 0x000fe200078e0209 */
[----:B------:R-:W-:Y:S01]  /*18c0*/  R2P PR, R0, 0x6 ;  /* 0x0000000600007804 */ /* 0x000fe20000000000 */
[----:B------:R-:W0:Y:S01]  /*18d0*/  LDGDEPBAR ;  /* 0x00000000000079af */ /* 0x000e220000000000 */
[----:B------:R-:W-:Y:S01]  /*18e0*/  LOP3.LUT R5, R5, R10, RZ, 0x3c, !PT ;  /* 0x0000000a05057212 */ /* 0x000fe200078e3cff */
[----:B------:R-:W-:Y:S01]  /*18f0*/  IMAD.SHL.U32 R206, R206, 0x2, RZ ;  /* 0x00000002cece7824 */ /* 0x000fe200078e00ff */
[----:B------:R-:W-:-:S02]  /*1900*/  LOP3.LUT P0, RZ, R29, 0x2, RZ, 0xc0, !PT ;  /* 0x000000021dff7812 */ /* 0x000fc4000780c0ff */
[----:B------:R-:W-:Y:S01]  /*1910*/  LOP3.LUT R2, R5, 0xfffffe00, R2, 0xf8, !PT ;  /* 0xfffffe0005027812 */ /* 0x000fe200078ef802 */
[----:B------:R-:W-:Y:S01]  /*1920*/  IMAD.MOV.U32 R5, RZ, RZ, 0x10 ;  /* 0x00000010ff057424 */ /* 0x000fe200078e00ff */
[----:B------:R-:W-:Y:S02]  /*1930*/  SEL R3, R3, 0xffffffe0, !P2 ;  /* 0xffffffe003037807 */ /* 0x000fe40005000000 */
[----:B------:R-:W-:Y:S02]  /*1940*/  IADD3 R205, R206, 0x8120, RZ ;  /* 0x00008120cecd7810 */ /* 0x000fe40007ffe0ff */
[----:B------:R-:W-:Y:S02]  /*1950*/  SEL R5, R5, 0xfffffff0, !P1 ;  /* 0xfffffff005057807 */ /* 0x000fe40004800000 */
[----:B------:R-:W-:Y:S01]  /*1960*/  ISETP.LT.OR P2, PT, R28, 0x1, P6 ;  /* 0x000000011c00780c */ /* 0x000fe20003741670 */
[----:B--2---:R-:W-:Y:S01]  /*1970*/  IMAD R7, R43, 0x400, R2 ;  /* 0x000004002b077824 */ /* 0x004fe200078e0202 */
[----:B------:R-:W-:-:S04]  /*1980*/  DEPBAR.LE SB0, 0x1 ;  /* 0x000080400000791a */ /* 0x000fc80000000000 */
[C---:B------:R-:W-:Y:S01]  /*1990*/  LEA R4, R7.reuse, 0x100, 0x1 ;  /* 0x0000010007047811 */ /* 0x040fe200078e08ff */
[----:B------:R-:W-:Y:S01]  /*19a0*/  IMAD.SHL.U32 R7, R7, 0x2, RZ ;  /* 0x0000000207077824 */ /* 0x000fe200078e00ff */
[----:B------:R-:W-:Y:S03]  /*19b0*/  BAR.SYNC.DEFER_BLOCKING 0x0 ;  /* 0x0000000000007b1d */ /* 0x000fe60000010000 */
[--C-:B------:R-:W-:Y:S02]  /*19c0*/  IMAD R6, R5, 0x2, R4.reuse ;  /* 0x0000000205067824 */ /* 0x100fe400078e0204 */
[C---:B------:R-:W-:Y:S02]  /*19d0*/  IMAD R4, R3.reuse, 0x2, R4 ;  /* 0x0000000203047824 */ /* 0x040fe400078e0204 */
[----:B------:R-:W-:Y:S01]  /*19e0*/  IMAD R0, R3, 0x2, R6 ;  /* 0x0000000203007824 */ /* 0x000fe200078e0206 */
        /* <DEDUP_REMOVED lines=11> */
[C---:B------:R-:W-:Y:S02]  /*1aa0*/  IADD3 R199, R205.reuse, 0x800, RZ ;  /* 0x00000800cdc77810 */ /* 0x040fe40007ffe0ff */
[C---:B------:R-:W-:Y:S02]  /*1ab0*/  IADD3 R198, R205.reuse, 0x1000, RZ ;  /* 0x00001000cdc67810 */ /* 0x040fe40007ffe0ff */
[C---:B------:R-:W-:Y:S02]  /*1ac0*/  IADD3 R197, R205.reuse, 0x1800, RZ ;  /* 0x00001800cdc57810 */ /* 0x040fe40007ffe0ff */
[C---:B------:R-:W-:Y:S02]  /*1ad0*/  IADD3 R196, R205.reuse, 0x2000, RZ ;  /* 0x00002000cdc47810 */ /* 0x040fe40007ffe0ff */
[C---:B------:R-:W-:Y:S02]  /*1ae0*/  IADD3 R195, R205.reuse, 0x2800, RZ ;  /* 0x00002800cdc37810 */ /* 0x040fe40007ffe0ff */
[----:B------:R-:W-:-:S02]  /*1af0*/  IADD3 R193, R205, 0x3000, RZ ;  /* 0x00003000cdc17810 */ /* 0x000fc40007ffe0ff */
        /* <DEDUP_REMOVED lines=11> */
[----:B------:R-:W-:-:S04]  /*1bb0*/  IMAD.WIDE.U32 R6, R32, c[0x0][0x210], R34 ;  /* 0x0000840020067a25 */ /* 0x000fc800078e0022 */
[----:B------:R-:W-:Y:S02]  /*1bc0*/  IMAD.IADD R7, R7, 0x1, R33 ;  /* 0x0000000107077824 */ /* 0x000fe400078e0221 */
[----:B------:R-:W-:Y:S02]  /*1bd0*/  IMAD.U32 R31, RZ, RZ, UR9 ;  /* 0x00000009ff1f7e24 */ /* 0x000fe4000f8e00ff */
[----:B------:R-:W-:-:S04]  /*1be0*/  IMAD.WIDE.U32 R222, R222, c[0x0][0x218], R6 ;  /* 0x00008600dede7a25 */ /* 0x000fc800078e0006 */
[----:B------:R-:W-:Y:S02]  /*1bf0*/  IMAD R7, R113, c[0x0][0x20c], R0 ;  /* 0x0000830071077a24 */ /* 0x000fe400078e0200 */
[----:B------:R-:W-:Y:S02]  /*1c00*/  IMAD.IADD R225, R223, 0x1, R225 ;  /* 0x00000001dfe17824 */ /* 0x000fe400078e02e1 */
[----:B------:R-:W-:Y:S01]  /*1c10*/  IMAD.MOV.U32 R224, RZ, RZ, R222 ;  /* 0x000000ffffe07224 */ /* 0x000fe200078e00de */
[----:B------:R-:W1:Y:S04]  /*1c20*/  LDSM.16.M88.4 R8, [R206+0x8100] ;  /* 0x00810000ce08783b */ /* 0x000e680000000200 */
[----:B------:R-:W-:Y:S04]  /*1c30*/  LDSM.16.M88.4 R20, [R205] ;  /* 0x00000000cd14783b */ /* 0x000fe80000000200 */
[----:B------:R-:W2:Y:S04]  /*1c40*/  LDSM.16.M88.4 R72, [R206+0x9100] ;  /* 0x00910000ce48783b */ /* 0x000ea80000000200 */
[----:B------:R-:W3:Y:S04]  /*1c50*/  LDSM.16.M88.4 R80, [R206+0x8900] ;  /* 0x00890000ce50783b */ /* 0x000ee80000000200 */
[----:B------:R-:W4:Y:S04]  /*1c60*/  LDSM.16.M88.4 R24, [R205+0x800] ;  /* 0x00080000cd18783b */ /* 0x000f280000000200 */
[----:B------:R-:W-:Y:S04]  /*1c70*/  LDSM.16.M88.4 R64, [R206+0x9900] ;  /* 0x00990000ce40783b */ /* 0x000fe80000000200 */
        /* <DEDUP_REMOVED lines=9> */
[C---:B---3--:R-:W-:Y:S08]  /*1d10*/  HMMA.16816.F32.BF16 R84, R124.reuse, R80, RZ ;  /* 0x000000507c54723c */ /* 0x048ff000000418ff */
[C---:B------:R-:W-:Y:S08]  /*1d20*/  HMMA.16816.F32.BF16 R80, R124.reuse, R82, RZ ;  /* 0x000000527c50723c */ /* 0x040ff000000418ff */
[----:B------:R-:W-:Y:S08]  /*1d30*/  HMMA.16816.F32.BF16 R72, R124, R74, RZ ;  /* 0x0000004a7c48723c */ /* 0x000ff000000418ff */
[C---:B----4-:R-:W-:Y:S08]  /*1d40*/  HMMA.16816.F32.BF16 R84, R136.reuse, R24, R84 ;  /* 0x000000188854723c */ /* 0x050ff00000041854 */
[C---:B------:R-:W-:Y:S01]  /*1d50*/  HMMA.16816.F32.BF16 R80, R136.reuse, R26, R80 ;  /* 0x0000001a8850723c */ /* 0x040fe20000041850 */
[----:B------:R-:W2:Y:S07]  /*1d60*/  LDSM.16.M88.4 R24, [R205+0x1800] ;  /* 0x00180000cd18783b */ /* 0x000eae0000000200 */
[C---:B-1----:R-:W-:Y:S07]  /*1d70*/  HMMA.16816.F32.BF16 R76, R136.reuse, R20, R76 ;  /* 0x00000014884c723c */ /* 0x042fee000004184c */
[----:B------:R-:W-:Y:S01]  /*1d80*/  IMAD.WIDE.U32 R20, R113, c[0x0][0x208], RZ ;  /* 0x0000820071147a25 */ /* 0x000fe200078e00ff */
[----:B------:R-:W-:Y:S03]  /*1d90*/  HMMA.16816.F32.BF16 R72, R136, R22, R72 ;  /* 0x000000168848723c */ /* 0x000fe60000041848 */
[----:B------:R-:W-:-:S02]  /*1da0*/  IMAD.IADD R0, R21, 0x1, R7 ;  /* 0x0000000115007824 */ /* 0x000fc400078e0207 */
[----:B------:R-:W-:-:S03]  /*1db0*/  IMAD.WIDE.U32 R20, R20, 0x60, R224 ;  /* 0x0000006014147825 */ /* 0x000fc600078e00e0 */
[----:B------:R-:W-:Y:S01]  /*1dc0*/  HMMA.16816.F32.BF16 R68, R124, R64, RZ ;  /* 0x000000407c44723c */ /* 0x000fe200000418ff */
[----:B------:R-:W-:Y:S01]  /*1dd0*/  IMAD R0, R0, 0x60, RZ ;  /* 0x0000006000007824 */ /* 0x000fe200078e02ff */
[----:B------:R-:W-:-:S03]  /*1de0*/  LEA R6, P0, R20, c[0x0][0x1f8], 0x1 ;  /* 0x00007e0014067a11 */ /* 0x000fc600078008ff */
[----:B------:R-:W-:-:S03]  /*1df0*/  IMAD.IADD R0, R21, 0x1, R0 ;  /* 0x0000000115007824 */ /* 0x000fc600078e0200 */
[C---:B------:R-:W-:Y:S02]  /*1e00*/  HMMA.16816.F32.BF16 R64, R124.reuse, R66, RZ ;  /* 0x000000427c40723c */ /* 0x040fe400000418ff */
[----:B------:R-:W-:Y:S01]  /*1e10*/  LEA.HI.X R7, R20, c[0x0][0x1fc], R0, 0x1, P0 ;  /* 0x00007f0014077a11 */ /* 0x000fe200000f0c00 */
[----:B------:R-:W-:Y:S01]  /*1e20*/  IMAD.MOV.U32 R0, RZ, RZ, 0x40 ;  /* 0x00000040ff007424 */ /* 0x000fe200078e00ff */
[----:B------:R-:W-:Y:S01]  /*1e30*/  IADD3 R30, P1, P0, R31, 0x80, R6 ;  /* 0x000000801f1e7810 */ /* 0x000fe2000783e006 */
[----:B------:R-:W1:Y:S03]  /*1e40*/  LDSM.16.M88.4 R20, [R205+0x2000] ;  /* 0x00200000cd14783b */ /* 0x000e660000000200 */
        /* <DEDUP_REMOVED lines=20> */
[----:B--2---:R-:W-:Y:S01]  /*1f90*/  HMMA.16816.F32.BF16 R68, R136, R24, R68 ;  /* 0x000000188844723c */ /* 0x004fe20000041844 */
        /* <DEDUP_REMOVED lines=10> */
[C---:B-1----:R-:W-:Y:S02]  /*2040*/  HMMA.16816.F32.BF16 R60, R136.reuse, R20, R60 ;  /* 0x00000014883c723c */ /* 0x042fe4000004183c */
[----:B------:R-:W1:Y:S04]  /*2050*/  LDSM.16.M88.4 R100, [R203+0x8900] ;  /* 0x00890000cb64783b */ /* 0x000e680000000200 */
[----:B----4-:R-:W4:Y:S02]  /*2060*/  LDSM.16.M88.4 R32, [R203+0x9100] ;  /* 0x00910000cb20783b */ /* 0x010f240000000200 */
[C---:B------:R-:W-:Y:S02]  /*2070*/  HMMA.16816.F32.BF16 R56, R136.reuse, R22, R56 ;  /* 0x000000168838723c */ /* 0x040fe40000041838 */
[----:B-----5:R-:W5:Y:S04]  /*2080*/  LDSM.16.M88.4 R28, [R203+0x9900] ;  /* 0x00990000cb1c783b */ /* 0x020f680000000200 */
[----:B------:R-:W1:Y:S02]  /*2090*/  LDSM.16.M88.4 R24, [R203+0xa100] ;  /* 0x00a10000cb18783b */ /* 0x000e640000000200 */
[C---:B------:R-:W-:Y:S02]  /*20a0*/  HMMA.16816.F32.BF16 R52, R136.reuse, R44, R52 ;  /* 0x0000002c8834723c */ /* 0x040fe40000041834 */
[----:B------:R-:W4:Y:S04]  /*20b0*/  LDSM.16.M88.4 R20, [R203+0xa900] ;  /* 0x00a90000cb14783b */ /* 0x000f280000000200 */
[----:B------:R-:W4:Y:S02]  /*20c0*/  LDSM.16.M88.4 R96, [R194] ;  /* 0x00000000c260783b */ /* 0x000f240000000200 */
[----:B------:R-:W-:Y:S02]  /*20d0*/  HMMA.16816.F32.BF16 R48, R136, R46, R48 ;  /* 0x0000002e8830723c */ /* 0x000fe40000041830 */
[----:B------:R-:W4:Y:S04]  /*20e0*/  LDSM.16.M88.4 R92, [R194+0x800] ;  /* 0x00080000c25c783b */ /* 0x000f280000000200 */
[----:B--2---:R-:W2:Y:S04]  /*20f0*/  LDSM.16.M88.4 R88, [R194+0x1000] ;  /* 0x00100000c258783b */ /* 0x004ea80000000200 */
[----:B------:R-:W2:Y:S01]  /*2100*/  LDSM.16.M88.4 R44, [R194+0x1800] ;  /* 0x00180000c22c783b */ /* 0x000ea20000000200 */
[C---:B---3--:R-:W-:Y:S03]  /*2110*/  HMMA.16816.F32.BF16 R16, R156.reuse, R36, R16 ;  /* 0x000000249c10723c */ /* 0x048fe60000041810 */
[----:B------:R-:W-:Y:S04]  /*2120*/  LDSM.16.M88.4 R104, [R203+0xb900] ;  /* 0x00b90000cb68783b */ /* 0x000fe80000000200 */
[----:B------:R-:W0:Y:S01]  /*2130*/  LDGDEPBAR ;  /* 0x00000000000079af */ /* 0x000e220000000000 */
[C---:B------:R-:W-:Y:S03]  /*2140*/  HMMA.16816.F32.BF16 R8, R156.reuse, R38, R8 ;  /* 0x000000269c08723c */ /* 0x040fe60000041808 */
[----:B------:R-:W3:Y:S05]  /*2150*/  LDSM.16.M88.4 R36, [R194+0x2000] ;  /* 0x00200000c224783b */ /* 0x000eea0000000200 */
[C---:B-1----:R-:W-:Y:S08]  /*2160*/  HMMA.16816.F32.BF16 R84, R156.reuse, R100, R84 ;  /* 0x000000649c54723c */ /* 0x042ff00000041854 */
[C---:B------:R-:W-:Y:S01]  /*2170*/  HMMA.16816.F32.BF16 R80, R156.reuse, R102, R80 ;  /* 0x000000669c50723c */ /* 0x040fe20000041850 */
[----:B------:R-:W1:Y:S07]  /*2180*/  LDSM.16.M88.4 R100, [R194+0x2800] ;  /* 0x00280000c264783b */ /* 0x000e6e0000000200 */
        /* <DEDUP_REMOVED lines=11> */
[----:B------:R-:W1:Y:S07]  /*2240*/  LDSM.16.M88.4 R20, [R206+0xc900] ;  /* 0x00c90000ce14783b */ /* 0x000e6e0000000200 */
[C---:B------:R-:W-:Y:S08]  /*2250*/  HMMA.16816.F32.BF16 R16, R164.reuse, R96, R16 ;  /* 0x00000060a410723c */ /* 0x040ff00000041810 */
[C---:B------:R-:W-:Y:S01]  /*2260*/  HMMA.16816.F32.BF16 R8, R164.reuse, R98, R8 ;  /* 0x00000062a408723c */ /* 0x040fe20000041808 */
[----:B------:R-:W1:Y:S07]  /*2270*/  LDSM.16.M88.4 R96, [R206+0xd100] ;  /* 0x00d10000ce60783b */ /* 0x000e6e0000000200 */
[C---:B------:R-:W-:Y:S08]  /*2280*/  HMMA.16816.F32.BF16 R84, R164.reuse, R92, R84 ;  /* 0x0000005ca454723c */ /* 0x040ff00000041854 */
[C---:B------:R-:W-:Y:S01]  /*2290*/  HMMA.16816.F32.BF16 R80, R164.reuse, R94, R80 ;  /* 0x0000005ea450723c */ /* 0x040fe20000041850 */
[----:B------:R-:W1:Y:S07]  /*22a0*/  LDSM.16.M88.4 R92, [R206+0xd900] ;  /* 0x00d90000ce5c783b */ /* 0x000e6e0000000200 */
[C---:B--2---:R-:W-:Y:S08]  /*22b0*/  HMMA.16816.F32.BF16 R76, R164.reuse, R88, R76 ;  /* 0x00000058a44c723c */ /* 0x044ff0000004184c */
[C---:B------:R-:W-:Y:S01]  /*22c0*/  HMMA.16816.F32.BF16 R72, R164.reuse, R90, R72 ;  /* 0x0000005aa448723c */ /* 0x040fe20000041848 */
[----:B------:R-:W2:Y:S07]  /*22d0*/  LDSM.16.M88.4 R88, [R205+0x3000] ;  /* 0x00300000cd58783b */ /* 0x000eae0000000200 */
[C---:B------:R-:W-:Y:S08]  /*22e0*/  HMMA.16816.F32.BF16 R68, R164.reuse, R44, R68 ;  /* 0x0000002ca444723c */ /* 0x040ff00000041844 */
[C---:B------:R-:W-:Y:S01]  /*22f0*/  HMMA.16816.F32.BF16 R64, R164.reuse, R46, R64 ;  /* 0x0000002ea440723c */ /* 0x040fe20000041840 */
[----:B------:R-:W2:Y:S07]  /*2300*/  LDSM.16.M88.4 R44, [R205+0x3800] ;  /* 0x00380000cd2c783b */ /* 0x000eae0000000200 */
[C---:B---3--:R-:W-:Y:S08]  /*2310*/  HMMA.16816.F32.BF16 R60, R164.reuse, R36, R60 ;  /* 0x00000024a43c723c */ /* 0x048ff0000004183c */
[C---:B------:R-:W-:Y:S01]  /*2320*/  HMMA.16816.F32.BF16 R56, R164.reuse, R38, R56 ;  /* 0x00000026a438723c */ /* 0x040fe20000041838 */
[----:B------:R-:W3:Y:S07]  /*2330*/  LDSM.16.M88.4 R36, [R205+0x4000] ;  /* 0x00400000cd24783b */ /* 0x000eee0000000200 */
[C---:B-1----:R-:W-:Y:S08]  /*2340*/  HMMA.16816.F32.BF16 R52, R164.reuse, R100, R52 ;  /* 0x00000064a434723c */ /* 0x042ff00000041834 */
[----:B------:R-:W-:Y:S01]  /*2350*/  HMMA.16816.F32.BF16 R48, R164, R102, R48 ;  /* 0x00000066a430723c */ /* 0x000fe20000041830 */
[----:B------:R-:W-:Y:S07]  /*2360*/  LDSM.16.M88.4 R100, [R203+0xc100] ;  /* 0x00c10000cb64783b */ /* 0x000fee0000000200 */
[C---:B----4-:R-:W-:Y:S08]  /*2370*/  HMMA.16816.F32.BF16 R16, R168.reuse, R32, R16 ;  /* 0x00000020a810723c */ /* 0x050ff00000041810 */
[C---:B------:R-:W-:Y:S01]  /*2380*/  HMMA.16816.F32.BF16 R8, R168.reuse, R34, R8 ;  /* 0x00000022a808723c */ /* 0x040fe20000041808 */
[----:B------:R-:W1:Y:S07]  /*2390*/  LDSM.16.M88.4 R32, [R205+0x4800] ;  /* 0x00480000cd20783b */ /* 0x000e6e0000000200 */
        /* <DEDUP_REMOVED lines=8> */
[----:B------:R-:W1:Y:S07]  /*2420*/  LDSM.16.M88.4 R20, [R203+0xb100] ;  /* 0x00b10000cb14783b */ /* 0x000e6e0000000200 */
[C---:B------:R-:W-:Y:S08]  /*2430*/  HMMA.16816.F32.BF16 R60, R168.reuse, R96, R60 ;  /* 0x00000060a83c723c */ /* 0x040ff0000004183c */
[C---:B------:R-:W-:Y:S01]  /*2440*/  HMMA.16816.F32.BF16 R56, R168.reuse, R98, R56 ;  /* 0x00000062a838723c */ /* 0x040fe20000041838 */
[----:B------:R-:W1:Y:S07]  /*2450*/  LDSM.16.M88.4 R96, [R203+0xc900] ;  /* 0x00c90000cb60783b */ /* 0x000e6e0000000200 */
[C---:B------:R-:W-:Y:S08]  /*2460*/  HMMA.16816.F32.BF16 R52, R168.reuse, R92, R52 ;  /* 0x0000005ca834723c */ /* 0x040ff00000041834 */
[----:B------:R-:W-:Y:S01]  /*2470*/  HMMA.16816.F32.BF16 R48, R168, R94, R48 ;  /* 0x0000005ea830723c */ /* 0x000fe20000041830 */
        /* <DEDUP_REMOVED lines=31> */
[C---:B--2---:R-:W-:Y:S08]  /*2670*/  HMMA.16816.F32.BF16 R52, R176.reuse, R88, R52 ;  /* 0x00000058b034723c */ /* 0x044ff00000041834 */
[----:B------:R-:W-:Y:S08]  /*2680*/  HMMA.16816.F32.BF16 R48, R176, R90, R48 ;  /* 0x0000005ab030723c */ /* 0x000ff00000041830 */
[C---:B------:R-:W-:Y:S08]  /*2690*/  HMMA.16816.F32.BF16 R16, R180.reuse, R44, R16 ;  /* 0x0000002cb410723c */ /* 0x040ff00000041810 */
[C---:B------:R-:W-:Y:S08]  /*26a0*/  HMMA.16816.F32.BF16 R8, R180.reuse, R46, R8 ;  /* 0x0000002eb408723c */ /* 0x040ff00000041808 */
[C---:B---3--:R-:W-:Y:S08]  /*26b0*/  HMMA.16816.F32.BF16 R84, R180.reuse, R36, R84 ;  /* 0x00000024b454723c */ /* 0x048ff00000041854 */
[C---:B------:R-:W-:Y:S08]  /*26c0*/  HMMA.16816.F32.BF16 R80, R180.reuse, R38, R80 ;  /* 0x00000026b450723c */ /* 0x040ff00000041850 */
[C---:B-1----:R-:W-:Y:S08]  /*26d0*/  HMMA.16816.F32.BF16 R76, R180.reuse, R32, R76 ;  /* 0x00000020b44c723c */ /* 0x042ff0000004184c */
        /* <DEDUP_REMOVED lines=35> */
.L_x_231:
        /* <DEDUP_REMOVED lines=16> */
[----:B------:R-:W-:-:S02]  /*2a10*/  LOP3.LUT R7, R4, 0x1ffffffe, RZ, 0xc0, !PT ;  /* 0x1ffffffe04077812 */ /* 0x000fc400078ec0ff */
[----:B------:R-:W-:Y:S01]  /*2a20*/  LOP3.LUT R217, R21, 0x7ffffffc, RZ, 0xc0, !PT ;  /* 0x7ffffffc15d97812 */ /* 0x000fe200078ec0ff */
[----:B------:R-:W-:Y:S01]  /*2a30*/  IMAD R6, R43, 0x10, R6 ;  /* 0x000000102b067824 */ /* 0x000fe200078e0206 */
[----:B------:R-:W-:Y:S01]  /*2a40*/  IADD3 R20, R208, 0x1, R41 ;  /* 0x00000001d0147810 */ /* 0x000fe20007ffe029 */
[----:B------:R-:W-:Y:S02]  /*2a50*/  IMAD.IADD R7, R42, 0x1, -R7 ;  /* 0x000000012a077824 */ /* 0x000fe400078e0a07 */
[----:B------:R-:W-:Y:S02]  /*2a60*/  IMAD.IADD R217, R0, 0x1, -R217 ;  /* 0x0000000100d97824 */ /* 0x000fe400078e0ad9 */
[----:B------:R-:W-:Y:S02]  /*2a70*/  IMAD R216, R7, 0x8, R6 ;  /* 0x0000000807d87824 */ /* 0x000fe400078e0206 */
[----:B------:R-:W-:Y:S02]  /*2a80*/  IMAD.SHL.U32 R217, R217, 0x2, RZ ;  /* 0x00000002d9d97824 */ /* 0x000fe400078e00ff */
[----:B------:R-:W-:-:S03]  /*2a90*/  @P4 IMAD.HI.U32 R4, R216, c[0x0][0x2c8], RZ ;  /* 0x0000b200d8044a27 */ /* 0x000fc600078e00ff */
[--C-:B------:R-:W-:Y:S01]  /*2aa0*/  IADD3 R20, -R211, R20, -R217.reuse ;  /* 0x00000014d3147210 */ /* 0x100fe20007ffe9d9 */
[----:B------:R-:W-:Y:S01]  /*2ab0*/  IMAD.MOV.U32 R24, RZ, RZ, R216 ;  /* 0x000000ffff187224 */ /* 0x000fe200078e00d8 */
[----:B------:R-:W-:Y:S01]  /*2ac0*/  @P4 SHF.R.U32.HI R24, RZ, c[0x0][0x2cc], R4 ;  /* 0x0000b300ff184a19 */ /* 0x000fe20000011604 */
[----:B------:R-:W-:Y:S01]  /*2ad0*/  IMAD.IADD R4, R41, 0x1, -R217 ;  /* 0x0000000129047824 */ /* 0x000fe200078e0ad9 */
[C---:B------:R-:W-:Y:S02]  /*2ae0*/  IADD3 R22, R20.reuse, c[0x0][0x328], RZ ;  /* 0x0000ca0014167a10 */ /* 0x040fe40007ffe0ff */
[----:B------:R-:W-:Y:S01]  /*2af0*/  IADD3 R20, R20, UR7, RZ ;  /* 0x0000000714147c10 */ /* 0x000fe2000fffe0ff */
[----:B------:R-:W1:Y:S01]  /*2b00*/  SHFL.IDX PT, R7, R24, RZ, 0x1c1f ;  /* 0x001c1fff18077589 */ /* 0x000e6200000e0000 */
[----:B------:R-:W-:Y:S01]  /*2b10*/  IADD3 R6, -R217, R208, R41 ;  /* 0x000000d0d9067210 */ /* 0x000fe20007ffe129 */
[--C-:B-1----:R-:W-:Y:S02]  /*2b20*/  IMAD.IADD R27, R22, 0x1, R7.reuse ;  /* 0x00000001161b7824 */ /* 0x102fe400078e0207 */
[----:B------:R-:W-:-:S03]  /*2b30*/  IMAD.IADD R26, R20, 0x1, R7 ;  /* 0x00000001141a7824 */ /* 0x000fc600078e0207 */
[----:B------:R-:W-:Y:S01]  /*2b40*/  IMNMX R27, R27, R6, PT ;  /* 0x000000061b1b7217 */ /* 0x000fe20003800200 */
[----:B------:R-:W-:Y:S05]  /*2b50*/  @!P3 BRA `(.L_x_232) ;  /* 0x000001200000b947 */ /* 0x000fea0003800000 */
[----:B------:R-:W-:Y:S01]  /*2b60*/  IADD3 R7, -R211, R208, R7 ;  /* 0x000000d0d3077210 */ /* 0x000fe20007ffe107 */
[----:B------:R-:W-:Y:S03]  /*2b70*/  BSSY B0, `(.L_x_233) ;  /* 0x000000c000007945 */ /* 0x000fe60003800000 */
        /* <DEDUP_REMOVED lines=8> */
.L_x_234:
[----:B------:R-:W-:-:S13]  /*2c00*/  ISETP.NE.AND P0, PT, R13, 0x1, PT ;  /* 0x000000010d00780c */ /* 0x000fda0003f05270 */
[----:B------:R-:W-:-:S05]  /*2c10*/  @P0 IMAD.HI.U32 R0, R7, c[0x0][0x330], RZ ;  /* 0x0000cc0007000a27 */ /* 0x000fca00078e00ff */
[----:B------:R-:W-:Y:S02]  /*2c20*/  @P0 SHF.R.U32.HI R7, RZ, c[0x0][0x334], R0 ;  /* 0x0000cd00ff070a19 */ /* 0x000fe40000011600 */
.L_x_235:
[----:B------:R-:W-:Y:S05]  /*2c30*/  BSYNC B0 ;  /* 0x0000000000007941 */ /* 0x000fea0003800000 */
.L_x_233:
[----:B------:R-:W-:-:S05]  /*2c40*/  IMAD R7, R7, c[0x0][0x32c], R4 ;  /* 0x0000cb0007077a24 */ /* 0x000fca00078e0204 */
[----:B------:R-:W-:Y:S02]  /*2c50*/  IADD3 R0, R7, c[0x0][0x32c], RZ ;  /* 0x0000cb0007007a10 */ /* 0x000fe40007ffe0ff */
[----:B------:R-:W-:Y:S02]  /*2c60*/  IMNMX R26, R26, R7, !PT ;  /* 0x000000071a1a7217 */ /* 0x000fe40007800200 */
[----:B------:R-:W-:Y:S02]  /*2c70*/  IMNMX R27, R27, R0, PT ;  /* 0x000000001b1b7217 */ /* 0x000fe40003800200 */
.L_x_232:
        /* <DEDUP_REMOVED lines=116> */
[----:B------:R-:W-:Y:S02]  /*33c0*/  ISETP.LT.OR P0, PT, R27, 0x5a, P0 ;  /* 0x0000005a1b00780c */ /* 0x000fe40000701670 */
[----:B------:R-:W1:Y:S02]  /*33d0*/  SHFL.IDX PT, R27, R24, 0x1, 0x1c1f ;  /* 0x003c1f00181b7f89 */ /* 0x000e6400000e0000 */
[----:B------:R-:W-:Y:S01]  /*33e0*/  FSEL R133, R49, -INF , !P0 ;  /* 0xff80000031857808 */ /* 0x000fe20004000000 */
        /* <DEDUP_REMOVED lines=14> */
.L_x_238:
[----:B------:R-:W-:-:S13]  /*34d0*/  ISETP.NE.AND P0, PT, R13, 0x1, PT ;  /* 0x000000010d00780c */ /* 0x000fda0003f05270 */
[----:B------:R-:W-:-:S05]  /*34e0*/  @P0 IMAD.HI.U32 R6, R27, c[0x0][0x330], RZ ;  /* 0x0000cc001b060a27 */ /* 0x000fca00078e00ff */
[----:B------:R-:W-:Y:S02]  /*34f0*/  @P0 SHF.R.U32.HI R27, RZ, c[0x0][0x334], R6 ;  /* 0x0000cd00ff1b0a19 */ /* 0x000fe40000011606 */
.L_x_239:
[----:B------:R-:W-:Y:S05]  /*3500*/  BSYNC B0 ;  /* 0x0000000000007941 */ /* 0x000fea0003800000 */
.L_x_237:
[----:B------:R-:W-:-:S05]  /*3510*/  IMAD R41, R27, c[0x0][0x32c], R4 ;  /* 0x0000cb001b297a24 */ /* 0x000fca00078e0204 */
[----:B------:R-:W-:Y:S02]  /*3520*/  IADD3 R27, R41, c[0x0][0x32c], RZ ;  /* 0x0000cb00291b7a10 */ /* 0x000fe40007ffe0ff */
[----:B------:R-:W-:Y:S02]  /*3530*/  IMNMX R26, R26, R41, !PT ;  /* 0x000000291a1a7217 */ /* 0x000fe40007800200 */
[----:B------:R-:W-:Y:S02]  /*3540*/  IMNMX R22, R22, R27, PT ;  /* 0x0000001b16167217 */ /* 0x000fe40003800200 */
.L_x_236:
[----:B------:R-:W-:Y:S01]  /*3550*/  ISETP.NE.AND P0, PT, R90, RZ, PT ;  /* 0x000000ff5a00720c */ /* 0x000fe20003f05270 */
[----:B------:R-:W-:Y:S01]  /*3560*/  IMAD.SHL.U32 R204, R2, 0x2, RZ ;  /* 0x0000000202cc7824 */ /* 0x000fe200078e00ff */
[C---:B------:R-:W-:Y:S02]  /*3570*/  ISETP.GT.AND P2, PT, R26.reuse, 0x58, !P2 ;  /* 0x000000581a00780c */ /* 0x040fe40005744270 */
[C---:B------:R-:W-:Y:S01]  /*3580*/  ISETP.GT.AND P0, PT, R26.reuse, 0x8, !P0 ;  /* 0x000000081a00780c */ /* 0x040fe20004704270 */
[----:B------:R-:W-:Y:S01]  /*3590*/  IMAD R202, R5, 0x2, R204 ;  /* 0x0000000205ca7824 */ /* 0x000fe200078e02cc */
[----:B------:R-:W-:Y:S01]  /*35a0*/  ISETP.GT.AND P1, PT, R26, 0x59, !P1 ;  /* 0x000000591a00780c */ /* 0x000fe20004f24270 */
[----:B------:R-:W-:Y:S01]  /*35b0*/  LDSM.16.MT88.4 R96, [R204+0x3100] ;  /* 0x00310000cc60783b */ /* 0x000fe20000004200 */
[C---:B------:R-:W-:Y:S01]  /*35c0*/  ISETP.LT.OR P0, PT, R22.reuse, 0x9, P0 ;  /* 0x000000091600780c */ /* 0x040fe20000701670 */
[C---:B------:R-:W-:Y:S01]  /*35d0*/  IMAD R200, R3.reuse, 0x2, R202 ;  /* 0x0000000203c87824 */ /* 0x040fe200078e02ca */
[----:B------:R-:W-:Y:S01]  /*35e0*/  ISETP.LT.OR P2, PT, R22, 0x59, P2 ;  /* 0x000000591600780c */ /* 0x000fe20001741670 */
[----:B------:R-:W-:Y:S01]  /*35f0*/  IMAD R201, R3, 0x2, R204 ;  /* 0x0000000203c97824 */ /* 0x000fe200078e02cc */
[----:B------:R-:W-:Y:S01]  /*3600*/  FSEL R6, R10, -INF , !P0 ;  /* 0xff8000000a067808 */ /* 0x000fe20004000000 */
[----:B------:R-:W-:Y:S01]  /*3610*/  LDSM.16.MT88.4 R108, [R204+0x100] ;  /* 0x00010000cc6c783b */ /* 0x000fe20000004200 */
[----:B------:R-:W-:-:S02]  /*3620*/  ISETP.NE.AND P0, PT, R89, RZ, PT ;  /* 0x000000ff5900720c */ /* 0x000fc40003f05270 */
[----:B------:R-:W-:Y:S01]  /*3630*/  ISETP.LT.OR P1, PT, R22, 0x5a, P1 ;  /* 0x0000005a1600780c */ /* 0x000fe20000f21670 */
[----:B------:R-:W-:Y:S01]  /*3640*/  LDSM.16.MT88.4 R104, [R202+0x3100] ;  /* 0x00310000ca68783b */ /* 0x000fe20000004200 */
[----:B------:R-:W-:Y:S02]  /*3650*/  ISETP.GT.AND P0, PT, R26, 0x9, !P0 ;  /* 0x000000091a00780c */ /* 0x000fe40004704270 */
[----:B------:R-:W-:Y:S02]  /*3660*/  FSEL R132, R50, -INF , !P2 ;  /* 0xff80000032847808 */ /* 0x000fe40005000000 */
[----:B------:R-:W-:Y:S02]  /*3670*/  ISETP.LT.OR P0, PT, R22, 0xa, P0 ;  /* 0x0000000a1600780c */ /* 0x000fe40000701670 */
[----:B------:R-:W-:Y:S02]  /*3680*/  FSEL R130, R51, -INF , !P1 ;  /* 0xff80000033827808 */ /* 0x000fe40004800000 */
[----:B------:R-:W-:-:S02]  /*3690*/  FSEL R4, R11, -INF , !P0 ;  /* 0xff8000000b047808 */ /* 0x000fc40004000000 */
        /* <DEDUP_REMOVED lines=68> */
[----:B------:R-:W-:Y:S01]  /*3ae0*/  LDSM.16.MT88.4 R56, [R201+0x3100] ;  /* 0x00310000c938783b */ /* 0x000fe20000004200 */
        /* <DEDUP_REMOVED lines=134> */
[--C-:B------:R-:W-:Y:S01]  /*4350*/  FFMA.FTZ R162, R184, c[0x0][0x2d0], -R129.reuse ;  /* 0x0000b400b8a27a23 */ /* 0x100fe20000010881 */
[----:B------:R-:W-:Y:S01]  /*4360*/  IADD3 R184, R14, -0x2, RZ ;  /* 0xfffffffe0eb87810 */ /* 0x000fe20007ffe0ff */
        /* <DEDUP_REMOVED lines=236> */
[----:B------:R-:W-:Y:S02]  /*5230*/  FADD.FTZ R135, R135, R150 ;  /* 0x0000009687877221 */ /* 0x000fe40000010000 */
[----:B------:R-:W-:Y:S02]  /*5240*/  IMAD.IADD R15, R15, 0x1, R40 ;  /* 0x000000010f0f7824 */ /* 0x000fe400078e0228 */
[----:B------:R-:W-:Y:S02]  /*5250*/  FADD.FTZ R36, R36, R133 ;  /* 0x0000008524247221 */ /* 0x000fe40000010000 */
[----:B------:R-:W-:Y:S01]  /*5260*/  FADD.FTZ R220, R220, R135 ;  /* 0x00000087dcdc7221 */ /* 0x000fe20000010000 */
[----:B------:R-:W-:Y:S01]  /*5270*/  HMMA.16816.F32.BF16 R104, R4, R22, R104 ;  /* 0x000000160468723c */ /* 0x000fe20000041868 */
[----:B------:R-:W-:Y:S01]  /*5280*/  FADD.FTZ R219, R219, R36 ;  /* 0x00000024dbdb7221 */ /* 0x000fe20000010000 */
[----:B------:R-:W-:-:S06]  /*5290*/  IADD3 R2, R15, c[0x0][0x328], RZ ;  /* 0x0000ca000f027a10 */ /* 0x000fcc0007ffe0ff */
[C---:B--2---:R-:W-:Y:S08]  /*52a0*/  HMMA.16816.F32.BF16 R52, R4.reuse, R16, R52 ;  /* 0x000000100434723c */ /* 0x044ff00000041834 */
[C---:B------:R-:W-:Y:S08]  /*52b0*/  HMMA.16816.F32.BF16 R56, R4.reuse, R18, R56 ;  /* 0x000000120438723c */ /* 0x040ff00000041838 */
[C---:B-1----:R-:W-:Y:S08]  /*52c0*/  HMMA.16816.F32.BF16 R60, R4.reuse, R8, R60 ;  /* 0x00000008043c723c */ /* 0x042ff0000004183c */
[----:B------:R-:W-:Y:S01]  /*52d0*/  HMMA.16816.F32.BF16 R64, R4, R10, R64 ;  /* 0x0000000a0440723c */ /* 0x000fe20000041840 */
[----:B------:R-:W-:Y:S07]  /*52e0*/  @!P3 BRA `(.L_x_240) ;  /* 0x000000e00000b947 */ /* 0x000fee0003800000 */
        /* <DEDUP_REMOVED lines=9> */
.L_x_241:
[----:B------:R-:W-:-:S13]  /*5380*/  ISETP.NE.AND P0, PT, R13, 0x1, PT ;  /* 0x000000010d00780c */ /* 0x000fda0003f05270 */
[----:B------:R-:W-:-:S05]  /*5390*/  @P0 IMAD.HI.U32 R3, R4, c[0x0][0x330], RZ ;  /* 0x0000cc0004030a27 */ /* 0x000fca00078e00ff */
[----:B------:R-:W-:-:S05]  /*53a0*/  @P0 SHF.R.U32.HI R4, RZ, c[0x0][0x334], R3 ;  /* 0x0000cd00ff040a19 */ /* 0x000fca0000011603 */
.L_x_242:
[----:B------:R-:W-:-:S05]  /*53b0*/  IMAD R13, R4, R13, c[0x0][0x32c] ;  /* 0x0000cb00040d7624 */ /* 0x000fca00078e020d */
[----:B------:R-:W-:-:S05]  /*53c0*/  IMNMX R2, R2, R13, PT ;  /* 0x0000000d02027217 */ /* 0x000fca0003800200 */
.L_x_240:
        /* <DEDUP_REMOVED lines=13> */
.L_x_252:
[----:B------:R-:W-:Y:S04]  /*54a0*/  DEPBAR.LE SB0, 0x0 ;  /* 0x000080000000791a */ /* 0x000fe80000000000 */
[----:B------:R-:W-:Y:S01]  /*54b0*/  BAR.SYNC.DEFER_BLOCKING 0x0 ;  /* 0x0000000000007b1d */ /* 0x000fe20000010000 */
[----:B------:R-:W-:Y:S01]  /*54c0*/  ISETP.GT.AND P2, PT, R207, R226, PT ;  /* 0x000000e2cf00720c */ /* 0x000fe20003f44270 */
[C---:B------:R-:W-:Y:S11]  /*54d0*/  IMAD R244, R226.reuse, -0x60, RZ ;  /* 0xffffffa0e2f47824 */ /* 0x040ff600078e02ff */
[----:B------:R-:W-:Y:S01]  /*54e0*/  @!UPT UIADD3 URZ, URZ, URZ, URZ ;  /* 0x0000003f3f3ff290 */ /* 0x000fe2000fffe03f */
[----:B------:R-:W-:Y:S01]  /*54f0*/  @!P2 SHF.R.S32.HI R0, RZ, 0x1f, R226 ;  /* 0x0000001fff00a819 */ /* 0x000fe200000114e2 */
[----:B------:R-:W-:Y:S04]  /*5500*/  @!P2 IMAD.WIDE.U32 R230, R226, c[0x0][0x208], RZ ;  /* 0x00008200e2e6aa25 */ /* 0x000fe800078e00ff */
        /* <DEDUP_REMOVED lines=14> */
[----:B------:R-:W-:Y:S01]  /*55f0*/  LDSM.16.M88.4 R140, [R199] ;  /* 0x00000000c78c783b */ /* 0x000fe20000000200 */
[----:B------:R-:W-:Y:S02]  /*5600*/  @!P2 SHF.L.U64.HI R0, R228, 0x1, R0 ;  /* 0x00000001e400a819 */ /* 0x000fe40000010200 */
[----:B------:R-:W-:Y:S02]  /*5610*/  @!P2 IADD3 R230, P0, R230, c[0x0][0x1f8], RZ ;  /* 0x00007e00e6e6aa10 */ /* 0x000fe40007f1e0ff */
[----:B------:R-:W-:Y:S02]  /*5620*/  LDSM.16.M88.4 R144, [R198] ;  /* 0x00000000c690783b */ /* 0x000fe40000000200 */
[----:B------:R-:W-:Y:S02]  /*5630*/  @!P2 IADD3.X R231, RZ, c[0x0][0x1fc], R0, P0, P1 ;  /* 0x00007f00ffe7aa10 */ /* 0x000fe400007e2400 */
[----:B------:R-:W-:Y:S01]  /*5640*/  @!P2 IADD3 R234, P0, R234, c[0x0][0x1f8], RZ ;  /* 0x00007e00eaeaaa10 */ /* 0x000fe20007f1e0ff */
[----:B------:R-:W-:Y:S03]  /*5650*/  LDSM.16.M88.4 R148, [R197] ;  /* 0x00000000c594783b */ /* 0x000fe60000000200 */
[----:B------:R-:W-:Y:S02]  /*5660*/  @!P2 IADD3.X R235, R0, c[0x0][0x1fc], RZ, P0, !PT ;  /* 0x00007f0000ebaa10 */ /* 0x000fe400007fe4ff */
[----:B------:R-:W-:Y:S01]  /*5670*/  LDSM.16.M88.4 R152, [R196] ;  /* 0x00000000c498783b */ /* 0x000fe20000000200 */
[----:B------:R-:W-:Y:S01]  /*5680*/  @!P2 IADD3 R228, P1, R234, UR9, RZ ;  /* 0x00000009eae4ac10 */ /* 0x000fe2000ff3e0ff */
[C---:B-1----:R-:W-:Y:S03]  /*5690*/  HMMA.16816.F32.BF16 R4, R124.reuse, R116, RZ ;  /* 0x000000747c04723c */ /* 0x042fe600000418ff */
[----:B------:R-:W-:Y:S02]  /*56a0*/  @!P2 IADD3.X R229, R235, UR12, RZ, P1, !PT ;  /* 0x0000000cebe5ac10 */ /* 0x000fe40008ffe4ff */
[----:B------:R-:W-:Y:S03]  /*56b0*/  @!P2 IADD3 R232, P0, R228, UR9, RZ ;  /* 0x00000009e4e8ac10 */ /* 0x000fe6000ff1e0ff */
[C---:B------:R-:W-:Y:S01]  /*56c0*/  HMMA.16816.F32.BF16 R8, R124.reuse, R118, RZ ;  /* 0x000000767c08723c */ /* 0x040fe200000418ff */
[----:B------:R-:W1:Y:S03]  /*56d0*/  LDSM.16.M88.4 R116, [R206+0xa100] ;  /* 0x00a10000ce74783b */ /* 0x000e660000000200 */
[----:B------:R-:W-:Y:S04]  /*56e0*/  @!P2 IADD3.X R233, R229, UR12, RZ, P0, !PT ;  /* 0x0000000ce5e9ac10 */ /* 0x000fe800087fe4ff */
[C---:B--2---:R-:W-:Y:S08]  /*56f0*/  HMMA.16816.F32.BF16 R12, R124.reuse, R120, RZ ;  /* 0x000000787c0c723c */ /* 0x044ff000000418ff */
[C---:B------:R-:W-:Y:S01]  /*5700*/  HMMA.16816.F32.BF16 R16, R124.reuse, R122, RZ ;  /* 0x0000007a7c10723c */ /* 0x040fe200000418ff */
[----:B------:R-:W2:Y:S07]  /*5710*/  LDSM.16.M88.4 R120, [R206+0xa900] ;  /* 0x00a90000ce78783b */ /* 0x000eae0000000200 */
[C---:B---3--:R-:W-:Y:S08]  /*5720*/  HMMA.16816.F32.BF16 R20, R124.reuse, R128, RZ ;  /* 0x000000807c14723c */ /* 0x048ff000000418ff */
[C---:B------:R-:W-:Y:S01]  /*5730*/  HMMA.16816.F32.BF16 R24, R124.reuse, R130, RZ ;  /* 0x000000827c18723c */ /* 0x040fe200000418ff */
[----:B------:R-:W3:Y:S07]  /*5740*/  LDSM.16.M88.4 R128, [R205] ;  /* 0x00000000cd80783b */ /* 0x000eee0000000200 */
[C---:B----4-:R-:W-:Y:S08]  /*5750*/  HMMA.16816.F32.BF16 R28, R124.reuse, R132, RZ ;  /* 0x000000847c1c723c */ /* 0x050ff000000418ff */
[C---:B------:R-:W-:Y:S01]  /*5760*/  HMMA.16816.F32.BF16 R32, R124.reuse, R134, RZ ;  /* 0x000000867c20723c */ /* 0x040fe200000418ff */
[----:B------:R-:W4:Y:S05]  /*5770*/  LDSM.16.M88.4 R132, [R195] ;  /* 0x00000000c384783b */ /* 0x000f2a0000000200 */
[----:B------:R-:W-:Y:S01]  /*5780*/  @!PT LDS RZ, [RZ] ;  /* 0x00000000fffff984 */ /* 0x000fe20000000800 */
[----:B------:R-:W-:Y:S01]  /*5790*/  @!PT LDS RZ, [RZ] ;  /* 0x00000000fffff984 */ /* 0x000fe20000000800 */
[----:B------:R-:W-:Y:S01]  /*57a0*/  @!PT LDS RZ, [RZ] ;  /* 0x00000000fffff984 */ /* 0x000fe20000000800 */
[----:B------:R5:W-:Y:S02]  /*57b0*/  @!P2 LDGSTS.E.BYPASS.LTC128B.128 [R209+0x100], [R234.64], !P6 ;  /* 0x00100000ead1afae */ /* 0x000be4000f101d4a */
[C---:B-1----:R-:W-:Y:S03]  /*57c0*/  HMMA.16816.F32.BF16 R36, R124.reuse, R116, RZ ;  /* 0x000000747c24723c */ /* 0x042fe600000418ff */
[----:B------:R1:W-:Y:S05]  /*57d0*/  @!P2 LDGSTS.E.BYPASS.LTC128B.128 [R209+0x3100], [R230.64], !P5 ;  /* 0x03100000e6d1afae */ /* 0x0003ea000e901d4a */
[C---:B------:R-:W-:Y:S01]  /*57e0*/  HMMA.16816.F32.BF16 R40, R124.reuse, R118, RZ ;  /* 0x000000767c28723c */ /* 0x040fe200000418ff */
[----:B------:R1:W-:Y:S05]  /*57f0*/  @!P2 LDGSTS.E.BYPASS.LTC128B.128 [R209+0x1100], [R228.64], !P6 ;  /* 0x01100000e4d1afae */ /* 0x0003ea000f101d4a */
[----:B------:R4:W-:Y:S02]  /*5800*/  @!P2 LDGSTS.E.BYPASS.LTC128B.128 [R209+0x4100], [R228.64+0x80], !P5 ;  /* 0x04100080e4d1afae */ /* 0x0009e4000e901d4a */
[C---:B--2---:R-:W-:Y:S03]  /*5810*/  HMMA.16816.F32.BF16 R44, R124.reuse, R120, RZ ;  /* 0x000000787c2c723c */ /* 0x044fe600000418ff */
[----:B------:R2:W-:Y:S05]  /*5820*/  @!P2 LDGSTS.E.BYPASS.LTC128B.128 [R209+0x2100], [R232.64], !P6 ;  /* 0x02100000e8d1afae */ /* 0x0005ea000f101d4a */
[----:B------:R-:W-:Y:S01]  /*5830*/  HMMA.16816.F32.BF16 R48, R124, R122, RZ ;  /* 0x0000007a7c30723c */ /* 0x000fe200000418ff */
[----:B------:R2:W-:Y:S01]  /*5840*/  @!P2 LDGSTS.E.BYPASS.LTC128B.128 [R209+0x5100], [R232.64+0x80], !P5 ;  /* 0x05100080e8d1afae */ /* 0x0005e2000e901d4a */
[C---:B------:R-:W-:Y:S04]  /*5850*/  ISETP.GT.AND P2, PT, R226.reuse, R207, PT ;  /* 0x000000cfe200720c */ /* 0x040fe80003f44270 */
[----:B------:R-:W2:Y:S02]  /*5860*/  LDSM.16.M88.4 R160, [R203+0x8100] ;  /* 0x00810000cba0783b */ /* 0x000ea40000000200 */
[C---:B---3--:R-:W-:Y:S03]  /*5870*/  HMMA.16816.F32.BF16 R4, R136.reuse, R128, R4 ;  /* 0x000000808804723c */ /* 0x048fe60000041804 */
[----:B------:R-:W0:Y:S04]  /*5880*/  LDGDEPBAR ;  /* 0x00000000000079af */ /* 0x000e280000000000 */
[----:B-1----:R-:W-:Y:S01]  /*5890*/  @P2 IMAD.MOV.U32 R230, RZ, RZ, R212 ;  /* 0x000000ffffe62224 */ /* 0x002fe200078e00d4 */
[C---:B------:R-:W-:Y:S01]  /*58a0*/  HMMA.16816.F32.BF16 R8, R136.reuse, R130, R8 ;  /* 0x000000828808723c */ /* 0x040fe20000041808 */
[----:B------:R-:W1:Y:S03]  /*58b0*/  LDSM.16.M88.4 R116, [R203+0x8900] ;  /* 0x00890000cb74783b */ /* 0x000e660000000200 */
[----:B------:R-:W-:Y:S01]  /*58c0*/  @P2 IADD3 R0, R226, -0x1, RZ ;  /* 0xffffffffe2002810 */ /* 0x000fe20007ffe0ff */
[----:B------:R-:W-:Y:S01]  /*58d0*/  @P2 IMAD.MOV.U32 R231, RZ, RZ, R215 ;  /* 0x000000ffffe72224 */ /* 0x000fe200078e00d7 */
[----:B------:R-:W3:Y:S02]  /*58e0*/  LDSM.16.M88.4 R120, [R203+0x9100] ;  /* 0x00910000cb78783b */ /* 0x000ee40000000200 */
[C---:B------:R-:W-:Y:S03]  /*58f0*/  HMMA.16816.F32.BF16 R12, R136.reuse, R140, R12 ;  /* 0x0000008c880c723c */ /* 0x040fe6000004180c */
[----:B------:R-:W1:Y:S01]  /*5900*/  LDSM.16.M88.4 R128, [R203+0x9900] ;  /* 0x00990000cb80783b */ /* 0x000e620000000200 */
[----:B------:R-:W-:Y:S01]  /*5910*/  @P2 SHF.R.S32.HI R184, RZ, 0x1f, R0 ;  /* 0x0000001fffb82819 */ /* 0x000fe20000011400 */
[----:B----4-:R-:W-:Y:S03]  /*5920*/  @P2 IMAD.WIDE.U32 R228, R0, c[0x0][0x1e0], RZ ;  /* 0x0000780000e42a25 */ /* 0x010fe600078e00ff */
[C---:B------:R-:W-:Y:S01]  /*5930*/  HMMA.16816.F32.BF16 R16, R136.reuse, R142, R16 ;  /* 0x0000008e8810723c */ /* 0x040fe20000041810 */
[----:B------:R-:W-:Y:S03]  /*5940*/  LDSM.16.M88.4 R140, [R194] ;  /* 0x00000000c28c783b */ /* 0x000fe60000000200 */
[----:B------:R-:W-:Y:S04]  /*5950*/  @P2 IMAD R184, R184, c[0x0][0x1e0], RZ ;  /* 0x00007800b8b82a24 */ /* 0x000fe800078e02ff */
[C---:B------:R-:W-:Y:S04]  /*5960*/  HMMA.16816.F32.BF16 R20, R136.reuse, R144, R20 ;  /* 0x000000908814723c */ /* 0x040fe80000041814 */
[----:B------:R-:W-:Y:S04]  /*5970*/  @P2 IMAD R184, R0, c[0x0][0x1e4], R184 ;  /* 0x0000790000b82a24 */ /* 0x000fe800078e02b8 */
[C---:B------:R-:W-:Y:S01]  /*5980*/  HMMA.16816.F32.BF16 R24, R136.reuse, R146, R24 ;  /* 0x000000928818723c */ /* 0x040fe20000041818 */
[----:B------:R-:W-:Y:S03]  /*5990*/  LDSM.16.M88.4 R144, [R194+0x800] ;  /* 0x00080000c290783b */ /* 0x000fe60000000200 */
[----:B------:R-:W-:Y:S02]  /*59a0*/  @P2 IMAD.IADD R184, R229, 0x1, R184 ;  /* 0x00000001e5b82824 */ /* 0x000fe400078e02b8 */
[----:B------:R-:W-:Y:S02]  /*59b0*/  @P2 IMAD.WIDE.U32 R228, R228, 0x60, R230 ;  /* 0x00000060e4e42825 */ /* 0x000fe400078e00e6 */
[C---:B------:R-:W-:Y:S04]  /*59c0*/  HMMA.16816.F32.BF16 R28, R136.reuse, R148, R28 ;  /* 0x00000094881c723c */ /* 0x040fe8000004181c */
[----:B------:R-:W-:Y:S02]  /*59d0*/  @P2 IMAD.SHL.U32 R0, R228, 0x2, RZ ;  /* 0x00000002e4002824 */ /* 0x000fe400078e00ff */
[----:B------:R-:W-:Y:S02]  /*59e0*/  @P2 IMAD.SHL.U32 R231, R187, 0x40, RZ ;  /* 0x00000040bbe72824 */ /* 0x000fe400078e00ff */
[C---:B------:R-:W-:Y:S01]  /*59f0*/  HMMA.16816.F32.BF16 R32, R136.reuse, R150, R32 ;  /* 0x000000968820723c */ /* 0x040fe20000041820 */
[----:B------:R-:W-:Y:S03]  /*5a00*/  LDSM.16.M88.4 R148, [R194+0x1800] ;  /* 0x00180000c294783b */ /* 0x000fe60000000200 */
[----:B------:R-:W-:Y:S04]  /*5a10*/  @P2 IMAD R184, R184, 0x60, RZ ;  /* 0x00000060b8b82824 */ /* 0x000fe800078e02ff */
[C---:B------:R-:W-:Y:S04]  /*5a20*/  HMMA.16816.F32.BF16 R36, R136.reuse, R152, R36 ;  /* 0x000000988824723c */ /* 0x040fe80000041824 */
[----:B------:R-:W-:Y:S04]  /*5a30*/  @P2 IMAD.IADD R227, R229, 0x1, R184 ;  /* 0x00000001e5e32824 */ /* 0x000fe800078e02b8 */
[C---:B------:R-:W-:Y:S01]  /*5a40*/  HMMA.16816.F32.BF16 R40, R136.reuse, R154, R40 ;  /* 0x0000009a8828723c */ /* 0x040fe20000041828 */
[----:B------:R-:W-:Y:S03]  /*5a50*/  LDSM.16.M88.4 R152, [R194+0x2000] ;  /* 0x00200000c298783b */ /* 0x000fe60000000200 */
[----:B------:R-:W-:Y:S02]  /*5a60*/  @P2 SHF.L.U64.HI R184, R228, 0x1, R227 ;  /* 0x00000001e4b82819 */ /* 0x000fe400000102e3 */
[----:B------:R-:W-:Y:S02]  /*5a70*/  @P2 IADD3 R228, P0, R0, c[0x0][0x1c8], RZ ;  /* 0x0000720000e42a10 */ /* 0x000fe40007f1e0ff */
[C---:B------:R-:W-:Y:S04]  /*5a80*/  HMMA.16816.F32.BF16 R44, R136.reuse, R132, R44 ;  /* 0x00000084882c723c */ /* 0x040fe8000004182c */
[----:B------:R-:W-:Y:S02]  /*5a90*/  @P2 IADD3.X R229, R184, c[0x0][0x1cc], RZ, P0, !PT ;  /* 0x00007300b8e52a10 */ /* 0x000fe400007fe4ff */
[----:B------:R-:W-:Y:S02]  /*5aa0*/  @P2 IADD3 R0, P1, R0, 0x80, RZ ;  /* 0x0000008000002810 */ /* 0x000fe40007f3e0ff */
[----:B------:R-:W-:Y:S01]  /*5ab0*/  HMMA.16816.F32.BF16 R48, R136, R134, R48 ;  /* 0x000000868830723c */ /* 0x000fe20000041830 */
[----:B------:R-:W4:Y:S03]  /*5ac0*/  LDSM.16.M88.4 R132, [R203+0xa100] ;  /* 0x00a10000cb84783b */ /* 0x000f260000000200 */
[----:B--2---:R-:W-:Y:S01]  /*5ad0*/  @P2 IADD3 R232, P0, R0, c[0x0][0x1c8], RZ ;  /* 0x0000720000e82a10 */ /* 0x004fe20007f1e0ff */
[----:B------:R-:W-:Y:S01]  /*5ae0*/  IMAD.MOV.U32 R0, RZ, RZ, R216 ;  /* 0x000000ffff007224 */ /* 0x000fe200078e00d8 */
[----:B------:R-:W-:Y:S01]  /*5af0*/  @P2 SHF.L.U64.HI R227, R187, 0x6, R186 ;  /* 0x00000006bbe32819 */ /* 0x000fe200000102ba */
[----:B------:R-:W-:Y:S01]  /*5b00*/  @P4 IMAD.MOV.U32 R0, RZ, RZ, R185 ;  /* 0x000000ffff004224 */ /* 0x000fe200078e00b9 */
[C---:B------:R-:W-:Y:S05]  /*5b10*/  HMMA.16816.F32.BF16 R4, R156.reuse, R160, R4 ;  /* 0x000000a09c04723c */ /* 0x040fea0000041804 */
[----:B------:R-:W-:Y:S02]  /*5b20*/  @P2 IADD3.X R233, RZ, c[0x0][0x1cc], R184, P0, P1 ;  /* 0x00007300ffe92a10 */ /* 0x000fe400007e24b8 */
[-C--:B------:R-:W-:Y:S01]  /*5b30*/  @P2 IADD3 R230, P1, R228, R231.reuse, RZ ;  /* 0x000000e7e4e62210 */ /* 0x080fe20007f3e0ff */
[C---:B------:R-:W-:Y:S01]  /*5b40*/  HMMA.16816.F32.BF16 R8, R156.reuse, R162, R8 ;  /* 0x000000a29c08723c */ /* 0x040fe20000041808 */
[----:B------:R-:W-:Y:S03]  /*5b50*/  LDSM.16.M88.4 R160, [R194+0x4000] ;  /* 0x00400000c2a0783b */ /* 0x000fe60000000200 */
[----:B-----5:R-:W-:Y:S01]  /*5b60*/  @P2 IADD3 R234, P0, R230, R231, RZ ;  /* 0x000000e7e6ea2210 */ /* 0x020fe20007f1e0ff */
[--C-:B------:R-:W-:Y:S01]  /*5b70*/  @P2 IMAD.X R231, R229, 0x1, R227.reuse, P1 ;  /* 0x00000001e5e72824 */ /* 0x100fe200008e06e3 */
[----:B------:R-:W-:Y:S02]  /*5b80*/  SHFL.IDX PT, R184, R0, RZ, 0x1c1f ;  /* 0x001c1fff00b87589 */ /* 0x000fe400000e0000 */
[C---:B-1----:R-:W-:Y:S04]  /*5b90*/  HMMA.16816.F32.BF16 R12, R156.reuse, R116, R12 ;  /* 0x000000749c0c723c */ /* 0x042fe8000004180c */
[----:B------:R-:W-:Y:S01]  /*5ba0*/  @P2 IMAD.X R235, R231, 0x1, R227, P0 ;  /* 0x00000001e7eb2824 */ /* 0x000fe200000e06e3 */
[----:B------:R-:W-:Y:S03]  /*5bb0*/  IADD3 R227, -R217, 0x1, R244 ;  /* 0x00000001d9e37810 */ /* 0x000fe60007ffe1f4 */
[C---:B------:R-:W-:Y:S01]  /*5bc0*/  HMMA.16816.F32.BF16 R16, R156.reuse, R118, R16 ;  /* 0x000000769c10723c */ /* 0x040fe20000041810 */
[----:B------:R-:W1:Y:S03]  /*5bd0*/  LDSM.16.M88.4 R116, [R203+0xa900] ;  /* 0x00a90000cb74783b */ /* 0x000e660000000200 */
[----:B------:R-:W-:Y:S04]  /*5be0*/  IADD3 R227, -R211, R227, R208 ;  /* 0x000000e3d3e37210 */ /* 0x000fe80007ffe1d0 */
[C---:B---3--:R-:W-:Y:S08]  /*5bf0*/  HMMA.16816.F32.BF16 R20, R156.reuse, R120, R20 ;  /* 0x000000789c14723c */ /* 0x048ff00000041814 */
[C---:B------:R-:W-:Y:S01]  /*5c00*/  HMMA.16816.F32.BF16 R24, R156.reuse, R122, R24 ;  /* 0x0000007a9c18723c */ /* 0x040fe20000041818 */
[----:B------:R-:W2:Y:S07]  /*5c10*/  LDSM.16.M88.4 R120, [R194+0x1000] ;  /* 0x00100000c278783b */ /* 0x000eae0000000200 */
[C---:B------:R-:W-:Y:S08]  /*5c20*/  HMMA.16816.F32.BF16 R28, R156.reuse, R128, R28 ;  /* 0x000000809c1c723c */ /* 0x040ff0000004181c */
[C---:B------:R-:W-:Y:S01]  /*5c30*/  HMMA.16816.F32.BF16 R32, R156.reuse, R130, R32 ;  /* 0x000000829c20723c */ /* 0x040fe20000041820 */
[----:B------:R-:W3:Y:S07]  /*5c40*/  LDSM.16.M88.4 R128, [R194+0x2800] ;  /* 0x00280000c280783b */ /* 0x000eee0000000200 */
[C---:B----4-:R-:W-:Y:S08]  /*5c50*/  HMMA.16816.F32.BF16 R36, R156.reuse, R132, R36 ;  /* 0x000000849c24723c */ /* 0x050ff00000041824 */
[C---:B------:R-:W-:Y:S01]  /*5c60*/  HMMA.16816.F32.BF16 R40, R156.reuse, R134, R40 ;  /* 0x000000869c28723c */ /* 0x040fe20000041828 */
[----:B------:R-:W4:Y:S07]  /*5c70*/  LDSM.16.M88.4 R132, [R206+0xb100] ;  /* 0x00b10000ce84783b */ /* 0x000f2e0000000200 */
[C---:B-1----:R-:W-:Y:S08]  /*5c80*/  HMMA.16816.F32.BF16 R44, R156.reuse, R116, R44 ;  /* 0x000000749c2c723c */ /* 0x042ff0000004182c */
[----:B------:R-:W-:Y:S01]  /*5c90*/  HMMA.16816.F32.BF16 R48, R156, R118, R48 ;  /* 0x000000769c30723c */ /* 0x000fe20000041830 */
[----:B------:R-:W1:Y:S07]  /*5ca0*/  LDSM.16.M88.4 R116, [R206+0xb900] ;  /* 0x00b90000ce74783b */ /* 0x000e6e0000000200 */
[C---:B------:R-:W-:Y:S08]  /*5cb0*/  HMMA.16816.F32.BF16 R4, R164.reuse, R140, R4 ;  /* 0x0000008ca404723c */ /* 0x040ff00000041804 */
[C---:B------:R-:W-:Y:S01]  /*5cc0*/  HMMA.16816.F32.BF16 R8, R164.reuse, R142, R8 ;  /* 0x0000008ea408723c */ /* 0x040fe20000041808 */
[----:B------:R-:W5:Y:S07]  /*5cd0*/  LDSM.16.M88.4 R140, [R206+0xc100] ;  /* 0x00c10000ce8c783b */ /* 0x000f6e0000000200 */
[C---:B------:R-:W-:Y:S08]  /*5ce0*/  HMMA.16816.F32.BF16 R12, R164.reuse, R144, R12 ;  /* 0x00000090a40c723c */ /* 0x040ff0000004180c */
[C---:B------:R-:W-:Y:S01]  /*5cf0*/  HMMA.16816.F32.BF16 R16, R164.reuse, R146, R16 ;  /* 0x00000092a410723c */ /* 0x040fe20000041810 */
[----:B------:R-:W-:Y:S07]  /*5d00*/  LDSM.16.M88.4 R144, [R206+0xd900] ;  /* 0x00d90000ce90783b */ /* 0x000fee0000000200 */
[C---:B--2---:R-:W-:Y:S08]  /*5d10*/  HMMA.16816.F32.BF16 R20, R164.reuse, R120, R20 ;  /* 0x00000078a414723c */ /* 0x044ff00000041814 */
[C---:B------:R-:W-:Y:S01]  /*5d20*/  HMMA.16816.F32.BF16 R24, R164.reuse, R122, R24 ;  /* 0x0000007aa418723c */ /* 0x040fe20000041818 */
[----:B------:R-:W2:Y:S07]  /*5d30*/  LDSM.16.M88.4 R120, [R206+0xc900] ;  /* 0x00c90000ce78783b */ /* 0x000eae0000000200 */
[C---:B------:R-:W-:Y:S08]  /*5d40*/  HMMA.16816.F32.BF16 R28, R164.reuse, R148, R28 ;  /* 0x00000094a41c723c */ /* 0x040ff0000004181c */
[C---:B------:R-:W-:Y:S01]  /*5d50*/  HMMA.16816.F32.BF16 R32, R164.reuse, R150, R32 ;  /* 0x00000096a420723c */ /* 0x040fe20000041820 */
[----:B------:R-:W-:Y:S07]  /*5d60*/  LDSM.16.M88.4 R148, [R191] ;  /* 0x00000000bf94783b */ /* 0x000fee0000000200 */
[C---:B------:R-:W-:Y:S08]  /*5d70*/  HMMA.16816.F32.BF16 R36, R164.reuse, R152, R36 ;  /* 0x00000098a424723c */ /* 0x040ff00000041824 */
[C---:B------:R-:W-:Y:S01]  /*5d80*/  HMMA.16816.F32.BF16 R40, R164.reuse, R154, R40 ;  /* 0x0000009aa428723c */ /* 0x040fe20000041828 */
[----:B------:R-:W-:Y:S07]  /*5d90*/  LDSM.16.M88.4 R152, [R203+0xd900] ;  /* 0x00d90000cb98783b */ /* 0x000fee0000000200 */
[C---:B---3--:R-:W-:Y:S08]  /*5da0*/  HMMA.16816.F32.BF16 R44, R164.reuse, R128, R44 ;  /* 0x00000080a42c723c */ /* 0x048ff0000004182c */
[----:B------:R-:W-:Y:S01]  /*5db0*/  HMMA.16816.F32.BF16 R48, R164, R130, R48 ;  /* 0x00000082a430723c */ /* 0x000fe20000041830 */
[----:B------:R-:W3:Y:S07]  /*5dc0*/  LDSM.16.M88.4 R128, [R206+0xd100] ;  /* 0x00d10000ce80783b */ /* 0x000eee0000000200 */
[C---:B----4-:R-:W-:Y:S08]  /*5dd0*/  HMMA.16816.F32.BF16 R4, R168.reuse, R132, R4 ;  /* 0x00000084a804723c */ /* 0x050ff00000041804 */
[C---:B------:R-:W-:Y:S01]  /*5de0*/  HMMA.16816.F32.BF16 R8, R168.reuse, R134, R8 ;  /* 0x00000086a808723c */ /* 0x040fe20000041808 */
[----:B------:R-:W4:Y:S07]  /*5df0*/  LDSM.16.M88.4 R132, [R193] ;  /* 0x00000000c184783b */ /* 0x000f2e0000000200 */
[C---:B-1----:R-:W-:Y:S08]  /*5e00*/  HMMA.16816.F32.BF16 R12, R168.reuse, R116, R12 ;  /* 0x00000074a80c723c */ /* 0x042ff0000004180c */
[C---:B------:R-:W-:Y:S01]  /*5e10*/  HMMA.16816.F32.BF16 R16, R168.reuse, R118, R16 ;  /* 0x00000076a810723c */ /* 0x040fe20000041810 */
[----:B------:R-:W1:Y:S07]  /*5e20*/  LDSM.16.M88.4 R116, [R192] ;  /* 0x00000000c074783b */ /* 0x000e6e0000000200 */
[C---:B-----5:R-:W-:Y:S08]  /*5e30*/  HMMA.16816.F32.BF16 R20, R168.reuse, R140, R20 ;  /* 0x0000008ca814723c */ /* 0x060ff00000041814 */
[C---:B------:R-:W-:Y:S01]  /*5e40*/  HMMA.16816.F32.BF16 R24, R168.reuse, R142, R24 ;  /* 0x0000008ea818723c */ /* 0x040fe20000041818 */
[----:B------:R-:W5:Y:S07]  /*5e50*/  LDSM.16.M88.4 R140, [R190] ;  /* 0x00000000be8c783b */ /* 0x000f6e0000000200 */
[C---:B--2---:R-:W-:Y:S08]  /*5e60*/  HMMA.16816.F32.BF16 R28, R168.reuse, R120, R28 ;  /* 0x00000078a81c723c */ /* 0x044ff0000004181c */
[C---:B------:R-:W-:Y:S01]  /*5e70*/  HMMA.16816.F32.BF16 R32, R168.reuse, R122, R32 ;  /* 0x0000007aa820723c */ /* 0x040fe20000041820 */
[----:B------:R-:W2:Y:S07]  /*5e80*/  LDSM.16.M88.4 R120, [R189] ;  /* 0x00000000bd78783b */ /* 0x000eae0000000200 */
[C---:B---3--:R-:W-:Y:S08]  /*5e90*/  HMMA.16816.F32.BF16 R36, R168.reuse, R128, R36 ;  /* 0x00000080a824723c */ /* 0x048ff00000041824 */
[C---:B------:R-:W-:Y:S01]  /*5ea0*/  HMMA.16816.F32.BF16 R40, R168.reuse, R130, R40 ;  /* 0x00000082a828723c */ /* 0x040fe20000041828 */
[----:B------:R-:W3:Y:S07]  /*5eb0*/  LDSM.16.M88.4 R128, [R188] ;  /* 0x00000000bc80783b */ /* 0x000eee0000000200 */
[C---:B------:R-:W-:Y:S08]  /*5ec0*/  HMMA.16816.F32.BF16 R44, R168.reuse, R144, R44 ;  /* 0x00000090a82c723c */ /* 0x040ff0000004182c */
[----:B------:R-:W-:Y:S01]  /*5ed0*/  HMMA.16816.F32.BF16 R48, R168, R146, R48 ;  /* 0x00000092a830723c */ /* 0x000fe20000041830 */
        /* <DEDUP_REMOVED lines=16> */
[C---:B---3--:R-:W-:Y:S08]  /*5fe0*/  HMMA.16816.F32.BF16 R44, R172.reuse, R128, R44 ;  /* 0x00000080ac2c723c */ /* 0x048ff0000004182c */
[----:B------:R-:W-:Y:S01]  /*5ff0*/  HMMA.16816.F32.BF16 R48, R172, R130, R48 ;  /* 0x00000082ac30723c */ /* 0x000fe20000041830 */
[----:B------:R-:W3:Y:S07]  /*6000*/  LDSM.16.M88.4 R128, [R194+0x3800] ;  /* 0x00380000c280783b */ /* 0x000eee0000000200 */
        /* <DEDUP_REMOVED lines=10> */
[C---:B------:R-:W-:Y:S08]  /*60b0*/  HMMA.16816.F32.BF16 R40, R176.reuse, R142, R40 ;  /* 0x0000008eb028723c */ /* 0x040ff00000041828 */
[C---:B------:R-:W-:Y:S08]  /*60c0*/  HMMA.16816.F32.BF16 R44, R176.reuse, R152, R44 ;  /* 0x00000098b02c723c */ /* 0x040ff0000004182c */
[----:B------:R-:W-:Y:S08]  /*60d0*/  HMMA.16816.F32.BF16 R48, R176, R154, R48 ;  /* 0x0000009ab030723c */ /* 0x000ff00000041830 */
[C---:B--2---:R-:W-:Y:S08]  /*60e0*/  HMMA.16816.F32.BF16 R4, R180.reuse, R120, R4 ;  /* 0x00000078b404723c */ /* 0x044ff00000041804 */
[C---:B------:R-:W-:Y:S01]  /*60f0*/  HMMA.16816.F32.BF16 R8, R180.reuse, R122, R8 ;  /* 0x0000007ab408723c */ /* 0x040fe20000041808 */
[----:B------:R-:W2:Y:S07]  /*6100*/  LDSM.16.M88.4 R120, [R194+0x5000] ;  /* 0x00500000c278783b */ /* 0x000eae0000000200 */
[C---:B---3--:R-:W-:Y:S08]  /*6110*/  HMMA.16816.F32.BF16 R12, R180.reuse, R128, R12 ;  /* 0x00000080b40c723c */ /* 0x048ff0000004180c */
[C---:B------:R-:W-:Y:S01]  /*6120*/  HMMA.16816.F32.BF16 R16, R180.reuse, R130, R16 ;  /* 0x00000082b410723c */ /* 0x040fe20000041810 */
[----:B------:R-:W3:Y:S01]  /*6130*/  LDSM.16.M88.4 R128, [R194+0x5800] ;  /* 0x00580000c280783b */ /* 0x000ee20000000200 */
[----:B------:R-:W-:Y:S04]  /*6140*/  DEPBAR.LE SB0, 0x0 ;  /* 0x000080000000791a */ /* 0x000fe80000000000 */
[----:B------:R-:W-:Y:S02]  /*6150*/  BAR.SYNC.DEFER_BLOCKING 0x0 ;  /* 0x0000000000007b1d */ /* 0x000fe40000010000 */
[C---:B------:R-:W-:Y:S08]  /*6160*/  HMMA.16816.F32.BF16 R20, R180.reuse, R160, R20 ;  /* 0x000000a0b414723c */ /* 0x040ff00000041814 */
[C---:B------:R-:W-:Y:S08]  /*6170*/  HMMA.16816.F32.BF16 R24, R180.reuse, R162, R24 ;  /* 0x000000a2b418723c */ /* 0x040ff00000041818 */
[C---:B-1----:R-:W-:Y:S01]  /*6180*/  HMMA.16816.F32.BF16 R28, R180.reuse, R116, R28 ;  /* 0x00000074b41c723c */ /* 0x042fe2000004181c */
[----:B------:R-:W-:Y:S01]  /*6190*/  @!PT LDS RZ, [RZ] ;  /* 0x00000000fffff984 */ /* 0x000fe20000000800 */
[----:B------:R-:W-:Y:S01]  /*61a0*/  @!PT LDS RZ, [RZ] ;  /* 0x00000000fffff984 */ /* 0x000fe20000000800 */
[----:B------:R-:W-:Y:S01]  /*61b0*/  @!PT LDS RZ, [RZ] ;  /* 0x00000000fffff984 */ /* 0x000fe20000000800 */
[----:B------:R1:W-:Y:S07]  /*61c0*/  @P2 LDGSTS.E.BYPASS.LTC128B.128 [R209+0x8100], [R228.64], !P6 ;  /* 0x08100000e4d12fae */ /* 0x0003ee000f101d4a */
[C---:B------:R-:W-:Y:S01]  /*61d0*/  HMMA.16816.F32.BF16 R32, R180.reuse, R118, R32 ;  /* 0x00000076b420723c */ /* 0x040fe20000041820 */
[----:B------:R4:W-:Y:S07]  /*61e0*/  @P2 LDGSTS.E.BYPASS.LTC128B.128 [R209+0xb100], [R232.64], !P5 ;  /* 0x0b100000e8d12fae */ /* 0x0009ee000e901d4a */
[C---:B--2---:R-:W-:Y:S01]  /*61f0*/  HMMA.16816.F32.BF16 R36, R180.reuse, R120, R36 ;  /* 0x00000078b424723c */ /* 0x044fe20000041824 */
[----:B------:R2:W-:Y:S05]  /*6200*/  @P2 LDGSTS.E.BYPASS.LTC128B.128 [R209+0x9100], [R230.64], !P6 ;  /* 0x09100000e6d12fae */ /* 0x0005ea000f101d4a */
[----:B------:R2:W-:Y:S02]  /*6210*/  @P2 LDGSTS.E.BYPASS.LTC128B.128 [R209+0xc100], [R230.64+0x80], !P5 ;  /* 0x0c100080e6d12fae */ /* 0x0005e4000e901d4a */
[C---:B------:R-:W-:Y:S03]  /*6220*/  HMMA.16816.F32.BF16 R40, R180.reuse, R122, R40 ;  /* 0x0000007ab428723c */ /* 0x040fe60000041828 */
[----:B------:R2:W-:Y:S05]  /*6230*/  @P2 LDGSTS.E.BYPASS.LTC128B.128 [R209+0xa100], [R234.64], !P6 ;  /* 0x0a100000ead12fae */ /* 0x0005ea000f101d4a */
[C---:B---3--:R-:W-:Y:S01]  /*6240*/  HMMA.16816.F32.BF16 R44, R180.reuse, R128, R44 ;  /* 0x00000080b42c723c */ /* 0x048fe2000004182c */
[----:B------:R3:W-:Y:S03]  /*6250*/  @P2 LDGSTS.E.BYPASS.LTC128B.128 [R209+0xd100], [R234.64+0x80], !P5 ;  /* 0x0d100080ead12fae */ /* 0x0007e6000e901d4a */
[C---:B-1----:R-:W-:Y:S02]  /*6260*/  IADD3 R229, R227.reuse, c[0x0][0x328], RZ ;  /* 0x0000ca00e3e57a10 */ /* 0x042fe40007ffe0ff */
[----:B------:R-:W0:Y:S01]  /*6270*/  LDGDEPBAR ;  /* 0x00000000000079af */ /* 0x000e220000000000 */
[----:B------:R-:W-:Y:S01]  /*6280*/  IADD3 R227, R227, UR7, RZ ;  /* 0x00000007e3e37c10 */ /* 0x000fe2000fffe0ff */
[----:B------:R-:W-:Y:S04]  /*6290*/  HMMA.16816.F32.BF16 R48, R180, R130, R48 ;  /* 0x00000082b430723c */ /* 0x000fe80000041830 */
[----:B----4-:R-:W-:Y:S02]  /*62a0*/  IMAD.IADD R233, R229, 0x1, R184 ;  /* 0x00000001e5e97824 */ /* 0x010fe400078e02b8 */
[----:B--2---:R-:W-:Y:S02]  /*62b0*/  IMAD.IADD R231, R184, 0x1, R227 ;  /* 0x00000001b8e77824 */ /* 0x004fe400078e02e3 */
[----:B------:R-:W-:-:S05]  /*62c0*/  @!P3 BRA `(.L_x_244) ;  /* 0x000001800000b947 */ /* 0x000fca0003800000 */
[----:B------:R-:W-:Y:S01]  /*62d0*/  IADD3 R184, -R211, R208, R184 ;  /* 0x000000d0d3b87210 */ /* 0x000fe20007ffe1b8 */
[----:B------:R-:W-:Y:S03]  /*62e0*/  BSSY B0, `(.L_x_245) ;  /* 0x0000011000007945 */ /* 0x000fe60003800000 */
        /* <DEDUP_REMOVED lines=11> */
.L_x_246:
[----:B------:R-:W-:Y:S04]  /*63a0*/  MOV R116, c[0x0][0x32c] ;  /* 0x0000cb0000747a02 */ /* 0x000fe80000000f00 */
[----:B------:R-:W-:Y:S11]  /*63b0*/  ISETP.NE.AND P0, PT, R116, 0x1, PT ;  /* 0x000000017400780c */ /* 0x000ff60003f05270 */
[----:B------:R-:W-:Y:S02]  /*63c0*/  @!UPT UIADD3 URZ, URZ, URZ, URZ ;  /* 0x0000003f3f3ff290 */ /* 0x000fe4000fffe03f */
[----:B------:R-:W-:Y:S05]  /*63d0*/  @P0 IMAD.HI.U32 R116, R184, c[0x0][0x330], RZ ;  /* 0x0000cc00b8740a27 */ /* 0x000fea00078e00ff */
[----:B------:R-:W-:Y:S02]  /*63e0*/  @P0 SHF.R.U32.HI R184, RZ, c[0x0][0x334], R116 ;  /* 0x0000cd00ffb80a19 */ /* 0x000fe40000011674 */
.L_x_247:
[----:B------:R-:W-:Y:S05]  /*63f0*/  BSYNC B0 ;  /* 0x0000000000007941 */ /* 0x000fea0003800000 */
.L_x_245:
[----:B------:R-:W-:Y:S04]  /*6400*/  IMAD.IADD R117, R244, 0x1, -R217 ;  /* 0x00000001f4757824 */ /* 0x000fe800078e0ad9 */
[----:B------:R-:W-:Y:S05]  /*6410*/  IMAD R184, R184, c[0x0][0x32c], R117 ;  /* 0x0000cb00b8b87a24 */ /* 0x000fea00078e0275 */
[----:B------:R-:W-:Y:S02]  /*6420*/  IADD3 R116, R184, c[0x0][0x32c], RZ ;  /* 0x0000cb00b8747a10 */ /* 0x000fe40007ffe0ff */
[----:B------:R-:W-:Y:S02]  /*6430*/  IMNMX R231, R231, R184, !PT ;  /* 0x000000b8e7e77217 */ /* 0x000fe40007800200 */
[----:B------:R-:W-:Y:S02]  /*6440*/  IMNMX R233, R233, R116, PT ;  /* 0x00000074e9e97217 */ /* 0x000fe40003800200 */
.L_x_244:
        /* <DEDUP_REMOVED lines=157> */
.L_x_250:
[----:B------:R-:W-:Y:S04]  /*6e20*/  MOV R0, c[0x0][0x32c] ;  /* 0x0000cb0000007a02 */ /* 0x000fe80000000f00 */
[----:B------:R-:W-:Y:S11]  /*6e30*/  ISETP.NE.AND P0, PT, R0, 0x1, PT ;  /* 0x000000010000780c */ /* 0x000ff60003f05270 */
[----:B------:R-:W-:Y:S02]  /*6e40*/  @!UPT UIADD3 URZ, URZ, URZ, URZ ;  /* 0x0000003f3f3ff290 */ /* 0x000fe4000fffe03f */
[----:B------:R-:W-:Y:S05]  /*6e50*/  @P0 IMAD.HI.U32 R0, R9, c[0x0][0x330], RZ ;  /* 0x0000cc0009000a27 */ /* 0x000fea00078e00ff */
[----:B------:R-:W-:Y:S02]  /*6e60*/  @P0 SHF.R.U32.HI R9, RZ, c[0x0][0x334], R0 ;  /* 0x0000cd00ff090a19 */ /* 0x000fe40000011600 */
.L_x_251:
[----:B------:R-:W-:Y:S05]  /*6e70*/  BSYNC B0 ;  /* 0x0000000000007941 */ /* 0x000fea0003800000 */
.L_x_249:
[----:B------:R-:W-:Y:S04]  /*6e80*/  IMAD.IADD R244, R244, 0x1, -R217 ;  /* 0x00000001f4f47824 */ /* 0x000fe800078e0ad9 */
[----:B------:R-:W-:Y:S05]  /*6e90*/  IMAD R244, R9, c[0x0][0x32c], R244 ;  /* 0x0000cb0009f47a24 */ /* 0x000fea00078e02f4 */
[----:B------:R-:W-:Y:S02]  /*6ea0*/  IADD3 R9, R244, c[0x0][0x32c], RZ ;  /* 0x0000cb00f4097a10 */ /* 0x000fe40007ffe0ff */
[----:B------:R-:W-:Y:S02]  /*6eb0*/  IMNMX R5, R5, R244, !PT ;  /* 0x000000f405057217 */ /* 0x000fe40007800200 */
[----:B------:R-:W-:Y:S02]  /*6ec0*/  IMNMX R4, R4, R9, PT ;  /* 0x0000000904047217 */ /* 0x000fe40003800200 */
.L_x_248:
        /* <DEDUP_REMOVED lines=12> */
[----:B------:R-:W-:Y:S02]  /*6f90*/  ISETP.LT.OR P1, PT, R4, 0x5a, P1 ;  /* 0x0000005a0400780c */ /* 0x000fe40000f21670 */
        /* <DEDUP_REMOVED lines=24> */
[C---:B------:R-:W-:Y:S02]  /*7120*/  ISETP.GT.AND P0, PT, R5.reuse, 0x18, !P0 ;  /* 0x000000180500780c */ /* 0x040fe40004704270 */
        /* <DEDUP_REMOVED lines=460> */
[----:B------:R-:W-:Y:S02]  /*8df0*/  F2FP.BF16.PACK_AB R71, R184, R163 ;  /* 0x000000a3b847723e */ /* 0x000fe400000010ff */
[----:B------:R-:W-:Y:S01]  /*8e00*/  IADD3 R184, R226, -0x1, RZ ;  /* 0xffffffffe2b87810 */ /* 0x000fe20007ffe0ff */
[----:B------:R-:W-:Y:S04]  /*8e10*/  FADD.FTZ R160, R160, R245 ;  /* 0x000000f5a0a07221 */ /* 0x000fe80000010000 */
[C---:B-1----:R-:W-:Y:S03]  /*8e20*/  HMMA.16816.F32.BF16 R4, R68.reuse, R76, R4 ;  /* 0x0000004c4404723c */ /* 0x042fe60000041804 */
[----:B------:R-:W-:Y:S02]  /*8e30*/  FADD.FTZ R249, R249, R160 ;  /* 0x000000a0f9f97221 */ /* 0x000fe40000010000 */
[----:B------:R-:W-:Y:S02]  /*8e40*/  IMAD.MOV.U32 R226, RZ, RZ, R184 ;  /* 0x000000ffffe27224 */ /* 0x000fe400078e00b8 */
[----:B------:R-:W-:Y:S01]  /*8e50*/  FADD.FTZ R146, R146, R249 ;  /* 0x000000f992927221 */ /* 0x000fe20000010000 */
[C---:B------:R-:W-:Y:S01]  /*8e60*/  HMMA.16816.F32.BF16 R8, R68.reuse, R78, R8 ;  /* 0x0000004e4408723c */ /* 0x040fe20000041808 */
[----:B------:R-:W1:Y:S03]  /*8e70*/  LDSM.16.MT88.4 R76, [R204+0x5100] ;  /* 0x00510000cc4c783b */ /* 0x000e660000004200 */
[----:B------:R-:W-:Y:S04]  /*8e80*/  FADD.FTZ R145, R145, R146 ;  /* 0x0000009291917221 */ /* 0x000fe80000010000 */
        /* <DEDUP_REMOVED lines=39> */
.L_x_243:
[----:B------:R-:W1:Y:S01]  /*9100*/  S2R R5, SR_CTAID.X ;  /* 0x0000000000057919 */ /* 0x000e620000002500 */
[----:B------:R-:W-:-:S02]  /*9110*/  IADD3 R2, R208, 0x1, -R211 ;  /* 0x00000001d0027810 */ /* 0x000fc40007ffe8d3 */
[----:B-1----:R-:W-:-:S05]  /*9120*/  LEA R5, R5, 0x7f, 0x7 ;  /* 0x0000007f05057811 */ /* 0x002fca00078e38ff */
[----:B------:R-:W-:-:S05]  /*9130*/  @P4 IMAD.HI.U32 R3, R5, c[0x0][0x2c8], RZ ;  /* 0x0000b20005034a27 */ /* 0x000fca00078e00ff */
[----:B------:R-:W-:-:S05]  /*9140*/  @P4 SHF.R.U32.HI R5, RZ, c[0x0][0x2cc], R3 ;  /* 0x0000b300ff054a19 */ /* 0x000fca0000011603 */
[----:B------:R-:W-:-:S05]  /*9150*/  IMAD.IADD R4, R2, 0x1, R5 ;  /* 0x0000000102047824 */ /* 0x000fca00078e0205 */
        /* <DEDUP_REMOVED lines=11> */
.L_x_254:
[----:B------:R-:W-:-:S04]  /*9210*/  MOV R2, c[0x0][0x32c] ;  /* 0x0000cb0000027a02 */ /* 0x000fc80000000f00 */
[----:B------:R-:W-:-:S13]  /*9220*/  ISETP.NE.AND P0, PT, R2, 0x1, PT ;  /* 0x000000010200780c */ /* 0x000fda0003f05270 */
[----:B------:R-:W-:-:S05]  /*9230*/  @P0 IMAD.HI.U32 R2, R4, c[0x0][0x330], RZ ;  /* 0x0000cc0004020a27 */ /* 0x000fca00078e00ff */
[----:B------:R-:W-:-:S05]  /*9240*/  @P0 SHF.R.U32.HI R4, RZ, c[0x0][0x334], R2 ;  /* 0x0000cd00ff040a19 */ /* 0x000fca0000011602 */
.L_x_255:
[----:B------:R-:W-:-:S05]  /*9250*/  IMAD R4, R4, c[0x0][0x32c], RZ ;  /* 0x0000cb0004047a24 */ /* 0x000fca00078e02ff */
[----:B------:R-:W-:-:S04]  /*9260*/  IMNMX R3, R3, R4, !PT ;  /* 0x0000000403037217 */ /* 0x000fc80007800200 */
.L_x_253:
        /* <DEDUP_REMOVED lines=12> */
.L_x_257:
        /* <DEDUP_REMOVED lines=659> */
.L_x_256:
        /* <DEDUP_REMOVED lines=20> */
.L_x_267:
[----:B------:R-:W-:Y:S04]  /*bda0*/  DEPBAR.LE SB0, 0x0 ;  /* 0x000080000000791a */ /* 0x000fe80000000000 */
[----:B------:R-:W-:Y:S01]  /*bdb0*/  BAR.SYNC.DEFER_BLOCKING 0x0 ;  /* 0x0000000000007b1d */ /* 0x000fe20000010000 */
[----:B------:R-:W-:Y:S01]  /*bdc0*/  SHF.R.S32.HI R0, RZ, 0x1f, R184 ;  /* 0x0000001fff007819 */ /* 0x000fe200000114b8 */
[C---:B------:R-:W-:Y:S01]  /*bdd0*/  IMAD R31, R184.reuse, UR5, RZ ;  /* 0x00000005b81f7c24 */ /* 0x040fe2000f8e02ff */
[C---:B------:R-:W-:Y:S01]  /*bde0*/  ISETP.GT.AND P2, PT, R184.reuse, R207, PT ;  /* 0x000000cfb800720c */ /* 0x040fe20003f44270 */
[----:B------:R-:W-:Y:S04]  /*bdf0*/  IMAD.WIDE.U32 R38, R184, UR18, R222 ;  /* 0x00000012b8267c25 */ /* 0x000fe8000f8e00de */
[----:B------:R-:W-:Y:S01]  /*be00*/  IMAD R31, R0, UR18, R31 ;  /* 0x00000012001f7c24 */ /* 0x000fe2000f8e021f */
[----:B------:R-:W-:Y:S01]  /*be10*/  LEA R36, P1, R38, c[0x0][0x1f8], 0x1 ;  /* 0x00007e0026247a11 */ /* 0x000fe200078208ff */
[----:B------:R-:W-:Y:S04]  /*be20*/  IMAD.WIDE.U32 R28, R184, UR18, R186 ;  /* 0x00000012b81c7c25 */ /* 0x000fe8000f8e00ba */
[----:B------:R-:W-:Y:S01]  /*be30*/  IMAD.IADD R0, R31, 0x1, R29 ;  /* 0x000000011f007824 */ /* 0x000fe200078e021d */
[C---:B------:R-:W-:Y:S04]  /*be40*/  LEA R44, P0, R28.reuse, c[0x0][0x1f8], 0x1 ;  /* 0x00007e001c2c7a11 */ /* 0x040fe800078008ff */
[----:B------:R-:W-:Y:S02]  /*be50*/  LEA.HI.X R45, R28, c[0x0][0x1fc], R0, 0x1, P0 ;  /* 0x00007f001c2d7a11 */ /* 0x000fe400000f0c00 */
[----:B------:R-:W-:Y:S02]  /*be60*/  IADD3 R152, P0, R36, UR9, RZ ;  /* 0x0000000924987c10 */ /* 0x000fe4000ff1e0ff */
[----:B------:R-:W-:Y:S01]  /*be70*/  @P2 IADD3 R0, R184, -0x1, RZ ;  /* 0xffffffffb8002810 */ /* 0x000fe20007ffe0ff */
        /* <DEDUP_REMOVED lines=10> */
[----:B------:R-:W1:Y:S01]  /*bf20*/  LDSM.16.M88.4 R132, [R197] ;  /* 0x00000000c584783b */ /* 0x000e620000000200 */
[C---:B------:R-:W-:Y:S04]  /*bf30*/  HMMA.16816.F32.BF16 R8, R124.reuse, R10, RZ ;  /* 0x0000000a7c08723c */ /* 0x040fe800000418ff */
[----:B------:R-:W1:Y:S04]  /*bf40*/  LDSM.16.M88.4 R140, [R196] ;  /* 0x00000000c48c783b */ /* 0x000e680000000200 */
[C---:B--2---:R-:W-:Y:S01]  /*bf50*/  HMMA.16816.F32.BF16 R12, R124.reuse, R16, RZ ;  /* 0x000000107c0c723c */ /* 0x044fe200000418ff */
[----:B------:R-:W2:Y:S07]  /*bf60*/  LDSM.16.M88.4 R144, [R195] ;  /* 0x00000000c390783b */ /* 0x000eae0000000200 */
[C---:B------:R-:W-:Y:S08]  /*bf70*/  HMMA.16816.F32.BF16 R16, R124.reuse, R18, RZ ;  /* 0x000000127c10723c */ /* 0x040ff000000418ff */
[C---:B---3--:R-:W-:Y:S07]  /*bf80*/  HMMA.16816.F32.BF16 R20, R124.reuse, R24, RZ ;  /* 0x000000187c14723c */ /* 0x048fee00000418ff */
[----:B------:R-:W-:Y:S05]  /*bf90*/  IMAD.IADD R24, R39, 0x1, R31 ;  /* 0x0000000127187824 */ /* 0x000fea00078e021f */
[----:B------:R-:W-:Y:S02]  /*bfa0*/  LEA.HI.X R37, R38, c[0x0][0x1fc], R24, 0x1, P1 ;  /* 0x00007f0026257a11 */ /* 0x000fe400008f0c18 */
[C---:B------:R-:W-:Y:S01]  /*bfb0*/  HMMA.16816.F32.BF16 R24, R124.reuse, R26, RZ ;  /* 0x0000001a7c18723c */ /* 0x040fe200000418ff */
[C---:B------:R-:W-:Y:S02]  /*bfc0*/  IADD3 R160, P1, R152.reuse, UR9, RZ ;  /* 0x0000000998a07c10 */ /* 0x040fe4000ff3e0ff */
[----:B------:R-:W-:Y:S01]  /*bfd0*/  @!PT LDS RZ, [RZ] ;  /* 0x00000000fffff984 */ /* 0x000fe20000000800 */
[----:B------:R-:W-:Y:S01]  /*bfe0*/  @!PT LDS RZ, [RZ] ;  /* 0x00000000fffff984 */ /* 0x000fe20000000800 */
[----:B------:R-:W-:Y:S01]  /*bff0*/  @!PT LDS RZ, [RZ] ;  /* 0x00000000fffff984 */ /* 0x000fe20000000800 */
[----:B------:R5:W-:Y:S01]  /*c000*/  LDGSTS.E.BYPASS.LTC128B.128 [R209+0x100], [R36.64], !P6 ;  /* 0x0010000024d17fae */ /* 0x000be2000f101d4a */
[----:B------:R-:W-:Y:S02]  /*c010*/  IADD3.X R153, R37, UR12, RZ, P0, !PT ;  /* 0x0000000c25997c10 */ /* 0x000fe400087fe4ff */
[----:B------:R-:W-:Y:S02]  /*c020*/  IADD3 R154, P0, R152, UR16, RZ ;  /* 0x00000010989a7c10 */ /* 0x000fe4000ff1e0ff */
[C---:B----4-:R-:W-:Y:S01]  /*c030*/  HMMA.16816.F32.BF16 R28, R124.reuse, R32, RZ ;  /* 0x000000207c1c723c */ /* 0x050fe200000418ff */
[----:B------:R3:W-:Y:S03]  /*c040*/  LDGSTS.E.BYPASS.LTC128B.128 [R209+0x3100], [R44.64], !P5 ;  /* 0x031000002cd17fae */ /* 0x0007e6000e901d4a */
[C---:B------:R-:W-:Y:S02]  /*c050*/  IADD3.X R161, R153.reuse, UR12, RZ, P1, !PT ;  /* 0x0000000c99a17c10 */ /* 0x040fe40008ffe4ff */
[----:B------:R4:W-:Y:S01]  /*c060*/  LDGSTS.E.BYPASS.LTC128B.128 [R209+0x1100], [R152.64], !P6 ;  /* 0x0110000098d17fae */ /* 0x0009e2000f101d4a */
[----:B------:R-:W-:Y:S01]  /*c070*/  IADD3.X R155, R153, UR4, RZ, P0, !PT ;  /* 0x00000004999b7c10 */ /* 0x000fe200087fe4ff */
[C---:B------:R-:W-:Y:S03]  /*c080*/  HMMA.16816.F32.BF16 R32, R124.reuse, R34, RZ ;  /* 0x000000227c20723c */ /* 0x040fe600000418ff */
[----:B------:R4:W-:Y:S05]  /*c090*/  LDGSTS.E.BYPASS.LTC128B.128 [R209+0x4100], [R152.64+0x80], !P5 ;  /* 0x0410008098d17fae */ /* 0x0009ea000e901d4a */
[----:B------:R1:W-:Y:S05]  /*c0a0*/  LDGSTS.E.BYPASS.LTC128B.128 [R209+0x2100], [R160.64], !P6 ;  /* 0x02100000a0d17fae */ /* 0x0003ea000f101d4a */
[----:B------:R4:W-:Y:S01]  /*c0b0*/  LDGSTS.E.BYPASS.LTC128B.128 [R209+0x5100], [R154.64], !P5 ;  /* 0x051000009ad17fae */ /* 0x0009e2000e901d4a */
[C---:B-----5:R-:W-:Y:S04]  /*c0c0*/  HMMA.16816.F32.BF16 R36, R124.reuse, R40, RZ ;  /* 0x000000287c24723c */ /* 0x060fe800000418ff */
[----:B------:R-:W5:Y:S04]  /*c0d0*/  LDSM.16.M88.4 R148, [R203+0x8100] ;  /* 0x00810000cb94783b */ /* 0x000f680000000200 */
[C---:B------:R-:W-:Y:S01]  /*c0e0*/  HMMA.16816.F32.BF16 R40, R124.reuse, R42, RZ ;  /* 0x0000002a7c28723c */ /* 0x040fe200000418ff */
[----:B------:R-:W0:Y:S07]  /*c0f0*/  LDGDEPBAR ;  /* 0x00000000000079af */ /* 0x000e2e0000000000 */
[C---:B---3--:R-:W-:Y:S01]  /*c100*/  HMMA.16816.F32.BF16 R44, R124.reuse, R48, RZ ;  /* 0x000000307c2c723c */ /* 0x048fe200000418ff */
[----:B-1----:R-:W-:Y:S07]  /*c110*/  LDSM.16.M88.4 R160, [R206+0xb900] ;  /* 0x00b90000cea0783b */ /* 0x002fee0000000200 */
[----:B------:R-:W-:Y:S01]  /*c120*/  HMMA.16816.F32.BF16 R48, R124, R50, RZ ;  /* 0x000000327c30723c */ /* 0x000fe200000418ff */
[----:B----4-:R-:W-:Y:S07]  /*c130*/  LDSM.16.M88.4 R152, [R206+0xb100] ;  /* 0x00b10000ce98783b */ /* 0x010fee0000000200 */
        /* <DEDUP_REMOVED lines=9> */
[C---:B------:R-:W-:Y:S08]  /*c1d0*/  HMMA.16816.F32.BF16 R28, R136.reuse, R132, R28 ;  /* 0x00000084881c723c */ /* 0x040ff0000004181c */
[C---:B------:R-:W-:Y:S01]  /*c1e0*/  HMMA.16816.F32.BF16 R32, R136.reuse, R134, R32 ;  /* 0x000000868820723c */ /* 0x040fe20000041820 */
[----:B------:R-:W1:Y:S07]  /*c1f0*/  LDSM.16.M88.4 R132, [R203+0xa100] ;  /* 0x00a10000cb84783b */ /* 0x000e6e0000000200 */
[C---:B------:R-:W-:Y:S08]  /*c200*/  HMMA.16816.F32.BF16 R36, R136.reuse, R140, R36 ;  /* 0x0000008c8824723c */ /* 0x040ff00000041824 */
[C---:B------:R-:W-:Y:S01]  /*c210*/  HMMA.16816.F32.BF16 R40, R136.reuse, R142, R40 ;  /* 0x0000008e8828723c */ /* 0x040fe20000041828 */
[----:B------:R-:W3:Y:S07]  /*c220*/  LDSM.16.M88.4 R140, [R203+0xa900] ;  /* 0x00a90000cb8c783b */ /* 0x000eee0000000200 */
[C---:B--2---:R-:W-:Y:S08]  /*c230*/  HMMA.16816.F32.BF16 R44, R136.reuse, R144, R44 ;  /* 0x00000090882c723c */ /* 0x044ff0000004182c */
[----:B------:R-:W-:Y:S01]  /*c240*/  HMMA.16816.F32.BF16 R48, R136, R146, R48 ;  /* 0x000000928830723c */ /* 0x000fe20000041830 */
[----:B------:R-:W-:Y:S07]  /*c250*/  LDSM.16.M88.4 R144, [R194+0x800] ;  /* 0x00080000c290783b */ /* 0x000fee0000000200 */
[C---:B-----5:R-:W-:Y:S08]  /*c260*/  HMMA.16816.F32.BF16 R4, R156.reuse, R148, R4 ;  /* 0x000000949c04723c */ /* 0x060ff00000041804 */
[C---:B------:R-:W-:Y:S01]  /*c270*/  HMMA.16816.F32.BF16 R8, R156.reuse, R150, R8 ;  /* 0x000000969c08723c */ /* 0x040fe20000041808 */
[----:B------:R-:W-:Y:S07]  /*c280*/  LDSM.16.M88.4 R148, [R194+0x2800] ;  /* 0x00280000c294783b */ /* 0x000fee0000000200 */
[C---:B-1----:R-:W-:Y:S08]  /*c290*/  HMMA.16816.F32.BF16 R12, R156.reuse, R116, R12 ;  /* 0x000000749c0c723c */ /* 0x042ff0000004180c */
[C---:B------:R-:W-:Y:S01]  /*c2a0*/  HMMA.16816.F32.BF16 R16, R156.reuse, R118, R16 ;  /* 0x000000769c10723c */ /* 0x040fe20000041810 */
[----:B------:R-:W1:Y:S07]  /*c2b0*/  LDSM.16.M88.4 R116, [R194] ;  /* 0x00000000c274783b */ /* 0x000e6e0000000200 */
[C---:B---3--:R-:W-:Y:S08]  /*c2c0*/  HMMA.16816.F32.BF16 R20, R156.reuse, R120, R20 ;  /* 0x000000789c14723c */ /* 0x048ff00000041814 */
[C---:B------:R-:W-:Y:S01]  /*c2d0*/  HMMA.16816.F32.BF16 R24, R156.reuse, R122, R24 ;  /* 0x0000007a9c18723c */ /* 0x040fe20000041818 */
[----:B------:R-:W2:Y:S07]  /*c2e0*/  LDSM.16.M88.4 R120, [R194+0x1000] ;  /* 0x00100000c278783b */ /* 0x000eae0000000200 */
[C---:B----4-:R-:W-:Y:S08]  /*c2f0*/  HMMA.16816.F32.BF16 R28, R156.reuse, R128, R28 ;  /* 0x000000809c1c723c */ /* 0x050ff0000004181c */
        /* <DEDUP_REMOVED lines=13> */
[----:B------:R-:W-:Y:S07]  /*c3d0*/  LDSM.16.M88.4 R144, [R188] ;  /* 0x00000000bc90783b */ /* 0x000fee0000000200 */
[C---:B--2---:R-:W-:Y:S08]  /*c3e0*/  HMMA.16816.F32.BF16 R20, R164.reuse, R120, R20 ;  /* 0x00000078a414723c */ /* 0x044ff00000041814 */
[C---:B------:R-:W-:Y:S01]  /*c3f0*/  HMMA.16816.F32.BF16 R24, R164.reuse, R122, R24 ;  /* 0x0000007aa418723c */ /* 0x040fe20000041818 */
[----:B------:R-:W2:Y:S07]  /*c400*/  LDSM.16.M88.4 R120, [R206+0xc900] ;  /* 0x00c90000ce78783b */ /* 0x000eae0000000200 */
[C---:B---3--:R-:W-:Y:S08]  /*c410*/  HMMA.16816.F32.BF16 R28, R164.reuse, R128, R28 ;  /* 0x00000080a41c723c */ /* 0x048ff0000004181c */
[C---:B------:R-:W-:Y:S01]  /*c420*/  HMMA.16816.F32.BF16 R32, R164.reuse, R130, R32 ;  /* 0x00000082a420723c */ /* 0x040fe20000041820 */
[----:B------:R-:W3:Y:S07]  /*c430*/  LDSM.16.M88.4 R128, [R206+0xd900] ;  /* 0x00d90000ce80783b */ /* 0x000eee0000000200 */
[C---:B----4-:R-:W-:Y:S08]  /*c440*/  HMMA.16816.F32.BF16 R36, R164.reuse, R132, R36 ;  /* 0x00000084a424723c */ /* 0x050ff00000041824 */
        /* <DEDUP_REMOVED lines=9> */
[C---:B------:R-:W-:Y:S01]  /*c4e0*/  HMMA.16816.F32.BF16 R16, R168.reuse, R162, R16 ;  /* 0x000000a2a810723c */ /* 0x040fe20000041810 */
[----:B------:R-:W-:Y:S07]  /*c4f0*/  LDSM.16.M88.4 R160, [R203+0xd900] ;  /* 0x00d90000cba0783b */ /* 0x000fee0000000200 */
[C---:B-1----:R-:W-:Y:S08]  /*c500*/  HMMA.16816.F32.BF16 R20, R168.reuse, R116, R20 ;  /* 0x00000074a814723c */ /* 0x042ff00000041814 */
[C---:B------:R-:W-:Y:S01]  /*c510*/  HMMA.16816.F32.BF16 R24, R168.reuse, R118, R24 ;  /* 0x00000076a818723c */ /* 0x040fe20000041818 */
[----:B------:R-:W1:Y:S07]  /*c520*/  LDSM.16.M88.4 R116, [R192] ;  /* 0x00000000c074783b */ /* 0x000e6e0000000200 */
[C---:B--2---:R-:W-:Y:S08]  /*c530*/  HMMA.16816.F32.BF16 R28, R168.reuse, R120, R28 ;  /* 0x00000078a81c723c */ /* 0x044ff0000004181c */
[C---:B------:R-:W-:Y:S01]  /*c540*/  HMMA.16816.F32.BF16 R32, R168.reuse, R122, R32 ;  /* 0x0000007aa820723c */ /* 0x040fe20000041820 */
[----:B------:R-:W2:Y:S07]  /*c550*/  LDSM.16.M88.4 R120, [R191] ;  /* 0x00000000bf78783b */ /* 0x000eae0000000200 */
[C---:B------:R-:W-:Y:S08]  /*c560*/  HMMA.16816.F32.BF16 R36, R168.reuse, R140, R36 ;  /* 0x0000008ca824723c */ /* 0x040ff00000041824 */
[C---:B------:R-:W-:Y:S01]  /*c570*/  HMMA.16816.F32.BF16 R40, R168.reuse, R142, R40 ;  /* 0x0000008ea828723c */ /* 0x040fe20000041828 */
[----:B------:R-:W5:Y:S07]  /*c580*/  LDSM.16.M88.4 R140, [R190] ;  /* 0x00000000be8c783b */ /* 0x000f6e0000000200 */
[C---:B---3--:R-:W-:Y:S08]  /*c590*/  HMMA.16816.F32.BF16 R44, R168.reuse, R128, R44 ;  /* 0x00000080a82c723c */ /* 0x048ff0000004182c */
[----:B------:R-:W-:Y:S01]  /*c5a0*/  HMMA.16816.F32.BF16 R48, R168, R130, R48 ;  /* 0x00000082a830723c */ /* 0x000fe20000041830 */
[----:B------:R-:W3:Y:S07]  /*c5b0*/  LDSM.16.M88.4 R128, [R189] ;  /* 0x00000000bd80783b */ /* 0x000eee0000000200 */
[C---:B----4-:R-:W-:Y:S08]  /*c5c0*/  HMMA.16816.F32.BF16 R4, R172.reuse, R132, R4 ;  /* 0x00000084ac04723c */ /* 0x050ff00000041804 */
[C---:B------:R-:W-:Y:S01]  /*c5d0*/  HMMA.16816.F32.BF16 R8, R172.reuse, R134, R8 ;  /* 0x00000086ac08723c */ /* 0x040fe20000041808 */
[----:B------:R-:W4:Y:S07]  /*c5e0*/  LDSM.16.M88.4 R132, [R203+0xb100] ;  /* 0x00b10000cb84783b */ /* 0x000f2e0000000200 */
[C---:B-1----:R-:W-:Y:S08]  /*c5f0*/  HMMA.16816.F32.BF16 R12, R172.reuse, R116, R12 ;  /* 0x00000074ac0c723c */ /* 0x042ff0000004180c */
[C---:B------:R-:W-:Y:S01]  /*c600*/  HMMA.16816.F32.BF16 R16, R172.reuse, R118, R16 ;  /* 0x00000076ac10723c */ /* 0x040fe20000041810 */
[----:B------:R-:W1:Y:S07]  /*c610*/  LDSM.16.M88.4 R116, [R203+0xb900] ;  /* 0x00b90000cb74783b */ /* 0x000e6e0000000200 */
[C---:B--2---:R-:W-:Y:S08]  /*c620*/  HMMA.16816.F32.BF16 R20, R172.reuse, R120, R20 ;  /* 0x00000078ac14723c */ /* 0x044ff00000041814 */
[C---:B------:R-:W-:Y:S01]  /*c630*/  HMMA.16816.F32.BF16 R24, R172.reuse, R122, R24 ;  /* 0x0000007aac18723c */ /* 0x040fe20000041818 */
[----:B------:R-:W2:Y:S07]  /*c640*/  LDSM.16.M88.4 R120, [R203+0xc100] ;  /* 0x00c10000cb78783b */ /* 0x000eae0000000200 */
[C---:B-----5:R-:W-:Y:S08]  /*c650*/  HMMA.16816.F32.BF16 R28, R172.reuse, R140, R28 ;  /* 0x0000008cac1c723c */ /* 0x060ff0000004181c */
[C---:B------:R-:W-:Y:S01]  /*c660*/  HMMA.16816.F32.BF16 R32, R172.reuse, R142, R32 ;  /* 0x0000008eac20723c */ /* 0x040fe20000041820 */
[----:B------:R-:W-:Y:S07]  /*c670*/  LDSM.16.M88.4 R140, [R194+0x3800] ;  /* 0x00380000c28c783b */ /* 0x000fee0000000200 */
[C---:B---3--:R-:W-:Y:S08]  /*c680*/  HMMA.16816.F32.BF16 R36, R172.reuse, R128, R36 ;  /* 0x00000080ac24723c */ /* 0x048ff00000041824 */
[C---:B------:R-:W-:Y:S01]  /*c690*/  HMMA.16816.F32.BF16 R40, R172.reuse, R130, R40 ;  /* 0x00000082ac28723c */ /* 0x040fe20000041828 */
[----:B------:R-:W3:Y:S07]  /*c6a0*/  LDSM.16.M88.4 R128, [R194+0x3000] ;  /* 0x00300000c280783b */ /* 0x000eee0000000200 */
[C---:B------:R-:W-:Y:S08]  /*c6b0*/  HMMA.16816.F32.BF16 R44, R172.reuse, R144, R44 ;  /* 0x00000090ac2c723c */ /* 0x040ff0000004182c */
[----:B------:R-:W-:Y:S08]  /*c6c0*/  HMMA.16816.F32.BF16 R48, R172, R146, R48 ;  /* 0x00000092ac30723c */ /* 0x000ff00000041830 */
[C---:B----4-:R-:W-:Y:S07]  /*c6d0*/  HMMA.16816.F32.BF16 R4, R176.reuse, R132, R4 ;  /* 0x00000084b004723c */ /* 0x050fee0000041804 */
[----:B------:R-:W-:Y:S01]  /*c6e0*/  @P2 IMAD.MOV.U32 R132, RZ, RZ, R212 ;  /* 0x000000ffff842224 */ /* 0x000fe200078e00d4 */
[C---:B------:R-:W-:Y:S04]  /*c6f0*/  HMMA.16816.F32.BF16 R8, R176.reuse, R134, R8 ;  /* 0x00000086b008723c */ /* 0x040fe80000041808 */
[----:B------:R-:W-:Y:S03]  /*c700*/  @P2 SHF.R.S32.HI R133, RZ, 0x1f, R0 ;  /* 0x0000001fff852819 */ /* 0x000fe60000011400 */
[C---:B------:R-:W-:Y:S01]  /*c710*/  @P2 IMAD.WIDE.U32 R134, R0.reuse, c[0x0][0x1e0], RZ ;  /* 0x0000780000862a25 */ /* 0x040fe200078e00ff */
[C---:B-1----:R-:W-:Y:S04]  /*c720*/  HMMA.16816.F32.BF16 R12, R176.reuse, R116, R12 ;  /* 0x00000074b00c723c */ /* 0x042fe8000004180c */
[----:B------:R-:W-:Y:S04]  /*c730*/  @P2 IMAD R133, R133, c[0x0][0x1e0], RZ ;  /* 0x0000780085852a24 */ /* 0x000fe800078e02ff */
[C---:B------:R-:W-:Y:S01]  /*c740*/  HMMA.16816.F32.BF16 R16, R176.reuse, R118, R16 ;  /* 0x00000076b010723c */ /* 0x040fe20000041810 */
[----:B------:R-:W1:Y:S03]  /*c750*/  LDSM.16.M88.4 R116, [R194+0x4000] ;  /* 0x00400000c274783b */ /* 0x000e660000000200 */
[----:B------:R-:W-:Y:S04]  /*c760*/  @P2 IMAD R133, R0, c[0x0][0x1e4], R133 ;  /* 0x0000790000852a24 */ /* 0x000fe800078e0285 */
[C---:B--2---:R-:W-:Y:S04]  /*c770*/  HMMA.16816.F32.BF16 R20, R176.reuse, R120, R20 ;  /* 0x00000078b014723c */ /* 0x044fe80000041814 */
[----:B------:R-:W-:Y:S02]  /*c780*/  @P2 IMAD.IADD R0, R135, 0x1, R133 ;  /* 0x0000000187002824 */ /* 0x000fe400078e0285 */
[----:B------:R-:W-:Y:S02]  /*c790*/  @P2 IMAD.MOV.U32 R133, RZ, RZ, R215 ;  /* 0x000000ffff852224 */ /* 0x000fe400078e00d7 */
[C---:B------:R-:W-:Y:S01]  /*c7a0*/  HMMA.16816.F32.BF16 R24, R176.reuse, R122, R24 ;  /* 0x0000007ab018723c */ /* 0x040fe20000041818 */
[----:B------:R-:W2:Y:S03]  /*c7b0*/  LDSM.16.M88.4 R120, [R194+0x4800] ;  /* 0x00480000c278783b */ /* 0x000ea60000000200 */
[----:B------:R-:W-:Y:S04]  /*c7c0*/  @P2 IMAD.WIDE.U32 R134, R134, 0x60, R132 ;  /* 0x0000006086862825 */ /* 0x000fe800078e0084 */
[C---:B------:R-:W-:Y:S04]  /*c7d0*/  HMMA.16816.F32.BF16 R28, R176.reuse, R148, R28 ;  /* 0x00000094b01c723c */ /* 0x040fe8000004181c */
[----:B------:R-:W-:Y:S04]  /*c7e0*/  @P2 IMAD R0, R0, 0x60, RZ ;  /* 0x0000006000002824 */ /* 0x000fe800078e02ff */
[C---:B------:R-:W-:Y:S08]  /*c7f0*/  HMMA.16816.F32.BF16 R32, R176.reuse, R150, R32 ;  /* 0x00000096b020723c */ /* 0x040ff00000041820 */
[C---:B------:R-:W-:Y:S08]  /*c800*/  HMMA.16816.F32.BF16 R36, R176.reuse, R152, R36 ;  /* 0x00000098b024723c */ /* 0x040ff00000041824 */
[C---:B------:R-:W-:Y:S08]  /*c810*/  HMMA.16816.F32.BF16 R40, R176.reuse, R154, R40 ;  /* 0x0000009ab028723c */ /* 0x040ff00000041828 */
[C---:B------:R-:W-:Y:S08]  /*c820*/  HMMA.16816.F32.BF16 R44, R176.reuse, R160, R44 ;  /* 0x000000a0b02c723c */ /* 0x040ff0000004182c */
[----:B------:R-:W-:Y:S08]  /*c830*/  HMMA.16816.F32.BF16 R48, R176, R162, R48 ;  /* 0x000000a2b030723c */ /* 0x000ff00000041830 */
[C---:B---3--:R-:W-:Y:S08]  /*c840*/  HMMA.16816.F32.BF16 R4, R180.reuse, R128, R4 ;  /* 0x00000080b404723c */ /* 0x048ff00000041804 */
[C---:B------:R-:W-:Y:S01]  /*c850*/  HMMA.16816.F32.BF16 R8, R180.reuse, R130, R8 ;  /* 0x00000082b408723c */ /* 0x040fe20000041808 */
[----:B------:R-:W3:Y:S07]  /*c860*/  LDSM.16.M88.4 R128, [R194+0x5000] ;  /* 0x00500000c280783b */ /* 0x000eee0000000200 */
[C---:B------:R-:W-:Y:S08]  /*c870*/  HMMA.16816.F32.BF16 R12, R180.reuse, R140, R12 ;  /* 0x0000008cb40c723c */ /* 0x040ff0000004180c */
[C---:B------:R-:W-:Y:S08]  /*c880*/  HMMA.16816.F32.BF16 R16, R180.reuse, R142, R16 ;  /* 0x0000008eb410723c */ /* 0x040ff00000041810 */
[C---:B-1----:R-:W-:Y:S08]  /*c890*/  HMMA.16816.F32.BF16 R20, R180.reuse, R116, R20 ;  /* 0x00000074b414723c */ /* 0x042ff00000041814 */
[C---:B------:R-:W-:Y:S01]  /*c8a0*/  HMMA.16816.F32.BF16 R24, R180.reuse, R118, R24 ;  /* 0x00000076b418723c */ /* 0x040fe20000041818 */
[----:B------:R-:W1:Y:S01]  /*c8b0*/  LDSM.16.M88.4 R116, [R194+0x5800] ;  /* 0x00580000c274783b */ /* 0x000e620000000200 */
[----:B------:R-:W-:Y:S04]  /*c8c0*/  DEPBAR.LE SB0, 0x0 ;  /* 0x000080000000791a */ /* 0x000fe80000000000 */
[----:B------:R-:W-:Y:S02]  /*c8d0*/  BAR.SYNC.DEFER_BLOCKING 0x0 ;  /* 0x0000000000007b1d */ /* 0x000fe40000010000 */
[C---:B--2---:R-:W-:Y:S07]  /*c8e0*/  HMMA.16816.F32.BF16 R28, R180.reuse, R120, R28 ;  /* 0x00000078b41c723c */ /* 0x044fee000004181c */
[----:B------:R-:W-:Y:S01]  /*c8f0*/  @P2 IMAD.IADD R121, R135, 0x1, R0 ;  /* 0x0000000187792824 */ /* 0x000fe200078e0200 */
[C---:B------:R-:W-:Y:S04]  /*c900*/  HMMA.16816.F32.BF16 R32, R180.reuse, R122, R32 ;  /* 0x0000007ab420723c */ /* 0x040fe80000041820 */
[C---:B------:R-:W-:Y:S01]  /*c910*/  @P2 IMAD.SHL.U32 R120, R134.reuse, 0x2, RZ ;  /* 0x0000000286782824 */ /* 0x040fe200078e00ff */
[----:B------:R-:W-:Y:S03]  /*c920*/  @P2 SHF.L.U64.HI R0, R134, 0x1, R121 ;  /* 0x0000000186002819 */ /* 0x000fe60000010279 */
[C---:B---3--:R-:W-:Y:S04]  /*c930*/  HMMA.16816.F32.BF16 R36, R180.reuse, R128, R36 ;  /* 0x00000080b424723c */ /* 0x048fe80000041824 */
[C---:B------:R-:W-:Y:S02]  /*c940*/  @P2 IADD3 R122, P0, R120.reuse, c[0x0][0x1c8], RZ ;  /* 0x00007200787a2a10 */ /* 0x040fe40007f1e0ff */
[----:B------:R-:W-:Y:S02]  /*c950*/  @P2 IADD3 R120, P1, R120, 0x80, RZ ;  /* 0x0000008078782810 */ /* 0x000fe40007f3e0ff */
[C---:B------:R-:W-:Y:S04]  /*c960*/  HMMA.16816.F32.BF16 R40, R180.reuse, R130, R40 ;  /* 0x00000082b428723c */ /* 0x040fe80000041828 */
[----:B------:R-:W-:Y:S02]  /*c970*/  @P2 IADD3.X R123, R0, c[0x0][0x1cc], RZ, P0, !PT ;  /* 0x00007300007b2a10 */ /* 0x000fe400007fe4ff */
[----:B------:R-:W-:Y:S03]  /*c980*/  @P2 IADD3 R120, P0, R120, c[0x0][0x1c8], RZ ;  /* 0x0000720078782a10 */ /* 0x000fe60007f1e0ff */
[----:B------:R-:W-:Y:S01]  /*c990*/  @!PT LDS RZ, [RZ] ;  /* 0x00000000fffff984 */ /* 0x000fe20000000800 */
[----:B------:R-:W-:Y:S01]  /*c9a0*/  @!PT LDS RZ, [RZ] ;  /* 0x00000000fffff984 */ /* 0x000fe20000000800 */
[----:B------:R-:W-:Y:S01]  /*c9b0*/  @!PT LDS RZ, [RZ] ;  /* 0x00000000fffff984 */ /* 0x000fe20000000800 */
[----:B------:R2:W-:Y:S01]  /*c9c0*/  @P2 LDGSTS.E.BYPASS.LTC128B.128 [R209+0x8100], [R122.64], !P6 ;  /* 0x081000007ad12fae */ /* 0x0005e2000f101d4a */
[C---:B-1----:R-:W-:Y:S03]  /*c9d0*/  HMMA.16816.F32.BF16 R44, R180.reuse, R116, R44 ;  /* 0x00000074b42c723c */ /* 0x042fe6000004182c */
[----:B------:R-:W-:Y:S01]  /*c9e0*/  @P2 IADD3.X R121, RZ, c[0x0][0x1cc], R0, P0, P1 ;  /* 0x00007300ff792a10 */ /* 0x000fe200007e2400 */
[----:B------:R-:W-:Y:S01]  /*c9f0*/  IMAD.MOV.U32 R0, RZ, RZ, R216 ;  /* 0x000000ffff007224 */ /* 0x000fe200078e00d8 */
[----:B------:R-:W-:Y:S02]  /*ca00*/  @P2 IADD3 R130, P0, R122, UR15, RZ ;  /* 0x0000000f7a822c10 */ /* 0x000fe4000ff1e0ff */
[----:B------:R-:W-:Y:S01]  /*ca10*/  @P4 SHF.R.U32.HI R0, RZ, c[0x0][0x2cc], R185 ;  /* 0x0000b300ff004a19 */ /* 0x000fe200000116b9 */
[----:B------:R1:W-:Y:S01]  /*ca20*/  @P2 LDGSTS.E.BYPASS.LTC128B.128 [R209+0xb100], [R120.64], !P5 ;  /* 0x0b10000078d12fae */ /* 0x0003e2000e901d4a */
[----:B------:R-:W-:Y:S01]  /*ca30*/  @P2 IADD3.X R131, R123, UR13, RZ, P0, !PT ;  /* 0x0000000d7b832c10 */ /* 0x000fe200087fe4ff */
[----:B------:R-:W-:Y:S03]  /*ca40*/  HMMA.16816.F32.BF16 R48, R180, R118, R48 ;  /* 0x00000076b430723c */ /* 0x000fe60000041830 */
[----:B------:R-:W3:Y:S01]  /*ca50*/  SHFL.IDX PT, R128, R0, RZ, 0x1c1f ;  /* 0x001c1fff00807589 */ /* 0x000ee200000e0000 */
[----:B------:R-:W-:Y:S01]  /*ca60*/  @P2 IADD3 R132, P1, R130, UR15, RZ ;  /* 0x0000000f82842c10 */ /* 0x000fe2000ff3e0ff */
[----:B------:R-:W-:Y:S01]  /*ca70*/  IMAD R116, R184, -0x60, RZ ;  /* 0xffffffa0b8747824 */ /* 0x000fe200078e02ff */
[----:B------:R-:W-:Y:S02]  /*ca80*/  @P2 IADD3 R134, P0, R130, UR6, RZ ;  /* 0x0000000682862c10 */ /* 0x000fe4000ff1e0ff */
[----:B------:R4:W-:Y:S01]  /*ca90*/  @P2 LDGSTS.E.BYPASS.LTC128B.128 [R209+0x9100], [R130.64], !P6 ;  /* 0x0910000082d12fae */ /* 0x0009e2000f101d4a */
[C---:B------:R-:W-:Y:S03]  /*caa0*/  @P2 IADD3.X R133, R131.reuse, UR13, RZ, P1, !PT ;  /* 0x0000000d83852c10 */ /* 0x040fe60008ffe4ff */
[----:B------:R-:W-:Y:S01]  /*cab0*/  @P2 IADD3.X R135, R131, UR8, RZ, P0, !PT ;  /* 0x0000000883872c10 */ /* 0x000fe200087fe4ff */
[----:B------:R4:W-:Y:S01]  /*cac0*/  @P2 LDGSTS.E.BYPASS.LTC128B.128 [R209+0xc100], [R130.64+0x80], !P5 ;  /* 0x0c10008082d12fae */ /* 0x0009e2000e901d4a */
[----:B------:R-:W-:Y:S01]  /*cad0*/  IADD3 R119, -R217, 0x1, R116 ;  /* 0x00000001d9777810 */ /* 0x000fe20007ffe174 */
[----:B------:R-:W-:Y:S03]  /*cae0*/  IMAD.IADD R117, R116, 0x1, -R217 ;  /* 0x0000000174757824 */ /* 0x000fe600078e0ad9 */
[----:B------:R1:W-:Y:S01]  /*caf0*/  @P2 LDGSTS.E.BYPASS.LTC128B.128 [R209+0xa100], [R132.64], !P6 ;  /* 0x0a10000084d12fae */ /* 0x0003e2000f101d4a */
[----:B------:R-:W-:Y:S04]  /*cb00*/  IADD3 R119, -R211, R119, R208 ;  /* 0x00000077d3777210 */ /* 0x000fe80007ffe1d0 */
[----:B------:R1:W-:Y:S01]  /*cb10*/  @P2 LDGSTS.E.BYPASS.LTC128B.128 [R209+0xd100], [R134.64], !P5 ;  /* 0x0d10000086d12fae */ /* 0x0003e2000e901d4a */
[C---:B--2---:R-:W-:Y:S02]  /*cb20*/  IADD3 R123, R119.reuse, c[0x0][0x328], RZ ;  /* 0x0000ca00777b7a10 */ /* 0x044fe40007ffe0ff */
[----:B------:R-:W-:Y:S02]  /*cb30*/  IADD3 R119, R119, UR7, RZ ;  /* 0x0000000777777c10 */ /* 0x000fe4000fffe0ff */
[----:B------:R-:W0:Y:S03]  /*cb40*/  LDGDEPBAR ;  /* 0x00000000000079af */ /* 0x000e260000000000 */
[--C-:B---3--:R-:W-:Y:S02]  /*cb50*/  IMAD.IADD R129, R119, 0x1, R128.reuse ;  /* 0x0000000177817824 */ /* 0x108fe400078e0280 */
[----:B----4-:R-:W-:Y:S01]  /*cb60*/  IMAD.IADD R131, R123, 0x1, R128 ;  /* 0x000000017b837824 */ /* 0x010fe200078e0280 */
        /* <DEDUP_REMOVED lines=14> */
.L_x_261:
[----:B------:R-:W-:Y:S04]  /*cc50*/  MOV R118, c[0x0][0x32c] ;  /* 0x0000cb0000767a02 */ /* 0x000fe80000000f00 */
[----:B------:R-:W-:Y:S11]  /*cc60*/  ISETP.NE.AND P0, PT, R118, 0x1, PT ;  /* 0x000000017600780c */ /* 0x000ff60003f05270 */
[----:B------:R-:W-:Y:S02]  /*cc70*/  @!UPT UIADD3 URZ, URZ, URZ, URZ ;  /* 0x0000003f3f3ff290 */ /* 0x000fe4000fffe03f */
[----:B------:R-:W-:Y:S05]  /*cc80*/  @P0 IMAD.HI.U32 R118, R128, c[0x0][0x330], RZ ;  /* 0x0000cc0080760a27 */ /* 0x000fea00078e00ff */
[----:B------:R-:W-:Y:S02]  /*cc90*/  @P0 SHF.R.U32.HI R128, RZ, c[0x0][0x334], R118 ;  /* 0x0000cd00ff800a19 */ /* 0x000fe40000011676 */
.L_x_262:
[----:B------:R-:W-:Y:S05]  /*cca0*/  BSYNC B0 ;  /* 0x0000000000007941 */ /* 0x000fea0003800000 */
.L_x_260:
[----:B------:R-:W-:Y:S05]  /*ccb0*/  IMAD R128, R128, c[0x0][0x32c], R117 ;  /* 0x0000cb0080807a24 */ /* 0x000fea00078e0275 */
[----:B------:R-:W-:Y:S02]  /*ccc0*/  IADD3 R118, R128, c[0x0][0x32c], RZ ;  /* 0x0000cb0080767a10 */ /* 0x000fe40007ffe0ff */
[----:B------:R-:W-:Y:S02]  /*ccd0*/  IMNMX R129, R129, R128, !PT ;  /* 0x0000008081817217 */ /* 0x000fe40007800200 */
[----:B------:R-:W-:Y:S02]  /*cce0*/  IMNMX R131, R131, R118, PT ;  /* 0x0000007683837217 */ /* 0x000fe40003800200 */
.L_x_259:
[C---:B------:R-:W-:Y:S01]  /*ccf0*/  ISETP.GE.AND P0, PT, R116.reuse, 0x2, PT ;  /* 0x000000027400780c */ /* 0x040fe20003f06270 */
[----:B------:R-:W2:Y:S01]  /*cd00*/  SHFL.IDX PT, R0, R0, 0x1, 0x1c1f ;  /* 0x003c1f0000007f89 */ /* 0x000ea200000e0000 */
[----:B------:R-:W-:Y:S02]  /*cd10*/  ISETP.GE.AND P1, PT, R116, 0x9, PT ;  /* 0x000000097400780c */ /* 0x000fe40003f26270 */
[----:B------:R-:W-:Y:S02]  /*cd20*/  LOP3.LUT R218, R218, 0xffefffff, RZ, 0xc0, !PT ;  /* 0xffefffffdada7812 */ /* 0x000fe400078ec0ff */
[----:B------:R-:W-:Y:S07]  /*cd30*/  ISETP.GE.AND P2, PT, R116, 0x59, PT ;  /* 0x000000597400780c */ /* 0x000fee0003f46270 */
[----:B------:R-:W-:Y:S02]  /*cd40*/  @P0 LOP3.LUT R218, R218, 0x100000, RZ, 0xfc, !PT ;  /* 0x00100000dada0812 */ /* 0x000fe400078efcff */
[----:B------:R-:W-:Y:S02]  /*cd50*/  ISETP.GT.AND P0, PT, R129, 0x1, !P0 ;  /* 0x000000018100780c */ /* 0x000fe40004704270 */
[----:B------:R-:W-:Y:S02]  /*cd60*/  LOP3.LUT R218, R218, 0xfff7ffff, RZ, 0xc0, !PT ;  /* 0xfff7ffffdada7812 */ /* 0x000fe400078ec0ff */
[----:B------:R-:W-:Y:S02]  /*cd70*/  ISETP.LT.OR P0, PT, R131, 0x2, P0 ;  /* 0x000000028300780c */ /* 0x000fe40000701670 */
[----:B------:R-:W-:Y:S02]  /*cd80*/  @P1 LOP3.LUT R218, R218, 0x80000, RZ, 0xfc, !PT ;  /* 0x00080000dada1812 */ /* 0x000fe400078efcff */
[----:B------:R-:W-:Y:S02]  /*cd90*/  FSEL R226, R5, -INF , !P0 ;  /* 0xff80000005e27808 */ /* 0x000fe40004000000 */
[----:B------:R-:W-:Y:S01]  /*cda0*/  ISETP.GT.AND P0, PT, R129, 0x8, !P1 ;  /* 0x000000088100780c */ /* 0x000fe20004f04270 */
[--C-:B--2---:R-:W-:Y:S01]  /*cdb0*/  IMAD.IADD R123, R123, 0x1, R0.reuse ;  /* 0x000000017b7b7824 */ /* 0x104fe200078e0200 */
[----:B------:R-:W-:Y:S02]  /*cdc0*/  ISETP.GE.AND P1, PT, R116, 0xa, PT ;  /* 0x0000000a7400780c */ /* 0x000fe40003f26270 */
[----:B------:R-:W-:Y:S02]  /*cdd0*/  ISETP.LT.OR P0, PT, R131, 0x9, P0 ;  /* 0x000000098300780c */ /* 0x000fe40000701670 */
[----:B------:R-:W-:Y:S02]  /*cde0*/  LOP3.LUT R218, R218, 0xfffbffff, RZ, 0xc0, !PT ;  /* 0xfffbffffdada7812 */ /* 0x000fe400078ec0ff */
[----:B------:R-:W-:Y:S02]  /*cdf0*/  FSEL R224, R8, -INF , !P0 ;  /* 0xff80000008e07808 */ /* 0x000fe40004000000 */
        /* <DEDUP_REMOVED lines=11> */
[----:B-1----:R-:W-:Y:S02]  /*ceb0*/  FSEL R132, R12, -INF , !P0 ;  /* 0xff8000000c847808 */ /* 0x002fe40004000000 */
        /* <DEDUP_REMOVED lines=128> */
.L_x_265:
[----:B------:R-:W-:Y:S04]  /*d6c0*/  MOV R0, c[0x0][0x32c] ;  /* 0x0000cb0000007a02 */ /* 0x000fe80000000f00 */
[----:B------:R-:W-:Y:S11]  /*d6d0*/  ISETP.NE.AND P0, PT, R0, 0x1, PT ;  /* 0x000000010000780c */ /* 0x000ff60003f05270 */
[----:B------:R-:W-:Y:S02]  /*d6e0*/  @!UPT UIADD3 URZ, URZ, URZ, URZ ;  /* 0x0000003f3f3ff290 */ /* 0x000fe4000fffe03f */
[----:B------:R-:W-:Y:S05]  /*d6f0*/  @P0 IMAD.HI.U32 R0, R16, c[0x0][0x330], RZ ;  /* 0x0000cc0010000a27 */ /* 0x000fea00078e00ff */
[----:B------:R-:W-:Y:S02]  /*d700*/  @P0 SHF.R.U32.HI R16, RZ, c[0x0][0x334], R0 ;  /* 0x0000cd00ff100a19 */ /* 0x000fe40000011600 */
.L_x_266:
[----:B------:R-:W-:Y:S05]  /*d710*/  BSYNC B0 ;  /* 0x0000000000007941 */ /* 0x000fea0003800000 */
.L_x_264:
[----:B------:R-:W-:Y:S05]  /*d720*/  IMAD R117, R16, c[0x0][0x32c], R117 ;  /* 0x0000cb0010757a24 */ /* 0x000fea00078e0275 */
[----:B------:R-:W-:Y:S02]  /*d730*/  IADD3 R0, R117, c[0x0][0x32c], RZ ;  /* 0x0000cb0075007a10 */ /* 0x000fe40007ffe0ff */
[----:B------:R-:W-:Y:S02]  /*d740*/  IMNMX R4, R4, R117, !PT ;  /* 0x0000007504047217 */ /* 0x000fe40007800200 */
[----:B------:R-:W-:Y:S02]  /*d750*/  IMNMX R123, R123, R0, PT ;  /* 0x000000007b7b7217 */ /* 0x000fe40003800200 */
.L_x_263:
[----:B------:R-:W-:Y:S02]  /*d760*/  LOP3.LUT P0, RZ, R218, 0x200000, RZ, 0xc0, !PT ;  /* 0x00200000daff7812 */ /* 0x000fe4000780c0ff */
        /* <DEDUP_REMOVED lines=545> */
.L_x_258:
[----:B------:R-:W1:Y:S01]  /*f980*/  SHFL.BFLY PT, R3, R220, 0x2, 0x1f ;  /* 0x0c401f00dc037f89 */ /* 0x000e6200000e0000 */
[----:B------:R-:W-:-:S02]  /*f990*/  MOV R4, RZ ;  /* 0x000000ff00047202 */ /* 0x000fc40000000f00 */
[----:B------:R-:W-:Y:S01]  /*f9a0*/  PLOP3.LUT P2, PT, PT, PT, PT, 0x8, 0x0 ;  /* 0x000000000000781c */ /* 0x000fe20003f4e170 */
[----:B------:R-:W2:Y:S01]  /*f9b0*/  SHFL.BFLY PT, R2, R219, 0x2, 0x1f ;  /* 0x0c401f00db027f89 */ /* 0x000ea200000e0000 */
[----:B-1----:R-:W-:Y:S01]  /*f9c0*/  FADD.FTZ R6, R3, R220 ;  /* 0x000000dc03067221 */ /* 0x002fe20000010000 */
[----:B------:R-:W-:Y:S01]  /*f9d0*/  MOV R3, RZ ;  /* 0x000000ff00037202 */ /* 0x000fe20000000f00 */
[----:B--2---:R-:W-:-:S03]  /*f9e0*/  FADD.FTZ R7, R2, R219 ;  /* 0x000000db02077221 */ /* 0x004fc60000010000 */
[----:B------:R-:W1:Y:S04]  /*f9f0*/  SHFL.BFLY PT, R5, R6, 0x1, 0x1f ;  /* 0x0c201f0006057f89 */ /* 0x000e6800000e0000 */
[----:B------:R-:W2:Y:S01]  /*fa00*/  SHFL.BFLY PT, R2, R7, 0x1, 0x1f ;  /* 0x0c201f0007027f89 */ /* 0x000ea200000e0000 */
[----:B-1----:R-:W-:Y:S02]  /*fa10*/  FADD.FTZ R5, R6, R5 ;  /* 0x0000000506057221 */ /* 0x002fe40000010000 */
[----:B--2---:R-:W-:-:S03]  /*fa20*/  FADD.FTZ R2, R2, R7 ;  /* 0x0000000702027221 */ /* 0x004fc60000010000 */
[----:B------:R-:W-:Y:S02]  /*fa30*/  FSETP.NE.FTZ.AND P1, PT, R5, RZ, PT ;  /* 0x000000ff0500720b */ /* 0x000fe40003f35000 */
[----:B------:R-:W-:-:S11]  /*fa40*/  FSETP.NE.FTZ.AND P0, PT, R2, RZ, PT ;  /* 0x000000ff0200720b */ /* 0x000fd60003f15000 */
[----:B------:R-:W1:Y:S01]  /*fa50*/  @P1 MUFU.RCP R4, R5 ;  /* 0x0000000500041308 */ /* 0x000e620000001000 */
[----:B------:R-:W-:Y:S02]  /*fa60*/  @P1 MOV R7, 0x3f317218 ;  /* 0x3f31721800071802 */ /* 0x000fe40000000f00 */
[----:B------:R-:W-:-:S03]  /*fa70*/  @P0 MOV R9, 0x3f317218 ;  /* 0x3f31721800090802 */ /* 0x000fc60000000f00 */
[----:B------:R-:W-:Y:S02]  /*fa80*/  @P1 FMUL.FTZ R7, R7, c[0x0][0x2d0] ;  /* 0x0000b40007071a20 */ /* 0x000fe40000410000 */
[----:B------:R-:W2:Y:S01]  /*fa90*/  @P1 MUFU.LG2 R5, R5 ;  /* 0x0000000500051308 */ /* 0x000ea20000000c00 */
[----:B------:R-:W-:-:S07]  /*faa0*/  @P0 FMUL.FTZ R9, R9, c[0x0][0x2d0] ;  /* 0x0000b40009090a20 */ /* 0x000fce0000410000 */
[----:B------:R-:W3:Y:S01]  /*fab0*/  @P0 MUFU.LG2 R6, R2 ;  /* 0x0000000200060308 */ /* 0x000ee20000000c00 */
[C---:B-1----:R-:W-:Y:S02]  /*fac0*/  FMUL.FTZ R112, R4.reuse, R112 ;  /* 0x0000007004707220 */ /* 0x042fe40000410000 */
[C---:B------:R-:W-:Y:S02]  /*fad0*/  FMUL.FTZ R113, R4.reuse, R113 ;  /* 0x0000007104717220 */ /* 0x040fe40000410000 */
[C---:B------:R-:W-:Y:S02]  /*fae0*/  FMUL.FTZ R108, R4.reuse, R108 ;  /* 0x0000006c046c7220 */ /* 0x040fe40000410000 */
[C---:B------:R-:W-:Y:S01]  /*faf0*/  FMUL.FTZ R109, R4.reuse, R109 ;  /* 0x0000006d046d7220 */ /* 0x040fe20000410000 */
[----:B------:R1:W4:Y:S01]  /*fb00*/  @P0 MUFU.RCP R3, R2 ;  /* 0x0000000200030308 */ /* 0x0003220000001000 */
[----:B--2---:R-:W-:Y:S02]  /*fb10*/  @P1 FMUL.FTZ R5, R5, 0.69314718246459960938 ;  /* 0x3f31721805051820 */ /* 0x004fe40000410000 */
[----:B------:R-:W-:-:S02]  /*fb20*/  FMUL.FTZ R68, R4, R68 ;  /* 0x0000004404447220 */ /* 0x000fc40000410000 */
[C---:B------:R-:W-:Y:S02]  /*fb30*/  FMUL.FTZ R69, R4.reuse, R69 ;  /* 0x0000004504457220 */ /* 0x040fe40000410000 */
[----:B------:R-:W-:Y:S02]  /*fb40*/  FMUL.FTZ R72, R4, R72 ;  /* 0x0000004804487220 */ /* 0x000fe40000410000 */
[----:B---3--:R-:W-:Y:S02]  /*fb50*/  @P0 FMUL.FTZ R6, R6, 0.69314718246459960938 ;  /* 0x3f31721806060820 */ /* 0x008fe40000410000 */
[C---:B------:R-:W-:Y:S02]  /*fb60*/  FMUL.FTZ R73, R4.reuse, R73 ;  /* 0x0000004904497220 */ /* 0x040fe40000410000 */
[C---:B------:R-:W-:Y:S02]  /*fb70*/  FMUL.FTZ R76, R4.reuse, R76 ;  /* 0x0000004c044c7220 */ /* 0x040fe40000410000 */
[C---:B------:R-:W-:Y:S01]  /*fb80*/  FMUL.FTZ R77, R4.reuse, R77 ;  /* 0x0000004d044d7220 */ /* 0x040fe20000410000 */
[----:B-1----:R-:W-:Y:S01]  /*fb90*/  MOV R2, 0xff800000 ;  /* 0xff80000000027802 */ /* 0x002fe20000000f00 */
        /* <DEDUP_REMOVED lines=21> */
[----:B------:R-:W-:Y:S01]  /*fcf0*/  FMUL.FTZ R65, R4, R65 ;  /* 0x0000004104417220 */ /* 0x000fe20000410000 */
[----:B------:R-:W-:Y:S01]  /*fd00*/  MOV R4, 0xff800000 ;  /* 0xff80000000047802 */ /* 0x000fe20000000f00 */
[C---:B----4-:R-:W-:Y:S02]  /*fd10*/  FMUL.FTZ R114, R3.reuse, R114 ;  /* 0x0000007203727220 */ /* 0x050fe40000410000 */
        /* <DEDUP_REMOVED lines=30> */
[----:B------:R-:W-:Y:S02]  /*ff00*/  FMUL.FTZ R3, R3, R67 ;  /* 0x0000004303037220 */ /* 0x000fe40000410000 */
[----:B------:R-:W-:-:S02]  /*ff10*/  @P1 FFMA.FTZ R2, R7, R0, R5 ;  /* 0x0000000007021223 */ /* 0x000fc40000010005 */
[----:B------:R-:W-:Y:S02]  /*ff20*/  @P0 FFMA.FTZ R4, R9, R12, R6 ;  /* 0x0000000c09040223 */ /* 0x000fe40000010006 */
.L_x_230:
[----:B------:R-:W-:Y:S05]  /*ff30*/  @P2 BRA `(.L_x_268) ;  /* 0x0000127000002947 */ /* 0x000fea0003800000 */
[----:B------:R-:W1:Y:S01]  /*ff40*/  S2R R0, SR_TID.X ;  /* 0x0000000000007919 */ /* 0x000e620000002100 */
[----:B------:R-:W-:Y:S02]  /*ff50*/  F2FP.BF16.PACK_AB R112, R113, R112 ;  /* 0x000000707170723e */ /* 0x000fe400000010ff */
[----:B------:R-:W-:Y:S01]  /*ff60*/  F2FP.BF16.PACK_AB R114, R115, R114 ;  /* 0x000000727372723e */ /* 0x000fe200000010ff */
[----:B------:R-:W-:Y:S01]  /*ff70*/  BAR.SYNC.DEFER_BLOCKING 0x1, 0x100 ;  /* 0x0044000000007b1d */ /* 0x000fe20000010000 */
[----:B------:R-:W-:Y:S02]  /*ff80*/  F2FP.BF16.PACK_AB R108, R109, R108 ;  /* 0x0000006c6d6c723e */ /* 0x000fe400000010ff */
        /* <DEDUP_REMOVED lines=9> */
[----:B-1----:R-:W-:Y:S02]  /*10020*/  SHF.R.S32.HI R5, RZ, 0x1f, R0 ;  /* 0x0000001fff057819 */ /* 0x002fe40000011400 */
[----:B------:R-:W-:Y:S02]  /*10030*/  F2FP.BF16.PACK_AB R84, R85, R84 ;  /* 0x000000545554723e */ /* 0x000fe400000010ff */
[----:B------:R-:W-:Y:S02]  /*10040*/  LEA.HI R6, R5, R0, RZ, 0x2 ;  /* 0x0000000005067211 */ /* 0x000fe400078f10ff */
[----:B------:R-:W-:Y:S02]  /*10050*/  F2FP.BF16.PACK_AB R86, R87, R86 ;  /* 0x000000565756723e */ /* 0x000fe400000010ff */
[--C-:B------:R-:W-:Y:S02]  /*10060*/  SHF.R.S32.HI R8, RZ, 0x2, R6.reuse ;  /* 0x00000002ff087819 */ /* 0x100fe40000011406 */
[----:B------:R-:W-:-:S02]  /*10070*/  SHF.R.S32.HI R7, RZ, 0x1f, R6 ;  /* 0x0000001fff077819 */ /* 0x000fc40000011406 */
[----:B------:R-:W-:Y:S02]  /*10080*/  LOP3.LUT R9, R6, 0xfffffffc, RZ, 0xc0, !PT ;  /* 0xfffffffc06097812 */ /* 0x000fe400078ec0ff */
[----:B------:R-:W-:Y:S02]  /*10090*/  LEA.HI R7, R7, R8, RZ, 0x3 ;  /* 0x0000000807077211 */ /* 0x000fe400078f18ff */
[----:B------:R-:W-:Y:S01]  /*100a0*/  F2FP.BF16.PACK_AB R88, R89, R88 ;  /* 0x000000585958723e */ /* 0x000fe200000010ff */
[----:B------:R-:W-:Y:S01]  /*100b0*/  IMAD.IADD R9, R0, 0x1, -R9 ;  /* 0x0000000100097824 */ /* 0x000fe200078e0a09 */
[----:B------:R-:W-:Y:S02]  /*100c0*/  LOP3.LUT R7, R7, 0xfffffff8, RZ, 0xc0, !PT ;  /* 0xfffffff807077812 */ /* 0x000fe400078ec0ff */
[----:B------:R-:W-:Y:S02]  /*100d0*/  F2FP.BF16.PACK_AB R90, R91, R90 ;  /* 0x0000005a5b5a723e */ /* 0x000fe400000010ff */
[----:B------:R-:W-:Y:S01]  /*100e0*/  F2FP.BF16.PACK_AB R92, R93, R92 ;  /* 0x0000005c5d5c723e */ /* 0x000fe200000010ff */
[----:B------:R-:W-:Y:S01]  /*100f0*/  IMAD.IADD R8, R8, 0x1, -R7 ;  /* 0x0000000108087824 */ /* 0x000fe200078e0a07 */
[----:B------:R-:W-:-:S02]  /*10100*/  LEA.HI R7, R5, R0, RZ, 0x5 ;  /* 0x0000000005077211 */ /* 0x000fc400078f28ff */
[----:B------:R-:W-:Y:S01]  /*10110*/  F2FP.BF16.PACK_AB R94, R95, R94 ;  /* 0x0000005e5f5e723e */ /* 0x000fe200000010ff */
[C---:B------:R-:W-:Y:S01]  /*10120*/  IMAD.SHL.U32 R10, R8.reuse, 0x40, RZ ;  /* 0x00000040080a7824 */ /* 0x040fe200078e00ff */
[----:B------:R-:W-:Y:S02]  /*10130*/  SHF.R.S32.HI R6, RZ, 0x5, R7 ;  /* 0x00000005ff067819 */ /* 0x000fe40000011407 */
[----:B------:R-:W-:Y:S02]  /*10140*/  LOP3.LUT R12, R8, 0x1, RZ, 0xc0, !PT ;  /* 0x00000001080c7812 */ /* 0x000fe400078ec0ff */
[----:B------:R-:W-:Y:S01]  /*10150*/  LOP3.LUT R10, R10, 0x1c0, RZ, 0xc0, !PT ;  /* 0x000001c00a0a7812 */ /* 0x000fe200078ec0ff */
[----:B------:R-:W-:Y:S01]  /*10160*/  IMAD R11, R6, 0x200, R9 ;  /* 0x00000200060b7824 */ /* 0x000fe200078e0209 */
[----:B------:R-:W-:Y:S02]  /*10170*/  ISETP.NE.U32.AND P0, PT, R12, 0x1, PT ;  /* 0x000000010c00780c */ /* 0x000fe40003f05070 */
[----:B------:R-:W-:-:S02]  /*10180*/  LEA.HI R10, R10, R10, RZ, 0x1d ;  /* 0x0000000a0a0a7211 */ /* 0x000fc400078fe8ff */
[----:B------:R-:W-:Y:S01]  /*10190*/  R2P PR, R8, 0x6 ;  /* 0x0000000608007804 */ /* 0x000fe20000000000 */
[----:B------:R-:W-:Y:S01]  /*101a0*/  IMAD.MOV.U32 R8, RZ, RZ, 0x20 ;  /* 0x00000020ff087424 */ /* 0x000fe200078e00ff */
[----:B------:R-:W-:Y:S01]  /*101b0*/  F2FP.BF16.PACK_AB R96, R97, R96 ;  /* 0x000000606160723e */ /* 0x000fe200000010ff */
[----:B------:R-:W-:Y:S01]  /*101c0*/  IMAD.U32 R10, R11, 0x2, R10 ;  /* 0x000000020b0a7824 */ /* 0x000fe200078e000a */
[----:B------:R-:W-:Y:S02]  /*101d0*/  F2FP.BF16.PACK_AB R98, R99, R98 ;  /* 0x000000626362723e */ /* 0x000fe400000010ff */
[----:B------:R-:W-:Y:S01]  /*101e0*/  SEL R8, R8, 0xffffffe0, !P1 ;  /* 0xffffffe008087807 */ /* 0x000fe20004800000 */
[----:B------:R-:W-:Y:S01]  /*101f0*/  IMAD.SHL.U32 R11, R10, 0x2, RZ ;  /* 0x000000020a0b7824 */ /* 0x000fe200078e00ff */
[----:B------:R-:W-:Y:S02]  /*10200*/  F2FP.BF16.PACK_AB R100, R101, R100 ;  /* 0x000000646564723e */ /* 0x000fe400000010ff */
[----:B------:R-:W-:Y:S01]  /*10210*/  F2FP.BF16.PACK_AB R102, R103, R102 ;  /* 0x000000666766723e */ /* 0x000fe200000010ff */
[C---:B------:R-:W-:Y:S01]  /*10220*/  IMAD.IADD R15, R11.reuse, 0x1, R8 ;  /* 0x000000010b0f7824 */ /* 0x040fe200078e0208 */
[C---:B------:R-:W-:Y:S01]  /*10230*/  IADD3 R10, R11.reuse, 0x80, RZ ;  /* 0x000000800b0a7810 */ /* 0x040fe20007ffe0ff */
[----:B------:R-:W-:Y:S01]  /*10240*/  STS [R11+0x80], R112 ;  /* 0x000080700b007388 */ /* 0x000fe20000000800 */
[----:B------:R-:W-:-:S02]  /*10250*/  IADD3 R13, R11, 0x70, RZ ;  /* 0x000000700b0d7810 */ /* 0x000fc40007ffe0ff */
[----:B------:R-:W-:Y:S01]  /*10260*/  @P0 IADD3 R13, R10, 0x10, RZ ;  /* 0x000000100a0d0810 */ /* 0x000fe20007ffe0ff */
[----:B------:R-:W-:Y:S01]  /*10270*/  IMAD.MOV.U32 R10, RZ, RZ, 0x40 ;  /* 0x00000040ff0a7424 */ /* 0x000fe200078e00ff */
[----:B------:R-:W-:Y:S01]  /*10280*/  STS [R11+0x480], R114 ;  /* 0x000480720b007388 */ /* 0x000fe20000000800 */
[----:B------:R-:W-:Y:S02]  /*10290*/  F2FP.BF16.PACK_AB R104, R105, R104 ;  /* 0x000000686968723e */ /* 0x000fe400000010ff */
[--C-:B------:R-:W-:Y:S01]  /*102a0*/  IMAD.IADD R17, R8, 0x1, R13.reuse ;  /* 0x0000000108117824 */ /* 0x100fe200078e020d */
[----:B------:R-:W-:Y:S01]  /*102b0*/  SEL R10, R10, 0xffffffc0, !P2 ;  /* 0xffffffc00a0a7807 */ /* 0x000fe20005000000 */
[----:B------:R-:W-:Y:S01]  /*102c0*/  STS [R13], R108 ;  /* 0x0000006c0d007388 */ /* 0x000fe20000000800 */
[----:B------:R-:W-:Y:S02]  /*102d0*/  F2FP.BF16.PACK_AB R106, R107, R106 ;  /* 0x0000006a6b6a723e */ /* 0x000fe400000010ff */
        /* <DEDUP_REMOVED lines=8> */
[----:B------:R-:W-:-:S02]  /*10360*/  F2FP.BF16.PACK_AB R56, R57, R56 ;  /* 0x000000383938723e */ /* 0x000fc400000010ff */
[----:B------:R-:W-:Y:S01]  /*10370*/  STS [R15+0x480], R70 ;  /* 0x000480460f007388 */ /* 0x000fe20000000800 */
[----:B------:R-:W-:Y:S02]  /*10380*/  F2FP.BF16.PACK_AB R58, R59, R58 ;  /* 0x0000003a3b3a723e */ /* 0x000fe400000010ff */
        /* <DEDUP_REMOVED lines=28> */
[----:B------:R1:W-:Y:S01]  /*10550*/  STS [R19+0x4480], R54 ;  /* 0x0044803613007388 */ /* 0x0003e20000000800 */
[----:B---3--:R-:W-:-:S03]  /*10560*/  IMAD.WIDE R12, R210, R11, c[0x0][0x500] ;  /* 0x00014000d20c7625 */ /* 0x008fc600078e020b */
[----:B------:R3:W-:Y:S04]  /*10570*/  STS [R21+0x4000], R56 ;  /* 0x0040003815007388 */ /* 0x0007e80000000800 */
        /* <DEDUP_REMOVED lines=8> */
[----:B----4-:R-:W4:Y:S04]  /*10600*/  @P0 LDG.E R15, [R12.64] ;  /* 0x0000000a0c0f0981 */ /* 0x010f28000c1e1900 */
[----:B------:R3:W5:Y:S01]  /*10610*/  @P1 LDG.E R8, [R10.64] ;  /* 0x0000000a0a081981 */ /* 0x000762000c1e1900 */
[----:B-1----:R-:W-:Y:S02]  /*10620*/  CS2R R18, SRZ ;  /* 0x0000000000127805 */ /* 0x002fe4000001ff00 */
[--C-:B----4-:R-:W-:Y:S01]  /*10630*/  @P0 SHF.R.S32.HI R19, RZ, 0x1f, R15.reuse ;  /* 0x0000001fff130819 */ /* 0x110fe2000001140f */
[----:B------:R-:W-:Y:S01]  /*10640*/  @P0 IMAD.MOV.U32 R18, RZ, RZ, R15 ;  /* 0x000000ffff120224 */ /* 0x000fe200078e000f */
[----:B------:R-:W-:Y:S05]  /*10650*/  @P1 BRA `(.L_x_269) ;  /* 0x0000004000001947 */ /* 0x000fea0003800000 */
[----:B---3--:R-:W-:Y:S05]  /*10660*/  @!P0 BRA `(.L_x_269) ;  /* 0x0000003000008947 */ /* 0x008fea0003800000 */
[----:B-----5:R-:W3:Y:S04]  /*10670*/  LDG.E R8, [R12.64] ;  /* 0x0000000a0c087981 */ /* 0x020ee8000c1e1900 */
[----:B------:R-:W3:Y:S02]  /*10680*/  LDG.E R3, [R12.64+0x4] ;  /* 0x0000040a0c037981 */ /* 0x000ee4000c1e1900 */
[----:B---3--:R-:W-:-:S02]  /*10690*/  IADD3 R8, -R8, R3, RZ ;  /* 0x0000000308087210 */ /* 0x008fc40007ffe1ff */
.L_x_269:
[----:B---3--:R-:W1:Y:S01]  /*106a0*/  S2R R10, SR_CTAID.Y ;  /* 0x00000000000a7919 */ /* 0x008e620000002600 */
[----:B------:R-:W-:Y:S01]  /*106b0*/  LOP3.LUT R3, R7, 0xffffffe0, RZ, 0xc0, !PT ;  /* 0xffffffe007037812 */ /* 0x000fe200078ec0ff */
[----:B------:R-:W-:Y:S01]  /*106c0*/  IMAD.MOV.U32 R13, RZ, RZ, c[0x0][0x4e8] ;  /* 0x00013a00ff0d7624 */ /* 0x000fe200078e00ff */
[----:B------:R-:W-:Y:S01]  /*106d0*/  SHF.R.S32.HI R7, RZ, 0x1f, R6 ;  /* 0x0000001fff077819 */ /* 0x000fe20000011406 */
[----:B------:R-:W3:Y:S01]  /*106e0*/  S2R R40, SR_CTAID.X ;  /* 0x0000000000287919 */ /* 0x000ee20000002500 */
[----:B------:R-:W-:Y:S01]  /*106f0*/  MOV R16, R18 ;  /* 0x0000001200107202 */ /* 0x000fe20000000f00 */
[----:B------:R-:W-:Y:S01]  /*10700*/  IMAD.IADD R12, R0, 0x1, -R3 ;  /* 0x00000001000c7824 */ /* 0x000fe200078e0a03 */
[----:B------:R-:W-:Y:S01]  /*10710*/  LEA.HI R7, R7, R6, RZ, 0x3 ;  /* 0x0000000607077211 */ /* 0x000fe200078f18ff */
[----:B------:R-:W-:Y:S01]  /*10720*/  IMAD.MOV.U32 R17, RZ, RZ, R19 ;  /* 0x000000ffff117224 */ /* 0x000fe200078e0013 */
[----:B------:R-:W-:Y:S01]  /*10730*/  LEA.HI R3, R9, R9, RZ, 0x1 ;  /* 0x0000000909037211 */ /* 0x000fe200078f08ff */
[----:B------:R-:W-:Y:S01]  /*10740*/  IMAD R15, R19, c[0x0][0x3a0], RZ ;  /* 0x0000e800130f7a24 */ /* 0x000fe200078e02ff */
[----:B------:R-:W-:Y:S01]  /*10750*/  SHF.R.S32.HI R11, RZ, 0x1f, R12 ;  /* 0x0000001fff0b7819 */ /* 0x000fe2000001140c */
[----:B------:R-:W-:Y:S01]  /*10760*/  BSSY B0, `(.L_x_270) ;  /* 0x0000074000007945 */ /* 0x000fe20003800000 */
[----:B------:R-:W-:Y:S01]  /*10770*/  LOP3.LUT R7, R7, 0xffffff8, RZ, 0xc0, !PT ;  /* 0x0ffffff807077812 */ /* 0x000fe200078ec0ff */
[C---:B------:R-:W-:Y:S01]  /*10780*/  IMAD R15, R18.reuse, c[0x0][0x3a4], R15 ;  /* 0x0000e900120f7a24 */ /* 0x040fe200078e020f */
[----:B------:R-:W-:Y:S01]  /*10790*/  LEA.HI R11, R11, R12, RZ, 0x2 ;  /* 0x0000000c0b0b7211 */ /* 0x000fe200078f10ff */
[----:B------:R-:W-:Y:S01]  /*107a0*/  IMAD.WIDE.U32 R18, R18, c[0x0][0x3a0], RZ ;  /* 0x0000e80012127a25 */ /* 0x000fe200078e00ff */
[----:B------:R-:W-:-:S02]  /*107b0*/  IADD3 R7, R6, -R7, RZ ;  /* 0x8000000706077210 */ /* 0x000fc40007ffe0ff */
[----:B------:R-:W-:Y:S02]  /*107c0*/  LOP3.LUT R6, R3, 0x1ffffffe, RZ, 0xc0, !PT ;  /* 0x1ffffffe03067812 */ /* 0x000fe400078ec0ff */
[----:B------:R-:W-:Y:S02]  /*107d0*/  SHF.R.S32.HI R14, RZ, 0x2, R11 ;  /* 0x00000002ff0e7819 */ /* 0x000fe4000001140b */
[----:B------:R-:W-:Y:S01]  /*107e0*/  ISETP.NE.AND P1, PT, R13, 0x1, PT ;  /* 0x000000010d00780c */ /* 0x000fe20003f25270 */
[----:B-1----:R-:W-:Y:S01]  /*107f0*/  IMAD.WIDE.U32 R16, R10, c[0x0][0x490], R16 ;  /* 0x000124000a107a25 */ /* 0x002fe200078e0010 */
[----:B------:R-:W-:Y:S02]  /*10800*/  SHF.R.S32.HI R13, RZ, 0x1f, R10 ;  /* 0x0000001fff0d7819 */ /* 0x000fe4000001140a */
[----:B------:R-:W-:Y:S01]  /*10810*/  LOP3.LUT P2, RZ, R12, 0x3, RZ, 0xc0, !PT ;  /* 0x000000030cff7812 */ /* 0x000fe2000784c0ff */
[----:B------:R-:W-:Y:S01]  /*10820*/  IMAD.IADD R12, R9, 0x1, -R6 ;  /* 0x00000001090c7824 */ /* 0x000fe200078e0a06 */
[-C--:B------:R-:W-:Y:S01]  /*10830*/  LEA.HI R11, R5, R0.reuse, RZ, 0x3 ;  /* 0x00000000050b7211 */ /* 0x080fe200078f18ff */
[----:B------:R-:W-:Y:S01]  /*10840*/  IMAD R3, R7, 0x10, R14 ;  /* 0x0000001007037824 */ /* 0x000fe200078e020e */
[----:B------:R-:W-:Y:S01]  /*10850*/  LEA.HI R6, R5, R0, RZ, 0x6 ;  /* 0x0000000005067211 */ /* 0x000fe200078f30ff */
[----:B------:R-:W-:Y:S01]  /*10860*/  IMAD R5, R13, c[0x0][0x490], RZ ;  /* 0x000124000d057a24 */ /* 0x000fe200078e02ff */
[----:B------:R-:W-:Y:S01]  /*10870*/  LOP3.LUT R9, R11, 0xfffffff8, RZ, 0xc0, !PT ;  /* 0xfffffff80b097812 */ /* 0x000fe200078ec0ff */
[----:B------:R-:W-:Y:S01]  /*10880*/  IMAD R7, R12, 0x8, R3 ;  /* 0x000000080c077824 */ /* 0x000fe200078e0203 */
[----:B------:R-:W-:Y:S01]  /*10890*/  IADD3 R19, R19, R15, RZ ;  /* 0x0000000f13137210 */ /* 0x000fe20007ffe0ff */
[----:B------:R-:W-:Y:S01]  /*108a0*/  IMAD R5, R10, c[0x0][0x494], R5 ;  /* 0x000125000a057a24 */ /* 0x000fe200078e0205 */
[----:B------:R-:W-:Y:S01]  /*108b0*/  SHF.R.S32.HI R15, RZ, 0x1f, R210 ;  /* 0x0000001fff0f7819 */ /* 0x000fe200000114d2 */
[----:B---3--:R-:W-:Y:S01]  /*108c0*/  IMAD R7, R40, 0x80, R7 ;  /* 0x0000008028077824 */ /* 0x008fe200078e0207 */
[----:B------:R-:W-:Y:S01]  /*108d0*/  SEL R14, R210, RZ, !P0 ;  /* 0x000000ffd20e7207 */ /* 0x000fe20004000000 */
[----:B------:R-:W-:Y:S01]  /*108e0*/  IMAD.IADD R0, R0, 0x1, -R9 ;  /* 0x0000000100007824 */ /* 0x000fe200078e0a09 */
[----:B------:R-:W-:Y:S01]  /*108f0*/  IADD3 R17, R17, R5, RZ ;  /* 0x0000000511117210 */ /* 0x000fe20007ffe0ff */
[----:B------:R-:W-:Y:S01]  /*10900*/  @P1 IMAD.HI.U32 R5, R7, c[0x0][0x4ec], RZ ;  /* 0x00013b0007051a27 */ /* 0x000fe200078e00ff */
[----:B------:R-:W-:-:S03]  /*10910*/  SEL R15, R15, RZ, !P0 ;  /* 0x000000ff0f0f7207 */ /* 0x000fc60004000000 */
[----:B------:R-:W-:Y:S01]  /*10920*/  IMAD.MOV.U32 R9, RZ, RZ, R7 ;  /* 0x000000ffff097224 */ /* 0x000fe200078e0007 */
[----:B------:R-:W-:Y:S01]  /*10930*/  @P1 SHF.R.U32.HI R9, RZ, c[0x0][0x4f0], R5 ;  /* 0x00013c00ff091a19 */ /* 0x000fe20000011605 */
[----:B------:R-:W-:Y:S01]  /*10940*/  IMAD R13, R13, c[0x0][0x3e8], RZ ;  /* 0x0000fa000d0d7a24 */ /* 0x000fe200078e02ff */
[----:B------:R-:W-:Y:S01]  /*10950*/  SHF.R.S32.HI R5, RZ, 0x3, R11 ;  /* 0x00000003ff057819 */ /* 0x000fe2000001140b */
[----:B------:R-:W-:Y:S01]  /*10960*/  IMAD.WIDE.U32 R18, R10, c[0x0][0x3e8], R18 ;  /* 0x0000fa000a127a25 */ /* 0x000fe200078e0012 */
[----:B------:R-:W-:-:S03]  /*10970*/  SHF.R.S32.HI R20, RZ, 0x1f, R9 ;  /* 0x0000001fff147819 */ /* 0x000fc60000011409 */
[----:B------:R-:W-:Y:S02]  /*10980*/  IMAD R13, R10, c[0x0][0x3ec], R13 ;  /* 0x0000fb000a0d7a24 */ /* 0x000fe400078e020d */
[----:B------:R-:W-:Y:S02]  /*10990*/  IMAD.MOV R10, RZ, RZ, -R9 ;  /* 0x000000ffff0a7224 */ /* 0x000fe400078e0a09 */
[----:B------:R-:W-:Y:S02]  /*109a0*/  IMAD R11, R15, c[0x0][0x498], RZ ;  /* 0x000126000f0b7a24 */ /* 0x000fe400078e02ff */
[----:B------:R-:W-:-:S04]  /*109b0*/  IMAD.WIDE.U32 R16, R14, c[0x0][0x498], R16 ;  /* 0x000126000e107a25 */ /* 0x000fc800078e0010 */
[----:B------:R-:W-:Y:S01]  /*109c0*/  IMAD R10, R10, c[0x0][0x4e8], R7 ;  /* 0x00013a000a0a7a24 */ /* 0x000fe200078e0207 */
[----:B------:R-:W-:Y:S01]  /*109d0*/  IADD3 R16, P0, R9, R16, RZ ;  /* 0x0000001009107210 */ /* 0x000fe20007f1e0ff */
[----:B------:R-:W-:Y:S01]  /*109e0*/  IMAD.IADD R19, R19, 0x1, R13 ;  /* 0x0000000113137824 */ /* 0x000fe200078e020d */
[----:B------:R-:W-:Y:S01]  /*109f0*/  LEA R13, R0, R5, 0x5 ;  /* 0x00000005000d7211 */ /* 0x000fe200078e28ff */
[----:B------:R-:W-:Y:S01]  /*10a00*/  IMAD R7, R14, c[0x0][0x49c], R11 ;  /* 0x000127000e077a24 */ /* 0x000fe200078e020b */
[----:B------:R-:W-:Y:S01]  /*10a10*/  SHF.R.S32.HI R11, RZ, 0x1f, R10 ;  /* 0x0000001fff0b7819 */ /* 0x000fe2000001140a */
[----:B------:R-:W-:Y:S02]  /*10a20*/  IMAD.SHL.U32 R0, R0, 0x8, RZ ;  /* 0x0000000800007824 */ /* 0x000fe400078e00ff */
[----:B------:R-:W-:Y:S01]  /*10a30*/  IMAD R13, R40, 0x80, R13 ;  /* 0x00000080280d7824 */ /* 0x000fe200078e020d */
[----:B------:R-:W-:Y:S01]  /*10a40*/  IADD3.X R17, R20, R17, R7, P0, !PT ;  /* 0x0000001114117210 */ /* 0x000fe200007fe407 */
[----:B------:R-:W-:Y:S01]  /*10a50*/  IMAD R11, R11, c[0x0][0x488], RZ ;  /* 0x000122000b0b7a24 */ /* 0x000fe200078e02ff */
[----:B------:R-:W-:Y:S01]  /*10a60*/  IADD3 R36, R0, 0x40, RZ ;  /* 0x0000004000247810 */ /* 0x000fe20007ffe0ff */
[----:B------:R-:W-:Y:S01]  /*10a70*/  @P1 IMAD.HI.U32 R12, R13, c[0x0][0x4ec], RZ ;  /* 0x00013b000d0c1a27 */ /* 0x000fe200078e00ff */
[----:B------:R-:W-:-:S03]  /*10a80*/  MOV R9, R13 ;  /* 0x0000000d00097202 */ /* 0x000fc60000000f00 */
[----:B------:R-:W-:Y:S01]  /*10a90*/  IMAD.WIDE.U32 R16, R10, c[0x0][0x488], R16 ;  /* 0x000122000a107a25 */ /* 0x000fe200078e0010 */
[----:B------:R-:W-:-:S03]  /*10aa0*/  @P1 SHF.R.U32.HI R9, RZ, c[0x0][0x4f0], R12 ;  /* 0x00013c00ff091a19 */ /* 0x000fc6000001160c */
[----:B------:R-:W-:Y:S01]  /*10ab0*/  IMAD R11, R10, c[0x0][0x48c], R11 ;  /* 0x000123000a0b7a24 */ /* 0x000fe200078e020b */
[----:B------:R-:W-:Y:S01]  /*10ac0*/  LEA R12, P0, R16, c[0x0][0x450], 0x2 ;  /* 0x00011400100c7a11 */ /* 0x000fe200078010ff */
[----:B------:R-:W-:Y:S02]  /*10ad0*/  IMAD.SHL.U32 R7, R5, 0x40, RZ ;  /* 0x0000004005077824 */ /* 0x000fe400078e00ff */
[----:B------:R-:W-:Y:S01]  /*10ae0*/  IMAD R15, R15, c[0x0][0x3f0], RZ ;  /* 0x0000fc000f0f7a24 */ /* 0x000fe200078e02ff */
[----:B------:R-:W-:Y:S01]  /*10af0*/  IADD3 R11, R17, R11, RZ ;  /* 0x0000000b110b7210 */ /* 0x000fe20007ffe0ff */
[----:B------:R-:W-:Y:S01]  /*10b00*/  SHFL.IDX PT, R42, R12, RZ, 0x1c1f ;  /* 0x001c1fff0c2a7589 */ /* 0x000fe200000e0000 */
[----:B------:R-:W-:Y:S01]  /*10b10*/  LOP3.LUT R7, R7, 0x1c0, RZ, 0xc0, !PT ;  /* 0x000001c007077812 */ /* 0x000fe200078ec0ff */
[----:B------:R-:W-:Y:S01]  /*10b20*/  IMAD R17, R14, c[0x0][0x3f4], R15 ;  /* 0x0000fd000e117a24 */ /* 0x000fe200078e020f */
[----:B------:R-:W-:Y:S01]  /*10b30*/  LEA.HI.X R11, R16, c[0x0][0x454], R11, 0x2, P0 ;  /* 0x00011500100b7a11 */ /* 0x000fe200000f140b */
[----:B------:R-:W-:Y:S01]  /*10b40*/  SHFL.IDX PT, R34, R12, 0x1, 0x1c1f ;  /* 0x003c1f000c227f89 */ /* 0x000fe200000e0000 */
[----:B------:R-:W-:Y:S01]  /*10b50*/  LOP3.LUT R10, R7, 0x38, R0, 0xf8, !PT ;  /* 0x00000038070a7812 */ /* 0x000fe200078ef800 */
[----:B------:R-:W-:Y:S01]  /*10b60*/  IMAD.WIDE.U32 R14, R14, c[0x0][0x3f0], R18 ;  /* 0x0000fc000e0e7a25 */ /* 0x000fe200078e0012 */
[----:B------:R-:W-:Y:S01]  /*10b70*/  SHF.R.U32.HI R7, RZ, 0x3, R7 ;  /* 0x00000003ff077819 */ /* 0x000fe20000011607 */
[----:B------:R-:W1:Y:S01]  /*10b80*/  SHFL.IDX PT, R43, R11, RZ, 0x1c1f ;  /* 0x001c1fff0b2b7589 */ /* 0x000e6200000e0000 */
[----:B------:R-:W-:Y:S01]  /*10b90*/  LEA R16, R40, R3, 0x7 ;  /* 0x0000000328107211 */ /* 0x000fe200078e38ff */
[--C-:B------:R-:W-:Y:S01]  /*10ba0*/  IMAD.MOV R32, RZ, RZ, -R9.reuse ;  /* 0x000000ffff207224 */ /* 0x100fe200078e0a09 */
[----:B------:R-:W-:Y:S01]  /*10bb0*/  LOP3.LUT R7, R10, R7, RZ, 0x3c, !PT ;  /* 0x000000070a077212 */ /* 0x000fe200078e3cff */
[----:B------:R-:W3:Y:S01]  /*10bc0*/  SHFL.IDX PT, R35, R11, 0x1, 0x1c1f ;  /* 0x003c1f000b237f89 */ /* 0x000ee200000e0000 */
[----:B------:R-:W-:Y:S01]  /*10bd0*/  SHF.R.S32.HI R10, RZ, 0x1f, R9 ;  /* 0x0000001fff0a7819 */ /* 0x000fe20000011409 */
[----:B-----5:R-:W-:Y:S01]  /*10be0*/  IMAD R3, R8, c[0x0][0x4e8], RZ ;  /* 0x00013a0008037a24 */ /* 0x020fe200078e02ff */
[----:B------:R-:W-:Y:S01]  /*10bf0*/  IADD3 R8, R16, 0x8, RZ ;  /* 0x0000000810087810 */ /* 0x000fe20007ffe0ff */
[----:B------:R-:W-:Y:S01]  /*10c00*/  IMAD.IADD R15, R15, 0x1, R17 ;  /* 0x000000010f0f7824 */ /* 0x000fe200078e0211 */
[----:B------:R-:W-:Y:S01]  /*10c10*/  LEA R40, R40, R5, 0x7 ;  /* 0x0000000528287211 */ /* 0x000fe200078e38ff */
[----:B------:R-:W-:Y:S01]  /*10c20*/  IMAD R32, R32, c[0x0][0x4e8], R13 ;  /* 0x00013a0020207a24 */ /* 0x000fe200078e020d */
[-C--:B------:R-:W-:Y:S01]  /*10c30*/  ISETP.GE.OR P0, PT, R16, R3.reuse, P2 ;  /* 0x000000031000720c */ /* 0x080fe20001706670 */
[----:B------:R-:W-:Y:S01]  /*10c40*/  IMAD R10, R10, c[0x0][0x3e0], RZ ;  /* 0x0000f8000a0a7a24 */ /* 0x000fe200078e02ff */
[----:B------:R-:W-:Y:S01]  /*10c50*/  ISETP.GE.OR P2, PT, R8, R3, P2 ;  /* 0x000000030800720c */ /* 0x000fe20001746670 */
[----:B------:R-:W-:-:S02]  /*10c60*/  IMAD.SHL.U32 R6, R6, 0x8, RZ ;  /* 0x0000000806067824 */ /* 0x000fc400078e00ff */
[C---:B------:R-:W-:Y:S02]  /*10c70*/  IMAD R10, R9.reuse, c[0x0][0x3e4], R10 ;  /* 0x0000f900090a7a24 */ /* 0x040fe400078e020a */
[----:B------:R-:W-:Y:S01]  /*10c80*/  IMAD.WIDE.U32 R14, R9, c[0x0][0x3e0], R14 ;  /* 0x0000f800090e7a25 */ /* 0x000fe200078e000e */
[----:B------:R-:W-:Y:S02]  /*10c90*/  SHF.R.S32.HI R9, RZ, 0x1f, R32 ;  /* 0x0000001fff097819 */ /* 0x000fe40000011420 */
[----:B------:R-:W-:Y:S01]  /*10ca0*/  LOP3.LUT R7, R7, 0x7ffffe00, R6, 0xf8, !PT ;  /* 0x7ffffe0007077812 */ /* 0x000fe200078ef806 */
[----:B------:R-:W-:Y:S02]  /*10cb0*/  IMAD.IADD R15, R15, 0x1, R10 ;  /* 0x000000010f0f7824 */ /* 0x000fe400078e020a */
[----:B------:R-:W-:Y:S01]  /*10cc0*/  IMAD R9, R9, c[0x0][0x3d8], RZ ;  /* 0x0000f60009097a24 */ /* 0x000fe200078e02ff */
[----:B------:R-:W-:Y:S01]  /*10cd0*/  SHF.L.U32 R41, R7, 0x1, RZ ;  /* 0x0000000107297819 */ /* 0x000fe200000006ff */
[----:B-1----:R1:W-:Y:S02]  /*10ce0*/  @!P0 ST.E [R42.64], R2 ;  /* 0x000000022a008985 */ /* 0x0023e4000c10190a */
[----:B------:R-:W-:-:S02]  /*10cf0*/  IMAD R6, R32, c[0x0][0x3dc], R9 ;  /* 0x0000f70020067a24 */ /* 0x000fc400078e0209 */
[----:B------:R-:W-:Y:S01]  /*10d00*/  IMAD.WIDE.U32 R32, R32, c[0x0][0x3d8], R14 ;  /* 0x0000f60020207a25 */ /* 0x000fe200078e000e */
[----:B---3--:R1:W-:Y:S03]  /*10d10*/  @!P2 ST.E [R34.64], R4 ;  /* 0x000000042200a985 */ /* 0x0083e6000c10190a */
[----:B------:R-:W-:Y:S01]  /*10d20*/  IMAD.IADD R6, R33, 0x1, R6 ;  /* 0x0000000121067824 */ /* 0x000fe200078e0206 */
[----:B------:R1:W3:Y:S01]  /*10d30*/  LDS.128 R28, [R41+0x1080] ;  /* 0x00108000291c7984 */ /* 0x0002e20000000c00 */
[----:B------:R-:W-:-:S03]  /*10d40*/  LEA R38, P0, R32, c[0x0][0x380], 0x1 ;  /* 0x0000e00020267a11 */ /* 0x000fc600078008ff */
[----:B------:R1:W4:Y:S01]  /*10d50*/  LDS.128 R24, [R41+0x2080] ;  /* 0x0020800029187984 */ /* 0x0003220000000c00 */
[----:B------:R-:W-:Y:S02]  /*10d60*/  LEA.HI.X R37, R32, c[0x0][0x384], R6, 0x1, P0 ;  /* 0x0000e10020257a11 */ /* 0x000fe400000f0c06 */
[----:B------:R-:W-:Y:S01]  /*10d70*/  ISETP.GE.AND P0, PT, R40, R3, PT ;  /* 0x000000032800720c */ /* 0x000fe20003f06270 */
[----:B------:R1:W2:Y:S04]  /*10d80*/  LDS.128 R20, [R41+0x3080] ;  /* 0x0030800029147984 */ /* 0x0002a80000000c00 */
        /* <DEDUP_REMOVED lines=17> */
.L_x_271:
[----:B------:R-:W-:Y:S05]  /*10ea0*/  BSYNC B0 ;  /* 0x0000000000007941 */ /* 0x000fea0003800000 */
.L_x_270:
        /* <DEDUP_REMOVED lines=15> */
.L_x_273:
[----:B------:R-:W-:Y:S05]  /*10fa0*/  BSYNC B0 ;  /* 0x0000000000007941 */ /* 0x000fea0003800000 */
.L_x_272:
[----:B------:R-:W-:Y:S01]  /*10fb0*/  IADD3 R2, R40, 0x40, RZ ;  /* 0x0000004028027810 */ /* 0x000fe20007ffe0ff */
[----:B---34-:R3:W4:Y:S01]  /*10fc0*/  SHFL.IDX PT, R7, R37, 0x2, 0x181f ;  /* 0x00581f0025077f89 */ /* 0x01872200000e0000 */
[----:B------:R-:W-:Y:S02]  /*10fd0*/  BSSY B0, `(.L_x_274) ;  /* 0x000000d000007945 */ /* 0x000fe40003800000 */
[----:B------:R-:W-:Y:S01]  /*10fe0*/  ISETP.GE.AND P0, PT, R2, R3, PT ;  /* 0x000000030200720c */ /* 0x000fe20003f06270 */
[----:B------:R3:W1:-:S12]  /*10ff0*/  SHFL.IDX PT, R6, R38, 0x2, 0x181f ;  /* 0x00581f0026067f89 */ /* 0x00065800000e0000 */
[----:B------:R-:W-:Y:S05]  /*11000*/  @P0 BRA `(.L_x_275) ;  /* 0x0000009000000947 */ /* 0x000fea0003800000 */
[----:B------:R-:W-:Y:S02]  /*11010*/  ISETP.GE.AND P0, PT, R36, c[0x0][0x3c8], PT ;  /* 0x0000f20024007a0c */ /* 0x000fe40003f06270 */
[----:B------:R-:W-:-:S11]  /*11020*/  ISETP.GE.AND P1, PT, R0, c[0x0][0x3c8], PT ;  /* 0x0000f20000007a0c */ /* 0x000fd60003f26270 */
[----:B------:R-:W-:-:S04]  /*11030*/  @!P0 SHF.R.S32.HI R5, RZ, 0x1f, R36 ;  /* 0x0000001fff058819 */ /* 0x000fc80000011424 */
[----:B------:R-:W-:Y:S01]  /*11040*/  @!P0 LEA.HI R2, R5, R36, RZ, 0x3 ;  /* 0x0000002405028211 */ /* 0x000fe200078f18ff */
[----:B-1--4-:R-:W-:-:S03]  /*11050*/  @!P1 IMAD.WIDE R4, R0, 0x2, R6 ;  /* 0x0000000200049825 */ /* 0x012fc600078e0206 */
[----:B------:R-:W-:Y:S02]  /*11060*/  @!P0 LOP3.LUT R2, R2, 0xfffffff8, RZ, 0xc0, !PT ;  /* 0xfffffff802028812 */ /* 0x000fe400078ec0ff */
[----:B------:R1:W-:Y:S03]  /*11070*/  @!P1 ST.E.128 [R4.64], R24 ;  /* 0x0000001804009985 */ /* 0x0003e6000c101d0a */
[----:B------:R-:W-:-:S05]  /*11080*/  @!P0 IMAD.WIDE R6, R2, 0x2, R6 ;  /* 0x0000000202068825 */ /* 0x000fca00078e0206 */
[----:B------:R1:W-:Y:S02]  /*11090*/  @!P0 ST.E.128 [R6.64], R12 ;  /* 0x0000000c06008985 */ /* 0x0003e4000c101d0a */
.L_x_275:
[----:B------:R-:W-:Y:S05]  /*110a0*/  BSYNC B0 ;  /* 0x0000000000007941 */ /* 0x000fea0003800000 */
.L_x_274:
[----:B------:R-:W-:Y:S01]  /*110b0*/  IADD3 R40, R40, 0x60, RZ ;  /* 0x0000006028287810 */ /* 0x000fe20007ffe0ff */
[----:B-1----:R1:W3:Y:S03]  /*110c0*/  SHFL.IDX PT, R5, R37, 0x3, 0x181f ;  /* 0x00781f0025057f89 */ /* 0x0022e600000e0000 */
[----:B------:R-:W-:Y:S01]  /*110d0*/  ISETP.GE.AND P0, PT, R40, R3, PT ;  /* 0x000000032800720c */ /* 0x000fe20003f06270 */
[----:B------:R1:W4:-:S12]  /*110e0*/  SHFL.IDX PT, R4, R38, 0x3, 0x181f ;  /* 0x00781f0026047f89 */ /* 0x00031800000e0000 */
[----:B------:R-:W-:Y:S05]  /*110f0*/  @P0 EXIT ;  /* 0x000000000000094d */ /* 0x000fea0003800000 */
[----:B------:R-:W-:-:S13]  /*11100*/  ISETP.GE.AND P0, PT, R0, c[0x0][0x3c8], PT ;  /* 0x0000f20000007a0c */ /* 0x000fda0003f06270 */
[----:B---34-:R-:W-:-:S05]  /*11110*/  @!P0 IMAD.WIDE R2, R0, 0x2, R4 ;  /* 0x0000000200028825 */ /* 0x018fca00078e0204 */
[----:B--2---:R2:W-:Y:S01]  /*11120*/  @!P0 ST.E.128 [R2.64], R20 ;  /* 0x0000001402008985 */ /* 0x0045e2000c101d0a */
[----:B------:R-:W-:-:S13]  /*11130*/  ISETP.GE.AND P0, PT, R36, c[0x0][0x3c8], PT ;  /* 0x0000f20024007a0c */ /* 0x000fda0003f06270 */
[----:B------:R-:W-:Y:S05]  /*11140*/  @P0 EXIT ;  /* 0x000000000000094d */ /* 0x000fea0003800000 */
[----:B--2---:R-:W-:-:S04]  /*11150*/  SHF.R.S32.HI R3, RZ, 0x1f, R36 ;  /* 0x0000001fff037819 */ /* 0x004fc80000011424 */
[----:B------:R-:W-:-:S04]  /*11160*/  LEA.HI R3, R3, R36, RZ, 0x3 ;  /* 0x0000002403037211 */ /* 0x000fc800078f18ff */
[----:B------:R-:W-:-:S05]  /*11170*/  LOP3.LUT R3, R3, 0xfffffff8, RZ, 0xc0, !PT ;  /* 0xfffffff803037812 */ /* 0x000fca00078ec0ff */
[----:B------:R-:W-:-:S05]  /*11180*/  IMAD.WIDE R4, R3, 0x2, R4 ;  /* 0x0000000203047825 */ /* 0x000fca00078e0204 */
[----:B------:R-:W-:Y:S01]  /*11190*/  ST.E.128 [R4.64], R8 ;  /* 0x0000000804007985 */ /* 0x000fe2000c101d0a */
[----:B------:R-:W-:Y:S05]  /*111a0*/  EXIT ;  /* 0x000000000000794d */ /* 0x000fea0003800000 */
.L_x_268:
        /* <DEDUP_REMOVED lines=8> */
[----:B------:R-:W3:Y:S04]  /*11230*/  @P1 LDG.E R3, [R4.64] ;  /* 0x0000000a04031981 */ /* 0x000ee8000c1e1900 */
[----:B------:R1:W5:Y:S01]  /*11240*/  @P0 LDG.E R2, [R6.64] ;  /* 0x0000000a06020981 */ /* 0x000362000c1e1900 */
[----:B------:R-:W-:Y:S02]  /*11250*/  CS2R R12, SRZ ;  /* 0x00000000000c7805 */ /* 0x000fe4000001ff00 */
[--C-:B---3--:R-:W-:Y:S01]  /*11260*/  @P1 SHF.R.S32.HI R13, RZ, 0x1f, R3.reuse ;  /* 0x0000001fff0d1819 */ /* 0x108fe20000011403 */
[----:B------:R-:W-:Y:S01]  /*11270*/  @P1 IMAD.MOV.U32 R12, RZ, RZ, R3 ;  /* 0x000000ffff0c1224 */ /* 0x000fe200078e0003 */
[----:B------:R-:W-:Y:S05]  /*11280*/  @P0 BRA `(.L_x_276) ;  /* 0x0000004000000947 */ /* 0x000fea0003800000 */
[----:B-1----:R-:W-:Y:S05]  /*11290*/  @!P1 BRA `(.L_x_276) ;  /* 0x0000003000009947 */ /* 0x002fea0003800000 */
[----:B-----5:R-:W3:Y:S04]  /*112a0*/  LDG.E R2, [R4.64] ;  /* 0x0000000a04027981 */ /* 0x020ee8000c1e1900 */
[----:B------:R-:W3:Y:S02]  /*112b0*/  LDG.E R3, [R4.64+0x4] ;  /* 0x0000040a04037981 */ /* 0x000ee4000c1e1900 */
[----:B---3--:R-:W-:-:S02]  /*112c0*/  IADD3 R2, -R2, R3, RZ ;  /* 0x0000000302027210 */ /* 0x008fc40007ffe1ff */
.L_x_276:
[----:B-1----:R-:W1:Y:S01]  /*112d0*/  S2R R0, SR_TID.X ;  /* 0x0000000000007919 */ /* 0x002e620000002100 */
[----:B------:R-:W-:Y:S01]  /*112e0*/  SHF.R.S32.HI R9, RZ, 0x1f, R210 ;  /* 0x0000001fff097819 */ /* 0x000fe200000114d2 */
[----:B------:R-:W-:Y:S01]  /*112f0*/  BSSY B0, `(.L_x_277) ;  /* 0x0000028000007945 */ /* 0x000fe20003800000 */
[----:B------:R-:W-:-:S02]  /*11300*/  SEL R210, R210, RZ, !P1 ;  /* 0x000000ffd2d27207 */ /* 0x000fc40004800000 */
[----:B------:R-:W-:Y:S02]  /*11310*/  SEL R9, R9, RZ, !P1 ;  /* 0x000000ff09097207 */ /* 0x000fe40004800000 */
[----:B-1----:R-:W-:-:S13]  /*11320*/  ISETP.GT.AND P0, PT, R0, 0x7f, PT ;  /* 0x0000007f0000780c */ /* 0x002fda0003f04270 */
        /* <DEDUP_REMOVED lines=36> */
.L_x_278:
[----:B------:R-:W-:Y:S05]  /*11570*/  BSYNC B0 ;  /* 0x0000000000007941 */ /* 0x000fea0003800000 */
.L_x_277:
[----:B------:R-:W3:Y:S01]  /*11580*/  S2R R7, SR_CTAID.Y ;  /* 0x0000000000077919 */ /* 0x000ee20000002600 */
        /* <DEDUP_REMOVED lines=18> */
[----:B---3--:R-:W-:Y:S01]  /*116b0*/  SHF.R.S32.HI R6, RZ, 0x1f, R7 ;  /* 0x0000001fff067819 */ /* 0x008fe20000011407 */
        /* <DEDUP_REMOVED lines=26> */
[----:B------:R1:W3:Y:S01]  /*11860*/  SHFL.IDX PT, R6, R3, RZ, 0x181f ;  /* 0x00181fff03067589 */ /* 0x0002e200000e0000 */
[----:B------:R-:W-:-:S03]  /*11870*/  ISETP.GE.AND P0, PT, R9, R2, PT ;  /* 0x000000020900720c */ /* 0x000fc60003f06270 */
[----:B------:R1:W4:Y:S10]  /*11880*/  SHFL.IDX PT, R7, R0, RZ, 0x181f ;  /* 0x00181fff00077589 */ /* 0x00033400000e0000 */
        /* <DEDUP_REMOVED lines=10> */
.L_x_280:
[----:B------:R-:W-:Y:S05]  /*11930*/  BSYNC B0 ;  /* 0x0000000000007941 */ /* 0x000fea0003800000 */
.L_x_279:
[----:B---34-:R-:W-:Y:S01]  /*11940*/  IADD3 R7, R9, 0x20, RZ ;  /* 0x0000002009077810 */ /* 0x018fe20007ffe0ff */
[----:B------:R3:W4:Y:S01]  /*11950*/  SHFL.IDX PT, R11, R0, 0x1, 0x181f ;  /* 0x00381f00000b7f89 */ /* 0x00072200000e0000 */
[----:B------:R-:W-:Y:S02]  /*11960*/  BSSY B0, `(.L_x_281) ;  /* 0x000000d000007945 */ /* 0x000fe40003800000 */
[----:B------:R-:W-:Y:S01]  /*11970*/  ISETP.GE.AND P0, PT, R7, R2, PT ;  /* 0x000000020700720c */ /* 0x000fe20003f06270 */
[----:B------:R3:W1:-:S12]  /*11980*/  SHFL.IDX PT, R10, R3, 0x1, 0x181f ;  /* 0x00381f00030a7f89 */ /* 0x00065800000e0000 */
        /* <DEDUP_REMOVED lines=10> */
.L_x_282:
[----:B------:R-:W-:Y:S05]  /*11a30*/  BSYNC B0 ;  /* 0x0000000000007941 */ /* 0x000fea0003800000 */
.L_x_281:
[----:B-1----:R-:W-:Y:S01]  /*11a40*/  IADD3 R7, R9, 0x40, RZ ;  /* 0x0000004009077810 */ /* 0x002fe20007ffe0ff */
[----:B----4-:R1:W4:Y:S01]  /*11a50*/  SHFL.IDX PT, R11, R0, 0x2, 0x181f ;  /* 0x00581f00000b7f89 */ /* 0x01032200000e0000 */
[----:B------:R-:W-:Y:S02]  /*11a60*/  BSSY B0, `(.L_x_283) ;  /* 0x000000d000007945 */ /* 0x000fe40003800000 */
[----:B------:R-:W-:Y:S01]  /*11a70*/  ISETP.GE.AND P0, PT, R7, R2, PT ;  /* 0x000000020700720c */ /* 0x000fe20003f06270 */
[----:B------:R1:W2:-:S12]  /*11a80*/  SHFL.IDX PT, R10, R3, 0x2, 0x181f ;  /* 0x00581f00030a7f89 */ /* 0x00029800000e0000 */
[----:B------:R-:W-:Y:S05]  /*11a90*/  @P0 BRA `(.L_x_284) ;  /* 0x0000009000000947 */ /* 0x000fea0003800000 */
[----:B------:R-:W-:Y:S02]  /*11aa0*/  ISETP.GE.AND P0, PT, R4, c[0x0][0x3c8], PT ;  /* 0x0000f20004007a0c */ /* 0x000fe40003f06270 */
[----:B------:R-:W-:-:S11]  /*11ab0*/  ISETP.GE.AND P1, PT, R5, c[0x0][0x3c8], PT ;  /* 0x0000f20005007a0c */ /* 0x000fd60003f26270 */
[----:B------:R-:W-:Y:S02]  /*11ac0*/  @!P0 SHF.R.S32.HI R7, RZ, 0x1f, R4 ;  /* 0x0000001fff078819 */ /* 0x000fe40000011404 */
[----:B--2-4-:R-:W-:Y:S02]  /*11ad0*/  @!P1 IMAD.WIDE R12, R5, 0x2, R10 ;  /* 0x00000002050c9825 */ /* 0x014fe400078e020a */
[----:B------:R-:W-:-:S03]  /*11ae0*/  @!P0 LEA.HI R6, R7, R4, RZ, 0x3 ;  /* 0x0000000407068211 */ /* 0x000fc600078f18ff */
[----:B------:R2:W-:Y:S01]  /*11af0*/  @!P1 ST.E.128 [R12.64], RZ ;  /* 0x000000ff0c009985 */ /* 0x0005e2000c101d0a */
[----:B------:R-:W-:-:S05]  /*11b00*/  @!P0 LOP3.LUT R6, R6, 0xfffffff8, RZ, 0xc0, !PT ;  /* 0xfffffff806068812 */ /* 0x000fca00078ec0ff */
[----:B------:R-:W-:-:S05]  /*11b10*/  @!P0 IMAD.WIDE R6, R6, 0x2, R10 ;  /* 0x0000000206068825 */ /* 0x000fca00078e020a */
[----:B------:R2:W-:Y:S02]  /*11b20*/  @!P0 ST.E.128 [R6.64], RZ ;  /* 0x000000ff06008985 */ /* 0x0005e4000c101d0a */
.L_x_284:
[----:B------:R-:W-:Y:S05]  /*11b30*/  BSYNC B0 ;  /* 0x0000000000007941 */ /* 0x000fea0003800000 */
.L_x_283:
[----:B------:R-:W-:Y:S01]  /*11b40*/  IADD3 R9, R9, 0x60, RZ ;  /* 0x0000006009097810 */ /* 0x000fe20007ffe0ff */
[----:B--2---:R2:W1:Y:S03]  /*11b50*/  SHFL.IDX PT, R7, R0, 0x3, 0x181f ;  /* 0x00781f0000077f89 */ /* 0x00446600000e0000 */
        /* <DEDUP_REMOVED lines=14> */
.L_x_285:
        /* <DEDUP_REMOVED lines=12> */
.L_x_1828:


//--------------------- .text._ZN7cutlass13device_kernelIN5flash19enable_sm80_to_sm89INS1_16FlashAttnFwdSm80INS1_25CollectiveMainloopFwdSm80ILi8ELi1ELb1EN4cute5tupleIJNS5_1CILi128EEENS7_ILi96EEES8_EEELi128ENS_10bfloat16_tEfNS_4arch4Sm80ELb0ELb1ELb0ELb1ELb0ELb1ELb1ELb0EEENS1_21CollectiveEpilogueFwdINS6_IJS8_S8_S9_EEENS6_IJNS7_ILi1EEESH_SH_EEESB_SD_Li256ELb1ELb1ELb0ELb0EEENS1_19SingleTileSchedulerILb1ELb0ELb1ELi128EEEEEEEEEvNT_6ParamsE --------------------------
	.section	.text._ZN7cutlass13device_kernelIN5flash19enable_sm80_to_sm89INS1_16FlashAttnFwdSm80INS1_25CollectiveMainloopFwdSm80ILi8ELi1ELb1EN4cute5tupleIJNS5_1CILi128EEENS7_ILi96EEES8_EEELi128ENS_10bfloat16_tEfNS_4arch4Sm80ELb0ELb1ELb0ELb1ELb0ELb1ELb1ELb0EEENS1_21CollectiveEpilogueFwdINS6_IJS8_S8_S9_EEENS6_IJNS7_ILi1EEESH_SH_EEESB_SD_Li256ELb1ELb1ELb0ELb0EEENS1_19SingleTileSchedulerILb1ELb0ELb1ELi128EEEEEEEEEvNT_6ParamsE,"ax",@progbits
	.sectioninfo	@"SHI_REGISTERS=254"
	.align	128
.text._ZN7cutlass13device_kernelIN5flash19enable_sm80_to_sm89INS1_16FlashAttnFwdSm80INS1_25CollectiveMainloopFwdSm80ILi8ELi1ELb1EN4cute5tupleIJNS5_1CILi128EEENS7_ILi96EEES8_EEELi128ENS_10bfloat16_tEfNS_4arch4Sm80ELb0ELb1ELb0ELb1ELb0ELb1ELb1ELb0EEENS1_21CollectiveEpilogueFwdINS6_IJS8_S8_S9_EEENS6_IJNS7_ILi1EEESH_SH_EEESB_SD_Li256ELb1ELb1ELb0ELb0EEENS1_19SingleTileSchedulerILb1ELb0ELb1ELi128EEEEEEEEEvNT_6ParamsE:
        .type           _ZN7cutlass13device_kernelIN5flash19enable_sm80_to_sm89INS1_16FlashAttnFwdSm80INS1_25CollectiveMainloopFwdSm80ILi8ELi1ELb1EN4cute5tupleIJNS5_1CILi128EEENS7_ILi96EEES8_EEELi128ENS_10bfloat16_tEfNS_4arch4Sm80ELb0ELb1ELb0ELb1ELb0ELb1ELb1ELb0EEENS1_21CollectiveEpilogueFwdINS6_IJS8_S8_S9_EEENS6_IJNS7_ILi1EEESH_SH_EEESB_SD_Li256ELb1ELb1ELb0ELb0EEENS1_19SingleTileSchedulerILb1ELb0ELb1ELi128EEEEEEEEEvNT_6ParamsE,@function
        .size           _ZN7cutlass13device_kernelIN5flash19enable_sm80_to_sm89INS1_16FlashAttnFwdSm80INS1_25CollectiveMainloopFwdSm80ILi8ELi1ELb1EN4cute5tupleIJNS5_1CILi128EEENS7_ILi96EEES8_EEELi128ENS_10bfloat16_tEfNS_4arch4Sm80ELb0ELb1ELb0ELb1ELb0ELb1ELb1ELb0EEENS1_21CollectiveEpilogueFwdINS6_IJS8_S8_S9_EEENS6_IJNS7_ILi1EEESH_SH_EEESB_SD_Li256ELb1ELb1ELb0ELb0EEENS1_19SingleTileSchedulerILb1ELb0ELb1ELi128EEEEEEEEEvNT_6ParamsE,(.L_x_1829 - _ZN7cutlass13device_kernelIN5flash19enable_sm80_to_sm89INS1_16FlashAttnFwdSm80INS1_25CollectiveMainloopFwdSm80ILi8ELi1ELb1EN4cute5tupleIJNS5_1CILi128EEENS7_ILi96EEES8_EEELi128ENS_10bfloat16_tEfNS_4arch4Sm80ELb0ELb1ELb0ELb1ELb0ELb1ELb1ELb0EEENS1_21CollectiveEpilogueFwdINS6_IJS8_S8_S9_EEENS6_IJNS7_ILi1EEESH_SH_EEESB_SD_Li256ELb1ELb1ELb0ELb0EEENS1_19SingleTileSchedulerILb1ELb0ELb1ELi128EEEEEEEEEvNT_6ParamsE)
        .other          _ZN7cutlass13device_kernelIN5flash19enable_sm80_to_sm89INS1_16FlashAttnFwdSm80INS1_25CollectiveMainloopFwdSm80ILi8ELi1ELb1EN4cute5tupleIJNS5_1CILi128EEENS7_ILi96EEES8_EEELi128ENS_10bfloat16_tEfNS_4arch4Sm80ELb0ELb1ELb0ELb1ELb0ELb1ELb1ELb0EEENS1_21CollectiveEpilogueFwdINS6_IJS8_S8_S9_EEENS6_IJNS7_ILi1EEESH_SH_EEESB_SD_Li256ELb1ELb1ELb0ELb0EEENS1_19SingleTileSchedulerILb1ELb0ELb1ELi128EEEEEEEEEvNT_6ParamsE,@"STO_CUDA_ENTRY STV_DEFAULT"
_ZN7cutlass13device_kernelIN5flash19enable_sm80_to_sm89INS1_16FlashAttnFwdSm80INS1_25CollectiveMainloopFwdSm80ILi8ELi1ELb1EN4cute5tupleIJNS5_1CILi128EEENS7_ILi96EEES8_EEELi128ENS_10bfloat16_tEfNS_4arch4Sm80ELb0ELb1ELb0ELb1ELb0ELb1ELb1ELb0EEENS1_21CollectiveEpilogueFwdINS6_IJS8_S8_S9_EEENS6_IJNS7_ILi1EEESH_SH_EEESB_SD_Li256ELb1ELb1ELb0ELb0EEENS1_19SingleTileSchedulerILb1ELb0ELb1ELi128EEEEEEEEEvNT_6ParamsE:
        /* <DEDUP_REMOVED lines=16> */
.L_x_287:
        /* <DEDUP_REMOVED lines=8> */
.L_x_289:
[----:B------:R-:W-:-:S04]  /*0180*/  MOV R0, c[0x0][0x54c] ;  /* 0x0001530000007a02 */ /* 0x000fc80000000f00 */
.L_x_288:
[----:B------:R-:W-:Y:S01]  /*0190*/  USHF.L.U32 UR4, UR4, 0x7, URZ ;  /* 0x0000000704047899 */ /* 0x000fe2000800063f */
[----:B-----5:R-:W-:-:S05]  /*01a0*/  IMAD R0, R0, c[0x0][0x548], RZ ;  /* 0x0001520000007a24 */ /* 0x020fca00078e02ff */
[----:B------:R-:W-:-:S04]  /*01b0*/  MOV R117, UR4 ;  /* 0x0000000400757c02 */ /* 0x000fc80008000f00 */
[----:B------:R-:W-:-:S04]  /*01c0*/  ISETP.GE.AND P0, PT, R117, R0, PT ;  /* 0x000000007500720c */ /* 0x000fc80003f06270 */
[----:B------:R-:W-:Y:S01]  /*01d0*/  SEL R213, R213, 0xffffffff, !P0 ;  /* 0xffffffffd5d57807 */ /* 0x000fe20004000000 */
[----:B------:R-:W-:Y:S05]  /*01e0*/  BRA `(.L_x_290) ;  /* 0x0000013000007947 */ /* 0x000fea0003800000 */
.L_x_286:
[----:B------:R-:W-:-:S04]  /*01f0*/  ISETP.NE.U32.AND P0, PT, RZ, c[0x0][0x568], PT ;  /* 0x00015a00ff007a0c */ /* 0x000fc80003f05070 */
[----:B------:R-:W-:-:S13]  /*0200*/  ISETP.NE.AND.EX P0, PT, RZ, c[0x0][0x56c], PT, P0 ;  /* 0x00015b00ff007a0c */ /* 0x000fda0003f05300 */
[----:B------:R-:W-:Y:S05]  /*0210*/  @!P0 BRA `(.L_x_291) ;  /* 0x0000002000008947 */ /* 0x000fea0003800000 */
[----:B------:R1:W5:Y:S01]  /*0220*/  LDG.E R0, [R2.64] ;  /* 0x0000001002007981 */ /* 0x000362000c1e1900 */
[----:B------:R-:W-:Y:S05]  /*0230*/  BRA `(.L_x_292) ;  /* 0x0000009000007947 */ /* 0x000fea0003800000 */
.L_x_291:
        /* <DEDUP_REMOVED lines=8> */
.L_x_293:
[----:B------:R-:W-:-:S04]  /*02c0*/  MOV R0, c[0x0][0x54c] ;  /* 0x0001530000007a02 */ /* 0x000fc80000000f00 */
.L_x_292:
[----:B------:R-:W-:Y:S01]  /*02d0*/  USHF.L.U32 UR4, UR4, 0x7, URZ ;  /* 0x0000000704047899 */ /* 0x000fe2000800063f */
[----:B-----5:R-:W-:-:S05]  /*02e0*/  IMAD R0, R0, c[0x0][0x548], RZ ;  /* 0x0001520000007a24 */ /* 0x020fca00078e02ff */
[----:B------:R-:W-:-:S04]  /*02f0*/  MOV R117, UR4 ;  /* 0x0000000400757c02 */ /* 0x000fc80008000f00 */
[----:B------:R-:W-:-:S04]  /*0300*/  ISETP.GE.AND P0, PT, R117, R0, PT ;  /* 0x000000007500720c */ /* 0x000fc80003f06270 */
[----:B------:R-:W-:-:S04]  /*0310*/  SEL R213, R213, 0xffffffff, !P0 ;  /* 0xffffffffd5d57807 */ /* 0x000fc80004000000 */
.L_x_290:
[----:B------:R-:W-:-:S13]  /*0320*/  ISETP.GE.AND P0, PT, R213, RZ, PT ;  /* 0x000000ffd500720c */ /* 0x000fda0003f06270 */
[----:B------:R-:W-:Y:S05]  /*0330*/  @!P0 EXIT ;  /* 0x000000000000894d */ /* 0x000fea0003800000 */
[----:B------:R-:W-:Y:S01]  /*0340*/  ISETP.NE.U32.AND P0, PT, RZ, c[0x0][0x370], PT ;  /* 0x0000dc00ff007a0c */ /* 0x000fe20003f05070 */
[----:B------:R-:W-:Y:S01]  /*0350*/  CS2R R126, SRZ ;  /* 0x00000000007e7805 */ /* 0x000fe2000001ff00 */
[----:B------:R-:W-:Y:S01]  /*0360*/  ISETP.NE.U32.AND P1, PT, RZ, c[0x0][0x360], PT ;  /* 0x0000d800ff007a0c */ /* 0x000fe20003f25070 */
[----:B------:R-:W-:Y:S01]  /*0370*/  IMAD.MOV.U32 R212, RZ, RZ, c[0x0][0x168] ;  /* 0x00005a00ffd47624 */ /* 0x000fe200078e00ff */
[----:B------:R-:W-:Y:S01]  /*0380*/  ISETP.NE.AND.EX P2, PT, RZ, c[0x0][0x374], PT, P0 ;  /* 0x0000dd00ff007a0c */ /* 0x000fe20003f45300 */
[----:B------:R-:W-:Y:S01]  /*0390*/  IMAD.MOV.U32 R80, RZ, RZ, RZ ;  /* 0x000000ffff507224 */ /* 0x000fe200078e00ff */
[----:B------:R-:W-:Y:S01]  /*03a0*/  ISETP.NE.AND.EX P0, PT, RZ, c[0x0][0x364], PT, P1 ;  /* 0x0000d900ff007a0c */ /* 0x000fe20003f05310 */
[----:B-1----:R-:W-:Y:S01]  /*03b0*/  IMAD.MOV.U32 R2, RZ, RZ, RZ ;  /* 0x000000ffff027224 */ /* 0x002fe200078e00ff */
[----:B------:R-:W-:Y:S01]  /*03c0*/  ISETP.NE.U32.AND P1, PT, RZ, c[0x0][0x348], PT ;  /* 0x0000d200ff007a0c */ /* 0x000fe20003f25070 */
[----:B------:R-:W-:Y:S01]  /*03d0*/  IMAD.WIDE R10, R213, R6, c[0x0][0x348] ;  /* 0x0000d200d50a7625 */ /* 0x000fe200078e0206 */
[----:B------:R-:W-:-:S02]  /*03e0*/  ISETP.NE.U32.AND P4, PT, RZ, c[0x0][0x350], PT ;  /* 0x0000d400ff007a0c */ /* 0x000fc40003f85070 */
[----:B------:R-:W-:Y:S01]  /*03f0*/  ISETP.NE.U32.AND P3, PT, RZ, c[0x0][0x358], PT ;  /* 0x0000d600ff007a0c */ /* 0x000fe20003f65070 */
[CC--:B------:R-:W-:Y:S01]  /*0400*/  IMAD.WIDE R8, R213.reuse, R6.reuse, c[0x0][0x350] ;  /* 0x0000d400d5087625 */ /* 0x0c0fe200078e0206 */
[----:B------:R-:W-:Y:S02]  /*0410*/  ISETP.NE.AND.EX P1, PT, RZ, c[0x0][0x34c], PT, P1 ;  /* 0x0000d300ff007a0c */ /* 0x000fe40003f25310 */
[----:B------:R-:W-:Y:S01]  /*0420*/  ISETP.NE.AND.EX P4, PT, RZ, c[0x0][0x354], PT, P4 ;  /* 0x0000d500ff007a0c */ /* 0x000fe20003f85340 */
[----:B------:R-:W-:Y:S01]  /*0430*/  @P2 IMAD.WIDE R16, R213, R6, c[0x0][0x370] ;  /* 0x0000dc00d5102625 */ /* 0x000fe200078e0206 */
[----:B------:R-:W-:-:S03]  /*0440*/  ISETP.NE.AND.EX P3, PT, RZ, c[0x0][0x35c], PT, P3 ;  /* 0x0000d700ff007a0c */ /* 0x000fc60003f65330 */
[CC--:B------:R-:W-:Y:S01]  /*0450*/  @P0 IMAD.WIDE R14, R213.reuse, R6.reuse, c[0x0][0x360] ;  /* 0x0000d800d50e0625 */ /* 0x0c0fe200078e0206 */
[----:B------:R1:W5:Y:S03]  /*0460*/  @P2 LDG.E R127, [R16.64] ;  /* 0x00000010107f2981 */ /* 0x000366000c1e1900 */
[----:B------:R-:W-:Y:S01]  /*0470*/  IMAD.WIDE R12, R213, R6, c[0x0][0x358] ;  /* 0x0000d600d50c7625 */ /* 0x000fe200078e0206 */
[----:B------:R1:W5:Y:S04]  /*0480*/  @P0 LDG.E R212, [R14.64] ;  /* 0x000000100ed40981 */ /* 0x000368000c1e1900 */
[----:B------:R1:W5:Y:S04]  /*0490*/  @P1 LDG.E R80, [R10.64] ;  /* 0x000000100a501981 */ /* 0x000368000c1e1900 */
[----:B------:R1:W5:Y:S04]  /*04a0*/  @P4 LDG.E R126, [R8.64] ;  /* 0x00000010087e4981 */ /* 0x000368000c1e1900 */
[----:B------:R1:W5:Y:S04]  /*04b0*/  @P3 LDG.E R2, [R12.64] ;  /* 0x000000100c023981 */ /* 0x000368000c1e1900 */
[----:B------:R-:W2:Y:S01]  /*04c0*/  S2R R211, SR_CTAID.Y ;  /* 0x0000000000d37919 */ /* 0x000ea20000002600 */
[----:B------:R-:W-:-:S02]  /*04d0*/  IMAD.MOV.U32 R4, RZ, RZ, c[0x0][0x1d0] ;  /* 0x00007400ff047624 */ /* 0x000fc400078e00ff */
[----:B------:R-:W-:Y:S01]  /*04e0*/  IMAD.MOV.U32 R0, RZ, RZ, c[0x0][0x228] ;  /* 0x00008a00ff007624 */ /* 0x000fe200078e00ff */
[----:B--2---:R-:W-:Y:S01]  /*04f0*/  SHF.R.S32.HI R210, RZ, 0x1f, R211 ;  /* 0x0000001fffd27819 */ /* 0x004fe200000114d3 */
[----:B------:R-:W-:Y:S05]  /*0500*/  @P0 BRA `(.L_x_294) ;  /* 0x0000004000000947 */ /* 0x000fea0003800000 */
[----:B-1----:R-:W-:Y:S05]  /*0510*/  @!P1 BRA `(.L_x_294) ;  /* 0x0000003000009947 */ /* 0x002fea0003800000 */
[----:B-----5:R-:W2:Y:S04]  /*0520*/  LDG.E R212, [R10.64] ;  /* 0x000000100ad47981 */ /* 0x020ea8000c1e1900 */
[----:B------:R-:W2:Y:S02]  /*0530*/  LDG.E R3, [R10.64+0x4] ;  /* 0x000004100a037981 */ /* 0x000ea4000c1e1900 */
[----:B--2---:R-:W-:Y:S02]  /*0540*/  IADD3 R212, -R212, R3, RZ ;  /* 0x00000003d4d47210 */ /* 0x004fe40007ffe1ff */
.L_x_294:
[----:B-1----:R-:W-:-:S04]  /*0550*/  ISETP.NE.U32.AND P0, PT, RZ, c[0x0][0x368], PT ;  /* 0x0000da00ff007a0c */ /* 0x002fc80003f05070 */
[----:B------:R-:W-:-:S13]  /*0560*/  ISETP.NE.AND.EX P0, PT, RZ, c[0x0][0x36c], PT, P0 ;  /* 0x0000db00ff007a0c */ /* 0x000fda0003f05300 */
[----:B------:R-:W-:Y:S05]  /*0570*/  @!P0 BRA `(.L_x_295) ;  /* 0x0000003000008947 */ /* 0x000fea0003800000 */
[----:B------:R-:W-:-:S06]  /*0580*/  IMAD.WIDE R4, R213, R6, c[0x0][0x368] ;  /* 0x0000da00d5047625 */ /* 0x000fcc00078e0206 */
[----:B------:R1:W5:Y:S01]  /*0590*/  LDG.E R4, [R4.64] ;  /* 0x0000001004047981 */ /* 0x000362000c1e1900 */
[----:B------:R-:W-:Y:S05]  /*05a0*/  BRA `(.L_x_296) ;  /* 0x0000004000007947 */ /* 0x000fea0003800000 */
.L_x_295:
[----:B------:R-:W-:Y:S05]  /*05b0*/  @!P4 BRA `(.L_x_296) ;  /* 0x000000300000c947 */ /* 0x000fea0003800000 */
[----:B------:R-:W2:Y:S04]  /*05c0*/  LDG.E R4, [R8.64] ;  /* 0x0000001008047981 */ /* 0x000ea8000c1e1900 */
[----:B------:R-:W2:Y:S02]  /*05d0*/  LDG.E R3, [R8.64+0x4] ;  /* 0x0000041008037981 */ /* 0x000ea4000c1e1900 */
[----:B--2---:R-:W-:Y:S02]  /*05e0*/  IADD3 R4, -R4, R3, RZ ;  /* 0x0000000304047210 */ /* 0x004fe40007ffe1ff */
.L_x_296:
[----:B------:R-:W2:Y:S01]  /*05f0*/  @P3 LDG.E R3, [R12.64] ;  /* 0x000000100c033981 */ /* 0x000ea2000c1e1900 */
[----:B------:R-:W-:-:S03]  /*0600*/  ISETP.NE.U32.AND P0, PT, RZ, c[0x0][0x378], PT ;  /* 0x0000de00ff007a0c */ /* 0x000fc60003f05070 */
[----:B------:R-:W2:Y:S01]  /*0610*/  @P3 LDG.E R8, [R12.64+0x4] ;  /* 0x000004100c083981 */ /* 0x000ea2000c1e1900 */
[----:B------:R-:W-:Y:S01]  /*0620*/  ISETP.NE.AND.EX P0, PT, RZ, c[0x0][0x37c], PT, P0 ;  /* 0x0000df00ff007a0c */ /* 0x000fe20003f05300 */
[----:B-----5:R-:W-:-:S12]  /*0630*/  IMAD.MOV.U32 R79, RZ, RZ, R4 ;  /* 0x000000ffff4f7224 */ /* 0x020fd800078e0004 */
[----:B------:R-:W-:-:S05]  /*0640*/  @P0 IMAD.WIDE R10, R213, R6, c[0x0][0x378] ;  /* 0x0000de00d50a0625 */ /* 0x000fca00078e0206 */
[----:B------:R3:W5:Y:S01]  /*0650*/  @P0 LDG.E R79, [R10.64] ;  /* 0x000000100a4f0981 */ /* 0x000762000c1e1900 */
[----:B------:R-:W-:Y:S01]  /*0660*/  IMAD.MOV.U32 R209, RZ, RZ, c[0x0][0x2c4] ;  /* 0x0000b100ffd17624 */ /* 0x000fe200078e00ff */
[----:B------:R-:W-:Y:S01]  /*0670*/  LOP3.LUT R214, R214, 0xffdfffff, RZ, 0xc0, !PT ;  /* 0xffdfffffd6d67812 */ /* 0x000fe200078ec0ff */
[----:B------:R-:W-:Y:S01]  /*0680*/  IMAD.MOV.U32 R208, RZ, RZ, c[0x0][0x32c] ;  /* 0x0000cb00ffd07624 */ /* 0x000fe200078e00ff */
[----:B------:R-:W-:Y:S02]  /*0690*/  IADD3 R7, R117, 0x7f, RZ ;  /* 0x0000007f75077810 */ /* 0x000fe40007ffe0ff */
[----:B------:R-:W-:Y:S02]  /*06a0*/  ISETP.NE.AND P2, PT, R209, 0x1, PT ;  /* 0x00000001d100780c */ /* 0x000fe40003f45270 */
[----:B------:R-:W-:-:S11]  /*06b0*/  ISETP.GE.AND P1, PT, R208, 0x1, PT ;  /* 0x00000001d000780c */ /* 0x000fd60003f26270 */
[----:B-1----:R-:W-:Y:S02]  /*06c0*/  @P2 IADD3 R5, R117, 0x7f, RZ ;  /* 0x0000007f75052810 */ /* 0x002fe40007ffe0ff */
[----:B------:R-:W-:-:S03]  /*06d0*/  @P2 LOP3.LUT R214, R214, 0x200000, RZ, 0xfc, !PT ;  /* 0x00200000d6d62812 */ /* 0x000fc600078efcff */
[----:B------:R-:W-:Y:S01]  /*06e0*/  @P2 IMAD.HI.U32 R5, R5, c[0x0][0x2c8], RZ ;  /* 0x0000b20005052a27 */ /* 0x000fe200078e00ff */
[----:B------:R-:W-:-:S04]  /*06f0*/  LOP3.LUT R214, R214, 0xffefffff, RZ, 0xc0, !PT ;  /* 0xffefffffd6d67812 */ /* 0x000fc800078ec0ff */
[----:B------:R-:W-:Y:S02]  /*0700*/  @P2 SHF.R.U32.HI R7, RZ, c[0x0][0x2cc], R5 ;  /* 0x0000b300ff072a19 */ /* 0x000fe40000011605 */
[----:B------:R-:W-:Y:S01]  /*0710*/  @P1 LOP3.LUT R214, R214, 0x100000, RZ, 0xfc, !PT ;  /* 0x00100000d6d61812 */ /* 0x000fe200078efcff */
[----:B--2---:R-:W-:Y:S02]  /*0720*/  @P3 IMAD.IADD R0, R8, 0x1, -R3 ;  /* 0x0000000108003824 */ /* 0x004fe400078e0a03 */
[----:B------:R-:W-:-:S04]  /*0730*/  IMAD.IADD R3, R4, 0x1, -R127 ;  /* 0x0000000104037824 */ /* 0x000fc800078e0a7f */
[----:B------:R-:W-:-:S05]  /*0740*/  IMAD.IADD R207, R3, 0x1, R0 ;  /* 0x0000000103cf7824 */ /* 0x000fca00078e0200 */
[----:B------:R-:W-:-:S05]  /*0750*/  IADD3 R100, R207, 0x1, -R212 ;  /* 0x00000001cf647810 */ /* 0x000fca0007ffe8d4 */
[----:B------:R-:W-:-:S05]  /*0760*/  IMAD.IADD R7, R100, 0x1, R7 ;  /* 0x0000000164077824 */ /* 0x000fca00078e0207 */
[----:B------:R-:W-:Y:S01]  /*0770*/  IADD3 R9, R7, c[0x0][0x328], RZ ;  /* 0x0000ca0007097a10 */ /* 0x000fe20007ffe0ff */
[----:B------:R-:W-:Y:S05]  /*0780*/  @!P1 BRA `(.L_x_297) ;  /* 0x000000e000009947 */ /* 0x000fea0003800000 */
[C---:B---3--:R-:W-:Y:S02]  /*0790*/  ISETP.GT.AND P0, PT, R7.reuse, RZ, PT ;  /* 0x000000ff0700720c */ /* 0x048fe40003f04270 */
        /* <DEDUP_REMOVED lines=8> */
.L_x_298:
[----:B------:R-:W-:-:S13]  /*0820*/  ISETP.NE.AND P0, PT, R208, 0x1, PT ;  /* 0x00000001d000780c */ /* 0x000fda0003f05270 */
[----:B------:R-:W-:-:S05]  /*0830*/  @P0 IMAD.HI.U32 R7, R5, c[0x0][0x330], RZ ;  /* 0x0000cc0005070a27 */ /* 0x000fca00078e00ff */
[----:B------:R-:W-:-:S05]  /*0840*/  @P0 SHF.R.U32.HI R5, RZ, c[0x0][0x334], R7 ;  /* 0x0000cd00ff050a19 */ /* 0x000fca0000011607 */
.L_x_299:
[----:B------:R-:W-:-:S05]  /*0850*/  IMAD R8, R5, R208, c[0x0][0x32c] ;  /* 0x0000cb0005087624 */ /* 0x000fca00078e02d0 */
[----:B------:R-:W-:Y:S02]  /*0860*/  IMNMX R9, R9, R8, PT ;  /* 0x0000000809097217 */ /* 0x000fe40003800200 */
.L_x_297:
[----:B---3--:R-:W-:Y:S01]  /*0870*/  IADD3 R8, R207, 0x5f, RZ ;  /* 0x0000005fcf087810 */ /* 0x008fe20007ffe0ff */
[----:B------:R-:W-:-:S04]  /*0880*/  @P2 IMAD.HI.U32 R7, R117, c[0x0][0x2c8], RZ ;  /* 0x0000b20075072a27 */ /* 0x000fc800078e00ff */
[----:B------:R-:W-:Y:S01]  /*0890*/  IMAD.MOV.U32 R5, RZ, RZ, R117 ;  /* 0x000000ffff057224 */ /* 0x000fe200078e0075 */
[----:B------:R-:W-:Y:S01]  /*08a0*/  @P2 SHF.R.U32.HI R5, RZ, c[0x0][0x2cc], R7 ;  /* 0x0000b300ff052a19 */ /* 0x000fe20000011607 */
[----:B------:R-:W-:-:S04]  /*08b0*/  IMAD.HI R8, R8, 0x2aaaaaab, RZ ;  /* 0x2aaaaaab08087827 */ /* 0x000fc800078e02ff */
[----:B------:R-:W-:Y:S01]  /*08c0*/  IMAD.IADD R116, R207, 0x1, -R212 ;  /* 0x00000001cf747824 */ /* 0x000fe200078e0ad4 */
[----:B------:R-:W-:-:S03]  /*08d0*/  SHF.R.U32.HI R99, RZ, 0x1f, R8 ;  /* 0x0000001fff637819 */ /* 0x000fc60000011608 */
[----:B------:R-:W-:Y:S01]  /*08e0*/  IMAD.IADD R7, R116, 0x1, R5 ;  /* 0x0000000174077824 */ /* 0x000fe200078e0205 */
[----:B------:R-:W-:-:S04]  /*08f0*/  LEA.HI.SX32 R99, R8, R99, 0x1c ;  /* 0x0000006308637211 */ /* 0x000fc800078fe2ff */
[----:B------:R-:W-:Y:S01]  /*0900*/  IADD3 R8, R7, -c[0x0][0x324], RZ ;  /* 0x8000c90007087a10 */ /* 0x000fe20007ffe0ff */
[----:B------:R-:W-:Y:S05]  /*0910*/  @!P1 BRA `(.L_x_300) ;  /* 0x000000d000009947 */ /* 0x000fea0003800000 */
        /* <DEDUP_REMOVED lines=8> */
.L_x_301:
[----:B------:R-:W-:-:S13]  /*09a0*/  ISETP.NE.AND P0, PT, R208, 0x1, PT ;  /* 0x00000001d000780c */ /* 0x000fda0003f05270 */
[----:B------:R-:W-:-:S05]  /*09b0*/  @P0 IMAD.HI.U32 R5, R7, c[0x0][0x330], RZ ;  /* 0x0000cc0007050a27 */ /* 0x000fca00078e00ff */
[----:B------:R-:W-:-:S05]  /*09c0*/  @P0 SHF.R.U32.HI R7, RZ, c[0x0][0x334], R5 ;  /* 0x0000cd00ff070a19 */ /* 0x000fca0000011605 */
.L_x_302:
[----:B------:R-:W-:-:S05]  /*09d0*/  IMAD R7, R7, c[0x0][0x32c], RZ ;  /* 0x0000cb0007077a24 */ /* 0x000fca00078e02ff */
[----:B------:R-:W-:-:S04]  /*09e0*/  IMNMX R8, R8, R7, !PT ;  /* 0x0000000708087217 */ /* 0x000fc80007800200 */
.L_x_300:
[----:B------:R-:W-:Y:S01]  /*09f0*/  IADD3 R10, R9, 0x5f, RZ ;  /* 0x0000005f090a7810 */ /* 0x000fe20007ffe0ff */
[----:B------:R-:W-:-:S04]  /*0a00*/  IMAD.HI R8, R8, 0x2aaaaaab, RZ ;  /* 0x2aaaaaab08087827 */ /* 0x000fc800078e02ff */
[----:B------:R-:W-:Y:S01]  /*0a10*/  IMAD.HI R10, R10, 0x2aaaaaab, RZ ;  /* 0x2aaaaaab0a0a7827 */ /* 0x000fe200078e02ff */
[----:B------:R-:W-:-:S04]  /*0a20*/  SHF.R.U32.HI R5, RZ, 0x1f, R8 ;  /* 0x0000001fff057819 */ /* 0x000fc80000011608 */
[----:B------:R-:W-:Y:S02]  /*0a30*/  SHF.R.U32.HI R7, RZ, 0x1f, R10 ;  /* 0x0000001fff077819 */ /* 0x000fe4000001160a */
[----:B------:R-:W-:Y:S02]  /*0a40*/  LEA.HI.SX32 R5, R8, R5, 0x1c ;  /* 0x0000000508057211 */ /* 0x000fe400078fe2ff */
[----:B------:R-:W-:Y:S02]  /*0a50*/  LEA.HI.SX32 R10, R10, R7, 0x1c ;  /* 0x000000070a0a7211 */ /* 0x000fe400078fe2ff */
[----:B------:R-:W-:Y:S02]  /*0a60*/  IMNMX R8, RZ, R5, !PT ;  /* 0x00000005ff087217 */ /* 0x000fe40007800200 */
[----:B------:R-:W-:-:S03]  /*0a70*/  IMNMX R10, R10, R99, PT ;  /* 0x000000630a0a7217 */ /* 0x000fc60003800200 */
[--C-:B------:R-:W-:Y:S02]  /*0a80*/  IMAD R8, R8, 0x60, -R3.reuse ;  /* 0x0000006008087824 */ /* 0x100fe400078e0a03 */
[----:B------:R-:W-:-:S03]  /*0a90*/  IMAD R3, R10, 0x60, -R3 ;  /* 0x000000600a037824 */ /* 0x000fc600078e0a03 */
[----:B------:R-:W-:Y:S02]  /*0aa0*/  IMNMX R11, RZ, R8, !PT ;  /* 0x00000008ff0b7217 */ /* 0x000fe40007800200 */
[----:B------:R-:W-:-:S04]  /*0ab0*/  IMNMX R8, R3, R0, PT ;  /* 0x0000000003087217 */ /* 0x000fc80003800200 */
[----:B------:R-:W-:Y:S01]  /*0ac0*/  ISETP.GT.AND P0, PT, R8, R11, PT ;  /* 0x0000000b0800720c */ /* 0x000fe20003f04270 */
[----:B------:R-:W-:-:S05]  /*0ad0*/  IMAD.WIDE.U32 R10, R11, -0x55555555, RZ ;  /* 0xaaaaaaab0b0a7825 */ /* 0x000fca00078e00ff */
[----:B------:R-:W-:-:S05]  /*0ae0*/  SHF.R.U32.HI R98, RZ, 0x6, R11 ;  /* 0x00000006ff627819 */ /* 0x000fca000001160b */
[----:B------:R-:W-:Y:S02]  /*0af0*/  IMAD.MOV.U32 R9, RZ, RZ, R98 ;  /* 0x000000ffff097224 */ /* 0x000fe400078e0062 */
[----:B------:R-:W-:-:S05]  /*0b00*/  @P0 IADD3 R8, R8, 0x5f, RZ ;  /* 0x0000005f08080810 */ /* 0x000fca0007ffe0ff */
[----:B------:R-:W-:-:S05]  /*0b10*/  @P0 IMAD.HI R8, R8, 0x2aaaaaab, RZ ;  /* 0x2aaaaaab08080827 */ /* 0x000fca00078e02ff */
[----:B------:R-:W-:-:S04]  /*0b20*/  @P0 SHF.R.U32.HI R3, RZ, 0x1f, R8 ;  /* 0x0000001fff030819 */ /* 0x000fc80000011608 */
[----:B------:R-:W-:-:S04]  /*0b30*/  @P0 LEA.HI.SX32 R9, R8, R3, 0x1c ;  /* 0x0000000308090211 */ /* 0x000fc800078fe2ff */
[----:B------:R-:W-:-:S13]  /*0b40*/  ISETP.GT.AND P0, PT, R9, R98, PT ;  /* 0x000000620900720c */ /* 0x000fda0003f04270 */
[----:B------:R-:W-:Y:S05]  /*0b50*/  @!P0 BRA `(.L_x_303) ;  /* 0x0000570000008947 */ /* 0x000fea0003800000 */
[----:B------:R-:W-:Y:S02]  /*0b60*/  ISETP.NE.U32.AND P2, PT, RZ, c[0x0][0x340], PT ;  /* 0x0000d000ff007a0c */ /* 0x000fe40003f45070 */
[----:B------:R-:W-:Y:S01]  /*0b70*/  SHF.R.S32.HI R7, RZ, 0x1f, R78 ;  /* 0x0000001fff077819 */ /* 0x000fe2000001144e */
[----:B------:R-:W-:Y:S01]  /*0b80*/  IMAD.MOV.U32 R146, RZ, RZ, 0x60 ;  /* 0x00000060ff927424 */ /* 0x000fe200078e00ff */
[----:B------:R-:W-:Y:S01]  /*0b90*/  ISETP.NE.AND.EX P2, PT, RZ, c[0x0][0x344], PT, P2 ;  /* 0x0000d100ff007a0c */ /* 0x000fe20003f45320 */
[----:B------:R-:W-:Y:S01]  /*0ba0*/  ULDC.64 UR10, c[0x0][0x238] ;  /* 0x00008e00000a7ab9 */ /* 0x000fe20000000a00 */
[----:B------:R-:W-:Y:S02]  /*0bb0*/  IADD3 R43, R9, -0x1, RZ ;  /* 0xffffffff092b7810 */ /* 0x000fe40007ffe0ff */
[----:B------:R-:W-:Y:S02]  /*0bc0*/  SEL R132, R213, RZ, !P3 ;  /* 0x000000ffd5847207 */ /* 0x000fe40005800000 */
[----:B------:R-:W-:Y:S01]  /*0bd0*/  IADD3 R4, R126, R4, RZ ;  /* 0x000000047e047210 */ /* 0x000fe20007ffe0ff */
[----:B------:R-:W-:-:S02]  /*0be0*/  IMAD.MOV.U32 R101, RZ, RZ, c[0x0][0x27c] ;  /* 0x00009f00ff657624 */ /* 0x000fc400078e00ff */
[C---:B------:R-:W-:Y:S02]  /*0bf0*/  IMAD R144, R210.reuse, c[0x0][0x1e8], RZ ;  /* 0x00007a00d2907a24 */ /* 0x040fe400078e02ff */
[----:B------:R-:W-:Y:S01]  /*0c00*/  IMAD R24, R210, c[0x0][0x210], RZ ;  /* 0x00008400d2187a24 */ /* 0x000fe200078e02ff */
[----:B------:R-:W-:Y:S01]  /*0c10*/  UMOV UR7, 0x6 ;  /* 0x0000000600077882 */ /* 0x000fe20000000000 */
[----:B------:R-:W-:Y:S01]  /*0c20*/  @P2 IMAD.WIDE R10, R213, R6, c[0x0][0x340] ;  /* 0x0000d000d50a2625 */ /* 0x000fe200078e0206 */
[----:B------:R-:W-:Y:S02]  /*0c30*/  UMOV UR6, 0x5 ;  /* 0x0000000500067882 */ /* 0x000fe40000000000 */
[----:B------:R-:W-:Y:S02]  /*0c40*/  ULDC UR14, c[0x0][0x1e4] ;  /* 0x00007900000e7ab9 */ /* 0x000fe40000000800 */
[----:B------:R1:W2:Y:S01]  /*0c50*/  @P2 LDG.E R8, [R10.64] ;  /* 0x000000100a082981 */ /* 0x0002a2000c1e1900 */
[CC--:B------:R-:W-:Y:S01]  /*0c60*/  LEA.HI R5, R7.reuse, R78.reuse, RZ, 0x3 ;  /* 0x0000004e07057211 */ /* 0x0c0fe200078f18ff */
[----:B------:R-:W-:Y:S01]  /*0c70*/  IMAD.WIDE.U32 R158, R146, c[0x0][0x238], RZ ;  /* 0x00008e00929e7a25 */ /* 0x000fe200078e00ff */
[----:B------:R-:W-:Y:S01]  /*0c80*/  LEA.HI R20, R7, R78, RZ, 0x6 ;  /* 0x0000004e07147211 */ /* 0x000fe200078f30ff */
[----:B------:R-:W-:Y:S01]  /*0c90*/  UIMAD.WIDE.U32 UR12, UR10, 0x40, URZ ;  /* 0x000000400a0c78a5 */ /* 0x000fe2000f8e003f */
[----:B------:R-:W-:Y:S01]  /*0ca0*/  SHF.R.S32.HI R125, RZ, 0x3, R5 ;  /* 0x00000003ff7d7819 */ /* 0x000fe20000011405 */
[----:B------:R-:W-:Y:S01]  /*0cb0*/  IMAD R6, R210, c[0x0][0x240], RZ ;  /* 0x00009000d2067a24 */ /* 0x000fe200078e02ff */
[----:B------:R-:W-:Y:S01]  /*0cc0*/  LOP3.LUT R5, R5, 0xfffffff8, RZ, 0xc0, !PT ;  /* 0xfffffff805057812 */ /* 0x000fe200078ec0ff */
[----:B------:R-:W-:Y:S01]  /*0cd0*/  IMAD.SHL.U32 R20, R20, 0x8, RZ ;  /* 0x0000000814147824 */ /* 0x000fe200078e00ff */
[----:B------:R-:W-:Y:S01]  /*0ce0*/  SHF.R.S32.HI R3, RZ, 0x1f, R125 ;  /* 0x0000001fff037819 */ /* 0x000fe2000001147d */
[----:B------:R-:W-:Y:S01]  /*0cf0*/  IMAD R9, R211, c[0x0][0x244], R6 ;  /* 0x00009100d3097a24 */ /* 0x000fe200078e0206 */
[----:B------:R-:W-:Y:S01]  /*0d00*/  IADD3 R93, P0, R125, R2, RZ ;  /* 0x000000027d5d7210 */ /* 0x000fe20007f1e0ff */
[----:B------:R-:W-:Y:S01]  /*0d10*/  IMAD.IADD R14, R78, 0x1, -R5 ;  /* 0x000000014e0e7824 */ /* 0x000fe200078e0a05 */
[----:B------:R-:W-:Y:S01]  /*0d20*/  SHF.R.S32.HI R6, RZ, 0x1f, R43 ;  /* 0x0000001fff067819 */ /* 0x000fe2000001142b */
[----:B------:R-:W-:Y:S01]  /*0d30*/  IMAD R5, R146, c[0x0][0x23c], RZ ;  /* 0x00008f0092057a24 */ /* 0x000fe200078e02ff */
[----:B------:R-:W-:Y:S01]  /*0d40*/  LEA.HI.X.SX32 R91, R2, R3, 0x1, P0 ;  /* 0x00000003025b7211 */ /* 0x000fe200000f0eff */
[----:B------:R-:W-:Y:S01]  /*0d50*/  IMAD.SHL.U32 R12, R14, 0x8, RZ ;  /* 0x000000080e0c7824 */ /* 0x000fe200078e00ff */
[----:B------:R-:W-:Y:S01]  /*0d60*/  SHF.R.S32.HI R2, RZ, 0x1f, R213 ;  /* 0x0000001fff027819 */ /* 0x000fe200000114d5 */
[----:B------:R-:W-:Y:S01]  /*0d70*/  IMAD.IADD R102, R159, 0x1, R5 ;  /* 0x000000019f667824 */ /* 0x000fe200078e0205 */
[----:B------:R-:W-:Y:S01]  /*0d80*/  SHF.L.U32 R23, R125, 0x6, RZ ;  /* 0x000000067d177819 */ /* 0x000fe200000006ff */
[----:B------:R-:W-:Y:S01]  /*0d90*/  IMAD R134, R91, c[0x0][0x238], RZ ;  /* 0x00008e005b867a24 */ /* 0x000fe200078e02ff */
[----:B------:R-:W-:Y:S01]  /*0da0*/  SHF.R.S32.HI R13, RZ, 0x1f, R12 ;  /* 0x0000001fff0d7819 */ /* 0x000fe2000001140c */
[----:B------:R-:W-:Y:S01]  /*0db0*/  IMAD R5, R102, R43, RZ ;  /* 0x0000002b66057224 */ /* 0x000fe200078e02ff */
[----:B------:R-:W-:Y:S01]  /*0dc0*/  SEL R87, R2, RZ, !P3 ;  /* 0x000000ff02577207 */ /* 0x000fe20005800000 */
[----:B------:R-:W-:Y:S01]  /*0dd0*/  IMAD R134, R93, c[0x0][0x23c], R134 ;  /* 0x00008f005d867a24 */ /* 0x000fe200078e0286 */
[----:B------:R-:W-:Y:S01]  /*0de0*/  LOP3.LUT R23, R23, 0x1c0, RZ, 0xc0, !PT ;  /* 0x000001c017177812 */ /* 0x000fe200078ec0ff */
[----:B-1----:R-:W-:Y:S01]  /*0df0*/  IMAD.WIDE.U32 R10, R93, c[0x0][0x238], R12 ;  /* 0x00008e005d0a7a25 */ /* 0x002fe200078e000c */
[----:B------:R-:W-:Y:S01]  /*0e00*/  IADD3 R123, R12, 0x40, RZ ;  /* 0x000000400c7b7810 */ /* 0x000fe20007ffe0ff */
[----:B------:R-:W-:Y:S01]  /*0e10*/  USHF.L.U32 UR8, UR11, 0x6, URZ ;  /* 0x000000060b087899 */ /* 0x000fe2000800063f */
[----:B------:R-:W-:Y:S01]  /*0e20*/  LOP3.LUT R20, R20, 0xfffffe00, RZ, 0xc0, !PT ;  /* 0xfffffe0014147812 */ /* 0x000fe200078ec0ff */
[----:B------:R-:W-:Y:S01]  /*0e30*/  IMAD.IADD R90, R0, 0x1, -R125 ;  /* 0x00000001005a7824 */ /* 0x000fe200078e0a7d */
[----:B------:R-:W-:Y:S01]  /*0e40*/  IADD3 R135, R11, R134, RZ ;  /* 0x000000860b877210 */ /* 0x000fe20007ffe0ff */
[----:B------:R-:W-:Y:S01]  /*0e50*/  IMAD.MOV.U32 R134, RZ, RZ, R10 ;  /* 0x000000ffff867224 */ /* 0x000fe200078e000a */
[----:B------:R-:W-:Y:S01]  /*0e60*/  LOP3.LUT R124, R23, 0x38, R12, 0xf8, !PT ;  /* 0x00000038177c7812 */ /* 0x000fe200078ef80c */
[----:B------:R-:W-:Y:S01]  /*0e70*/  IMAD R5, R6, R158, R5 ;  /* 0x0000009e06057224 */ /* 0x000fe200078e0205 */
[----:B------:R-:W-:Y:S01]  /*0e80*/  SHF.R.U32.HI R21, RZ, 0x3, R23 ;  /* 0x00000003ff157819 */ /* 0x000fe20000011617 */
[----:B------:R-:W-:Y:S01]  /*0e90*/  IMAD.WIDE.U32 R134, R211, c[0x0][0x240], R134 ;  /* 0x00009000d3867a25 */ /* 0x000fe200078e0086 */
[----:B------:R-:W-:Y:S01]  /*0ea0*/  ISETP.GE.AND P5, PT, R12, c[0x0][0x1d4], PT ;  /* 0x000075000c007a0c */ /* 0x000fe20003fa6270 */
[----:B------:R-:W-:Y:S01]  /*0eb0*/  UIADD3 UR8, UR13, UR8, URZ ;  /* 0x000000080d087290 */ /* 0x000fe2000fffe03f */
[----:B------:R-:W-:Y:S01]  /*0ec0*/  ISETP.GE.AND P6, PT, R123, c[0x0][0x1d4], PT ;  /* 0x000075007b007a0c */ /* 0x000fe20003fc6270 */
[----:B------:R-:W-:Y:S01]  /*0ed0*/  IMAD R6, R43, -0x60, R90 ;  /* 0xffffffa02b067824 */ /* 0x000fe200078e025a */
[----:B------:R-:W-:Y:S01]  /*0ee0*/  IADD3 R135, R135, R9, RZ ;  /* 0x0000000987877210 */ /* 0x000fe20007ffe0ff */
[----:B------:R-:W-:Y:S01]  /*0ef0*/  IMAD R157, R87, c[0x0][0x248], RZ ;  /* 0x00009200579d7a24 */ /* 0x000fe200078e02ff */
[----:B------:R-:W-:Y:S01]  /*0f00*/  LOP3.LUT R124, R20, R124, R21, 0xf6, !PT ;  /* 0x0000007c147c7212 */ /* 0x000fe200078ef615 */
[----:B------:R-:W-:Y:S01]  /*0f10*/  IMAD.SHL.U32 R14, R14, 0x4, RZ ;  /* 0x000000040e0e7824 */ /* 0x000fe200078e00ff */
[----:B------:R-:W-:Y:S01]  /*0f20*/  ISETP.GE.AND P1, PT, R6, 0x1, PT ;  /* 0x000000010600780c */ /* 0x000fe20003f26270 */
[----:B------:R-:W-:Y:S01]  /*0f30*/  IMAD R157, R132, c[0x0][0x24c], R157 ;  /* 0x00009300849d7a24 */ /* 0x000fe200078e029d */
[----:B------:R-:W-:Y:S01]  /*0f40*/  ISETP.GE.AND P0, PT, R6, 0x21, PT ;  /* 0x000000210600780c */ /* 0x000fe20003f06270 */
[----:B------:R-:W-:Y:S01]  /*0f50*/  IMAD.WIDE.U32 R134, R132, c[0x0][0x248], R134 ;  /* 0x0000920084867a25 */ /* 0x000fe200078e0086 */
[----:B------:R-:W-:Y:S01]  /*0f60*/  SHF.L.U32 R124, R124, 0x1, RZ ;  /* 0x000000017c7c7819 */ /* 0x000fe200000006ff */
[----:B------:R-:W-:Y:S01]  /*0f70*/  ULDC.64 UR4, c[0x0][0x1e0] ;  /* 0x0000780000047ab9 */ /* 0x000fe20000000a00 */
[----:B------:R-:W-:Y:S01]  /*0f80*/  SHF.R.S32.HI R84, RZ, 0x1f, R4 ;  /* 0x0000001fff547819 */ /* 0x000fe20000011404 */
[----:B------:R-:W-:Y:S01]  /*0f90*/  IMAD.IADD R157, R135, 0x1, R157 ;  /* 0x00000001879d7824 */ /* 0x000fe200078e029d */
[----:B------:R-:W-:Y:S01]  /*0fa0*/  SHF.R.S32.HI R15, RZ, 0x1f, R14 ;  /* 0x0000001fff0f7819 */ /* 0x000fe2000001140e */
[----:B------:R-:W-:Y:S01]  /*0fb0*/  IMAD.MOV.U32 R156, RZ, RZ, R134 ;  /* 0x000000ffff9c7224 */ /* 0x000fe200078e0086 */
[C---:B------:R-:W-:Y:S01]  /*0fc0*/  IADD3 R122, R125.reuse, 0x20, RZ ;  /* 0x000000207d7a7810 */ /* 0x040fe20007ffe0ff */
[----:B------:R-:W-:Y:S01]  /*0fd0*/  IMAD R7, R84, c[0x0][0x1e0], RZ ;  /* 0x0000780054077a24 */ /* 0x000fe200078e02ff */
[----:B------:R-:W-:Y:S01]  /*0fe0*/  IADD3 R121, R125, 0x40, RZ ;  /* 0x000000407d797810 */ /* 0x000fe20007ffe0ff */
[----:B------:R-:W-:Y:S01]  /*0ff0*/  IMAD.WIDE.U32 R10, R43, R158, R156 ;  /* 0x0000009e2b0a7225 */ /* 0x000fe200078e009c */
[----:B------:R-:W-:Y:S01]  /*1000*/  USHF.L.U64.HI UR11, UR4, UR7, UR5 ;  /* 0x00000007040b7299 */ /* 0x000fe20008010205 */
[----:B------:R-:W-:Y:S01]  /*1010*/  SHF.R.S32.HI R103, RZ, 0x1f, R122 ;  /* 0x0000001fff677819 */ /* 0x000fe2000001147a */
[----:B------:R-:W-:Y:S01]  /*1020*/  USHF.L.U32 UR13, UR4, 0x6, URZ ;  /* 0x00000006040d7899 */ /* 0x000fe2000800063f */
[----:B------:R-:W-:Y:S01]  /*1030*/  IMAD.IADD R5, R11, 0x1, R5 ;  /* 0x000000010b057824 */ /* 0x000fe200078e0205 */
[----:B------:R-:W-:Y:S01]  /*1040*/  USHF.L.U64.HI UR14, UR4, UR6, UR14 ;  /* 0x00000006040e7299 */ /* 0x000fe2000801020e */
[----:B------:R-:W-:Y:S01]  /*1050*/  IMAD R7, R4, c[0x0][0x1e4], R7 ;  /* 0x0000790004077a24 */ /* 0x000fe200078e0207 */
[----:B------:R-:W-:Y:S01]  /*1060*/  USHF.L.U32 UR15, UR4, 0x5, URZ ;  /* 0x00000005040f7899 */ /* 0x000fe2000800063f */
[----:B------:R-:W-:Y:S01]  /*1070*/  IMAD R138, R3, c[0x0][0x280], RZ ;  /* 0x0000a000038a7a24 */ /* 0x000fe200078e02ff */
[----:B------:R-:W-:Y:S01]  /*1080*/  UIMAD.WIDE.U32 UR24, UR4, 0x60, URZ ;  /* 0x00000060041878a5 */ /* 0x000fe2000f8e003f */
[----:B------:R-:W-:Y:S01]  /*1090*/  IMAD R144, R211, c[0x0][0x1ec], R144 ;  /* 0x00007b00d3907a24 */ /* 0x000fe200078e0290 */
[----:B------:R-:W-:Y:S01]  /*10a0*/  ULDC UR20, c[0x0][0x284] ;  /* 0x0000a10000147ab9 */ /* 0x000fe20000000800 */
[C---:B------:R-:W-:Y:S01]  /*10b0*/  IMAD R138, R125.reuse, c[0x0][0x284], R138 ;  /* 0x0000a1007d8a7a24 */ /* 0x040fe200078e028a */
[----:B------:R-:W-:Y:S01]  /*10c0*/  ULDC.64 UR4, c[0x0][0x280] ;  /* 0x0000a00000047ab9 */ /* 0x000fe20000000a00 */
[----:B------:R-:W-:Y:S01]  /*10d0*/  IMAD.WIDE.U32 R18, R125, c[0x0][0x280], R12 ;  /* 0x0000a0007d127a25 */ /* 0x000fe200078e000c */
[----:B------:R-:W-:Y:S01]  /*10e0*/  USHF.L.U64.HI UR18, UR4, UR7, UR5 ;  /* 0x0000000704127299 */ /* 0x000fe20008010205 */
[----:B------:R-:W-:Y:S01]  /*10f0*/  P2R R129, PR, RZ, 0x20 ;  /* 0x00000020ff817803 */ /* 0x000fe20000000000 */
[----:B------:R-:W-:Y:S01]  /*1100*/  USHF.L.U32 UR19, UR4, 0x6, URZ ;  /* 0x0000000604137899 */ /* 0x000fe2000800063f */
[----:B------:R-:W-:Y:S01]  /*1110*/  IMAD R136, R3, c[0x0][0x290], RZ ;  /* 0x0000a40003887a24 */ /* 0x000fe200078e02ff */
[----:B------:R-:W-:Y:S01]  /*1120*/  IADD3 R139, R138, R19, RZ ;  /* 0x000000138a8b7210 */ /* 0x000fe20007ffe0ff */
[----:B------:R-:W-:Y:S01]  /*1130*/  IMAD R24, R211, c[0x0][0x214], R24 ;  /* 0x00008500d3187a24 */ /* 0x000fe200078e0218 */
[----:B------:R-:W-:Y:S01]  /*1140*/  SHF.L.U32 R19, R122, 0x6, RZ ;  /* 0x000000067a137819 */ /* 0x000fe200000006ff */
[----:B------:R-:W-:Y:S01]  /*1150*/  IMAD.WIDE.U32 R142, R125, c[0x0][0x280], R14 ;  /* 0x0000a0007d8e7a25 */ /* 0x000fe200078e000e */
[----:B------:R-:W-:-:S02]  /*1160*/  USHF.L.U64.HI UR20, UR4, UR6, UR20 ;  /* 0x0000000604147299 */ /* 0x000fc40008010214 */
[----:B------:R-:W-:Y:S01]  /*1170*/  LOP3.LUT R19, R19, 0x1c0, RZ, 0xc0, !PT ;  /* 0x000001c013137812 */ /* 0x000fe200078ec0ff */
[C---:B------:R-:W-:Y:S01]  /*1180*/  IMAD R136, R125.reuse, c[0x0][0x294], R136 ;  /* 0x0000a5007d887a24 */ /* 0x040fe200078e0288 */
[----:B------:R-:W-:Y:S01]  /*1190*/  USHF.L.U32 UR22, UR4, 0x5, URZ ;  /* 0x0000000504167899 */ /* 0x000fe2000800063f */
[----:B------:R-:W-:Y:S01]  /*11a0*/  IMAD.WIDE.U32 R140, R125, c[0x0][0x290], R14 ;  /* 0x0000a4007d8c7a25 */ /* 0x000fe200078e000e */
[----:B------:R-:W-:Y:S02]  /*11b0*/  ULDC UR9, c[0x0][0x23c] ;  /* 0x00008f0000097ab9 */ /* 0x000fe40000000800 */
[----:B------:R-:W-:Y:S01]  /*11c0*/  ULDC UR21, c[0x0][0x294] ;  /* 0x0000a50000157ab9 */ /* 0x000fe20000000800 */
[----:B------:R-:W-:Y:S01]  /*11d0*/  IMAD.IADD R143, R143, 0x1, R138 ;  /* 0x000000018f8f7824 */ /* 0x000fe200078e028a */
[----:B------:R-:W-:Y:S01]  /*11e0*/  MOV R138, R18 ;  /* 0x00000012008a7202 */ /* 0x000fe20000000f00 */
[----:B------:R-:W-:Y:S01]  /*11f0*/  IMAD R87, R87, c[0x0][0x268], RZ ;  /* 0x00009a0057577a24 */ /* 0x000fe200078e02ff */
[----:B------:R-:W-:Y:S01]  /*1200*/  ULDC.64 UR4, c[0x0][0x290] ;  /* 0x0000a40000047ab9 */ /* 0x000fe20000000a00 */
[----:B------:R-:W-:Y:S01]  /*1210*/  IMAD.IADD R141, R141, 0x1, R136 ;  /* 0x000000018d8d7824 */ /* 0x000fe200078e0288 */
[----:B------:R-:W-:Y:S01]  /*1220*/  USHF.L.U64.HI UR9, UR10, UR7, UR9 ;  /* 0x000000070a097299 */ /* 0x000fe20008010209 */
[----:B------:R-:W-:Y:S01]  /*1230*/  IMAD R87, R132, c[0x0][0x26c], R87 ;  /* 0x00009b0084577a24 */ /* 0x000fe200078e0257 */
[----:B------:R-:W-:Y:S01]  /*1240*/  USHF.L.U64.HI UR5, UR4, UR7, UR5 ;  /* 0x0000000704057299 */ /* 0x000fe20008010205 */
[----:B------:R-:W-:Y:S01]  /*1250*/  IMAD.WIDE.U32 R154, R125, c[0x0][0x1e0], RZ ;  /* 0x000078007d9a7a25 */ /* 0x000fe200078e00ff */
[----:B------:R-:W-:-:S02]  /*1260*/  USHF.L.U64.HI UR21, UR4, UR6, UR21 ;  /* 0x0000000604157299 */ /* 0x000fc40008010215 */
[----:B------:R-:W-:Y:S01]  /*1270*/  USHF.L.U32 UR7, UR4, 0x6, URZ ;  /* 0x0000000604077899 */ /* 0x000fe2000800063f */
[C---:B------:R-:W-:Y:S01]  /*1280*/  IMAD R110, R146.reuse, c[0x0][0x1e4], RZ ;  /* 0x00007900926e7a24 */ /* 0x040fe200078e02ff */
[----:B------:R-:W-:Y:S01]  /*1290*/  USHF.L.U32 UR6, UR4, 0x5, URZ ;  /* 0x0000000504067899 */ /* 0x000fe2000800063f */
[----:B------:R-:W-:Y:S01]  /*12a0*/  IMAD.WIDE.U32 R148, R146, c[0x0][0x290], RZ ;  /* 0x0000a40092947a25 */ /* 0x000fe200078e00ff */
[----:B------:R-:W-:Y:S02]  /*12b0*/  USHF.L.U32 UR10, UR10, 0x6, URZ ;  /* 0x000000060a0a7899 */ /* 0x000fe4000800063f */
[----:B------:R-:W-:Y:S01]  /*12c0*/  ULDC.U8 UR4, c[0x0][0x298] ;  /* 0x0000a60000047ab9 */ /* 0x000fe20000000000 */
[----:B------:R-:W-:Y:S01]  /*12d0*/  IMAD R103, R103, c[0x0][0x1e0], RZ ;  /* 0x0000780067677a24 */ /* 0x000fe200078e02ff */
[----:B------:R-:W-:Y:S01]  /*12e0*/  IADD3 R110, R110, UR25, RZ ;  /* 0x000000196e6e7c10 */ /* 0x000fe2000fffe0ff */
[----:B-----5:R-:W-:-:S04]  /*12f0*/  IMAD.WIDE.U32 R140, R79, c[0x0][0x290], R140 ;  /* 0x0000a4004f8c7a25 */ /* 0x020fc800078e008c */
[----:B------:R-:W-:-:S04]  /*1300*/  IMAD.WIDE.U32 R152, R122, c[0x0][0x1e0], RZ ;  /* 0x000078007a987a25 */ /* 0x000fc800078e00ff */
[----:B------:R-:W-:-:S04]  /*1310*/  IMAD.WIDE.U32 R150, R121, c[0x0][0x1e0], RZ ;  /* 0x0000780079967a25 */ /* 0x000fc800078e00ff */
[----:B------:R-:W-:Y:S02]  /*1320*/  IMAD R103, R122, c[0x0][0x1e4], R103 ;  /* 0x000079007a677a24 */ /* 0x000fe400078e0267 */
[----:B------:R-:W-:-:S04]  /*1330*/  IMAD.WIDE.U32 R142, R79, c[0x0][0x280], R142 ;  /* 0x0000a0004f8e7a25 */ /* 0x000fc800078e008e */
[----:B------:R-:W-:-:S04]  /*1340*/  IMAD.WIDE.U32 R138, R79, c[0x0][0x280], R138 ;  /* 0x0000a0004f8a7a25 */ /* 0x000fc800078e008a */
[----:B------:R-:W-:Y:S01]  /*1350*/  IMAD.IADD R103, R153, 0x1, R103 ;  /* 0x0000000199677824 */ /* 0x000fe200078e0267 */
[----:B--2---:R-:W-:Y:S01]  /*1360*/  @P2 SHF.R.S32.HI R9, RZ, 0x1f, R8 ;  /* 0x0000001fff092819 */ /* 0x004fe20000011408 */
[----:B------:R-:W-:Y:S01]  /*1370*/  @!P2 IMAD.MOV.U32 R9, RZ, RZ, R2 ;  /* 0x000000ffff09a224 */ /* 0x000fe200078e0002 */
[----:B------:R-:W-:Y:S02]  /*1380*/  @!P2 MOV R8, R213 ;  /* 0x000000d50008a202 */ /* 0x000fe40000000f00 */
[----:B------:R-:W-:Y:S02]  /*1390*/  @P1 LEA R16, P2, R10, c[0x0][0x220], 0x1 ;  /* 0x000088000a101a11 */ /* 0x000fe400078408ff */
[----:B------:R-:W-:Y:S01]  /*13a0*/  SEL R130, R8, RZ, !P4 ;  /* 0x000000ff08827207 */ /* 0x000fe20006000000 */
[----:B------:R-:W-:Y:S01]  /*13b0*/  IMAD.MOV.U32 R8, RZ, RZ, c[0x0][0x23c] ;  /* 0x00008f00ff087624 */ /* 0x000fe200078e00ff */
[----:B------:R-:W-:Y:S02]  /*13c0*/  @P1 LEA.HI.X R17, R10, c[0x0][0x224], R5, 0x1, P2 ;  /* 0x000089000a111a11 */ /* 0x000fe400010f0c05 */
[----:B------:R-:W-:Y:S01]  /*13d0*/  ISETP.GT.AND P2, PT, R6, 0x40, PT ;  /* 0x000000400600780c */ /* 0x000fe20003f44270 */
[----:B------:R-:W-:Y:S01]  /*13e0*/  IMAD.MOV.U32 R6, RZ, RZ, c[0x0][0x238] ;  /* 0x00008e00ff067624 */ /* 0x000fe200078e00ff */
[----:B------:R-:W-:Y:S01]  /*13f0*/  SEL R2, R9, RZ, !P4 ;  /* 0x000000ff09027207 */ /* 0x000fe20006000000 */
[----:B------:R-:W-:Y:S01]  /*1400*/  @!PT LDS RZ, [RZ] ;  /* 0x00000000fffff984 */ /* 0x000fe20000000800 */
[----:B------:R-:W-:Y:S01]  /*1410*/  @!PT LDS RZ, [RZ] ;  /* 0x00000000fffff984 */ /* 0x000fe20000000800 */
[----:B------:R-:W-:Y:S01]  /*1420*/  @!PT LDS RZ, [RZ] ;  /* 0x00000000fffff984 */ /* 0x000fe20000000800 */
[----:B------:R1:W-:Y:S01]  /*1430*/  @P1 LDGSTS.E.BYPASS.LTC128B.128 [R124+0x8100], [R16.64], !P5 ;  /* 0x08100000107c1fae */ /* 0x0003e2000e901d50 */
[----:B------:R-:W-:-:S03]  /*1440*/  ISETP.GE.AND P4, PT, R12, c[0x0][0x1d4], PT ;  /* 0x000075000c007a0c */ /* 0x000fc60003f86270 */
[----:B------:R1:W-:Y:S01]  /*1450*/  @P1 LDGSTS.E.BYPASS.LTC128B.128 [R124+0xb100], [R16.64+0x80], !P6 ;  /* 0x0b100080107c1fae */ /* 0x0003e2000f101d50 */
[----:B------:R-:W-:Y:S01]  /*1460*/  @P0 LEA R9, P1, R6, R10, 0x5 ;  /* 0x0000000a06090211 */ /* 0x000fe200078228ff */
[C---:B------:R-:W-:Y:S02]  /*1470*/  IMAD R97, R2.reuse, c[0x0][0x1f0], RZ ;  /* 0x00007c0002617a24 */ /* 0x040fe400078e02ff */
[----:B------:R-:W-:Y:S01]  /*1480*/  IMAD R83, R2, c[0x0][0x218], RZ ;  /* 0x0000860002537a24 */ /* 0x000fe200078e02ff */
[----:B------:R-:W-:Y:S01]  /*1490*/  @P0 LEA.HI.X R8, R6, R5, R8, 0x5, P1 ;  /* 0x0000000506080211 */ /* 0x000fe200008f2c08 */
[----:B------:R-:W-:Y:S01]  /*14a0*/  IMAD R97, R130, c[0x0][0x1f4], R97 ;  /* 0x00007d0082617a24 */ /* 0x000fe200078e0261 */
[----:B------:R-:W-:Y:S01]  /*14b0*/  @P2 IADD3 R6, P1, R10, UR12, RZ ;  /* 0x0000000c0a062c10 */ /* 0x000fe2000ff3e0ff */
[----:B------:R-:W-:Y:S01]  /*14c0*/  IMAD R83, R130, c[0x0][0x21c], R83 ;  /* 0x0000870082537a24 */ /* 0x000fe200078e0253 */
[----:B------:R-:W-:Y:S01]  /*14d0*/  SHF.L.U32 R10, R101, 0x1, RZ ;  /* 0x00000001650a7819 */ /* 0x000fe200000006ff */
[----:B------:R-:W-:Y:S01]  /*14e0*/  UIADD3 UR12, UP0, UR12, 0x80, URZ ;  /* 0x000000800c0c7890 */ /* 0x000fe2000ff1e03f */
[----:B------:R-:W-:-:S02]  /*14f0*/  @P2 IADD3.X R5, R5, UR8, RZ, P1, !PT ;  /* 0x0000000805052c10 */ /* 0x000fc40008ffe4ff */
[C---:B------:R-:W-:Y:S01]  /*1500*/  @P0 LEA R28, P1, R9.reuse, c[0x0][0x220], 0x1 ;  /* 0x00008800091c0a11 */ /* 0x040fe200078208ff */
[----:B------:R-:W-:Y:S01]  /*1510*/  UIADD3.X UR8, URZ, UR8, URZ, UP0, !UPT ;  /* 0x000000083f087290 */ /* 0x000fe200087fe43f */
[----:B------:R-:W-:Y:S02]  /*1520*/  SHF.R.S32.HI R2, RZ, 0x1f, R79 ;  /* 0x0000001fff027819 */ /* 0x000fe4000001144f */
[----:B------:R-:W-:Y:S02]  /*1530*/  @P0 LEA.HI.X R29, R9, c[0x0][0x224], R8, 0x1, P1 ;  /* 0x00008900091d0a11 */ /* 0x000fe400008f0c08 */
[----:B------:R-:W-:-:S03]  /*1540*/  ISETP.GE.AND P1, PT, R12, c[0x0][0x27c], PT ;  /* 0x00009f000c007a0c */ /* 0x000fc60003f26270 */
[----:B------:R2:W-:Y:S04]  /*1550*/  @P0 LDGSTS.E.BYPASS.LTC128B.128 [R124+0x9100], [R28.64], !P5 ;  /* 0x091000001c7c0fae */ /* 0x0005e8000e901d50 */
[----:B------:R2:W-:Y:S01]  /*1560*/  @P0 LDGSTS.E.BYPASS.LTC128B.128 [R124+0xc100], [R28.64+0x80], !P6 ;  /* 0x0c1000801c7c0fae */ /* 0x0005e2000f101d50 */
[----:B-1----:R-:W-:-:S04]  /*1570*/  IMAD.WIDE.U32 R16, R4, c[0x0][0x1e0], RZ ;  /* 0x0000780004107a25 */ /* 0x002fc800078e00ff */
[----:B------:R-:W-:Y:S01]  /*1580*/  IMAD.IADD R17, R17, 0x1, R7 ;  /* 0x0000000111117824 */ /* 0x000fe200078e0207 */
[----:B------:R-:W-:Y:S02]  /*1590*/  SEL R7, RZ, c[0x0][0x27c], !P1 ;  /* 0x00009f00ff077a07 */ /* 0x000fe40004800000 */
[----:B------:R-:W-:Y:S01]  /*15a0*/  @P1 IADD3 R10, -R10, c[0x0][0x1d4], RZ ;  /* 0x000075000a0a1a10 */ /* 0x000fe20007ffe1ff */
[----:B------:R-:W-:Y:S01]  /*15b0*/  IMAD.WIDE.U32 R16, R211, c[0x0][0x1e8], R16 ;  /* 0x00007a00d3107a25 */ /* 0x000fe200078e0010 */
[----:B------:R-:W-:-:S03]  /*15c0*/  ISETP.GE.AND P1, PT, R101, 0x1, PT ;  /* 0x000000016500780c */ /* 0x000fc60003f26270 */
[----:B------:R-:W-:Y:S01]  /*15d0*/  IMAD.IADD R8, R12, 0x1, R7 ;  /* 0x000000010c087824 */ /* 0x000fe200078e0207 */
[----:B------:R-:W-:Y:S01]  /*15e0*/  SHF.R.S32.HI R7, RZ, 0x1f, R10 ;  /* 0x0000001fff077819 */ /* 0x000fe2000001140a */
[----:B------:R-:W-:Y:S01]  /*15f0*/  IMAD.IADD R145, R17, 0x1, R144 ;  /* 0x0000000111917824 */ /* 0x000fe200078e0290 */
[----:B------:R-:W-:Y:S02]  /*1600*/  P2R R9, PR, RZ, 0x2 ;  /* 0x00000002ff097803 */ /* 0x000fe40000000000 */
[----:B------:R-:W-:Y:S02]  /*1610*/  SHF.R.S32.HI R27, RZ, 0x1f, R8 ;  /* 0x0000001fff1b7819 */ /* 0x000fe40000011408 */
[----:B------:R-:W-:Y:S01]  /*1620*/  LEA.HI R7, R7, R10, RZ, 0x4 ;  /* 0x0000000a07077211 */ /* 0x000fe200078f20ff */
[----:B------:R-:W-:Y:S01]  /*1630*/  IMAD R10, R210, c[0x0][0x260], RZ ;  /* 0x00009800d20a7a24 */ /* 0x000fe200078e02ff */
[CC--:B------:R-:W-:Y:S02]  /*1640*/  LEA.HI R120, R27.reuse, R8.reuse, RZ, 0x3 ;  /* 0x000000081b787211 */ /* 0x0c0fe400078f18ff */
[----:B------:R-:W-:Y:S01]  /*1650*/  LEA.HI R27, R27, R8, RZ, 0x6 ;  /* 0x000000081b1b7211 */ /* 0x000fe200078f30ff */
[C---:B------:R-:W-:Y:S01]  /*1660*/  IMAD R10, R211.reuse, c[0x0][0x264], R10 ;  /* 0x00009900d30a7a24 */ /* 0x040fe200078e020a */
[----:B------:R-:W-:Y:S01]  /*1670*/  MOV R144, R16 ;  /* 0x0000001000907202 */ /* 0x000fe20000000f00 */
[----:B------:R-:W-:Y:S01]  /*1680*/  IMAD.WIDE.U32 R8, R211, c[0x0][0x260], R12 ;  /* 0x00009800d3087a25 */ /* 0x000fe200078e000c */
[----:B------:R-:W-:-:S02]  /*1690*/  SHF.R.S32.HI R27, RZ, 0x6, R27 ;  /* 0x00000006ff1b7819 */ /* 0x000fc4000001141b */
[----:B------:R-:W-:Y:S01]  /*16a0*/  LOP3.LUT R118, R23, 0x38, R120, 0xf8, !PT ;  /* 0x0000003817767812 */ /* 0x000fe200078ef878 */
[----:B------:R-:W-:Y:S01]  /*16b0*/  IMAD.IADD R11, R9, 0x1, R10 ;  /* 0x00000001090b7824 */ /* 0x000fe200078e020a */
[----:B------:R-:W-:Y:S01]  /*16c0*/  MOV R10, R8 ;  /* 0x00000008000a7202 */ /* 0x000fe20000000f00 */
[----:B------:R-:W-:Y:S01]  /*16d0*/  IMAD.WIDE.U32 R8, R211, c[0x0][0x210], R12 ;  /* 0x00008400d3087a25 */ /* 0x000fe200078e000c */
[----:B------:R-:W-:Y:S02]  /*16e0*/  LOP3.LUT R118, R118, R21, RZ, 0x3c, !PT ;  /* 0x0000001576767212 */ /* 0x000fe400078e3cff */
[----:B------:R-:W-:Y:S01]  /*16f0*/  SHF.R.S32.HI R7, RZ, 0x4, R7 ;  /* 0x00000004ff077819 */ /* 0x000fe20000011407 */
[----:B------:R-:W-:-:S04]  /*1700*/  IMAD.WIDE.U32 R16, R125, c[0x0][0x290], R12 ;  /* 0x0000a4007d107a25 */ /* 0x000fc800078e000c */
[----:B------:R-:W-:Y:S01]  /*1710*/  IMAD.IADD R25, R9, 0x1, R24 ;  /* 0x0000000109197824 */ /* 0x000fe200078e0218 */
[----:B------:R-:W-:Y:S01]  /*1720*/  SHF.R.S32.HI R9, RZ, 0x1f, R122 ;  /* 0x0000001fff097819 */ /* 0x000fe2000001147a */
[----:B------:R-:W-:Y:S01]  /*1730*/  IMAD.IADD R137, R136, 0x1, R17 ;  /* 0x0000000188897824 */ /* 0x000fe200078e0211 */
[----:B------:R-:W-:Y:S01]  /*1740*/  SHF.R.U32.HI R17, RZ, 0x3, R19 ;  /* 0x00000003ff117819 */ /* 0x000fe20000011613 */
[----:B------:R-:W-:Y:S01]  /*1750*/  IMAD.MOV.U32 R136, RZ, RZ, R16 ;  /* 0x000000ffff887224 */ /* 0x000fe200078e0010 */
[----:B------:R-:W-:Y:S01]  /*1760*/  LEA.HI R18, R9, R122, RZ, 0x3 ;  /* 0x0000007a09127211 */ /* 0x000fe200078f18ff */
[----:B------:R-:W-:Y:S01]  /*1770*/  IMAD.MOV.U32 R24, RZ, RZ, R8 ;  /* 0x000000ffff187224 */ /* 0x000fe200078e0008 */
[----:B------:R-:W-:Y:S01]  /*1780*/  SHF.R.S32.HI R8, RZ, 0x1f, R121 ;  /* 0x0000001fff087819 */ /* 0x000fe20000011479 */
[----:B------:R-:W-:Y:S01]  /*1790*/  IMAD.WIDE.U32 R132, R132, c[0x0][0x268], R10 ;  /* 0x00009a0084847a25 */ /* 0x000fe200078e000a */
[----:B------:R-:W-:Y:S02]  /*17a0*/  SHF.L.U32 R16, R121, 0x6, RZ ;  /* 0x0000000679107819 */ /* 0x000fe400000006ff */
[----:B------:R-:W-:Y:S01]  /*17b0*/  LOP3.LUT R10, R19, 0x38, R120, 0xf8, !PT ;  /* 0x00000038130a7812 */ /* 0x000fe200078ef878 */
[----:B------:R-:W-:Y:S01]  /*17c0*/  IMAD R9, R27, 0x1800, R20 ;  /* 0x000018001b097824 */ /* 0x000fe200078e0214 */
[----:B------:R-:W-:Y:S01]  /*17d0*/  LEA.HI R11, R8, R121, RZ, 0x3 ;  /* 0x00000079080b7211 */ /* 0x000fe200078f18ff */
[----:B------:R-:W-:Y:S01]  /*17e0*/  IMAD.SHL.U32 R18, R18, 0x40, RZ ;  /* 0x0000004012127824 */ /* 0x000fe200078e00ff */
[----:B------:R-:W-:Y:S01]  /*17f0*/  LOP3.LUT R16, R16, 0x1c0, RZ, 0xc0, !PT ;  /* 0x000001c010107812 */ /* 0x000fe200078ec0ff */
[----:B------:R-:W-:Y:S01]  /*1800*/  IMAD.IADD R118, R9, 0x1, R118 ;  /* 0x0000000109767824 */ /* 0x000fe200078e0276 */
[----:B------:R-:W-:Y:S01]  /*1810*/  LOP3.LUT R113, R10, R17, RZ, 0x3c, !PT ;  /* 0x000000110a717212 */ /* 0x000fe200078e3cff */
[----:B------:R-:W-:Y:S01]  /*1820*/  IMAD.SHL.U32 R11, R11, 0x40, RZ ;  /* 0x000000400b0b7824 */ /* 0x000fe200078e00ff */
[----:B------:R-:W-:Y:S01]  /*1830*/  SHF.R.U32.HI R9, RZ, 0x3, R16 ;  /* 0x00000003ff097819 */ /* 0x000fe20000011610 */
[----:B------:R-:W-:Y:S01]  /*1840*/  IMAD.WIDE.U32 R144, R130, c[0x0][0x1f0], R144 ;  /* 0x00007c0082907a25 */ /* 0x000fe200078e0090 */
[----:B------:R-:W-:-:S02]  /*1850*/  LOP3.LUT R10, R16, 0x38, R120, 0xf8, !PT ;  /* 0x00000038100a7812 */ /* 0x000fc400078ef878 */
[----:B------:R-:W-:Y:S01]  /*1860*/  LOP3.LUT R18, R18, 0xfffffe00, RZ, 0xc0, !PT ;  /* 0xfffffe0012127812 */ /* 0x000fe200078ec0ff */
[----:B------:R-:W-:Y:S01]  /*1870*/  IMAD.IADD R97, R145, 0x1, R97 ;  /* 0x0000000191617824 */ /* 0x000fe200078e0261 */
[----:B------:R-:W-:Y:S01]  /*1880*/  LOP3.LUT R109, R10, R9, RZ, 0x3c, !PT ;  /* 0x000000090a6d7212 */ /* 0x000fe200078e3cff */
[----:B------:R-:W-:Y:S01]  /*1890*/  IMAD.WIDE.U32 R130, R130, c[0x0][0x218], R24 ;  /* 0x0000860082827a25 */ /* 0x000fe200078e0018 */
[----:B------:R-:W-:Y:S02]  /*18a0*/  LEA.HI.SX32 R10, R120, R7, 0x1d ;  /* 0x00000007780a7211 */ /* 0x000fe400078feaff */
[----:B------:R-:W-:Y:S01]  /*18b0*/  LOP3.LUT R11, R11, 0xfffffe00, RZ, 0xc0, !PT ;  /* 0xfffffe000b0b7812 */ /* 0x000fe200078ec0ff */
[----:B------:R-:W-:Y:S01]  /*18c0*/  IMAD R8, R27, 0x1800, R18 ;  /* 0x000018001b087824 */ /* 0x000fe200078e0212 */
[----:B------:R-:W-:Y:S01]  /*18d0*/  SHF.R.S32.HI R7, RZ, 0x1f, R10 ;  /* 0x0000001fff077819 */ /* 0x000fe2000001140a */
[----:B------:R-:W-:Y:S01]  /*18e0*/  IMAD.SHL.U32 R119, R10, 0x8, RZ ;  /* 0x000000080a777824 */ /* 0x000fe200078e00ff */
[----:B------:R-:W-:Y:S01]  /*18f0*/  LOP3.LUT R120, R120, 0xfffffff8, RZ, 0xc0, !PT ;  /* 0xfffffff878787812 */ /* 0x000fe200078ec0ff */
[----:B------:R-:W-:Y:S01]  /*1900*/  IMAD.IADD R113, R8, 0x1, R113 ;  /* 0x0000000108717824 */ /* 0x000fe200078e0271 */
[----:B------:R-:W-:Y:S01]  /*1910*/  LEA.HI R7, R7, R10, RZ, 0x3 ;  /* 0x0000000a07077211 */ /* 0x000fe200078f18ff */
[----:B------:R-:W-:Y:S01]  /*1920*/  IMAD R8, R27, 0x1800, R11 ;  /* 0x000018001b087824 */ /* 0x000fe200078e020b */
[----:B------:R-:W-:Y:S01]  /*1930*/  LOP3.LUT R16, R16, 0x38, R119, 0xf8, !PT ;  /* 0x0000003810107812 */ /* 0x000fe200078ef877 */
[----:B------:R-:W-:Y:S01]  /*1940*/  IMAD.WIDE.U32 R136, R79, c[0x0][0x290], R136 ;  /* 0x0000a4004f887a25 */ /* 0x000fe200078e0088 */
[----:B------:R-:W-:-:S02]  /*1950*/  SHF.R.S32.HI R7, RZ, 0x3, R7 ;  /* 0x00000003ff077819 */ /* 0x000fc40000011407 */
[----:B------:R-:W-:Y:S01]  /*1960*/  IADD3 R109, R8, R109, RZ ;  /* 0x0000006d086d7210 */ /* 0x000fe20007ffe0ff */
[----:B------:R-:W-:Y:S01]  /*1970*/  IMAD.IADD R83, R131, 0x1, R83 ;  /* 0x0000000183537824 */ /* 0x000fe200078e0253 */
[----:B------:R-:W-:Y:S01]  /*1980*/  LOP3.LUT R8, R23, 0x38, R119, 0xf8, !PT ;  /* 0x0000003817087812 */ /* 0x000fe200078ef877 */
[C---:B------:R-:W-:Y:S01]  /*1990*/  IMAD R115, R7.reuse, 0x1800, R20 ;  /* 0x0000180007737824 */ /* 0x040fe200078e0214 */
[----:B------:R-:W-:Y:S01]  /*19a0*/  LOP3.LUT R16, R16, R9, RZ, 0x3c, !PT ;  /* 0x0000000910107212 */ /* 0x000fe200078e3cff */
[C---:B------:R-:W-:Y:S01]  /*19b0*/  IMAD R111, R7.reuse, 0x1800, R18 ;  /* 0x00001800076f7824 */ /* 0x040fe200078e0212 */
[----:B------:R-:W-:Y:S01]  /*19c0*/  LOP3.LUT R8, R8, R21, RZ, 0x3c, !PT ;  /* 0x0000001508087212 */ /* 0x000fe200078e3cff */
[----:B------:R-:W-:Y:S01]  /*19d0*/  IMAD R107, R7, 0x1800, R11 ;  /* 0x00001800076b7824 */ /* 0x000fe200078e020b */
[----:B------:R-:W-:Y:S01]  /*19e0*/  LOP3.LUT R10, R19, 0x38, R119, 0xf8, !PT ;  /* 0x00000038130a7812 */ /* 0x000fe200078ef877 */
[----:B------:R-:W-:Y:S01]  /*19f0*/  IMAD R7, R146, c[0x0][0x284], RZ ;  /* 0x0000a10092077a24 */ /* 0x000fe200078e02ff */
[----:B------:R-:W-:Y:S01]  /*1a00*/  IADD3 R87, R133, R87, RZ ;  /* 0x0000005785577210 */ /* 0x000fe20007ffe0ff */
[----:B------:R-:W-:Y:S01]  /*1a10*/  IMAD.IADD R115, R115, 0x1, R8 ;  /* 0x0000000173737824 */ /* 0x000fe200078e0208 */
[----:B------:R-:W-:Y:S01]  /*1a20*/  @P2 LEA R8, P0, R6, c[0x0][0x220], 0x1 ;  /* 0x0000880006082a11 */ /* 0x000fe200078008ff */
[----:B------:R-:W-:Y:S01]  /*1a30*/  IMAD.IADD R107, R107, 0x1, R16 ;  /* 0x000000016b6b7824 */ /* 0x000fe200078e0210 */
[----:B------:R-:W-:Y:S01]  /*1a40*/  LOP3.LUT R10, R10, R17, RZ, 0x3c, !PT ;  /* 0x000000110a0a7212 */ /* 0x000fe200078e3cff */
[----:B------:R-:W-:Y:S01]  /*1a50*/  IMAD.SHL.U32 R113, R113, 0x2, RZ ;  /* 0x0000000271717824 */ /* 0x000fe200078e00ff */
[----:B------:R-:W-:Y:S01]  /*1a60*/  @P2 LEA.HI.X R9, R6, c[0x0][0x224], R5, 0x1, P0 ;  /* 0x0000890006092a11 */ /* 0x000fe200000f0c05 */
[----:B------:R-:W-:Y:S01]  /*1a70*/  IMAD.SHL.U32 R109, R109, 0x2, RZ ;  /* 0x000000026d6d7824 */ /* 0x000fe200078e00ff */
[----:B------:R-:W-:Y:S01]  /*1a80*/  IADD3 R85, P0, R4, R125, RZ ;  /* 0x0000007d04557210 */ /* 0x000fe20007f1e0ff */
[----:B------:R-:W-:Y:S01]  /*1a90*/  IMAD R4, R3, c[0x0][0x1e0], RZ ;  /* 0x0000780003047a24 */ /* 0x000fe200078e02ff */
[----:B------:R-:W-:Y:S01]  /*1aa0*/  IADD3 R111, R111, R10, RZ ;  /* 0x0000000a6f6f7210 */ /* 0x000fe20007ffe0ff */
[----:B------:R1:W-:Y:S01]  /*1ab0*/  @P2 LDGSTS.E.BYPASS.LTC128B.128 [R124+0xa100], [R8.64], !P5 ;  /* 0x0a100000087c2fae */ /* 0x0003e2000e901d50 */
[----:B------:R-:W-:Y:S01]  /*1ac0*/  IADD3 R10, R14, 0x20, RZ ;  /* 0x000000200e0a7810 */ /* 0x000fe20007ffe0ff */
[----:B------:R-:W-:Y:S01]  /*1ad0*/  IMAD R105, R125, c[0x0][0x1e4], R4 ;  /* 0x000079007d697a24 */ /* 0x000fe200078e0204 */
[----:B------:R-:W-:Y:S01]  /*1ae0*/  SHF.R.S32.HI R114, RZ, 0x1f, R120 ;  /* 0x0000001fff727819 */ /* 0x000fe20000011478 */
[----:B------:R1:W-:Y:S01]  /*1af0*/  @P2 LDGSTS.E.BYPASS.LTC128B.128 [R124+0xd100], [R8.64+0x80], !P6 ;  /* 0x0d100080087c2fae */ /* 0x0003e2000f101d50 */
[C---:B------:R-:W-:Y:S01]  /*1b00*/  IMAD R4, R2.reuse, c[0x0][0x280], RZ ;  /* 0x0000a00002047a24 */ /* 0x040fe200078e02ff */
[----:B------:R-:W-:Y:S01]  /*1b10*/  SHF.R.S32.HI R112, RZ, 0x1f, R119 ;  /* 0x0000001fff707819 */ /* 0x000fe20000011477 */
[----:B------:R-:W-:Y:S01]  /*1b20*/  IMAD R2, R2, c[0x0][0x290], RZ ;  /* 0x0000a40002027a24 */ /* 0x000fe200078e02ff */
[----:B------:R-:W0:Y:S01]  /*1b30*/  LDGDEPBAR ;  /* 0x00000000000079af */ /* 0x000e220000000000 */
[----:B------:R-:W-:Y:S01]  /*1b40*/  IMAD.X R84, R84, 0x1, R3, P0 ;  /* 0x0000000154547824 */ /* 0x000fe200000e0603 */
[----:B------:R-:W-:Y:S01]  /*1b50*/  IADD3 R105, R155, R105, RZ ;  /* 0x000000699b697210 */ /* 0x000fe20007ffe0ff */
[C---:B------:R-:W-:Y:S01]  /*1b60*/  IMAD R3, R79.reuse, c[0x0][0x294], R2 ;  /* 0x0000a5004f037a24 */ /* 0x040fe200078e0202 */
[----:B------:R-:W-:Y:S01]  /*1b70*/  SHF.R.S32.HI R2, RZ, 0x1f, R121 ;  /* 0x0000001fff027819 */ /* 0x000fe20000011479 */
[----:B------:R-:W-:Y:S01]  /*1b80*/  IMAD R5, R79, c[0x0][0x284], R4 ;  /* 0x0000a1004f057a24 */ /* 0x000fe200078e0204 */
[----:B------:R-:W-:Y:S01]  /*1b90*/  IADD3 R89, P1, P0, R144, R154, R12 ;  /* 0x0000009a90597210 */ /* 0x000fe2000783e00c */
[----:B------:R-:W-:Y:S01]  /*1ba0*/  IMAD.IADD R92, R3, 0x1, R137 ;  /* 0x00000001035c7824 */ /* 0x000fe200078e0289 */
[----:B------:R-:W-:Y:S01]  /*1bb0*/  IADD3 R95, R141, R3, RZ ;  /* 0x000000038d5f7210 */ /* 0x000fe20007ffe0ff */
[----:B------:R-:W-:Y:S01]  /*1bc0*/  IMAD R2, R2, c[0x0][0x1e0], RZ ;  /* 0x0000780002027a24 */ /* 0x000fe200078e02ff */
[----:B------:R-:W-:Y:S01]  /*1bd0*/  IADD3.X R88, R97, R105, R13, P1, P0 ;  /* 0x0000006961587210 */ /* 0x000fe20000fe040d */
[----:B------:R-:W-:Y:S01]  /*1be0*/  IMAD.IADD R96, R143, 0x1, R5 ;  /* 0x000000018f607824 */ /* 0x000fe200078e0205 */
[----:B------:R-:W-:Y:S01]  /*1bf0*/  BAR.SYNC.DEFER_BLOCKING 0x0 ;  /* 0x0000000000007b1d */ /* 0x000fe20000010000 */
[----:B------:R-:W-:Y:S01]  /*1c00*/  ISETP.NE.AND P0, PT, RZ, UR4, PT ;  /* 0x00000004ff007c0c */ /* 0x000fe2000bf05270 */
[----:B------:R-:W-:Y:S01]  /*1c10*/  IMAD.IADD R94, R5, 0x1, R139 ;  /* 0x00000001055e7824 */ /* 0x000fe200078e028b */
[----:B------:R-:W-:Y:S01]  /*1c20*/  SHF.L.U32 R118, R118, 0x1, RZ ;  /* 0x0000000176767819 */ /* 0x000fe200000006ff */
[----:B------:R-:W-:Y:S01]  /*1c30*/  IMAD.SHL.U32 R111, R111, 0x2, RZ ;  /* 0x000000026f6f7824 */ /* 0x000fe200078e00ff */
[----:B------:R-:W-:-:S02]  /*1c40*/  P2R R128, PR, RZ, 0x1 ;  /* 0x00000001ff807803 */ /* 0x000fc40000000000 */
[----:B------:R-:W-:Y:S02]  /*1c50*/  SHF.L.U32 R115, R115, 0x1, RZ ;  /* 0x0000000173737819 */ /* 0x000fe400000006ff */
[----:B------:R-:W-:Y:S01]  /*1c60*/  SHF.L.U32 R107, R107, 0x1, RZ ;  /* 0x000000016b6b7819 */ /* 0x000fe200000006ff */
[C---:B-1----:R-:W-:Y:S02]  /*1c70*/  IMAD R9, R146.reuse, c[0x0][0x294], RZ ;  /* 0x0000a50092097a24 */ /* 0x042fe400078e02ff */
[----:B------:R-:W-:-:S04]  /*1c80*/  IMAD.WIDE.U32 R146, R146, c[0x0][0x280], RZ ;  /* 0x0000a00092927a25 */ /* 0x000fc800078e00ff */
[----:B------:R-:W-:Y:S01]  /*1c90*/  IMAD.IADD R106, R149, 0x1, R9 ;  /* 0x00000001956a7824 */ /* 0x000fe200078e0209 */
[----:B------:R-:W-:Y:S01]  /*1ca0*/  IADD3 R108, R147, R7, RZ ;  /* 0x00000007936c7210 */ /* 0x000fe20007ffe0ff */
[----:B------:R-:W-:-:S04]  /*1cb0*/  IMAD R7, R121, c[0x0][0x1e4], R2 ;  /* 0x0000790079077a24 */ /* 0x000fc800078e0202 */
[----:B--2---:R-:W-:Y:S02]  /*1cc0*/  IMAD.IADD R104, R151, 0x1, R7 ;  /* 0x0000000197687824 */ /* 0x004fe400078e0207 */
.L_x_338:
[----:B------:R-:W-:Y:S01]  /*1cd0*/  SHF.R.S32.HI R81, RZ, 0x1f, R43 ;  /* 0x0000001fff517819 */ /* 0x000fe2000001142b */
[----:B------:R-:W-:Y:S01]  /*1ce0*/  IMAD R161, R110, R43, RZ ;  /* 0x0000002b6ea17224 */ /* 0x000fe200078e02ff */
[----:B------:R-:W-:Y:S01]  /*1cf0*/  ISETP.GE.AND P2, PT, R101, 0x1, PT ;  /* 0x000000016500780c */ /* 0x000fe20003f46270 */
[----:B------:R-:W-:Y:S01]  /*1d00*/  IMAD.WIDE.U32 R162, R43, UR24, RZ ;  /* 0x000000182ba27c25 */ /* 0x000fe2000f8e00ff */
[----:B------:R-:W-:Y:S04]  /*1d10*/  DEPBAR.LE SB0, 0x0 ;  /* 0x000080000000791a */ /* 0x000fe80000000000 */
[----:B------:R-:W-:Y:S01]  /*1d20*/  BAR.SYNC.DEFER_BLOCKING 0x0 ;  /* 0x0000000000007b1d */ /* 0x000fe20000010000 */
[--C-:B-1----:R-:W-:Y:S01]  /*1d30*/  IADD3 R5, P1, P0, R89, UR15, R162.reuse ;  /* 0x0000000f59057c10 */ /* 0x102fe2000f83e0a2 */
[----:B------:R-:W-:Y:S04]  /*1d40*/  IMAD R161, R81, UR24, R161 ;  /* 0x0000001851a17c24 */ /* 0x000fe8000f8e02a1 */
[----:B------:R-:W-:Y:S05]  /*1d50*/  IMAD.IADD R161, R163, 0x1, R161 ;  /* 0x00000001a3a17824 */ /* 0x000fea00078e02a1 */
[C-C-:B------:R-:W-:Y:S02]  /*1d60*/  IADD3.X R4, R88.reuse, UR14, R161.reuse, P1, P0 ;  /* 0x0000000e58047c10 */ /* 0x140fe40008fe04a1 */
[C---:B------:R-:W-:Y:S04]  /*1d70*/  IADD3 R3, P1, P0, R89.reuse, UR13, R162 ;  /* 0x0000000d59037c10 */ /* 0x040fe8000f83e0a2 */
[----:B------:R-:W-:Y:S02]  /*1d80*/  IADD3.X R2, R88, UR11, R161, P1, P0 ;  /* 0x0000000b58027c10 */ /* 0x000fe40008fe04a1 */
[----:B------:R-:W-:Y:S05]  /*1d90*/  IADD3 R7, P0, R89, R162, RZ ;  /* 0x000000a259077210 */ /* 0x000fea0007f1e0ff */
[----:B------:R-:W-:Y:S01]  /*1da0*/  IMAD.X R6, R161, 0x1, R88, P0 ;  /* 0x00000001a1067824 */ /* 0x000fe200000e0658 */
[C---:B------:R-:W-:Y:S01]  /*1db0*/  LEA R74, P0, R7.reuse, c[0x0][0x1c8], 0x1 ;  /* 0x00007200074a7a11 */ /* 0x040fe200078008ff */
[----:B------:R-:W-:Y:S03]  /*1dc0*/  BSSY B2, `(.L_x_304) ;  /* 0x00003bc000027945 */ /* 0x000fe60003800000 */
[----:B------:R-:W-:Y:S02]  /*1dd0*/  LEA.HI.X R75, R7, c[0x0][0x1cc], R6, 0x1, P0 ;  /* 0x00007300074b7a11 */ /* 0x000fe400000f0c06 */
[C---:B------:R-:W-:Y:S04]  /*1de0*/  LEA R72, P0, R5.reuse, c[0x0][0x1c8], 0x1 ;  /* 0x0000720005487a11 */ /* 0x040fe800078008ff */
[----:B------:R-:W-:Y:S02]  /*1df0*/  LEA.HI.X R73, R5, c[0x0][0x1cc], R4, 0x1, P0 ;  /* 0x0000730005497a11 */ /* 0x000fe400000f0c04 */
[C---:B------:R-:W-:Y:S04]  /*1e00*/  LEA R70, P0, R3.reuse, c[0x0][0x1c8], 0x1 ;  /* 0x0000720003467a11 */ /* 0x040fe800078008ff */
[----:B------:R-:W-:Y:S01]  /*1e10*/  LEA.HI.X R71, R3, c[0x0][0x1cc], R2, 0x1, P0 ;  /* 0x0000730003477a11 */ /* 0x000fe200000f0c02 */
[----:B-----5:R-:W-:-:S05]  /*1e20*/  @!P2 BRA `(.L_x_305) ;  /* 0x000039400000a947 */ /* 0x020fca0003800000 */
        /* <DEDUP_REMOVED lines=23> */
[----:B------:R-:W-:Y:S01]  /*1fa0*/  CS2R R38, SRZ ;  /* 0x0000000000267805 */ /* 0x000fe2000001ff00 */
[----:B------:R-:W-:Y:S01]  /*1fb0*/  CS2R R66, SRZ ;  /* 0x0000000000427805 */ /* 0x000fe2000001ff00 */
[----:B------:R-:W-:Y:S01]  /*1fc0*/  IMAD.X R2, R21, 0x1, R96, P0 ;  /* 0x0000000115027824 */ /* 0x000fe200000e0660 */
[----:B------:R-:W-:Y:S05]  /*1fd0*/  IADD3 R5, P0, R140, R22, RZ ;  /* 0x000000168c057210 */ /* 0x000fea0007f1e0ff */
[----:B------:R-:W-:Y:S01]  /*1fe0*/  IMAD.X R4, R20, 0x1, R95, P0 ;  /* 0x0000000114047824 */ /* 0x000fe200000e065f */
        /* <DEDUP_REMOVED lines=12> */
.L_x_308:
[----:B------:R-:W-:Y:S05]  /*20b0*/  BSYNC B0 ;  /* 0x0000000000007941 */ /* 0x000fea0003800000 */
.L_x_307:
[----:B------:R-:W-:Y:S01]  /*20c0*/  ISETP.GE.AND P3, PT, R122, R82, PT ;  /* 0x000000527a00720c */ /* 0x000fe20003f66270 */
[----:B-----5:R-:W-:Y:S01]  /*20d0*/  IMAD.MOV.U32 R5, RZ, RZ, R38 ;  /* 0x000000ffff057224 */ /* 0x020fe200078e0026 */
[----:B------:R-:W-:Y:S01]  /*20e0*/  BSSY B0, `(.L_x_309) ;  /* 0x0000028000007945 */ /* 0x000fe20003800000 */
[----:B------:R-:W-:Y:S01]  /*20f0*/  IMAD.MOV.U32 R4, RZ, RZ, R39 ;  /* 0x000000ffff047224 */ /* 0x000fe200078e0027 */
[----:B------:R-:W-:Y:S01]  /*2100*/  CS2R R32, SRZ ;  /* 0x0000000000207805 */ /* 0x000fe2000001ff00 */
[----:B-1----:R-:W-:Y:S01]  /*2110*/  IMAD.MOV.U32 R3, RZ, RZ, R36 ;  /* 0x000000ffff037224 */ /* 0x002fe200078e0024 */
[----:B------:R-:W-:Y:S01]  /*2120*/  PRMT R30, R5, 0x7610, R30 ;  /* 0x00007610051e7816 */ /* 0x000fe2000000001e */
[----:B------:R-:W-:Y:S01]  /*2130*/  IMAD.MOV.U32 R2, RZ, RZ, R37 ;  /* 0x000000ffff027224 */ /* 0x000fe200078e0025 */
        /* <DEDUP_REMOVED lines=9> */
[----:B------:R-:W-:Y:S01]  /*21d0*/  CS2R R58, SRZ ;  /* 0x00000000003a7805 */ /* 0x000fe2000001ff00 */
[----:B------:R-:W-:Y:S01]  /*21e0*/  PRMT R40, R7, 0x7610, R40 ;  /* 0x0000761007287816 */ /* 0x000fe20000000028 */
[----:B------:R-:W-:Y:S01]  /*21f0*/  CS2R R62, SRZ ;  /* 0x00000000003e7805 */ /* 0x000fe2000001ff00 */
[----:B------:R-:W-:Y:S01]  /*2200*/  PRMT R44, R6, 0x7610, R44 ;  /* 0x00007610062c7816 */ /* 0x000fe2000000002c */
[----:B------:R-:W-:-:S05]  /*2210*/  @P3 BRA `(.L_x_310) ;  /* 0x0000014000003947 */ /* 0x000fca0003800000 */
[----:B------:R-:W-:Y:S01]  /*2220*/  IADD3 R3, P1, P0, R142, UR22, R48 ;  /* 0x000000168e037c10 */ /* 0x000fe2000f83e030 */
[----:B------:R-:W-:Y:S01]  /*2230*/  CS2R R32, SRZ ;  /* 0x0000000000207805 */ /* 0x000fe2000001ff00 */
[----:B------:R-:W-:Y:S01]  /*2240*/  CS2R R62, SRZ ;  /* 0x00000000003e7805 */ /* 0x000fe2000001ff00 */
[----:B------:R-:W-:Y:S01]  /*2250*/  CS2R R28, SRZ ;  /* 0x00000000001c7805 */ /* 0x000fe2000001ff00 */
[----:B------:R-:W-:Y:S01]  /*2260*/  IADD3.X R2, R96, UR20, R21, P1, P0 ;  /* 0x0000001460027c10 */ /* 0x000fe20008fe0415 */
[----:B------:R-:W-:Y:S01]  /*2270*/  CS2R R58, SRZ ;  /* 0x00000000003a7805 */ /* 0x000fe2000001ff00 */
[----:B------:R-:W-:Y:S04]  /*2280*/  IADD3 R5, P1, P0, R140, UR6, R22 ;  /* 0x000000068c057c10 */ /* 0x000fe8000f83e016 */
[----:B------:R-:W-:Y:S02]  /*2290*/  IADD3.X R4, R95, UR21, R20, P1, P0 ;  /* 0x000000155f047c10 */ /* 0x000fe40008fe0414 */
        /* <DEDUP_REMOVED lines=12> */
.L_x_310:
[----:B------:R-:W-:Y:S05]  /*2360*/  BSYNC B0 ;  /* 0x0000000000007941 */ /* 0x000fea0003800000 */
.L_x_309:
        /* <DEDUP_REMOVED lines=21> */
[----:B------:R-:W-:Y:S01]  /*24c0*/  CS2R R54, SRZ ;  /* 0x0000000000367805 */ /* 0x000fe2000001ff00 */
[----:B------:R-:W-:-:S05]  /*24d0*/  @P2 BRA `(.L_x_312) ;  /* 0x0000012000002947 */ /* 0x000fca0003800000 */
[----:B------:R-:W-:Y:S01]  /*24e0*/  IADD3 R2, P1, P0, R142, UR19, R48 ;  /* 0x000000138e027c10 */ /* 0x000fe2000f83e030 */
[----:B------:R-:W-:Y:S01]  /*24f0*/  CS2R R8, SRZ ;  /* 0x0000000000087805 */ /* 0x000fe2000001ff00 */
[----:B------:R-:W-:Y:S02]  /*2500*/  CS2R R50, SRZ ;  /* 0x0000000000327805 */ /* 0x000fe4000001ff00 */
[----:B------:R-:W-:Y:S02]  /*2510*/  IADD3.X R21, R96, UR18, R21, P1, P0 ;  /* 0x0000001260157c10 */ /* 0x000fe40008fe0415 */
        /* <DEDUP_REMOVED lines=14> */
.L_x_312:
[----:B------:R-:W-:Y:S05]  /*2600*/  BSYNC B0 ;  /* 0x0000000000007941 */ /* 0x000fea0003800000 */
.L_x_311:
[----:B-1---5:R-:W-:Y:S01]  /*2610*/  IMAD.MOV.U32 R5, RZ, RZ, R8 ;  /* 0x000000ffff057224 */ /* 0x022fe200078e0008 */
[----:B------:R-:W-:Y:S01]  /*2620*/  BSSY B1, `(.L_x_313) ;  /* 0x000007f000017945 */ /* 0x000fe20003800000 */
[----:B------:R-:W-:Y:S02]  /*2630*/  IMAD.MOV.U32 R4, RZ, RZ, R9 ;  /* 0x000000ffff047224 */ /* 0x000fe400078e0009 */
        /* <DEDUP_REMOVED lines=11> */
[----:B------:R-:W-:Y:S02]  /*26f0*/  PRMT R47, R22, 0x7610, R47 ;  /* 0x00007610162f7816 */ /* 0x000fe4000000002f */
[----:B------:R-:W-:Y:S02]  /*2700*/  PRMT R52, R21, 0x7610, R52 ;  /* 0x0000761015347816 */ /* 0x000fe40000000034 */
[----:B------:R-:W-:Y:S01]  /*2710*/  PRMT R49, R20, 0x7610, R49 ;  /* 0x0000761014317816 */ /* 0x000fe20000000031 */
[----:B------:R-:W-:-:S05]  /*2720*/  @P5 BRA `(.L_x_314) ;  /* 0x000006e000005947 */ /* 0x000fca0003800000 */
[----:B------:R-:W-:Y:S01]  /*2730*/  BSSY B0, `(.L_x_315) ;  /* 0x0000036000007945 */ /* 0x000fe20003800000 */
        /* <DEDUP_REMOVED lines=8> */
[----:B------:R-:W-:Y:S02]  /*27c0*/  @!P0 SHF.R.U32.HI R41, RZ, 0x10, R69 ;  /* 0x00000010ff298819 */ /* 0x000fe40000011645 */
[----:B------:R-:W-:Y:S02]  /*27d0*/  @!P0 PRMT R34, R34, 0x5410, R35 ;  /* 0x0000541022228816 */ /* 0x000fe40000000023 */
[----:B------:R-:W-:Y:S02]  /*27e0*/  @!P0 PRMT R31, R31, 0x5410, R36 ;  /* 0x000054101f1f8816 */ /* 0x000fe40000000024 */
[----:B------:R-:W-:Y:S01]  /*27f0*/  @!P0 PRMT R44, R44, 0x5410, R41 ;  /* 0x000054102c2c8816 */ /* 0x000fe20000000029 */
[C---:B------:R-:W-:Y:S01]  /*2800*/  @!P0 IMAD.U32 R41, R42.reuse, 0x10000, RZ ;  /* 0x000100002a298824 */ /* 0x040fe200078e00ff */
[----:B------:R-:W-:Y:S01]  /*2810*/  @!P0 LOP3.LUT R42, R42, 0xffff0000, RZ, 0xc0, !PT ;  /* 0xffff00002a2a8812 */ /* 0x000fe200078ec0ff */
[C---:B------:R-:W-:Y:S01]  /*2820*/  @!P0 IMAD.U32 R35, R34.reuse, 0x10000, RZ ;  /* 0x0001000022238824 */ /* 0x040fe200078e00ff */
[----:B------:R-:W-:Y:S01]  /*2830*/  @!P0 LOP3.LUT R34, R34, 0xffff0000, RZ, 0xc0, !PT ;  /* 0xffff000022228812 */ /* 0x000fe200078ec0ff */
[C---:B-1----:R-:W-:Y:S01]  /*2840*/  @!P0 IMAD.U32 R45, R21.reuse, 0x10000, RZ ;  /* 0x00010000152d8824 */ /* 0x042fe200078e00ff */
[C---:B------:R-:W-:Y:S02]  /*2850*/  @!P0 LOP3.LUT R36, R20.reuse, 0xffff0000, RZ, 0xc0, !PT ;  /* 0xffff000014248812 */ /* 0x040fe400078ec0ff */
[----:B------:R-:W-:Y:S02]  /*2860*/  @!P0 LOP3.LUT R37, R21, 0xffff0000, RZ, 0xc0, !PT ;  /* 0xffff000015258812 */ /* 0x000fe400078ec0ff */
[----:B------:R-:W-:Y:S01]  /*2870*/  @!P0 SHF.L.U32 R40, R20, 0x10, RZ ;  /* 0x0000001014288819 */ /* 0x000fe200000006ff */
[C---:B------:R-:W-:Y:S01]  /*2880*/  @!P0 FMUL.FTZ R65, R36.reuse, R41 ;  /* 0x0000002924418220 */ /* 0x040fe20000410000 */
[----:B------:R-:W-:Y:S01]  /*2890*/  @!P0 SHF.L.U32 R46, R23, 0x10, RZ ;  /* 0x00000010172e8819 */ /* 0x000fe200000006ff */
[----:B------:R-:W-:Y:S02]  /*28a0*/  @!P0 FMUL.FTZ R76, R37, R42 ;  /* 0x0000002a254c8220 */ /* 0x000fe40000410000 */
[-C--:B------:R-:W-:Y:S01]  /*28b0*/  @!P0 FMUL.FTZ R2, R36, R35.reuse ;  /* 0x0000002324028220 */ /* 0x080fe20000410000 */
[----:B------:R-:W-:Y:S01]  /*28c0*/  @!P0 LOP3.LUT R36, R23, 0xffff0000, RZ, 0xc0, !PT ;  /* 0xffff000017248812 */ /* 0x000fe200078ec0ff */
[----:B------:R-:W-:Y:S01]  /*28d0*/  @!P0 FFMA.FTZ R65, R40, R35, -R65 ;  /* 0x0000002328418223 */ /* 0x000fe20000010841 */
[C---:B------:R-:W-:Y:S01]  /*28e0*/  @!P0 LOP3.LUT R35, R22.reuse, 0xffff0000, RZ, 0xc0, !PT ;  /* 0xffff000016238812 */ /* 0x040fe200078ec0ff */
[-C--:B------:R-:W-:Y:S02]  /*28f0*/  @!P0 FMUL.FTZ R3, R37, R34.reuse ;  /* 0x0000002225038220 */ /* 0x080fe40000410000 */
[----:B------:R-:W-:Y:S02]  /*2900*/  @!P0 FFMA.FTZ R76, R45, R34, -R76 ;  /* 0x000000222d4c8223 */ /* 0x000fe4000001084c */
[C---:B------:R-:W-:Y:S01]  /*2910*/  @!P0 IMAD.U32 R34, R31.reuse, 0x10000, RZ ;  /* 0x000100001f228824 */ /* 0x040fe200078e00ff */
[----:B------:R-:W-:Y:S01]  /*2920*/  @!P0 LOP3.LUT R31, R31, 0xffff0000, RZ, 0xc0, !PT ;  /* 0xffff00001f1f8812 */ /* 0x000fe200078ec0ff */
[----:B------:R-:W-:Y:S01]  /*2930*/  @!P0 FFMA.FTZ R2, R41, R40, R2 ;  /* 0x0000002829028223 */ /* 0x000fe20000010002 */
[----:B------:R-:W-:Y:S01]  /*2940*/  @!P0 SHF.L.U32 R41, R22, 0x10, RZ ;  /* 0x0000001016298819 */ /* 0x000fe200000006ff */
[C---:B------:R-:W-:Y:S01]  /*2950*/  @!P0 IMAD.U32 R40, R44.reuse, 0x10000, RZ ;  /* 0x000100002c288824 */ /* 0x040fe200078e00ff */
[----:B------:R-:W-:Y:S01]  /*2960*/  @!P0 LOP3.LUT R44, R44, 0xffff0000, RZ, 0xc0, !PT ;  /* 0xffff00002c2c8812 */ /* 0x000fe200078ec0ff */
[C---:B------:R-:W-:Y:S01]  /*2970*/  @!P0 FMUL.FTZ R4, R35.reuse, R34 ;  /* 0x0000002223048220 */ /* 0x040fe20000410000 */
[----:B------:R-:W-:Y:S01]  /*2980*/  @!P0 F2FP.BF16.PACK_AB R65, R2, R65 ;  /* 0x000000410241823e */ /* 0x000fe200000010ff */
[----:B------:R-:W-:Y:S02]  /*2990*/  @!P0 FMUL.FTZ R77, R35, R40 ;  /* 0x00000028234d8220 */ /* 0x000fe40000410000 */
        /* <DEDUP_REMOVED lines=9> */
[----:B------:R-:W-:Y:S01]  /*2a30*/  @!P0 IMAD.MOV.U32 R20, RZ, RZ, R65 ;  /* 0x000000ffff148224 */ /* 0x000fe200078e0041 */
[----:B------:R-:W-:Y:S02]  /*2a40*/  @!P0 MOV R21, R76 ;  /* 0x0000004c00158202 */ /* 0x000fe40000000f00 */
[----:B------:R-:W-:Y:S01]  /*2a50*/  @!P0 F2FP.BF16.PACK_AB R82, R5, R82 ;  /* 0x000000520552823e */ /* 0x000fe200000010ff */
[----:B------:R-:W-:Y:S03]  /*2a60*/  @!P0 IMAD.MOV.U32 R22, RZ, RZ, R77 ;  /* 0x000000ffff168224 */ /* 0x000fe600078e004d */
[----:B------:R-:W-:Y:S05]  /*2a70*/  @!P0 MOV R23, R82 ;  /* 0x0000005200178202 */ /* 0x000fea0000000f00 */
[----:B------:R1:W-:Y:S02]  /*2a80*/  STG.E.128 [R74.64], R20 ;  /* 0x000000144a007986 */ /* 0x0003e4000c101d10 */
.L_x_316:
[----:B------:R-:W-:Y:S05]  /*2a90*/  BSYNC B0 ;  /* 0x0000000000007941 */ /* 0x000fea0003800000 */
.L_x_315:
[----:B------:R-:W-:Y:S11]  /*2aa0*/  ISETP.GE.AND P0, PT, R123, c[0x0][0x1d4], PT ;  /* 0x000075007b007a0c */ /* 0x000ff60003f06270 */
[----:B------:R-:W-:Y:S02]  /*2ab0*/  @!UPT UIADD3 URZ, URZ, URZ, URZ ;  /* 0x0000003f3f3ff290 */ /* 0x000fe4000fffe03f */
[----:B------:R-:W-:-:S05]  /*2ac0*/  @P0 BRA `(.L_x_314) ;  /* 0x0000034000000947 */ /* 0x000fca0003800000 */
[----:B------:R-:W-:Y:S01]  /*2ad0*/  ISETP.GE.AND P0, PT, R10, c[0x0][0x27c], PT ;  /* 0x00009f000a007a0c */ /* 0x000fe20003f06270 */
[----:B-1----:R-:W1:Y:S11]  /*2ae0*/  LDS.128 R20, [R124+0xb100] ;  /* 0x00b100007c147984 */ /* 0x002e760000000c00 */
[----:B------:R-:W-:Y:S01]  /*2af0*/  @!UPT UIADD3 URZ, URZ, URZ, URZ ;  /* 0x0000003f3f3ff290 */ /* 0x000fe2000fffe03f */
[----:B------:R-:W-:Y:S02]  /*2b00*/  @!P0 SHF.R.U64 R37, R66, 0x10, R67 ;  /* 0x0000001042258819 */ /* 0x000fe40000001243 */
[----:B------:R-:W-:Y:S02]  /*2b10*/  @!P0 SHF.R.U64 R31, R38, 0x10, R39 ;  /* 0x00000010261f8819 */ /* 0x000fe40000001227 */
[----:B------:R-:W-:Y:S02]  /*2b20*/  @!P0 PRMT R64, R64, 0x5410, R37 ;  /* 0x0000541040408816 */ /* 0x000fe40000000025 */
[----:B------:R-:W-:Y:S02]  /*2b30*/  @!P0 PRMT R30, R30, 0x5410, R31 ;  /* 0x000054101e1e8816 */ /* 0x000fe4000000001f */
[C---:B------:R-:W-:Y:S01]  /*2b40*/  @!P0 LOP3.LUT R40, R64.reuse, 0xffff0000, RZ, 0xc0, !PT ;  /* 0xffff000040288812 */ /* 0x040fe200078ec0ff */
[----:B------:R-:W-:Y:S01]  /*2b50*/  @!P0 IMAD.U32 R37, R64, 0x10000, RZ ;  /* 0x0001000040258824 */ /* 0x000fe200078e00ff */
[----:B------:R-:W-:Y:S01]  /*2b60*/  @!P0 SHF.R.U32.HI R38, RZ, 0x10, R39 ;  /* 0x00000010ff268819 */ /* 0x000fe20000011627 */
[C---:B------:R-:W-:Y:S01]  /*2b70*/  @!P0 IMAD.U32 R31, R30.reuse, 0x10000, RZ ;  /* 0x000100001e1f8824 */ /* 0x040fe200078e00ff */
[----:B------:R-:W-:Y:S02]  /*2b80*/  @!P0 SHF.R.U32.HI R66, RZ, 0x10, R67 ;  /* 0x00000010ff428819 */ /* 0x000fe40000011643 */
[----:B------:R-:W-:Y:S02]  /*2b90*/  @!P0 LOP3.LUT R30, R30, 0xffff0000, RZ, 0xc0, !PT ;  /* 0xffff00001e1e8812 */ /* 0x000fe400078ec0ff */
[----:B------:R-:W-:Y:S02]  /*2ba0*/  @!P0 PRMT R25, R25, 0x5410, R38 ;  /* 0x0000541019198816 */ /* 0x000fe40000000026 */
[----:B------:R-:W-:Y:S04]  /*2bb0*/  @!P0 PRMT R61, R61, 0x5410, R66 ;  /* 0x000054103d3d8816 */ /* 0x000fe80000000042 */
        /* <DEDUP_REMOVED lines=18> */
[----:B------:R-:W-:Y:S02]  /*2ce0*/  @!P0 IMAD.U32 R36, R61, 0x10000, RZ ;  /* 0x000100003d248824 */ /* 0x000fe400078e00ff */
        /* <DEDUP_REMOVED lines=17> */
[----:B------:R1:W-:Y:S02]  /*2e00*/  STG.E.128 [R74.64+0x80], R20 ;  /* 0x000080144a007986 */ /* 0x0003e4000c101d10 */
.L_x_314:
[----:B------:R-:W-:Y:S05]  /*2e10*/  BSYNC B1 ;  /* 0x0000000000017941 */ /* 0x000fea0003800000 */
.L_x_313:
[----:B------:R-:W-:Y:S01]  /*2e20*/  BSSY B1, `(.L_x_317) ;  /* 0x0000070000017945 */ /* 0x000fe20003800000 */
[----:B------:R-:W-:-:S05]  /*2e30*/  @P3 BRA `(.L_x_318) ;  /* 0x000006e000003947 */ /* 0x000fca0003800000 */
[----:B------:R-:W-:Y:S01]  /*2e40*/  BSSY B0, `(.L_x_319) ;  /* 0x0000036000007945 */ /* 0x000fe20003800000 */
        /* <DEDUP_REMOVED lines=53> */
.L_x_320:
[----:B------:R-:W-:Y:S05]  /*31a0*/  BSYNC B0 ;  /* 0x0000000000007941 */ /* 0x000fea0003800000 */
.L_x_319:
        /* <DEDUP_REMOVED lines=55> */
.L_x_318:
[----:B------:R-:W-:Y:S05]  /*3520*/  BSYNC B1 ;  /* 0x0000000000017941 */ /* 0x000fea0003800000 */
.L_x_317:
        /* <DEDUP_REMOVED lines=55> */
.L_x_323:
[----:B------:R-:W-:Y:S05]  /*38a0*/  BSYNC B0 ;  /* 0x0000000000007941 */ /* 0x000fea0003800000 */
.L_x_322:
[----:B------:R-:W-:Y:S11]  /*38b0*/  ISETP.GE.AND P0, PT, R123, c[0x0][0x1d4], PT ;  /* 0x000075007b007a0c */ /* 0x000ff60003f06270 */
[----:B------:R-:W-:Y:S02]  /*38c0*/  @!UPT UIADD3 URZ, URZ, URZ, URZ ;  /* 0x0000003f3f3ff290 */ /* 0x000fe4000fffe03f */
[----:B------:R-:W-:-:S05]  /*38d0*/  @P0 BRA `(.L_x_321) ;  /* 0x000020a000000947 */ /* 0x000fca0003800000 */
[----:B------:R-:W-:Y:S01]  /*38e0*/  ISETP.GE.AND P0, PT, R10, c[0x0][0x27c], PT ;  /* 0x00009f000a007a0c */ /* 0x000fe20003f06270 */
[----:B------:R-:W2:Y:S11]  /*38f0*/  LDS.128 R16, [R124+0xd100] ;  /* 0x00d100007c107984 */ /* 0x000eb60000000c00 */
[----:B------:R-:W-:Y:S01]  /*3900*/  @!UPT UIADD3 URZ, URZ, URZ, URZ ;  /* 0x0000003f3f3ff290 */ /* 0x000fe2000fffe03f */
[----:B------:R-:W-:Y:S02]  /*3910*/  @!P0 SHF.R.U64 R11, R50, 0x10, R51 ;  /* 0x00000010320b8819 */ /* 0x000fe40000001233 */
[--C-:B------:R-:W-:Y:S02]  /*3920*/  @!P0 SHF.R.U64 R8, R8, 0x10, R9.reuse ;  /* 0x0000001008088819 */ /* 0x100fe40000001209 */
[----:B------:R-:W-:Y:S02]  /*3930*/  @!P0 SHF.R.U32.HI R9, RZ, 0x10, R9 ;  /* 0x00000010ff098819 */ /* 0x000fe40000011609 */
[----:B------:R-:W-:Y:S02]  /*3940*/  @!P0 PRMT R48, R48, 0x5410, R11 ;  /* 0x0000541030308816 */ /* 0x000fe4000000000b */
[----:B------:R-:W-:Y:S02]  /*3950*/  @!P0 PRMT R7, R7, 0x5410, R8 ;  /* 0x0000541007078816 */ /* 0x000fe40000000008 */
[----:B------:R-:W-:Y:S01]  /*3960*/  @!P0 PRMT R6, R6, 0x5410, R9 ;  /* 0x0000541006068816 */ /* 0x000fe20000000009 */
[C---:B------:R-:W-:Y:S01]  /*3970*/  @!P0 IMAD.U32 R11, R48.reuse, 0x10000, RZ ;  /* 0x00010000300b8824 */ /* 0x040fe200078e00ff */
[----:B-1----:R-:W-:Y:S01]  /*3980*/  @!P0 LOP3.LUT R22, R48, 0xffff0000, RZ, 0xc0, !PT ;  /* 0xffff000030168812 */ /* 0x002fe200078ec0ff */
[C---:B------:R-:W-:Y:S01]  /*3990*/  @!P0 IMAD.U32 R8, R7.reuse, 0x10000, RZ ;  /* 0x0001000007088824 */ /* 0x040fe200078e00ff */
[----:B------:R-:W-:Y:S02]  /*39a0*/  @!P0 SHF.R.U32.HI R50, RZ, 0x10, R51 ;  /* 0x00000010ff328819 */ /* 0x000fe40000011633 */
[----:B------:R-:W-:Y:S02]  /*39b0*/  @!P0 LOP3.LUT R7, R7, 0xffff0000, RZ, 0xc0, !PT ;  /* 0xffff000007078812 */ /* 0x000fe400078ec0ff */
[----:B------:R-:W-:Y:S04]  /*39c0*/  @!P0 PRMT R47, R47, 0x5410, R50 ;  /* 0x000054102f2f8816 */ /* 0x000fe80000000032 */
[----:B------:R-:W-:Y:S01]  /*39d0*/  @!P0 LOP3.LUT R28, R47, 0xffff0000, RZ, 0xc0, !PT ;  /* 0xffff00002f1c8812 */ /* 0x000fe200078ec0ff */
[C---:B--2---:R-:W-:Y:S01]  /*39e0*/  @!P0 IMAD.U32 R24, R17.reuse, 0x10000, RZ ;  /* 0x0001000011188824 */ /* 0x044fe200078e00ff */
        /* <DEDUP_REMOVED lines=9> */
[----:B------:R-:W-:Y:S01]  /*3a80*/  @!P0 LOP3.LUT R8, R18, 0xffff0000, RZ, 0xc0, !PT ;  /* 0xffff000012088812 */ /* 0x000fe200078ec0ff */
[-C--:B------:R-:W-:Y:S02]  /*3a90*/  @!P0 FMUL.FTZ R3, R20, R7.reuse ;  /* 0x0000000714038220 */ /* 0x080fe40000410000 */
[----:B------:R-:W-:Y:S02]  /*3aa0*/  @!P0 FFMA.FTZ R30, R24, R7, -R30 ;  /* 0x00000007181e8223 */ /* 0x000fe4000001081e */
[C---:B------:R-:W-:Y:S01]  /*3ab0*/  @!P0 IMAD.U32 R7, R6.reuse, 0x10000, RZ ;  /* 0x0001000006078824 */ /* 0x040fe200078e00ff */
[----:B------:R-:W-:Y:S01]  /*3ac0*/  @!P0 LOP3.LUT R6, R6, 0xffff0000, RZ, 0xc0, !PT ;  /* 0xffff000006068812 */ /* 0x000fe200078ec0ff */
[----:B------:R-:W-:Y:S01]  /*3ad0*/  @!P0 FFMA.FTZ R2, R11, R21, R2 ;  /* 0x000000150b028223 */ /* 0x000fe20000010002 */
[----:B------:R-:W-:Y:S01]  /*3ae0*/  @!P0 SHF.L.U32 R21, R19, 0x10, RZ ;  /* 0x0000001013158819 */ /* 0x000fe200000006ff */
[----:B------:R-:W-:Y:S02]  /*3af0*/  @!P0 IMAD.U32 R11, R47, 0x10000, RZ ;  /* 0x000100002f0b8824 */ /* 0x000fe400078e00ff */
[----:B------:R-:W-:Y:S01]  /*3b00*/  @!P0 FMUL.FTZ R4, R8, R7 ;  /* 0x0000000708048220 */ /* 0x000fe20000410000 */
        /* <DEDUP_REMOVED lines=16> */
[----:B------:R1:W-:Y:S01]  /*3c10*/  STG.E.128 [R70.64+0x80], R16 ;  /* 0x0000801046007986 */ /* 0x0003e2000c101d10 */
[----:B------:R-:W-:-:S05]  /*3c20*/  BRA `(.L_x_321) ;  /* 0x00001d5000007947 */ /* 0x000fca0003800000 */
.L_x_306:
[-C--:B------:R-:W-:Y:S01]  /*3c30*/  ISETP.GE.AND P0, PT, R122, R82.reuse, PT ;  /* 0x000000527a00720c */ /* 0x080fe20003f06270 */
        /* <DEDUP_REMOVED lines=14> */
[----:B------:R-:W-:Y:S04]  /*3d20*/  @!P2 IADD3 R40, P1, P0, R138, UR22, R48 ;  /* 0x000000168a28ac10 */ /* 0x000fe8000f83e030 */
[--C-:B------:R-:W-:Y:S02]  /*3d30*/  @!P2 IADD3.X R23, R94, UR20, R21.reuse, P1, P0 ;  /* 0x000000145e17ac10 */ /* 0x100fe40008fe0415 */
[----:B------:R-:W-:Y:S04]  /*3d40*/  @!P2 IADD3 R42, P1, P0, R136, UR6, R22 ;  /* 0x00000006882aac10 */ /* 0x000fe8000f83e016 */
[----:B------:R-:W-:Y:S02]  /*3d50*/  @!P2 IADD3.X R35, R92, UR21, R20, P1, P0 ;  /* 0x000000155c23ac10 */ /* 0x000fe40008fe0414 */
[-C--:B------:R-:W-:Y:S04]  /*3d60*/  ISETP.GE.AND P0, PT, R121, R82.reuse, PT ;  /* 0x000000527900720c */ /* 0x080fe80003f06270 */
[----:B------:R-:W-:Y:S11]  /*3d70*/  ISETP.GE.OR P1, PT, R12, c[0x0][0x27c], P0 ;  /* 0x00009f000c007a0c */ /* 0x000ff60000726670 */
[----:B------:R-:W-:Y:S02]  /*3d80*/  @!UPT UIADD3 URZ, URZ, URZ, URZ ;  /* 0x0000003f3f3ff290 */ /* 0x000fe4000fffe03f */
[----:B------:R-:W-:Y:S04]  /*3d90*/  @!P1 IADD3 R50, P3, P0, R138, UR19, R48 ;  /* 0x000000138a329c10 */ /* 0x000fe8000f87e030 */
[----:B------:R-:W-:Y:S02]  /*3da0*/  @!P1 IADD3.X R41, R94, UR18, R21, P3, P0 ;  /* 0x000000125e299c10 */ /* 0x000fe40009fe0415 */
[----:B------:R-:W-:Y:S04]  /*3db0*/  @!P1 IADD3 R52, P3, P0, R136, UR7, R22 ;  /* 0x0000000788349c10 */ /* 0x000fe8000f87e016 */
[----:B------:R-:W-:Y:S02]  /*3dc0*/  @!P1 IADD3.X R49, R92, UR5, R20, P3, P0 ;  /* 0x000000055c319c10 */ /* 0x000fe40009fe0414 */
[C---:B------:R-:W-:Y:S04]  /*3dd0*/  @!P2 LEA R68, P0, R40.reuse, c[0x0][0x270], 0x1 ;  /* 0x00009c002844aa11 */ /* 0x040fe800078008ff */
[----:B------:R-:W-:Y:S02]  /*3de0*/  @!P2 LEA.HI.X R69, R40, c[0x0][0x274], R23, 0x1, P0 ;  /* 0x00009d002845aa11 */ /* 0x000fe400000f0c17 */
[C---:B------:R-:W-:Y:S03]  /*3df0*/  @!P2 LEA R70, P0, R42.reuse, c[0x0][0x288], 0x1 ;  /* 0x0000a2002a46aa11 */ /* 0x040fe600078008ff */
[----:B------:R-:W2:Y:S01]  /*3e00*/  @!P2 LDG.E.128 R24, [R68.64] ;  /* 0x000000104418a981 */ /* 0x000ea2000c1e1d00 */
[----:B------:R-:W-:Y:S02]  /*3e10*/  @!P2 LEA.HI.X R71, R42, c[0x0][0x28c], R35, 0x1, P0 ;  /* 0x0000a3002a47aa11 */ /* 0x000fe400000f0c23 */
[C---:B------:R-:W-:Y:S04]  /*3e20*/  @!P1 LEA R54, P0, R50.reuse, c[0x0][0x270], 0x1 ;  /* 0x00009c0032369a11 */ /* 0x040fe800078008ff */
[----:B------:R-:W-:Y:S01]  /*3e30*/  @!P1 LEA.HI.X R55, R50, c[0x0][0x274], R41, 0x1, P0 ;  /* 0x00009d0032379a11 */ /* 0x000fe200000f0c29 */
[----:B------:R-:W3:Y:S01]  /*3e40*/  @!P2 LDG.E.128 R64, [R70.64] ;  /* 0x000000104640a981 */ /* 0x000ee2000c1e1d00 */
[C---:B------:R-:W-:Y:S04]  /*3e50*/  @!P1 LEA R50, P0, R52.reuse, c[0x0][0x288], 0x1 ;  /* 0x0000a20034329a11 */ /* 0x040fe800078008ff */
[----:B------:R-:W-:Y:S02]  /*3e60*/  @!P1 LEA.HI.X R51, R52, c[0x0][0x28c], R49, 0x1, P0 ;  /* 0x0000a30034339a11 */ /* 0x000fe400000f0c31 */
[----:B------:R-:W-:Y:S01]  /*3e70*/  ISETP.GE.AND P0, PT, R125, R82, PT ;  /* 0x000000527d00720c */ /* 0x000fe20003f06270 */
[----:B------:R-:W4:Y:S03]  /*3e80*/  @!P1 LDG.E.128 R16, [R54.64] ;  /* 0x0000001036109981 */ /* 0x000f26000c1e1d00 */
[----:B------:R-:W-:Y:S05]  /*3e90*/  ISETP.GE.OR P0, PT, R12, c[0x0][0x27c], P0 ;  /* 0x00009f000c007a0c */ /* 0x000fea0000706670 */
[----:B------:R-:W4:Y:S08]  /*3ea0*/  @!P1 LDG.E.128 R60, [R50.64] ;  /* 0x00000010323c9981 */ /* 0x000f30000c1e1d00 */
[----:B------:R-:W-:Y:S05]  /*3eb0*/  @!P0 IADD3 R48, P1, R138, R48, RZ ;  /* 0x000000308a308210 */ /* 0x000fea0007f3e0ff */
[----:B------:R-:W-:Y:S01]  /*3ec0*/  @!P0 IMAD.X R21, R21, 0x1, R94, P1 ;  /* 0x0000000115158824 */ /* 0x000fe200008e065e */
[C---:B------:R-:W-:Y:S04]  /*3ed0*/  @!P0 LEA R40, P1, R48.reuse, c[0x0][0x270], 0x1 ;  /* 0x00009c0030288a11 */ /* 0x040fe800078208ff */
[----:B------:R-:W-:Y:S02]  /*3ee0*/  @!P0 LEA.HI.X R41, R48, c[0x0][0x274], R21, 0x1, P1 ;  /* 0x00009d0030298a11 */ /* 0x000fe400008f0c15 */
[----:B------:R-:W-:Y:S03]  /*3ef0*/  @!P0 IADD3 R22, P1, R136, R22, RZ ;  /* 0x0000001688168210 */ /* 0x000fe60007f3e0ff */
[----:B------:R1:W5:Y:S02]  /*3f00*/  @!P0 LDG.E.128 R36, [R40.64] ;  /* 0x0000001028248981 */ /* 0x000364000c1e1d00 */
[----:B------:R-:W-:Y:S01]  /*3f10*/  @!P0 IMAD.X R21, R20, 0x1, R92, P1 ;  /* 0x0000000114158824 */ /* 0x000fe200008e065c */
[C---:B------:R-:W-:Y:S04]  /*3f20*/  @!P0 LEA R48, P1, R22.reuse, c[0x0][0x288], 0x1 ;  /* 0x0000a20016308a11 */ /* 0x040fe800078208ff */
[----:B------:R-:W-:Y:S02]  /*3f30*/  @!P0 LEA.HI.X R49, R22, c[0x0][0x28c], R21, 0x1, P1 ;  /* 0x0000a30016318a11 */ /* 0x000fe400008f0c15 */
[----:B------:R-:W-:Y:S03]  /*3f40*/  ISETP.GE.AND P1, PT, R12, c[0x0][0x27c], PT ;  /* 0x00009f000c007a0c */ /* 0x000fe60003f26270 */
[----:B------:R1:W5:Y:S01]  /*3f50*/  @!P0 LDG.E.128 R44, [R48.64] ;  /* 0x00000010302c8981 */ /* 0x000362000c1e1d00 */
[----:B------:R-:W-:Y:S01]  /*3f60*/  ISETP.GE.OR P0, PT, R125, R82, P4 ;  /* 0x000000527d00720c */ /* 0x000fe20002706670 */
[----:B--2---:R-:W-:Y:S02]  /*3f70*/  IMAD.MOV.U32 R5, RZ, RZ, R26 ;  /* 0x000000ffff057224 */ /* 0x004fe400078e001a */
[----:B------:R-:W-:Y:S02]  /*3f80*/  IMAD.MOV.U32 R4, RZ, RZ, R27 ;  /* 0x000000ffff047224 */ /* 0x000fe400078e001b */
[----:B------:R-:W-:Y:S01]  /*3f90*/  IMAD.MOV.U32 R3, RZ, RZ, R24 ;  /* 0x000000ffff037224 */ /* 0x000fe200078e0018 */
[----:B------:R-:W-:Y:S01]  /*3fa0*/  PRMT R34, R5, 0x7610, R34 ;  /* 0x0000761005227816 */ /* 0x000fe20000000022 */
[----:B------:R-:W-:Y:S01]  /*3fb0*/  IMAD.MOV.U32 R2, RZ, RZ, R25 ;  /* 0x000000ffff027224 */ /* 0x000fe200078e0019 */
[----:B------:R-:W-:Y:S01]  /*3fc0*/  PRMT R33, R4, 0x7610, R33 ;  /* 0x0000761004217816 */ /* 0x000fe20000000021 */
[----:B---3--:R-:W-:Y:S01]  /*3fd0*/  IMAD.MOV.U32 R9, RZ, RZ, R66 ;  /* 0x000000ffff097224 */ /* 0x008fe200078e0042 */
[----:B------:R-:W-:Y:S01]  /*3fe0*/  PRMT R32, R3, 0x7610, R32 ;  /* 0x0000761003207816 */ /* 0x000fe20000000020 */
[----:B------:R-:W-:Y:S01]  /*3ff0*/  IMAD.MOV.U32 R8, RZ, RZ, R67 ;  /* 0x000000ffff087224 */ /* 0x000fe200078e0043 */
[----:B------:R-:W-:Y:S01]  /*4000*/  PRMT R31, R2, 0x7610, R31 ;  /* 0x00007610021f7816 */ /* 0x000fe2000000001f */
[----:B------:R-:W-:Y:S01]  /*4010*/  IMAD.MOV.U32 R7, RZ, RZ, R64 ;  /* 0x000000ffff077224 */ /* 0x000fe200078e0040 */
[----:B------:R-:W-:Y:S01]  /*4020*/  PRMT R74, R9, 0x7610, R74 ;  /* 0x00007610094a7816 */ /* 0x000fe2000000004a */
[----:B------:R-:W-:Y:S01]  /*4030*/  IMAD.MOV.U32 R6, RZ, RZ, R65 ;  /* 0x000000ffff067224 */ /* 0x000fe200078e0041 */
[----:B------:R-:W-:Y:S01]  /*4040*/  PRMT R75, R8, 0x7610, R75 ;  /* 0x00007610084b7816 */ /* 0x000fe2000000004b */
[----:B----4-:R-:W-:Y:S01]  /*4050*/  IMAD.MOV.U32 R5, RZ, RZ, R18 ;  /* 0x000000ffff057224 */ /* 0x010fe200078e0012 */
        /* <DEDUP_REMOVED lines=18> */
[----:B-1----:R-:W-:Y:S01]  /*4180*/  IADD3 R165, P0, R154, R162, RZ ;  /* 0x000000a29aa57210 */ /* 0x002fe20007f1e0ff */
[----:B------:R-:W1:Y:S01]  /*4190*/  LDS.128 R20, [R115+0x8100] ;  /* 0x0081000073147984 */ /* 0x000e620000000c00 */
[----:B-----5:R-:W-:Y:S01]  /*41a0*/  @!P1 SHF.R.U64 R41, R36, 0x10, R37 ;  /* 0x0000001024299819 */ /* 0x020fe20000001225 */
[----:B------:R-:W-:Y:S01]  /*41b0*/  IMAD.MOV.U32 R49, RZ, RZ, R44 ;  /* 0x000000ffff317224 */ /* 0x000fe200078e002c */
[----:B------:R-:W-:Y:S01]  /*41c0*/  @!P1 SHF.R.U64 R44, R44, 0x10, R45 ;  /* 0x000000102c2c9819 */ /* 0x000fe2000000122d */
[----:B------:R-:W-:Y:S01]  /*41d0*/  IMAD.X R86, R105, 0x1, R161, P0 ;  /* 0x0000000169567824 */ /* 0x000fe200000e06a1 */
[----:B------:R-:W-:Y:S01]  /*41e0*/  IADD3 R167, P2, P0, R144, R165, R120 ;  /* 0x000000a590a77210 */ /* 0x000fe2000785e078 */
[--C-:B------:R-:W-:Y:S01]  /*41f0*/  IMAD.MOV.U32 R48, RZ, RZ, R45.reuse ;  /* 0x000000ffff307224 */ /* 0x100fe200078e002d */
[----:B------:R-:W-:Y:S01]  /*4200*/  @!P1 SHF.R.U32.HI R45, RZ, 0x10, R45 ;  /* 0x00000010ff2d9819 */ /* 0x000fe2000001162d */
[----:B------:R-:W2:Y:S01]  /*4210*/  LDS.128 R68, [R118+0x8100] ;  /* 0x0081000076447984 */ /* 0x000ea20000000c00 */
[-C--:B------:R-:W-:Y:S01]  /*4220*/  IADD3.X R160, R97, R86.reuse, R114, P2, P0 ;  /* 0x0000005661a07210 */ /* 0x080fe200017e0472 */
[----:B------:R-:W-:Y:S01]  /*4230*/  IMAD.MOV.U32 R40, RZ, RZ, R36 ;  /* 0x000000ffff287224 */ /* 0x000fe200078e0024 */
[----:B------:R-:W-:Y:S01]  /*4240*/  ISETP.GE.AND P0, PT, R119, c[0x0][0x1d4], PT ;  /* 0x0000750077007a0c */ /* 0x000fe20003f06270 */
[----:B------:R-:W-:Y:S01]  /*4250*/  IMAD.MOV.U32 R36, RZ, RZ, R39 ;  /* 0x000000ffff247224 */ /* 0x000fe200078e0027 */
[----:B------:R-:W-:Y:S01]  /*4260*/  MOV R35, R37 ;  /* 0x0000002500237202 */ /* 0x000fe20000000f00 */
[----:B------:R-:W-:Y:S01]  /*4270*/  IMAD.MOV.U32 R52, RZ, RZ, R46 ;  /* 0x000000ffff347224 */ /* 0x000fe200078e002e */
[----:B------:R-:W-:Y:S01]  /*4280*/  @!P1 SHF.R.U32.HI R42, RZ, 0x10, R37 ;  /* 0x00000010ff2a9819 */ /* 0x000fe20000011625 */
[--C-:B------:R-:W-:Y:S01]  /*4290*/  IMAD.MOV.U32 R56, RZ, RZ, R47.reuse ;  /* 0x000000ffff387224 */ /* 0x100fe200078e002f */
[----:B------:R-:W-:Y:S02]  /*42a0*/  @!P1 SHF.R.U64 R51, R46, 0x10, R47 ;  /* 0x000000102e339819 */ /* 0x000fe4000000122f */
[----:B------:R-:W-:Y:S02]  /*42b0*/  @!P1 PRMT R46, R49, 0x5410, R44 ;  /* 0x00005410312e9816 */ /* 0x000fe4000000002c */
[----:B------:R-:W-:Y:S02]  /*42c0*/  @!P1 PRMT R40, R40, 0x5410, R41 ;  /* 0x0000541028289816 */ /* 0x000fe40000000029 */
[----:B------:R-:W-:Y:S01]  /*42d0*/  @!P1 PRMT R48, R48, 0x5410, R45 ;  /* 0x0000541030309816 */ /* 0x000fe2000000002d */
[----:B------:R-:W-:Y:S01]  /*42e0*/  @!P1 IMAD.U32 R44, R46, 0x10000, RZ ;  /* 0x000100002e2c9824 */ /* 0x000fe200078e00ff */
[----:B------:R-:W-:Y:S02]  /*42f0*/  @!P0 IADD3 R165, P3, P2, R144, R165, R119 ;  /* 0x000000a590a58210 */ /* 0x000fe40007a7e077 */
[----:B------:R-:W-:Y:S02]  /*4300*/  @!P1 PRMT R52, R52, 0x5410, R51 ;  /* 0x0000541034349816 */ /* 0x000fe40000000033 */
[----:B------:R-:W-:Y:S02]  /*4310*/  @!P0 IADD3.X R86, R97, R86, R112, P3, P2 ;  /* 0x0000005661568210 */ /* 0x000fe40001fe4470 */
[C---:B------:R-:W-:Y:S01]  /*4320*/  LEA R166, P2, R167.reuse, c[0x0][0x1c8], 0x1 ;  /* 0x00007200a7a67a11 */ /* 0x040fe200078408ff */
[----:B------:R-:W-:Y:S01]  /*4330*/  @!P1 IMAD.U32 R50, R52, 0x10000, RZ ;  /* 0x0001000034329824 */ /* 0x000fe200078e00ff */
[--C-:B------:R-:W-:Y:S02]  /*4340*/  @!P1 SHF.R.U64 R37, R38, 0x10, R39.reuse ;  /* 0x0000001026259819 */ /* 0x100fe40000001227 */
[----:B------:R-:W-:Y:S02]  /*4350*/  LEA.HI.X R167, R167, c[0x0][0x1cc], R160, 0x1, P2 ;  /* 0x00007300a7a77a11 */ /* 0x000fe400010f0ca0 */
[C---:B------:R-:W-:Y:S02]  /*4360*/  @!P0 LEA R164, P2, R165.reuse, c[0x0][0x1c8], 0x1 ;  /* 0x00007200a5a48a11 */ /* 0x040fe400078408ff */
[----:B------:R-:W-:Y:S01]  /*4370*/  @!P1 SHF.R.U32.HI R39, RZ, 0x10, R39 ;  /* 0x00000010ff279819 */ /* 0x000fe20000011627 */
[----:B-1----:R-:W-:Y:S01]  /*4380*/  @!P1 IMAD.U32 R41, R20, 0x10000, RZ ;  /* 0x0001000014299824 */ /* 0x002fe200078e00ff */
[----:B------:R-:W-:Y:S02]  /*4390*/  @!P0 LEA.HI.X R165, R165, c[0x0][0x1cc], R86, 0x1, P2 ;  /* 0x00007300a5a58a11 */ /* 0x000fe400010f0c56 */
[----:B------:R-:W-:Y:S01]  /*43a0*/  @!P1 PRMT R42, R35, 0x5410, R42 ;  /* 0x00005410232a9816 */ /* 0x000fe2000000002a */
[----:B------:R-:W-:Y:S01]  /*43b0*/  @!P1 FMUL.FTZ R86, R41, R44 ;  /* 0x0000002c29569220 */ /* 0x000fe20000410000 */
[----:B------:R-:W-:Y:S02]  /*43c0*/  @!P1 PRMT R35, R36, 0x5410, R39 ;  /* 0x0000541024239816 */ /* 0x000fe40000000027 */
[----:B------:R-:W-:Y:S01]  /*43d0*/  @!P1 SHF.L.U32 R39, R21, 0x10, RZ ;  /* 0x0000001015279819 */ /* 0x000fe200000006ff */
[----:B------:R-:W-:Y:S01]  /*43e0*/  @!P1 IMAD.U32 R36, R42, 0x10000, RZ ;  /* 0x000100002a249824 */ /* 0x000fe200078e00ff */
[----:B--2---:R-:W-:Y:S01]  /*43f0*/  @!P1 SHF.L.U32 R45, R68, 0x10, RZ ;  /* 0x00000010442d9819 */ /* 0x004fe200000006ff */
[----:B------:R-:W-:Y:S01]  /*4400*/  @!P1 IMAD.U32 R49, R69, 0x10000, RZ ;  /* 0x0001000045319824 */ /* 0x000fe200078e00ff */
[C---:B------:R-:W-:Y:S01]  /*4410*/  @!P1 LOP3.LUT R54, R70.reuse, 0xffff0000, RZ, 0xc0, !PT ;  /* 0xffff000046369812 */ /* 0x040fe200078ec0ff */
[----:B------:R-:W-:Y:S01]  /*4420*/  @!P1 FMUL.FTZ R4, R39, R36 ;  /* 0x0000002427049220 */ /* 0x000fe20000410000 */
[----:B------:R-:W-:Y:S02]  /*4430*/  @!P1 SHF.L.U32 R51, R70, 0x10, RZ ;  /* 0x0000001046339819 */ /* 0x000fe400000006ff */
[C---:B------:R-:W-:Y:S02]  /*4440*/  @!P1 SHF.L.U32 R55, R71.reuse, 0x10, RZ ;  /* 0x0000001047379819 */ /* 0x040fe400000006ff */
[----:B------:R-:W-:Y:S02]  /*4450*/  @!P1 LOP3.LUT R58, R71, 0xffff0000, RZ, 0xc0, !PT ;  /* 0xffff0000473a9812 */ /* 0x000fe400078ec0ff */
[----:B------:R-:W-:Y:S01]  /*4460*/  @!P1 PRMT R37, R38, 0x5410, R37 ;  /* 0x0000541026259816 */ /* 0x000fe20000000025 */
[----:B------:R-:W-:Y:S01]  /*4470*/  @!P1 IMAD.U32 R38, R40, 0x10000, RZ ;  /* 0x0001000028269824 */ /* 0x000fe200078e00ff */
[----:B------:R-:W-:Y:S02]  /*4480*/  @!P1 LOP3.LUT R52, R52, 0xffff0000, RZ, 0xc0, !PT ;  /* 0xffff000034349812 */ /* 0x000fe400078ec0ff */
[----:B------:R-:W-:Y:S01]  /*4490*/  @!P1 SHF.R.U32.HI R47, RZ, 0x10, R47 ;  /* 0x00000010ff2f9819 */ /* 0x000fe2000001162f */
[-C--:B------:R-:W-:Y:S01]  /*44a0*/  @!P1 FMUL.FTZ R2, R41, R38.reuse ;  /* 0x0000002629029220 */ /* 0x080fe20000410000 */
[----:B------:R-:W-:Y:S01]  /*44b0*/  @!P1 LOP3.LUT R41, R21, 0xffff0000, RZ, 0xc0, !PT ;  /* 0xffff000015299812 */ /* 0x000fe200078ec0ff */
[----:B------:R-:W-:Y:S01]  /*44c0*/  @!P1 FFMA.FTZ R86, R45, R38, -R86 ;  /* 0x000000262d569223 */ /* 0x000fe20000010856 */
[----:B------:R-:W-:Y:S01]  /*44d0*/  @!P1 LOP3.LUT R38, R42, 0xffff0000, RZ, 0xc0, !PT ;  /* 0xffff00002a269812 */ /* 0x000fe200078ec0ff */
[----:B------:R-:W-:Y:S01]  /*44e0*/  @!P1 FFMA.FTZ R2, R44, R45, R2 ;  /* 0x0000002d2c029223 */ /* 0x000fe20000010002 */
[----:B------:R-:W-:Y:S02]  /*44f0*/  @!P1 LOP3.LUT R45, R69, 0xffff0000, RZ, 0xc0, !PT ;  /* 0xffff0000452d9812 */ /* 0x000fe400078ec0ff */
[----:B------:R-:W-:Y:S01]  /*4500*/  @!P1 LOP3.LUT R44, R46, 0xffff0000, RZ, 0xc0, !PT ;  /* 0xffff00002e2c9812 */ /* 0x000fe200078ec0ff */
[----:B------:R-:W-:Y:S01]  /*4510*/  @!P1 FMUL.FTZ R5, R41, R38 ;  /* 0x0000002629059220 */ /* 0x000fe20000410000 */
[----:B------:R-:W-:Y:S01]  /*4520*/  @!P1 PRMT R56, R56, 0x5410, R47 ;  /* 0x0000541038389816 */ /* 0x000fe2000000002f */
[----:B------:R-:W-:Y:S01]  /*4530*/  @!P1 IMAD.U32 R47, R48, 0x10000, RZ ;  /* 0x00010000302f9824 */ /* 0x000fe200078e00ff */
[----:B------:R-:W-:Y:S02]  /*4540*/  @!P1 LOP3.LUT R46, R68, 0xffff0000, RZ, 0xc0, !PT ;  /* 0xffff0000442e9812 */ /* 0x000fe400078ec0ff */
[----:B------:R-:W-:Y:S01]  /*4550*/  @!P1 LOP3.LUT R48, R48, 0xffff0000, RZ, 0xc0, !PT ;  /* 0xffff000030309812 */ /* 0x000fe200078ec0ff */
[----:B------:R-:W-:Y:S01]  /*4560*/  @!P1 FMUL.FTZ R160, R39, R47 ;  /* 0x0000002f27a09220 */ /* 0x000fe20000410000 */
[----:B------:R-:W-:Y:S01]  /*4570*/  @!P1 LOP3.LUT R39, R40, 0xffff0000, RZ, 0xc0, !PT ;  /* 0xffff000028279812 */ /* 0x000fe200078ec0ff */
[C---:B------:R-:W-:Y:S01]  /*4580*/  @!P1 IMAD.U32 R53, R56.reuse, 0x10000, RZ ;  /* 0x0001000038359824 */ /* 0x040fe200078e00ff */
[----:B------:R-:W-:Y:S01]  /*4590*/  @!P1 LOP3.LUT R56, R56, 0xffff0000, RZ, 0xc0, !PT ;  /* 0xffff000038389812 */ /* 0x000fe200078ec0ff */
[----:B------:R-:W-:Y:S01]  /*45a0*/  @!P1 FFMA.FTZ R160, R49, R36, -R160 ;  /* 0x0000002431a09223 */ /* 0x000fe200000108a0 */
[----:B------:R-:W-:Y:S01]  /*45b0*/  @!P1 LOP3.LUT R36, R20, 0xffff0000, RZ, 0xc0, !PT ;  /* 0xffff000014249812 */ /* 0x000fe200078ec0ff */
[----:B------:R-:W-:Y:S04]  /*45c0*/  @!P1 FMUL.FTZ R169, R41, R48 ;  /* 0x0000003029a99220 */ /* 0x000fe80000410000 */
[----:B------:R-:W-:Y:S02]  /*45d0*/  @!P1 FMUL.FTZ R171, R36, R44 ;  /* 0x0000002c24ab9220 */ /* 0x000fe40000410000 */
[----:B------:R-:W-:Y:S01]  /*45e0*/  @!P1 FFMA.FTZ R169, R45, R38, -R169 ;  /* 0x000000262da99223 */ /* 0x000fe200000108a9 */
[----:B------:R-:W-:Y:S01]  /*45f0*/  @!P1 LOP3.LUT R38, R22, 0xffff0000, RZ, 0xc0, !PT ;  /* 0xffff000016269812 */ /* 0x000fe200078ec0ff */
[-C--:B------:R-:W-:Y:S02]  /*4600*/  @!P1 FMUL.FTZ R3, R36, R39.reuse ;  /* 0x0000002724039220 */ /* 0x080fe40000410000 */
[C---:B------:R-:W-:Y:S01]  /*4610*/  @!P1 IMAD.U32 R36, R37.reuse, 0x10000, RZ ;  /* 0x0001000025249824 */ /* 0x040fe200078e00ff */
[----:B------:R-:W-:Y:S01]  /*4620*/  @!P1 LOP3.LUT R37, R37, 0xffff0000, RZ, 0xc0, !PT ;  /* 0xffff000025259812 */ /* 0x000fe200078ec0ff */
[----:B------:R-:W-:Y:S01]  /*4630*/  @!P1 FFMA.FTZ R171, R46, R39, -R171 ;  /* 0x000000272eab9223 */ /* 0x000fe200000108ab */
[----:B------:R-:W-:Y:S01]  /*4640*/  @!P1 F2FP.BF16.PACK_AB R160, R169, R160 ;  /* 0x000000a0a9a0923e */ /* 0x000fe200000010ff */
[----:B------:R-:W-:Y:S02]  /*4650*/  @!P1 IMAD.U32 R39, R22, 0x10000, RZ ;  /* 0x0001000016279824 */ /* 0x000fe400078e00ff */
[C---:B------:R-:W-:Y:S01]  /*4660*/  @!P1 FMUL.FTZ R173, R38.reuse, R52 ;  /* 0x0000003426ad9220 */ /* 0x040fe20000410000 */
[----:B------:R-:W-:Y:S01]  /*4670*/  @!P1 F2FP.BF16.PACK_AB R171, R171, R86 ;  /* 0x00000056abab923e */ /* 0x000fe200000010ff */
[----:B------:R-:W-:Y:S02]  /*4680*/  @!P1 FMUL.FTZ R168, R39, R50 ;  /* 0x0000003227a89220 */ /* 0x000fe40000410000 */
[-C--:B------:R-:W-:Y:S01]  /*4690*/  @!P1 FMUL.FTZ R7, R38, R37.reuse ;  /* 0x0000002526079220 */ /* 0x080fe20000410000 */
[C---:B------:R-:W-:Y:S01]  /*46a0*/  @!P1 LOP3.LUT R38, R23.reuse, 0xffff0000, RZ, 0xc0, !PT ;  /* 0xffff000017269812 */ /* 0x040fe200078ec0ff */
[----:B------:R-:W-:Y:S01]  /*46b0*/  @!P1 FFMA.FTZ R173, R54, R37, -R173 ;  /* 0x0000002536ad9223 */ /* 0x000fe200000108ad */
[----:B------:R-:W-:Y:S01]  /*46c0*/  @!P1 MOV R68, R171 ;  /* 0x000000ab00449202 */ /* 0x000fe20000000f00 */
[----:B------:R-:W-:Y:S02]  /*46d0*/  @!P1 IMAD.U32 R37, R23, 0x10000, RZ ;  /* 0x0001000017259824 */ /* 0x000fe400078e00ff */
[-C--:B------:R-:W-:Y:S02]  /*46e0*/  @!P1 FMUL.FTZ R6, R39, R36.reuse ;  /* 0x0000002427069220 */ /* 0x080fe40000410000 */
[----:B------:R-:W-:Y:S02]  /*46f0*/  @!P1 FFMA.FTZ R168, R51, R36, -R168 ;  /* 0x0000002433a89223 */ /* 0x000fe400000108a8 */
        /* <DEDUP_REMOVED lines=15> */
[----:B------:R-:W-:Y:S02]  /*47f0*/  @!P1 FMUL.FTZ R9, R38, R35 ;  /* 0x0000002326099220 */ /* 0x000fe40000410000 */
[----:B------:R-:W-:Y:S01]  /*4800*/  @!P1 FFMA.FTZ R7, R52, R54, R7 ;  /* 0x0000003634079223 */ /* 0x000fe20000010007 */
[----:B------:R-:W-:Y:S01]  /*4810*/  @!P1 MOV R71, R175 ;  /* 0x000000af00479202 */ /* 0x000fe20000000f00 */
[----:B------:R-:W-:Y:S02]  /*4820*/  @!P1 FFMA.FTZ R8, R53, R55, R8 ;  /* 0x0000003735089223 */ /* 0x000fe40000010008 */
[----:B------:R-:W-:Y:S02]  /*4830*/  @!P1 FFMA.FTZ R9, R56, R58, R9 ;  /* 0x0000003a38099223 */ /* 0x000fe40000010009 */
        /* <DEDUP_REMOVED lines=10> */
.L_x_325:
[----:B-1----:R-:W-:Y:S05]  /*48e0*/  BSYNC B0 ;  /* 0x0000000000007941 */ /* 0x002fea0003800000 */
.L_x_324:
[----:B------:R-:W-:Y:S01]  /*48f0*/  ISETP.GE.OR P0, PT, R122, R82, P4 ;  /* 0x000000527a00720c */ /* 0x000fe20002706670 */
[----:B------:R-:W-:Y:S01]  /*4900*/  @!UPT UIADD3 URZ, URZ, URZ, URZ ;  /* 0x0000003f3f3ff290 */ /* 0x000fe2000fffe03f */
[----:B------:R-:W-:Y:S11]  /*4910*/  BSSY B0, `(.L_x_326) ;  /* 0x0000071000007945 */ /* 0x000ff60003800000 */
[----:B------:R-:W-:-:S05]  /*4920*/  @P0 BRA `(.L_x_327) ;  /* 0x000006f000000947 */ /* 0x000fca0003800000 */
[----:B------:R-:W-:Y:S01]  /*4930*/  IADD3 R69, P0, R152, R162, RZ ;  /* 0x000000a298457210 */ /* 0x000fe20007f1e0ff */
[----:B------:R-:W1:Y:S01]  /*4940*/  LDS.128 R20, [R111+0x8100] ;  /* 0x008100006f147984 */ /* 0x000e620000000c00 */
[--C-:B-----5:R-:W-:Y:S02]  /*4950*/  @!P1 SHF.R.U64 R38, R64, 0x10, R65.reuse ;  /* 0x0000001040269819 */ /* 0x120fe40000001241 */
[----:B------:R-:W-:Y:S01]  /*4960*/  @!P1 SHF.R.U32.HI R65, RZ, 0x10, R65 ;  /* 0x00000010ff419819 */ /* 0x000fe20000011641 */
[----:B------:R-:W-:Y:S01]  /*4970*/  IMAD.X R56, R161, 0x1, R103, P0 ;  /* 0x00000001a1387824 */ /* 0x000fe200000e0667 */
[-C--:B------:R-:W-:Y:S02]  /*4980*/  IADD3 R71, P2, P0, R144, R69.reuse, R120 ;  /* 0x0000004590477210 */ /* 0x080fe4000785e078 */
[--C-:B------:R-:W-:Y:S01]  /*4990*/  @!P1 SHF.R.U64 R35, R24, 0x10, R25.reuse ;  /* 0x0000001018239819 */ /* 0x100fe20000001219 */
[----:B------:R-:W2:Y:S01]  /*49a0*/  LDS.128 R52, [R113+0x8100] ;  /* 0x0081000071347984 */ /* 0x000ea20000000c00 */
[-C--:B------:R-:W-:Y:S02]  /*49b0*/  IADD3.X R58, R97, R56.reuse, R114, P2, P0 ;  /* 0x00000038613a7210 */ /* 0x080fe400017e0472 */
[----:B------:R-:W-:Y:S02]  /*49c0*/  ISETP.GE.AND P0, PT, R119, c[0x0][0x1d4], PT ;  /* 0x0000750077007a0c */ /* 0x000fe40003f06270 */
[----:B------:R-:W-:Y:S02]  /*49d0*/  @!P1 PRMT R77, R77, 0x5410, R38 ;  /* 0x000054104d4d9816 */ /* 0x000fe40000000026 */
[----:B------:R-:W-:Y:S02]  /*49e0*/  @!P1 SHF.R.U32.HI R24, RZ, 0x10, R25 ;  /* 0x00000010ff189819 */ /* 0x000fe40000011619 */
[--C-:B------:R-:W-:Y:S01]  /*49f0*/  @!P1 SHF.R.U32.HI R36, RZ, 0x10, R27.reuse ;  /* 0x00000010ff249819 */ /* 0x100fe2000001161b */
[----:B------:R-:W-:Y:S01]  /*4a00*/  @!P1 IMAD.U32 R37, R77, 0x10000, RZ ;  /* 0x000100004d259824 */ /* 0x000fe200078e00ff */
[----:B------:R-:W-:Y:S02]  /*4a10*/  @!P1 SHF.R.U64 R27, R26, 0x10, R27 ;  /* 0x000000101a1b9819 */ /* 0x000fe4000000121b */
[----:B------:R-:W-:Y:S02]  /*4a20*/  @!P1 PRMT R32, R32, 0x5410, R35 ;  /* 0x0000541020209816 */ /* 0x000fe40000000023 */
[----:B------:R-:W-:Y:S02]  /*4a30*/  @!P1 PRMT R34, R34, 0x5410, R27 ;  /* 0x0000541022229816 */ /* 0x000fe4000000001b */
[----:B------:R-:W-:Y:S01]  /*4a40*/  @!P0 IADD3 R69, P3, P2, R144, R69, R119 ;  /* 0x0000004590458210 */ /* 0x000fe20007a7e077 */
[----:B------:R-:W-:Y:S01]  /*4a50*/  @!P1 IMAD.U32 R25, R32, 0x10000, RZ ;  /* 0x0001000020199824 */ /* 0x000fe200078e00ff */
[----:B------:R-:W-:Y:S02]  /*4a60*/  @!P1 PRMT R31, R31, 0x5410, R24 ;  /* 0x000054101f1f9816 */ /* 0x000fe40000000018 */
[----:B------:R-:W-:Y:S02]  /*4a70*/  @!P0 IADD3.X R56, R97, R56, R112, P3, P2 ;  /* 0x0000003861388210 */ /* 0x000fe40001fe4470 */
[----:B------:R-:W-:Y:S01]  /*4a80*/  LEA R70, P2, R71, c[0x0][0x1c8], 0x1 ;  /* 0x0000720047467a11 */ /* 0x000fe200078408ff */
[----:B------:R-:W-:Y:S01]  /*4a90*/  @!P1 IMAD.U32 R24, R31, 0x10000, RZ ;  /* 0x000100001f189824 */ /* 0x000fe200078e00ff */
[----:B------:R-:W-:Y:S02]  /*4aa0*/  @!P1 PRMT R76, R76, 0x5410, R65 ;  /* 0x000054104c4c9816 */ /* 0x000fe40000000041 */
[----:B------:R-:W-:Y:S02]  /*4ab0*/  LEA.HI.X R71, R71, c[0x0][0x1cc], R58, 0x1, P2 ;  /* 0x0000730047477a11 */ /* 0x000fe400010f0c3a */
[C---:B------:R-:W-:Y:S01]  /*4ac0*/  @!P0 LEA R68, P2, R69.reuse, c[0x0][0x1c8], 0x1 ;  /* 0x0000720045448a11 */ /* 0x040fe200078408ff */
[----:B------:R-:W-:Y:S01]  /*4ad0*/  @!P1 IMAD.U32 R39, R76, 0x10000, RZ ;  /* 0x000100004c279824 */ /* 0x000fe200078e00ff */
[----:B------:R-:W-:Y:S01]  /*4ae0*/  @!P1 SHF.R.U32.HI R40, RZ, 0x10, R67 ;  /* 0x00000010ff289819 */ /* 0x000fe20000011643 */
[----:B-1----:R-:W-:Y:S01]  /*4af0*/  @!P1 IMAD.U32 R26, R20, 0x10000, RZ ;  /* 0x00010000141a9824 */ /* 0x002fe200078e00ff */
[----:B------:R-:W-:Y:S02]  /*4b00*/  @!P0 LEA.HI.X R69, R69, c[0x0][0x1cc], R56, 0x1, P2 ;  /* 0x0000730045458a11 */ /* 0x000fe400010f0c38 */
[----:B------:R-:W-:Y:S01]  /*4b10*/  @!P1 SHF.L.U32 R27, R21, 0x10, RZ ;  /* 0x00000010151b9819 */ /* 0x000fe200000006ff */
[C---:B------:R-:W-:Y:S01]  /*4b20*/  @!P1 FMUL.FTZ R2, R26.reuse, R25 ;  /* 0x000000191a029220 */ /* 0x040fe20000410000 */
[----:B------:R-:W-:Y:S01]  /*4b30*/  @!P1 PRMT R75, R75, 0x5410, R40 ;  /* 0x000054104b4b9816 */ /* 0x000fe20000000028 */
[----:B------:R-:W-:Y:S01]  /*4b40*/  @!P1 FMUL.FTZ R56, R26, R37 ;  /* 0x000000251a389220 */ /* 0x000fe20000410000 */
[----:B------:R-:W-:Y:S01]  /*4b50*/  @!P1 LOP3.LUT R26, R21, 0xffff0000, RZ, 0xc0, !PT ;  /* 0xffff0000151a9812 */ /* 0x000fe200078ec0ff */
[----:B--2---:R-:W-:Y:S01]  /*4b60*/  @!P1 IMAD.U32 R38, R52, 0x10000, RZ ;  /* 0x0001000034269824 */ /* 0x004fe200078e00ff */
[C---:B------:R-:W-:Y:S01]  /*4b70*/  @!P1 LOP3.LUT R42, R53.reuse, 0xffff0000, RZ, 0xc0, !PT ;  /* 0xffff0000352a9812 */ /* 0x040fe200078ec0ff */
[----:B------:R-:W-:Y:S01]  /*4b80*/  @!P1 IMAD.U32 R41, R53, 0x10000, RZ ;  /* 0x0001000035299824 */ /* 0x000fe200078e00ff */
[----:B------:R-:W-:Y:S01]  /*4b90*/  @!P1 LOP3.LUT R51, R55, 0xffff0000, RZ, 0xc0, !PT ;  /* 0xffff000037339812 */ /* 0x000fe200078ec0ff */
[----:B------:R-:W-:Y:S01]  /*4ba0*/  @!P1 FMUL.FTZ R58, R27, R39 ;  /* 0x000000271b3a9220 */ /* 0x000fe20000410000 */
[----:B------:R-:W-:Y:S01]  /*4bb0*/  @!P1 LOP3.LUT R47, R54, 0xffff0000, RZ, 0xc0, !PT ;  /* 0xffff0000362f9812 */ /* 0x000fe200078ec0ff */
[----:B------:R-:W-:Y:S01]  /*4bc0*/  @!P1 FFMA.FTZ R2, R37, R38, R2 ;  /* 0x0000002625029223 */ /* 0x000fe20000010002 */
[----:B------:R-:W-:Y:S01]  /*4bd0*/  @!P1 LOP3.LUT R37, R77, 0xffff0000, RZ, 0xc0, !PT ;  /* 0xffff00004d259812 */ /* 0x000fe200078ec0ff */
[-C--:B------:R-:W-:Y:S01]  /*4be0*/  @!P1 FMUL.FTZ R4, R27, R24.reuse ;  /* 0x000000181b049220 */ /* 0x080fe20000410000 */
[----:B------:R-:W-:Y:S01]  /*4bf0*/  @!P1 LOP3.LUT R27, R32, 0xffff0000, RZ, 0xc0, !PT ;  /* 0xffff0000201b9812 */ /* 0x000fe200078ec0ff */
[----:B------:R-:W-:Y:S01]  /*4c00*/  @!P1 FFMA.FTZ R58, R41, R24, -R58 ;  /* 0x00000018293a9223 */ /* 0x000fe2000001083a */
[----:B------:R-:W-:Y:S01]  /*4c10*/  @!P1 LOP3.LUT R24, R20, 0xffff0000, RZ, 0xc0, !PT ;  /* 0xffff000014189812 */ /* 0x000fe200078ec0ff */
[----:B------:R-:W-:Y:S01]  /*4c20*/  @!P1 FFMA.FTZ R56, R38, R25, -R56 ;  /* 0x0000001926389223 */ /* 0x000fe20000010838 */
[----:B------:R-:W-:Y:S01]  /*4c30*/  @!P1 LOP3.LUT R38, R52, 0xffff0000, RZ, 0xc0, !PT ;  /* 0xffff000034269812 */ /* 0x000fe200078ec0ff */
[----:B------:R-:W-:Y:S01]  /*4c40*/  @!P1 IMAD.U32 R49, R75, 0x10000, RZ ;  /* 0x000100004b319824 */ /* 0x000fe200078e00ff */
[----:B------:R-:W-:Y:S01]  /*4c50*/  @!P1 LOP3.LUT R40, R76, 0xffff0000, RZ, 0xc0, !PT ;  /* 0xffff00004c289812 */ /* 0x000fe200078ec0ff */
[C---:B------:R-:W-:Y:S01]  /*4c60*/  @!P1 FMUL.FTZ R167, R24.reuse, R37 ;  /* 0x0000002518a79220 */ /* 0x040fe20000410000 */
[----:B------:R-:W-:Y:S01]  /*4c70*/  @!P1 LOP3.LUT R25, R31, 0xffff0000, RZ, 0xc0, !PT ;  /* 0xffff00001f199812 */ /* 0x000fe200078ec0ff */
[----:B------:R-:W-:Y:S01]  /*4c80*/  @!P1 FMUL.FTZ R3, R24, R27 ;  /* 0x0000001b18039220 */ /* 0x000fe20000410000 */
[----:B------:R-:W-:Y:S01]  /*4c90*/  @!P1 LOP3.LUT R50, R75, 0xffff0000, RZ, 0xc0, !PT ;  /* 0xffff00004b329812 */ /* 0x000fe200078ec0ff */
[C---:B------:R-:W-:Y:S01]  /*4ca0*/  @!P1 FMUL.FTZ R165, R26.reuse, R40 ;  /* 0x000000281aa59220 */ /* 0x040fe20000410000 */
[----:B------:R-:W-:Y:S01]  /*4cb0*/  @!P1 PRMT R33, R33, 0x5410, R36 ;  /* 0x0000541021219816 */ /* 0x000fe20000000024 */
[----:B------:R-:W-:Y:S01]  /*4cc0*/  @!P1 FMUL.FTZ R5, R26, R25 ;  /* 0x000000191a059220 */ /* 0x000fe20000410000 */
[C---:B------:R-:W-:Y:S01]  /*4cd0*/  @!P1 SHF.L.U32 R26, R23.reuse, 0x10, RZ ;  /* 0x00000010171a9819 */ /* 0x040fe200000006ff */
[----:B------:R-:W-:Y:S01]  /*4ce0*/  @!P1 FFMA.FTZ R167, R38, R27, -R167 ;  /* 0x0000001b26a79223 */ /* 0x000fe200000108a7 */
[----:B------:R-:W-:Y:S01]  /*4cf0*/  @!P1 SHF.R.U64 R67, R66, 0x10, R67 ;  /* 0x0000001042439819 */ /* 0x000fe20000001243 */
[----:B------:R-:W-:Y:S01]  /*4d00*/  @!P1 FFMA.FTZ R165, R42, R25, -R165 ;  /* 0x000000192aa59223 */ /* 0x000fe200000108a5 */
[----:B------:R-:W-:Y:S01]  /*4d10*/  @!P1 LOP3.LUT R27, R23, 0xffff0000, RZ, 0xc0, !PT ;  /* 0xffff0000171b9812 */ /* 0x000fe200078ec0ff */
[C---:B------:R-:W-:Y:S01]  /*4d20*/  @!P1 IMAD.U32 R25, R33.reuse, 0x10000, RZ ;  /* 0x0001000021199824 */ /* 0x040fe200078e00ff */
[----:B------:R-:W-:Y:S01]  /*4d30*/  @!P1 LOP3.LUT R24, R33, 0xffff0000, RZ, 0xc0, !PT ;  /* 0xffff000021189812 */ /* 0x000fe200078ec0ff */
[----:B------:R-:W-:Y:S01]  /*4d40*/  @!P1 IMAD.U32 R48, R55, 0x10000, RZ ;  /* 0x0001000037309824 */ /* 0x000fe200078e00ff */
[----:B------:R-:W-:Y:S01]  /*4d50*/  @!P1 PRMT R74, R74, 0x5410, R67 ;  /* 0x000054104a4a9816 */ /* 0x000fe20000000043 */
[C---:B------:R-:W-:Y:S01]  /*4d60*/  @!P1 FMUL.FTZ R86, R26.reuse, R49 ;  /* 0x000000311a569220 */ /* 0x040fe20000410000 */
[----:B------:R-:W-:Y:S01]  /*4d70*/  @!P1 F2FP.BF16.PACK_AB R167, R167, R56 ;  /* 0x00000038a7a7923e */ /* 0x000fe200000010ff */
[----:B------:R-:W-:Y:S01]  /*4d80*/  @!P1 FMUL.FTZ R169, R27, R50 ;  /* 0x000000321ba99220 */ /* 0x000fe20000410000 */
[----:B------:R-:W-:Y:S01]  /*4d90*/  @!P1 F2FP.BF16.PACK_AB R58, R165, R58 ;  /* 0x0000003aa53a923e */ /* 0x000fe200000010ff */
[-C--:B------:R-:W-:Y:S01]  /*4da0*/  @!P1 FMUL.FTZ R8, R26, R25.reuse ;  /* 0x000000191a089220 */ /* 0x080fe20000410000 */
[C---:B------:R-:W-:Y:S01]  /*4db0*/  @!P1 SHF.L.U32 R26, R22.reuse, 0x10, RZ ;  /* 0x00000010161a9819 */ /* 0x040fe200000006ff */
[----:B------:R-:W-:Y:S01]  /*4dc0*/  @!P1 FMUL.FTZ R9, R27, R24 ;  /* 0x000000181b099220 */ /* 0x000fe20000410000 */
[----:B------:R-:W-:Y:S01]  /*4dd0*/  @!P1 LOP3.LUT R27, R22, 0xffff0000, RZ, 0xc0, !PT ;  /* 0xffff0000161b9812 */ /* 0x000fe200078ec0ff */
[C---:B------:R-:W-:Y:S01]  /*4de0*/  @!P1 IMAD.U32 R45, R74.reuse, 0x10000, RZ ;  /* 0x000100004a2d9824 */ /* 0x040fe200078e00ff */
[----:B------:R-:W-:Y:S01]  /*4df0*/  @!P1 LOP3.LUT R46, R74, 0xffff0000, RZ, 0xc0, !PT ;  /* 0xffff00004a2e9812 */ /* 0x000fe200078ec0ff */
[----:B------:R-:W-:Y:S01]  /*4e00*/  @!P1 FFMA.FTZ R86, R48, R25, -R86 ;  /* 0x0000001930569223 */ /* 0x000fe20000010856 */
[----:B------:R-:W-:Y:S01]  /*4e10*/  @!P1 MOV R53, R58 ;  /* 0x0000003a00359202 */ /* 0x000fe20000000f00 */
[C---:B------:R-:W-:Y:S02]  /*4e20*/  @!P1 IMAD.U32 R25, R34.reuse, 0x10000, RZ ;  /* 0x0001000022199824 */ /* 0x040fe400078e00ff */
[----:B------:R-:W-:Y:S01]  /*4e30*/  @!P1 FFMA.FTZ R169, R51, R24, -R169 ;  /* 0x0000001833a99223 */ /* 0x000fe200000108a9 */
[----:B------:R-:W-:Y:S01]  /*4e40*/  @!P1 LOP3.LUT R24, R34, 0xffff0000, RZ, 0xc0, !PT ;  /* 0xffff000022189812 */ /* 0x000fe200078ec0ff */
[----:B------:R-:W-:Y:S02]  /*4e50*/  @!P1 IMAD.U32 R44, R54, 0x10000, RZ ;  /* 0x00010000362c9824 */ /* 0x000fe400078e00ff */
[C---:B------:R-:W-:Y:S01]  /*4e60*/  @!P1 FMUL.FTZ R171, R26.reuse, R45 ;  /* 0x0000002d1aab9220 */ /* 0x040fe20000410000 */
[----:B------:R-:W-:Y:S01]  /*4e70*/  @!P1 F2FP.BF16.PACK_AB R86, R169, R86 ;  /* 0x00000056a956923e */ /* 0x000fe200000010ff */
[----:B------:R-:W-:Y:S02]  /*4e80*/  @!P1 FMUL.FTZ R160, R27, R46 ;  /* 0x0000002e1ba09220 */ /* 0x000fe40000410000 */
[----:B------:R-:W-:Y:S02]  /*4e90*/  @!P1 FFMA.FTZ R3, R37, R38, R3 ;  /* 0x0000002625039223 */ /* 0x000fe40000010003 */
[----:B------:R-:W-:Y:S02]  /*4ea0*/  @!P1 FMUL.FTZ R6, R26, R25 ;  /* 0x000000191a069220 */ /* 0x000fe40000410000 */
[----:B------:R-:W-:Y:S01]  /*4eb0*/  @!P1 FFMA.FTZ R4, R39, R41, R4 ;  /* 0x0000002927049223 */ /* 0x000fe20000010004 */
[----:B------:R-:W-:Y:S01]  /*4ec0*/  @!P1 F2FP.BF16.PACK_AB R56, R3, R2 ;  /* 0x000000020338923e */ /* 0x000fe200000010ff */
[----:B------:R-:W-:Y:S02]  /*4ed0*/  @!P1 FFMA.FTZ R171, R44, R25, -R171 ;  /* 0x000000192cab9223 */ /* 0x000fe400000108ab */
[-C--:B------:R-:W-:Y:S02]  /*4ee0*/  @!P1 FMUL.FTZ R7, R27, R24.reuse ;  /* 0x000000181b079220 */ /* 0x080fe40000410000 */
[----:B------:R-:W-:Y:S02]  /*4ef0*/  @!P1 FFMA.FTZ R160, R47, R24, -R160 ;  /* 0x000000182fa09223 */ /* 0x000fe400000108a0 */
[----:B------:R-:W-:Y:S02]  /*4f00*/  @!P1 FFMA.FTZ R5, R40, R42, R5 ;  /* 0x0000002a28059223 */ /* 0x000fe40000010005 */
[----:B------:R-:W-:Y:S01]  /*4f10*/  @!P1 FFMA.FTZ R6, R45, R44, R6 ;  /* 0x0000002c2d069223 */ /* 0x000fe20000010006 */
[----:B------:R-:W-:Y:S01]  /*4f20*/  @!P1 F2FP.BF16.PACK_AB R171, R160, R171 ;  /* 0x000000aba0ab923e */ /* 0x000fe200000010ff */
[----:B------:R-:W-:Y:S01]  /*4f30*/  @!P1 FFMA.FTZ R7, R46, R47, R7 ;  /* 0x0000002f2e079223 */ /* 0x000fe20000010007 */
[----:B------:R-:W-:Y:S01]  /*4f40*/  @!P1 F2FP.BF16.PACK_AB R165, R5, R4 ;  /* 0x0000000405a5923e */ /* 0x000fe200000010ff */
[----:B------:R-:W-:Y:S02]  /*4f50*/  @!P1 FFMA.FTZ R8, R49, R48, R8 ;  /* 0x0000003031089223 */ /* 0x000fe40000010008 */
        /* <DEDUP_REMOVED lines=12> */
.L_x_327:
[----:B------:R-:W-:Y:S05]  /*5020*/  BSYNC B0 ;  /* 0x0000000000007941 */ /* 0x000fea0003800000 */
.L_x_326:
[----:B------:R-:W-:Y:S05]  /*5030*/  IADD3 R163, P0, R150, R162, RZ ;  /* 0x000000a296a37210 */ /* 0x000fea0007f1e0ff */
[----:B------:R-:W-:Y:S01]  /*5040*/  IMAD.X R161, R161, 0x1, R104, P0 ;  /* 0x00000001a1a17824 */ /* 0x000fe200000e0668 */
[----:B------:R-:W-:Y:S11]  /*5050*/  ISETP.GE.OR P0, PT, R121, R82, P4 ;  /* 0x000000527900720c */ /* 0x000ff60002706670 */
[----:B------:R-:W-:Y:S02]  /*5060*/  @!UPT UIADD3 URZ, URZ, URZ, URZ ;  /* 0x0000003f3f3ff290 */ /* 0x000fe4000fffe03f */
[----:B------:R-:W-:-:S05]  /*5070*/  @P0 BRA `(.L_x_321) ;  /* 0x0000090000000947 */ /* 0x000fca0003800000 */
[----:B------:R-:W-:Y:S01]  /*5080*/  @!P1 SHF.R.U64 R25, R16, 0x10, R17 ;  /* 0x0000001010199819 */ /* 0x000fe20000001211 */
[----:B-1----:R-:W1:Y:S01]  /*5090*/  LDS.128 R20, [R107+0x8100] ;  /* 0x008100006b147984 */ /* 0x002e620000000c00 */
[--C-:B------:R-:W-:Y:S02]  /*50a0*/  @!P1 SHF.R.U64 R26, R60, 0x10, R61.reuse ;  /* 0x000000103c1a9819 */ /* 0x100fe4000000123d */
[----:B------:R-:W-:Y:S02]  /*50b0*/  @!P1 SHF.R.U32.HI R61, RZ, 0x10, R61 ;  /* 0x00000010ff3d9819 */ /* 0x000fe4000001163d */
[----:B------:R-:W-:Y:S02]  /*50c0*/  @!P1 PRMT R28, R28, 0x5410, R25 ;  /* 0x000054101c1c9816 */ /* 0x000fe40000000019 */
[----:B------:R-:W-:Y:S01]  /*50d0*/  IADD3 R50, P2, P0, R144, R163, R120 ;  /* 0x000000a390327210 */ /* 0x000fe2000785e078 */
[----:B-----5:R-:W2:Y:S01]  /*50e0*/  LDS.128 R44, [R109+0x8100] ;  /* 0x008100006d2c7984 */ /* 0x020ea20000000c00 */
[----:B------:R-:W-:Y:S02]  /*50f0*/  @!P1 PRMT R73, R73, 0x5410, R26 ;  /* 0x0000541049499816 */ /* 0x000fe4000000001a */
[----:B------:R-:W-:Y:S02]  /*5100*/  IADD3.X R49, R97, R161, R114, P2, P0 ;  /* 0x000000a161317210 */ /* 0x000fe400017e0472 */
[C---:B------:R-:W-:Y:S01]  /*5110*/  LEA R48, P0, R50.reuse, c[0x0][0x1c8], 0x1 ;  /* 0x0000720032307a11 */ /* 0x040fe200078008ff */
[----:B------:R-:W-:Y:S01]  /*5120*/  @!P1 IMAD.U32 R27, R73, 0x10000, RZ ;  /* 0x00010000491b9824 */ /* 0x000fe200078e00ff */
[----:B------:R-:W-:Y:S02]  /*5130*/  @!P1 SHF.R.U32.HI R32, RZ, 0x10, R63 ;  /* 0x00000010ff209819 */ /* 0x000fe4000001163f */
[----:B------:R-:W-:Y:S02]  /*5140*/  LEA.HI.X R49, R50, c[0x0][0x1cc], R49, 0x1, P0 ;  /* 0x0000730032317a11 */ /* 0x000fe400000f0c31 */
[----:B------:R-:W-:Y:S02]  /*5150*/  @!P1 PRMT R59, R59, 0x5410, R32 ;  /* 0x000054103b3b9816 */ /* 0x000fe40000000020 */
[----:B------:R-:W-:Y:S02]  /*5160*/  @!P1 SHF.R.U32.HI R16, RZ, 0x10, R17 ;  /* 0x00000010ff109819 */ /* 0x000fe40000011611 */
[----:B------:R-:W-:Y:S02]  /*5170*/  @!P1 SHF.L.U32 R17, R28, 0x10, RZ ;  /* 0x000000101c119819 */ /* 0x000fe400000006ff */
[----:B------:R-:W-:Y:S02]  /*5180*/  @!P1 PRMT R11, R11, 0x5410, R16 ;  /* 0x000054100b0b9816 */ /* 0x000fe40000000010 */
[C---:B------:R-:W-:Y:S02]  /*5190*/  @!P1 SHF.L.U32 R39, R59.reuse, 0x10, RZ ;  /* 0x000000103b279819 */ /* 0x040fe400000006ff */
[----:B------:R-:W-:Y:S01]  /*51a0*/  @!P1 LOP3.LUT R40, R59, 0xffff0000, RZ, 0xc0, !PT ;  /* 0xffff00003b289812 */ /* 0x000fe200078ec0ff */
[C---:B------:R-:W-:Y:S01]  /*51b0*/  @!P1 IMAD.U32 R16, R11.reuse, 0x10000, RZ ;  /* 0x000100000b109824 */ /* 0x040fe200078e00ff */
[----:B------:R-:W-:Y:S02]  /*51c0*/  @!P1 LOP3.LUT R11, R11, 0xffff0000, RZ, 0xc0, !PT ;  /* 0xffff00000b0b9812 */ /* 0x000fe400078ec0ff */
[----:B------:R-:W-:Y:S02]  /*51d0*/  @!P1 PRMT R72, R72, 0x5410, R61 ;  /* 0x0000541048489816 */ /* 0x000fe4000000003d */
[--C-:B------:R-:W-:Y:S02]  /*51e0*/  @!P1 SHF.R.U32.HI R24, RZ, 0x10, R19.reuse ;  /* 0x00000010ff189819 */ /* 0x100fe40000011613 */
[----:B------:R-:W-:Y:S01]  /*51f0*/  @!P1 SHF.R.U64 R19, R18, 0x10, R19 ;  /* 0x0000001012139819 */ /* 0x000fe20000001213 */
[----:B------:R-:W-:Y:S01]  /*5200*/  @!P1 IMAD.U32 R31, R72, 0x10000, RZ ;  /* 0x00010000481f9824 */ /* 0x000fe200078e00ff */
[----:B------:R-:W-:Y:S01]  /*5210*/  @!P1 PRMT R29, R29, 0x5410, R24 ;  /* 0x000054101d1d9816 */ /* 0x000fe20000000018 */
[----:B-1----:R-:W-:Y:S01]  /*5220*/  @!P1 IMAD.U32 R18, R20, 0x10000, RZ ;  /* 0x0001000014129824 */ /* 0x002fe200078e00ff */
[----:B------:R-:W-:Y:S01]  /*5230*/  @!P1 PRMT R30, R30, 0x5410, R19 ;  /* 0x000054101e1e9816 */ /* 0x000fe20000000013 */
[----:B------:R-:W-:Y:S01]  /*5240*/  @!P1 IMAD.U32 R19, R21, 0x10000, RZ ;  /* 0x0001000015139824 */ /* 0x000fe200078e00ff */
[----:B------:R-:W-:Y:S01]  /*5250*/  @!P1 SHF.R.U64 R62, R62, 0x10, R63 ;  /* 0x000000103e3e9819 */ /* 0x000fe2000000123f */
[C---:B------:R-:W-:Y:S01]  /*5260*/  @!P1 FMUL.FTZ R2, R18.reuse, R17 ;  /* 0x0000001112029220 */ /* 0x040fe20000410000 */
[----:B------:R-:W-:Y:S01]  /*5270*/  ISETP.GE.AND P0, PT, R119, c[0x0][0x1d4], PT ;  /* 0x0000750077007a0c */ /* 0x000fe20003f06270 */
[----:B------:R-:W-:Y:S01]  /*5280*/  @!P1 FMUL.FTZ R50, R18, R27 ;  /* 0x0000001b12329220 */ /* 0x000fe20000410000 */
[----:B------:R-:W-:Y:S01]  /*5290*/  @!P1 LOP3.LUT R18, R21, 0xffff0000, RZ, 0xc0, !PT ;  /* 0xffff000015129812 */ /* 0x000fe200078ec0ff */
[C---:B--2---:R-:W-:Y:S01]  /*52a0*/  @!P1 IMAD.U32 R26, R44.reuse, 0x10000, RZ ;  /* 0x000100002c1a9824 */ /* 0x044fe200078e00ff */
[----:B------:R-:W-:Y:S01]  /*52b0*/  @!P1 SHF.L.U32 R33, R45, 0x10, RZ ;  /* 0x000000102d219819 */ /* 0x000fe200000006ff */
[----:B------:R-:W-:Y:S01]  /*52c0*/  @!P1 FMUL.FTZ R51, R19, R31 ;  /* 0x0000001f13339220 */ /* 0x000fe20000410000 */
[----:B------:R-:W-:Y:S01]  /*52d0*/  @!P1 LOP3.LUT R34, R45, 0xffff0000, RZ, 0xc0, !PT ;  /* 0xffff00002d229812 */ /* 0x000fe200078ec0ff */
[----:B------:R-:W-:Y:S01]  /*52e0*/  @!P1 FFMA.FTZ R2, R27, R26, R2 ;  /* 0x0000001a1b029223 */ /* 0x000fe20000010002 */
[----:B------:R-:W-:Y:S01]  /*52f0*/  @!P1 LOP3.LUT R32, R44, 0xffff0000, RZ, 0xc0, !PT ;  /* 0xffff00002c209812 */ /* 0x000fe200078ec0ff */
[----:B------:R-:W-:Y:S01]  /*5300*/  @!P1 FFMA.FTZ R50, R26, R17, -R50 ;  /* 0x000000111a329223 */ /* 0x000fe20000010832 */
[----:B------:R-:W-:Y:S01]  /*5310*/  @!P1 LOP3.LUT R42, R47, 0xffff0000, RZ, 0xc0, !PT ;  /* 0xffff00002f2a9812 */ /* 0x000fe200078ec0ff */
[-C--:B------:R-:W-:Y:S01]  /*5320*/  @!P1 FMUL.FTZ R4, R19, R16.reuse ;  /* 0x0000001013049220 */ /* 0x080fe20000410000 */
[----:B------:R-:W-:Y:S01]  /*5330*/  @!P1 LOP3.LUT R38, R46, 0xffff0000, RZ, 0xc0, !PT ;  /* 0xffff00002e269812 */ /* 0x000fe200078ec0ff */
[----:B------:R-:W-:Y:S01]  /*5340*/  @!P1 FFMA.FTZ R51, R33, R16, -R51 ;  /* 0x0000001021339223 */ /* 0x000fe20000010833 */
[----:B------:R-:W-:Y:S01]  /*5350*/  @!P1 LOP3.LUT R17, R28, 0xffff0000, RZ, 0xc0, !PT ;  /* 0xffff00001c119812 */ /* 0x000fe200078ec0ff */
[----:B------:R-:W-:Y:S01]  /*5360*/  @!P1 FMUL.FTZ R5, R18, R11 ;  /* 0x0000000b12059220 */ /* 0x000fe20000410000 */
[----:B------:R-:W-:Y:S01]  /*5370*/  @!P1 LOP3.LUT R27, R72, 0xffff0000, RZ, 0xc0, !PT ;  /* 0xffff0000481b9812 */ /* 0x000fe200078ec0ff */
[----:B------:R-:W-:Y:S01]  /*5380*/  @!P1 IMAD.U32 R41, R47, 0x10000, RZ ;  /* 0x000100002f299824 */ /* 0x000fe200078e00ff */
[----:B------:R-:W-:Y:S01]  /*5390*/  @!P1 LOP3.LUT R16, R20, 0xffff0000, RZ, 0xc0, !PT ;  /* 0xffff000014109812 */ /* 0x000fe200078ec0ff */
[----:B------:R-:W-:Y:S01]  /*53a0*/  @!P1 IMAD.U32 R37, R46, 0x10000, RZ ;  /* 0x000100002e259824 */ /* 0x000fe200078e00ff */
[----:B------:R-:W-:Y:S01]  /*53b0*/  @!P1 LOP3.LUT R26, R73, 0xffff0000, RZ, 0xc0, !PT ;  /* 0xffff0000491a9812 */ /* 0x000fe200078ec0ff */
[----:B------:R-:W-:Y:S01]  /*53c0*/  @!P1 FMUL.FTZ R52, R18, R27 ;  /* 0x0000001b12349220 */ /* 0x000fe20000410000 */
[----:B------:R-:W-:Y:S01]  /*53d0*/  @!P1 LOP3.LUT R18, R23, 0xffff0000, RZ, 0xc0, !PT ;  /* 0xffff000017129812 */ /* 0x000fe200078ec0ff */
[C---:B------:R-:W-:Y:S01]  /*53e0*/  @!P1 FMUL.FTZ R3, R16.reuse, R17 ;  /* 0x0000001110039220 */ /* 0x040fe20000410000 */
[----:B------:R-:W-:Y:S01]  /*53f0*/  @!P1 PRMT R57, R57, 0x5410, R62 ;  /* 0x0000541039399816 */ /* 0x000fe2000000003e */
[----:B------:R-:W-:Y:S02]  /*5400*/  @!P1 FMUL.FTZ R53, R16, R26 ;  /* 0x0000001a10359220 */ /* 0x000fe40000410000 */
[----:B------:R-:W-:Y:S01]  /*5410*/  @!P1 FFMA.FTZ R52, R34, R11, -R52 ;  /* 0x0000000b22349223 */ /* 0x000fe20000010834 */
[----:B------:R-:W-:Y:S01]  /*5420*/  @!P1 LOP3.LUT R11, R29, 0xffff0000, RZ, 0xc0, !PT ;  /* 0xffff00001d0b9812 */ /* 0x000fe200078ec0ff */
[----:B------:R-:W-:Y:S01]  /*5430*/  @!P1 FFMA.FTZ R53, R32, R17, -R53 ;  /* 0x0000001120359223 */ /* 0x000fe20000010835 */
[----:B------:R-:W-:Y:S01]  /*5440*/  @!P1 LOP3.LUT R36, R57, 0xffff0000, RZ, 0xc0, !PT ;  /* 0xffff000039249812 */ /* 0x000fe200078ec0ff */
[----:B------:R-:W-:Y:S01]  /*5450*/  @!P1 IMAD.U32 R17, R23, 0x10000, RZ ;  /* 0x0001000017119824 */ /* 0x000fe200078e00ff */
[----:B------:R-:W-:Y:S01]  /*5460*/  @!P1 F2FP.BF16.PACK_AB R51, R52, R51 ;  /* 0x000000333433923e */ /* 0x000fe200000010ff */
[----:B------:R-:W-:Y:S01]  /*5470*/  @!P1 IMAD.U32 R16, R29, 0x10000, RZ ;  /* 0x000100001d109824 */ /* 0x000fe200078e00ff */
[----:B------:R-:W-:Y:S01]  /*5480*/  @!P1 F2FP.BF16.PACK_AB R50, R53, R50 ;  /* 0x000000323532923e */ /* 0x000fe200000010ff */
[C---:B------:R-:W-:Y:S02]  /*5490*/  @!P1 FMUL.FTZ R54, R17.reuse, R39 ;  /* 0x0000002711369220 */ /* 0x040fe40000410000 */
[----:B------:R-:W-:Y:S01]  /*54a0*/  @!P1 FMUL.FTZ R65, R18, R40 ;  /* 0x0000002812419220 */ /* 0x000fe20000410000 */
[----:B------:R-:W-:Y:S01]  /*54b0*/  @!P1 MOV R44, R50 ;  /* 0x00000032002c9202 */ /* 0x000fe20000000f00 */
[-C--:B------:R-:W-:Y:S01]  /*54c0*/  @!P1 FMUL.FTZ R8, R17, R16.reuse ;  /* 0x0000001011089220 */ /* 0x080fe20000410000 */
[----:B------:R-:W-:Y:S01]  /*54d0*/  @!P1 SHF.L.U32 R17, R22, 0x10, RZ ;  /* 0x0000001016119819 */ /* 0x000fe200000006ff */
[-C--:B------:R-:W-:Y:S01]  /*54e0*/  @!P1 FMUL.FTZ R9, R18, R11.reuse ;  /* 0x0000000b12099220 */ /* 0x080fe20000410000 */
[----:B------:R-:W-:Y:S01]  /*54f0*/  @!P1 LOP3.LUT R18, R22, 0xffff0000, RZ, 0xc0, !PT ;  /* 0xffff000016129812 */ /* 0x000fe200078ec0ff */
[----:B------:R-:W-:Y:S02]  /*5500*/  @!P1 IMAD.U32 R35, R57, 0x10000, RZ ;  /* 0x0001000039239824 */ /* 0x000fe400078e00ff */
[----:B------:R-:W-:Y:S01]  /*5510*/  @!P1 FFMA.FTZ R65, R42, R11, -R65 ;  /* 0x0000000b2a419223 */ /* 0x000fe20000010841 */
[C---:B------:R-:W-:Y:S01]  /*5520*/  @!P1 LOP3.LUT R11, R30.reuse, 0xffff0000, RZ, 0xc0, !PT ;  /* 0xffff00001e0b9812 */ /* 0x040fe200078ec0ff */
[----:B------:R-:W-:Y:S02]  /*5530*/  @!P1 FFMA.FTZ R54, R41, R16, -R54 ;  /* 0x0000001029369223 */ /* 0x000fe40000010836 */
[----:B------:R-:W-:Y:S02]  /*5540*/  @!P1 IMAD.U32 R16, R30, 0x10000, RZ ;  /* 0x000100001e109824 */ /* 0x000fe400078e00ff */
[----:B------:R-:W-:Y:S01]  /*5550*/  @!P1 FMUL.FTZ R55, R17, R35 ;  /* 0x0000002311379220 */ /* 0x000fe20000410000 */
[----:B------:R-:W-:Y:S01]  /*5560*/  @!P1 F2FP.BF16.PACK_AB R54, R65, R54 ;  /* 0x000000364136923e */ /* 0x000fe200000010ff */
[----:B------:R-:W-:Y:S02]  /*5570*/  @!P1 FMUL.FTZ R56, R18, R36 ;  /* 0x0000002412389220 */ /* 0x000fe40000410000 */
[----:B------:R-:W-:Y:S01]  /*5580*/  @!P1 FFMA.FTZ R55, R37, R16, -R55 ;  /* 0x0000001025379223 */ /* 0x000fe20000010837 */
[----:B------:R-:W-:Y:S01]  /*5590*/  @!P1 MOV R47, R54 ;  /* 0x00000036002f9202 */ /* 0x000fe20000000f00 */
[----:B------:R-:W-:Y:S02]  /*55a0*/  @!P1 FFMA.FTZ R56, R38, R11, -R56 ;  /* 0x0000000b26389223 */ /* 0x000fe40000010838 */
[----:B------:R-:W-:Y:S02]  /*55b0*/  @!P1 IMAD.MOV.U32 R45, RZ, RZ, R51 ;  /* 0x000000ffff2d9224 */ /* 0x000fe400078e0033 */
[----:B------:R-:W-:Y:S01]  /*55c0*/  @!P1 FFMA.FTZ R3, R26, R32, R3 ;  /* 0x000000201a039223 */ /* 0x000fe20000010003 */
[----:B------:R-:W-:Y:S01]  /*55d0*/  @!P1 F2FP.BF16.PACK_AB R55, R56, R55 ;  /* 0x000000373837923e */ /* 0x000fe200000010ff */
[----:B------:R-:W-:Y:S02]  /*55e0*/  @!P1 FMUL.FTZ R6, R17, R16 ;  /* 0x0000001011069220 */ /* 0x000fe40000410000 */
[----:B------:R-:W-:Y:S01]  /*55f0*/  @!P1 FFMA.FTZ R4, R31, R33, R4 ;  /* 0x000000211f049223 */ /* 0x000fe20000010004 */
[----:B------:R-:W-:Y:S01]  /*5600*/  @!P1 F2FP.BF16.PACK_AB R52, R3, R2 ;  /* 0x000000020334923e */ /* 0x000fe200000010ff */
[----:B------:R-:W-:Y:S02]  /*5610*/  @!P1 IMAD.MOV.U32 R46, RZ, RZ, R55 ;  /* 0x000000ffff2e9224 */ /* 0x000fe400078e0037 */
[----:B------:R-:W-:Y:S02]  /*5620*/  @!P1 FMUL.FTZ R7, R18, R11 ;  /* 0x0000000b12079220 */ /* 0x000fe40000410000 */
[----:B------:R-:W-:Y:S01]  /*5630*/  @!P1 FFMA.FTZ R5, R27, R34, R5 ;  /* 0x000000221b059223 */ /* 0x000fe20000010005 */
[----:B------:R1:W-:Y:S01]  /*5640*/  STG.E.128 [R48.64], R44 ;  /* 0x0000002c30007986 */ /* 0x0003e2000c101d10 */
[----:B------:R-:W-:Y:S02]  /*5650*/  @!P1 FFMA.FTZ R6, R35, R37, R6 ;  /* 0x0000002523069223 */ /* 0x000fe40000010006 */
[----:B------:R-:W-:Y:S01]  /*5660*/  @!P1 FFMA.FTZ R7, R36, R38, R7 ;  /* 0x0000002624079223 */ /* 0x000fe20000010007 */
[----:B------:R-:W-:Y:S01]  /*5670*/  @!P1 F2FP.BF16.PACK_AB R53, R5, R4 ;  /* 0x000000040535923e */ /* 0x000fe200000010ff */
        /* <DEDUP_REMOVED lines=15> */
.L_x_305:
[----:B------:R-:W-:Y:S01]  /*5770*/  IMAD R2, R43, -0x60, R0 ;  /* 0xffffffa02b027824 */ /* 0x000fe200078e0200 */
[----:B------:R-:W-:Y:S04]  /*5780*/  BSSY B0, `(.L_x_328) ;  /* 0x000000b000007945 */ /* 0x000fe80003800000 */
[----:B------:R-:W-:Y:S04]  /*5790*/  IMNMX R8, R2, 0x60, PT ;  /* 0x0000006002087817 */ /* 0x000fe80003800200 */
[----:B------:R-:W-:Y:S11]  /*57a0*/  ISETP.GE.AND P0, PT, R125, R8, PT ;  /* 0x000000087d00720c */ /* 0x000ff60003f06270 */
[----:B------:R-:W-:Y:S02]  /*57b0*/  @!UPT UIADD3 URZ, URZ, URZ, URZ ;  /* 0x0000003f3f3ff290 */ /* 0x000fe4000fffe03f */
[----:B------:R-:W-:-:S05]  /*57c0*/  @P0 BRA `(.L_x_329) ;  /* 0x0000006000000947 */ /* 0x000fca0003800000 */
[----:B------:R-:W1:Y:S01]  /*57d0*/  @!P4 LDS.128 R16, [R124+0x8100] ;  /* 0x008100007c10c984 */ /* 0x000e620000000c00 */
[----:B------:R-:W-:Y:S11]  /*57e0*/  ISETP.GE.AND P0, PT, R123, c[0x0][0x1d4], PT ;  /* 0x000075007b007a0c */ /* 0x000ff60003f06270 */
[----:B------:R-:W-:Y:S02]  /*57f0*/  @!UPT UIADD3 URZ, URZ, URZ, URZ ;  /* 0x0000003f3f3ff290 */ /* 0x000fe4000fffe03f */
[----:B------:R-:W2:Y:S04]  /*5800*/  @!P0 LDS.128 R4, [R124+0xb100] ;  /* 0x00b100007c048984 */ /* 0x000ea80000000c00 */
[----:B-1----:R1:W-:Y:S04]  /*5810*/  @!P4 STG.E.128 [R74.64], R16 ;  /* 0x000000104a00c986 */ /* 0x0023e8000c101d10 */
[----:B--2---:R1:W-:Y:S02]  /*5820*/  @!P0 STG.E.128 [R74.64+0x80], R4 ;  /* 0x000080044a008986 */ /* 0x0043e4000c101d10 */
.L_x_329:
[----:B------:R-:W-:Y:S05]  /*5830*/  BSYNC B0 ;  /* 0x0000000000007941 */ /* 0x000fea0003800000 */
.L_x_328:
[----:B------:R-:W-:Y:S01]  /*5840*/  ISETP.GE.AND P0, PT, R122, R8, PT ;  /* 0x000000087a00720c */ /* 0x000fe20003f06270 */
[----:B------:R-:W-:Y:S01]  /*5850*/  @!UPT UIADD3 URZ, URZ, URZ, URZ ;  /* 0x0000003f3f3ff290 */ /* 0x000fe2000fffe03f */
[----:B------:R-:W-:Y:S11]  /*5860*/  BSSY B0, `(.L_x_330) ;  /* 0x0000008000007945 */ /* 0x000ff60003800000 */
[----:B------:R-:W-:-:S05]  /*5870*/  @P0 BRA `(.L_x_331) ;  /* 0x0000006000000947 */ /* 0x000fca0003800000 */
[----:B-1----:R-:W1:Y:S01]  /*5880*/  @!P4 LDS.128 R16, [R124+0x9100] ;  /* 0x009100007c10c984 */ /* 0x002e620000000c00 */
[----:B------:R-:W-:Y:S11]  /*5890*/  ISETP.GE.AND P0, PT, R123, c[0x0][0x1d4], PT ;  /* 0x000075007b007a0c */ /* 0x000ff60003f06270 */
[----:B------:R-:W-:Y:S02]  /*58a0*/  @!UPT UIADD3 URZ, URZ, URZ, URZ ;  /* 0x0000003f3f3ff290 */ /* 0x000fe4000fffe03f */
[----:B------:R-:W2:Y:S04]  /*58b0*/  @!P0 LDS.128 R4, [R124+0xc100] ;  /* 0x00c100007c048984 */ /* 0x000ea80000000c00 */
[----:B-1----:R1:W-:Y:S04]  /*58c0*/  @!P4 STG.E.128 [R72.64], R16 ;  /* 0x000000104800c986 */ /* 0x0023e8000c101d10 */
[----:B--2---:R1:W-:Y:S02]  /*58d0*/  @!P0 STG.E.128 [R72.64+0x80], R4 ;  /* 0x0000800448008986 */ /* 0x0043e4000c101d10 */
.L_x_331:
[----:B------:R-:W-:Y:S05]  /*58e0*/  BSYNC B0 ;  /* 0x0000000000007941 */ /* 0x000fea0003800000 */
.L_x_330:
[----:B------:R-:W-:Y:S11]  /*58f0*/  ISETP.GE.AND P0, PT, R121, R8, PT ;  /* 0x000000087900720c */ /* 0x000ff60003f06270 */
[----:B------:R-:W-:Y:S02]  /*5900*/  @!UPT UIADD3 URZ, URZ, URZ, URZ ;  /* 0x0000003f3f3ff290 */ /* 0x000fe4000fffe03f */
[----:B------:R-:W-:-:S05]  /*5910*/  @P0 BRA `(.L_x_321) ;  /* 0x0000006000000947 */ /* 0x000fca0003800000 */
[----:B-1----:R-:W1:Y:S01]  /*5920*/  @!P4 LDS.128 R16, [R124+0xa100] ;  /* 0x00a100007c10c984 */ /* 0x002e620000000c00 */
[----:B------:R-:W-:Y:S11]  /*5930*/  ISETP.GE.AND P0, PT, R123, c[0x0][0x1d4], PT ;  /* 0x000075007b007a0c */ /* 0x000ff60003f06270 */
[----:B------:R-:W-:Y:S02]  /*5940*/  @!UPT UIADD3 URZ, URZ, URZ, URZ ;  /* 0x0000003f3f3ff290 */ /* 0x000fe4000fffe03f */
[----:B------:R-:W2:Y:S04]  /*5950*/  @!P0 LDS.128 R4, [R124+0xd100] ;  /* 0x00d100007c048984 */ /* 0x000ea80000000c00 */
[----:B-1----:R1:W-:Y:S04]  /*5960*/  @!P4 STG.E.128 [R70.64], R16 ;  /* 0x000000104600c986 */ /* 0x0023e8000c101d10 */
[----:B--2---:R1:W-:Y:S02]  /*5970*/  @!P0 STG.E.128 [R70.64+0x80], R4 ;  /* 0x0000800446008986 */ /* 0x0043e4000c101d10 */
.L_x_321:
[----:B------:R-:W-:Y:S05]  /*5980*/  BSYNC B2 ;  /* 0x0000000000027941 */ /* 0x000fea0003800000 */
.L_x_304:
[----:B-12---:R-:W-:Y:S01]  /*5990*/  IMAD R5, R43, -0x60, RZ ;  /* 0xffffffa02b057824 */ /* 0x006fe200078e02ff */
[----:B------:R-:W-:Y:S01]  /*59a0*/  ISETP.NE.AND P5, PT, R129, RZ, PT ;  /* 0x000000ff8100720c */ /* 0x000fe20003fa5270 */
[----:B------:R-:W-:Y:S01]  /*59b0*/  IMAD.WIDE.U32 R16, R43, 0x60, RZ ;  /* 0x000000602b107825 */ /* 0x000fe200078e00ff */
[----:B------:R-:W-:Y:S02]  /*59c0*/  BSSY B0, `(.L_x_332) ;  /* 0x0000041000007945 */ /* 0x000fe40003800000 */
[----:B------:R-:W-:Y:S01]  /*59d0*/  IADD3 R4, R90, R5, RZ ;  /* 0x000000055a047210 */ /* 0x000fe20007ffe0ff */
[----:B------:R-:W-:Y:S01]  /*59e0*/  IMAD R81, R81, 0x60, RZ ;  /* 0x0000006051517824 */ /* 0x000fe200078e02ff */
[----:B------:R-:W-:Y:S02]  /*59f0*/  IADD3 R7, P0, R93, R16, RZ ;  /* 0x000000105d077210 */ /* 0x000fe40007f1e0ff */
[----:B------:R-:W-:Y:S01]  /*5a00*/  ISETP.GE.AND P1, PT, R4, 0x21, PT ;  /* 0x000000210400780c */ /* 0x000fe20003f26270 */
[----:B------:R-:W-:Y:S04]  /*5a10*/  IMAD.IADD R2, R17, 0x1, R81 ;  /* 0x0000000111027824 */ /* 0x000fe800078e0251 */
[----:B------:R-:W-:Y:S08]  /*5a20*/  IMAD.X R3, R2, 0x1, R91, P0 ;  /* 0x0000000102037824 */ /* 0x000ff000000e065b */
[----:B------:R-:W-:Y:S05]  /*5a30*/  @P1 IADD3 R9, P0, R7, 0x20, RZ ;  /* 0x0000002007091810 */ /* 0x000fea0007f1e0ff */
[----:B------:R-:W-:Y:S01]  /*5a40*/  @P1 IMAD.X R6, RZ, RZ, R3, P0 ;  /* 0x000000ffff061224 */ /* 0x000fe200000e0603 */
[----:B------:R-:W-:Y:S03]  /*5a50*/  ISETP.GE.AND P0, PT, R4, 0x41, PT ;  /* 0x000000410400780c */ /* 0x000fe60003f06270 */
[----:B------:R-:W-:Y:S04]  /*5a60*/  @P1 IMAD R6, R6, c[0x0][0x258], RZ ;  /* 0x0000960006061a24 */ /* 0x000fe800078e02ff */
[----:B------:R-:W-:Y:S06]  /*5a70*/  @P1 IMAD R6, R9, c[0x0][0x25c], R6 ;  /* 0x0000970009061a24 */ /* 0x000fec00078e0206 */
[----:B------:R-:W-:Y:S04]  /*5a80*/  @P0 IADD3 R11, P2, R7, 0x40, RZ ;  /* 0x00000040070b0810 */ /* 0x000fe80007f5e0ff */
[----:B------:R-:W-:Y:S02]  /*5a90*/  @P0 IADD3.X R8, RZ, R3, RZ, P2, !PT ;  /* 0x00000003ff080210 */ /* 0x000fe400017fe4ff */
[----:B------:R-:W-:Y:S03]  /*5aa0*/  ISETP.GE.AND P2, PT, R4, 0x1, PT ;  /* 0x000000010400780c */ /* 0x000fe60003f46270 */
[----:B------:R-:W-:Y:S04]  /*5ab0*/  @P0 IMAD R8, R8, c[0x0][0x258], RZ ;  /* 0x0000960008080a24 */ /* 0x000fe800078e02ff */
[----:B------:R-:W-:Y:S06]  /*5ac0*/  @P0 IMAD R8, R11, c[0x0][0x25c], R8 ;  /* 0x000097000b080a24 */ /* 0x000fec00078e0208 */
[----:B------:R-:W-:Y:S02]  /*5ad0*/  @P2 IMAD.MOV.U32 R86, RZ, RZ, R132 ;  /* 0x000000ffff562224 */ /* 0x000fe400078e0084 */
[----:B------:R-:W-:Y:S02]  /*5ae0*/  @P2 IMAD R4, R3, c[0x0][0x258], RZ ;  /* 0x0000960003042a24 */ /* 0x000fe400078e02ff */
[C---:B------:R-:W-:Y:S04]  /*5af0*/  @P2 IMAD.WIDE.U32 R20, R7.reuse, c[0x0][0x258], R86 ;  /* 0x0000960007142a25 */ /* 0x040fe800078e0056 */
[----:B------:R-:W-:Y:S01]  /*5b00*/  @P2 IMAD R4, R7, c[0x0][0x25c], R4 ;  /* 0x0000970007042a24 */ /* 0x000fe200078e0204 */
[C---:B------:R-:W-:Y:S01]  /*5b10*/  @P2 LEA R18, P3, R20.reuse, c[0x0][0x250], 0x1 ;  /* 0x0000940014122a11 */ /* 0x040fe200078608ff */
[----:B------:R-:W-:Y:S03]  /*5b20*/  @P1 IMAD.MOV.U32 R86, RZ, RZ, R132 ;  /* 0x000000ffff561224 */ /* 0x000fe600078e0084 */
[----:B------:R-:W-:Y:S01]  /*5b30*/  @P2 IADD3 R4, R21, R4, RZ ;  /* 0x0000000415042210 */ /* 0x000fe20007ffe0ff */
[----:B------:R-:W-:Y:S03]  /*5b40*/  @P1 IMAD.WIDE.U32 R22, R9, c[0x0][0x258], R86 ;  /* 0x0000960009161a25 */ /* 0x000fe600078e0056 */
[----:B------:R-:W-:Y:S01]  /*5b50*/  @P2 LEA.HI.X R19, R20, c[0x0][0x254], R4, 0x1, P3 ;  /* 0x0000950014132a11 */ /* 0x000fe200018f0c04 */
[----:B------:R-:W-:Y:S01]  /*5b60*/  @P0 IMAD.MOV.U32 R86, RZ, RZ, R132 ;  /* 0x000000ffff560224 */ /* 0x000fe200078e0084 */
[C---:B------:R-:W-:Y:S02]  /*5b70*/  @P1 LEA R20, P3, R22.reuse, c[0x0][0x250], 0x1 ;  /* 0x0000940016141a11 */ /* 0x040fe400078608ff */
[----:B------:R-:W-:Y:S01]  /*5b80*/  @P1 IADD3 R6, R23, R6, RZ ;  /* 0x0000000617061210 */ /* 0x000fe20007ffe0ff */
[----:B------:R-:W-:Y:S01]  /*5b90*/  @!PT LDS RZ, [RZ] ;  /* 0x00000000fffff984 */ /* 0x000fe20000000800 */
[----:B------:R-:W-:Y:S01]  /*5ba0*/  @!PT LDS RZ, [RZ] ;  /* 0x00000000fffff984 */ /* 0x000fe20000000800 */
[----:B------:R-:W-:Y:S01]  /*5bb0*/  @!PT LDS RZ, [RZ] ;  /* 0x00000000fffff984 */ /* 0x000fe20000000800 */
[----:B------:R1:W-:Y:S03]  /*5bc0*/  @P2 LDGSTS.E.BYPASS.LTC128B.128 [R124+0x100], [R18.64], !P5 ;  /* 0x00100000127c2fae */ /* 0x0003e6000e901d50 */
[----:B------:R-:W-:Y:S01]  /*5bd0*/  @P1 LEA.HI.X R21, R22, c[0x0][0x254], R6, 0x1, P3 ;  /* 0x0000950016151a11 */ /* 0x000fe200018f0c06 */
[----:B------:R-:W-:Y:S01]  /*5be0*/  @P0 IMAD.WIDE.U32 R6, R11, c[0x0][0x258], R86 ;  /* 0x000096000b060a25 */ /* 0x000fe200078e0056 */
[----:B------:R1:W-:Y:S01]  /*5bf0*/  @P2 LDGSTS.E.BYPASS.LTC128B.128 [R124+0x3100], [R18.64+0x80], !P6 ;  /* 0x03100080127c2fae */ /* 0x0003e2000f101d50 */
[----:B------:R-:W-:Y:S03]  /*5c00*/  IADD3 R3, P2, R85, R16, RZ ;  /* 0x0000001055037210 */ /* 0x000fe60007f5e0ff */
[----:B------:R-:W-:Y:S01]  /*5c10*/  @P0 LEA R22, P3, R6, c[0x0][0x250], 0x1 ;  /* 0x0000940006160a11 */ /* 0x000fe200078608ff */
[----:B------:R1:W-:Y:S01]  /*5c20*/  @P1 LDGSTS.E.BYPASS.LTC128B.128 [R124+0x1100], [R20.64], !P5 ;  /* 0x01100000147c1fae */ /* 0x0003e2000e901d50 */
[----:B------:R-:W-:Y:S01]  /*5c30*/  @P0 IADD3 R8, R7, R8, RZ ;  /* 0x0000000807080210 */ /* 0x000fe20007ffe0ff */
[----:B------:R-:W-:Y:S03]  /*5c40*/  IMAD.X R2, R2, 0x1, R84, P2 ;  /* 0x0000000102027824 */ /* 0x000fe600010e0654 */
[----:B------:R1:W-:Y:S01]  /*5c50*/  @P1 LDGSTS.E.BYPASS.LTC128B.128 [R124+0x4100], [R20.64+0x80], !P6 ;  /* 0x04100080147c1fae */ /* 0x0003e2000f101d50 */
[----:B------:R-:W-:Y:S02]  /*5c60*/  @P0 LEA.HI.X R23, R6, c[0x0][0x254], R8, 0x1, P3 ;  /* 0x0000950006170a11 */ /* 0x000fe400018f0c08 */
[----:B------:R-:W-:Y:S03]  /*5c70*/  IADD3 R8, R5, R0, RZ ;  /* 0x0000000005087210 */ /* 0x000fe60007ffe0ff */
[----:B------:R1:W-:Y:S01]  /*5c80*/  @P0 LDGSTS.E.BYPASS.LTC128B.128 [R124+0x2100], [R22.64], !P5 ;  /* 0x02100000167c0fae */ /* 0x0003e2000e901d50 */
[----:B------:R-:W-:Y:S04]  /*5c90*/  IMNMX R8, R8, 0x60, PT ;  /* 0x0000006008087817 */ /* 0x000fe80003800200 */
[----:B------:R1:W-:Y:S01]  /*5ca0*/  @P0 LDGSTS.E.BYPASS.LTC128B.128 [R124+0x5100], [R22.64+0x80], !P6 ;  /* 0x05100080167c0fae */ /* 0x0003e2000f101d50 */
[----:B------:R-:W-:Y:S04]  /*5cb0*/  ISETP.GE.AND P0, PT, R125, R8, PT ;  /* 0x000000087d00720c */ /* 0x000fe80003f06270 */
[----:B------:R-:W0:Y:S01]  /*5cc0*/  LDGDEPBAR ;  /* 0x00000000000079af */ /* 0x000e220000000000 */
[----:B------:R-:W-:Y:S04]  /*5cd0*/  DEPBAR.LE SB0, 0x0 ;  /* 0x000080000000791a */ /* 0x000fe80000000000 */
[----:B------:R-:W-:Y:S06]  /*5ce0*/  BAR.SYNC.DEFER_BLOCKING 0x0 ;  /* 0x0000000000007b1d */ /* 0x000fec0000010000 */
[----:B------:R-:W-:-:S05]  /*5cf0*/  @P0 BRA `(.L_x_333) ;  /* 0x000000d000000947 */ /* 0x000fca0003800000 */
[----:B-1----:R-:W1:Y:S01]  /*5d00*/  @!P4 LDS.128 R16, [R124+0x100] ;  /* 0x000100007c10c984 */ /* 0x002e620000000c00 */
[----:B------:R-:W-:Y:S01]  /*5d10*/  MOV R82, R130 ;  /* 0x0000008200527202 */ /* 0x000fe20000000f00 */
[----:B------:R-:W-:Y:S04]  /*5d20*/  IMAD R9, R2, c[0x0][0x208], RZ ;  /* 0x0000820002097a24 */ /* 0x000fe800078e02ff */
[C---:B------:R-:W-:Y:S04]  /*5d30*/  IMAD.WIDE.U32 R22, R3.reuse, c[0x0][0x208], R82 ;  /* 0x0000820003167a25 */ /* 0x040fe800078e0052 */
[----:B------:R-:W-:Y:S01]  /*5d40*/  IMAD R9, R3, c[0x0][0x20c], R9 ;  /* 0x0000830003097a24 */ /* 0x000fe200078e0209 */
[C---:B------:R-:W-:Y:S04]  /*5d50*/  LEA R20, P0, R22.reuse, c[0x0][0x1f8], 0x1 ;  /* 0x00007e0016147a11 */ /* 0x040fe800078008ff */
[----:B------:R-:W-:Y:S04]  /*5d60*/  IADD3 R9, R23, R9, RZ ;  /* 0x0000000917097210 */ /* 0x000fe80007ffe0ff */
[----:B------:R-:W-:Y:S02]  /*5d70*/  LEA.HI.X R21, R22, c[0x0][0x1fc], R9, 0x1, P0 ;  /* 0x00007f0016157a11 */ /* 0x000fe400000f0c09 */
[----:B------:R-:W-:Y:S11]  /*5d80*/  ISETP.GE.AND P0, PT, R123, c[0x0][0x1d4], PT ;  /* 0x000075007b007a0c */ /* 0x000ff60003f06270 */
[----:B------:R-:W-:Y:S02]  /*5d90*/  @!UPT UIADD3 URZ, URZ, URZ, URZ ;  /* 0x0000003f3f3ff290 */ /* 0x000fe4000fffe03f */
[----:B------:R-:W2:Y:S04]  /*5da0*/  @!P0 LDS.128 R4, [R124+0x3100] ;  /* 0x003100007c048984 */ /* 0x000ea80000000c00 */
[----:B-1----:R1:W-:Y:S04]  /*5db0*/  @!P4 STG.E.128 [R20.64], R16 ;  /* 0x000000101400c986 */ /* 0x0023e8000c101d10 */
[----:B--2---:R1:W-:Y:S02]  /*5dc0*/  @!P0 STG.E.128 [R20.64+0x80], R4 ;  /* 0x0000800414008986 */ /* 0x0043e4000c101d10 */
.L_x_333:
[----:B-1----:R-:W-:Y:S05]  /*5dd0*/  BSYNC B0 ;  /* 0x0000000000007941 */ /* 0x002fea0003800000 */
.L_x_332:
[----:B------:R-:W-:Y:S01]  /*5de0*/  ISETP.GE.AND P0, PT, R122, R8, PT ;  /* 0x000000087a00720c */ /* 0x000fe20003f06270 */
[----:B------:R-:W-:Y:S01]  /*5df0*/  @!UPT UIADD3 URZ, URZ, URZ, URZ ;  /* 0x0000003f3f3ff290 */ /* 0x000fe2000fffe03f */
[----:B------:R-:W-:Y:S11]  /*5e00*/  BSSY B0, `(.L_x_334) ;  /* 0x0000011000007945 */ /* 0x000ff60003800000 */
[----:B------:R-:W-:-:S05]  /*5e10*/  @P0 BRA `(.L_x_335) ;  /* 0x000000f000000947 */ /* 0x000fca0003800000 */
[----:B------:R-:W1:Y:S01]  /*5e20*/  @!P4 LDS.128 R16, [R124+0x1100] ;  /* 0x001100007c10c984 */ /* 0x000e620000000c00 */
[----:B------:R-:W-:Y:S02]  /*5e30*/  IADD3 R4, P0, R3, 0x20, RZ ;  /* 0x0000002003047810 */ /* 0x000fe40007f1e0ff */
[----:B------:R-:W-:Y:S03]  /*5e40*/  MOV R82, R130 ;  /* 0x0000008200527202 */ /* 0x000fe60000000f00 */
[----:B------:R-:W-:Y:S02]  /*5e50*/  IMAD.X R9, RZ, RZ, R2, P0 ;  /* 0x000000ffff097224 */ /* 0x000fe400000e0602 */
[----:B------:R-:W-:Y:S04]  /*5e60*/  IMAD.WIDE.U32 R22, R4, c[0x0][0x208], R82 ;  /* 0x0000820004167a25 */ /* 0x000fe800078e0052 */
[----:B------:R-:W-:Y:S01]  /*5e70*/  IMAD R9, R9, c[0x0][0x208], RZ ;  /* 0x0000820009097a24 */ /* 0x000fe200078e02ff */
[----:B------:R-:W-:Y:S03]  /*5e80*/  LEA R20, P0, R22, c[0x0][0x1f8], 0x1 ;  /* 0x00007e0016147a11 */ /* 0x000fe600078008ff */
[----:B------:R-:W-:Y:S04]  /*5e90*/  IMAD R9, R4, c[0x0][0x20c], R9 ;  /* 0x0000830004097a24 */ /* 0x000fe800078e0209 */
[----:B------:R-:W-:Y:S05]  /*5ea0*/  IMAD.IADD R9, R23, 0x1, R9 ;  /* 0x0000000117097824 */ /* 0x000fea00078e0209 */
[----:B------:R-:W-:Y:S02]  /*5eb0*/  LEA.HI.X R21, R22, c[0x0][0x1fc], R9, 0x1, P0 ;  /* 0x00007f0016157a11 */ /* 0x000fe400000f0c09 */
[----:B------:R-:W-:Y:S11]  /*5ec0*/  ISETP.GE.AND P0, PT, R123, c[0x0][0x1d4], PT ;  /* 0x000075007b007a0c */ /* 0x000ff60003f06270 */
[----:B------:R-:W-:Y:S02]  /*5ed0*/  @!UPT UIADD3 URZ, URZ, URZ, URZ ;  /* 0x0000003f3f3ff290 */ /* 0x000fe4000fffe03f */
[----:B------:R-:W2:Y:S04]  /*5ee0*/  @!P0 LDS.128 R4, [R124+0x4100] ;  /* 0x004100007c048984 */ /* 0x000ea80000000c00 */
[----:B-1----:R1:W-:Y:S04]  /*5ef0*/  @!P4 STG.E.128 [R20.64], R16 ;  /* 0x000000101400c986 */ /* 0x0023e8000c101d10 */
[----:B--2---:R1:W-:Y:S02]  /*5f00*/  @!P0 STG.E.128 [R20.64+0x80], R4 ;  /* 0x0000800414008986 */ /* 0x0043e4000c101d10 */
.L_x_335:
[----:B------:R-:W-:Y:S05]  /*5f10*/  BSYNC B0 ;  /* 0x0000000000007941 */ /* 0x000fea0003800000 */
.L_x_334:
[----:B------:R-:W-:Y:S01]  /*5f20*/  ISETP.GE.AND P0, PT, R121, R8, PT ;  /* 0x000000087900720c */ /* 0x000fe20003f06270 */
[----:B------:R-:W-:Y:S01]  /*5f30*/  @!UPT UIADD3 URZ, URZ, URZ, URZ ;  /* 0x0000003f3f3ff290 */ /* 0x000fe2000fffe03f */
[----:B------:R-:W-:Y:S11]  /*5f40*/  BSSY B0, `(.L_x_336) ;  /* 0x0000011000007945 */ /* 0x000ff60003800000 */
[----:B------:R-:W-:-:S05]  /*5f50*/  @P0 BRA `(.L_x_337) ;  /* 0x000000f000000947 */ /* 0x000fca0003800000 */
[----:B-1----:R-:W1:Y:S01]  /*5f60*/  @!P4 LDS.128 R16, [R124+0x2100] ;  /* 0x002100007c10c984 */ /* 0x002e620000000c00 */
[----:B------:R-:W-:Y:S02]  /*5f70*/  IADD3 R3, P0, R3, 0x40, RZ ;  /* 0x0000004003037810 */ /* 0x000fe40007f1e0ff */
[----:B------:R-:W-:Y:S03]  /*5f80*/  MOV R82, R130 ;  /* 0x0000008200527202 */ /* 0x000fe60000000f00 */
[----:B------:R-:W-:Y:S02]  /*5f90*/  IMAD.X R2, RZ, RZ, R2, P0 ;  /* 0x000000ffff027224 */ /* 0x000fe400000e0602 */
[C---:B------:R-:W-:Y:S04]  /*5fa0*/  IMAD.WIDE.U32 R20, R3.reuse, c[0x0][0x208], R82 ;  /* 0x0000820003147a25 */ /* 0x040fe800078e0052 */
[----:B------:R-:W-:Y:S01]  /*5fb0*/  IMAD R2, R2, c[0x0][0x208], RZ ;  /* 0x0000820002027a24 */ /* 0x000fe200078e02ff */
[C---:B------:R-:W-:Y:S03]  /*5fc0*/  LEA R8, P0, R20.reuse, c[0x0][0x1f8], 0x1 ;  /* 0x00007e0014087a11 */ /* 0x040fe600078008ff */
        /* <DEDUP_REMOVED lines=8> */
.L_x_337:
[----:B------:R-:W-:Y:S05]  /*6050*/  BSYNC B0 ;  /* 0x0000000000007941 */ /* 0x000fea0003800000 */
.L_x_336:
[C---:B------:R-:W-:Y:S02]  /*6060*/  ISETP.GT.AND P0, PT, R43.reuse, R98, PT ;  /* 0x000000622b00720c */ /* 0x040fe40003f04270 */
[----:B------:R-:W-:Y:S11]  /*6070*/  IADD3 R43, R43, -0x1, RZ ;  /* 0xffffffff2b2b7810 */ /* 0x000ff60007ffe0ff */
[----:B------:R-:W-:Y:S01]  /*6080*/  @P0 SHF.R.S32.HI R2, RZ, 0x1f, R43 ;  /* 0x0000001fff020819 */ /* 0x000fe2000001142b */
[----:B-1----:R-:W-:Y:S02]  /*6090*/  @P0 IMAD.MOV.U32 R4, RZ, RZ, R134 ;  /* 0x000000ffff040224 */ /* 0x002fe400078e0086 */
[----:B------:R-:W-:Y:S02]  /*60a0*/  @P0 IMAD.MOV.U32 R5, RZ, RZ, R157 ;  /* 0x000000ffff050224 */ /* 0x000fe400078e009d */
[----:B------:R-:W-:Y:S02]  /*60b0*/  @P0 IMAD R3, R102, R43, RZ ;  /* 0x0000002b66030224 */ /* 0x000fe400078e02ff */
[-C--:B------:R-:W-:Y:S04]  /*60c0*/  @P0 IMAD.WIDE.U32 R4, R43, R158.reuse, R4 ;  /* 0x0000009e2b040225 */ /* 0x080fe800078e0004 */
[----:B------:R-:W-:Y:S01]  /*60d0*/  @P0 IMAD R3, R2, R158, R3 ;  /* 0x0000009e02030224 */ /* 0x000fe200078e0203 */
[C---:B------:R-:W-:Y:S01]  /*60e0*/  @P0 LEA R6, P1, R4.reuse, c[0x0][0x220], 0x1 ;  /* 0x0000880004060a11 */ /* 0x040fe200078208ff */
[----:B------:R-:W-:Y:S02]  /*60f0*/  IMAD.U32 R2, RZ, RZ, UR10 ;  /* 0x0000000aff027e24 */ /* 0x000fe4000f8e00ff */
[----:B------:R-:W-:Y:S05]  /*6100*/  @P0 IMAD.IADD R3, R5, 0x1, R3 ;  /* 0x0000000105030824 */ /* 0x000fea00078e0203 */
[----:B------:R-:W-:Y:S02]  /*6110*/  @P0 LEA.HI.X R7, R4, c[0x0][0x224], R3, 0x1, P1 ;  /* 0x0000890004070a11 */ /* 0x000fe400008f0c03 */
[----:B------:R-:W-:Y:S03]  /*6120*/  @P0 IADD3 R8, P2, P1, R2, 0x80, R6 ;  /* 0x0000008002080810 */ /* 0x000fe6000795e006 */
[----:B------:R-:W-:Y:S01]  /*6130*/  @!PT LDS RZ, [RZ] ;  /* 0x00000000fffff984 */ /* 0x000fe20000000800 */
[----:B------:R-:W-:Y:S01]  /*6140*/  @!PT LDS RZ, [RZ] ;  /* 0x00000000fffff984 */ /* 0x000fe20000000800 */
[----:B------:R-:W-:Y:S01]  /*6150*/  @!PT LDS RZ, [RZ] ;  /* 0x00000000fffff984 */ /* 0x000fe20000000800 */
[----:B------:R1:W-:Y:S01]  /*6160*/  @P0 LDGSTS.E.BYPASS.LTC128B.128 [R124+0x8100], [R6.64], !P5 ;  /* 0x08100000067c0fae */ /* 0x0003e2000e901d50 */
[----:B------:R-:W-:Y:S02]  /*6170*/  @P0 IADD3.X R9, RZ, UR9, R7, P2, P1 ;  /* 0x00000009ff090c10 */ /* 0x000fe400097e2407 */
[----:B------:R-:W-:Y:S01]  /*6180*/  @P0 IADD3 R16, P1, R6, UR10, RZ ;  /* 0x0000000a06100c10 */ /* 0x000fe2000ff3e0ff */
[----:B------:R1:W-:Y:S03]  /*6190*/  @P0 LDGSTS.E.BYPASS.LTC128B.128 [R124+0xb100], [R6.64+0x80], !P6 ;  /* 0x0b100080067c0fae */ /* 0x0003e6000f101d50 */
[----:B------:R-:W-:Y:S02]  /*61a0*/  @P0 IADD3.X R17, R7, UR9, RZ, P1, !PT ;  /* 0x0000000907110c10 */ /* 0x000fe40008ffe4ff */
[C---:B------:R-:W-:Y:S03]  /*61b0*/  @P0 IADD3 R4, P1, R16.reuse, UR10, RZ ;  /* 0x0000000a10040c10 */ /* 0x040fe6000ff3e0ff */
[----:B------:R1:W-:Y:S01]  /*61c0*/  @P0 LDGSTS.E.BYPASS.LTC128B.128 [R124+0x9100], [R16.64], !P5 ;  /* 0x09100000107c0fae */ /* 0x0003e2000e901d50 */
[C---:B------:R-:W-:Y:S02]  /*61d0*/  @P0 IADD3.X R5, R17.reuse, UR9, RZ, P1, !PT ;  /* 0x0000000911050c10 */ /* 0x040fe40008ffe4ff */
[----:B------:R-:W-:Y:S01]  /*61e0*/  @P0 IADD3 R2, P1, R16, UR12, RZ ;  /* 0x0000000c10020c10 */ /* 0x000fe2000ff3e0ff */
[----:B------:R1:W-:Y:S03]  /*61f0*/  @P0 LDGSTS.E.BYPASS.LTC128B.128 [R124+0xc100], [R8.64], !P6 ;  /* 0x0c100000087c0fae */ /* 0x0003e6000f101d50 */
[----:B------:R-:W-:Y:S01]  /*6200*/  @P0 IADD3.X R3, R17, UR8, RZ, P1, !PT ;  /* 0x0000000811030c10 */ /* 0x000fe20008ffe4ff */
[----:B------:R1:W-:Y:S04]  /*6210*/  @P0 LDGSTS.E.BYPASS.LTC128B.128 [R124+0xa100], [R4.64], !P5 ;  /* 0x0a100000047c0fae */ /* 0x0003e8000e901d50 */
[----:B------:R1:W-:Y:S04]  /*6220*/  @P0 LDGSTS.E.BYPASS.LTC128B.128 [R124+0xd100], [R2.64], !P6 ;  /* 0x0d100000027c0fae */ /* 0x0003e8000f101d50 */
[----:B------:R-:W0:Y:S01]  /*6230*/  LDGDEPBAR ;  /* 0x00000000000079af */ /* 0x000e220000000000 */
[----:B------:R-:W-:-:S05]  /*6240*/  @P0 BRA `(.L_x_338) ;  /* 0xffffba8000000947 */ /* 0x000fca000383ffff */
[----:B------:R-:W-:Y:S06]  /*6250*/  BAR.SYNC.DEFER_BLOCKING 0x0 ;  /* 0x0000000000007b1d */ /* 0x000fec0000010000 */
.L_x_303:
[----:B------:R-:W-:Y:S01]  /*6260*/  ISETP.NE.AND P3, PT, R209, 0x1, PT ;  /* 0x00000001d100780c */ /* 0x000fe20003f65270 */
[----:B------:R-:W-:Y:S01]  /*6270*/  IMAD.IADD R127, R126, 0x1, R127 ;  /* 0x000000017e7f7824 */ /* 0x000fe200078e027f */
[----:B-1----:R-:W-:-:S02]  /*6280*/  IADD3 R2, R117, 0x7f, RZ ;  /* 0x0000007f75027810 */ /* 0x002fc40007ffe0ff */
[----:B------:R-:W-:-:S09]  /*6290*/  ISETP.GE.AND P1, PT, R208, 0x1, PT ;  /* 0x00000001d000780c */ /* 0x000fd20003f26270 */
[----:B------:R-:W-:-:S05]  /*62a0*/  @P3 IMAD.HI.U32 R0, R2, c[0x0][0x2c8], RZ ;  /* 0x0000b20002003a27 */ /* 0x000fca00078e00ff */
[----:B------:R-:W-:-:S05]  /*62b0*/  @P3 SHF.R.U32.HI R2, RZ, c[0x0][0x2cc], R0 ;  /* 0x0000b300ff023a19 */ /* 0x000fca0000011600 */
[----:B------:R-:W-:-:S05]  /*62c0*/  IMAD.IADD R100, R100, 0x1, R2 ;  /* 0x0000000164647824 */ /* 0x000fca00078e0202 */
[----:B------:R-:W-:Y:S01]  /*62d0*/  IADD3 R2, R100, c[0x0][0x328], RZ ;  /* 0x0000ca0064027a10 */ /* 0x000fe20007ffe0ff */
[----:B------:R-:W-:Y:S05]  /*62e0*/  @!P1 BRA `(.L_x_339) ;  /* 0x000000f000009947 */ /* 0x000fea0003800000 */
        /* <DEDUP_REMOVED lines=10> */
.L_x_340:
[----:B------:R-:W-:-:S13]  /*6390*/  ISETP.NE.AND P0, PT, R0, 0x1, PT ;  /* 0x000000010000780c */ /* 0x000fda0003f05270 */
[----:B------:R-:W-:-:S05]  /*63a0*/  @P0 IMAD.HI.U32 R4, R3, c[0x0][0x330], RZ ;  /* 0x0000cc0003040a27 */ /* 0x000fca00078e00ff */
[----:B------:R-:W-:-:S05]  /*63b0*/  @P0 SHF.R.U32.HI R3, RZ, c[0x0][0x334], R4 ;  /* 0x0000cd00ff030a19 */ /* 0x000fca0000011604 */
.L_x_341:
[----:B------:R-:W-:-:S05]  /*63c0*/  IMAD R3, R3, R0, c[0x0][0x32c] ;  /* 0x0000cb0003037624 */ /* 0x000fca00078e0200 */
[----:B------:R-:W-:-:S04]  /*63d0*/  IMNMX R2, R2, R3, PT ;  /* 0x0000000302027217 */ /* 0x000fc80003800200 */
.L_x_339:
[----:B------:R-:W-:Y:S01]  /*63e0*/  IADD3 R5, R2, 0x5f, RZ ;  /* 0x0000005f02057810 */ /* 0x000fe20007ffe0ff */
[----:B------:R-:W-:-:S04]  /*63f0*/  @P3 IMAD.HI.U32 R0, R117, c[0x0][0x2c8], RZ ;  /* 0x0000b20075003a27 */ /* 0x000fc800078e00ff */
[----:B------:R-:W-:-:S04]  /*6400*/  IMAD.HI R5, R5, 0x2aaaaaab, RZ ;  /* 0x2aaaaaab05057827 */ /* 0x000fc800078e02ff */
[----:B------:R-:W-:Y:S01]  /*6410*/  IMAD.MOV.U32 R3, RZ, RZ, R117 ;  /* 0x000000ffff037224 */ /* 0x000fe200078e0075 */
[----:B------:R-:W-:Y:S02]  /*6420*/  @P3 SHF.R.U32.HI R3, RZ, c[0x0][0x2cc], R0 ;  /* 0x0000b300ff033a19 */ /* 0x000fe40000011600 */
[----:B------:R-:W-:-:S03]  /*6430*/  SHF.R.U32.HI R0, RZ, 0x1f, R5 ;  /* 0x0000001fff007819 */ /* 0x000fc60000011605 */
[----:B------:R-:W-:Y:S01]  /*6440*/  IMAD.IADD R3, R116, 0x1, R3 ;  /* 0x0000000174037824 */ /* 0x000fe200078e0203 */
[----:B------:R-:W-:-:S04]  /*6450*/  LEA.HI.SX32 R14, R5, R0, 0x1c ;  /* 0x00000000050e7211 */ /* 0x000fc800078fe2ff */
[----:B------:R-:W-:Y:S02]  /*6460*/  IADD3 R0, R3, -c[0x0][0x324], RZ ;  /* 0x8000c90003007a10 */ /* 0x000fe40007ffe0ff */
[----:B------:R-:W-:Y:S01]  /*6470*/  IMNMX R14, R14, R99, PT ;  /* 0x000000630e0e7217 */ /* 0x000fe20003800200 */
        /* <DEDUP_REMOVED lines=10> */
.L_x_343:
[----:B------:R-:W-:-:S04]  /*6520*/  MOV R2, c[0x0][0x32c] ;  /* 0x0000cb0000027a02 */ /* 0x000fc80000000f00 */
[----:B------:R-:W-:-:S13]  /*6530*/  ISETP.NE.AND P0, PT, R2, 0x1, PT ;  /* 0x000000010200780c */ /* 0x000fda0003f05270 */
[----:B------:R-:W-:-:S05]  /*6540*/  @P0 IMAD.HI.U32 R2, R3, c[0x0][0x330], RZ ;  /* 0x0000cc0003020a27 */ /* 0x000fca00078e00ff */
[----:B------:R-:W-:-:S05]  /*6550*/  @P0 SHF.R.U32.HI R3, RZ, c[0x0][0x334], R2 ;  /* 0x0000cd00ff030a19 */ /* 0x000fca0000011602 */
.L_x_344:
[----:B------:R-:W-:-:S05]  /*6560*/  IMAD R3, R3, c[0x0][0x32c], RZ ;  /* 0x0000cb0003037a24 */ /* 0x000fca00078e02ff */
[----:B------:R-:W-:-:S05]  /*6570*/  IMNMX R0, R0, R3, !PT ;  /* 0x0000000300007217 */ /* 0x000fca0007800200 */
.L_x_342:
[----:B------:R-:W-:Y:S01]  /*6580*/  IMAD.HI R0, R0, 0x2aaaaaab, RZ ;  /* 0x2aaaaaab00007827 */ /* 0x000fe200078e02ff */
[----:B------:R-:W-:Y:S01]  /*6590*/  PLOP3.LUT P2, PT, PT, PT, PT, 0x80, 0x0 ;  /* 0x000000000000781c */ /* 0x000fe20003f4f070 */
[----:B------:R-:W-:Y:S01]  /*65a0*/  CS2R R66, SRZ ;  /* 0x0000000000427805 */ /* 0x000fe2000001ff00 */
        /* <DEDUP_REMOVED lines=38> */
[----:B------:R-:W-:Y:S05]  /*6810*/  @!P0 BRA `(.L_x_345) ;  /* 0x0001439000008947 */ /* 0x000fea0003800000 */
[----:B------:R-:W-:Y:S02]  /*6820*/  ISETP.NE.U32.AND P0, PT, RZ, c[0x0][0x340], PT ;  /* 0x0000d000ff007a0c */ /* 0x000fe40003f05070 */
[----:B------:R-:W-:-:S02]  /*6830*/  SHF.R.S32.HI R13, RZ, 0x1f, R78 ;  /* 0x0000001fff0d7819 */ /* 0x000fc4000001144e */
[----:B------:R-:W-:Y:S01]  /*6840*/  SHF.R.S32.HI R3, RZ, 0x1f, R80 ;  /* 0x0000001fff037819 */ /* 0x000fe20000011450 */
[----:B------:R-:W-:Y:S01]  /*6850*/  IMAD R0, R210, c[0x0][0x1b8], RZ ;  /* 0x00006e00d2007a24 */ /* 0x000fe200078e02ff */
[----:B------:R-:W-:Y:S01]  /*6860*/  ISETP.NE.AND.EX P1, PT, RZ, c[0x0][0x344], PT, P0 ;  /* 0x0000d100ff007a0c */ /* 0x000fe20003f25300 */
[----:B------:R-:W-:Y:S01]  /*6870*/  IMAD.WIDE.U32 R10, R80, c[0x0][0x178], RZ ;  /* 0x00005e00500a7a25 */ /* 0x000fe200078e00ff */
[----:B------:R-:W-:Y:S01]  /*6880*/  ISETP.NE.U32.AND P2, PT, RZ, c[0x0][0x350], PT ;  /* 0x0000d400ff007a0c */ /* 0x000fe20003f45070 */
[----:B------:R-:W-:-:S10]  /*6890*/  ULDC.64 UR10, c[0x0][0x1e0] ;  /* 0x00007800000a7ab9 */ /* 0x000fd40000000a00 */
[----:B------:R-:W-:-:S04]  /*68a0*/  @P1 IMAD.MOV.U32 R6, RZ, RZ, 0x4 ;  /* 0x00000004ff061424 */ /* 0x000fc800078e00ff */
[----:B------:R-:W-:-:S05]  /*68b0*/  @P1 IMAD.WIDE R6, R213, R6, c[0x0][0x340] ;  /* 0x0000d000d5061625 */ /* 0x000fca00078e0206 */
[----:B------:R1:W2:Y:S01]  /*68c0*/  @P1 LDG.E R2, [R6.64] ;  /* 0x0000001006021981 */ /* 0x0002a2000c1e1900 */
[----:B------:R-:W-:Y:S01]  /*68d0*/  LEA.HI R4, R13, R78, RZ, 0x3 ;  /* 0x0000004e0d047211 */ /* 0x000fe200078f18ff */
[----:B------:R-:W-:Y:S01]  /*68e0*/  IMAD R3, R3, c[0x0][0x178], RZ ;  /* 0x00005e0003037a24 */ /* 0x000fe200078e02ff */
[----:B------:R-:W-:Y:S01]  /*68f0*/  ISETP.NE.U32.AND P0, PT, RZ, c[0x0][0x348], PT ;  /* 0x0000d200ff007a0c */ /* 0x000fe20003f05070 */
[----:B------:R-:W-:Y:S01]  /*6900*/  IMAD R5, R211, c[0x0][0x1bc], R0 ;  /* 0x00006f00d3057a24 */ /* 0x000fe200078e0200 */
[----:B------:R-:W-:Y:S01]  /*6910*/  LOP3.LUT R33, R4, 0xfffffff8, RZ, 0xc0, !PT ;  /* 0xfffffff804217812 */ /* 0x000fe200078ec0ff */
[----:B------:R-:W-:Y:S01]  /*6920*/  IMAD R3, R80, c[0x0][0x17c], R3 ;  /* 0x00005f0050037a24 */ /* 0x000fe200078e0203 */
[----:B------:R-:W-:Y:S01]  /*6930*/  SHF.R.S32.HI R4, RZ, 0x3, R4 ;  /* 0x00000003ff047819 */ /* 0x000fe20000011404 */
[----:B------:R-:W-:Y:S01]  /*6940*/  UIMAD.WIDE.U32 UR12, UR10, 0x40, URZ ;  /* 0x000000400a0c78a5 */ /* 0x000fe2000f8e003f */
[----:B------:R-:W-:Y:S01]  /*6950*/  ISETP.NE.AND.EX P0, PT, RZ, c[0x0][0x34c], PT, P0 ;  /* 0x0000d300ff007a0c */ /* 0x000fe20003f05300 */
[----:B------:R-:W-:Y:S01]  /*6960*/  IMAD.IADD R33, R78, 0x1, -R33 ;  /* 0x000000014e217824 */ /* 0x000fe200078e0a21 */
[----:B------:R-:W-:Y:S01]  /*6970*/  IADD3 R110, R14, -0x1, RZ ;  /* 0xffffffff0e6e7810 */ /* 0x000fe20007ffe0ff */
[----:B------:R-:W-:Y:S01]  /*6980*/  IMAD.IADD R11, R11, 0x1, R3 ;  /* 0x000000010b0b7824 */ /* 0x000fe200078e0203 */
[----:B------:R-:W-:Y:S01]  /*6990*/  SEL R16, R213, RZ, !P0 ;  /* 0x000000ffd5107207 */ /* 0x000fe20004000000 */
[----:B------:R-:W-:Y:S01]  /*69a0*/  IMAD R0, R33, 0x20, R4 ;  /* 0x0000002021007824 */ /* 0x000fe200078e0204 */
[----:B------:R-:W-:Y:S01]  /*69b0*/  SHF.R.S32.HI R35, RZ, 0x1f, R110 ;  /* 0x0000001fff237819 */ /* 0x000fe2000001146e */
[----:B------:R-:W-:Y:S01]  /*69c0*/  IMAD.WIDE.U32 R10, R211, c[0x0][0x1b8], R10 ;  /* 0x00006e00d30a7a25 */ /* 0x000fe200078e000a */
[----:B------:R-:W-:Y:S01]  /*69d0*/  USHF.L.U32 UR6, UR11, 0x6, URZ ;  /* 0x000000060b067899 */ /* 0x000fe2000800063f */
[----:B------:R-:W-:-:S02]  /*69e0*/  LOP3.LUT R214, R214, 0xfffbffff, RZ, 0xc0, !PT ;  /* 0xfffbffffd6d67812 */ /* 0x000fc400078ec0ff */
[----:B------:R-:W-:Y:S01]  /*69f0*/  IMAD.IADD R3, R117, 0x1, R0 ;  /* 0x0000000175037824 */ /* 0x000fe200078e0200 */
[----:B------:R-:W-:Y:S01]  /*6a00*/  UIADD3 UR6, UR13, UR6, URZ ;  /* 0x000000060d067290 */ /* 0x000fe2000fffe03f */
[----:B------:R-:W-:Y:S02]  /*6a10*/  IMAD.IADD R11, R11, 0x1, R5 ;  /* 0x000000010b0b7824 */ /* 0x000fe400078e0205 */
[----:B------:R-:W-:Y:S01]  /*6a20*/  @P3 IMAD.HI.U32 R0, R3, c[0x0][0x2c8], RZ ;  /* 0x0000b20003003a27 */ /* 0x000fe200078e00ff */
[----:B-1----:R-:W-:Y:S02]  /*6a30*/  SHF.R.S32.HI R6, RZ, 0x1f, R213 ;  /* 0x0000001fff067819 */ /* 0x002fe400000114d5 */
[----:B------:R-:W-:Y:S01]  /*6a40*/  SHF.R.S32.HI R7, RZ, 0x1f, R127 ;  /* 0x0000001fff077819 */ /* 0x000fe2000001147f */
[----:B------:R-:W-:Y:S01]  /*6a50*/  IMAD.MOV.U32 R5, RZ, RZ, R3 ;  /* 0x000000ffff057224 */ /* 0x000fe200078e0003 */
[----:B------:R-:W-:Y:S01]  /*6a60*/  SEL R9, R6, RZ, !P0 ;  /* 0x000000ff06097207 */ /* 0x000fe20004000000 */
[----:B------:R-:W-:Y:S01]  /*6a70*/  IMAD.SHL.U32 R82, R33, 0x8, RZ ;  /* 0x0000000821527824 */ /* 0x000fe200078e00ff */
[----:B------:R-:W-:Y:S01]  /*6a80*/  @P3 SHF.R.U32.HI R5, RZ, c[0x0][0x2cc], R0 ;  /* 0x0000b300ff053a19 */ /* 0x000fe20000011600 */
[----:B------:R-:W-:Y:S01]  /*6a90*/  BAR.SYNC.DEFER_BLOCKING 0x0 ;  /* 0x0000000000007b1d */ /* 0x000fe20000010000 */
[C---:B------:R-:W-:Y:S01]  /*6aa0*/  IADD3 R127, P0, R4.reuse, R127, RZ ;  /* 0x0000007f047f7210 */ /* 0x040fe20007f1e0ff */
[----:B------:R-:W-:Y:S01]  /*6ab0*/  IMAD R9, R9, c[0x0][0x1c0], RZ ;  /* 0x0000700009097a24 */ /* 0x000fe200078e02ff */
[----:B------:R-:W-:Y:S01]  /*6ac0*/  SHF.R.S32.HI R83, RZ, 0x1f, R82 ;  /* 0x0000001fff537819 */ /* 0x000fe20000011452 */
[----:B------:R-:W-:Y:S01]  /*6ad0*/  IMAD.MOV R8, RZ, RZ, -R5 ;  /* 0x000000ffff087224 */ /* 0x000fe200078e0a05 */
[----:B------:R-:W-:Y:S01]  /*6ae0*/  LEA.HI.X.SX32 R0, R4, R7, 0x1, P0 ;  /* 0x0000000704007211 */ /* 0x000fe200000f0eff */
[C---:B------:R-:W-:Y:S01]  /*6af0*/  IMAD R9, R16.reuse, c[0x0][0x1c4], R9 ;  /* 0x0000710010097a24 */ /* 0x040fe200078e0209 */
[----:B------:R-:W-:Y:S01]  /*6b00*/  SHF.R.S32.HI R7, RZ, 0x1f, R5 ;  /* 0x0000001fff077819 */ /* 0x000fe20000011405 */
[----:B------:R-:W-:-:S04]  /*6b10*/  IMAD.WIDE.U32 R16, R16, c[0x0][0x1c0], R10 ;  /* 0x0000700010107a25 */ /* 0x000fc800078e000a */
[----:B------:R-:W-:Y:S02]  /*6b20*/  IMAD R3, R8, c[0x0][0x2c4], R3 ;  /* 0x0000b10008037a24 */ /* 0x000fe400078e0203 */
[----:B------:R-:W-:Y:S02]  /*6b30*/  IMAD.IADD R9, R17, 0x1, R9 ;  /* 0x0000000111097824 */ /* 0x000fe400078e0209 */
[----:B------:R-:W-:Y:S02]  /*6b40*/  IMAD.MOV.U32 R8, RZ, RZ, R16 ;  /* 0x000000ffff087224 */ /* 0x000fe400078e0010 */
[----:B------:R-:W-:Y:S02]  /*6b50*/  IMAD R12, R7, c[0x0][0x1b0], RZ ;  /* 0x00006c00070c7a24 */ /* 0x000fe400078e02ff */
[----:B------:R-:W-:Y:S02]  /*6b60*/  IMAD R10, R0, c[0x0][0x1e0], RZ ;  /* 0x00007800000a7a24 */ /* 0x000fe400078e02ff */
[----:B------:R-:W-:-:S02]  /*6b70*/  IMAD R12, R5, c[0x0][0x1b4], R12 ;  /* 0x00006d00050c7a24 */ /* 0x000fc400078e020c */
[----:B------:R-:W-:Y:S01]  /*6b80*/  IMAD.WIDE.U32 R18, R5, c[0x0][0x1b0], R8 ;  /* 0x00006c0005127a25 */ /* 0x000fe200078e0008 */
[----:B------:R-:W-:-:S03]  /*6b90*/  SHF.R.S32.HI R5, RZ, 0x1f, R3 ;  /* 0x0000001fff057819 */ /* 0x000fc60000011403 */
[C---:B------:R-:W-:Y:S02]  /*6ba0*/  IMAD R10, R127.reuse, c[0x0][0x1e4], R10 ;  /* 0x000079007f0a7a24 */ /* 0x040fe400078e020a */
[----:B------:R-:W-:-:S04]  /*6bb0*/  IMAD.WIDE.U32 R16, R127, c[0x0][0x1e0], R82 ;  /* 0x000078007f107a25 */ /* 0x000fc800078e0052 */
[----:B------:R-:W-:Y:S02]  /*6bc0*/  IMAD.IADD R17, R17, 0x1, R10 ;  /* 0x0000000111117824 */ /* 0x000fe400078e020a */
[----:B------:R-:W-:Y:S02]  /*6bd0*/  IMAD.IADD R19, R19, 0x1, R12 ;  /* 0x0000000113137824 */ /* 0x000fe400078e020c */
[----:B------:R-:W-:Y:S02]  /*6be0*/  IMAD R10, R5, c[0x0][0x1a8], RZ ;  /* 0x00006a00050a7a24 */ /* 0x000fe400078e02ff */
[----:B------:R-:W-:-:S04]  /*6bf0*/  IMAD.WIDE.U32 R18, R3, c[0x0][0x1a8], R18 ;  /* 0x00006a0003127a25 */ /* 0x000fc800078e0012 */
[----:B------:R-:W-:Y:S01]  /*6c00*/  IMAD R10, R3, c[0x0][0x1ac], R10 ;  /* 0x00006b00030a7a24 */ /* 0x000fe200078e020a */
[----:B------:R-:W-:Y:S01]  /*6c10*/  LEA R7, P0, R18, c[0x0][0x160], 0x1 ;  /* 0x0000580012077a11 */ /* 0x000fe200078008ff */
[----:B------:R-:W-:Y:S02]  /*6c20*/  IMAD R8, R210, c[0x0][0x1e8], RZ ;  /* 0x00007a00d2087a24 */ /* 0x000fe400078e02ff */
[----:B------:R-:W-:Y:S02]  /*6c30*/  IMAD.IADD R5, R19, 0x1, R10 ;  /* 0x0000000113057824 */ /* 0x000fe400078e020a */
[C---:B------:R-:W-:Y:S01]  /*6c40*/  IMAD R8, R211.reuse, c[0x0][0x1ec], R8 ;  /* 0x00007b00d3087a24 */ /* 0x040fe200078e0208 */
[----:B-----5:R-:W1:Y:S01]  /*6c50*/  SHFL.IDX PT, R44, R7, RZ, 0x181f ;  /* 0x00181fff072c7589 */ /* 0x020e6200000e0000 */
[----:B------:R-:W-:Y:S01]  /*6c60*/  IMAD.WIDE.U32 R216, R211, c[0x0][0x1e8], R16 ;  /* 0x00007a00d3d87a25 */ /* 0x000fe200078e0010 */
[----:B------:R-:W-:Y:S02]  /*6c70*/  LEA.HI.X R5, R18, c[0x0][0x164], R5, 0x1, P0 ;  /* 0x0000590012057a11 */ /* 0x000fe400000f0c05 */
[----:B------:R-:W-:Y:S01]  /*6c80*/  ISETP.NE.AND.EX P0, PT, RZ, c[0x0][0x354], PT, P2 ;  /* 0x0000d500ff007a0c */ /* 0x000fe20003f05320 */
[----:B------:R-:W-:Y:S01]  /*6c90*/  IMAD.MOV.U32 R3, RZ, RZ, 0x60 ;  /* 0x00000060ff037424 */ /* 0x000fe200078e00ff */
[----:B------:R-:W-:Y:S01]  /*6ca0*/  SHFL.IDX PT, R42, R7, 0x1, 0x181f ;  /* 0x00381f00072a7f89 */ /* 0x000fe200000e0000 */
[----:B------:R-:W-:-:S02]  /*6cb0*/  IMAD.IADD R217, R8, 0x1, R217 ;  /* 0x0000000108d97824 */ /* 0x000fc400078e02d9 */
[----:B------:R-:W-:Y:S01]  /*6cc0*/  IMAD R12, R14, -0x60, R3 ;  /* 0xffffffa00e0c7824 */ /* 0x000fe200078e0203 */
[----:B------:R-:W3:Y:S01]  /*6cd0*/  SHFL.IDX PT, R45, R5, RZ, 0x181f ;  /* 0x00181fff052d7589 */ /* 0x000ee200000e0000 */
[C---:B------:R-:W-:Y:S02]  /*6ce0*/  IMAD R15, R3.reuse, c[0x0][0x1e4], RZ ;  /* 0x00007900030f7a24 */ /* 0x040fe400078e02ff */
[----:B------:R-:W-:Y:S01]  /*6cf0*/  IMAD.WIDE.U32 R108, R3, c[0x0][0x1e0], RZ ;  /* 0x00007800036c7a25 */ /* 0x000fe200078e00ff */
[----:B------:R-:W-:Y:S01]  /*6d00*/  IADD3 R32, R12, R207, -R4 ;  /* 0x000000cf0c207210 */ /* 0x000fe20007ffe804 */
[----:B------:R-:W4:Y:S02]  /*6d10*/  SHFL.IDX PT, R43, R5, 0x1, 0x181f ;  /* 0x00381f00052b7f89 */ /* 0x000f2400000e0000 */
[----:B------:R-:W-:Y:S01]  /*6d20*/  IMAD.IADD R15, R15, 0x1, R109 ;  /* 0x000000010f0f7824 */ /* 0x000fe200078e026d */
[C---:B------:R-:W-:Y:S01]  /*6d30*/  ISETP.GE.AND P2, PT, R32.reuse, 0x1, PT ;  /* 0x000000012000780c */ /* 0x040fe20003f46270 */
[----:B------:R-:W-:Y:S01]  /*6d40*/  IMAD.MOV.U32 R11, RZ, RZ, c[0x0][0x1e4] ;  /* 0x00007900ff0b7624 */ /* 0x000fe200078e00ff */
[C---:B------:R-:W-:Y:S01]  /*6d50*/  ISETP.GE.AND P5, PT, R32.reuse, 0x21, PT ;  /* 0x000000212000780c */ /* 0x040fe20003fa6270 */
[----:B------:R-:W-:Y:S01]  /*6d60*/  IMAD R3, R15, R110, RZ ;  /* 0x0000006e0f037224 */ /* 0x000fe200078e02ff */
[----:B------:R-:W-:Y:S01]  /*6d70*/  ISETP.GE.AND P3, PT, R32, 0x41, PT ;  /* 0x000000412000780c */ /* 0x000fe20003f66270 */
[----:B------:R-:W-:Y:S01]  /*6d80*/  IMAD R10, R212, c[0x0][0x2c4], RZ ;  /* 0x0000b100d40a7a24 */ /* 0x000fe200078e02ff */
[----:B------:R-:W1:Y:S01]  /*6d90*/  SHFL.IDX PT, R40, R7, 0x2, 0x181f ;  /* 0x00581f0007287f89 */ /* 0x000e6200000e0000 */
[----:B------:R-:W-:-:S02]  /*6da0*/  IMAD R3, R35, R108, R3 ;  /* 0x0000006c23037224 */ /* 0x000fc400078e0203 */
[----:B------:R-:W-:Y:S01]  /*6db0*/  IMAD R0, R0, c[0x0][0x208], RZ ;  /* 0x0000820000007a24 */ /* 0x000fe200078e02ff */
[----:B------:R-:W1:Y:S03]  /*6dc0*/  SHFL.IDX PT, R41, R5, 0x2, 0x181f ;  /* 0x00581f0005297f89 */ /* 0x000e6600000e0000 */
[----:B------:R-:W-:Y:S01]  /*6dd0*/  IMAD R0, R127, c[0x0][0x20c], R0 ;  /* 0x000083007f007a24 */ /* 0x000fe200078e0200 */
[----:B------:R1:W1:Y:S04]  /*6de0*/  SHFL.IDX PT, R22, R7, 0x3, 0x181f ;  /* 0x00781f0007167f89 */ /* 0x00026800000e0000 */
[----:B------:R1:W1:Y:S01]  /*6df0*/  SHFL.IDX PT, R23, R5, 0x3, 0x181f ;  /* 0x00781f0005177f89 */ /* 0x00026200000e0000 */
[----:B--2---:R-:W-:Y:S01]  /*6e00*/  @P1 SHF.R.S32.HI R9, RZ, 0x1f, R2 ;  /* 0x0000001fff091819 */ /* 0x004fe20000011402 */
[----:B------:R-:W-:-:S02]  /*6e10*/  @!P1 IMAD.MOV.U32 R9, RZ, RZ, R6 ;  /* 0x000000ffff099224 */ /* 0x000fc400078e0006 */
[----:B------:R-:W-:Y:S02]  /*6e20*/  @P1 IMAD.MOV.U32 R8, RZ, RZ, R2 ;  /* 0x000000ffff081224 */ /* 0x000fe400078e0002 */
[----:B------:R-:W-:Y:S01]  /*6e30*/  @!P1 IMAD.MOV.U32 R8, RZ, RZ, R213 ;  /* 0x000000ffff089224 */ /* 0x000fe200078e00d5 */
[----:B------:R-:W-:Y:S01]  /*6e40*/  SEL R2, R9, RZ, !P0 ;  /* 0x000000ff09027207 */ /* 0x000fe20004000000 */
[----:B------:R-:W-:Y:S02]  /*6e50*/  IMAD.U32 R9, RZ, RZ, UR10 ;  /* 0x0000000aff097e24 */ /* 0x000fe4000f8e00ff */
[----:B------:R-:W-:Y:S01]  /*6e60*/  IMAD.IADD R6, R117, 0x1, R4 ;  /* 0x0000000175067824 */ /* 0x000fe200078e0204 */
[----:B------:R-:W-:Y:S01]  /*6e70*/  SEL R226, R8, RZ, !P0 ;  /* 0x000000ff08e27207 */ /* 0x000fe20004000000 */
[----:B------:R-:W-:Y:S02]  /*6e80*/  IMAD R219, R2, c[0x0][0x1f0], RZ ;  /* 0x00007c0002db7a24 */ /* 0x000fe400078e02ff */
[----:B------:R-:W-:Y:S01]  /*6e90*/  IMAD.U32 R8, RZ, RZ, UR10 ;  /* 0x0000000aff087e24 */ /* 0x000fe2000f8e00ff */
[----:B------:R-:W-:Y:S01]  /*6ea0*/  ISETP.GE.AND P4, PT, R6, R10, PT ;  /* 0x0000000a0600720c */ /* 0x000fe20003f86270 */
[----:B------:R-:W-:-:S02]  /*6eb0*/  IMAD R219, R226, c[0x0][0x1f4], R219 ;  /* 0x00007d00e2db7a24 */ /* 0x000fc400078e02db */
[----:B------:R-:W-:-:S04]  /*6ec0*/  IMAD.WIDE.U32 R216, R226, c[0x0][0x1f0], R216 ;  /* 0x00007c00e2d87a25 */ /* 0x000fc800078e00d8 */
[----:B------:R-:W-:Y:S02]  /*6ed0*/  IMAD.IADD R219, R217, 0x1, R219 ;  /* 0x00000001d9db7824 */ /* 0x000fe400078e02db */
[----:B------:R-:W-:Y:S02]  /*6ee0*/  IMAD.MOV.U32 R218, RZ, RZ, R216 ;  /* 0x000000ffffda7224 */ /* 0x000fe400078e00d8 */
[----:B------:R-:W-:Y:S02]  /*6ef0*/  IMAD R229, R2, c[0x0][0x218], RZ ;  /* 0x0000860002e57a24 */ /* 0x000fe400078e02ff */
[----:B------:R-:W-:Y:S01]  /*6f00*/  IMAD.WIDE.U32 R16, R110, R108, R218 ;  /* 0x0000006c6e107225 */ /* 0x000fe200078e00da */
[----:B-1----:R-:W-:-:S03]  /*6f10*/  @!P4 LEA R38, P1, R82, R44, 0x1 ;  /* 0x0000002c5226c211 */ /* 0x002fc600078208ff */
[----:B------:R-:W-:Y:S01]  /*6f20*/  IMAD.IADD R3, R17, 0x1, R3 ;  /* 0x0000000111037824 */ /* 0x000fe200078e0203 */
[----:B------:R-:W-:Y:S01]  /*6f30*/  @P2 LEA R30, P0, R16, c[0x0][0x1c8], 0x1 ;  /* 0x00007200101e2a11 */ /* 0x000fe200078008ff */
[----:B------:R-:W-:Y:S01]  /*6f40*/  IMAD R229, R226, c[0x0][0x21c], R229 ;  /* 0x00008700e2e57a24 */ /* 0x000fe200078e02e5 */
[----:B---3--:R-:W-:Y:S02]  /*6f50*/  @!P4 LEA.HI.X R39, R82, R45, R83, 0x1, P1 ;  /* 0x0000002d5227c211 */ /* 0x008fe400008f0c53 */
[----:B------:R-:W-:Y:S02]  /*6f60*/  @P2 LEA.HI.X R31, R16, c[0x0][0x1cc], R3, 0x1, P0 ;  /* 0x00007300101f2a11 */ /* 0x000fe400000f0c03 */
[----:B------:R-:W-:Y:S02]  /*6f70*/  @P5 LEA R9, P0, R9, R16, 0x5 ;  /* 0x0000001009095211 */ /* 0x000fe400078028ff */
[----:B------:R-:W-:Y:S02]  /*6f80*/  ISETP.GE.AND P1, PT, R82, c[0x0][0x198], PT ;  /* 0x0000660052007a0c */ /* 0x000fe40003f26270 */
[----:B------:R-:W-:Y:S01]  /*6f90*/  @P5 LEA.HI.X R8, R8, R3, R11, 0x5, P0 ;  /* 0x0000000308085211 */ /* 0x000fe200000f2c0b */
[----:B------:R-:W-:Y:S01]  /*6fa0*/  IMAD.SHL.U32 R11, R4, 0x40, RZ ;  /* 0x00000040040b7824 */ /* 0x000fe200078e00ff */
[----:B------:R-:W-:-:S04]  /*6fb0*/  @P5 LEA R20, P0, R9, c[0x0][0x1c8], 0x1 ;  /* 0x0000720009145a11 */ /* 0x000fc800078008ff */
[----:B------:R-:W-:Y:S02]  /*6fc0*/  @P5 LEA.HI.X R21, R9, c[0x0][0x1cc], R8, 0x1, P0 ;  /* 0x0000730009155a11 */ /* 0x000fe400000f0c08 */
[----:B------:R-:W-:Y:S02]  /*6fd0*/  @P3 IADD3 R8, P0, R16, UR12, RZ ;  /* 0x0000000c10083c10 */ /* 0x000fe4000ff1e0ff */
[----:B------:R-:W-:Y:S02]  /*6fe0*/  IADD3 R9, R6, 0x20, RZ ;  /* 0x0000002006097810 */ /* 0x000fe40007ffe0ff */
[----:B------:R-:W-:Y:S02]  /*6ff0*/  @P3 IADD3.X R3, R3, UR6, RZ, P0, !PT ;  /* 0x0000000603033c10 */ /* 0x000fe400087fe4ff */
[----:B------:R-:W-:Y:S02]  /*7000*/  @P3 LEA R18, P0, R8, c[0x0][0x1c8], 0x1 ;  /* 0x0000720008123a11 */ /* 0x000fe400078008ff */
[----:B------:R-:W-:-:S02]  /*7010*/  LOP3.LUT R11, R11, 0x1c0, RZ, 0xc0, !PT ;  /* 0x000001c00b0b7812 */ /* 0x000fc400078ec0ff */
[----:B------:R-:W-:Y:S02]  /*7020*/  @P3 LEA.HI.X R19, R8, c[0x0][0x1cc], R3, 0x1, P0 ;  /* 0x0000730008133a11 */ /* 0x000fe400000f0c03 */
[----:B------:R-:W-:Y:S02]  /*7030*/  ISETP.GE.AND P3, PT, R9, R10, PT ;  /* 0x0000000a0900720c */ /* 0x000fe40003f66270 */
[C---:B------:R-:W-:Y:S02]  /*7040*/  IADD3 R3, R6.reuse, 0x40, RZ ;  /* 0x0000004006037810 */ /* 0x040fe40007ffe0ff */
[----:B------:R-:W-:Y:S02]  /*7050*/  LEA.HI R9, R13, R78, RZ, 0x6 ;  /* 0x0000004e0d097211 */ /* 0x000fe400078f30ff */
[----:B------:R-:W-:Y:S02]  /*7060*/  ISETP.GE.AND P5, PT, R3, R10, PT ;  /* 0x0000000a0300720c */ /* 0x000fe40003fa6270 */
[----:B------:R-:W-:Y:S01]  /*7070*/  IADD3 R3, R6, 0x60, RZ ;  /* 0x0000006006037810 */ /* 0x000fe20007ffe0ff */
[----:B------:R-:W-:Y:S01]  /*7080*/  IMAD.SHL.U32 R9, R9, 0x8, RZ ;  /* 0x0000000809097824 */ /* 0x000fe200078e00ff */
[----:B------:R-:W-:-:S02]  /*7090*/  LOP3.LUT R34, R11, 0x38, R82, 0xf8, !PT ;  /* 0x000000380b227812 */ /* 0x000fc400078ef852 */
[----:B------:R-:W-:Y:S02]  /*70a0*/  ISETP.GE.AND P6, PT, R3, R10, PT ;  /* 0x0000000a0300720c */ /* 0x000fe40003fc6270 */
[C---:B------:R-:W-:Y:S02]  /*70b0*/  @!P3 LEA R28, P0, R82.reuse, R42, 0x1 ;  /* 0x0000002a521cb211 */ /* 0x040fe400078008ff */
[----:B------:R-:W-:Y:S02]  /*70c0*/  LOP3.LUT R9, R9, 0xfffffe00, RZ, 0xc0, !PT ;  /* 0xfffffe0009097812 */ /* 0x000fe400078ec0ff */
[----:B------:R-:W-:Y:S02]  /*70d0*/  SHF.R.U32.HI R8, RZ, 0x3, R11 ;  /* 0x00000003ff087819 */ /* 0x000fe4000001160b */
[C---:B----4-:R-:W-:Y:S02]  /*70e0*/  @!P3 LEA.HI.X R29, R82.reuse, R43, R83, 0x1, P0 ;  /* 0x0000002b521db211 */ /* 0x050fe400000f0c53 */
[----:B------:R-:W-:-:S02]  /*70f0*/  IADD3 R16, R82, 0x40, RZ ;  /* 0x0000004052107810 */ /* 0x000fc40007ffe0ff */
[C---:B------:R-:W-:Y:S02]  /*7100*/  @!P5 LEA R26, P0, R82.reuse, R40, 0x1 ;  /* 0x00000028521ad211 */ /* 0x040fe400078008ff */
[----:B------:R-:W-:Y:S02]  /*7110*/  LOP3.LUT R34, R9, R34, R8, 0xf6, !PT ;  /* 0x0000002209227212 */ /* 0x000fe400078ef608 */
[--C-:B------:R-:W-:Y:S02]  /*7120*/  @!P4 SHF.R.S32.HI R3, RZ, 0x1f, R16.reuse ;  /* 0x0000001fff03c819 */ /* 0x100fe40000011410 */
[----:B------:R-:W-:Y:S01]  /*7130*/  @!P5 LEA.HI.X R27, R82, R41, R83, 0x1, P0 ;  /* 0x00000029521bd211 */ /* 0x000fe200000f0c53 */
[----:B------:R-:W-:Y:S01]  /*7140*/  @!P4 IMAD.SHL.U32 R7, R34, 0x2, RZ ;  /* 0x000000022207c824 */ /* 0x000fe200078e00ff */
[----:B------:R-:W-:Y:S02]  /*7150*/  @!P6 LEA R24, P0, R82, R22, 0x1 ;  /* 0x000000165218e211 */ /* 0x000fe400078008ff */
[----:B------:R-:W-:-:S02]  /*7160*/  @!P3 SHF.R.S32.HI R5, RZ, 0x1f, R16 ;  /* 0x0000001fff05b819 */ /* 0x000fc40000011410 */
[-C--:B------:R-:W-:Y:S01]  /*7170*/  @!P4 LEA.HI R36, R3, R16.reuse, RZ, 0x3 ;  /* 0x000000100324c211 */ /* 0x080fe200078f18ff */
[----:B------:R1:W-:Y:S01]  /*7180*/  @!P4 LDGSTS.E.BYPASS.LTC128B.128 [R7+0x100], [R38.64], !P1 ;  /* 0x001000002607cfae */ /* 0x0003e2000c901d50 */
[----:B------:R-:W-:Y:S02]  /*7190*/  @!P5 SHF.R.S32.HI R3, RZ, 0x1f, R16 ;  /* 0x0000001fff03d819 */ /* 0x000fe40000011410 */
[----:B------:R-:W-:Y:S02]  /*71a0*/  @!P6 LEA.HI.X R25, R82, R23, R83, 0x1, P0 ;  /* 0x000000175219e211 */ /* 0x000fe400000f0c53 */
[-C--:B------:R-:W-:Y:S02]  /*71b0*/  @!P3 LEA.HI R5, R5, R16.reuse, RZ, 0x3 ;  /* 0x000000100505b211 */ /* 0x080fe400078f18ff */
[----:B------:R-:W-:Y:S02]  /*71c0*/  ISETP.GE.AND P0, PT, R16, c[0x0][0x198], PT ;  /* 0x0000660010007a0c */ /* 0x000fe40003f06270 */
[----:B------:R-:W-:-:S02]  /*71d0*/  @!P5 LEA.HI R3, R3, R16, RZ, 0x3 ;  /* 0x000000100303d211 */ /* 0x000fc400078f18ff */
[----:B------:R-:W-:Y:S02]  /*71e0*/  @!P4 LOP3.LUT R36, R36, 0xfffffff8, RZ, 0xc0, !PT ;  /* 0xfffffff82424c812 */ /* 0x000fe400078ec0ff */
[----:B------:R-:W-:Y:S02]  /*71f0*/  @!P3 LOP3.LUT R5, R5, 0xfffffff8, RZ, 0xc0, !PT ;  /* 0xfffffff80505b812 */ /* 0x000fe400078ec0ff */
[----:B------:R-:W-:Y:S01]  /*7200*/  @!P5 LOP3.LUT R3, R3, 0xfffffff8, RZ, 0xc0, !PT ;  /* 0xfffffff80303d812 */ /* 0x000fe200078ec0ff */
[----:B------:R-:W-:Y:S01]  /*7210*/  @!P4 IMAD.WIDE R36, R36, 0x2, R44 ;  /* 0x000000022424c825 */ /* 0x000fe200078e022c */
[----:B------:R-:W-:-:S03]  /*7220*/  P2R R17, PR, RZ, 0x8 ;  /* 0x00000008ff117803 */ /* 0x000fc60000000000 */
[----:B------:R-:W-:Y:S01]  /*7230*/  @!P3 IMAD.WIDE R42, R5, 0x2, R42 ;  /* 0x00000002052ab825 */ /* 0x000fe200078e022a */
[----:B------:R2:W-:Y:S03]  /*7240*/  @!P4 LDGSTS.E.BYPASS.LTC128B.128 [R7+0x4100], [R36.64], !P0 ;  /* 0x041000002407cfae */ /* 0x0005e6000c101d50 */
[C---:B------:R-:W-:Y:S02]  /*7250*/  @!P3 IMAD.SHL.U32 R5, R34.reuse, 0x2, RZ ;  /* 0x000000022205b824 */ /* 0x040fe400078e00ff */
[----:B------:R-:W-:Y:S01]  /*7260*/  @!P5 IMAD.WIDE R44, R3, 0x2, R40 ;  /* 0x00000002032cd825 */ /* 0x000fe200078e0228 */
[----:B-1----:R-:W-:Y:S02]  /*7270*/  @!P6 SHF.R.S32.HI R39, RZ, 0x1f, R16 ;  /* 0x0000001fff27e819 */ /* 0x002fe40000011410 */
[----:B------:R1:W-:Y:S01]  /*7280*/  @!P3 LDGSTS.E.BYPASS.LTC128B.128 [R5+0x1100], [R28.64], !P1 ;  /* 0x011000001c05bfae */ /* 0x0003e2000c901d50 */
[C---:B------:R-:W-:Y:S01]  /*7290*/  @!P5 IMAD.SHL.U32 R3, R34.reuse, 0x2, RZ ;  /* 0x000000022203d824 */ /* 0x040fe200078e00ff */
[----:B------:R-:W-:Y:S01]  /*72a0*/  @!P6 LEA.HI R39, R39, R16, RZ, 0x3 ;  /* 0x000000102727e211 */ /* 0x000fe200078f18ff */
[----:B------:R-:W-:Y:S01]  /*72b0*/  @!P6 IMAD.SHL.U32 R41, R34, 0x2, RZ ;  /* 0x000000022229e824 */ /* 0x000fe200078e00ff */
[----:B------:R3:W-:Y:S01]  /*72c0*/  @!P3 LDGSTS.E.BYPASS.LTC128B.128 [R5+0x5100], [R42.64], !P0 ;  /* 0x051000002a05bfae */ /* 0x0007e2000c101d50 */
[----:B------:R-:W-:-:S02]  /*72d0*/  ISETP.GE.AND P3, PT, R32, 0x21, PT ;  /* 0x000000212000780c */ /* 0x000fc40003f66270 */
[----:B------:R-:W-:Y:S01]  /*72e0*/  @!P6 LOP3.LUT R39, R39, 0xfffffff8, RZ, 0xc0, !PT ;  /* 0xfffffff82727e812 */ /* 0x000fe200078ec0ff */
[----:B------:R4:W-:Y:S04]  /*72f0*/  @!P5 LDGSTS.E.BYPASS.LTC128B.128 [R3+0x2100], [R26.64], !P1 ;  /* 0x021000001a03dfae */ /* 0x0009e8000c901d50 */
[----:B------:R4:W-:Y:S04]  /*7300*/  @!P5 LDGSTS.E.BYPASS.LTC128B.128 [R3+0x6100], [R44.64], !P0 ;  /* 0x061000002c03dfae */ /* 0x0009e8000c101d50 */
[----:B------:R4:W-:Y:S01]  /*7310*/  @!P6 LDGSTS.E.BYPASS.LTC128B.128 [R41+0x3100], [R24.64], !P1 ;  /* 0x031000001829efae */ /* 0x0009e2000c901d50 */
[----:B--2---:R-:W-:Y:S01]  /*7320*/  @!P6 IMAD.WIDE R36, R39, 0x2, R22 ;  /* 0x000000022724e825 */ /* 0x004fe200078e0216 */
[----:B------:R-:W-:-:S02]  /*7330*/  LEA.HI R23, R13, R78, RZ, 0x4 ;  /* 0x0000004e0d177211 */ /* 0x000fc400078f20ff */
[----:B------:R-:W-:Y:S02]  /*7340*/  P2R R7, PR, RZ, 0x10 ;  /* 0x00000010ff077803 */ /* 0x000fe40000000000 */
[----:B------:R2:W-:Y:S01]  /*7350*/  @!P6 LDGSTS.E.BYPASS.LTC128B.128 [R41+0x7100], [R36.64], !P0 ;  /* 0x071000002429efae */ /* 0x0005e2000c101d50 */
[----:B------:R-:W-:Y:S02]  /*7360*/  ISETP.GE.AND P0, PT, R16, c[0x0][0x1d4], PT ;  /* 0x0000750010007a0c */ /* 0x000fe40003f06270 */
[----:B------:R-:W-:Y:S01]  /*7370*/  ISETP.GE.AND P4, PT, R82, c[0x0][0x1d4], PT ;  /* 0x0000750052007a0c */ /* 0x000fe20003f86270 */
[----:B-1----:R-:W-:Y:S01]  /*7380*/  @P2 IMAD.SHL.U32 R29, R34, 0x2, RZ ;  /* 0x00000002221d2824 */ /* 0x002fe200078e00ff */
[----:B------:R-:W0:Y:S01]  /*7390*/  LDGDEPBAR ;  /* 0x00000000000079af */ /* 0x000e220000000000 */
[----:B---3--:R-:W-:Y:S02]  /*73a0*/  IMAD.MOV.U32 R5, RZ, RZ, 0x10 ;  /* 0x00000010ff057424 */ /* 0x008fe400078e00ff */
[----:B----4-:R-:W-:Y:S01]  /*73b0*/  IMAD.WIDE.U32 R26, R127, c[0x0][0x208], R82 ;  /* 0x000082007f1a7a25 */ /* 0x010fe200078e0052 */
[----:B------:R-:W-:-:S07]  /*73c0*/  LOP3.LUT R3, R23, 0xfffffff0, RZ, 0xc0, !PT ;  /* 0xfffffff017037812 */ /* 0x000fce00078ec0ff */
[----:B------:R2:W-:Y:S01]  /*73d0*/  @P2 LDGSTS.E.BYPASS.LTC128B.128 [R29+0x8100], [R30.64], !P4 ;  /* 0x081000001e1d2fae */ /* 0x0005e2000e101d50 */
[----:B------:R-:W-:Y:S01]  /*73e0*/  @P4 LOP3.LUT R214, R214, 0x40000, RZ, 0xfc, !PT ;  /* 0x00040000d6d64812 */ /* 0x000fe200078efcff */
[----:B------:R-:W-:Y:S02]  /*73f0*/  @P3 IMAD.SHL.U32 R25, R34, 0x2, RZ ;  /* 0x0000000222193824 */ /* 0x000fe400078e00ff */
[----:B------:R2:W-:Y:S01]  /*7400*/  @P2 LDGSTS.E.BYPASS.LTC128B.128 [R29+0xb100], [R30.64+0x80], !P0 ;  /* 0x0b1000801e1d2fae */ /* 0x0005e2000c101d50 */
[----:B------:R-:W-:Y:S01]  /*7410*/  IMAD.IADD R3, R78, 0x1, -R3 ;  /* 0x000000014e037824 */ /* 0x000fe200078e0a03 */
[----:B------:R-:W-:Y:S02]  /*7420*/  SHF.R.S32.HI R24, RZ, 0x4, R23 ;  /* 0x00000004ff187819 */ /* 0x000fe40000011417 */
[----:B------:R1:W-:Y:S01]  /*7430*/  @P3 LDGSTS.E.BYPASS.LTC128B.128 [R25+0x9100], [R20.64], !P4 ;  /* 0x0910000014193fae */ /* 0x0003e2000e101d50 */
[----:B------:R-:W-:Y:S02]  /*7440*/  LOP3.LUT R214, R214, 0xfffdffff, RZ, 0xc0, !PT ;  /* 0xfffdffffd6d67812 */ /* 0x000fe400078ec0ff */
[----:B------:R-:W-:Y:S01]  /*7450*/  SHF.R.S32.HI R16, RZ, 0x1f, R3 ;  /* 0x0000001fff107819 */ /* 0x000fe20000011403 */
[----:B------:R1:W-:Y:S01]  /*7460*/  @P3 LDGSTS.E.BYPASS.LTC128B.128 [R25+0xc100], [R20.64+0x80], !P0 ;  /* 0x0c10008014193fae */ /* 0x0003e2000c101d50 */
[----:B------:R-:W-:-:S02]  /*7470*/  @P0 LOP3.LUT R214, R214, 0x20000, RZ, 0xfc, !PT ;  /* 0x00020000d6d60812 */ /* 0x000fc400078efcff */
[----:B------:R-:W-:-:S04]  /*7480*/  LEA.HI R16, R16, R3, RZ, 0x3 ;  /* 0x0000000310107211 */ /* 0x000fc800078f18ff */
[----:B------:R-:W-:-:S05]  /*7490*/  LOP3.LUT R22, R16, 0xfffffff8, RZ, 0xc0, !PT ;  /* 0xfffffff810167812 */ /* 0x000fca00078ec0ff */
[----:B------:R-:W-:Y:S02]  /*74a0*/  IMAD.IADD R22, R3, 0x1, -R22 ;  /* 0x0000000103167824 */ /* 0x000fe400078e0a16 */
[----:B------:R-:W-:-:S03]  /*74b0*/  IMAD.MOV.U32 R3, RZ, RZ, 0x20 ;  /* 0x00000020ff037424 */ /* 0x000fc600078e00ff */
[C---:B------:R-:W-:Y:S01]  /*74c0*/  R2P PR, R22.reuse, 0x6 ;  /* 0x0000000616007804 */ /* 0x040fe20000000000 */
[----:B------:R-:W-:Y:S01]  /*74d0*/  IMAD.SHL.U32 R22, R22, 0x40, RZ ;  /* 0x0000004016167824 */ /* 0x000fe200078e00ff */
[----:B------:R-:W-:-:S03]  /*74e0*/  ISETP.NE.AND P3, PT, R17, RZ, PT ;  /* 0x000000ff1100720c */ /* 0x000fc60003f65270 */
[----:B------:R-:W-:Y:S02]  /*74f0*/  SEL R5, R5, 0xfffffff0, !P1 ;  /* 0xfffffff005057807 */ /* 0x000fe40004800000 */
[----:B------:R-:W-:Y:S02]  /*7500*/  ISETP.GE.AND P1, PT, R32, 0x41, PT ;  /* 0x000000412000780c */ /* 0x000fe40003f26270 */
[----:B------:R-:W-:Y:S01]  /*7510*/  LOP3.LUT R22, R22, 0x1c0, RZ, 0xc0, !PT ;  /* 0x000001c016167812 */ /* 0x000fe200078ec0ff */
[----:B-1----:R-:W-:Y:S01]  /*7520*/  IMAD.IADD R25, R27, 0x1, R0 ;  /* 0x000000011b197824 */ /* 0x002fe200078e0200 */
[----:B------:R-:W-:Y:S01]  /*7530*/  SEL R3, R3, 0xffffffe0, !P2 ;  /* 0xffffffe003037807 */ /* 0x000fe20005000000 */
[----:B------:R-:W-:-:S04]  /*7540*/  IMAD R20, R210, c[0x0][0x210], RZ ;  /* 0x00008400d2147a24 */ /* 0x000fc800078e02ff */
[----:B------:R-:W-:-:S04]  /*7550*/  IMAD R20, R211, c[0x0][0x214], R20 ;  /* 0x00008500d3147a24 */ /* 0x000fc800078e0214 */
[----:B------:R-:W-:-:S05]  /*7560*/  @P1 IMAD.SHL.U32 R17, R34, 0x2, RZ ;  /* 0x0000000222111824 */ /* 0x000fca00078e00ff */
[----:B------:R2:W-:Y:S01]  /*7570*/  @P1 LDGSTS.E.BYPASS.LTC128B.128 [R17+0xa100], [R18.64], !P4 ;  /* 0x0a10000012111fae */ /* 0x0005e2000e101d50 */
[----:B------:R-:W-:Y:S02]  /*7580*/  ISETP.NE.AND P4, PT, R7, RZ, PT ;  /* 0x000000ff0700720c */ /* 0x000fe40003f85270 */
[----:B------:R-:W-:Y:S01]  /*7590*/  LEA.HI R7, R23, R24, RZ, 0x1 ;  /* 0x0000001817077211 */ /* 0x000fe200078f08ff */
[----:B------:R2:W-:Y:S01]  /*75a0*/  @P1 LDGSTS.E.BYPASS.LTC128B.128 [R17+0xd100], [R18.64+0x80], !P0 ;  /* 0x0d10008012111fae */ /* 0x0005e2000c101d50 */
[----:B------:R-:W-:Y:S02]  /*75b0*/  ISETP.LT.AND P0, PT, RZ, c[0x0][0x27c], PT ;  /* 0x00009f00ff007a0c */ /* 0x000fe40003f01270 */
[----:B------:R-:W-:Y:S01]  /*75c0*/  LOP3.LUT R7, R7, 0xfffffffe, RZ, 0xc0, !PT ;  /* 0xfffffffe07077812 */ /* 0x000fe200078ec0ff */
[----:B------:R-:W0:Y:S04]  /*75d0*/  LDGDEPBAR ;  /* 0x00000000000079af */ /* 0x000e280000000000 */
[----:B------:R-:W-:-:S02]  /*75e0*/  IMAD.IADD R0, R24, 0x1, -R7 ;  /* 0x0000000118007824 */ /* 0x000fc400078e0a07 */
[----:B------:R-:W-:Y:S02]  /*75f0*/  IMAD.MOV.U32 R24, RZ, RZ, R26 ;  /* 0x000000ffff187224 */ /* 0x000fe400078e001a */
[----:B------:R-:W-:Y:S02]  /*7600*/  IMAD.SHL.U32 R7, R0, 0x8, RZ ;  /* 0x0000000800077824 */ /* 0x000fe400078e00ff */
[----:B------:R-:W-:-:S03]  /*7610*/  IMAD.WIDE.U32 R24, R211, c[0x0][0x210], R24 ;  /* 0x00008400d3187a25 */ /* 0x000fc600078e0018 */
[----:B------:R-:W-:Y:S01]  /*7620*/  LOP3.LUT R7, R22, 0x8, R7, 0xf8, !PT ;  /* 0x0000000816077812 */ /* 0x000fe200078ef807 */
[----:B------:R-:W-:Y:S01]  /*7630*/  IMAD.IADD R25, R20, 0x1, R25 ;  /* 0x0000000114197824 */ /* 0x000fe200078e0219 */
[----:B------:R-:W-:-:S03]  /*7640*/  SHF.R.U32.HI R22, RZ, 0x3, R22 ;  /* 0x00000003ff167819 */ /* 0x000fc60000011616 */
[----:B------:R-:W-:Y:S01]  /*7650*/  IMAD.WIDE.U32 R226, R226, c[0x0][0x218], R24 ;  /* 0x00008600e2e27a25 */ /* 0x000fe200078e0018 */
[----:B------:R-:W-:-:S03]  /*7660*/  LOP3.LUT R2, R7, R22, RZ, 0x3c, !PT ;  /* 0x0000001607027212 */ /* 0x000fc600078e3cff */
[----:B------:R-:W-:Y:S02]  /*7670*/  IMAD.SHL.U32 R7, R16, 0x40, RZ ;  /* 0x0000004010077824 */ /* 0x000fe400078e00ff */
[----:B------:R-:W-:-:S03]  /*7680*/  IMAD.IADD R229, R227, 0x1, R229 ;  /* 0x00000001e3e57824 */ /* 0x000fc600078e02e5 */
[----:B------:R-:W-:Y:S01]  /*7690*/  LOP3.LUT R2, R2, 0xfffffe00, R7, 0xf8, !PT ;  /* 0xfffffe0002027812 */ /* 0x000fe200078ef807 */
[----:B------:R-:W-:Y:S05]  /*76a0*/  @P0 BRA `(.L_x_346) ;  /* 0x0000002000000947 */ /* 0x000fea0003800000 */
[----:B--2---:R-:W-:-:S04]  /*76b0*/  DEPBAR.LE SB0, 0x1 ;  /* 0x000080400000791a */ /* 0x004fc80000000000 */
[----:B------:R-:W-:Y:S05]  /*76c0*/  BRA `(.L_x_347) ;  /* 0x00004ea000007947 */ /* 0x000fea0003800000 */
.L_x_346:
[----:B--2---:R-:W-:Y:S01]  /*76d0*/  ULDC.U8 UR4, c[0x0][0x298] ;  /* 0x0000a60000047ab9 */ /* 0x004fe20000000000 */
[----:B------:R-:W-:Y:S01]  /*76e0*/  SHF.R.S32.HI R16, RZ, 0x1f, R79 ;  /* 0x0000001fff107819 */ /* 0x000fe2000001144f */
[----:B------:R-:W-:Y:S01]  /*76f0*/  IMAD.WIDE.U32 R20, R79, c[0x0][0x280], RZ ;  /* 0x0000a0004f147a25 */ /* 0x000fe200078e00ff */
[----:B------:R-:W-:Y:S01]  /*7700*/  ISETP.NE.AND P0, PT, RZ, UR4, PT ;  /* 0x00000004ff007c0c */ /* 0x000fe2000bf05270 */
[----:B------:R-:W-:Y:S01]  /*7710*/  BSSY B2, `(.L_x_347) ;  /* 0x00004e5000027945 */ /* 0x000fe20003800000 */
[----:B------:R-:W-:Y:S01]  /*7720*/  LEA R7, R33, R6, 0x5 ;  /* 0x0000000621077211 */ /* 0x000fe200078e28ff */
[----:B------:R-:W-:Y:S01]  /*7730*/  IMAD R18, R16, c[0x0][0x280], RZ ;  /* 0x0000a00010127a24 */ /* 0x000fe200078e02ff */
[----:B------:R-:W-:Y:S01]  /*7740*/  SHF.L.U32 R6, R34, 0x1, RZ ;  /* 0x0000000122067819 */ /* 0x000fe200000006ff */
[----:B------:R-:W-:Y:S02]  /*7750*/  IMAD R16, R16, c[0x0][0x290], RZ ;  /* 0x0000a40010107a24 */ /* 0x000fe400078e02ff */
[----:B------:R-:W-:-:S02]  /*7760*/  IMAD R17, R79, c[0x0][0x284], R18 ;  /* 0x0000a1004f117a24 */ /* 0x000fc400078e0212 */
[C---:B------:R-:W-:Y:S02]  /*7770*/  IMAD R16, R79.reuse, c[0x0][0x294], R16 ;  /* 0x0000a5004f107a24 */ /* 0x040fe400078e0210 */
[----:B------:R-:W-:Y:S01]  /*7780*/  IMAD.WIDE.U32 R22, R79, c[0x0][0x290], RZ ;  /* 0x0000a4004f167a25 */ /* 0x000fe200078e00ff */
[----:B------:R-:W-:-:S04]  /*7790*/  IADD3 R25, R17, R21, RZ ;  /* 0x0000001511197210 */ /* 0x000fc80007ffe0ff */
[----:B------:R-:W-:Y:S01]  /*77a0*/  IADD3 R19, R16, R23, RZ ;  /* 0x0000001710137210 */ /* 0x000fe20007ffe0ff */
[----:B------:R-:W-:Y:S05]  /*77b0*/  @!P0 BRA `(.L_x_348) ;  /* 0x0000268000008947 */ /* 0x000fea0003800000 */
[----:B------:R-:W-:Y:S01]  /*77c0*/  ISETP.NE.AND P1, PT, R209, 0x1, PT ;  /* 0x00000001d100780c */ /* 0x000fe20003f25270 */
[----:B------:R-:W-:Y:S01]  /*77d0*/  IMAD.MOV.U32 R18, RZ, RZ, R22 ;  /* 0x000000ffff127224 */ /* 0x000fe200078e0016 */
[----:B------:R-:W-:Y:S01]  /*77e0*/  MOV R24, R20 ;  /* 0x0000001400187202 */ /* 0x000fe20000000f00 */
[----:B------:R-:W-:Y:S01]  /*77f0*/  BSSY B0, `(.L_x_349) ;  /* 0x000002d000007945 */ /* 0x000fe20003800000 */
[----:B------:R-:W-:Y:S01]  /*7800*/  CS2R R68, SRZ ;  /* 0x0000000000447805 */ /* 0x000fe2000001ff00 */
[----:B------:R-:W-:Y:S01]  /*7810*/  CS2R R88, SRZ ;  /* 0x0000000000587805 */ /* 0x000fe2000001ff00 */
[----:B------:R-:W-:Y:S01]  /*7820*/  CS2R R76, SRZ ;  /* 0x00000000004c7805 */ /* 0x000fe2000001ff00 */
[----:B------:R-:W-:Y:S01]  /*7830*/  CS2R R86, SRZ ;  /* 0x0000000000567805 */ /* 0x000fe2000001ff00 */
[----:B------:R-:W-:-:S05]  /*7840*/  CS2R R80, SRZ ;  /* 0x0000000000507805 */ /* 0x000fca000001ff00 */
[----:B------:R-:W-:-:S05]  /*7850*/  @P1 IMAD.HI.U32 R8, R7, c[0x0][0x2c8], RZ ;  /* 0x0000b20007081a27 */ /* 0x000fca00078e00ff */
[----:B------:R-:W-:-:S04]  /*7860*/  @P1 SHF.R.U32.HI R7, RZ, c[0x0][0x2cc], R8 ;  /* 0x0000b300ff071a19 */ /* 0x000fc80000011608 */
[----:B------:R-:W-:Y:S01]  /*7870*/  SHF.R.S32.HI R8, RZ, 0x1f, R7 ;  /* 0x0000001fff087819 */ /* 0x000fe20000011407 */
[----:B------:R-:W-:-:S04]  /*7880*/  IMAD.WIDE.U32 R24, R7, c[0x0][0x280], R24 ;  /* 0x0000a00007187a25 */ /* 0x000fc800078e0018 */
[----:B------:R-:W-:Y:S01]  /*7890*/  IMAD R16, R8, c[0x0][0x280], RZ ;  /* 0x0000a00008107a24 */ /* 0x000fe200078e02ff */
[----:B------:R-:W-:Y:S01]  /*78a0*/  LEA R20, P0, R24, c[0x0][0x270], 0x1 ;  /* 0x00009c0018147a11 */ /* 0x000fe200078008ff */
[----:B------:R-:W-:Y:S02]  /*78b0*/  IMAD R8, R8, c[0x0][0x290], RZ ;  /* 0x0000a40008087a24 */ /* 0x000fe400078e02ff */
[C---:B------:R-:W-:Y:S02]  /*78c0*/  IMAD R16, R7.reuse, c[0x0][0x284], R16 ;  /* 0x0000a10007107a24 */ /* 0x040fe400078e0210 */
[----:B------:R-:W-:-:S03]  /*78d0*/  IMAD.WIDE.U32 R18, R7, c[0x0][0x290], R18 ;  /* 0x0000a40007127a25 */ /* 0x000fc600078e0012 */
[----:B------:R-:W-:Y:S01]  /*78e0*/  IADD3 R23, R25, R16, RZ ;  /* 0x0000001019177210 */ /* 0x000fe20007ffe0ff */
[----:B------:R-:W-:Y:S02]  /*78f0*/  IMAD R8, R7, c[0x0][0x294], R8 ;  /* 0x0000a50007087a24 */ /* 0x000fe400078e0208 */
[----:B------:R-:W-:Y:S01]  /*7900*/  IMAD.SHL.U32 R16, R33, 0x4, RZ ;  /* 0x0000000421107824 */ /* 0x000fe200078e00ff */
[----:B------:R-:W-:Y:S02]  /*7910*/  LEA.HI.X R23, R24, c[0x0][0x274], R23, 0x1, P0 ;  /* 0x00009d0018177a11 */ /* 0x000fe400000f0c17 */
[----:B------:R-:W-:Y:S01]  /*7920*/  IADD3 R22, R19, R8, RZ ;  /* 0x0000000813167210 */ /* 0x000fe20007ffe0ff */
[----:B------:R1:W2:Y:S01]  /*7930*/  SHFL.IDX PT, R24, R20, RZ, 0x181f ;  /* 0x00181fff14187589 */ /* 0x0002a200000e0000 */
[----:B------:R-:W-:-:S03]  /*7940*/  LEA R17, P0, R18, c[0x0][0x288], 0x1 ;  /* 0x0000a20012117a11 */ /* 0x000fc600078008ff */
[----:B------:R1:W3:Y:S01]  /*7950*/  SHFL.IDX PT, R25, R23, RZ, 0x181f ;  /* 0x00181fff17197589 */ /* 0x0002e200000e0000 */
[----:B------:R-:W-:-:S03]  /*7960*/  LEA.HI.X R22, R18, c[0x0][0x28c], R22, 0x1, P0 ;  /* 0x0000a30012167a11 */ /* 0x000fc600000f0c16 */
[----:B------:R1:W4:Y:S04]  /*7970*/  SHFL.IDX PT, R18, R17, RZ, 0x181f ;  /* 0x00181fff11127589 */ /* 0x00032800000e0000 */
[----:B------:R1:W1:Y:S01]  /*7980*/  SHFL.IDX PT, R19, R22, RZ, 0x181f ;  /* 0x00181fff16137589 */ /* 0x00026200000e0000 */
[----:B------:R-:W-:Y:S05]  /*7990*/  @P4 BRA `(.L_x_350) ;  /* 0x0000012000004947 */ /* 0x000fea0003800000 */
[C---:B------:R-:W-:Y:S01]  /*79a0*/  ISETP.GE.AND P0, PT, R16.reuse, c[0x0][0x27c], PT ;  /* 0x00009f0010007a0c */ /* 0x040fe20003f06270 */
[----:B------:R-:W-:Y:S01]  /*79b0*/  CS2R R76, SRZ ;  /* 0x00000000004c7805 */ /* 0x000fe2000001ff00 */
[----:B------:R-:W-:Y:S01]  /*79c0*/  CS2R R80, SRZ ;  /* 0x0000000000507805 */ /* 0x000fe2000001ff00 */
[----:B------:R-:W-:-:S10]  /*79d0*/  IADD3 R7, R16, 0x20, RZ ;  /* 0x0000002010077810 */ /* 0x000fd40007ffe0ff */
[----:B--23--:R-:W-:-:S04]  /*79e0*/  @!P0 IMAD.WIDE R28, R16, 0x2, R24 ;  /* 0x00000002101c8825 */ /* 0x00cfc800078e0218 */
[----:B-1--4-:R-:W-:Y:S01]  /*79f0*/  @!P0 IMAD.WIDE R26, R16, 0x2, R18 ;  /* 0x00000002101a8825 */ /* 0x012fe200078e0212 */
[----:B------:R1:W5:Y:S04]  /*7a00*/  @!P0 LD.E.64 R76, [R28.64] ;  /* 0x000000101c4c8980 */ /* 0x000368000c101b00 */
[----:B------:R1:W5:Y:S01]  /*7a10*/  @!P0 LD.E.64 R80, [R26.64] ;  /* 0x000000101a508980 */ /* 0x000362000c101b00 */
[----:B------:R-:W-:Y:S01]  /*7a20*/  ISETP.GE.AND P0, PT, R7, c[0x0][0x27c], PT ;  /* 0x00009f0007007a0c */ /* 0x000fe20003f06270 */
[----:B------:R-:W-:Y:S01]  /*7a30*/  CS2R R88, SRZ ;  /* 0x0000000000587805 */ /* 0x000fe2000001ff00 */
[----:B------:R-:W-:-:S11]  /*7a40*/  CS2R R86, SRZ ;  /* 0x0000000000567805 */ /* 0x000fd6000001ff00 */
[----:B------:R-:W-:-:S04]  /*7a50*/  @!P0 SHF.R.S32.HI R8, RZ, 0x1f, R7 ;  /* 0x0000001fff088819 */ /* 0x000fc80000011407 */
[----:B------:R-:W-:-:S04]  /*7a60*/  @!P0 LEA.HI R7, R8, R7, RZ, 0x2 ;  /* 0x0000000708078211 */ /* 0x000fc800078f10ff */
[----:B------:R-:W-:-:S05]  /*7a70*/  @!P0 LOP3.LUT R7, R7, 0xfffffffc, RZ, 0xc0, !PT ;  /* 0xfffffffc07078812 */ /* 0x000fca00078ec0ff */
[----:B------:R-:W-:-:S04]  /*7a80*/  @!P0 IMAD.WIDE R24, R7, 0x2, R24 ;  /* 0x0000000207188825 */ /* 0x000fc800078e0218 */
[----:B------:R-:W-:Y:S01]  /*7a90*/  @!P0 IMAD.WIDE R18, R7, 0x2, R18 ;  /* 0x0000000207128825 */ /* 0x000fe200078e0212 */
[----:B------:R1:W5:Y:S04]  /*7aa0*/  @!P0 LD.E.64 R88, [R24.64] ;  /* 0x0000001018588980 */ /* 0x000368000c101b00 */
[----:B------:R1:W5:Y:S02]  /*7ab0*/  @!P0 LD.E.64 R86, [R18.64] ;  /* 0x0000001012568980 */ /* 0x000364000c101b00 */
.L_x_350:
[----:B------:R-:W-:Y:S05]  /*7ac0*/  BSYNC B0 ;  /* 0x0000000000007941 */ /* 0x000fea0003800000 */
.L_x_349:
[----:B-----5:R-:W-:Y:S01]  /*7ad0*/  IMAD.MOV.U32 R11, RZ, RZ, R88 ;  /* 0x000000ffff0b7224 */ /* 0x020fe200078e0058 */
[----:B-1-3--:R1:W3:Y:S01]  /*7ae0*/  SHFL.IDX PT, R25, R23, 0x1, 0x181f ;  /* 0x00381f0017197f89 */ /* 0x00a2e200000e0000 */
[----:B------:R-:W-:Y:S01]  /*7af0*/  IMAD.MOV.U32 R9, RZ, RZ, R89 ;  /* 0x000000ffff097224 */ /* 0x000fe200078e0059 */
[----:B------:R-:W-:Y:S01]  /*7b00*/  BSSY B0, `(.L_x_351) ;  /* 0x0000028000007945 */ /* 0x000fe20003800000 */
        /* <DEDUP_REMOVED lines=9> */
[----:B--2---:R1:W2:Y:S01]  /*7ba0*/  SHFL.IDX PT, R24, R20, 0x1, 0x181f ;  /* 0x00381f0014187f89 */ /* 0x0042a200000e0000 */
[----:B------:R-:W-:Y:S01]  /*7bb0*/  IMAD.MOV.U32 R7, RZ, RZ, R81 ;  /* 0x000000ffff077224 */ /* 0x000fe200078e0051 */
[----:B------:R-:W-:Y:S01]  /*7bc0*/  PRMT R62, R11, 0x7610, R62 ;  /* 0x000076100b3e7816 */ /* 0x000fe2000000003e */
[----:B------:R-:W-:Y:S01]  /*7bd0*/  CS2R R84, SRZ ;  /* 0x0000000000547805 */ /* 0x000fe2000001ff00 */
[----:B------:R1:W4:Y:S01]  /*7be0*/  SHFL.IDX PT, R19, R22, 0x1, 0x181f ;  /* 0x00381f0016137f89 */ /* 0x00032200000e0000 */
[----:B------:R-:W-:Y:S01]  /*7bf0*/  PRMT R53, R9, 0x7610, R53 ;  /* 0x0000761009357816 */ /* 0x000fe20000000035 */
[----:B------:R-:W-:Y:S01]  /*7c00*/  CS2R R66, SRZ ;  /* 0x0000000000427805 */ /* 0x000fe2000001ff00 */
[----:B------:R-:W-:Y:S01]  /*7c10*/  PRMT R70, R8, 0x7610, R70 ;  /* 0x0000761008467816 */ /* 0x000fe20000000046 */
[----:B----4-:R1:W4:Y:S01]  /*7c20*/  SHFL.IDX PT, R18, R17, 0x1, 0x181f ;  /* 0x00381f0011127f89 */ /* 0x01032200000e0000 */
[----:B------:R-:W-:Y:S01]  /*7c30*/  PRMT R65, R7, 0x7610, R65 ;  /* 0x0000761007417816 */ /* 0x000fe20000000041 */
[----:B------:R-:W-:Y:S01]  /*7c40*/  CS2R R82, SRZ ;  /* 0x0000000000527805 */ /* 0x000fe2000001ff00 */
[----:B------:R-:W-:Y:S05]  /*7c50*/  @P3 BRA `(.L_x_352) ;  /* 0x0000012000003947 */ /* 0x000fea0003800000 */
[C---:B------:R-:W-:Y:S01]  /*7c60*/  ISETP.GE.AND P0, PT, R16.reuse, c[0x0][0x27c], PT ;  /* 0x00009f0010007a0c */ /* 0x040fe20003f06270 */
[----:B------:R-:W-:Y:S01]  /*7c70*/  CS2R R84, SRZ ;  /* 0x0000000000547805 */ /* 0x000fe2000001ff00 */
[----:B------:R-:W-:Y:S01]  /*7c80*/  CS2R R82, SRZ ;  /* 0x0000000000527805 */ /* 0x000fe2000001ff00 */
[----:B------:R-:W-:-:S10]  /*7c90*/  IADD3 R8, R16, 0x20, RZ ;  /* 0x0000002010087810 */ /* 0x000fd40007ffe0ff */
[----:B--23--:R-:W-:-:S04]  /*7ca0*/  @!P0 IMAD.WIDE R28, R16, 0x2, R24 ;  /* 0x00000002101c8825 */ /* 0x00cfc800078e0218 */
[----:B----4-:R-:W-:Y:S01]  /*7cb0*/  @!P0 IMAD.WIDE R26, R16, 0x2, R18 ;  /* 0x00000002101a8825 */ /* 0x010fe200078e0212 */
        /* <DEDUP_REMOVED lines=12> */
.L_x_352:
[----:B------:R-:W-:Y:S05]  /*7d80*/  BSYNC B0 ;  /* 0x0000000000007941 */ /* 0x000fea0003800000 */
.L_x_351:
[----:B-----5:R-:W-:Y:S01]  /*7d90*/  IMAD.MOV.U32 R11, RZ, RZ, R68 ;  /* 0x000000ffff0b7224 */ /* 0x020fe200078e0044 */
[----:B--23--:R2:W3:Y:S01]  /*7da0*/  SHFL.IDX PT, R25, R23, 0x2, 0x181f ;  /* 0x00581f0017197f89 */ /* 0x00c4e200000e0000 */
        /* <DEDUP_REMOVED lines=11> */
[----:B------:R2:W1:Y:S01]  /*7e60*/  SHFL.IDX PT, R24, R20, 0x2, 0x181f ;  /* 0x00581f0014187f89 */ /* 0x00046200000e0000 */
        /* <DEDUP_REMOVED lines=10> */
[----:B------:R-:W-:Y:S01]  /*7f10*/  CS2R R54, SRZ ;  /* 0x0000000000367805 */ /* 0x000fe2000001ff00 */
[----:B------:R-:W-:Y:S01]  /*7f20*/  CS2R R58, SRZ ;  /* 0x00000000003a7805 */ /* 0x000fe2000001ff00 */
[----:B------:R-:W-:Y:S05]  /*7f30*/  @P5 BRA `(.L_x_354) ;  /* 0x0000012000005947 */ /* 0x000fea0003800000 */
[C---:B---3--:R-:W-:Y:S01]  /*7f40*/  IADD3 R8, R16.reuse, 0x20, RZ ;  /* 0x0000002010087810 */ /* 0x048fe20007ffe0ff */
[----:B------:R-:W-:Y:S01]  /*7f50*/  CS2R R60, SRZ ;  /* 0x00000000003c7805 */ /* 0x000fe2000001ff00 */
[----:B------:R-:W-:Y:S01]  /*7f60*/  ISETP.GE.AND P1, PT, R16, c[0x0][0x27c], PT ;  /* 0x00009f0010007a0c */ /* 0x000fe20003f26270 */
[----:B------:R-:W-:Y:S01]  /*7f70*/  CS2R R58, SRZ ;  /* 0x00000000003a7805 */ /* 0x000fe2000001ff00 */
[----:B------:R-:W-:Y:S01]  /*7f80*/  ISETP.GE.AND P0, PT, R8, c[0x0][0x27c], PT ;  /* 0x00009f0008007a0c */ /* 0x000fe20003f06270 */
[----:B------:R-:W-:Y:S01]  /*7f90*/  CS2R R56, SRZ ;  /* 0x0000000000387805 */ /* 0x000fe2000001ff00 */
[----:B------:R-:W-:-:S11]  /*7fa0*/  CS2R R54, SRZ ;  /* 0x0000000000367805 */ /* 0x000fd6000001ff00 */
[----:B------:R-:W-:-:S04]  /*7fb0*/  @!P0 SHF.R.S32.HI R7, RZ, 0x1f, R8 ;  /* 0x0000001fff078819 */ /* 0x000fc80000011408 */
[----:B------:R-:W-:Y:S01]  /*7fc0*/  @!P0 LEA.HI R7, R7, R8, RZ, 0x2 ;  /* 0x0000000807078211 */ /* 0x000fe200078f10ff */
[----:B-1----:R-:W-:-:S03]  /*7fd0*/  @!P1 IMAD.WIDE R8, R16, 0x2, R24 ;  /* 0x0000000210089825 */ /* 0x002fc600078e0218 */
[----:B------:R-:W-:Y:S02]  /*7fe0*/  @!P0 LOP3.LUT R7, R7, 0xfffffffc, RZ, 0xc0, !PT ;  /* 0xfffffffc07078812 */ /* 0x000fe400078ec0ff */
[----:B------:R1:W5:Y:S03]  /*7ff0*/  @!P1 LD.E.64 R60, [R8.64] ;  /* 0x00000010083c9980 */ /* 0x000366000c101b00 */
[----:B----4-:R-:W-:-:S04]  /*8000*/  @!P0 IMAD.WIDE R26, R7, 0x2, R18 ;  /* 0x00000002071a8825 */ /* 0x010fc800078e0212 */
[----:B------:R-:W-:Y:S01]  /*8010*/  @!P0 IMAD.WIDE R24, R7, 0x2, R24 ;  /* 0x0000000207188825 */ /* 0x000fe200078e0218 */
[----:B------:R1:W5:Y:S03]  /*8020*/  @!P0 LD.E.64 R54, [R26.64] ;  /* 0x000000101a368980 */ /* 0x000366000c101b00 */
[----:B------:R-:W-:Y:S01]  /*8030*/  @!P1 IMAD.WIDE R18, R16, 0x2, R18 ;  /* 0x0000000210129825 */ /* 0x000fe200078e0212 */
[----:B------:R1:W5:Y:S04]  /*8040*/  @!P0 LD.E.64 R56, [R24.64] ;  /* 0x0000001018388980 */ /* 0x000368000c101b00 */
[----:B------:R1:W5:Y:S02]  /*8050*/  @!P1 LD.E.64 R58, [R18.64] ;  /* 0x00000010123a9980 */ /* 0x000364000c101b00 */
.L_x_354:
[----:B---3--:R-:W-:Y:S05]  /*8060*/  BSYNC B0 ;  /* 0x0000000000007941 */ /* 0x008fea0003800000 */
.L_x_353:
[----:B-----5:R-:W-:Y:S01]  /*8070*/  IMAD.MOV.U32 R11, RZ, RZ, R56 ;  /* 0x000000ffff0b7224 */ /* 0x020fe200078e0038 */
[----:B------:R3:W2:Y:S01]  /*8080*/  SHFL.IDX PT, R21, R23, 0x3, 0x181f ;  /* 0x00781f0017157f89 */ /* 0x0006a200000e0000 */
[----:B-1----:R-:W-:Y:S01]  /*8090*/  IMAD.MOV.U32 R9, RZ, RZ, R57 ;  /* 0x000000ffff097224 */ /* 0x002fe200078e0039 */
        /* <DEDUP_REMOVED lines=10> */
[----:B--2---:R-:W1:Y:S01]  /*8140*/  SHFL.IDX PT, R20, R20, 0x3, 0x181f ;  /* 0x00781f0014147f89 */ /* 0x004e6200000e0000 */
[----:B------:R-:W-:Y:S01]  /*8150*/  IMAD.MOV.U32 R7, RZ, RZ, R59 ;  /* 0x000000ffff077224 */ /* 0x000fe200078e003b */
[----:B------:R-:W-:Y:S01]  /*8160*/  PRMT R26, R11, 0x7610, R26 ;  /* 0x000076100b1a7816 */ /* 0x000fe2000000001a */
[----:B------:R-:W-:Y:S01]  /*8170*/  CS2R R48, SRZ ;  /* 0x0000000000307805 */ /* 0x000fe2000001ff00 */
[----:B------:R3:W2:Y:S01]  /*8180*/  SHFL.IDX PT, R19, R22, 0x3, 0x181f ;  /* 0x00781f0016137f89 */ /* 0x0006a200000e0000 */
[----:B------:R-:W-:Y:S01]  /*8190*/  PRMT R24, R9, 0x7610, R24 ;  /* 0x0000761009187816 */ /* 0x000fe20000000018 */
[----:B------:R-:W-:Y:S01]  /*81a0*/  CS2R R38, SRZ ;  /* 0x0000000000267805 */ /* 0x000fe2000001ff00 */
[----:B------:R-:W-:Y:S01]  /*81b0*/  PRMT R30, R8, 0x7610, R30 ;  /* 0x00007610081e7816 */ /* 0x000fe2000000001e */
[----:B----4-:R3:W4:Y:S01]  /*81c0*/  SHFL.IDX PT, R18, R17, 0x3, 0x181f ;  /* 0x00781f0011127f89 */ /* 0x01072200000e0000 */
[----:B------:R-:W-:Y:S01]  /*81d0*/  PRMT R29, R7, 0x7610, R29 ;  /* 0x00007610071d7816 */ /* 0x000fe2000000001d */
[----:B------:R-:W-:Y:S01]  /*81e0*/  CS2R R46, SRZ ;  /* 0x00000000002e7805 */ /* 0x000fe2000001ff00 */
[----:B------:R-:W-:Y:S05]  /*81f0*/  @P6 BRA `(.L_x_356) ;  /* 0x0000012000006947 */ /* 0x000fea0003800000 */
[C---:B------:R-:W-:Y:S01]  /*8200*/  IADD3 R8, R16.reuse, 0x20, RZ ;  /* 0x0000002010087810 */ /* 0x040fe20007ffe0ff */
        /* <DEDUP_REMOVED lines=11> */
[----:B--234-:R-:W-:-:S04]  /*82c0*/  @!P0 IMAD.WIDE R22, R7, 0x2, R18 ;  /* 0x0000000207168825 */ /* 0x01cfc800078e0212 */
[----:B------:R-:W-:Y:S01]  /*82d0*/  @!P0 IMAD.WIDE R20, R7, 0x2, R20 ;  /* 0x0000000207148825 */ /* 0x000fe200078e0214 */
[----:B------:R1:W5:Y:S03]  /*82e0*/  @!P0 LD.E.64 R38, [R22.64] ;  /* 0x0000001016268980 */ /* 0x000366000c101b00 */
[----:B------:R-:W-:Y:S01]  /*82f0*/  @!P1 IMAD.WIDE R18, R16, 0x2, R18 ;  /* 0x0000000210129825 */ /* 0x000fe200078e0212 */
[----:B------:R1:W5:Y:S04]  /*8300*/  @!P0 LD.E.64 R40, [R20.64] ;  /* 0x0000001014288980 */ /* 0x000368000c101b00 */
[----:B------:R1:W5:Y:S02]  /*8310*/  @!P1 LD.E.64 R46, [R18.64] ;  /* 0x00000010122e9980 */ /* 0x000364000c101b00 */
.L_x_356:
[----:B------:R-:W-:Y:S05]  /*8320*/  BSYNC B0 ;  /* 0x0000000000007941 */ /* 0x000fea0003800000 */
.L_x_355:
[----:B------:R-:W-:Y:S01]  /*8330*/  IMAD.IADD R25, R10, 0x1, -R117 ;  /* 0x000000010a197824 */ /* 0x000fe200078e0a75 */
[----:B------:R-:W-:-:S04]  /*8340*/  DEPBAR.LE SB0, 0x1 ;  /* 0x000080400000791a */ /* 0x000fc80000000000 */
[----:B------:R-:W-:Y:S01]  /*8350*/  IMNMX R25, R25, 0x80, PT ;  /* 0x0000008019197817 */ /* 0x000fe20003800200 */
[----:B-----5:R-:W-:Y:S01]  /*8360*/  IMAD.MOV.U32 R11, RZ, RZ, R41 ;  /* 0x000000ffff0b7224 */ /* 0x020fe200078e0029 */
[----:B------:R-:W-:Y:S01]  /*8370*/  BSSY B1, `(.L_x_357) ;  /* 0x0000075000017945 */ /* 0x000fe20003800000 */
[----:B-1----:R-:W-:Y:S01]  /*8380*/  IMAD.MOV.U32 R9, RZ, RZ, R48 ;  /* 0x000000ffff097224 */ /* 0x002fe200078e0030 */
[----:B------:R-:W-:Y:S01]  /*8390*/  BAR.SYNC.DEFER_BLOCKING 0x0 ;  /* 0x0000000000007b1d */ /* 0x000fe20000010000 */
[----:B------:R-:W-:Y:S01]  /*83a0*/  ISETP.GE.AND P0, PT, R4, R25, PT ;  /* 0x000000190400720c */ /* 0x000fe20003f06270 */
[----:B------:R-:W-:Y:S01]  /*83b0*/  IMAD.MOV.U32 R8, RZ, RZ, R49 ;  /* 0x000000ffff087224 */ /* 0x000fe200078e0031 */
[----:B--2---:R-:W-:Y:S01]  /*83c0*/  PRMT R19, R11, 0x7610, R19 ;  /* 0x000076100b137816 */ /* 0x004fe20000000013 */
[----:B------:R-:W-:Y:S01]  /*83d0*/  IMAD.MOV.U32 R11, RZ, RZ, R38 ;  /* 0x000000ffff0b7224 */ /* 0x000fe200078e0026 */
[----:B---3--:R-:W-:Y:S01]  /*83e0*/  PRMT R23, R9, 0x7610, R23 ;  /* 0x0000761009177816 */ /* 0x008fe20000000017 */
[----:B------:R-:W-:Y:S01]  /*83f0*/  IMAD.MOV.U32 R10, RZ, RZ, R39 ;  /* 0x000000ffff0a7224 */ /* 0x000fe200078e0027 */
[----:B------:R-:W-:Y:S01]  /*8400*/  PRMT R22, R8, 0x7610, R22 ;  /* 0x0000761008167816 */ /* 0x000fe20000000016 */
[----:B------:R-:W-:Y:S01]  /*8410*/  IMAD.MOV.U32 R9, RZ, RZ, R46 ;  /* 0x000000ffff097224 */ /* 0x000fe200078e002e */
[----:B----4-:R-:W-:Y:S01]  /*8420*/  PRMT R18, R11, 0x7610, R18 ;  /* 0x000076100b127816 */ /* 0x010fe20000000012 */
[----:B------:R-:W-:Y:S01]  /*8430*/  IMAD.MOV.U32 R8, RZ, RZ, R47 ;  /* 0x000000ffff087224 */ /* 0x000fe200078e002f */
[----:B------:R-:W-:Y:S01]  /*8440*/  PRMT R17, R10, 0x7610, R17 ;  /* 0x000076100a117816 */ /* 0x000fe20000000011 */
[----:B------:R-:W-:Y:S01]  /*8450*/  IMAD.MOV.U32 R7, RZ, RZ, R40 ;  /* 0x000000ffff077224 */ /* 0x000fe200078e0028 */
[----:B------:R-:W-:-:S02]  /*8460*/  PRMT R21, R9, 0x7610, R21 ;  /* 0x0000761009157816 */ /* 0x000fc40000000015 */
[----:B------:R-:W-:Y:S01]  /*8470*/  PRMT R20, R8, 0x7610, R20 ;  /* 0x0000761008147816 */ /* 0x000fe20000000014 */
[----:B------:R-:W-:Y:S05]  /*8480*/  @P0 BRA `(.L_x_358) ;  /* 0x0000063000000947 */ /* 0x000fea0003800000 */
[----:B------:R-:W-:Y:S01]  /*8490*/  ISETP.GE.AND P0, PT, R16, c[0x0][0x27c], PT ;  /* 0x00009f0010007a0c */ /* 0x000fe20003f06270 */
[----:B------:R-:W-:-:S12]  /*84a0*/  BSSY B0, `(.L_x_359) ;  /* 0x0000030000007945 */ /* 0x000fd80003800000 */
[----:B------:R-:W-:Y:S05]  /*84b0*/  @P0 BRA `(.L_x_360) ;  /* 0x000002e000000947 */ /* 0x000fea0003800000 */
[----:B------:R-:W1:Y:S01]  /*84c0*/  LDS.128 R8, [R6+0x100] ;  /* 0x0001000006087984 */ /* 0x000e620000000c00 */
[----:B------:R-:W-:Y:S02]  /*84d0*/  SHF.R.U64 R75, R76, 0x10, R77 ;  /* 0x000000104c4b7819 */ /* 0x000fe4000000124d */
[----:B------:R-:W-:Y:S02]  /*84e0*/  SHF.R.U32.HI R74, RZ, 0x10, R81 ;  /* 0x00000010ff4a7819 */ /* 0x000fe40000011651 */
[----:B------:R-:W-:Y:S02]  /*84f0*/  SHF.R.U32.HI R76, RZ, 0x10, R77 ;  /* 0x00000010ff4c7819 */ /* 0x000fe4000001164d */
[----:B------:R-:W-:Y:S02]  /*8500*/  SHF.R.U64 R73, R80, 0x10, R81 ;  /* 0x0000001050497819 */ /* 0x000fe40000001251 */
[----:B------:R-:W-:Y:S02]  /*8510*/  PRMT R65, R65, 0x5410, R74 ;  /* 0x0000541041417816 */ /* 0x000fe4000000004a */
[----:B------:R-:W-:-:S02]  /*8520*/  PRMT R71, R71, 0x5410, R76 ;  /* 0x0000541047477816 */ /* 0x000fc4000000004c */
[----:B------:R-:W-:Y:S02]  /*8530*/  PRMT R70, R70, 0x5410, R73 ;  /* 0x0000541046467816 */ /* 0x000fe40000000049 */
[----:B------:R-:W-:Y:S02]  /*8540*/  PRMT R72, R72, 0x5410, R75 ;  /* 0x0000541048487816 */ /* 0x000fe4000000004b */
[----:B------:R-:W-:Y:S01]  /*8550*/  LOP3.LUT R80, R71, 0xffff0000, RZ, 0xc0, !PT ;  /* 0xffff000047507812 */ /* 0x000fe200078ec0ff */
[C---:B-1----:R-:W-:Y:S01]  /*8560*/  IMAD.U32 R74, R10.reuse, 0x10000, RZ ;  /* 0x000100000a4a7824 */ /* 0x042fe200078e00ff */
[----:B------:R-:W-:Y:S01]  /*8570*/  LOP3.LUT R73, R10, 0xffff0000, RZ, 0xc0, !PT ;  /* 0xffff00000a497812 */ /* 0x000fe200078ec0ff */
[----:B------:R-:W-:Y:S01]  /*8580*/  IMAD.U32 R10, R11, 0x10000, RZ ;  /* 0x000100000b0a7824 */ /* 0x000fe200078e00ff */
[C---:B------:R-:W-:Y:S02]  /*8590*/  SHF.L.U32 R79, R8.reuse, 0x10, RZ ;  /* 0x00000010084f7819 */ /* 0x040fe400000006ff */
[----:B------:R-:W-:Y:S01]  /*85a0*/  LOP3.LUT R77, R8, 0xffff0000, RZ, 0xc0, !PT ;  /* 0xffff0000084d7812 */ /* 0x000fe200078ec0ff */
[----:B------:R-:W-:Y:S01]  /*85b0*/  IMAD.U32 R8, R65, 0x10000, RZ ;  /* 0x0001000041087824 */ /* 0x000fe200078e00ff */
[----:B------:R-:W-:Y:S01]  /*85c0*/  LOP3.LUT R75, R11, 0xffff0000, RZ, 0xc0, !PT ;  /* 0xffff00000b4b7812 */ /* 0x000fe200078ec0ff */
[----:B------:R-:W-:Y:S01]  /*85d0*/  IMAD.U32 R11, R71, 0x10000, RZ ;  /* 0x00010000470b7824 */ /* 0x000fe200078e00ff */
[----:B------:R-:W-:Y:S01]  /*85e0*/  LOP3.LUT R65, R65, 0xffff0000, RZ, 0xc0, !PT ;  /* 0xffff000041417812 */ /* 0x000fe200078ec0ff */
[----:B------:R-:W-:Y:S01]  /*85f0*/  FMUL.FTZ R71, R73, R8 ;  /* 0x0000000849477220 */ /* 0x000fe20000410000 */
[----:B------:R-:W-:Y:S01]  /*8600*/  SHF.L.U32 R76, R9, 0x10, RZ ;  /* 0x00000010094c7819 */ /* 0x000fe200000006ff */
[----:B------:R-:W-:Y:S01]  /*8610*/  FMUL.FTZ R73, R73, R11 ;  /* 0x0000000b49497220 */ /* 0x000fe20000410000 */
[----:B------:R-:W-:Y:S01]  /*8620*/  LOP3.LUT R81, R9, 0xffff0000, RZ, 0xc0, !PT ;  /* 0xffff000009517812 */ /* 0x000fe200078ec0ff */
[----:B------:R-:W-:-:S02]  /*8630*/  FMUL.FTZ R9, R75, R65 ;  /* 0x000000414b097220 */ /* 0x000fc40000410000 */
[C---:B------:R-:W-:Y:S02]  /*8640*/  FFMA.FTZ R71, R74.reuse, R11, -R71 ;  /* 0x0000000b4a477223 */ /* 0x040fe40000010847 */
[----:B------:R-:W-:Y:S02]  /*8650*/  FFMA.FTZ R8, R74, R8, R73 ;  /* 0x000000084a087223 */ /* 0x000fe40000010049 */
[-C--:B------:R-:W-:Y:S02]  /*8660*/  FMUL.FTZ R75, R75, R80.reuse ;  /* 0x000000504b4b7220 */ /* 0x080fe40000410000 */
[----:B------:R-:W-:Y:S01]  /*8670*/  FFMA.FTZ R9, R10, R80, -R9 ;  /* 0x000000500a097223 */ /* 0x000fe20000010809 */
[----:B------:R-:W-:Y:S01]  /*8680*/  SHF.L.U32 R80, R72, 0x10, RZ ;  /* 0x0000001048507819 */ /* 0x000fe200000006ff */
[C---:B------:R-:W-:Y:S01]  /*8690*/  IMAD.U32 R74, R70.reuse, 0x10000, RZ ;  /* 0x00010000464a7824 */ /* 0x040fe200078e00ff */
[----:B------:R-:W-:Y:S01]  /*86a0*/  LOP3.LUT R70, R70, 0xffff0000, RZ, 0xc0, !PT ;  /* 0xffff000046467812 */ /* 0x000fe200078ec0ff */
[----:B------:R-:W-:Y:S01]  /*86b0*/  FFMA.FTZ R90, R10, R65, R75 ;  /* 0x000000410a5a7223 */ /* 0x000fe2000001004b */
[----:B------:R-:W-:Y:S01]  /*86c0*/  LOP3.LUT R72, R72, 0xffff0000, RZ, 0xc0, !PT ;  /* 0xffff000048487812 */ /* 0x000fe200078ec0ff */
[----:B------:R-:W-:-:S02]  /*86d0*/  FMUL.FTZ R10, R77, R74 ;  /* 0x0000004a4d0a7220 */ /* 0x000fc40000410000 */
[----:B------:R-:W-:Y:S02]  /*86e0*/  FMUL.FTZ R11, R81, R70 ;  /* 0x00000046510b7220 */ /* 0x000fe40000410000 */
[----:B------:R-:W-:Y:S02]  /*86f0*/  FMUL.FTZ R77, R77, R80 ;  /* 0x000000504d4d7220 */ /* 0x000fe40000410000 */
[----:B------:R-:W-:Y:S02]  /*8700*/  FMUL.FTZ R81, R81, R72 ;  /* 0x0000004851517220 */ /* 0x000fe40000410000 */
[C---:B------:R-:W-:Y:S01]  /*8710*/  FFMA.FTZ R80, R79.reuse, R80, -R10 ;  /* 0x000000504f507223 */ /* 0x040fe2000001080a */
[----:B------:R-:W-:Y:S01]  /*8720*/  F2FP.BF16.PACK_AB R10, R8, R71 ;  /* 0x00000047080a723e */ /* 0x000fe200000010ff */
[----:B------:R-:W-:Y:S02]  /*8730*/  FFMA.FTZ R77, R79, R74, R77 ;  /* 0x0000004a4f4d7223 */ /* 0x000fe4000001004d */
[----:B------:R-:W-:Y:S01]  /*8740*/  FFMA.FTZ R72, R76, R72, -R11 ;  /* 0x000000484c487223 */ /* 0x000fe2000001080b */
[----:B------:R-:W-:Y:S01]  /*8750*/  F2FP.BF16.PACK_AB R11, R90, R9 ;  /* 0x000000095a0b723e */ /* 0x000fe200000010ff */
[----:B------:R-:W-:Y:S01]  /*8760*/  FFMA.FTZ R81, R76, R70, R81 ;  /* 0x000000464c517223 */ /* 0x000fe20000010051 */
[----:B------:R-:W-:-:S04]  /*8770*/  F2FP.BF16.PACK_AB R8, R77, R80 ;  /* 0x000000504d08723e */ /* 0x000fc800000010ff */
[----:B------:R-:W-:-:S05]  /*8780*/  F2FP.BF16.PACK_AB R9, R81, R72 ;  /* 0x000000485109723e */ /* 0x000fca00000010ff */
[----:B------:R1:W-:Y:S02]  /*8790*/  STS.128 [R6+0x100], R8 ;  /* 0x0001000806007388 */ /* 0x0003e40000000c00 */
.L_x_360:
[----:B------:R-:W-:Y:S05]  /*87a0*/  BSYNC B0 ;  /* 0x0000000000007941 */ /* 0x000fea0003800000 */
.L_x_359:
[----:B-1----:R-:W-:-:S04]  /*87b0*/  IADD3 R8, R16, 0x20, RZ ;  /* 0x0000002010087810 */ /* 0x002fc80007ffe0ff */
[----:B------:R-:W-:-:S13]  /*87c0*/  ISETP.GE.AND P0, PT, R8, c[0x0][0x27c], PT ;  /* 0x00009f0008007a0c */ /* 0x000fda0003f06270 */
[----:B------:R-:W-:Y:S05]  /*87d0*/  @P0 BRA `(.L_x_358) ;  /* 0x000002e000000947 */ /* 0x000fea0003800000 */
[----:B------:R-:W1:Y:S01]  /*87e0*/  LDS.128 R8, [R6+0x4100] ;  /* 0x0041000006087984 */ /* 0x000e620000000c00 */
[--C-:B------:R-:W-:Y:S02]  /*87f0*/  SHF.R.U64 R71, R86, 0x10, R87.reuse ;  /* 0x0000001056477819 */ /* 0x100fe40000001257 */
[----:B------:R-:W-:Y:S02]  /*8800*/  SHF.R.U32.HI R86, RZ, 0x10, R87 ;  /* 0x00000010ff567819 */ /* 0x000fe40000011657 */
[--C-:B------:R-:W-:Y:S02]  /*8810*/  SHF.R.U64 R65, R88, 0x10, R89.reuse ;  /* 0x0000001058417819 */ /* 0x100fe40000001259 */
[----:B------:R-:W-:Y:S02]  /*8820*/  SHF.R.U32.HI R88, RZ, 0x10, R89 ;  /* 0x00000010ff587819 */ /* 0x000fe40000011659 */
[----:B------:R-:W-:Y:S02]  /*8830*/  PRMT R53, R53, 0x5410, R86 ;  /* 0x0000541035357816 */ /* 0x000fe40000000056 */
[----:B------:R-:W-:-:S02]  /*8840*/  PRMT R63, R63, 0x5410, R88 ;  /* 0x000054103f3f7816 */ /* 0x000fc40000000058 */
[----:B------:R-:W-:Y:S02]  /*8850*/  PRMT R64, R64, 0x5410, R65 ;  /* 0x0000541040407816 */ /* 0x000fe40000000041 */
[----:B------:R-:W-:Y:S02]  /*8860*/  PRMT R62, R62, 0x5410, R71 ;  /* 0x000054103e3e7816 */ /* 0x000fe40000000047 */
[----:B------:R-:W-:Y:S02]  /*8870*/  LOP3.LUT R75, R63, 0xffff0000, RZ, 0xc0, !PT ;  /* 0xffff00003f4b7812 */ /* 0x000fe400078ec0ff */
[----:B------:R-:W-:Y:S02]  /*8880*/  LOP3.LUT R77, R64, 0xffff0000, RZ, 0xc0, !PT ;  /* 0xffff0000404d7812 */ /* 0x000fe400078ec0ff */
[----:B-1----:R-:W-:Y:S01]  /*8890*/  SHF.L.U32 R74, R8, 0x10, RZ ;  /* 0x00000010084a7819 */ /* 0x002fe200000006ff */
[----:B------:R-:W-:Y:S01]  /*88a0*/  IMAD.U32 R70, R10, 0x10000, RZ ;  /* 0x000100000a467824 */ /* 0x000fe200078e00ff */
[----:B------:R-:W-:Y:S01]  /*88b0*/  LOP3.LUT R73, R8, 0xffff0000, RZ, 0xc0, !PT ;  /* 0xffff000008497812 */ /* 0x000fe200078ec0ff */
[----:B------:R-:W-:Y:S01]  /*88c0*/  IMAD.U32 R8, R53, 0x10000, RZ ;  /* 0x0001000035087824 */ /* 0x000fe200078e00ff */
[----:B------:R-:W-:Y:S01]  /*88d0*/  LOP3.LUT R65, R10, 0xffff0000, RZ, 0xc0, !PT ;  /* 0xffff00000a417812 */ /* 0x000fe200078ec0ff */
[C---:B------:R-:W-:Y:S01]  /*88e0*/  IMAD.U32 R10, R11.reuse, 0x10000, RZ ;  /* 0x000100000b0a7824 */ /* 0x040fe200078e00ff */
        /* <DEDUP_REMOVED lines=8> */
[-C--:B------:R-:W-:Y:S02]  /*8970*/  FMUL.FTZ R71, R71, R75.reuse ;  /* 0x0000004b47477220 */ /* 0x080fe40000410000 */
[----:B------:R-:W-:Y:S01]  /*8980*/  FFMA.FTZ R9, R10, R75, -R9 ;  /* 0x0000004b0a097223 */ /* 0x000fe20000010809 */
[----:B------:R-:W-:Y:S01]  /*8990*/  LOP3.LUT R75, R62, 0xffff0000, RZ, 0xc0, !PT ;  /* 0xffff00003e4b7812 */ /* 0x000fe200078ec0ff */
[C---:B------:R-:W-:Y:S02]  /*89a0*/  FFMA.FTZ R63, R70.reuse, R11, -R63 ;  /* 0x0000000b463f7223 */ /* 0x040fe4000001083f */
[----:B------:R-:W-:Y:S01]  /*89b0*/  FFMA.FTZ R8, R70, R8, R65 ;  /* 0x0000000846087223 */ /* 0x000fe20000010041 */
[----:B------:R-:W-:Y:S01]  /*89c0*/  SHF.L.U32 R65, R64, 0x10, RZ ;  /* 0x0000001040417819 */ /* 0x000fe200000006ff */
[----:B------:R-:W-:Y:S02]  /*89d0*/  IMAD.U32 R11, R62, 0x10000, RZ ;  /* 0x000100003e0b7824 */ /* 0x000fe400078e00ff */
[----:B------:R-:W-:-:S02]  /*89e0*/  FFMA.FTZ R62, R10, R53, R71 ;  /* 0x000000350a3e7223 */ /* 0x000fc40000010047 */
[C---:B------:R-:W-:Y:S02]  /*89f0*/  FMUL.FTZ R10, R73.reuse, R11 ;  /* 0x0000000b490a7220 */ /* 0x040fe40000410000 */
[C---:B------:R-:W-:Y:S02]  /*8a00*/  FMUL.FTZ R53, R76.reuse, R75 ;  /* 0x0000004b4c357220 */ /* 0x040fe40000410000 */
[----:B------:R-:W-:Y:S02]  /*8a10*/  FMUL.FTZ R73, R73, R65 ;  /* 0x0000004149497220 */ /* 0x000fe40000410000 */
        /* <DEDUP_REMOVED lines=10> */
.L_x_358:
[----:B------:R-:W-:Y:S05]  /*8ac0*/  BSYNC B1 ;  /* 0x0000000000017941 */ /* 0x000fea0003800000 */
.L_x_357:
[----:B-1----:R-:W-:Y:S01]  /*8ad0*/  IADD3 R8, R4, 0x20, RZ ;  /* 0x0000002004087810 */ /* 0x002fe20007ffe0ff */
[----:B------:R-:W-:Y:S03]  /*8ae0*/  BSSY B1, `(.L_x_361) ;  /* 0x0000066000017945 */ /* 0x000fe60003800000 */
[----:B------:R-:W-:-:S13]  /*8af0*/  ISETP.GE.AND P0, PT, R8, R25, PT ;  /* 0x000000190800720c */ /* 0x000fda0003f06270 */
[----:B------:R-:W-:Y:S05]  /*8b00*/  @P0 BRA `(.L_x_362) ;  /* 0x0000063000000947 */ /* 0x000fea0003800000 */
[----:B------:R-:W-:Y:S01]  /*8b10*/  ISETP.GE.AND P0, PT, R16, c[0x0][0x27c], PT ;  /* 0x00009f0010007a0c */ /* 0x000fe20003f06270 */
[----:B------:R-:W-:-:S12]  /*8b20*/  BSSY B0, `(.L_x_363) ;  /* 0x0000030000007945 */ /* 0x000fd80003800000 */
        /* <DEDUP_REMOVED lines=47> */
.L_x_364:
[----:B------:R-:W-:Y:S05]  /*8e20*/  BSYNC B0 ;  /* 0x0000000000007941 */ /* 0x000fea0003800000 */
.L_x_363:
        /* <DEDUP_REMOVED lines=49> */
.L_x_362:
[----:B------:R-:W-:Y:S05]  /*9140*/  BSYNC B1 ;  /* 0x0000000000017941 */ /* 0x000fea0003800000 */
.L_x_361:
        /* <DEDUP_REMOVED lines=53> */
.L_x_368:
[----:B------:R-:W-:Y:S05]  /*94a0*/  BSYNC B0 ;  /* 0x0000000000007941 */ /* 0x000fea0003800000 */
.L_x_367:
        /* <DEDUP_REMOVED lines=49> */
.L_x_366:
[----:B------:R-:W-:Y:S05]  /*97c0*/  BSYNC B1 ;  /* 0x0000000000017941 */ /* 0x000fea0003800000 */
.L_x_365:
[----:B-1----:R-:W-:-:S04]  /*97d0*/  IADD3 R8, R4, 0x60, RZ ;  /* 0x0000006004087810 */ /* 0x002fc80007ffe0ff */
[----:B------:R-:W-:-:S13]  /*97e0*/  ISETP.GE.AND P0, PT, R8, R25, PT ;  /* 0x000000190800720c */ /* 0x000fda0003f06270 */
[----:B------:R-:W-:Y:S05]  /*97f0*/  @P0 BRA `(.L_x_369) ;  /* 0x00002d6000000947 */ /* 0x000fea0003800000 */
[----:B------:R-:W-:Y:S01]  /*9800*/  ISETP.GE.AND P0, PT, R16, c[0x0][0x27c], PT ;  /* 0x00009f0010007a0c */ /* 0x000fe20003f06270 */
[----:B------:R-:W-:-:S12]  /*9810*/  BSSY B0, `(.L_x_370) ;  /* 0x0000030000007945 */ /* 0x000fd80003800000 */
[----:B------:R-:W-:Y:S05]  /*9820*/  @P0 BRA `(.L_x_371) ;  /* 0x000002e000000947 */ /* 0x000fea0003800000 */
[----:B------:R-:W1:Y:S01]  /*9830*/  LDS.128 R8, [R6+0x3100] ;  /* 0x0031000006087984 */ /* 0x000e620000000c00 */
[----:B------:R-:W-:Y:S02]  /*9840*/  SHF.R.U64 R26, R46, 0x10, R47 ;  /* 0x000000102e1a7819 */ /* 0x000fe4000000122f */
[----:B------:R-:W-:Y:S02]  /*9850*/  SHF.R.U64 R24, R48, 0x10, R49 ;  /* 0x0000001030187819 */ /* 0x000fe40000001231 */
[----:B------:R-:W-:Y:S02]  /*9860*/  SHF.R.U32.HI R47, RZ, 0x10, R47 ;  /* 0x00000010ff2f7819 */ /* 0x000fe4000001162f */
[----:B------:R-:W-:Y:S02]  /*9870*/  SHF.R.U32.HI R49, RZ, 0x10, R49 ;  /* 0x00000010ff317819 */ /* 0x000fe40000011631 */
[----:B------:R-:W-:Y:S02]  /*9880*/  PRMT R20, R20, 0x5410, R47 ;  /* 0x0000541014147816 */ /* 0x000fe4000000002f */
[----:B------:R-:W-:-:S02]  /*9890*/  PRMT R22, R22, 0x5410, R49 ;  /* 0x0000541016167816 */ /* 0x000fc40000000031 */
[----:B------:R-:W-:Y:S02]  /*98a0*/  PRMT R23, R23, 0x5410, R24 ;  /* 0x0000541017177816 */ /* 0x000fe40000000018 */
[----:B------:R-:W-:Y:S02]  /*98b0*/  PRMT R21, R21, 0x5410, R26 ;  /* 0x0000541015157816 */ /* 0x000fe4000000001a */
[----:B------:R-:W-:Y:S02]  /*98c0*/  LOP3.LUT R31, R20, 0xffff0000, RZ, 0xc0, !PT ;  /* 0xffff0000141f7812 */ /* 0x000fe400078ec0ff */
[----:B------:R-:W-:Y:S01]  /*98d0*/  LOP3.LUT R37, R22, 0xffff0000, RZ, 0xc0, !PT ;  /* 0xffff000016257812 */ /* 0x000fe200078ec0ff */
[C---:B-1----:R-:W-:Y:S01]  /*98e0*/  IMAD.U32 R25, R10.reuse, 0x10000, RZ ;  /* 0x000100000a197824 */ /* 0x042fe200078e00ff */
[----:B------:R-:W-:Y:S01]  /*98f0*/  LOP3.LUT R24, R10, 0xffff0000, RZ, 0xc0, !PT ;  /* 0xffff00000a187812 */ /* 0x000fe200078ec0ff */
[----:B------:R-:W-:Y:S01]  /*9900*/  IMAD.U32 R10, R11, 0x10000, RZ ;  /* 0x000100000b0a7824 */ /* 0x000fe200078e00ff */
[----:B------:R-:W-:-:S02]  /*9910*/  SHF.L.U32 R29, R8, 0x10, RZ ;  /* 0x00000010081d7819 */ /* 0x000fc400000006ff */
[----:B------:R-:W-:Y:S01]  /*9920*/  LOP3.LUT R28, R8, 0xffff0000, RZ, 0xc0, !PT ;  /* 0xffff0000081c7812 */ /* 0x000fe200078ec0ff */
[----:B------:R-:W-:Y:S01]  /*9930*/  IMAD.U32 R8, R20, 0x10000, RZ ;  /* 0x0001000014087824 */ /* 0x000fe200078e00ff */
[----:B------:R-:W-:Y:S01]  /*9940*/  LOP3.LUT R26, R11, 0xffff0000, RZ, 0xc0, !PT ;  /* 0xffff00000b1a7812 */ /* 0x000fe200078ec0ff */
[----:B------:R-:W-:Y:S01]  /*9950*/  IMAD.U32 R11, R22, 0x10000, RZ ;  /* 0x00010000160b7824 */ /* 0x000fe200078e00ff */
[C---:B------:R-:W-:Y:S01]  /*9960*/  SHF.L.U32 R27, R9.reuse, 0x10, RZ ;  /* 0x00000010091b7819 */ /* 0x040fe200000006ff */
[CC--:B------:R-:W-:Y:S01]  /*9970*/  FMUL.FTZ R20, R24.reuse, R8.reuse ;  /* 0x0000000818147220 */ /* 0x0c0fe20000410000 */
[----:B------:R-:W-:Y:S01]  /*9980*/  LOP3.LUT R22, R9, 0xffff0000, RZ, 0xc0, !PT ;  /* 0xffff000009167812 */ /* 0x000fe200078ec0ff */
[-C--:B------:R-:W-:Y:S02]  /*9990*/  FMUL.FTZ R24, R24, R11.reuse ;  /* 0x0000000b18187220 */ /* 0x080fe40000410000 */
[----:B------:R-:W-:Y:S01]  /*99a0*/  FFMA.FTZ R20, R25, R11, -R20 ;  /* 0x0000000b19147223 */ /* 0x000fe20000010814 */
[----:B------:R-:W-:Y:S01]  /*99b0*/  SHF.L.U32 R11, R23, 0x10, RZ ;  /* 0x00000010170b7819 */ /* 0x000fe200000006ff */
[----:B------:R-:W-:Y:S01]  /*99c0*/  FFMA.FTZ R25, R25, R8, R24 ;  /* 0x0000000819197223 */ /* 0x000fe20000010018 */
[----:B------:R-:W-:Y:S01]  /*99d0*/  LOP3.LUT R23, R23, 0xffff0000, RZ, 0xc0, !PT ;  /* 0xffff000017177812 */ /* 0x000fe200078ec0ff */
[----:B------:R-:W-:-:S02]  /*99e0*/  FMUL.FTZ R9, R26, R31 ;  /* 0x0000001f1a097220 */ /* 0x000fc40000410000 */
[C---:B------:R-:W-:Y:S01]  /*99f0*/  IMAD.U32 R8, R21.reuse, 0x10000, RZ ;  /* 0x0001000015087824 */ /* 0x040fe200078e00ff */
[----:B------:R-:W-:Y:S01]  /*9a00*/  LOP3.LUT R21, R21, 0xffff0000, RZ, 0xc0, !PT ;  /* 0xffff000015157812 */ /* 0x000fe200078ec0ff */
[-C--:B------:R-:W-:Y:S02]  /*9a10*/  FMUL.FTZ R26, R26, R37.reuse ;  /* 0x000000251a1a7220 */ /* 0x080fe40000410000 */
[C---:B------:R-:W-:Y:S02]  /*9a20*/  FFMA.FTZ R9, R10.reuse, R37, -R9 ;  /* 0x000000250a097223 */ /* 0x040fe40000010809 */
[----:B------:R-:W-:Y:S02]  /*9a30*/  FFMA.FTZ R26, R10, R31, R26 ;  /* 0x0000001f0a1a7223 */ /* 0x000fe4000001001a */
[----:B------:R-:W-:Y:S02]  /*9a40*/  FMUL.FTZ R10, R28, R8 ;  /* 0x000000081c0a7220 */ /* 0x000fe40000410000 */
[----:B------:R-:W-:-:S02]  /*9a50*/  FMUL.FTZ R24, R22, R21 ;  /* 0x0000001516187220 */ /* 0x000fc40000410000 */
[----:B------:R-:W-:Y:S02]  /*9a60*/  FMUL.FTZ R28, R28, R11 ;  /* 0x0000000b1c1c7220 */ /* 0x000fe40000410000 */
[----:B------:R-:W-:Y:S02]  /*9a70*/  FMUL.FTZ R22, R22, R23 ;  /* 0x0000001716167220 */ /* 0x000fe40000410000 */
[C---:B------:R-:W-:Y:S01]  /*9a80*/  FFMA.FTZ R30, R29.reuse, R11, -R10 ;  /* 0x0000000b1d1e7223 */ /* 0x040fe2000001080a */
[----:B------:R-:W-:Y:S01]  /*9a90*/  F2FP.BF16.PACK_AB R11, R26, R9 ;  /* 0x000000091a0b723e */ /* 0x000fe200000010ff */
[----:B------:R-:W-:Y:S01]  /*9aa0*/  FFMA.FTZ R29, R29, R8, R28 ;  /* 0x000000081d1d7223 */ /* 0x000fe2000001001c */
[----:B------:R-:W-:Y:S01]  /*9ab0*/  F2FP.BF16.PACK_AB R10, R25, R20 ;  /* 0x00000014190a723e */ /* 0x000fe200000010ff */
[C---:B------:R-:W-:Y:S02]  /*9ac0*/  FFMA.FTZ R24, R27.reuse, R23, -R24 ;  /* 0x000000171b187223 */ /* 0x040fe40000010818 */
[----:B------:R-:W-:Y:S01]  /*9ad0*/  FFMA.FTZ R21, R27, R21, R22 ;  /* 0x000000151b157223 */ /* 0x000fe20000010016 */
[----:B------:R-:W-:-:S04]  /*9ae0*/  F2FP.BF16.PACK_AB R8, R29, R30 ;  /* 0x0000001e1d08723e */ /* 0x000fc800000010ff */
[----:B------:R-:W-:-:S05]  /*9af0*/  F2FP.BF16.PACK_AB R9, R21, R24 ;  /* 0x000000181509723e */ /* 0x000fca00000010ff */
[----:B------:R1:W-:Y:S02]  /*9b00*/  STS.128 [R6+0x3100], R8 ;  /* 0x0031000806007388 */ /* 0x0003e40000000c00 */
.L_x_371:
[----:B------:R-:W-:Y:S05]  /*9b10*/  BSYNC B0 ;  /* 0x0000000000007941 */ /* 0x000fea0003800000 */
.L_x_370:
[----:B------:R-:W-:-:S04]  /*9b20*/  IADD3 R16, R16, 0x20, RZ ;  /* 0x0000002010107810 */ /* 0x000fc80007ffe0ff */
[----:B------:R-:W-:-:S13]  /*9b30*/  ISETP.GE.AND P0, PT, R16, c[0x0][0x27c], PT ;  /* 0x00009f0010007a0c */ /* 0x000fda0003f06270 */
[----:B------:R-:W-:Y:S05]  /*9b40*/  @P0 BRA `(.L_x_369) ;  /* 0x00002a1000000947 */ /* 0x000fea0003800000 */
[----:B-1----:R-:W1:Y:S01]  /*9b50*/  LDS.128 R8, [R6+0x7100] ;  /* 0x0071000006087984 */ /* 0x002e620000000c00 */
[----:B------:R-:W-:Y:S02]  /*9b60*/  SHF.R.U64 R21, R38, 0x10, R39 ;  /* 0x0000001026157819 */ /* 0x000fe40000001227 */
[----:B------:R-:W-:Y:S02]  /*9b70*/  SHF.R.U64 R16, R40, 0x10, R41 ;  /* 0x0000001028107819 */ /* 0x000fe40000001229 */
[----:B------:R-:W-:Y:S02]  /*9b80*/  SHF.R.U32.HI R38, RZ, 0x10, R39 ;  /* 0x00000010ff267819 */ /* 0x000fe40000011627 */
[----:B------:R-:W-:Y:S02]  /*9b90*/  SHF.R.U32.HI R40, RZ, 0x10, R41 ;  /* 0x00000010ff287819 */ /* 0x000fe40000011629 */
[----:B------:R-:W-:Y:S02]  /*9ba0*/  PRMT R17, R17, 0x5410, R38 ;  /* 0x0000541011117816 */ /* 0x000fe40000000026 */
[----:B------:R-:W-:-:S02]  /*9bb0*/  PRMT R19, R19, 0x5410, R40 ;  /* 0x0000541013137816 */ /* 0x000fc40000000028 */
[----:B------:R-:W-:Y:S02]  /*9bc0*/  PRMT R7, R7, 0x5410, R16 ;  /* 0x0000541007077816 */ /* 0x000fe40000000010 */
[----:B------:R-:W-:Y:S01]  /*9bd0*/  PRMT R18, R18, 0x5410, R21 ;  /* 0x0000541012127816 */ /* 0x000fe20000000015 */
[C---:B------:R-:W-:Y:S01]  /*9be0*/  IMAD.U32 R21, R19.reuse, 0x10000, RZ ;  /* 0x0001000013157824 */ /* 0x040fe200078e00ff */
[----:B------:R-:W-:Y:S01]  /*9bf0*/  LOP3.LUT R25, R19, 0xffff0000, RZ, 0xc0, !PT ;  /* 0xffff000013197812 */ /* 0x000fe200078ec0ff */
[C---:B-1----:R-:W-:Y:S01]  /*9c00*/  IMAD.U32 R20, R10.reuse, 0x10000, RZ ;  /* 0x000100000a147824 */ /* 0x042fe200078e00ff */
[----:B------:R-:W-:Y:S01]  /*9c10*/  LOP3.LUT R16, R10, 0xffff0000, RZ, 0xc0, !PT ;  /* 0xffff00000a107812 */ /* 0x000fe200078ec0ff */
[C---:B------:R-:W-:Y:S01]  /*9c20*/  IMAD.U32 R10, R11.reuse, 0x10000, RZ ;  /* 0x000100000b0a7824 */ /* 0x040fe200078e00ff */
[----:B------:R-:W-:Y:S01]  /*9c30*/  LOP3.LUT R22, R11, 0xffff0000, RZ, 0xc0, !PT ;  /* 0xffff00000b167812 */ /* 0x000fe200078ec0ff */
[C---:B------:R-:W-:Y:S01]  /*9c40*/  IMAD.U32 R11, R17.reuse, 0x10000, RZ ;  /* 0x00010000110b7824 */ /* 0x040fe200078e00ff */
[----:B------:R-:W-:-:S02]  /*9c50*/  LOP3.LUT R17, R17, 0xffff0000, RZ, 0xc0, !PT ;  /* 0xffff000011117812 */ /* 0x000fc400078ec0ff */
[----:B------:R-:W-:Y:S01]  /*9c60*/  SHF.L.U32 R24, R8, 0x10, RZ ;  /* 0x0000001008187819 */ /* 0x000fe200000006ff */
[----:B------:R-:W-:Y:S01]  /*9c70*/  FMUL.FTZ R19, R16, R11 ;  /* 0x0000000b10137220 */ /* 0x000fe20000410000 */
[----:B------:R-:W-:Y:S01]  /*9c80*/  LOP3.LUT R23, R8, 0xffff0000, RZ, 0xc0, !PT ;  /* 0xffff000008177812 */ /* 0x000fe200078ec0ff */
[-C--:B------:R-:W-:Y:S01]  /*9c90*/  FMUL.FTZ R16, R16, R21.reuse ;  /* 0x0000001510107220 */ /* 0x080fe20000410000 */
[C---:B------:R-:W-:Y:S01]  /*9ca0*/  SHF.L.U32 R8, R9.reuse, 0x10, RZ ;  /* 0x0000001009087819 */ /* 0x040fe200000006ff */
[----:B------:R-:W-:Y:S01]  /*9cb0*/  FFMA.FTZ R19, R20, R21, -R19 ;  /* 0x0000001514137223 */ /* 0x000fe20000010813 */
[----:B------:R-:W-:Y:S01]  /*9cc0*/  LOP3.LUT R26, R9, 0xffff0000, RZ, 0xc0, !PT ;  /* 0xffff0000091a7812 */ /* 0x000fe200078ec0ff */
[----:B------:R-:W-:Y:S01]  /*9cd0*/  FMUL.FTZ R9, R22, R17 ;  /* 0x0000001116097220 */ /* 0x000fe20000410000 */
[----:B------:R-:W-:Y:S01]  /*9ce0*/  LOP3.LUT R21, R18, 0xffff0000, RZ, 0xc0, !PT ;  /* 0xffff000012157812 */ /* 0x000fe200078ec0ff */
[----:B------:R-:W-:Y:S01]  /*9cf0*/  FFMA.FTZ R16, R20, R11, R16 ;  /* 0x0000000b14107223 */ /* 0x000fe20000010010 */
[C---:B------:R-:W-:Y:S01]  /*9d00*/  SHF.L.U32 R20, R7.reuse, 0x10, RZ ;  /* 0x0000001007147819 */ /* 0x040fe200000006ff */
[----:B------:R-:W-:Y:S01]  /*9d10*/  FMUL.FTZ R22, R22, R25 ;  /* 0x0000001916167220 */ /* 0x000fe20000410000 */
[----:B------:R-:W-:Y:S01]  /*9d20*/  LOP3.LUT R7, R7, 0xffff0000, RZ, 0xc0, !PT ;  /* 0xffff000007077812 */ /* 0x000fe200078ec0ff */
[----:B------:R-:W-:-:S02]  /*9d30*/  IMAD.U32 R11, R18, 0x10000, RZ ;  /* 0x00010000120b7824 */ /* 0x000fc400078e00ff */
[C---:B------:R-:W-:Y:S02]  /*9d40*/  FFMA.FTZ R9, R10.reuse, R25, -R9 ;  /* 0x000000190a097223 */ /* 0x040fe40000010809 */
[----:B------:R-:W-:Y:S02]  /*9d50*/  FFMA.FTZ R22, R10, R17, R22 ;  /* 0x000000110a167223 */ /* 0x000fe40000010016 */
[C---:B------:R-:W-:Y:S02]  /*9d60*/  FMUL.FTZ R17, R23.reuse, R11 ;  /* 0x0000000b17117220 */ /* 0x040fe40000410000 */
[C---:B------:R-:W-:Y:S02]  /*9d70*/  FMUL.FTZ R10, R26.reuse, R21 ;  /* 0x000000151a0a7220 */ /* 0x040fe40000410000 */
[----:B------:R-:W-:Y:S02]  /*9d80*/  FMUL.FTZ R23, R23, R20 ;  /* 0x0000001417177220 */ /* 0x000fe40000410000 */
[----:B------:R-:W-:-:S02]  /*9d90*/  FMUL.FTZ R26, R26, R7 ;  /* 0x000000071a1a7220 */ /* 0x000fc40000410000 */
[C---:B------:R-:W-:Y:S02]  /*9da0*/  FFMA.FTZ R17, R24.reuse, R20, -R17 ;  /* 0x0000001418117223 */ /* 0x040fe40000010811 */
[----:B------:R-:W-:Y:S01]  /*9db0*/  FFMA.FTZ R24, R24, R11, R23 ;  /* 0x0000000b18187223 */ /* 0x000fe20000010017 */
[----:B------:R-:W-:Y:S01]  /*9dc0*/  F2FP.BF16.PACK_AB R11, R22, R9 ;  /* 0x00000009160b723e */ /* 0x000fe200000010ff */
[----:B------:R-:W-:Y:S01]  /*9dd0*/  FFMA.FTZ R7, R8, R7, -R10 ;  /* 0x0000000708077223 */ /* 0x000fe2000001080a */
[----:B------:R-:W-:Y:S01]  /*9de0*/  F2FP.BF16.PACK_AB R10, R16, R19 ;  /* 0x00000013100a723e */ /* 0x000fe200000010ff */
[----:B------:R-:W-:Y:S01]  /*9df0*/  FFMA.FTZ R26, R8, R21, R26 ;  /* 0x00000015081a7223 */ /* 0x000fe2000001001a */
[----:B------:R-:W-:-:S04]  /*9e00*/  F2FP.BF16.PACK_AB R8, R24, R17 ;  /* 0x000000111808723e */ /* 0x000fc800000010ff */
[----:B------:R-:W-:-:S05]  /*9e10*/  F2FP.BF16.PACK_AB R9, R26, R7 ;  /* 0x000000071a09723e */ /* 0x000fca00000010ff */
[----:B------:R1:W-:Y:S01]  /*9e20*/  STS.128 [R6+0x7100], R8 ;  /* 0x0071000806007388 */ /* 0x0003e20000000c00 */
[----:B------:R-:W-:Y:S05]  /*9e30*/  BRA `(.L_x_369) ;  /* 0x0000272000007947 */ /* 0x000fea0003800000 */
.L_x_348:
[----:B------:R-:W-:Y:S01]  /*9e40*/  ISETP.NE.AND P0, PT, R209, 0x1, PT ;  /* 0x00000001d100780c */ /* 0x000fe20003f05270 */
[----:B------:R-:W-:Y:S01]  /*9e50*/  IMAD.MOV.U32 R21, RZ, RZ, R25 ;  /* 0x000000ffff157224 */ /* 0x000fe200078e0019 */
[----:B------:R-:W-:Y:S01]  /*9e60*/  CS2R R54, SRZ ;  /* 0x0000000000367805 */ /* 0x000fe2000001ff00 */
[----:B------:R-:W-:-:S10]  /*9e70*/  CS2R R52, SRZ ;  /* 0x0000000000347805 */ /* 0x000fd4000001ff00 */
        /* <DEDUP_REMOVED lines=8> */
[----:B------:R-:W-:Y:S02]  /*9f00*/  IMAD R16, R7, c[0x0][0x294], R16 ;  /* 0x0000a50007107a24 */ /* 0x000fe400078e0210 */
[----:B------:R-:W-:Y:S02]  /*9f10*/  IMAD.IADD R18, R21, 0x1, R18 ;  /* 0x0000000115127824 */ /* 0x000fe400078e0212 */
[----:B------:R-:W-:-:S02]  /*9f20*/  IMAD.MOV.U32 R21, RZ, RZ, R19 ;  /* 0x000000ffff157224 */ /* 0x000fc400078e0013 */
[----:B------:R-:W1:Y:S01]  /*9f30*/  SHFL.IDX PT, R19, R17, RZ, 0x181f ;  /* 0x00181fff11137589 */ /* 0x000e6200000e0000 */
[----:B------:R-:W-:Y:S01]  /*9f40*/  LEA.HI.X R18, R20, c[0x0][0x274], R18, 0x1, P0 ;  /* 0x00009d0014127a11 */ /* 0x000fe200000f0c12 */
[----:B------:R-:W-:-:S04]  /*9f50*/  IMAD.MOV.U32 R20, RZ, RZ, R22 ;  /* 0x000000ffff147224 */ /* 0x000fc800078e0016 */
[----:B------:R-:W-:-:S04]  /*9f60*/  IMAD.WIDE.U32 R20, R7, c[0x0][0x290], R20 ;  /* 0x0000a40007147a25 */ /* 0x000fc800078e0014 */
[----:B------:R-:W-:Y:S01]  /*9f70*/  IMAD.IADD R16, R21, 0x1, R16 ;  /* 0x0000000115107824 */ /* 0x000fe200078e0210 */
[----:B------:R-:W-:-:S04]  /*9f80*/  LEA R7, P0, R20, c[0x0][0x288], 0x1 ;  /* 0x0000a20014077a11 */ /* 0x000fc800078008ff */
[----:B------:R-:W-:Y:S02]  /*9f90*/  LEA.HI.X R16, R20, c[0x0][0x28c], R16, 0x1, P0 ;  /* 0x0000a30014107a11 */ /* 0x000fe400000f0c10 */
[----:B------:R-:W2:Y:S01]  /*9fa0*/  SHFL.IDX PT, R20, R18, RZ, 0x181f ;  /* 0x00181fff12147589 */ /* 0x000ea200000e0000 */
[----:B------:R-:W-:-:S13]  /*9fb0*/  ISETP.GE.OR P0, PT, R82, c[0x0][0x27c], P4 ;  /* 0x00009f0052007a0c */ /* 0x000fda0002706670 */
[C---:B------:R-:W-:Y:S02]  /*9fc0*/  @!P0 SHF.L.U32 R22, R82.reuse, 0x1, RZ ;  /* 0x0000000152168819 */ /* 0x040fe400000006ff */
[----:B------:R-:W-:Y:S02]  /*9fd0*/  @!P0 SHF.L.U64.HI R21, R82, 0x1, R83 ;  /* 0x0000000152158819 */ /* 0x000fe40000010253 */
[----:B-1----:R-:W-:Y:S02]  /*9fe0*/  @!P0 IADD3 R24, P1, R19, R22, RZ ;  /* 0x0000001613188210 */ /* 0x002fe40007f3e0ff */
[----:B------:R-:W1:Y:S03]  /*9ff0*/  SHFL.IDX PT, R19, R7, RZ, 0x181f ;  /* 0x00181fff07137589 */ /* 0x000e6600000e0000 */
[----:B--2---:R-:W-:Y:S02]  /*a000*/  @!P0 IMAD.X R25, R20, 0x1, R21, P1 ;  /* 0x0000000114198824 */ /* 0x004fe400008e0615 */
[----:B------:R-:W2:Y:S01]  /*a010*/  SHFL.IDX PT, R20, R16, RZ, 0x181f ;  /* 0x00181fff10147589 */ /* 0x000ea200000e0000 */
[----:B------:R-:W-:Y:S01]  /*a020*/  CS2R R50, SRZ ;  /* 0x0000000000327805 */ /* 0x000fe2000001ff00 */
[----:B------:R-:W-:-:S02]  /*a030*/  CS2R R48, SRZ ;  /* 0x0000000000307805 */ /* 0x000fc4000001ff00 */
[----:B------:R-:W3:Y:S01]  /*a040*/  @!P0 LD.E.128 R52, [R24.64] ;  /* 0x0000001018348980 */ /* 0x000ee2000c101d00 */
[----:B-1----:R-:W-:-:S05]  /*a050*/  @!P0 IADD3 R26, P1, R19, R22, RZ ;  /* 0x00000016131a8210 */ /* 0x002fca0007f3e0ff */
[----:B--2---:R-:W-:-:S05]  /*a060*/  @!P0 IMAD.X R27, R20, 0x1, R21, P1 ;  /* 0x00000001141b8824 */ /* 0x004fca00008e0615 */
[----:B------:R-:W2:Y:S01]  /*a070*/  @!P0 LD.E.128 R48, [R26.64] ;  /* 0x000000101a308980 */ /* 0x000ea2000c101d00 */
[----:B------:R-:W-:Y:S01]  /*a080*/  BSSY B0, `(.L_x_372) ;  /* 0x0000027000007945 */ /* 0x000fe20003800000 */
[----:B------:R-:W-:Y:S01]  /*a090*/  CS2R R46, SRZ ;  /* 0x00000000002e7805 */ /* 0x000fe2000001ff00 */
[----:B------:R-:W-:Y:S01]  /*a0a0*/  CS2R R44, SRZ ;  /* 0x00000000002c7805 */ /* 0x000fe2000001ff00 */
[----:B------:R-:W-:Y:S01]  /*a0b0*/  CS2R R42, SRZ ;  /* 0x00000000002a7805 */ /* 0x000fe2000001ff00 */
[----:B------:R-:W-:Y:S01]  /*a0c0*/  CS2R R40, SRZ ;  /* 0x0000000000287805 */ /* 0x000fe2000001ff00 */
[----:B------:R-:W-:Y:S01]  /*a0d0*/  ISETP.GE.AND P1, PT, R82, c[0x0][0x27c], PT ;  /* 0x00009f0052007a0c */ /* 0x000fe20003f26270 */
[----:B---3--:R-:W-:Y:S01]  /*a0e0*/  IMAD.MOV.U32 R22, RZ, RZ, R54 ;  /* 0x000000ffff167224 */ /* 0x008fe200078e0036 */
[----:B------:R-:W-:Y:S01]  /*a0f0*/  MOV R21, R55 ;  /* 0x0000003700157202 */ /* 0x000fe20000000f00 */
[----:B------:R-:W-:Y:S02]  /*a100*/  IMAD.MOV.U32 R20, RZ, RZ, R52 ;  /* 0x000000ffff147224 */ /* 0x000fe400078e0034 */
[----:B------:R-:W-:Y:S01]  /*a110*/  IMAD.MOV.U32 R19, RZ, RZ, R53 ;  /* 0x000000ffff137224 */ /* 0x000fe200078e0035 */
[----:B------:R-:W-:-:S02]  /*a120*/  PRMT R91, R22, 0x7610, R91 ;  /* 0x00007610165b7816 */ /* 0x000fc4000000005b */
[----:B------:R-:W-:Y:S01]  /*a130*/  PRMT R90, R21, 0x7610, R90 ;  /* 0x00007610155a7816 */ /* 0x000fe2000000005a */
[----:B------:R1:W3:Y:S01]  /*a140*/  SHFL.IDX PT, R22, R18, 0x1, 0x181f ;  /* 0x00381f0012167f89 */ /* 0x0002e200000e0000 */
[----:B------:R-:W-:Y:S02]  /*a150*/  PRMT R89, R20, 0x7610, R89 ;  /* 0x0000761014597816 */ /* 0x000fe40000000059 */
[----:B------:R-:W-:Y:S01]  /*a160*/  PRMT R88, R19, 0x7610, R88 ;  /* 0x0000761013587816 */ /* 0x000fe20000000058 */
[----:B------:R1:W4:Y:S04]  /*a170*/  SHFL.IDX PT, R21, R17, 0x1, 0x181f ;  /* 0x00381f0011157f89 */ /* 0x00032800000e0000 */
[----:B------:R1:W1:Y:S04]  /*a180*/  SHFL.IDX PT, R19, R7, 0x1, 0x181f ;  /* 0x00381f0007137f89 */ /* 0x00026800000e0000 */
[----:B------:R1:W1:Y:S01]  /*a190*/  SHFL.IDX PT, R20, R16, 0x1, 0x181f ;  /* 0x00381f0010147f89 */ /* 0x00026200000e0000 */
[----:B--2---:R-:W-:Y:S01]  /*a1a0*/  IMAD.MOV.U32 R26, RZ, RZ, R50 ;  /* 0x000000ffff1a7224 */ /* 0x004fe200078e0032 */
[----:B------:R-:W-:Y:S01]  /*a1b0*/  MOV R25, R51 ;  /* 0x0000003300197202 */ /* 0x000fe20000000f00 */
[----:B------:R-:W-:-:S02]  /*a1c0*/  IMAD.MOV.U32 R24, RZ, RZ, R48 ;  /* 0x000000ffff187224 */ /* 0x000fc400078e0030 */
[----:B------:R-:W-:Y:S01]  /*a1d0*/  IMAD.MOV.U32 R23, RZ, RZ, R49 ;  /* 0x000000ffff177224 */ /* 0x000fe200078e0031 */
[----:B------:R-:W-:Y:S02]  /*a1e0*/  PRMT R87, R26, 0x7610, R87 ;  /* 0x000076101a577816 */ /* 0x000fe40000000057 */
[----:B------:R-:W-:Y:S02]  /*a1f0*/  PRMT R86, R25, 0x7610, R86 ;  /* 0x0000761019567816 */ /* 0x000fe40000000056 */
[----:B------:R-:W-:Y:S02]  /*a200*/  PRMT R85, R24, 0x7610, R85 ;  /* 0x0000761018557816 */ /* 0x000fe40000000055 */
[----:B------:R-:W-:Y:S01]  /*a210*/  PRMT R84, R23, 0x7610, R84 ;  /* 0x0000761017547816 */ /* 0x000fe20000000054 */
[----:B------:R-:W-:Y:S05]  /*a220*/  @P3 BRA `(.L_x_373) ;  /* 0x000000c000003947 */ /* 0x000fea0003800000 */
[----:B---34-:R-:W-:Y:S01]  /*a230*/  CS2R R44, SRZ ;  /* 0x00000000002c7805 */ /* 0x018fe2000001ff00 */
[----:B------:R-:W-:Y:S01]  /*a240*/  CS2R R42, SRZ ;  /* 0x00000000002a7805 */ /* 0x000fe2000001ff00 */
[----:B------:R-:W-:Y:S01]  /*a250*/  CS2R R40, SRZ ;  /* 0x0000000000287805 */ /* 0x000fe2000001ff00 */
[----:B------:R-:W-:Y:S05]  /*a260*/  @P1 BRA `(.L_x_373) ;  /* 0x0000008000001947 */ /* 0x000fea0003800000 */
[C---:B------:R-:W-:Y:S01]  /*a270*/  IMAD.SHL.U32 R24, R82.reuse, 0x2, RZ ;  /* 0x0000000252187824 */ /* 0x040fe200078e00ff */
[----:B------:R-:W-:-:S04]  /*a280*/  SHF.L.U64.HI R23, R82, 0x1, R83 ;  /* 0x0000000152177819 */ /* 0x000fc80000010253 */
[----:B------:R-:W-:-:S05]  /*a290*/  IADD3 R44, P0, R21, R24, RZ ;  /* 0x00000018152c7210 */ /* 0x000fca0007f1e0ff */
[----:B------:R-:W-:Y:S01]  /*a2a0*/  IMAD.X R45, R22, 0x1, R23, P0 ;  /* 0x00000001162d7824 */ /* 0x000fe200000e0617 */
[----:B-1----:R-:W-:-:S05]  /*a2b0*/  IADD3 R24, P0, R19, R24, RZ ;  /* 0x0000001813187210 */ /* 0x002fca0007f1e0ff */
[----:B------:R-:W-:Y:S01]  /*a2c0*/  IMAD.X R25, R20, 0x1, R23, P0 ;  /* 0x0000000114197824 */ /* 0x000fe200000e0617 */
[----:B------:R-:W5:Y:S04]  /*a2d0*/  LD.E.128 R44, [R44.64] ;  /* 0x000000102c2c7980 */ /* 0x000f68000c101d00 */
[----:B------:R1:W5:Y:S03]  /*a2e0*/  LD.E.128 R40, [R24.64] ;  /* 0x0000001018287980 */ /* 0x000366000c101d00 */
.L_x_373:
[----:B---34-:R-:W-:Y:S05]  /*a2f0*/  BSYNC B0 ;  /* 0x0000000000007941 */ /* 0x018fea0003800000 */
.L_x_372:
[----:B------:R-:W2:Y:S01]  /*a300*/  SHFL.IDX PT, R22, R17, 0x2, 0x181f ;  /* 0x00581f0011167f89 */ /* 0x000ea200000e0000 */
[C---:B------:R-:W-:Y:S01]  /*a310*/  ISETP.GE.OR P0, PT, R82.reuse, c[0x0][0x27c], P5 ;  /* 0x00009f0052007a0c */ /* 0x040fe20002f06670 */
[----:B------:R-:W-:Y:S01]  /*a320*/  CS2R R38, SRZ ;  /* 0x0000000000267805 */ /* 0x000fe2000001ff00 */
[----:B------:R-:W-:Y:S01]  /*a330*/  CS2R R36, SRZ ;  /* 0x0000000000247805 */ /* 0x000fe2000001ff00 */
[----:B------:R-:W3:Y:S10]  /*a340*/  SHFL.IDX PT, R21, R18, 0x2, 0x181f ;  /* 0x00581f0012157f89 */ /* 0x000ef400000e0000 */
[C---:B-1----:R-:W-:Y:S01]  /*a350*/  @!P0 IMAD.SHL.U32 R19, R82.reuse, 0x2, RZ ;  /* 0x0000000252138824 */ /* 0x042fe200078e00ff */
[----:B------:R-:W-:-:S04]  /*a360*/  @!P0 SHF.L.U64.HI R20, R82, 0x1, R83 ;  /* 0x0000000152148819 */ /* 0x000fc80000010253 */
[-C--:B--2---:R-:W-:Y:S02]  /*a370*/  @!P0 IADD3 R24, P2, R22, R19.reuse, RZ ;  /* 0x0000001316188210 */ /* 0x084fe40007f5e0ff */
[----:B------:R-:W1:Y:S03]  /*a380*/  SHFL.IDX PT, R22, R7, 0x2, 0x181f ;  /* 0x00581f0007167f89 */ /* 0x000e6600000e0000 */
[----:B---3--:R-:W-:Y:S02]  /*a390*/  @!P0 IMAD.X R25, R21, 0x1, R20, P2 ;  /* 0x0000000115198824 */ /* 0x008fe400010e0614 */
[----:B------:R-:W2:Y:S01]  /*a3a0*/  SHFL.IDX PT, R21, R16, 0x2, 0x181f ;  /* 0x00581f0010157f89 */ /* 0x000ea200000e0000 */
[----:B------:R-:W-:Y:S01]  /*a3b0*/  CS2R R30, SRZ ;  /* 0x00000000001e7805 */ /* 0x000fe2000001ff00 */
[----:B------:R-:W-:Y:S02]  /*a3c0*/  CS2R R28, SRZ ;  /* 0x00000000001c7805 */ /* 0x000fe4000001ff00 */
[----:B------:R3:W4:Y:S01]  /*a3d0*/  @!P0 LD.E.128 R36, [R24.64] ;  /* 0x0000001018248980 */ /* 0x000722000c101d00 */
[----:B-1----:R-:W-:-:S05]  /*a3e0*/  @!P0 IADD3 R26, P2, R22, R19, RZ ;  /* 0x00000013161a8210 */ /* 0x002fca0007f5e0ff */
[----:B--2---:R-:W-:-:S05]  /*a3f0*/  @!P0 IMAD.X R27, R21, 0x1, R20, P2 ;  /* 0x00000001151b8824 */ /* 0x004fca00010e0614 */
[----:B------:R1:W2:Y:S01]  /*a400*/  @!P0 LD.E.128 R28, [R26.64] ;  /* 0x000000101a1c8980 */ /* 0x0002a2000c101d00 */
[----:B-----5:R-:W-:Y:S02]  /*a410*/  IMAD.MOV.U32 R22, RZ, RZ, R46 ;  /* 0x000000ffff167224 */ /* 0x020fe400078e002e */
[----:B------:R-:W-:Y:S02]  /*a420*/  IMAD.MOV.U32 R21, RZ, RZ, R47 ;  /* 0x000000ffff157224 */ /* 0x000fe400078e002f */
        /* <DEDUP_REMOVED lines=10> */
[----:B------:R-:W-:-:S02]  /*a4d0*/  PRMT R75, R22, 0x7610, R75 ;  /* 0x00007610164b7816 */ /* 0x000fc4000000004b */
[----:B------:R-:W-:Y:S02]  /*a4e0*/  PRMT R74, R21, 0x7610, R74 ;  /* 0x00007610154a7816 */ /* 0x000fe4000000004a */
[----:B------:R-:W-:Y:S02]  /*a4f0*/  PRMT R73, R20, 0x7610, R73 ;  /* 0x0000761014497816 */ /* 0x000fe40000000049 */
[----:B------:R-:W-:Y:S01]  /*a500*/  PRMT R72, R19, 0x7610, R72 ;  /* 0x0000761013487816 */ /* 0x000fe20000000048 */
[----:B------:R-:W2:Y:S01]  /*a510*/  SHFL.IDX PT, R18, R18, 0x3, 0x181f ;  /* 0x00781f0012127f89 */ /* 0x000ea200000e0000 */
[----:B------:R-:W-:Y:S03]  /*a520*/  BSSY B0, `(.L_x_374) ;  /* 0x0000025000007945 */ /* 0x000fe60003800000 */
[----:B------:R-:W2:Y:S01]  /*a530*/  SHFL.IDX PT, R17, R17, 0x3, 0x181f ;  /* 0x00781f0011117f89 */ /* 0x000ea200000e0000 */
[----:B-1----:R-:W-:-:S03]  /*a540*/  CS2R R26, SRZ ;  /* 0x00000000001a7805 */ /* 0x002fc6000001ff00 */
[----:B------:R-:W1:Y:S01]  /*a550*/  SHFL.IDX PT, R7, R7, 0x3, 0x181f ;  /* 0x00781f0007077f89 */ /* 0x000e6200000e0000 */
[----:B---3--:R-:W-:-:S03]  /*a560*/  CS2R R24, SRZ ;  /* 0x0000000000187805 */ /* 0x008fc6000001ff00 */
[----:B------:R-:W3:Y:S01]  /*a570*/  SHFL.IDX PT, R16, R16, 0x3, 0x181f ;  /* 0x00781f0010107f89 */ /* 0x000ee200000e0000 */
[----:B----4-:R-:W-:Y:S02]  /*a580*/  IMAD.MOV.U32 R22, RZ, RZ, R38 ;  /* 0x000000ffff167224 */ /* 0x010fe400078e0026 */
[----:B------:R-:W-:Y:S02]  /*a590*/  IMAD.MOV.U32 R21, RZ, RZ, R39 ;  /* 0x000000ffff157224 */ /* 0x000fe400078e0027 */
[----:B------:R-:W-:Y:S02]  /*a5a0*/  IMAD.MOV.U32 R20, RZ, RZ, R36 ;  /* 0x000000ffff147224 */ /* 0x000fe400078e0024 */
[----:B------:R-:W-:Y:S01]  /*a5b0*/  IMAD.MOV.U32 R19, RZ, RZ, R37 ;  /* 0x000000ffff137224 */ /* 0x000fe200078e0025 */
[----:B------:R-:W-:Y:S02]  /*a5c0*/  PRMT R71, R22, 0x7610, R71 ;  /* 0x0000761016477816 */ /* 0x000fe40000000047 */
[----:B------:R-:W-:-:S02]  /*a5d0*/  PRMT R70, R21, 0x7610, R70 ;  /* 0x0000761015467816 */ /* 0x000fc40000000046 */
[----:B------:R-:W-:Y:S02]  /*a5e0*/  PRMT R69, R20, 0x7610, R69 ;  /* 0x0000761014457816 */ /* 0x000fe40000000045 */
[----:B------:R-:W-:Y:S01]  /*a5f0*/  PRMT R68, R19, 0x7610, R68 ;  /* 0x0000761013447816 */ /* 0x000fe20000000044 */
[----:B--2---:R-:W-:Y:S02]  /*a600*/  IMAD.MOV.U32 R22, RZ, RZ, R30 ;  /* 0x000000ffff167224 */ /* 0x004fe400078e001e */
[----:B------:R-:W-:Y:S02]  /*a610*/  IMAD.MOV.U32 R21, RZ, RZ, R31 ;  /* 0x000000ffff157224 */ /* 0x000fe400078e001f */
[----:B------:R-:W-:Y:S02]  /*a620*/  IMAD.MOV.U32 R20, RZ, RZ, R28 ;  /* 0x000000ffff147224 */ /* 0x000fe400078e001c */
[----:B------:R-:W-:Y:S01]  /*a630*/  IMAD.MOV.U32 R19, RZ, RZ, R29 ;  /* 0x000000ffff137224 */ /* 0x000fe200078e001d */
[----:B------:R-:W-:-:S02]  /*a640*/  PRMT R67, R22, 0x7610, R67 ;  /* 0x0000761016437816 */ /* 0x000fc40000000043 */
[----:B------:R-:W-:Y:S01]  /*a650*/  PRMT R66, R21, 0x7610, R66 ;  /* 0x0000761015427816 */ /* 0x000fe20000000042 */
[----:B------:R-:W-:Y:S01]  /*a660*/  CS2R R22, SRZ ;  /* 0x0000000000167805 */ /* 0x000fe2000001ff00 */
[----:B------:R-:W-:Y:S02]  /*a670*/  PRMT R65, R20, 0x7610, R65 ;  /* 0x0000761014417816 */ /* 0x000fe40000000041 */
[----:B------:R-:W-:Y:S01]  /*a680*/  PRMT R64, R19, 0x7610, R64 ;  /* 0x0000761013407816 */ /* 0x000fe20000000040 */
[----:B------:R-:W-:Y:S01]  /*a690*/  CS2R R20, SRZ ;  /* 0x0000000000147805 */ /* 0x000fe2000001ff00 */
[----:B------:R-:W-:Y:S05]  /*a6a0*/  @P6 BRA `(.L_x_375) ;  /* 0x000000c000006947 */ /* 0x000fea0003800000 */
[----:B-1-3--:R-:W-:Y:S01]  /*a6b0*/  CS2R R24, SRZ ;  /* 0x0000000000187805 */ /* 0x00afe2000001ff00 */
[----:B------:R-:W-:Y:S01]  /*a6c0*/  CS2R R22, SRZ ;  /* 0x0000000000167805 */ /* 0x000fe2000001ff00 */
[----:B------:R-:W-:Y:S01]  /*a6d0*/  CS2R R20, SRZ ;  /* 0x0000000000147805 */ /* 0x000fe2000001ff00 */
[----:B------:R-:W-:Y:S05]  /*a6e0*/  @P1 BRA `(.L_x_375) ;  /* 0x0000008000001947 */ /* 0x000fea0003800000 */
[C---:B------:R-:W-:Y:S01]  /*a6f0*/  IMAD.SHL.U32 R20, R82.reuse, 0x2, RZ ;  /* 0x0000000252147824 */ /* 0x040fe200078e00ff */
[----:B------:R-:W-:-:S04]  /*a700*/  SHF.L.U64.HI R19, R82, 0x1, R83 ;  /* 0x0000000152137819 */ /* 0x000fc80000010253 */
[-C--:B------:R-:W-:Y:S02]  /*a710*/  IADD3 R24, P2, R17, R20.reuse, RZ ;  /* 0x0000001411187210 */ /* 0x080fe40007f5e0ff */
[----:B------:R-:W-:-:S03]  /*a720*/  IADD3 R20, P0, R7, R20, RZ ;  /* 0x0000001407147210 */ /* 0x000fc60007f1e0ff */
[--C-:B------:R-:W-:Y:S02]  /*a730*/  IMAD.X R25, R18, 0x1, R19.reuse, P2 ;  /* 0x0000000112197824 */ /* 0x100fe400010e0613 */
[----:B------:R-:W-:-:S04]  /*a740*/  IMAD.X R21, R16, 0x1, R19, P0 ;  /* 0x0000000110157824 */ /* 0x000fc800000e0613 */
[----:B------:R-:W5:Y:S04]  /*a750*/  LD.E.128 R24, [R24.64] ;  /* 0x0000001018187980 */ /* 0x000f68000c101d00 */
[----:B------:R-:W5:Y:S02]  /*a760*/  LD.E.128 R20, [R20.64] ;  /* 0x0000001014147980 */ /* 0x000f64000c101d00 */
.L_x_375:
[----:B-1-3--:R-:W-:Y:S05]  /*a770*/  BSYNC B0 ;  /* 0x0000000000007941 */ /* 0x00afea0003800000 */
.L_x_374:
[----:B------:R-:W-:Y:S01]  /*a780*/  IMAD.IADD R63, R10, 0x1, -R117 ;  /* 0x000000010a3f7824 */ /* 0x000fe200078e0a75 */
[----:B------:R-:W-:-:S04]  /*a790*/  DEPBAR.LE SB0, 0x1 ;  /* 0x000080400000791a */ /* 0x000fc80000000000 */
[----:B------:R-:W-:Y:S01]  /*a7a0*/  IMNMX R63, R63, 0x80, PT ;  /* 0x000000803f3f7817 */ /* 0x000fe20003800200 */
[----:B-----5:R-:W-:Y:S01]  /*a7b0*/  IMAD.MOV.U32 R7, RZ, RZ, R26 ;  /* 0x000000ffff077224 */ /* 0x020fe200078e001a */
[----:B------:R-:W-:Y:S01]  /*a7c0*/  BSSY B0, `(.L_x_376) ;  /* 0x0000079000007945 */ /* 0x000fe20003800000 */
[----:B------:R-:W-:Y:S01]  /*a7d0*/  IMAD.MOV.U32 R17, RZ, RZ, R27 ;  /* 0x000000ffff117224 */ /* 0x000fe200078e001b */
[----:B------:R-:W-:Y:S01]  /*a7e0*/  BAR.SYNC.DEFER_BLOCKING 0x0 ;  /* 0x0000000000007b1d */ /* 0x000fe20000010000 */
[----:B------:R-:W-:Y:S01]  /*a7f0*/  ISETP.GE.OR P0, PT, R4, R63, P1 ;  /* 0x0000003f0400720c */ /* 0x000fe20000f06670 */
        /* <DEDUP_REMOVED lines=12> */
[----:B------:R-:W-:Y:S01]  /*a8c0*/  PRMT R56, R10, 0x7610, R56 ;  /* 0x000076100a387816 */ /* 0x000fe20000000038 */
[----:B------:R-:W-:Y:S05]  /*a8d0*/  @P0 BRA `(.L_x_377) ;  /* 0x0000067000000947 */ /* 0x000fea0003800000 */
[----:B------:R-:W-:Y:S01]  /*a8e0*/  IMAD.MOV.U32 R10, RZ, RZ, c[0x0][0x27c] ;  /* 0x00009f00ff0a7624 */ /* 0x000fe200078e00ff */
[----:B------:R-:W-:Y:S02]  /*a8f0*/  SHF.R.U64 R48, R48, 0x10, R49 ;  /* 0x0000001030307819 */ /* 0x000fe40000001231 */
[----:B------:R-:W-:Y:S02]  /*a900*/  SHF.R.U64 R52, R52, 0x10, R53 ;  /* 0x0000001034347819 */ /* 0x000fe40000001235 */
[----:B------:R-:W-:Y:S02]  /*a910*/  LEA.HI R17, R10, R33, RZ, 0x1d ;  /* 0x000000210a117211 */ /* 0x000fe400078fe8ff */
[----:B------:R-:W-:Y:S02]  /*a920*/  SHF.R.U64 R50, R50, 0x10, R51 ;  /* 0x0000001032327819 */ /* 0x000fe40000001233 */
[----:B------:R-:W-:Y:S01]  /*a930*/  SHF.R.S32.HI R10, RZ, 0x1f, R17 ;  /* 0x0000001fff0a7819 */ /* 0x000fe20000011411 */
[----:B------:R-:W-:Y:S01]  /*a940*/  IMAD.SHL.U32 R16, R17, 0x8, RZ ;  /* 0x0000000811107824 */ /* 0x000fe200078e00ff */
[----:B------:R-:W-:-:S02]  /*a950*/  SHF.R.U32.HI R51, RZ, 0x10, R51 ;  /* 0x00000010ff337819 */ /* 0x000fc40000011633 */
[----:B------:R-:W-:Y:S02]  /*a960*/  LEA.HI R10, R10, R17, RZ, 0x3 ;  /* 0x000000110a0a7211 */ /* 0x000fe400078f18ff */
[----:B------:R-:W-:Y:S02]  /*a970*/  LOP3.LUT R11, R11, 0x38, R16, 0xf8, !PT ;  /* 0x000000380b0b7812 */ /* 0x000fe400078ef810 */
[----:B------:R-:W1:Y:S01]  /*a980*/  LDS.128 R16, [R6+0x100] ;  /* 0x0001000006107984 */ /* 0x000e620000000c00 */
[----:B------:R-:W-:Y:S01]  /*a990*/  IMAD.SHL.U32 R10, R10, 0x400, RZ ;  /* 0x000004000a0a7824 */ /* 0x000fe200078e00ff */
[----:B------:R-:W-:Y:S02]  /*a9a0*/  LOP3.LUT R8, R11, R8, RZ, 0x3c, !PT ;  /* 0x000000080b087212 */ /* 0x000fe400078e3cff */
[----:B------:R-:W-:Y:S02]  /*a9b0*/  PRMT R85, R85, 0x5410, R48 ;  /* 0x0000541055557816 */ /* 0x000fe40000000030 */
[----:B------:R-:W-:-:S02]  /*a9c0*/  LOP3.LUT R10, R10, 0x7fffe000, RZ, 0xc0, !PT ;  /* 0x7fffe0000a0a7812 */ /* 0x000fc400078ec0ff */
[----:B------:R-:W-:Y:S01]  /*a9d0*/  PRMT R89, R89, 0x5410, R52 ;  /* 0x0000541059597816 */ /* 0x000fe20000000034 */
[----:B------:R-:W-:Y:S01]  /*a9e0*/  IMAD.U32 R96, R85, 0x10000, RZ ;  /* 0x0001000055607824 */ /* 0x000fe200078e00ff */
[----:B------:R-:W-:Y:S02]  /*a9f0*/  IADD3 R81, R8, R10, R9 ;  /* 0x0000000a08517210 */ /* 0x000fe40007ffe009 */
[----:B------:R-:W-:Y:S01]  /*aa00*/  SHF.R.U64 R54, R54, 0x10, R55 ;  /* 0x0000001036367819 */ /* 0x000fe20000001237 */
[----:B------:R-:W-:Y:S01]  /*aa10*/  IMAD.U32 R92, R89, 0x10000, RZ ;  /* 0x00010000595c7824 */ /* 0x000fe200078e00ff */
[----:B------:R-:W-:Y:S01]  /*aa20*/  SHF.R.U32.HI R53, RZ, 0x10, R53 ;  /* 0x00000010ff357819 */ /* 0x000fe20000011635 */
[----:B------:R-:W-:Y:S01]  /*aa30*/  IMAD.SHL.U32 R81, R81, 0x2, RZ ;  /* 0x0000000251517824 */ /* 0x000fe200078e00ff */
[----:B------:R-:W-:Y:S02]  /*aa40*/  SHF.R.U32.HI R49, RZ, 0x10, R49 ;  /* 0x00000010ff317819 */ /* 0x000fe40000011631 */
[----:B------:R-:W-:-:S02]  /*aa50*/  PRMT R86, R86, 0x5410, R51 ;  /* 0x0000541056567816 */ /* 0x000fc40000000033 */
[----:B------:R-:W2:Y:S01]  /*aa60*/  LDS.128 R8, [R81+0x100] ;  /* 0x0001000051087984 */ /* 0x000ea20000000c00 */
[----:B------:R-:W-:Y:S02]  /*aa70*/  PRMT R91, R91, 0x5410, R54 ;  /* 0x000054105b5b7816 */ /* 0x000fe40000000036 */
[----:B------:R-:W-:Y:S02]  /*aa80*/  SHF.R.U32.HI R55, RZ, 0x10, R55 ;  /* 0x00000010ff377819 */ /* 0x000fe40000011637 */
[----:B------:R-:W-:Y:S02]  /*aa90*/  PRMT R88, R88, 0x5410, R53 ;  /* 0x0000541058587816 */ /* 0x000fe40000000035 */
[----:B------:R-:W-:Y:S02]  /*aaa0*/  PRMT R84, R84, 0x5410, R49 ;  /* 0x0000541054547816 */ /* 0x000fe40000000031 */
[----:B------:R-:W-:Y:S02]  /*aab0*/  PRMT R90, R90, 0x5410, R55 ;  /* 0x000054105a5a7816 */ /* 0x000fe40000000037 */
[----:B------:R-:W-:Y:S01]  /*aac0*/  LOP3.LUT R85, R85, 0xffff0000, RZ, 0xc0, !PT ;  /* 0xffff000055557812 */ /* 0x000fe200078ec0ff */
[----:B------:R-:W-:Y:S01]  /*aad0*/  IMAD.U32 R94, R84, 0x10000, RZ ;  /* 0x00010000545e7824 */ /* 0x000fe200078e00ff */
[----:B------:R-:W-:-:S02]  /*aae0*/  LOP3.LUT R89, R89, 0xffff0000, RZ, 0xc0, !PT ;  /* 0xffff000059597812 */ /* 0x000fc400078ec0ff */
[----:B------:R-:W-:Y:S02]  /*aaf0*/  PRMT R87, R87, 0x5410, R50 ;  /* 0x0000541057577816 */ /* 0x000fe40000000032 */
[----:B------:R-:W-:Y:S02]  /*ab00*/  LOP3.LUT R84, R84, 0xffff0000, RZ, 0xc0, !PT ;  /* 0xffff000054547812 */ /* 0x000fe400078ec0ff */
[C---:B-1----:R-:W-:Y:S01]  /*ab10*/  SHF.L.U32 R48, R17.reuse, 0x10, RZ ;  /* 0x0000001011307819 */ /* 0x042fe200000006ff */
[----:B------:R-:W-:Y:S01]  /*ab20*/  IMAD.U32 R49, R16, 0x10000, RZ ;  /* 0x0001000010317824 */ /* 0x000fe200078e00ff */
[----:B------:R-:W-:Y:S01]  /*ab30*/  LOP3.LUT R51, R17, 0xffff0000, RZ, 0xc0, !PT ;  /* 0xffff000011337812 */ /* 0x000fe200078ec0ff */
[C---:B------:R-:W-:Y:S01]  /*ab40*/  IMAD.U32 R17, R19.reuse, 0x10000, RZ ;  /* 0x0001000013117824 */ /* 0x040fe200078e00ff */
[----:B------:R-:W-:Y:S01]  /*ab50*/  LOP3.LUT R52, R19, 0xffff0000, RZ, 0xc0, !PT ;  /* 0xffff000013347812 */ /* 0x000fe200078ec0ff */
[----:B------:R-:W-:Y:S01]  /*ab60*/  IMAD.U32 R50, R18, 0x10000, RZ ;  /* 0x0001000012327824 */ /* 0x000fe200078e00ff */
[----:B------:R-:W-:-:S02]  /*ab70*/  LOP3.LUT R16, R16, 0xffff0000, RZ, 0xc0, !PT ;  /* 0xffff000010107812 */ /* 0x000fc400078ec0ff */
[----:B------:R-:W-:Y:S01]  /*ab80*/  LOP3.LUT R18, R18, 0xffff0000, RZ, 0xc0, !PT ;  /* 0xffff000012127812 */ /* 0x000fe200078ec0ff */
[----:B--2---:R-:W-:Y:S01]  /*ab90*/  IMAD.U32 R95, R8, 0x10000, RZ ;  /* 0x00010000085f7824 */ /* 0x004fe200078e00ff */
[----:B------:R-:W-:Y:S01]  /*aba0*/  SHF.L.U32 R19, R9, 0x10, RZ ;  /* 0x0000001009137819 */ /* 0x000fe200000006ff */
[----:B------:R-:W-:Y:S01]  /*abb0*/  IMAD.U32 R55, R11, 0x10000, RZ ;  /* 0x000100000b377824 */ /* 0x000fe200078e00ff */
[----:B------:R-:W-:Y:S02]  /*abc0*/  LOP3.LUT R54, R9, 0xffff0000, RZ, 0xc0, !PT ;  /* 0xffff000009367812 */ /* 0x000fe400078ec0ff */
[C---:B------:R-:W-:Y:S01]  /*abd0*/  SHF.L.U32 R53, R10.reuse, 0x10, RZ ;  /* 0x000000100a357819 */ /* 0x040fe200000006ff */
[----:B------:R-:W-:Y:S01]  /*abe0*/  FMUL.FTZ R97, R19, R94 ;  /* 0x0000005e13617220 */ /* 0x000fe20000410000 */
[----:B------:R-:W-:Y:S01]  /*abf0*/  LOP3.LUT R9, R10, 0xffff0000, RZ, 0xc0, !PT ;  /* 0xffff00000a097812 */ /* 0x000fe200078ec0ff */
[----:B------:R-:W-:Y:S01]  /*ac00*/  FMUL.FTZ R10, R95, R96 ;  /* 0x000000605f0a7220 */ /* 0x000fe20000410000 */
[----:B------:R-:W-:Y:S01]  /*ac10*/  LOP3.LUT R93, R11, 0xffff0000, RZ, 0xc0, !PT ;  /* 0xffff00000b5d7812 */ /* 0x000fe200078ec0ff */
[-C--:B------:R-:W-:Y:S01]  /*ac20*/  FMUL.FTZ R95, R95, R92.reuse ;  /* 0x0000005c5f5f7220 */ /* 0x080fe20000410000 */
[----:B------:R-:W-:Y:S01]  /*ac30*/  LOP3.LUT R8, R8, 0xffff0000, RZ, 0xc0, !PT ;  /* 0xffff000008087812 */ /* 0x000fe200078ec0ff */
[----:B------:R-:W-:-:S02]  /*ac40*/  FFMA.FTZ R11, R49, R92, -R10 ;  /* 0x0000005c310b7223 */ /* 0x000fc4000001080a */
[C---:B------:R-:W-:Y:S01]  /*ac50*/  IMAD.U32 R10, R88.reuse, 0x10000, RZ ;  /* 0x00010000580a7824 */ /* 0x040fe200078e00ff */
[----:B------:R-:W-:Y:S01]  /*ac60*/  LOP3.LUT R88, R88, 0xffff0000, RZ, 0xc0, !PT ;  /* 0xffff000058587812 */ /* 0x000fe200078ec0ff */
[----:B------:R-:W-:Y:S01]  /*ac70*/  FFMA.FTZ R49, R49, R96, R95 ;  /* 0x0000006031317223 */ /* 0x000fe2000001005f */
[----:B------:R-:W-:Y:S01]  /*ac80*/  SHF.L.U32 R96, R90, 0x10, RZ ;  /* 0x000000105a607819 */ /* 0x000fe200000006ff */
[C---:B------:R-:W-:Y:S01]  /*ac90*/  IMAD.U32 R92, R86.reuse, 0x10000, RZ ;  /* 0x00010000565c7824 */ /* 0x040fe200078e00ff */
[----:B------:R-:W-:Y:S01]  /*aca0*/  LOP3.LUT R86, R86, 0xffff0000, RZ, 0xc0, !PT ;  /* 0xffff000056567812 */ /* 0x000fe200078ec0ff */
[----:B------:R-:W-:Y:S01]  /*acb0*/  FMUL.FTZ R95, R19, R10 ;  /* 0x0000000a135f7220 */ /* 0x000fe20000410000 */
[----:B------:R-:W-:Y:S01]  /*acc0*/  LOP3.LUT R90, R90, 0xffff0000, RZ, 0xc0, !PT ;  /* 0xffff00005a5a7812 */ /* 0x000fe200078ec0ff */
[C---:B------:R-:W-:Y:S02]  /*acd0*/  FMUL.FTZ R19, R55.reuse, R92 ;  /* 0x0000005c37137220 */ /* 0x040fe40000410000 */
[----:B------:R-:W-:-:S02]  /*ace0*/  FMUL.FTZ R55, R55, R96 ;  /* 0x0000006037377220 */ /* 0x000fc40000410000 */
[C---:B------:R-:W-:Y:S02]  /*acf0*/  FFMA.FTZ R19, R17.reuse, R96, -R19 ;  /* 0x0000006011137223 */ /* 0x040fe40000010813 */
[----:B------:R-:W-:Y:S02]  /*ad00*/  FFMA.FTZ R55, R17, R92, R55 ;  /* 0x0000005c11377223 */ /* 0x000fe40000010037 */
[----:B------:R-:W-:Y:S02]  /*ad10*/  FMUL.FTZ R17, R8, R85 ;  /* 0x0000005508117220 */ /* 0x000fe40000410000 */
[----:B------:R-:W-:Y:S02]  /*ad20*/  FFMA.FTZ R10, R48, R10, -R97 ;  /* 0x0000000a300a7223 */ /* 0x000fe40000010861 */
[-C--:B------:R-:W-:Y:S02]  /*ad30*/  FMUL.FTZ R8, R8, R89.reuse ;  /* 0x0000005908087220 */ /* 0x080fe40000410000 */
[----:B------:R-:W-:-:S02]  /*ad40*/  FFMA.FTZ R92, R16, R89, -R17 ;  /* 0x00000059105c7223 */ /* 0x000fc40000010811 */
[----:B------:R-:W-:Y:S02]  /*ad50*/  FFMA.FTZ R48, R48, R94, R95 ;  /* 0x0000005e30307223 */ /* 0x000fe4000001005f */
[C---:B------:R-:W-:Y:S01]  /*ad60*/  IMAD.U32 R89, R87.reuse, 0x10000, RZ ;  /* 0x0001000057597824 */ /* 0x040fe200078e00ff */
[----:B------:R-:W-:Y:S01]  /*ad70*/  LOP3.LUT R87, R87, 0xffff0000, RZ, 0xc0, !PT ;  /* 0xffff000057577812 */ /* 0x000fe200078ec0ff */
[C---:B------:R-:W-:Y:S01]  /*ad80*/  IMAD.U32 R94, R91.reuse, 0x10000, RZ ;  /* 0x000100005b5e7824 */ /* 0x040fe200078e00ff */
[----:B------:R-:W-:Y:S01]  /*ad90*/  LOP3.LUT R91, R91, 0xffff0000, RZ, 0xc0, !PT ;  /* 0xffff00005b5b7812 */ /* 0x000fe200078ec0ff */
[----:B------:R-:W-:Y:S01]  /*ada0*/  FFMA.FTZ R8, R16, R85, R8 ;  /* 0x0000005510087223 */ /* 0x000fe20000010008 */
[----:B------:R-:W-:Y:S01]  /*adb0*/  F2FP.BF16.PACK_AB R16, R92, R11 ;  /* 0x0000000b5c10723e */ /* 0x000fe200000010ff */
[----:B------:R-:W-:Y:S02]  /*adc0*/  FMUL.FTZ R17, R54, R84 ;  /* 0x0000005436117220 */ /* 0x000fe40000410000 */
[----:B------:R-:W-:Y:S01]  /*add0*/  FMUL.FTZ R85, R53, R89 ;  /* 0x0000005935557220 */ /* 0x000fe20000410000 */
[----:B------:R-:W-:Y:S01]  /*ade0*/  F2FP.BF16.PACK_AB R8, R8, R49 ;  /* 0x000000310808723e */ /* 0x000fe200000010ff */
[----:B------:R-:W-:-:S02]  /*adf0*/  FMUL.FTZ R54, R54, R88 ;  /* 0x0000005836367220 */ /* 0x000fc40000410000 */
[----:B------:R-:W-:Y:S02]  /*ae00*/  FMUL.FTZ R53, R53, R94 ;  /* 0x0000005e35357220 */ /* 0x000fe40000410000 */
[C---:B------:R-:W-:Y:S02]  /*ae10*/  FFMA.FTZ R17, R51.reuse, R88, -R17 ;  /* 0x0000005833117223 */ /* 0x040fe40000010811 */
[----:B------:R-:W-:Y:S02]  /*ae20*/  FFMA.FTZ R51, R51, R84, R54 ;  /* 0x0000005433337223 */ /* 0x000fe40000010036 */
[C---:B------:R-:W-:Y:S01]  /*ae30*/  FFMA.FTZ R85, R50.reuse, R94, -R85 ;  /* 0x0000005e32557223 */ /* 0x040fe20000010855 */
[----:B------:R-:W-:Y:S01]  /*ae40*/  F2FP.BF16.PACK_AB R17, R17, R10 ;  /* 0x0000000a1111723e */ /* 0x000fe200000010ff */
[----:B------:R-:W-:Y:S02]  /*ae50*/  FFMA.FTZ R53, R50, R89, R53 ;  /* 0x0000005932357223 */ /* 0x000fe40000010035 */
[----:B------:R-:W-:-:S02]  /*ae60*/  FMUL.FTZ R50, R9, R87 ;  /* 0x0000005709327220 */ /* 0x000fc40000410000 */
[-C--:B------:R-:W-:Y:S02]  /*ae70*/  FMUL.FTZ R54, R9, R91.reuse ;  /* 0x0000005b09367220 */ /* 0x080fe40000410000 */
[C---:B------:R-:W-:Y:S02]  /*ae80*/  FMUL.FTZ R9, R93.reuse, R86 ;  /* 0x000000565d097220 */ /* 0x040fe40000410000 */
[-C--:B------:R-:W-:Y:S02]  /*ae90*/  FMUL.FTZ R93, R93, R90.reuse ;  /* 0x0000005a5d5d7220 */ /* 0x080fe40000410000 */
[----:B------:R-:W-:Y:S02]  /*aea0*/  FFMA.FTZ R50, R18, R91, -R50 ;  /* 0x0000005b12327223 */ /* 0x000fe40000010832 */
[----:B------:R-:W-:Y:S01]  /*aeb0*/  FFMA.FTZ R90, R52, R90, -R9 ;  /* 0x0000005a345a7223 */ /* 0x000fe20000010809 */
[----:B------:R-:W-:Y:S01]  /*aec0*/  F2FP.BF16.PACK_AB R9, R51, R48 ;  /* 0x000000303309723e */ /* 0x000fe200000010ff */
[----:B------:R-:W-:Y:S01]  /*aed0*/  FFMA.FTZ R54, R18, R87, R54 ;  /* 0x0000005712367223 */ /* 0x000fe20000010036 */
[----:B------:R-:W-:Y:S01]  /*aee0*/  F2FP.BF16.PACK_AB R18, R50, R85 ;  /* 0x000000553212723e */ /* 0x000fe200000010ff */
[----:B------:R-:W-:Y:S01]  /*aef0*/  FFMA.FTZ R52, R52, R86, R93 ;  /* 0x0000005634347223 */ /* 0x000fe2000001005d */
[----:B------:R-:W-:-:S02]  /*af00*/  F2FP.BF16.PACK_AB R19, R90, R19 ;  /* 0x000000135a13723e */ /* 0x000fc400000010ff */
[----:B------:R-:W-:Y:S02]  /*af10*/  F2FP.BF16.PACK_AB R10, R54, R53 ;  /* 0x00000035360a723e */ /* 0x000fe400000010ff */
[----:B------:R-:W-:Y:S01]  /*af20*/  F2FP.BF16.PACK_AB R11, R52, R55 ;  /* 0x00000037340b723e */ /* 0x000fe200000010ff */
[----:B------:R1:W-:Y:S04]  /*af30*/  STS.128 [R6+0x100], R16 ;  /* 0x0001001006007388 */ /* 0x0003e80000000c00 */
[----:B------:R1:W-:Y:S02]  /*af40*/  STS.128 [R81+0x100], R8 ;  /* 0x0001000851007388 */ /* 0x0003e40000000c00 */
.L_x_377:
[----:B------:R-:W-:Y:S05]  /*af50*/  BSYNC B0 ;  /* 0x0000000000007941 */ /* 0x000fea0003800000 */
.L_x_376:
[----:B-1----:R-:W-:Y:S01]  /*af60*/  IADD3 R9, R4, 0x20, RZ ;  /* 0x0000002004097810 */ /* 0x002fe20007ffe0ff */
[----:B------:R-:W-:Y:S03]  /*af70*/  BSSY B0, `(.L_x_378) ;  /* 0x0000074000007945 */ /* 0x000fe60003800000 */
[----:B------:R-:W-:-:S13]  /*af80*/  ISETP.GE.OR P0, PT, R9, R63, P1 ;  /* 0x0000003f0900720c */ /* 0x000fda0000f06670 */
[----:B------:R-:W-:Y:S05]  /*af90*/  @P0 BRA `(.L_x_379) ;  /* 0x0000071000000947 */ /* 0x000fea0003800000 */
[----:B------:R-:W-:Y:S01]  /*afa0*/  IMAD.MOV.U32 R8, RZ, RZ, c[0x0][0x27c] ;  /* 0x00009f00ff087624 */ /* 0x000fe200078e00ff */
[----:B------:R-:W-:Y:S01]  /*afb0*/  SHF.R.S32.HI R6, RZ, 0x1f, R9 ;  /* 0x0000001fff067819 */ /* 0x000fe20000011409 */
[----:B------:R-:W-:Y:S01]  /*afc0*/  IMAD.SHL.U32 R10, R9, 0x40, RZ ;  /* 0x00000040090a7824 */ /* 0x000fe200078e00ff */
[----:B------:R-:W-:Y:S02]  /*afd0*/  SHF.R.U64 R40, R40, 0x10, R41 ;  /* 0x0000001028287819 */ /* 0x000fe40000001229 */
[----:B------:R-:W-:Y:S02]  /*afe0*/  LEA.HI R11, R8, R33, RZ, 0x1d ;  /* 0x00000021080b7211 */ /* 0x000fe400078fe8ff */
[----:B------:R-:W-:Y:S02]  /*aff0*/  LEA.HI R6, R6, R9, RZ, 0x3 ;  /* 0x0000000906067211 */ /* 0x000fe400078f18ff */
[----:B------:R-:W-:Y:S01]  /*b000*/  SHF.R.S32.HI R8, RZ, 0x1f, R11 ;  /* 0x0000001fff087819 */ /* 0x000fe2000001140b */
[----:B------:R-:W-:Y:S01]  /*b010*/  IMAD.SHL.U32 R9, R11, 0x8, RZ ;  /* 0x000000080b097824 */ /* 0x000fe200078e00ff */
[----:B------:R-:W-:Y:S01]  /*b020*/  LOP3.LUT R10, R10, 0x1c0, RZ, 0xc0, !PT ;  /* 0x000001c00a0a7812 */ /* 0x000fe200078ec0ff */
[----:B------:R-:W-:Y:S01]  /*b030*/  IMAD.SHL.U32 R6, R6, 0x40, RZ ;  /* 0x0000004006067824 */ /* 0x000fe200078e00ff */
[----:B------:R-:W-:-:S02]  /*b040*/  LEA.HI R8, R8, R11, RZ, 0x3 ;  /* 0x0000000b08087211 */ /* 0x000fc400078f18ff */
[----:B------:R-:W-:Y:S02]  /*b050*/  LOP3.LUT R16, R10, 0x38, R82, 0xf8, !PT ;  /* 0x000000380a107812 */ /* 0x000fe400078ef852 */
[----:B------:R-:W-:Y:S01]  /*b060*/  SHF.R.U32.HI R17, RZ, 0x3, R10 ;  /* 0x00000003ff117819 */ /* 0x000fe2000001160a */
[----:B------:R-:W-:Y:S01]  /*b070*/  IMAD.SHL.U32 R8, R8, 0x400, RZ ;  /* 0x0000040008087824 */ /* 0x000fe200078e00ff */
[----:B------:R-:W-:Y:S02]  /*b080*/  LOP3.LUT R6, R6, 0xfffffe00, RZ, 0xc0, !PT ;  /* 0xfffffe0006067812 */ /* 0x000fe400078ec0ff */
[----:B------:R-:W-:Y:S02]  /*b090*/  LOP3.LUT R10, R10, 0x38, R9, 0xf8, !PT ;  /* 0x000000380a0a7812 */ /* 0x000fe400078ef809 */
[----:B------:R-:W-:Y:S02]  /*b0a0*/  LOP3.LUT R16, R6, R16, R17, 0xf6, !PT ;  /* 0x0000001006107212 */ /* 0x000fe400078ef611 */
[----:B------:R-:W-:-:S02]  /*b0b0*/  LOP3.LUT R17, R10, R17, RZ, 0x3c, !PT ;  /* 0x000000110a117212 */ /* 0x000fc400078e3cff */
[----:B------:R-:W-:Y:S01]  /*b0c0*/  LOP3.LUT R8, R8, 0x7fffe000, RZ, 0xc0, !PT ;  /* 0x7fffe00008087812 */ /* 0x000fe200078ec0ff */
[----:B------:R-:W-:Y:S01]  /*b0d0*/  IMAD.SHL.U32 R48, R16, 0x2, RZ ;  /* 0x0000000210307824 */ /* 0x000fe200078e00ff */
[----:B------:R-:W-:Y:S02]  /*b0e0*/  SHF.R.U32.HI R41, RZ, 0x10, R41 ;  /* 0x00000010ff297819 */ /* 0x000fe40000011629 */
[----:B------:R-:W-:Y:S02]  /*b0f0*/  IADD3 R6, R17, R8, R6 ;  /* 0x0000000811067210 */ /* 0x000fe40007ffe006 */
[----:B------:R-:W1:Y:S01]  /*b100*/  LDS.128 R16, [R48+0x100] ;  /* 0x0001000030107984 */ /* 0x000e620000000c00 */
[----:B------:R-:W-:Y:S02]  /*b110*/  SHF.R.U64 R42, R42, 0x10, R43 ;  /* 0x000000102a2a7819 */ /* 0x000fe4000000122b */
[----:B------:R-:W-:Y:S01]  /*b120*/  IMAD.SHL.U32 R6, R6, 0x2, RZ ;  /* 0x0000000206067824 */ /* 0x000fe200078e00ff */
[----:B------:R-:W-:-:S02]  /*b130*/  SHF.R.U64 R44, R44, 0x10, R45 ;  /* 0x000000102c2c7819 */ /* 0x000fc4000000122d */
[----:B------:R-:W-:Y:S02]  /*b140*/  SHF.R.U32.HI R43, RZ, 0x10, R43 ;  /* 0x00000010ff2b7819 */ /* 0x000fe4000001162b */
[----:B------:R-:W2:Y:S01]  /*b150*/  LDS.128 R8, [R6+0x100] ;  /* 0x0001000006087984 */ /* 0x000ea20000000c00 */
[----:B------:R-:W-:Y:S02]  /*b160*/  SHF.R.U32.HI R45, RZ, 0x10, R45 ;  /* 0x00000010ff2d7819 */ /* 0x000fe4000001162d */
[----:B------:R-:W-:Y:S02]  /*b170*/  PRMT R73, R73, 0x5410, R40 ;  /* 0x0000541049497816 */ /* 0x000fe40000000028 */
[----:B------:R-:W-:Y:S02]  /*b180*/  PRMT R72, R72, 0x5410, R41 ;  /* 0x0000541048487816 */ /* 0x000fe40000000029 */
[----:B------:R-:W-:Y:S02]  /*b190*/  PRMT R74, R74, 0x5410, R43 ;  /* 0x000054104a4a7816 */ /* 0x000fe4000000002b */
[----:B------:R-:W-:Y:S01]  /*b1a0*/  PRMT R77, R77, 0x5410, R44 ;  /* 0x000054104d4d7816 */ /* 0x000fe2000000002c */
[----:B------:R-:W-:Y:S01]  /*b1b0*/  IMAD.U32 R53, R72, 0x10000, RZ ;  /* 0x0001000048357824 */ /* 0x000fe200078e00ff */
[----:B------:R-:W-:-:S02]  /*b1c0*/  PRMT R76, R76, 0x5410, R45 ;  /* 0x000054104c4c7816 */ /* 0x000fc4000000002d */
[--C-:B------:R-:W-:Y:S02]  /*b1d0*/  SHF.R.U64 R49, R46, 0x10, R47.reuse ;  /* 0x000000102e317819 */ /* 0x100fe4000000122f */
[----:B------:R-:W-:Y:S01]  /*b1e0*/  SHF.R.U32.HI R46, RZ, 0x10, R47 ;  /* 0x00000010ff2e7819 */ /* 0x000fe2000001162f */
[C---:B------:R-:W-:Y:S01]  /*b1f0*/  IMAD.U32 R47, R77.reuse, 0x10000, RZ ;  /* 0x000100004d2f7824 */ /* 0x040fe200078e00ff */
[----:B------:R-:W-:Y:S02]  /*b200*/  PRMT R80, R80, 0x5410, R49 ;  /* 0x0000541050507816 */ /* 0x000fe40000000031 */
[----:B------:R-:W-:Y:S02]  /*b210*/  LOP3.LUT R52, R77, 0xffff0000, RZ, 0xc0, !PT ;  /* 0xffff00004d347812 */ /* 0x000fe400078ec0ff */
[----:B------:R-:W-:Y:S01]  /*b220*/  PRMT R79, R79, 0x5410, R46 ;  /* 0x000054104f4f7816 */ /* 0x000fe2000000002e */
[----:B------:R-:W-:Y:S01]  /*b230*/  IMAD.U32 R55, R80, 0x10000, RZ ;  /* 0x0001000050377824 */ /* 0x000fe200078e00ff */
[----:B------:R-:W-:-:S02]  /*b240*/  LOP3.LUT R72, R72, 0xffff0000, RZ, 0xc0, !PT ;  /* 0xffff000048487812 */ /* 0x000fc400078ec0ff */
[----:B------:R-:W-:Y:S02]  /*b250*/  PRMT R75, R75, 0x5410, R42 ;  /* 0x000054104b4b7816 */ /* 0x000fe4000000002a */
[----:B------:R-:W-:Y:S01]  /*b260*/  LOP3.LUT R80, R80, 0xffff0000, RZ, 0xc0, !PT ;  /* 0xffff000050507812 */ /* 0x000fe200078ec0ff */
[C---:B-1----:R-:W-:Y:S01]  /*b270*/  IMAD.U32 R41, R16.reuse, 0x10000, RZ ;  /* 0x0001000010297824 */ /* 0x042fe200078e00ff */
[----:B------:R-:W-:Y:S01]  /*b280*/  LOP3.LUT R40, R16, 0xffff0000, RZ, 0xc0, !PT ;  /* 0xffff000010287812 */ /* 0x000fe200078ec0ff */
[C---:B------:R-:W-:Y:S01]  /*b290*/  IMAD.U32 R16, R17.reuse, 0x10000, RZ ;  /* 0x0001000011107824 */ /* 0x040fe200078e00ff */
[----:B------:R-:W-:Y:S01]  /*b2a0*/  LOP3.LUT R43, R17, 0xffff0000, RZ, 0xc0, !PT ;  /* 0xffff0000112b7812 */ /* 0x000fe200078ec0ff */
[C---:B------:R-:W-:Y:S01]  /*b2b0*/  IMAD.U32 R17, R19.reuse, 0x10000, RZ ;  /* 0x0001000013117824 */ /* 0x040fe200078e00ff */
[----:B------:R-:W-:Y:S01]  /*b2c0*/  LOP3.LUT R45, R19, 0xffff0000, RZ, 0xc0, !PT ;  /* 0xffff0000132d7812 */ /* 0x000fe200078ec0ff */
[C---:B------:R-:W-:Y:S01]  /*b2d0*/  IMAD.U32 R42, R18.reuse, 0x10000, RZ ;  /* 0x00010000122a7824 */ /* 0x040fe200078e00ff */
[----:B------:R-:W-:Y:S01]  /*b2e0*/  LOP3.LUT R18, R18, 0xffff0000, RZ, 0xc0, !PT ;  /* 0xffff000012127812 */ /* 0x000fe200078ec0ff */
[----:B--2---:R-:W-:Y:S01]  /*b2f0*/  IMAD.U32 R50, R10, 0x10000, RZ ;  /* 0x000100000a327824 */ /* 0x004fe200078e00ff */
[C---:B------:R-:W-:Y:S01]  /*b300*/  SHF.L.U32 R44, R8.reuse, 0x10, RZ ;  /* 0x00000010082c7819 */ /* 0x040fe200000006ff */
[----:B------:R-:W-:Y:S01]  /*b310*/  IMAD.U32 R46, R11, 0x10000, RZ ;  /* 0x000100000b2e7824 */ /* 0x000fe200078e00ff */
[----:B------:R-:W-:Y:S01]  /*b320*/  LOP3.LUT R19, R8, 0xffff0000, RZ, 0xc0, !PT ;  /* 0xffff000008137812 */ /* 0x000fe200078ec0ff */
[C---:B------:R-:W-:Y:S01]  /*b330*/  IMAD.U32 R8, R9.reuse, 0x10000, RZ ;  /* 0x0001000009087824 */ /* 0x040fe200078e00ff */
[----:B------:R-:W-:Y:S01]  /*b340*/  LOP3.LUT R51, R9, 0xffff0000, RZ, 0xc0, !PT ;  /* 0xffff000009337812 */ /* 0x000fe200078ec0ff */
[----:B------:R-:W-:Y:S01]  /*b350*/  IMAD.U32 R9, R73, 0x10000, RZ ;  /* 0x0001000049097824 */ /* 0x000fe200078e00ff */
[----:B------:R-:W-:-:S02]  /*b360*/  LOP3.LUT R49, R10, 0xffff0000, RZ, 0xc0, !PT ;  /* 0xffff00000a317812 */ /* 0x000fc400078ec0ff */
[----:B------:R-:W-:Y:S01]  /*b370*/  LOP3.LUT R73, R73, 0xffff0000, RZ, 0xc0, !PT ;  /* 0xffff000049497812 */ /* 0x000fe200078ec0ff */
[C---:B------:R-:W-:Y:S01]  /*b380*/  FMUL.FTZ R10, R44.reuse, R9 ;  /* 0x000000092c0a7220 */ /* 0x040fe20000410000 */
[----:B------:R-:W-:Y:S01]  /*b390*/  LOP3.LUT R11, R11, 0xffff0000, RZ, 0xc0, !PT ;  /* 0xffff00000b0b7812 */ /* 0x000fe200078ec0ff */
[-C--:B------:R-:W-:Y:S02]  /*b3a0*/  FMUL.FTZ R44, R44, R47.reuse ;  /* 0x0000002f2c2c7220 */ /* 0x080fe40000410000 */
[C---:B------:R-:W-:Y:S02]  /*b3b0*/  FFMA.FTZ R10, R41.reuse, R47, -R10 ;  /* 0x0000002f290a7223 */ /* 0x040fe4000001080a */
[----:B------:R-:W-:Y:S01]  /*b3c0*/  FFMA.FTZ R44, R41, R9, R44 ;  /* 0x00000009292c7223 */ /* 0x000fe2000001002c */
[C---:B------:R-:W-:Y:S01]  /*b3d0*/  SHF.L.U32 R9, R76.reuse, 0x10, RZ ;  /* 0x000000104c097819 */ /* 0x040fe200000006ff */
[C---:B------:R-:W-:Y:S01]  /*b3e0*/  FMUL.FTZ R47, R19.reuse, R73 ;  /* 0x00000049132f7220 */ /* 0x040fe20000410000 */
[----:B------:R-:W-:Y:S01]  /*b3f0*/  LOP3.LUT R76, R76, 0xffff0000, RZ, 0xc0, !PT ;  /* 0xffff00004c4c7812 */ /* 0x000fe200078ec0ff */
[----:B------:R-:W-:-:S02]  /*b400*/  FMUL.FTZ R19, R19, R52 ;  /* 0x0000003413137220 */ /* 0x000fc40000410000 */
[----:B------:R-:W-:Y:S02]  /*b410*/  FMUL.FTZ R41, R8, R53 ;  /* 0x0000003508297220 */ /* 0x000fe40000410000 */
[----:B------:R-:W-:Y:S02]  /*b420*/  FFMA.FTZ R47, R40, R52, -R47 ;  /* 0x00000034282f7223 */ /* 0x000fe4000001082f */
[----:B------:R-:W-:Y:S02]  /*b430*/  FMUL.FTZ R8, R8, R9 ;  /* 0x0000000908087220 */ /* 0x000fe40000410000 */
[C---:B------:R-:W-:Y:S01]  /*b440*/  IMAD.U32 R52, R74.reuse, 0x10000, RZ ;  /* 0x000100004a347824 */ /* 0x040fe200078e00ff */
[----:B------:R-:W-:Y:S01]  /*b450*/  LOP3.LUT R74, R74, 0xffff0000, RZ, 0xc0, !PT ;  /* 0xffff00004a4a7812 */ /* 0x000fe200078ec0ff */
[----:B------:R-:W-:Y:S02]  /*b460*/  FFMA.FTZ R19, R40, R73, R19 ;  /* 0x0000004928137223 */ /* 0x000fe40000010013 */
[----:B------:R-:W-:-:S02]  /*b470*/  FFMA.FTZ R41, R16, R9, -R41 ;  /* 0x0000000910297223 */ /* 0x000fc40000010829 */
[----:B------:R-:W-:Y:S02]  /*b480*/  IMAD.U32 R40, R79, 0x10000, RZ ;  /* 0x000100004f287824 */ /* 0x000fe400078e00ff */
[----:B------:R-:W-:Y:S02]  /*b490*/  FFMA.FTZ R9, R16, R53, R8 ;  /* 0x0000003510097223 */ /* 0x000fe40000010008 */
[C---:B------:R-:W-:Y:S02]  /*b4a0*/  FMUL.FTZ R8, R46.reuse, R52 ;  /* 0x000000342e087220 */ /* 0x040fe40000410000 */
[-C--:B------:R-:W-:Y:S02]  /*b4b0*/  FMUL.FTZ R46, R46, R40.reuse ;  /* 0x000000282e2e7220 */ /* 0x080fe40000410000 */
[----:B------:R-:W-:Y:S02]  /*b4c0*/  FFMA.FTZ R40, R17, R40, -R8 ;  /* 0x0000002811287223 */ /* 0x000fe40000010808 */
[----:B------:R-:W-:-:S02]  /*b4d0*/  FMUL.FTZ R8, R51, R72 ;  /* 0x0000004833087220 */ /* 0x000fc40000410000 */
[C---:B------:R-:W-:Y:S01]  /*b4e0*/  IMAD.U32 R53, R75.reuse, 0x10000, RZ ;  /* 0x000100004b357824 */ /* 0x040fe200078e00ff */
[----:B------:R-:W-:Y:S01]  /*b4f0*/  LOP3.LUT R75, R75, 0xffff0000, RZ, 0xc0, !PT ;  /* 0xffff00004b4b7812 */ /* 0x000fe200078ec0ff */
[-C--:B------:R-:W-:Y:S02]  /*b500*/  FMUL.FTZ R51, R51, R76.reuse ;  /* 0x0000004c33337220 */ /* 0x080fe40000410000 */
[----:B------:R-:W-:Y:S01]  /*b510*/  FFMA.FTZ R76, R43, R76, -R8 ;  /* 0x0000004c2b4c7223 */ /* 0x000fe20000010808 */
[----:B------:R-:W-:Y:S01]  /*b520*/  LOP3.LUT R8, R79, 0xffff0000, RZ, 0xc0, !PT ;  /* 0xffff00004f087812 */ /* 0x000fe200078ec0ff */
[----:B------:R-:W-:Y:S02]  /*b530*/  FMUL.FTZ R16, R50, R53 ;  /* 0x0000003532107220 */ /* 0x000fe40000410000 */
[----:B------:R-:W-:Y:S02]  /*b540*/  FFMA.FTZ R52, R17, R52, R46 ;  /* 0x0000003411347223 */ /* 0x000fe4000001002e */
[----:B------:R-:W-:-:S02]  /*b550*/  FFMA.FTZ R72, R43, R72, R51 ;  /* 0x000000482b487223 */ /* 0x000fc40000010033 */
[-C--:B------:R-:W-:Y:S02]  /*b560*/  FMUL.FTZ R50, R50, R55.reuse ;  /* 0x0000003732327220 */ /* 0x080fe40000410000 */
[----:B------:R-:W-:Y:S01]  /*b570*/  FFMA.FTZ R55, R42, R55, -R16 ;  /* 0x000000372a377223 */ /* 0x000fe20000010810 */
[----:B------:R-:W-:Y:S01]  /*b580*/  F2FP.BF16.PACK_AB R9, R72, R9 ;  /* 0x000000094809723e */ /* 0x000fe200000010ff */
[----:B------:R-:W-:Y:S02]  /*b590*/  FMUL.FTZ R43, R49, R75 ;  /* 0x0000004b312b7220 */ /* 0x000fe40000410000 */
[----:B------:R-:W-:Y:S02]  /*b5a0*/  FMUL.FTZ R17, R11, R74 ;  /* 0x0000004a0b117220 */ /* 0x000fe40000410000 */
[----:B------:R-:W-:Y:S02]  /*b5b0*/  FMUL.FTZ R49, R49, R80 ;  /* 0x0000005031317220 */ /* 0x000fe40000410000 */
[----:B------:R-:W-:-:S02]  /*b5c0*/  FMUL.FTZ R16, R11, R8 ;  /* 0x000000080b107220 */ /* 0x000fc40000410000 */
[----:B------:R-:W-:Y:S02]  /*b5d0*/  FFMA.FTZ R80, R18, R80, -R43 ;  /* 0x0000005012507223 */ /* 0x000fe4000001082b */
[----:B------:R-:W-:Y:S01]  /*b5e0*/  FFMA.FTZ R11, R45, R8, -R17 ;  /* 0x000000082d0b7223 */ /* 0x000fe20000010811 */
[----:B------:R-:W-:Y:S01]  /*b5f0*/  F2FP.BF16.PACK_AB R8, R19, R44 ;  /* 0x0000002c1308723e */ /* 0x000fe200000010ff */
[----:B------:R-:W-:Y:S01]  /*b600*/  FFMA.FTZ R50, R42, R53, R50 ;  /* 0x000000352a327223 */ /* 0x000fe20000010032 */
[----:B------:R-:W-:Y:S01]  /*b610*/  F2FP.BF16.PACK_AB R17, R76, R41 ;  /* 0x000000294c11723e */ /* 0x000fe200000010ff */
[----:B------:R-:W-:Y:S01]  /*b620*/  FFMA.FTZ R75, R18, R75, R49 ;  /* 0x0000004b124b7223 */ /* 0x000fe20000010031 */
[----:B------:R-:W-:Y:S01]  /*b630*/  F2FP.BF16.PACK_AB R18, R80, R55 ;  /* 0x000000375012723e */ /* 0x000fe200000010ff */
[----:B------:R-:W-:Y:S01]  /*b640*/  FFMA.FTZ R45, R45, R74, R16 ;  /* 0x0000004a2d2d7223 */ /* 0x000fe20000010010 */
[----:B------:R-:W-:Y:S02]  /*b650*/  F2FP.BF16.PACK_AB R16, R47, R10 ;  /* 0x0000000a2f10723e */ /* 0x000fe400000010ff */
[----:B------:R-:W-:-:S02]  /*b660*/  F2FP.BF16.PACK_AB R19, R11, R40 ;  /* 0x000000280b13723e */ /* 0x000fc400000010ff */
[----:B------:R-:W-:Y:S02]  /*b670*/  F2FP.BF16.PACK_AB R10, R75, R50 ;  /* 0x000000324b0a723e */ /* 0x000fe400000010ff */
[----:B------:R-:W-:Y:S01]  /*b680*/  F2FP.BF16.PACK_AB R11, R45, R52 ;  /* 0x000000342d0b723e */ /* 0x000fe200000010ff */
[----:B------:R1:W-:Y:S04]  /*b690*/  STS.128 [R48+0x100], R16 ;  /* 0x0001001030007388 */ /* 0x0003e80000000c00 */
[----:B------:R1:W-:Y:S02]  /*b6a0*/  STS.128 [R6+0x100], R8 ;  /* 0x0001000806007388 */ /* 0x0003e40000000c00 */
.L_x_379:
[----:B------:R-:W-:Y:S05]  /*b6b0*/  BSYNC B0 ;  /* 0x0000000000007941 */ /* 0x000fea0003800000 */
.L_x_378:
        /* <DEDUP_REMOVED lines=35> */
[----:B------:R-:W-:Y:S02]  /*b8f0*/  SHF.R.U64 R38, R38, 0x10, R39 ;  /* 0x0000001026267819 */ /* 0x000fe40000001227 */
[----:B------:R-:W-:Y:S01]  /*b900*/  PRMT R66, R66, 0x5410, R31 ;  /* 0x0000541042427816 */ /* 0x000fe2000000001f */
[----:B------:R-:W-:Y:S01]  /*b910*/  IMAD.U32 R45, R64, 0x10000, RZ ;  /* 0x00010000402d7824 */ /* 0x000fe200078e00ff */
[----:B------:R-:W-:-:S02]  /*b920*/  SHF.R.U32.HI R39, RZ, 0x10, R39 ;  /* 0x00000010ff277819 */ /* 0x000fc40000011627 */
[----:B------:R-:W-:Y:S02]  /*b930*/  PRMT R69, R69, 0x5410, R36 ;  /* 0x0000541045457816 */ /* 0x000fe40000000024 */
[----:B------:R-:W-:Y:S02]  /*b940*/  PRMT R68, R68, 0x5410, R37 ;  /* 0x0000541044447816 */ /* 0x000fe40000000025 */
[----:B------:R-:W-:Y:S01]  /*b950*/  PRMT R70, R70, 0x5410, R39 ;  /* 0x0000541046467816 */ /* 0x000fe20000000027 */
[C---:B------:R-:W-:Y:S01]  /*b960*/  IMAD.U32 R39, R69.reuse, 0x10000, RZ ;  /* 0x0001000045277824 */ /* 0x040fe200078e00ff */
[----:B------:R-:W-:Y:S02]  /*b970*/  LOP3.LUT R44, R69, 0xffff0000, RZ, 0xc0, !PT ;  /* 0xffff0000452c7812 */ /* 0x000fe400078ec0ff */
[----:B------:R-:W-:Y:S02]  /*b980*/  PRMT R67, R67, 0x5410, R30 ;  /* 0x0000541043437816 */ /* 0x000fe4000000001e */
[----:B------:R-:W-:-:S02]  /*b990*/  PRMT R71, R71, 0x5410, R38 ;  /* 0x0000541047477816 */ /* 0x000fc40000000026 */
[----:B------:R-:W-:-:S03]  /*b9a0*/  LOP3.LUT R64, R64, 0xffff0000, RZ, 0xc0, !PT ;  /* 0xffff000040407812 */ /* 0x000fc600078ec0ff */
[C---:B------:R-:W-:Y:S01]  /*b9b0*/  IMAD.U32 R47, R71.reuse, 0x10000, RZ ;  /* 0x00010000472f7824 */ /* 0x040fe200078e00ff */
        /* <DEDUP_REMOVED lines=24> */
[----:B------:R-:W-:Y:S01]  /*bb40*/  FMUL.FTZ R39, R19, R65 ;  /* 0x0000004113277220 */ /* 0x000fe20000410000 */
[----:B------:R-:W-:Y:S01]  /*bb50*/  LOP3.LUT R68, R68, 0xffff0000, RZ, 0xc0, !PT ;  /* 0xffff000044447812 */ /* 0x000fe200078ec0ff */
[----:B------:R-:W-:-:S02]  /*bb60*/  FMUL.FTZ R29, R8, R45 ;  /* 0x0000002d081d7220 */ /* 0x000fc40000410000 */
[-C--:B------:R-:W-:Y:S02]  /*bb70*/  FMUL.FTZ R19, R19, R44.reuse ;  /* 0x0000002c13137220 */ /* 0x080fe40000410000 */
[-C--:B------:R-:W-:Y:S02]  /*bb80*/  FMUL.FTZ R8, R8, R9.reuse ;  /* 0x0000000908087220 */ /* 0x080fe40000410000 */
[----:B------:R-:W-:Y:S02]  /*bb90*/  FFMA.FTZ R39, R28, R44, -R39 ;  /* 0x0000002c1c277223 */ /* 0x000fe40000010827 */
[C---:B------:R-:W-:Y:S01]  /*bba0*/  IMAD.U32 R44, R66.reuse, 0x10000, RZ ;  /* 0x00010000422c7824 */ /* 0x040fe200078e00ff */
[----:B------:R-:W-:Y:S01]  /*bbb0*/  LOP3.LUT R66, R66, 0xffff0000, RZ, 0xc0, !PT ;  /* 0xffff000042427812 */ /* 0x000fe200078ec0ff */
[----:B------:R-:W-:Y:S02]  /*bbc0*/  FFMA.FTZ R29, R16, R9, -R29 ;  /* 0x00000009101d7223 */ /* 0x000fe4000001081d */
[----:B------:R-:W-:-:S02]  /*bbd0*/  FFMA.FTZ R19, R28, R65, R19 ;  /* 0x000000411c137223 */ /* 0x000fc40000010013 */
[----:B------:R-:W-:Y:S02]  /*bbe0*/  FFMA.FTZ R9, R16, R45, R8 ;  /* 0x0000002d10097223 */ /* 0x000fe40000010008 */
[C---:B------:R-:W-:Y:S01]  /*bbf0*/  IMAD.U32 R28, R70.reuse, 0x10000, RZ ;  /* 0x00010000461c7824 */ /* 0x040fe200078e00ff */
[----:B------:R-:W-:Y:S01]  /*bc00*/  LOP3.LUT R70, R70, 0xffff0000, RZ, 0xc0, !PT ;  /* 0xffff000046467812 */ /* 0x000fe200078ec0ff */
[C---:B------:R-:W-:Y:S01]  /*bc10*/  IMAD.U32 R45, R67.reuse, 0x10000, RZ ;  /* 0x00010000432d7824 */ /* 0x040fe200078e00ff */
[----:B------:R-:W-:Y:S01]  /*bc20*/  LOP3.LUT R67, R67, 0xffff0000, RZ, 0xc0, !PT ;  /* 0xffff000043437812 */ /* 0x000fe200078ec0ff */
[C---:B------:R-:W-:Y:S02]  /*bc30*/  FMUL.FTZ R8, R38.reuse, R44 ;  /* 0x0000002c26087220 */ /* 0x040fe40000410000 */
[----:B------:R-:W-:Y:S02]  /*bc40*/  FMUL.FTZ R38, R38, R28 ;  /* 0x0000001c26267220 */ /* 0x000fe40000410000 */
[----:B------:R-:W-:-:S02]  /*bc50*/  FMUL.FTZ R16, R42, R45 ;  /* 0x0000002d2a107220 */ /* 0x000fc40000410000 */
[----:B------:R-:W-:Y:S02]  /*bc60*/  FFMA.FTZ R28, R17, R28, -R8 ;  /* 0x0000001c111c7223 */ /* 0x000fe40000010808 */
[-C--:B------:R-:W-:Y:S02]  /*bc70*/  FMUL.FTZ R42, R42, R47.reuse ;  /* 0x0000002f2a2a7220 */ /* 0x080fe40000410000 */
[C---:B------:R-:W-:Y:S02]  /*bc80*/  FMUL.FTZ R8, R43.reuse, R64 ;  /* 0x000000402b087220 */ /* 0x040fe40000410000 */
[----:B------:R-:W-:Y:S02]  /*bc90*/  FMUL.FTZ R43, R43, R68 ;  /* 0x000000442b2b7220 */ /* 0x000fe40000410000 */
[C---:B------:R-:W-:Y:S02]  /*bca0*/  FFMA.FTZ R47, R30.reuse, R47, -R16 ;  /* 0x0000002f1e2f7223 */ /* 0x040fe40000010810 */
[----:B------:R-:W-:-:S02]  /*bcb0*/  FFMA.FTZ R42, R30, R45, R42 ;  /* 0x0000002d1e2a7223 */ /* 0x000fc4000001002a */
[----:B------:R-:W-:Y:S02]  /*bcc0*/  FFMA.FTZ R68, R31, R68, -R8 ;  /* 0x000000441f447223 */ /* 0x000fe40000010808 */
[----:B------:R-:W-:Y:S02]  /*bcd0*/  FMUL.FTZ R30, R41, R67 ;  /* 0x00000043291e7220 */ /* 0x000fe40000410000 */
[----:B------:R-:W-:Y:S02]  /*bce0*/  FMUL.FTZ R16, R11, R66 ;  /* 0x000000420b107220 */ /* 0x000fe40000410000 */
[-C--:B------:R-:W-:Y:S02]  /*bcf0*/  FMUL.FTZ R41, R41, R71.reuse ;  /* 0x0000004729297220 */ /* 0x080fe40000410000 */
[----:B------:R-:W-:Y:S02]  /*bd00*/  FMUL.FTZ R8, R11, R70 ;  /* 0x000000460b087220 */ /* 0x000fe40000410000 */
[----:B------:R-:W-:-:S02]  /*bd10*/  FFMA.FTZ R30, R18, R71, -R30 ;  /* 0x00000047121e7223 */ /* 0x000fc4000001081e */
[----:B------:R-:W-:Y:S01]  /*bd20*/  FFMA.FTZ R11, R37, R70, -R16 ;  /* 0x00000046250b7223 */ /* 0x000fe20000010810 */
[----:B------:R-:W-:Y:S01]  /*bd30*/  F2FP.BF16.PACK_AB R16, R39, R10 ;  /* 0x0000000a2710723e */ /* 0x000fe200000010ff */
[----:B------:R-:W-:Y:S01]  /*bd40*/  FFMA.FTZ R44, R17, R44, R38 ;  /* 0x0000002c112c7223 */ /* 0x000fe20000010026 */
[----:B------:R-:W-:Y:S01]  /*bd50*/  F2FP.BF16.PACK_AB R17, R68, R29 ;  /* 0x0000001d4411723e */ /* 0x000fe200000010ff */
[----:B------:R-:W-:Y:S02]  /*bd60*/  FFMA.FTZ R64, R31, R64, R43 ;  /* 0x000000401f407223 */ /* 0x000fe4000001002b */
[----:B------:R-:W-:Y:S01]  /*bd70*/  FFMA.FTZ R67, R18, R67, R41 ;  /* 0x0000004312437223 */ /* 0x000fe20000010029 */
[----:B------:R-:W-:Y:S01]  /*bd80*/  F2FP.BF16.PACK_AB R18, R30, R47 ;  /* 0x0000002f1e12723e */ /* 0x000fe200000010ff */
[----:B------:R-:W-:Y:S01]  /*bd90*/  FFMA.FTZ R37, R37, R66, R8 ;  /* 0x0000004225257223 */ /* 0x000fe20000010008 */
[----:B------:R-:W-:Y:S02]  /*bda0*/  F2FP.BF16.PACK_AB R8, R19, R36 ;  /* 0x000000241308723e */ /* 0x000fe400000010ff */
[----:B------:R-:W-:-:S02]  /*bdb0*/  F2FP.BF16.PACK_AB R19, R11, R28 ;  /* 0x0000001c0b13723e */ /* 0x000fc400000010ff */
[----:B------:R-:W-:Y:S02]  /*bdc0*/  F2FP.BF16.PACK_AB R9, R64, R9 ;  /* 0x000000094009723e */ /* 0x000fe400000010ff */
[----:B------:R-:W-:Y:S01]  /*bdd0*/  F2FP.BF16.PACK_AB R10, R67, R42 ;  /* 0x0000002a430a723e */ /* 0x000fe200000010ff */
[----:B------:R1:W-:Y:S01]  /*bde0*/  STS.128 [R40+0x100], R16 ;  /* 0x0001001028007388 */ /* 0x0003e20000000c00 */
[----:B------:R-:W-:-:S05]  /*bdf0*/  F2FP.BF16.PACK_AB R11, R37, R44 ;  /* 0x0000002c250b723e */ /* 0x000fca00000010ff */
[----:B------:R1:W-:Y:S02]  /*be00*/  STS.128 [R6+0x100], R8 ;  /* 0x0001000806007388 */ /* 0x0003e40000000c00 */
.L_x_381:
[----:B------:R-:W-:Y:S05]  /*be10*/  BSYNC B0 ;  /* 0x0000000000007941 */ /* 0x000fea0003800000 */
.L_x_380:
[----:B-1----:R-:W-:-:S04]  /*be20*/  IADD3 R8, R4, 0x60, RZ ;  /* 0x0000006004087810 */ /* 0x002fc80007ffe0ff */
        /* <DEDUP_REMOVED lines=25> */
[--C-:B------:R-:W-:Y:S02]  /*bfc0*/  SHF.R.U64 R25, R26, 0x10, R27.reuse ;  /* 0x000000101a197819 */ /* 0x100fe4000000121b */
[----:B------:R-:W-:Y:S01]  /*bfd0*/  IMAD.SHL.U32 R6, R6, 0x2, RZ ;  /* 0x0000000206067824 */ /* 0x000fe200078e00ff */
[----:B------:R-:W-:-:S02]  /*bfe0*/  SHF.R.U32.HI R26, RZ, 0x10, R27 ;  /* 0x00000010ff1a7819 */ /* 0x000fc4000001161b */
[--C-:B------:R-:W-:Y:S02]  /*bff0*/  SHF.R.U64 R27, R20, 0x10, R21.reuse ;  /* 0x00000010141b7819 */ /* 0x100fe40000001215 */
[----:B------:R-:W2:Y:S01]  /*c000*/  LDS.128 R8, [R6+0x100] ;  /* 0x0001000006087984 */ /* 0x000ea20000000c00 */
[----:B------:R-:W-:Y:S02]  /*c010*/  SHF.R.U32.HI R20, RZ, 0x10, R21 ;  /* 0x00000010ff147819 */ /* 0x000fe40000011615 */
[----:B------:R-:W-:Y:S02]  /*c020*/  SHF.R.U64 R21, R22, 0x10, R23 ;  /* 0x0000001016157819 */ /* 0x000fe40000001217 */
[----:B------:R-:W-:Y:S02]  /*c030*/  PRMT R7, R7, 0x5410, R20 ;  /* 0x0000541007077816 */ /* 0x000fe40000000014 */
[----:B------:R-:W-:Y:S02]  /*c040*/  PRMT R58, R58, 0x5410, R21 ;  /* 0x000054103a3a7816 */ /* 0x000fe40000000015 */
[----:B------:R-:W-:Y:S01]  /*c050*/  SHF.R.U32.HI R22, RZ, 0x10, R23 ;  /* 0x00000010ff167819 */ /* 0x000fe20000011617 */
[----:B------:R-:W-:Y:S01]  /*c060*/  IMAD.U32 R37, R7, 0x10000, RZ ;  /* 0x0001000007257824 */ /* 0x000fe200078e00ff */
[----:B------:R-:W-:-:S02]  /*c070*/  PRMT R56, R56, 0x5410, R27 ;  /* 0x0000541038387816 */ /* 0x000fc4000000001b */
[----:B------:R-:W-:Y:S02]  /*c080*/  PRMT R60, R60, 0x5410, R29 ;  /* 0x000054103c3c7816 */ /* 0x000fe4000000001d */
[----:B------:R-:W-:Y:S02]  /*c090*/  PRMT R62, R62, 0x5410, R25 ;  /* 0x000054103e3e7816 */ /* 0x000fe40000000019 */
[----:B------:R-:W-:Y:S01]  /*c0a0*/  PRMT R59, R59, 0x5410, R24 ;  /* 0x000054103b3b7816 */ /* 0x000fe20000000018 */
[C---:B------:R-:W-:Y:S01]  /*c0b0*/  IMAD.U32 R27, R60.reuse, 0x10000, RZ ;  /* 0x000100003c1b7824 */ /* 0x040fe200078e00ff */
[----:B------:R-:W-:Y:S01]  /*c0c0*/  LOP3.LUT R60, R60, 0xffff0000, RZ, 0xc0, !PT ;  /* 0xffff00003c3c7812 */ /* 0x000fe200078ec0ff */
[----:B------:R-:W-:Y:S01]  /*c0d0*/  IMAD.U32 R39, R62, 0x10000, RZ ;  /* 0x000100003e277824 */ /* 0x000fe200078e00ff */
[----:B------:R-:W-:Y:S02]  /*c0e0*/  PRMT R57, R57, 0x5410, R22 ;  /* 0x0000541039397816 */ /* 0x000fe40000000016 */
[----:B------:R-:W-:-:S02]  /*c0f0*/  PRMT R61, R61, 0x5410, R26 ;  /* 0x000054103d3d7816 */ /* 0x000fc4000000001a */
[----:B------:R-:W-:Y:S01]  /*c100*/  LOP3.LUT R38, R7, 0xffff0000, RZ, 0xc0, !PT ;  /* 0xffff000007267812 */ /* 0x000fe200078ec0ff */
[----:B------:R-:W-:Y:S01]  /*c110*/  IMAD.U32 R36, R57, 0x10000, RZ ;  /* 0x0001000039247824 */ /* 0x000fe200078e00ff */
        /* <DEDUP_REMOVED lines=23> */
[----:B------:R-:W-:Y:S01]  /*c290*/  SHF.L.U32 R9, R59, 0x10, RZ ;  /* 0x000000103b097819 */ /* 0x000fe200000006ff */
[----:B------:R-:W-:Y:S02]  /*c2a0*/  FMUL.FTZ R27, R19, R56 ;  /* 0x00000038131b7220 */ /* 0x000fe40000410000 */
[----:B------:R-:W-:-:S02]  /*c2b0*/  FMUL.FTZ R21, R8, R37 ;  /* 0x0000002508157220 */ /* 0x000fc40000410000 */
[-C--:B------:R-:W-:Y:S02]  /*c2c0*/  FMUL.FTZ R19, R19, R60.reuse ;  /* 0x0000003c13137220 */ /* 0x080fe40000410000 */
[-C--:B------:R-:W-:Y:S02]  /*c2d0*/  FMUL.FTZ R8, R8, R9.reuse ;  /* 0x0000000908087220 */ /* 0x080fe40000410000 */
[----:B------:R-:W-:Y:S02]  /*c2e0*/  FFMA.FTZ R21, R16, R9, -R21 ;  /* 0x0000000910157223 */ /* 0x000fe40000010815 */
[C---:B------:R-:W-:Y:S02]  /*c2f0*/  FFMA.FTZ R27, R20.reuse, R60, -R27 ;  /* 0x0000003c141b7223 */ /* 0x040fe4000001081b */
[----:B------:R-:W-:Y:S02]  /*c300*/  FFMA.FTZ R19, R20, R56, R19 ;  /* 0x0000003814137223 */ /* 0x000fe40000010013 */
[----:B------:R-:W-:Y:S01]  /*c310*/  FFMA.FTZ R9, R16, R37, R8 ;  /* 0x0000002510097223 */ /* 0x000fe20000010008 */
[----:B------:R-:W-:Y:S01]  /*c320*/  LOP3.LUT R8, R59, 0xffff0000, RZ, 0xc0, !PT ;  /* 0xffff00003b087812 */ /* 0x000fe200078ec0ff */
[----:B------:R-:W-:-:S02]  /*c330*/  IMAD.U32 R20, R61, 0x10000, RZ ;  /* 0x000100003d147824 */ /* 0x000fc400078e00ff */
[C---:B------:R-:W-:Y:S02]  /*c340*/  FMUL.FTZ R16, R26.reuse, R36 ;  /* 0x000000241a107220 */ /* 0x040fe40000410000 */
[-C--:B------:R-:W-:Y:S02]  /*c350*/  FMUL.FTZ R26, R26, R20.reuse ;  /* 0x000000141a1a7220 */ /* 0x080fe40000410000 */
[----:B------:R-:W-:Y:S02]  /*c360*/  FFMA.FTZ R7, R17, R20, -R16 ;  /* 0x0000001411077223 */ /* 0x000fe40000010810 */
[C---:B------:R-:W-:Y:S01]  /*c370*/  IMAD.U32 R37, R58.reuse, 0x10000, RZ ;  /* 0x000100003a257824 */ /* 0x040fe200078e00ff */
[----:B------:R-:W-:Y:S01]  /*c380*/  LOP3.LUT R58, R58, 0xffff0000, RZ, 0xc0, !PT ;  /* 0xffff00003a3a7812 */ /* 0x000fe200078ec0ff */
[----:B------:R-:W-:Y:S02]  /*c390*/  FMUL.FTZ R16, R31, R38 ;  /* 0x000000261f107220 */ /* 0x000fe40000410000 */
[----:B------:R-:W-:-:S02]  /*c3a0*/  FFMA.FTZ R36, R17, R36, R26 ;  /* 0x0000002411247223 */ /* 0x000fc4000001001a */
[-C--:B------:R-:W-:Y:S02]  /*c3b0*/  FMUL.FTZ R31, R31, R8.reuse ;  /* 0x000000081f1f7220 */ /* 0x080fe40000410000 */
[C---:B------:R-:W-:Y:S02]  /*c3c0*/  FMUL.FTZ R17, R30.reuse, R37 ;  /* 0x000000251e117220 */ /* 0x040fe40000410000 */
[----:B------:R-:W-:Y:S01]  /*c3d0*/  FFMA.FTZ R20, R23, R8, -R16 ;  /* 0x0000000817147223 */ /* 0x000fe20000010810 */
[----:B------:R-:W-:Y:S01]  /*c3e0*/  LOP3.LUT R8, R57, 0xffff0000, RZ, 0xc0, !PT ;  /* 0xffff000039087812 */ /* 0x000fe200078ec0ff */
[-C--:B------:R-:W-:Y:S01]  /*c3f0*/  FMUL.FTZ R30, R30, R39.reuse ;  /* 0x000000271e1e7220 */ /* 0x080fe20000410000 */
[----:B------:R-:W-:Y:S01]  /*c400*/  LOP3.LUT R16, R61, 0xffff0000, RZ, 0xc0, !PT ;  /* 0xffff00003d107812 */ /* 0x000fe200078ec0ff */
[----:B------:R-:W-:Y:S02]  /*c410*/  FFMA.FTZ R38, R23, R38, R31 ;  /* 0x0000002617267223 */ /* 0x000fe4000001001f */
[----:B------:R-:W-:-:S02]  /*c420*/  FFMA.FTZ R39, R22, R39, -R17 ;  /* 0x0000002716277223 */ /* 0x000fc40000010811 */
[----:B------:R-:W-:Y:S01]  /*c430*/  FFMA.FTZ R30, R22, R37, R30 ;  /* 0x00000025161e7223 */ /* 0x000fe2000001001e */
[----:B------:R-:W-:Y:S01]  /*c440*/  F2FP.BF16.PACK_AB R9, R38, R9 ;  /* 0x000000092609723e */ /* 0x000fe200000010ff */
[C---:B------:R-:W-:Y:S02]  /*c450*/  FMUL.FTZ R23, R29.reuse, R58 ;  /* 0x0000003a1d177220 */ /* 0x040fe40000410000 */
[----:B------:R-:W-:Y:S02]  /*c460*/  FMUL.FTZ R29, R29, R62 ;  /* 0x0000003e1d1d7220 */ /* 0x000fe40000410000 */
[C---:B------:R-:W-:Y:S02]  /*c470*/  FMUL.FTZ R22, R11.reuse, R8 ;  /* 0x000000080b167220 */ /* 0x040fe40000410000 */
[----:B------:R-:W-:Y:S02]  /*c480*/  FMUL.FTZ R17, R11, R16 ;  /* 0x000000100b117220 */ /* 0x000fe40000410000 */
[----:B------:R-:W-:-:S02]  /*c490*/  FFMA.FTZ R62, R18, R62, -R23 ;  /* 0x0000003e123e7223 */ /* 0x000fc40000010817 */
[----:B------:R-:W-:Y:S02]  /*c4a0*/  FFMA.FTZ R11, R18, R58, R29 ;  /* 0x0000003a120b7223 */ /* 0x000fe4000001001d */
[----:B------:R-:W-:Y:S01]  /*c4b0*/  FFMA.FTZ R22, R25, R16, -R22 ;  /* 0x0000001019167223 */ /* 0x000fe20000010816 */
[----:B------:R-:W-:Y:S01]  /*c4c0*/  F2FP.BF16.PACK_AB R16, R27, R10 ;  /* 0x0000000a1b10723e */ /* 0x000fe200000010ff */
[----:B------:R-:W-:Y:S01]  /*c4d0*/  FFMA.FTZ R25, R25, R8, R17 ;  /* 0x0000000819197223 */ /* 0x000fe20000010011 */
[----:B------:R-:W-:Y:S02]  /*c4e0*/  F2FP.BF16.PACK_AB R8, R19, R24 ;  /* 0x000000181308723e */ /* 0x000fe400000010ff */
[----:B------:R-:W-:Y:S02]  /*c4f0*/  F2FP.BF16.PACK_AB R17, R20, R21 ;  /* 0x000000151411723e */ /* 0x000fe400000010ff */
[----:B------:R-:W-:Y:S02]  /*c500*/  F2FP.BF16.PACK_AB R18, R62, R39 ;  /* 0x000000273e12723e */ /* 0x000fe400000010ff */
[----:B------:R-:W-:-:S02]  /*c510*/  F2FP.BF16.PACK_AB R10, R11, R30 ;  /* 0x0000001e0b0a723e */ /* 0x000fc400000010ff */
[----:B------:R-:W-:Y:S02]  /*c520*/  F2FP.BF16.PACK_AB R19, R22, R7 ;  /* 0x000000071613723e */ /* 0x000fe400000010ff */
[----:B------:R-:W-:-:S03]  /*c530*/  F2FP.BF16.PACK_AB R11, R25, R36 ;  /* 0x00000024190b723e */ /* 0x000fc600000010ff */
[----:B------:R1:W-:Y:S04]  /*c540*/  STS.128 [R28+0x100], R16 ;  /* 0x000100101c007388 */ /* 0x0003e80000000c00 */
[----:B------:R1:W-:Y:S02]  /*c550*/  STS.128 [R6+0x100], R8 ;  /* 0x0001000806007388 */ /* 0x0003e40000000c00 */
.L_x_369:
[----:B------:R-:W-:Y:S05]  /*c560*/  BSYNC B2 ;  /* 0x0000000000027941 */ /* 0x000fea0003800000 */
.L_x_347:
[----:B-1----:R-:W-:Y:S01]  /*c570*/  IMAD.SHL.U32 R6, R33, 0x40, RZ ;  /* 0x0000004021067824 */ /* 0x002fe200078e00ff */
[----:B------:R-:W-:Y:S01]  /*c580*/  LEA.HI R76, R13, R78, RZ, 0x5 ;  /* 0x0000004e0d4c7211 */ /* 0x000fe200078f28ff */
[----:B------:R-:W-:Y:S01]  /*c590*/  IMAD.SHL.U32 R9, R4, 0x8, RZ ;  /* 0x0000000804097824 */ /* 0x000fe200078e00ff */
[----:B------:R-:W-:Y:S01]  /*c5a0*/  BAR.SYNC.DEFER_BLOCKING 0x0 ;  /* 0x0000000000007b1d */ /* 0x000fe20000010000 */
[----:B------:R-:W-:Y:S01]  /*c5b0*/  LOP3.LUT P0, RZ, R33, 0x2, RZ, 0xc0, !PT ;  /* 0x0000000221ff7812 */ /* 0x000fe2000780c0ff */
[----:B------:R-:W-:Y:S01]  /*c5c0*/  IMAD.MOV.U32 R228, RZ, RZ, R226 ;  /* 0x000000ffffe47224 */ /* 0x000fe200078e00e2 */
[----:B------:R-:W-:Y:S01]  /*c5d0*/  LOP3.LUT R4, R6, 0x1c0, RZ, 0xc0, !PT ;  /* 0x000001c006047812 */ /* 0x000fe200078ec0ff */
[----:B------:R-:W-:Y:S01]  /*c5e0*/  IMAD.SHL.U32 R220, R34, 0x2, RZ ;  /* 0x0000000222dc7824 */ /* 0x000fe200078e00ff */
[----:B------:R-:W-:Y:S01]  /*c5f0*/  SHF.R.S32.HI R77, RZ, 0x5, R76 ;  /* 0x00000005ff4d7819 */ /* 0x000fe2000001144c */
[----:B------:R-:W-:Y:S01]  /*c600*/  ULDC.64 UR4, c[0x0][0x208] ;  /* 0x0000820000047ab9 */ /* 0x000fe20000000a00 */
[----:B------:R-:W-:Y:S01]  /*c610*/  LOP3.LUT R9, R4, 0x8, R9, 0xf8, !PT ;  /* 0x0000000804097812 */ /* 0x000fe200078ef809 */
[----:B------:R-:W-:Y:S01]  /*c620*/  USHF.L.U32 UR8, UR4, 0x6, URZ ;  /* 0x0000000604087899 */ /* 0x000fe2000800063f */
[----:B------:R-:W-:Y:S01]  /*c630*/  SHF.R.U32.HI R4, RZ, 0x3, R4 ;  /* 0x00000003ff047819 */ /* 0x000fe20000011604 */
[----:B------:R-:W-:Y:S01]  /*c640*/  IMAD R7, R77, 0x400, R2 ;  /* 0x000004004d077824 */ /* 0x000fe200078e0202 */
[----:B------:R-:W-:Y:S01]  /*c650*/  UMOV UR9, 0x6 ;  /* 0x0000000600097882 */ /* 0x000fe20000000000 */
[----:B------:R-:W-:Y:S01]  /*c660*/  LOP3.LUT P5, RZ, R214, 0x40000, RZ, 0xc0, !PT ;  /* 0x00040000d6ff7812 */ /* 0x000fe200078ac0ff */
[----:B------:R-:W-:Y:S01]  /*c670*/  USHF.L.U64.HI UR7, UR4, UR9, UR5 ;  /* 0x0000000904077299 */ /* 0x000fe20008010205 */
[----:B------:R-:W-:-:S02]  /*c680*/  LOP3.LUT R9, R9, R4, RZ, 0x3c, !PT ;  /* 0x0000000409097212 */ /* 0x000fc400078e3cff */
[C---:B------:R-:W-:Y:S01]  /*c690*/  LEA R4, R7.reuse, 0x100, 0x1 ;  /* 0x0000010007047811 */ /* 0x040fe200078e08ff */
[----:B------:R-:W-:Y:S01]  /*c6a0*/  IMAD.SHL.U32 R7, R7, 0x2, RZ ;  /* 0x0000000207077824 */ /* 0x000fe200078e00ff */
[----:B------:R-:W-:Y:S01]  /*c6b0*/  LOP3.LUT P4, RZ, R214, 0x20000, RZ, 0xc0, !PT ;  /* 0x00020000d6ff7812 */ /* 0x000fe2000788c0ff */
[----:B------:R-:W-:Y:S01]  /*c6c0*/  IMAD R206, R0, 0x200, R9 ;  /* 0x0000020000ce7824 */ /* 0x000fe200078e0209 */
[C---:B------:R-:W-:Y:S01]  /*c6d0*/  ISETP.LT.OR P3, PT, R32.reuse, 0x1, P5 ;  /* 0x000000012000780c */ /* 0x040fe20002f61670 */
[--C-:B------:R-:W-:Y:S01]  /*c6e0*/  IMAD R6, R5, 0x2, R4.reuse ;  /* 0x0000000205067824 */ /* 0x100fe200078e0204 */
[----:B------:R-:W-:Y:S01]  /*c6f0*/  ISETP.LT.OR P2, PT, R32, 0x1, P4 ;  /* 0x000000012000780c */ /* 0x000fe20002741670 */
[C---:B------:R-:W-:Y:S01]  /*c700*/  IMAD R4, R3.reuse, 0x2, R4 ;  /* 0x0000000203047824 */ /* 0x040fe200078e0204 */
[----:B------:R-:W-:Y:S01]  /*c710*/  LDSM.16.M88.4 R124, [R7+0x100] ;  /* 0x00010000077c783b */ /* 0x000fe20000000200 */
[----:B------:R-:W-:Y:S02]  /*c720*/  IMAD R0, R3, 0x2, R6 ;  /* 0x0000000203007824 */ /* 0x000fe400078e0206 */
[----:B------:R-:W-:Y:S01]  /*c730*/  IMAD.SHL.U32 R206, R206, 0x2, RZ ;  /* 0x00000002cece7824 */ /* 0x000fe200078e00ff */
[----:B------:R1:W-:Y:S04]  /*c740*/  LDSM.16.M88.4 R168, [R7+0x4100] ;  /* 0x0041000007a8783b */ /* 0x0003e80000000200 */
[----:B------:R-:W-:Y:S01]  /*c750*/  LDSM.16.M88.4 R136, [R6] ;  /* 0x000000000688783b */ /* 0x000fe20000000200 */
[----:B------:R-:W-:-:S03]  /*c760*/  IADD3 R205, R206, 0x8120, RZ ;  /* 0x00008120cecd7810 */ /* 0x000fc60007ffe0ff */
[----:B------:R2:W-:Y:S04]  /*c770*/  LDSM.16.M88.4 R172, [R6+0x4000] ;  /* 0x0040000006ac783b */ /* 0x0005e80000000200 */
[----:B------:R-:W-:Y:S04]  /*c780*/  LDSM.16.M88.4 R156, [R4] ;  /* 0x00000000049c783b */ /* 0x000fe80000000200 */
[----:B------:R-:W-:Y:S04]  /*c790*/  LDSM.16.M88.4 R176, [R4+0x4000] ;  /* 0x0040000004b0783b */ /* 0x000fe80000000200 */
[----:B------:R-:W-:Y:S01]  /*c7a0*/  LDSM.16.M88.4 R164, [R0] ;  /* 0x0000000000a4783b */ /* 0x000fe20000000200 */
[----:B-1----:R-:W-:-:S03]  /*c7b0*/  IMAD R7, R35, c[0x0][0x208], RZ ;  /* 0x0000820023077a24 */ /* 0x002fc600078e02ff */
[----:B------:R-:W-:Y:S01]  /*c7c0*/  LDSM.16.M88.4 R180, [R0+0x4000] ;  /* 0x0040000000b4783b */ /* 0x000fe20000000200 */
[----:B------:R-:W-:-:S03]  /*c7d0*/  IMAD R7, R110, c[0x0][0x20c], R7 ;  /* 0x000083006e077a24 */ /* 0x000fc600078e0207 */
[----:B------:R-:W-:Y:S01]  /*c7e0*/  BAR.SYNC.DEFER_BLOCKING 0x0 ;  /* 0x0000000000007b1d */ /* 0x000fe20000010000 */
[----:B--2---:R-:W-:-:S04]  /*c7f0*/  IADD3 R6, R206, 0x8100, RZ ;  /* 0x00008100ce067810 */ /* 0x004fc80007ffe0ff */
[----:B------:R-:W-:-:S04]  /*c800*/  @P0 IADD3 R205, R6, -0x20, RZ ;  /* 0xffffffe006cd0810 */ /* 0x000fc80007ffe0ff */
[C---:B------:R-:W-:Y:S02]  /*c810*/  IADD3 R199, R205.reuse, 0x800, RZ ;  /* 0x00000800cdc77810 */ /* 0x040fe40007ffe0ff */
[C---:B------:R-:W-:Y:S02]  /*c820*/  IADD3 R198, R205.reuse, 0x1000, RZ ;  /* 0x00001000cdc67810 */ /* 0x040fe40007ffe0ff */
[C---:B------:R-:W-:Y:S02]  /*c830*/  IADD3 R197, R205.reuse, 0x1800, RZ ;  /* 0x00001800cdc57810 */ /* 0x040fe40007ffe0ff */
[C---:B------:R-:W-:Y:S02]  /*c840*/  IADD3 R196, R205.reuse, 0x2000, RZ ;  /* 0x00002000cdc47810 */ /* 0x040fe40007ffe0ff */
[C---:B------:R-:W-:Y:S02]  /*c850*/  IADD3 R195, R205.reuse, 0x2800, RZ ;  /* 0x00002800cdc37810 */ /* 0x040fe40007ffe0ff */
[----:B------:R-:W-:-:S02]  /*c860*/  IADD3 R193, R205, 0x3000, RZ ;  /* 0x00003000cdc17810 */ /* 0x000fc40007ffe0ff */
[----:B------:R-:W-:Y:S01]  /*c870*/  IADD3 R192, R205, 0x3800, RZ ;  /* 0x00003800cdc07810 */ /* 0x000fe20007ffe0ff */
[----:B------:R-:W-:-:S04]  /*c880*/  DEPBAR.LE SB0, 0x0 ;  /* 0x000080000000791a */ /* 0x000fc80000000000 */
[----:B------:R-:W-:Y:S01]  /*c890*/  BAR.SYNC.DEFER_BLOCKING 0x0 ;  /* 0x0000000000007b1d */ /* 0x000fe20000010000 */
[C---:B------:R-:W-:Y:S02]  /*c8a0*/  IADD3 R191, R205.reuse, 0x4000, RZ ;  /* 0x00004000cdbf7810 */ /* 0x040fe40007ffe0ff */
[C---:B------:R-:W-:Y:S02]  /*c8b0*/  IADD3 R190, R205.reuse, 0x4800, RZ ;  /* 0x00004800cdbe7810 */ /* 0x040fe40007ffe0ff */
[C---:B------:R-:W-:Y:S02]  /*c8c0*/  IADD3 R189, R205.reuse, 0x5000, RZ ;  /* 0x00005000cdbd7810 */ /* 0x040fe40007ffe0ff */
[----:B------:R-:W-:Y:S01]  /*c8d0*/  IADD3 R188, R205, 0x5800, RZ ;  /* 0x00005800cdbc7810 */ /* 0x000fe20007ffe0ff */
[----:B------:R-:W1:Y:S04]  /*c8e0*/  LDSM.16.M88.4 R8, [R206+0x8100] ;  /* 0x00810000ce08783b */ /* 0x000e680000000200 */
[----:B------:R-:W2:Y:S04]  /*c8f0*/  LDSM.16.M88.4 R68, [R206+0x9100] ;  /* 0x00910000ce44783b */ /* 0x000ea80000000200 */
[----:B------:R-:W3:Y:S04]  /*c900*/  LDSM.16.M88.4 R28, [R205] ;  /* 0x00000000cd1c783b */ /* 0x000ee80000000200 */
[----:B------:R-:W4:Y:S04]  /*c910*/  LDSM.16.M88.4 R80, [R206+0x8900] ;  /* 0x00890000ce50783b */ /* 0x000f280000000200 */
[----:B------:R-:W5:Y:S04]  /*c920*/  LDSM.16.M88.4 R20, [R205+0x1000] ;  /* 0x00100000cd14783b */ /* 0x000f680000000200 */
[----:B------:R-:W3:Y:S04]  /*c930*/  LDSM.16.M88.4 R24, [R205+0x800] ;  /* 0x00080000cd18783b */ /* 0x000ee80000000200 */
[----:B------:R-:W3:Y:S04]  /*c940*/  LDSM.16.M88.4 R60, [R206+0x9900] ;  /* 0x00990000ce3c783b */ /* 0x000ee80000000200 */
[----:B------:R-:W4:Y:S04]  /*c950*/  LDSM.16.M88.4 R52, [R206+0xa100] ;  /* 0x00a10000ce34783b */ /* 0x000f280000000200 */
[----:B------:R-:W4:Y:S04]  /*c960*/  LDSM.16.M88.4 R44, [R206+0xa900] ;  /* 0x00a90000ce2c783b */ /* 0x000f280000000200 */
[----:B------:R-:W-:Y:S01]  /*c970*/  LDSM.16.M88.4 R40, [R205+0x2800] ;  /* 0x00280000cd28783b */ /* 0x000fe20000000200 */
[C---:B-1----:R-:W-:Y:S08]  /*c980*/  HMMA.16816.F32.BF16 R16, R124.reuse, R8, RZ ;  /* 0x000000087c10723c */ /* 0x042ff000000418ff */
[C---:B--2---:R-:W-:Y:S08]  /*c990*/  HMMA.16816.F32.BF16 R72, R124.reuse, R68, RZ ;  /* 0x000000447c48723c */ /* 0x044ff000000418ff */
[----:B------:R-:W-:Y:S08]  /*c9a0*/  HMMA.16816.F32.BF16 R8, R124, R10, RZ ;  /* 0x0000000a7c08723c */ /* 0x000ff000000418ff */
[----:B---3--:R-:W-:Y:S07]  /*c9b0*/  HMMA.16816.F32.BF16 R16, R136, R28, R16 ;  /* 0x0000001c8810723c */ /* 0x008fee0000041810 */
[----:B------:R-:W-:Y:S01]  /*c9c0*/  IMAD.WIDE.U32 R28, R110, c[0x0][0x208], RZ ;  /* 0x000082006e1c7a25 */ /* 0x000fe200078e00ff */
[----:B----4-:R-:W-:Y:S03]  /*c9d0*/  HMMA.16816.F32.BF16 R84, R124, R80, RZ ;  /* 0x000000507c54723c */ /* 0x010fe600000418ff */
[----:B------:R-:W-:-:S02]  /*c9e0*/  IMAD.IADD R7, R29, 0x1, R7 ;  /* 0x000000011d077824 */ /* 0x000fc400078e0207 */
[----:B------:R-:W-:Y:S02]  /*c9f0*/  IMAD.U32 R29, RZ, RZ, UR8 ;  /* 0x00000008ff1d7e24 */ /* 0x000fe4000f8e00ff */
[----:B------:R-:W-:Y:S01]  /*ca00*/  IMAD R7, R7, 0x60, RZ ;  /* 0x0000006007077824 */ /* 0x000fe200078e02ff */
[----:B------:R-:W-:Y:S08]  /*ca10*/  HMMA.16816.F32.BF16 R80, R124, R82, RZ ;  /* 0x000000527c50723c */ /* 0x000ff000000418ff */
[----:B-----5:R-:W-:Y:S07]  /*ca20*/  HMMA.16816.F32.BF16 R72, R136, R20, R72 ;  /* 0x000000148848723c */ /* 0x020fee0000041848 */
[----:B------:R-:W-:Y:S01]  /*ca30*/  IMAD.WIDE.U32 R20, R28, 0x60, R228 ;  /* 0x000000601c147825 */ /* 0x000fe200078e00e4 */
[----:B------:R-:W-:Y:S03]  /*ca40*/  HMMA.16816.F32.BF16 R68, R124, R70, RZ ;  /* 0x000000467c44723c */ /* 0x000fe600000418ff */
[----:B------:R-:W-:Y:S01]  /*ca50*/  IMAD.IADD R0, R21, 0x1, R7 ;  /* 0x0000000115007824 */ /* 0x000fe200078e0207 */
[----:B------:R-:W-:-:S04]  /*ca60*/  LEA R6, P0, R20, c[0x0][0x1f8], 0x1 ;  /* 0x00007e0014067a11 */ /* 0x000fc800078008ff */
[----:B------:R-:W-:Y:S01]  /*ca70*/  LEA.HI.X R7, R20, c[0x0][0x1fc], R0, 0x1, P0 ;  /* 0x00007f0014077a11 */ /* 0x000fe200000f0c00 */
[----:B------:R-:W-:Y:S01]  /*ca80*/  HMMA.16816.F32.BF16 R8, R136, R30, R8 ;  /* 0x0000001e8808723c */ /* 0x000fe20000041808 */
[----:B------:R-:W-:Y:S01]  /*ca90*/  IADD3 R28, P1, P0, R29, 0x80, R6 ;  /* 0x000000801d1c7810 */ /* 0x000fe2000783e006 */
[----:B------:R-:W-:-:S03]  /*caa0*/  IMAD.MOV.U32 R0, RZ, RZ, 0x40 ;  /* 0x00000040ff007424 */ /* 0x000fc600078e00ff */
[----:B------:R-:W-:Y:S02]  /*cab0*/  IADD3.X R29, RZ, UR7, R7, P1, P0 ;  /* 0x00000007ff1d7c10 */ /* 0x000fe40008fe0407 */
[----:B------:R-:W-:Y:S01]  /*cac0*/  IADD3 R30, P0, R6, UR8, RZ ;  /* 0x00000008061e7c10 */ /* 0x000fe2000ff1e0ff */
[----:B------:R-:W-:Y:S01]  /*cad0*/  HMMA.16816.F32.BF16 R84, R136, R24, R84 ;  /* 0x000000188854723c */ /* 0x000fe20000041854 */
[C---:B------:R-:W-:Y:S02]  /*cae0*/  ISETP.LT.OR P1, PT, R32.reuse, 0x21, P4 ;  /* 0x000000212000780c */ /* 0x040fe40002721670 */
[----:B------:R-:W-:Y:S02]  /*caf0*/  IADD3.X R31, R7, UR7, RZ, P0, !PT ;  /* 0x00000007071f7c10 */ /* 0x000fe400087fe4ff */
[----:B------:R-:W-:-:S03]  /*cb00*/  ISETP.LT.OR P0, PT, R32, 0x21, P5 ;  /* 0x000000212000780c */ /* 0x000fc60002f01670 */
[C---:B------:R-:W-:Y:S01]  /*cb10*/  HMMA.16816.F32.BF16 R80, R136.reuse, R26, R80 ;  /* 0x0000001a8850723c */ /* 0x040fe20000041850 */
[----:B------:R-:W1:Y:S07]  /*cb20*/  LDSM.16.M88.4 R24, [R205+0x1800] ;  /* 0x00180000cd18783b */ /* 0x000e6e0000000200 */
[----:B------:R-:W-:Y:S01]  /*cb30*/  HMMA.16816.F32.BF16 R68, R136, R22, R68 ;  /* 0x000000168844723c */ /* 0x000fe20000041844 */
[----:B------:R-:W2:Y:S04]  /*cb40*/  LDSM.16.M88.4 R20, [R205+0x2000] ;  /* 0x00200000cd14783b */ /* 0x000ea80000000200 */
[----:B------:R-:W-:Y:S01]  /*cb50*/  @!PT LDS RZ, [RZ] ;  /* 0x00000000fffff984 */ /* 0x000fe20000000800 */
[----:B------:R-:W-:Y:S01]  /*cb60*/  @!PT LDS RZ, [RZ] ;  /* 0x00000000fffff984 */ /* 0x000fe20000000800 */
[----:B------:R-:W-:Y:S01]  /*cb70*/  @!PT LDS RZ, [RZ] ;  /* 0x00000000fffff984 */ /* 0x000fe20000000800 */
[----:B------:R3:W-:Y:S03]  /*cb80*/  LDGSTS.E.BYPASS.LTC128B.128 [R220+0x100], [R6.64], !P3 ;  /* 0x0010000006dc7fae */ /* 0x0007e6000d901d50 */
[----:B------:R-:W-:Y:S01]  /*cb90*/  HMMA.16816.F32.BF16 R64, R124, R60, RZ ;  /* 0x0000003c7c40723c */ /* 0x000fe200000418ff */
[----:B------:R3:W-:Y:S01]  /*cba0*/  LDGSTS.E.BYPASS.LTC128B.128 [R220+0x3100], [R6.64+0x80], !P2 ;  /* 0x0310008006dc7fae */ /* 0x0007e2000d101d50 */
[----:B------:R-:W-:-:S03]  /*cbb0*/  LOP3.LUT P2, RZ, R33, 0x4, RZ, 0xc0, !PT ;  /* 0x0000000421ff7812 */ /* 0x000fc6000784c0ff */
[----:B------:R4:W-:Y:S01]  /*cbc0*/  LDGSTS.E.BYPASS.LTC128B.128 [R220+0x1100], [R30.64], !P0 ;  /* 0x011000001edc7fae */ /* 0x0009e2000c101d50 */
[----:B------:R-:W-:Y:S02]  /*cbd0*/  IADD3 R88, P0, R30, UR8, RZ ;  /* 0x000000081e587c10 */ /* 0x000fe4000ff1e0ff */
[C---:B------:R-:W-:Y:S01]  /*cbe0*/  HMMA.16816.F32.BF16 R60, R124.reuse, R62, RZ ;  /* 0x0000003e7c3c723c */ /* 0x040fe200000418ff */
[----:B------:R4:W-:Y:S01]  /*cbf0*/  LDGSTS.E.BYPASS.LTC128B.128 [R220+0x4100], [R28.64], !P1 ;  /* 0x041000001cdc7fae */ /* 0x0009e2000c901d50 */
[----:B------:R-:W-:Y:S02]  /*cc00*/  IADD3.X R89, R31, UR7, RZ, P0, !PT ;  /* 0x000000071f597c10 */ /* 0x000fe400087fe4ff */
[C---:B------:R-:W-:Y:S02]  /*cc10*/  ISETP.LT.OR P1, PT, R32.reuse, 0x41, P5 ;  /* 0x000000412000780c */ /* 0x040fe40002f21670 */
[----:B------:R-:W-:Y:S02]  /*cc20*/  ISETP.LT.OR P0, PT, R32, 0x41, P4 ;  /* 0x000000412000780c */ /* 0x000fe40002701670 */
[----:B------:R-:W-:Y:S01]  /*cc30*/  HMMA.16816.F32.BF16 R56, R124, R52, RZ ;  /* 0x000000347c38723c */ /* 0x000fe200000418ff */
[----:B------:R-:W-:-:S05]  /*cc40*/  SEL R0, R0, 0xffffffc0, !P2 ;  /* 0xffffffc000007807 */ /* 0x000fca0005000000 */
[----:B------:R-:W-:Y:S02]  /*cc50*/  IMAD.IADD R203, R206, 0x1, R0 ;  /* 0x00000001cecb7824 */ /* 0x000fe400078e0200 */
[----:B------:R-:W-:Y:S01]  /*cc60*/  HMMA.16816.F32.BF16 R52, R124, R54, RZ ;  /* 0x000000367c34723c */ /* 0x000fe200000418ff */
[----:B------:R5:W-:Y:S01]  /*cc70*/  LDGSTS.E.BYPASS.LTC128B.128 [R220+0x2100], [R88.64], !P1 ;  /* 0x0210000058dc7fae */ /* 0x000be2000c901d50 */
[----:B------:R-:W-:-:S03]  /*cc80*/  IMAD.IADD R194, R0, 0x1, R205 ;  /* 0x0000000100c27824 */ /* 0x000fc600078e02cd */
[----:B------:R5:W-:Y:S01]  /*cc90*/  LDGSTS.E.BYPASS.LTC128B.128 [R220+0x5100], [R88.64+0x80], !P0 ;  /* 0x0510008058dc7fae */ /* 0x000be2000c101d50 */
[----:B------:R-:W-:Y:S02]  /*cca0*/  ISETP.GT.AND P0, PT, R110, R215, PT ;  /* 0x000000d76e00720c */ /* 0x000fe40003f04270 */
[----:B------:R-:W-:Y:S01]  /*ccb0*/  HMMA.16816.F32.BF16 R48, R124, R44, RZ ;  /* 0x0000002c7c30723c */ /* 0x000fe200000418ff */
[----:B------:R-:W3:Y:S04]  /*ccc0*/  LDSM.16.M88.4 R36, [R203+0x8100] ;  /* 0x00810000cb24783b */ /* 0x000ee80000000200 */
[----:B------:R-:W3:Y:S03]  /*ccd0*/  LDSM.16.M88.4 R100, [R203+0x8900] ;  /* 0x00890000cb64783b */ /* 0x000ee60000000200 */
[C---:B-1----:R-:W-:Y:S01]  /*cce0*/  HMMA.16816.F32.BF16 R64, R136.reuse, R24, R64 ;  /* 0x000000188840723c */ /* 0x042fe20000041840 */
[----:B------:R-:W1:Y:S04]  /*ccf0*/  LDSM.16.M88.4 R32, [R203+0x9100] ;  /* 0x00910000cb20783b */ /* 0x000e680000000200 */
[----:B----4-:R-:W4:Y:S03]  /*cd00*/  LDSM.16.M88.4 R28, [R203+0x9900] ;  /* 0x00990000cb1c783b */ /* 0x010f260000000200 */
[----:B------:R-:W-:Y:S01]  /*cd10*/  HMMA.16816.F32.BF16 R60, R136, R26, R60 ;  /* 0x0000001a883c723c */ /* 0x000fe2000004183c */
[----:B------:R-:W1:Y:S04]  /*cd20*/  LDSM.16.M88.4 R24, [R203+0xa100] ;  /* 0x00a10000cb18783b */ /* 0x000e680000000200 */
[----:B------:R-:W-:Y:S03]  /*cd30*/  LDSM.16.M88.4 R96, [R194] ;  /* 0x00000000c260783b */ /* 0x000fe60000000200 */
[----:B------:R-:W-:Y:S01]  /*cd40*/  HMMA.16816.F32.BF16 R44, R124, R46, RZ ;  /* 0x0000002e7c2c723c */ /* 0x000fe200000418ff */
[----:B------:R-:W-:Y:S04]  /*cd50*/  LDSM.16.M88.4 R92, [R194+0x800] ;  /* 0x00080000c25c783b */ /* 0x000fe80000000200 */
[----:B-----5:R-:W-:Y:S03]  /*cd60*/  LDSM.16.M88.4 R88, [R194+0x1000] ;  /* 0x00100000c258783b */ /* 0x020fe60000000200 */
[C---:B--2---:R-:W-:Y:S01]  /*cd70*/  HMMA.16816.F32.BF16 R56, R136.reuse, R20, R56 ;  /* 0x000000148838723c */ /* 0x044fe20000041838 */
[----:B------:R-:W-:Y:S04]  /*cd80*/  LDSM.16.M88.4 R104, [R203+0xb900] ;  /* 0x00b90000cb68783b */ /* 0x000fe80000000200 */
[----:B------:R-:W0:Y:S03]  /*cd90*/  LDGDEPBAR ;  /* 0x00000000000079af */ /* 0x000e260000000000 */
[C---:B------:R-:W-:Y:S01]  /*cda0*/  HMMA.16816.F32.BF16 R52, R136.reuse, R22, R52 ;  /* 0x000000168834723c */ /* 0x040fe20000041834 */
[----:B------:R-:W2:Y:S07]  /*cdb0*/  LDSM.16.M88.4 R20, [R203+0xa900] ;  /* 0x00a90000cb14783b */ /* 0x000eae0000000200 */
[C---:B------:R-:W-:Y:S08]  /*cdc0*/  HMMA.16816.F32.BF16 R48, R136.reuse, R40, R48 ;  /* 0x000000288830723c */ /* 0x040ff00000041830 */
[----:B------:R-:W-:Y:S01]  /*cdd0*/  HMMA.16816.F32.BF16 R44, R136, R42, R44 ;  /* 0x0000002a882c723c */ /* 0x000fe2000004182c */
[----:B------:R-:W5:Y:S07]  /*cde0*/  LDSM.16.M88.4 R40, [R194+0x1800] ;  /* 0x00180000c228783b */ /* 0x000f6e0000000200 */
[C---:B---3--:R-:W-:Y:S08]  /*cdf0*/  HMMA.16816.F32.BF16 R16, R156.reuse, R36, R16 ;  /* 0x000000249c10723c */ /* 0x048ff00000041810 */
[C---:B------:R-:W-:Y:S01]  /*ce00*/  HMMA.16816.F32.BF16 R8, R156.reuse, R38, R8 ;  /* 0x000000269c08723c */ /* 0x040fe20000041808 */
[----:B------:R-:W3:Y:S07]  /*ce10*/  LDSM.16.M88.4 R36, [R194+0x2000] ;  /* 0x00200000c224783b */ /* 0x000eee0000000200 */
[C---:B------:R-:W-:Y:S08]  /*ce20*/  HMMA.16816.F32.BF16 R84, R156.reuse, R100, R84 ;  /* 0x000000649c54723c */ /* 0x040ff00000041854 */
[C---:B------:R-:W-:Y:S01]  /*ce30*/  HMMA.16816.F32.BF16 R80, R156.reuse, R102, R80 ;  /* 0x000000669c50723c */ /* 0x040fe20000041850 */
[----:B------:R-:W2:Y:S07]  /*ce40*/  LDSM.16.M88.4 R100, [R194+0x2800] ;  /* 0x00280000c264783b */ /* 0x000eae0000000200 */
[C---:B-1----:R-:W-:Y:S08]  /*ce50*/  HMMA.16816.F32.BF16 R72, R156.reuse, R32, R72 ;  /* 0x000000209c48723c */ /* 0x042ff00000041848 */
[C---:B------:R-:W-:Y:S01]  /*ce60*/  HMMA.16816.F32.BF16 R68, R156.reuse, R34, R68 ;  /* 0x000000229c44723c */ /* 0x040fe20000041844 */
[----:B------:R-:W1:Y:S07]  /*ce70*/  LDSM.16.M88.4 R32, [R206+0xb100] ;  /* 0x00b10000ce20783b */ /* 0x000e6e0000000200 */
[C---:B----4-:R-:W-:Y:S08]  /*ce80*/  HMMA.16816.F32.BF16 R64, R156.reuse, R28, R64 ;  /* 0x0000001c9c40723c */ /* 0x050ff00000041840 */
[C---:B------:R-:W-:Y:S01]  /*ce90*/  HMMA.16816.F32.BF16 R60, R156.reuse, R30, R60 ;  /* 0x0000001e9c3c723c */ /* 0x040fe2000004183c */
[----:B------:R-:W4:Y:S07]  /*cea0*/  LDSM.16.M88.4 R28, [R206+0xb900] ;  /* 0x00b90000ce1c783b */ /* 0x000f2e0000000200 */
[C---:B------:R-:W-:Y:S08]  /*ceb0*/  HMMA.16816.F32.BF16 R56, R156.reuse, R24, R56 ;  /* 0x000000189c38723c */ /* 0x040ff00000041838 */
[C---:B------:R-:W-:Y:S01]  /*cec0*/  HMMA.16816.F32.BF16 R52, R156.reuse, R26, R52 ;  /* 0x0000001a9c34723c */ /* 0x040fe20000041834 */
[----:B------:R-:W1:Y:S07]  /*ced0*/  LDSM.16.M88.4 R24, [R206+0xc100] ;  /* 0x00c10000ce18783b */ /* 0x000e6e0000000200 */
[C---:B--2---:R-:W-:Y:S08]  /*cee0*/  HMMA.16816.F32.BF16 R48, R156.reuse, R20, R48 ;  /* 0x000000149c30723c */ /* 0x044ff00000041830 */
[----:B------:R-:W-:Y:S01]  /*cef0*/  HMMA.16816.F32.BF16 R44, R156, R22, R44 ;  /* 0x000000169c2c723c */ /* 0x000fe2000004182c */
[----:B------:R-:W2:Y:S07]  /*cf00*/  LDSM.16.M88.4 R20, [R206+0xc900] ;  /* 0x00c90000ce14783b */ /* 0x000eae0000000200 */
[C---:B------:R-:W-:Y:S08]  /*cf10*/  HMMA.16816.F32.BF16 R16, R164.reuse, R96, R16 ;  /* 0x00000060a410723c */ /* 0x040ff00000041810 */
[C---:B------:R-:W-:Y:S01]  /*cf20*/  HMMA.16816.F32.BF16 R8, R164.reuse, R98, R8 ;  /* 0x00000062a408723c */ /* 0x040fe20000041808 */
[----:B------:R-:W1:Y:S07]  /*cf30*/  LDSM.16.M88.4 R96, [R206+0xd100] ;  /* 0x00d10000ce60783b */ /* 0x000e6e0000000200 */
[C---:B------:R-:W-:Y:S08]  /*cf40*/  HMMA.16816.F32.BF16 R84, R164.reuse, R92, R84 ;  /* 0x0000005ca454723c */ /* 0x040ff00000041854 */
        /* <DEDUP_REMOVED lines=8> */
[C---:B---3--:R-:W-:Y:S08]  /*cfd0*/  HMMA.16816.F32.BF16 R56, R164.reuse, R36, R56 ;  /* 0x00000024a438723c */ /* 0x048ff00000041838 */
[C---:B------:R-:W-:Y:S01]  /*cfe0*/  HMMA.16816.F32.BF16 R52, R164.reuse, R38, R52 ;  /* 0x00000026a434723c */ /* 0x040fe20000041834 */
[----:B------:R-:W3:Y:S07]  /*cff0*/  LDSM.16.M88.4 R36, [R205+0x4000] ;  /* 0x00400000cd24783b */ /* 0x000eee0000000200 */
[C---:B------:R-:W-:Y:S08]  /*d000*/  HMMA.16816.F32.BF16 R48, R164.reuse, R100, R48 ;  /* 0x00000064a430723c */ /* 0x040ff00000041830 */
[----:B------:R-:W-:Y:S01]  /*d010*/  HMMA.16816.F32.BF16 R44, R164, R102, R44 ;  /* 0x00000066a42c723c */ /* 0x000fe2000004182c */
[----:B------:R-:W-:Y:S07]  /*d020*/  LDSM.16.M88.4 R100, [R203+0xc100] ;  /* 0x00c10000cb64783b */ /* 0x000fee0000000200 */
        /* <DEDUP_REMOVED lines=20> */
[----:B------:R-:W2:Y:S07]  /*d170*/  LDSM.16.M88.4 R88, [R203+0xd900] ;  /* 0x00d90000cb58783b */ /* 0x000eae0000000200 */
[C---:B-----5:R-:W-:Y:S08]  /*d180*/  HMMA.16816.F32.BF16 R84, R172.reuse, R40, R84 ;  /* 0x00000028ac54723c */ /* 0x060ff00000041854 */
[C---:B------:R-:W-:Y:S01]  /*d190*/  HMMA.16816.F32.BF16 R80, R172.reuse, R42, R80 ;  /* 0x0000002aac50723c */ /* 0x040fe20000041850 */
[----:B------:R-:W5:Y:S07]  /*d1a0*/  LDSM.16.M88.4 R40, [R194+0x3000] ;  /* 0x00300000c228783b */ /* 0x000f6e0000000200 */
        /* <DEDUP_REMOVED lines=9> */
[C---:B------:R-:W-:Y:S08]  /*d240*/  HMMA.16816.F32.BF16 R48, R172.reuse, R24, R48 ;  /* 0x00000018ac30723c */ /* 0x040ff00000041830 */
[----:B------:R-:W-:Y:S01]  /*d250*/  HMMA.16816.F32.BF16 R44, R172, R26, R44 ;  /* 0x0000001aac2c723c */ /* 0x000fe2000004182c */
[----:B------:R-:W1:Y:S07]  /*d260*/  LDSM.16.M88.4 R24, [R194+0x5000] ;  /* 0x00500000c218783b */ /* 0x000e6e0000000200 */
[C---:B--2---:R-:W-:Y:S08]  /*d270*/  HMMA.16816.F32.BF16 R16, R176.reuse, R20, R16 ;  /* 0x00000014b010723c */ /* 0x044ff00000041810 */
[----:B------:R-:W-:Y:S01]  /*d280*/  HMMA.16816.F32.BF16 R8, R176, R22, R8 ;  /* 0x00000016b008723c */ /* 0x000fe20000041808 */
[----:B------:R-:W2:Y:S01]  /*d290*/  LDSM.16.M88.4 R20, [R194+0x5800] ;  /* 0x00580000c214783b */ /* 0x000ea20000000200 */
        /* <DEDUP_REMOVED lines=11> */
[C---:B-----5:R-:W-:Y:S08]  /*d350*/  HMMA.16816.F32.BF16 R16, R180.reuse, R40, R16 ;  /* 0x00000028b410723c */ /* 0x060ff00000041810 */
[C---:B------:R-:W-:Y:S08]  /*d360*/  HMMA.16816.F32.BF16 R8, R180.reuse, R42, R8 ;  /* 0x0000002ab408723c */ /* 0x040ff00000041808 */
[C---:B---3--:R-:W-:Y:S08]  /*d370*/  HMMA.16816.F32.BF16 R84, R180.reuse, R36, R84 ;  /* 0x00000024b454723c */ /* 0x048ff00000041854 */
[C---:B------:R-:W-:Y:S08]  /*d380*/  HMMA.16816.F32.BF16 R80, R180.reuse, R38, R80 ;  /* 0x00000026b450723c */ /* 0x040ff00000041850 */
[C---:B-1----:R-:W-:Y:S08]  /*d390*/  HMMA.16816.F32.BF16 R72, R180.reuse, R32, R72 ;  /* 0x00000020b448723c */ /* 0x042ff00000041848 */
[C---:B------:R-:W-:Y:S08]  /*d3a0*/  HMMA.16816.F32.BF16 R68, R180.reuse, R34, R68 ;  /* 0x00000022b444723c */ /* 0x040ff00000041844 */
[C---:B----4-:R-:W-:Y:S08]  /*d3b0*/  HMMA.16816.F32.BF16 R64, R180.reuse, R28, R64 ;  /* 0x0000001cb440723c */ /* 0x050ff00000041840 */
[C---:B------:R-:W-:Y:S08]  /*d3c0*/  HMMA.16816.F32.BF16 R60, R180.reuse, R30, R60 ;  /* 0x0000001eb43c723c */ /* 0x040ff0000004183c */
[C---:B------:R-:W-:Y:S08]  /*d3d0*/  HMMA.16816.F32.BF16 R56, R180.reuse, R24, R56 ;  /* 0x00000018b438723c */ /* 0x040ff00000041838 */
[C---:B------:R-:W-:Y:S08]  /*d3e0*/  HMMA.16816.F32.BF16 R52, R180.reuse, R26, R52 ;  /* 0x0000001ab434723c */ /* 0x040ff00000041834 */
[C---:B--2---:R-:W-:Y:S08]  /*d3f0*/  HMMA.16816.F32.BF16 R48, R180.reuse, R20, R48 ;  /* 0x00000014b430723c */ /* 0x044ff00000041830 */
[----:B------:R-:W-:Y:S01]  /*d400*/  HMMA.16816.F32.BF16 R44, R180, R22, R44 ;  /* 0x00000016b42c723c */ /* 0x000fe2000004182c */
[----:B------:R-:W-:Y:S06]  /*d410*/  BAR.SYNC.DEFER_BLOCKING 0x0 ;  /* 0x0000000000007b1d */ /* 0x000fec0000010000 */
[----:B------:R-:W-:Y:S05]  /*d420*/  @!P0 BRA `(.L_x_382) ;  /* 0x000001b000008947 */ /* 0x000fea0003800000 */
[----:B------:R-:W-:Y:S01]  /*d430*/  IADD3 R21, R14, -0x2, RZ ;  /* 0xfffffffe0e157810 */ /* 0x000fe20007ffe0ff */
[----:B------:R-:W-:-:S02]  /*d440*/  USHF.L.U32 UR5, UR10, 0x6, URZ ;  /* 0x000000060a057899 */ /* 0x000fc4000800063f */
[----:B------:R-:W-:Y:S01]  /*d450*/  ULDC UR4, c[0x0][0x1e4] ;  /* 0x0000790000047ab9 */ /* 0x000fe20000000800 */
[----:B------:R-:W-:Y:S01]  /*d460*/  SHF.R.S32.HI R7, RZ, 0x1f, R21 ;  /* 0x0000001fff077819 */ /* 0x000fe20000011415 */
[----:B------:R-:W-:Y:S01]  /*d470*/  IMAD R15, R15, R21, RZ ;  /* 0x000000150f0f7224 */ /* 0x000fe200078e02ff */
[----:B------:R-:W-:Y:S01]  /*d480*/  USHF.L.U64.HI UR4, UR10, UR9, UR4 ;  /* 0x000000090a047299 */ /* 0x000fe20008010204 */
        /* <DEDUP_REMOVED lines=21> */
.L_x_382:
        /* <DEDUP_REMOVED lines=17> */
[----:B------:R-:W-:Y:S01]  /*d6f0*/  ISETP.NE.AND P0, PT, R209, 0x1, PT ;  /* 0x00000001d100780c */ /* 0x000fe20003f05270 */
[----:B------:R-:W-:Y:S02]  /*d700*/  IMAD R7, R20, 0x10, R7 ;  /* 0x0000001014077824 */ /* 0x000fe400078e0207 */
[----:B------:R-:W-:Y:S01]  /*d710*/  IMAD.IADD R78, R78, 0x1, -R13 ;  /* 0x000000014e4e7824 */ /* 0x000fe200078e0a0d */
[----:B------:R-:W-:-:S03]  /*d720*/  LOP3.LUT R13, R4, 0x7ffffffc, RZ, 0xc0, !PT ;  /* 0x7ffffffc040d7812 */ /* 0x000fc600078ec0ff */
[----:B------:R-:W-:Y:S02]  /*d730*/  IMAD R221, R78, 0x8, R7 ;  /* 0x000000084edd7824 */ /* 0x000fe400078e0207 */
[----:B------:R-:W-:Y:S01]  /*d740*/  IMAD.IADD R222, R0, 0x1, -R13 ;  /* 0x0000000100de7824 */ /* 0x000fe200078e0a0d */
[----:B------:R-:W-:Y:S01]  /*d750*/  IADD3 R13, R207, 0x1, R12 ;  /* 0x00000001cf0d7810 */ /* 0x000fe20007ffe00c */
[----:B------:R-:W-:Y:S02]  /*d760*/  IMAD.MOV.U32 R24, RZ, RZ, R221 ;  /* 0x000000ffff187224 */ /* 0x000fe400078e00dd */
[----:B------:R-:W-:-:S04]  /*d770*/  @P0 IMAD.HI.U32 R6, R221, c[0x0][0x2c8], RZ ;  /* 0x0000b200dd060a27 */ /* 0x000fc800078e00ff */
[----:B------:R-:W-:Y:S01]  /*d780*/  IMAD.SHL.U32 R222, R222, 0x2, RZ ;  /* 0x00000002dede7824 */ /* 0x000fe200078e00ff */
[----:B------:R-:W-:Y:S02]  /*d790*/  @P0 SHF.R.U32.HI R24, RZ, c[0x0][0x2cc], R6 ;  /* 0x0000b300ff180a19 */ /* 0x000fe40000011606 */
[----:B------:R-:W-:Y:S01]  /*d7a0*/  ISETP.GE.AND P0, PT, R208, 0x1, PT ;  /* 0x00000001d000780c */ /* 0x000fe20003f06270 */
[--C-:B------:R-:W-:Y:S01]  /*d7b0*/  IMAD.IADD R4, R12, 0x1, -R222.reuse ;  /* 0x000000010c047824 */ /* 0x100fe200078e0ade */
[----:B------:R-:W-:Y:S01]  /*d7c0*/  IADD3 R20, -R212, R13, -R222 ;  /* 0x0000000dd4147210 */ /* 0x000fe20007ffe9de */
[----:B------:R-:W1:Y:S01]  /*d7d0*/  SHFL.IDX PT, R7, R24, RZ, 0x1c1f ;  /* 0x001c1fff18077589 */ /* 0x000e6200000e0000 */
[----:B------:R-:W-:Y:S02]  /*d7e0*/  IADD3 R6, -R222, R207, R12 ;  /* 0x000000cfde067210 */ /* 0x000fe40007ffe10c */
[C---:B------:R-:W-:Y:S02]  /*d7f0*/  IADD3 R23, R20.reuse, c[0x0][0x328], RZ ;  /* 0x0000ca0014177a10 */ /* 0x040fe40007ffe0ff */
[----:B------:R-:W-:-:S03]  /*d800*/  IADD3 R20, R20, UR10, RZ ;  /* 0x0000000a14147c10 */ /* 0x000fc6000fffe0ff */
        /* <DEDUP_REMOVED lines=15> */
.L_x_385:
[----:B------:R-:W-:-:S04]  /*d900*/  MOV R0, c[0x0][0x32c] ;  /* 0x0000cb0000007a02 */ /* 0x000fc80000000f00 */
[----:B------:R-:W-:-:S13]  /*d910*/  ISETP.NE.AND P0, PT, R0, 0x1, PT ;  /* 0x000000010000780c */ /* 0x000fda0003f05270 */
[----:B------:R-:W-:-:S05]  /*d920*/  @P0 IMAD.HI.U32 R0, R7, c[0x0][0x330], RZ ;  /* 0x0000cc0007000a27 */ /* 0x000fca00078e00ff */
[----:B------:R-:W-:Y:S02]  /*d930*/  @P0 SHF.R.U32.HI R7, RZ, c[0x0][0x334], R0 ;  /* 0x0000cd00ff070a19 */ /* 0x000fe40000011600 */
.L_x_386:
[----:B------:R-:W-:Y:S05]  /*d940*/  BSYNC B0 ;  /* 0x0000000000007941 */ /* 0x000fea0003800000 */
.L_x_384:
[----:B------:R-:W-:-:S05]  /*d950*/  IMAD R0, R7, c[0x0][0x32c], R4 ;  /* 0x0000cb0007007a24 */ /* 0x000fca00078e0204 */
[----:B------:R-:W-:Y:S02]  /*d960*/  IADD3 R7, R0, c[0x0][0x32c], RZ ;  /* 0x0000cb0000077a10 */ /* 0x000fe40007ffe0ff */
[----:B------:R-:W-:Y:S02]  /*d970*/  IMNMX R25, R25, R0, !PT ;  /* 0x0000000019197217 */ /* 0x000fe40007800200 */
[----:B------:R-:W-:Y:S02]  /*d980*/  IMNMX R26, R26, R7, PT ;  /* 0x000000071a1a7217 */ /* 0x000fe40003800200 */
.L_x_383:
[C---:B------:R-:W-:Y:S02]  /*d990*/  ISETP.GE.AND P0, PT, R12.reuse, 0x2, PT ;  /* 0x000000020c00780c */ /* 0x040fe40003f06270 */
[----:B------:R-:W-:Y:S02]  /*d9a0*/  ISETP.GE.AND P1, PT, R12, 0x9, PT ;  /* 0x000000090c00780c */ /* 0x000fe40003f26270 */
[----:B------:R-:W-:Y:S02]  /*d9b0*/  P2R R0, PR, RZ, 0x1 ;  /* 0x00000001ff007803 */ /* 0x000fe40000000000 */
[----:B------:R-:W-:-:S02]  /*d9c0*/  ISETP.GT.AND P0, PT, R25, 0x1, !P0 ;  /* 0x000000011900780c */ /* 0x000fc40004704270 */
[----:B------:R-:W-:Y:S02]  /*d9d0*/  P2R R41, PR, RZ, 0x2 ;  /* 0x00000002ff297803 */ /* 0x000fe40000000000 */
[----:B------:R-:W-:Y:S02]  /*d9e0*/  ISETP.LT.OR P0, PT, R26, 0x2, P0 ;  /* 0x000000021a00780c */ /* 0x000fe40000701670 */
[C---:B------:R-:W-:Y:S02]  /*d9f0*/  ISETP.GE.AND P6, PT, R12.reuse, 0x3a, PT ;  /* 0x0000003a0c00780c */ /* 0x040fe40003fc6270 */
        /* <DEDUP_REMOVED lines=21> */
[C---:B------:R-:W-:Y:S02]  /*db50*/  ISETP.GT.AND P0, PT, R25.reuse, 0x18, !P1 ;  /* 0x000000181900780c */ /* 0x040fe40004f04270 */
        /* <DEDUP_REMOVED lines=37> */
[C---:B------:R-:W-:Y:S02]  /*ddb0*/  ISETP.GE.AND P5, PT, R12.reuse, 0x41, PT ;  /* 0x000000410c00780c */ /* 0x040fe40003fa6270 */
[----:B------:R-:W-:Y:S02]  /*ddc0*/  FSEL R155, R65, -INF , !P0 ;  /* 0xff800000419b7808 */ /* 0x000fe40004000000 */
[----:B------:R-:W-:Y:S02]  /*ddd0*/  ISETP.GT.AND P0, PT, R25, 0x38, !P1 ;  /* 0x000000381900780c */ /* 0x000fe40004f04270 */
[----:B------:R-:W-:-:S02]  /*dde0*/  ISETP.GE.AND P4, PT, R12, 0x42, PT ;  /* 0x000000420c00780c */ /* 0x000fc40003f86270 */
[----:B------:R-:W-:Y:S02]  /*ddf0*/  ISETP.LT.OR P0, PT, R26, 0x39, P0 ;  /* 0x000000391a00780c */ /* 0x000fe40000701670 */
[----:B------:R-:W-:Y:S02]  /*de00*/  ISETP.GE.AND P3, PT, R12, 0x49, PT ;  /* 0x000000490c00780c */ /* 0x000fe40003f66270 */
        /* <DEDUP_REMOVED lines=10> */
[----:B------:R-:W-:-:S04]  /*deb0*/  ISETP.GT.AND P0, PT, R25, 0x41, !P4 ;  /* 0x000000411900780c */ /* 0x000fc80006704270 */
[----:B------:R-:W-:-:S04]  /*dec0*/  ISETP.LT.OR P0, PT, R26, 0x42, P0 ;  /* 0x000000421a00780c */ /* 0x000fc80000701670 */
[----:B------:R-:W-:Y:S02]  /*ded0*/  FSEL R151, R57, -INF , !P0 ;  /* 0xff80000039977808 */ /* 0x000fe40004000000 */
[----:B------:R-:W-:-:S04]  /*dee0*/  ISETP.GT.AND P0, PT, R25, 0x48, !P3 ;  /* 0x000000481900780c */ /* 0x000fc80005f04270 */
[----:B------:R-:W-:-:S04]  /*def0*/  ISETP.LT.OR P0, PT, R26, 0x49, P0 ;  /* 0x000000491a00780c */ /* 0x000fc80000701670 */
[----:B------:R-:W-:Y:S02]  /*df00*/  FSEL R153, R52, -INF , !P0 ;  /* 0xff80000034997808 */ /* 0x000fe40004000000 */
[----:B------:R-:W-:Y:S02]  /*df10*/  ISETP.GT.AND P0, PT, R25, 0x49, !P2 ;  /* 0x000000491900780c */ /* 0x000fe40005704270 */
[----:B------:R-:W-:Y:S02]  /*df20*/  P2R R52, PR, RZ, 0x2 ;  /* 0x00000002ff347803 */ /* 0x000fe40000000000 */
[----:B------:R-:W-:-:S04]  /*df30*/  ISETP.LT.OR P0, PT, R26, 0x4a, P0 ;  /* 0x0000004a1a00780c */ /* 0x000fc80000701670 */
        /* <DEDUP_REMOVED lines=13> */
[----:B------:R-:W-:-:S04]  /*e010*/  ISETP.LT.OR P0, PT, R26, 0x59, P0 ;  /* 0x000000591a00780c */ /* 0x000fc80000701670 */
[----:B------:R-:W-:Y:S02]  /*e020*/  FSEL R133, R44, -INF , !P0 ;  /* 0xff8000002c857808 */ /* 0x000fe40004000000 */
[----:B------:R-:W-:-:S04]  /*e030*/  ISETP.GT.AND P0, PT, R25, RZ, !P1 ;  /* 0x000000ff1900720c */ /* 0x000fc80004f04270 */
[----:B------:R-:W-:-:S04]  /*e040*/  ISETP.LT.OR P0, PT, R26, 0x1, P0 ;  /* 0x000000011a00780c */ /* 0x000fc80000701670 */
[----:B------:R-:W-:Y:S02]  /*e050*/  FSEL R22, R16, -INF , !P0 ;  /* 0xff80000010167808 */ /* 0x000fe40004000000 */
[----:B------:R-:W-:Y:S01]  /*e060*/  ISETP.GE.AND P0, PT, R12, 0x5a, PT ;  /* 0x0000005a0c00780c */ /* 0x000fe20003f06270 */
[----:B------:R-:W1:Y:S03]  /*e070*/  SHFL.IDX PT, R16, R24, 0x1, 0x1c1f ;  /* 0x003c1f0018107f89 */ /* 0x000e6600000e0000 */
[----:B------:R-:W-:Y:S02]  /*e080*/  P2R R12, PR, RZ, 0x1 ;  /* 0x00000001ff0c7803 */ /* 0x000fe40000000000 */
[----:B------:R-:W-:-:S04]  /*e090*/  ISETP.GT.AND P0, PT, R25, 0x59, !P0 ;  /* 0x000000591900780c */ /* 0x000fc80004704270 */
[----:B------:R-:W-:-:S04]  /*e0a0*/  ISETP.LT.OR P0, PT, R26, 0x5a, P0 ;  /* 0x0000005a1a00780c */ /* 0x000fc80000701670 */
[----:B------:R-:W-:Y:S02]  /*e0b0*/  FSEL R131, R45, -INF , !P0 ;  /* 0xff8000002d837808 */ /* 0x000fe40004000000 */
[----:B------:R-:W-:Y:S01]  /*e0c0*/  ISETP.GE.AND P0, PT, R208, 0x1, PT ;  /* 0x00000001d000780c */ /* 0x000fe20003f06270 */
[--C-:B-1----:R-:W-:Y:S02]  /*e0d0*/  IMAD.IADD R23, R23, 0x1, R16.reuse ;  /* 0x0000000117177824 */ /* 0x102fe400078e0210 */
[----:B------:R-:W-:-:S03]  /*e0e0*/  IMAD.IADD R25, R20, 0x1, R16 ;  /* 0x0000000114197824 */ /* 0x000fc600078e0210 */
[----:B------:R-:W-:-:S07]  /*e0f0*/  IMNMX R23, R23, R6, PT ;  /* 0x0000000617177217 */ /* 0x000fce0003800200 */
        /* <DEDUP_REMOVED lines=12> */
.L_x_389:
[----:B------:R-:W-:-:S04]  /*e1c0*/  MOV R6, c[0x0][0x32c] ;  /* 0x0000cb0000067a02 */ /* 0x000fc80000000f00 */
[----:B------:R-:W-:-:S13]  /*e1d0*/  ISETP.NE.AND P0, PT, R6, 0x1, PT ;  /* 0x000000010600780c */ /* 0x000fda0003f05270 */
[----:B------:R-:W-:-:S05]  /*e1e0*/  @P0 IMAD.HI.U32 R6, R45, c[0x0][0x330], RZ ;  /* 0x0000cc002d060a27 */ /* 0x000fca00078e00ff */
[----:B------:R-:W-:Y:S02]  /*e1f0*/  @P0 SHF.R.U32.HI R45, RZ, c[0x0][0x334], R6 ;  /* 0x0000cd00ff2d0a19 */ /* 0x000fe40000011606 */
.L_x_390:
[----:B------:R-:W-:Y:S05]  /*e200*/  BSYNC B0 ;  /* 0x0000000000007941 */ /* 0x000fea0003800000 */
.L_x_388:
[----:B------:R-:W-:-:S05]  /*e210*/  IMAD R6, R45, c[0x0][0x32c], R4 ;  /* 0x0000cb002d067a24 */ /* 0x000fca00078e0204 */
[----:B------:R-:W-:Y:S02]  /*e220*/  IADD3 R4, R6, c[0x0][0x32c], RZ ;  /* 0x0000cb0006047a10 */ /* 0x000fe40007ffe0ff */
[----:B------:R-:W-:Y:S02]  /*e230*/  IMNMX R25, R25, R6, !PT ;  /* 0x0000000619197217 */ /* 0x000fe40007800200 */
[----:B------:R-:W-:Y:S02]  /*e240*/  IMNMX R23, R23, R4, PT ;  /* 0x0000000417177217 */ /* 0x000fe40003800200 */
.L_x_387:
[----:B------:R-:W-:Y:S01]  /*e250*/  ISETP.NE.AND P0, PT, R41, RZ, PT ;  /* 0x000000ff2900720c */ /* 0x000fe20003f05270 */
[----:B------:R-:W-:-:S03]  /*e260*/  IMAD.SHL.U32 R204, R2, 0x2, RZ ;  /* 0x0000000202cc7824 */ /* 0x000fc600078e00ff */
[----:B------:R-:W-:Y:S01]  /*e270*/  ISETP.GT.AND P0, PT, R25, 0x8, !P0 ;  /* 0x000000081900780c */ /* 0x000fe20004704270 */
[--C-:B------:R-:W-:Y:S01]  /*e280*/  IMAD R202, R5, 0x2, R204.reuse ;  /* 0x0000000205ca7824 */ /* 0x100fe200078e02cc */
[----:B------:R-:W-:Y:S01]  /*e290*/  LDSM.16.MT88.4 R96, [R204+0x3100] ;  /* 0x00310000cc60783b */ /* 0x000fe20000004200 */
[----:B------:R-:W-:Y:S01]  /*e2a0*/  IMAD R201, R3, 0x2, R204 ;  /* 0x0000000203c97824 */ /* 0x000fe200078e02cc */
[----:B------:R-:W-:Y:S01]  /*e2b0*/  ISETP.LT.OR P0, PT, R23, 0x9, P0 ;  /* 0x000000091700780c */ /* 0x000fe20000701670 */
[----:B------:R-:W-:Y:S01]  /*e2c0*/  IMAD R200, R3, 0x2, R202 ;  /* 0x0000000203c87824 */ /* 0x000fe200078e02ca */
[----:B------:R-:W-:Y:S02]  /*e2d0*/  LDSM.16.MT88.4 R108, [R204+0x100] ;  /* 0x00010000cc6c783b */ /* 0x000fe40000004200 */
[----:B------:R-:W-:Y:S02]  /*e2e0*/  FSEL R6, R10, -INF , !P0 ;  /* 0xff8000000a067808 */ /* 0x000fe40004000000 */
[----:B------:R-:W-:Y:S01]  /*e2f0*/  ISETP.NE.AND P0, PT, R40, RZ, PT ;  /* 0x000000ff2800720c */ /* 0x000fe20003f05270 */
[----:B------:R-:W-:Y:S03]  /*e300*/  LDSM.16.MT88.4 R88, [R200+0x100] ;  /* 0x00010000c858783b */ /* 0x000fe60000004200 */
[----:B------:R-:W-:Y:S01]  /*e310*/  ISETP.GT.AND P0, PT, R25, 0x9, !P0 ;  /* 0x000000091900780c */ /* 0x000fe20004704270 */
[----:B------:R-:W-:Y:S03]  /*e320*/  LDSM.16.MT88.4 R104, [R202+0x3100] ;  /* 0x00310000ca68783b */ /* 0x000fe60000004200 */
        /* <DEDUP_REMOVED lines=49> */
[----:B------:R-:W-:Y:S02]  /*e640*/  ISETP.GT.AND P0, PT, R25, 0x39, !P6 ;  /* 0x000000391900780c */ /* 0x000fe40007704270 */
[----:B------:R-:W-:Y:S02]  /*e650*/  ISETP.NE.AND P6, PT, R52, RZ, PT ;  /* 0x000000ff3400720c */ /* 0x000fe40003fc5270 */
[----:B------:R-:W-:-:S04]  /*e660*/  ISETP.LT.OR P0, PT, R23, 0x3a, P0 ;  /* 0x0000003a1700780c */ /* 0x000fc80000701670 */
[----:B------:R-:W-:Y:S02]  /*e670*/  FSEL R160, R63, -INF , !P0 ;  /* 0xff8000003fa07808 */ /* 0x000fe40004000000 */
[----:B------:R-:W-:Y:S02]  /*e680*/  ISETP.GT.AND P0, PT, R25, 0x40, !P5 ;  /* 0x000000401900780c */ /* 0x000fe40006f04270 */
[----:B------:R-:W-:Y:S02]  /*e690*/  ISETP.NE.AND P5, PT, R0, RZ, PT ;  /* 0x000000ff0000720c */ /* 0x000fe40003fa5270 */
[----:B------:R-:W-:Y:S02]  /*e6a0*/  ISETP.LT.OR P0, PT, R23, 0x41, P0 ;  /* 0x000000411700780c */ /* 0x000fe40000701670 */
[----:B------:R-:W-:Y:S02]  /*e6b0*/  FMNMX.FTZ R0, R22, R21, !PT ;  /* 0x0000001516007209 */ /* 0x000fe40007810000 */
[----:B------:R-:W-:-:S02]  /*e6c0*/  FSEL R162, R58, -INF , !P0 ;  /* 0xff8000003aa27808 */ /* 0x000fc40004000000 */
[----:B------:R-:W-:Y:S02]  /*e6d0*/  ISETP.GT.AND P0, PT, R25, 0x41, !P4 ;  /* 0x000000411900780c */ /* 0x000fe40006704270 */
[----:B------:R-:W-:Y:S02]  /*e6e0*/  FMNMX.FTZ R0, R17, R0, !PT ;  /* 0x0000000011007209 */ /* 0x000fe40007810000 */
[----:B------:R-:W-:Y:S02]  /*e6f0*/  ISETP.LT.OR P0, PT, R23, 0x42, P0 ;  /* 0x000000421700780c */ /* 0x000fe40000701670 */
[----:B------:R-:W-:Y:S02]  /*e700*/  FMNMX.FTZ R0, R15, R0, !PT ;  /* 0x000000000f007209 */ /* 0x000fe40007810000 */
[----:B------:R-:W-:Y:S02]  /*e710*/  FSEL R184, R59, -INF , !P0 ;  /* 0xff8000003bb87808 */ /* 0x000fe40004000000 */
[----:B------:R-:W-:Y:S01]  /*e720*/  ISETP.GT.AND P0, PT, R25, 0x48, !P3 ;  /* 0x000000481900780c */ /* 0x000fe20005f04270 */
[----:B------:R-:W-:Y:S01]  /*e730*/  LDSM.16.MT88.4 R56, [R201+0x3100] ;  /* 0x00310000c938783b */ /* 0x000fe20000004200 */
[----:B------:R-:W-:-:S02]  /*e740*/  FMNMX.FTZ R0, R13, R0, !PT ;  /* 0x000000000d007209 */ /* 0x000fc40007810000 */
[----:B------:R-:W-:Y:S02]  /*e750*/  ISETP.LT.OR P0, PT, R23, 0x49, P0 ;  /* 0x000000491700780c */ /* 0x000fe40000701670 */
[----:B------:R-:W-:Y:S02]  /*e760*/  FMNMX.FTZ R0, R85, R0, !PT ;  /* 0x0000000055007209 */ /* 0x000fe40007810000 */
[----:B------:R-:W-:Y:S02]  /*e770*/  FSEL R152, R54, -INF , !P0 ;  /* 0xff80000036987808 */ /* 0x000fe40004000000 */
[----:B------:R-:W-:Y:S02]  /*e780*/  ISETP.GT.AND P0, PT, R25, 0x49, !P2 ;  /* 0x000000491900780c */ /* 0x000fe40005704270 */
[----:B------:R-:W-:Y:S02]  /*e790*/  FMNMX.FTZ R0, R7, R0, !PT ;  /* 0x0000000007007209 */ /* 0x000fe40007810000 */
[----:B------:R-:W-:-:S02]  /*e7a0*/  ISETP.LT.OR P0, PT, R23, 0x4a, P0 ;  /* 0x0000004a1700780c */ /* 0x000fc40000701670 */
[----:B------:R-:W-:Y:S02]  /*e7b0*/  FMNMX.FTZ R0, R9, R0, !PT ;  /* 0x0000000009007209 */ /* 0x000fe40007810000 */
[----:B------:R-:W-:Y:S02]  /*e7c0*/  FSEL R150, R55, -INF , !P0 ;  /* 0xff80000037967808 */ /* 0x000fe40004000000 */
[----:B------:R-:W-:Y:S02]  /*e7d0*/  ISETP.GT.AND P0, PT, R25, 0x1, !P5 ;  /* 0x000000011900780c */ /* 0x000fe40006f04270 */
[----:B------:R-:W-:Y:S02]  /*e7e0*/  FMNMX.FTZ R0, R37, R0, !PT ;  /* 0x0000000025007209 */ /* 0x000fe40007810000 */
[----:B------:R-:W-:Y:S02]  /*e7f0*/  ISETP.LT.OR P0, PT, R23, 0x2, P0 ;  /* 0x000000021700780c */ /* 0x000fe40000701670 */
[----:B------:R-:W-:-:S02]  /*e800*/  FMNMX.FTZ R0, R35, R0, !PT ;  /* 0x0000000023007209 */ /* 0x000fc40007810000 */
[----:B------:R-:W-:Y:S02]  /*e810*/  FSEL R24, R19, -INF , !P0 ;  /* 0xff80000013187808 */ /* 0x000fe40004000000 */
[----:B------:R-:W-:Y:S02]  /*e820*/  ISETP.GT.AND P0, PT, R25, RZ, !P1 ;  /* 0x000000ff1900720c */ /* 0x000fe40004f04270 */
[----:B------:R-:W-:Y:S02]  /*e830*/  FMNMX.FTZ R0, R33, R0, !PT ;  /* 0x0000000021007209 */ /* 0x000fe40007810000 */
[----:B------:R-:W-:Y:S02]  /*e840*/  ISETP.LT.OR P0, PT, R23, 0x1, P0 ;  /* 0x000000011700780c */ /* 0x000fe40000701670 */
[----:B------:R-:W-:Y:S02]  /*e850*/  FMNMX.FTZ R0, R119, R0, !PT ;  /* 0x0000000077007209 */ /* 0x000fe40007810000 */
[----:B------:R-:W-:-:S02]  /*e860*/  FSEL R18, R18, -INF , !P0 ;  /* 0xff80000012127808 */ /* 0x000fc40004000000 */
        /* <DEDUP_REMOVED lines=10> */
[----:B------:R-:W-:Y:S02]  /*e910*/  ISETP.GT.AND P0, PT, R25, 0x50, !P6 ;  /* 0x000000501900780c */ /* 0x000fe40007704270 */
[----:B------:R-:W-:-:S02]  /*e920*/  FMNMX.FTZ R19, R10, R19, !PT ;  /* 0x000000130a137209 */ /* 0x000fc40007810000 */
[----:B------:R-:W-:Y:S02]  /*e930*/  FMNMX.FTZ R0, R151, R0, !PT ;  /* 0x0000000097007209 */ /* 0x000fe40007810000 */
[----:B------:R-:W-:Y:S02]  /*e940*/  FMNMX.FTZ R19, R8, R19, !PT ;  /* 0x0000001308137209 */ /* 0x000fe40007810000 */
[----:B------:R-:W-:Y:S02]  /*e950*/  ISETP.LT.OR P0, PT, R23, 0x51, P0 ;  /* 0x000000511700780c */ /* 0x000fe40000701670 */
[----:B------:R-:W-:Y:S02]  /*e960*/  FMNMX.FTZ R19, R148, R19, !PT ;  /* 0x0000001394137209 */ /* 0x000fe40007810000 */
[----:B------:R-:W-:Y:S02]  /*e970*/  ISETP.NE.AND P4, PT, R42, RZ, PT ;  /* 0x000000ff2a00720c */ /* 0x000fe40003f85270 */
[----:B------:R-:W-:-:S02]  /*e980*/  FMNMX.FTZ R19, R128, R19, !PT ;  /* 0x0000001380137209 */ /* 0x000fc40007810000 */
[----:B------:R-:W-:Y:S02]  /*e990*/  FMNMX.FTZ R0, R153, R0, !PT ;  /* 0x0000000099007209 */ /* 0x000fe40007810000 */
[----:B------:R-:W-:Y:S02]  /*e9a0*/  FMNMX.FTZ R19, R146, R19, !PT ;  /* 0x0000001392137209 */ /* 0x000fe40007810000 */
[----:B------:R-:W-:Y:S02]  /*e9b0*/  FSEL R142, R50, -INF , !P0 ;  /* 0xff800000328e7808 */ /* 0x000fe40004000000 */
[----:B------:R-:W-:Y:S02]  /*e9c0*/  FMNMX.FTZ R19, R134, R19, !PT ;  /* 0x0000001386137209 */ /* 0x000fe40007810000 */
[----:B------:R-:W-:Y:S02]  /*e9d0*/  FMNMX.FTZ R0, R149, R0, !PT ;  /* 0x0000000095007209 */ /* 0x000fe40007810000 */
[----:B------:R-:W-:-:S02]  /*e9e0*/  FMNMX.FTZ R19, R224, R19, !PT ;  /* 0x00000013e0137209 */ /* 0x000fc40007810000 */
[----:B------:R-:W-:Y:S02]  /*e9f0*/  ISETP.GT.AND P0, PT, R25, 0x51, !P4 ;  /* 0x000000511900780c */ /* 0x000fe40006704270 */
[----:B------:R-:W-:Y:S02]  /*ea00*/  FMNMX.FTZ R19, R154, R19, !PT ;  /* 0x000000139a137209 */ /* 0x000fe40007810000 */
[----:B------:R-:W-:Y:S02]  /*ea10*/  ISETP.NE.AND P5, PT, R43, RZ, PT ;  /* 0x000000ff2b00720c */ /* 0x000fe40003fa5270 */
[----:B------:R-:W-:Y:S02]  /*ea20*/  FMNMX.FTZ R19, R186, R19, !PT ;  /* 0x00000013ba137209 */ /* 0x000fe40007810000 */
[----:B------:R-:W-:Y:S02]  /*ea30*/  FMNMX.FTZ R0, R141, R0, !PT ;  /* 0x000000008d007209 */ /* 0x000fe40007810000 */
[----:B------:R-:W-:-:S02]  /*ea40*/  FMNMX.FTZ R19, R160, R19, !PT ;  /* 0x00000013a0137209 */ /* 0x000fc40007810000 */
[----:B------:R-:W-:Y:S02]  /*ea50*/  ISETP.LT.OR P1, PT, R23, 0x52, P0 ;  /* 0x000000521700780c */ /* 0x000fe40000721670 */
[----:B------:R-:W-:Y:S02]  /*ea60*/  FMNMX.FTZ R19, R162, R19, !PT ;  /* 0x00000013a2137209 */ /* 0x000fe40007810000 */
[----:B------:R-:W-:Y:S02]  /*ea70*/  ISETP.NE.AND P6, PT, R12, RZ, PT ;  /* 0x000000ff0c00720c */ /* 0x000fe40003fc5270 */
[----:B------:R-:W-:Y:S02]  /*ea80*/  FMNMX.FTZ R19, R184, R19, !PT ;  /* 0x00000013b8137209 */ /* 0x000fe40007810000 */
[----:B------:R-:W-:Y:S02]  /*ea90*/  ISETP.GT.AND P0, PT, R25, 0x58, !P5 ;  /* 0x000000581900780c */ /* 0x000fe40006f04270 */
[----:B------:R-:W-:-:S02]  /*eaa0*/  FMNMX.FTZ R19, R152, R19, !PT ;  /* 0x0000001398137209 */ /* 0x000fc40007810000 */
[----:B------:R-:W-:Y:S02]  /*eab0*/  FMNMX.FTZ R0, R135, R0, !PT ;  /* 0x0000000087007209 */ /* 0x000fe40007810000 */
[----:B------:R-:W-:Y:S02]  /*eac0*/  FMNMX.FTZ R19, R150, R19, !PT ;  /* 0x0000001396137209 */ /* 0x000fe40007810000 */
[----:B------:R-:W-:Y:S02]  /*ead0*/  FSEL R140, R51, -INF , !P1 ;  /* 0xff800000338c7808 */ /* 0x000fe40004800000 */
[----:B------:R-:W-:Y:S02]  /*eae0*/  ISETP.GT.AND P2, PT, R25, 0x59, !P6 ;  /* 0x000000591900780c */ /* 0x000fe40007744270 */
[----:B------:R-:W-:Y:S02]  /*eaf0*/  ISETP.LT.OR P1, PT, R23, 0x59, P0 ;  /* 0x000000591700780c */ /* 0x000fe40000721670 */
[----:B------:R-:W-:-:S02]  /*eb00*/  FMNMX.FTZ R19, R142, R19, !PT ;  /* 0x000000138e137209 */ /* 0x000fc40007810000 */
[----:B------:R-:W-:Y:S02]  /*eb10*/  FMNMX.FTZ R0, R133, R0, !PT ;  /* 0x0000000085007209 */ /* 0x000fe40007810000 */
[----:B------:R-:W-:Y:S02]  /*eb20*/  ISETP.LT.OR P0, PT, R23, 0x5a, P2 ;  /* 0x0000005a1700780c */ /* 0x000fe40001701670 */
[----:B------:R-:W-:Y:S02]  /*eb30*/  FSEL R132, R46, -INF , !P1 ;  /* 0xff8000002e847808 */ /* 0x000fe40004800000 */
[----:B------:R-:W-:Y:S02]  /*eb40*/  FMNMX.FTZ R19, R140, R19, !PT ;  /* 0x000000138c137209 */ /* 0x000fe40007810000 */
[----:B------:R-:W-:Y:S02]  /*eb50*/  FMNMX.FTZ R11, R131, R0, !PT ;  /* 0x00000000830b7209 */ /* 0x000fe40007810000 */
[----:B------:R-:W-:-:S02]  /*eb60*/  FSEL R130, R47, -INF , !P0 ;  /* 0xff8000002f827808 */ /* 0x000fc40004000000 */
[----:B------:R-:W-:Y:S01]  /*eb70*/  FMNMX.FTZ R19, R132, R19, !PT ;  /* 0x0000001384137209 */ /* 0x000fe20007810000 */
[----:B------:R-:W1:Y:S01]  /*eb80*/  SHFL.BFLY PT, R0, R11, 0x2, 0x1f ;  /* 0x0c401f000b007f89 */ /* 0x000e6200000e0000 */
[----:B------:R-:W-:Y:S02]  /*eb90*/  ISETP.NE.AND P6, PT, R209, 0x1, PT ;  /* 0x00000001d100780c */ /* 0x000fe40003fc5270 */
[----:B------:R-:W-:Y:S02]  /*eba0*/  FMNMX.FTZ R19, R130, R19, !PT ;  /* 0x0000001382137209 */ /* 0x000fe40007810000 */
[----:B------:R-:W-:-:S03]  /*ebb0*/  ISETP.GE.AND P5, PT, R208, 0x1, PT ;  /* 0x00000001d000780c */ /* 0x000fc60003fa6270 */
[----:B------:R-:W2:Y:S01]  /*ebc0*/  SHFL.BFLY PT, R12, R19, 0x2, 0x1f ;  /* 0x0c401f00130c7f89 */ /* 0x000ea200000e0000 */
[----:B-1----:R-:W-:-:S05]  /*ebd0*/  FMNMX.FTZ R23, R11, R0, !PT ;  /* 0x000000000b177209 */ /* 0x002fca0007810000 */
[----:B------:R-:W1:Y:S01]  /*ebe0*/  SHFL.BFLY PT, R0, R23, 0x1, 0x1f ;  /* 0x0c201f0017007f89 */ /* 0x000e6200000e0000 */
[----:B--2---:R-:W-:-:S05]  /*ebf0*/  FMNMX.FTZ R11, R19, R12, !PT ;  /* 0x0000000c130b7209 */ /* 0x004fca0007810000 */
[----:B------:R-:W2:Y:S01]  /*ec00*/  SHFL.BFLY PT, R12, R11, 0x1, 0x1f ;  /* 0x0c201f000b0c7f89 */ /* 0x000ea200000e0000 */
[----:B-1----:R-:W-:-:S04]  /*ec10*/  FMNMX.FTZ R0, R23, R0, !PT ;  /* 0x0000000017007209 */ /* 0x002fc80007810000 */
[C---:B------:R-:W-:Y:S01]  /*ec20*/  FSETP.NEU.FTZ.AND P0, PT, R0.reuse, -INF , PT ;  /* 0xff8000000000780b */ /* 0x040fe20003f1d000 */
[----:B------:R-:W-:Y:S01]  /*ec30*/  FMUL.FTZ R144, R0, c[0x0][0x2d0] ;  /* 0x0000b40000907a20 */ /* 0x000fe20000410000 */
[----:B--2---:R-:W-:-:S04]  /*ec40*/  FMNMX.FTZ R12, R11, R12, !PT ;  /* 0x0000000c0b0c7209 */ /* 0x004fc80007810000 */
[----:B------:R-:W-:Y:S02]  /*ec50*/  FSEL R144, R144, RZ, P0 ;  /* 0x000000ff90907208 */ /* 0x000fe40000000000 */
[C---:B------:R-:W-:Y:S01]  /*ec60*/  FSETP.NEU.FTZ.AND P0, PT, R12.reuse, -INF , PT ;  /* 0xff8000000c00780b */ /* 0x040fe20003f1d000 */
[----:B------:R-:W-:Y:S02]  /*ec70*/  FMUL.FTZ R123, R12, c[0x0][0x2d0] ;  /* 0x0000b4000c7b7a20 */ /* 0x000fe40000410000 */
[--C-:B------:R-:W-:Y:S02]  /*ec80*/  FFMA.FTZ R50, R22, c[0x0][0x2d0], -R144.reuse ;  /* 0x0000b40016327a23 */ /* 0x100fe40000010890 */
[--C-:B------:R-:W-:Y:S01]  /*ec90*/  FFMA.FTZ R47, R21, c[0x0][0x2d0], -R144.reuse ;  /* 0x0000b400152f7a23 */ /* 0x100fe20000010890 */
[----:B------:R-:W-:Y:S01]  /*eca0*/  FSEL R123, R123, RZ, P0 ;  /* 0x000000ff7b7b7208 */ /* 0x000fe20000000000 */
[--C-:B------:R-:W-:Y:S02]  /*ecb0*/  FFMA.FTZ R46, R17, c[0x0][0x2d0], -R144.reuse ;  /* 0x0000b400112e7a23 */ /* 0x100fe40000010890 */
[----:B------:R-:W-:Y:S01]  /*ecc0*/  FFMA.FTZ R43, R15, c[0x0][0x2d0], -R144 ;  /* 0x0000b4000f2b7a23 */ /* 0x000fe20000010890 */
[----:B------:R-:W-:Y:S01]  /*ecd0*/  MUFU.EX2 R50, R50 ;  /* 0x0000003200327308 */ /* 0x000fe20000000800 */
[----:B------:R-:W-:-:S02]  /*ece0*/  FFMA.FTZ R49, R18, c[0x0][0x2d0], -R123 ;  /* 0x0000b40012317a23 */ /* 0x000fc4000001087b */
[--C-:B------:R-:W-:Y:S02]  /*ecf0*/  FFMA.FTZ R118, R24, c[0x0][0x2d0], -R123.reuse ;  /* 0x0000b40018767a23 */ /* 0x100fe4000001087b */
[--C-:B------:R-:W-:Y:S01]  /*ed00*/  FFMA.FTZ R48, R6, c[0x0][0x2d0], -R123.reuse ;  /* 0x0000b40006307a23 */ /* 0x100fe2000001087b */
[----:B------:R-:W-:Y:S01]  /*ed10*/  LDSM.16.MT88.4 R24, [R202+0x900] ;  /* 0x00090000ca18783b */ /* 0x000fe20000004200 */
[--C-:B------:R-:W-:Y:S01]  /*ed20*/  FFMA.FTZ R45, R4, c[0x0][0x2d0], -R123.reuse ;  /* 0x0000b400042d7a23 */ /* 0x100fe2000001087b */
[----:B------:R-:W1:Y:S01]  /*ed30*/  MUFU.EX2 R47, R47 ;  /* 0x0000002f002f7308 */ /* 0x000e620000000800 */
[--C-:B------:R-:W-:Y:S02]  /*ed40*/  FFMA.FTZ R40, R7, c[0x0][0x2d0], -R144.reuse ;  /* 0x0000b40007287a23 */ /* 0x100fe40000010890 */
[----:B------:R-:W2:Y:S01]  /*ed50*/  LDSM.16.MT88.4 R4, [R200+0x3100] ;  /* 0x00310000c804783b */ /* 0x000ea20000004200 */
[----:B------:R-:W-:Y:S02]  /*ed60*/  FFMA.FTZ R15, R16, c[0x0][0x2d0], -R123 ;  /* 0x0000b400100f7a23 */ /* 0x000fe4000001087b */
[--C-:B------:R-:W-:Y:S01]  /*ed70*/  FFMA.FTZ R44, R13, c[0x0][0x2d0], -R144.reuse ;  /* 0x0000b4000d2c7a23 */ /* 0x100fe20000010890 */
[----:B------:R-:W3:Y:S01]  /*ed80*/  LDSM.16.MT88.4 R16, [R200+0x900] ;  /* 0x00090000c810783b */ /* 0x000ee20000004200 */
[----:B------:R-:W-:Y:S01]  /*ed90*/  MUFU.EX2 R46, R46 ;  /* 0x0000002e002e7308 */ /* 0x000fe20000000800 */
[----:B------:R-:W-:-:S02]  /*eda0*/  FFMA.FTZ R13, R9, c[0x0][0x2d0], -R144 ;  /* 0x0000b400090d7a23 */ /* 0x000fc40000010890 */
[--C-:B------:R-:W-:Y:S02]  /*edb0*/  FFMA.FTZ R3, R10, c[0x0][0x2d0], -R123.reuse ;  /* 0x0000b4000a037a23 */ /* 0x100fe4000001087b */
[--C-:B------:R-:W-:Y:S02]  /*edc0*/  FFMA.FTZ R2, R8, c[0x0][0x2d0], -R123.reuse ;  /* 0x0000b40008027a23 */ /* 0x100fe4000001087b */
[----:B------:R-:W4:Y:S01]  /*edd0*/  LDSM.16.MT88.4 R8, [R204+0x3900] ;  /* 0x00390000cc08783b */ /* 0x000f220000004200 */
[----:B------:R-:W5:Y:S01]  /*ede0*/  MUFU.EX2 R43, R43 ;  /* 0x0000002b002b7308 */ /* 0x000f620000000800 */
[----:B-1----:R-:W-:Y:S01]  /*edf0*/  F2FP.BF16.PACK_AB R64, R47, R50 ;  /* 0x000000322f40723e */ /* 0x002fe200000010ff */
[--C-:B------:R-:W-:Y:S02]  /*ee00*/  FFMA.FTZ R41, R85, c[0x0][0x2d0], -R144.reuse ;  /* 0x0000b40055297a23 */ /* 0x100fe40000010890 */
[----:B------:R-:W-:Y:S02]  /*ee10*/  FFMA.FTZ R42, R20, c[0x0][0x2d0], -R123 ;  /* 0x0000b400142a7a23 */ /* 0x000fe4000001087b */
[--C-:B------:R-:W-:Y:S01]  /*ee20*/  FFMA.FTZ R51, R37, c[0x0][0x2d0], -R144.reuse ;  /* 0x0000b40025337a23 */ /* 0x100fe20000010890 */
[----:B------:R-:W1:Y:S01]  /*ee30*/  LDSM.16.MT88.4 R20, [R201+0x900] ;  /* 0x00090000c914783b */ /* 0x000e620000004200 */
[----:B------:R-:W-:Y:S01]  /*ee40*/  MUFU.EX2 R49, R49 ;  /* 0x0000003100317308 */ /* 0x000fe20000000800 */
[----:B------:R-:W-:-:S02]  /*ee50*/  FFMA.FTZ R120, R35, c[0x0][0x2d0], -R144 ;  /* 0x0000b40023787a23 */ /* 0x000fc40000010890 */
[--C-:B------:R-:W-:Y:S01]  /*ee60*/  FFMA.FTZ R122, R33, c[0x0][0x2d0], -R144.reuse ;  /* 0x0000b400217a7a23 */ /* 0x100fe20000010890 */
[----:B------:R-:W1:Y:S01]  /*ee70*/  LDSM.16.MT88.4 R36, [R202+0x3900] ;  /* 0x00390000ca24783b */ /* 0x000e620000004200 */
[----:B------:R-:W-:Y:S02]  /*ee80*/  FFMA.FTZ R119, R119, c[0x0][0x2d0], -R144 ;  /* 0x0000b40077777a23 */ /* 0x000fe40000010890 */
[--C-:B------:R-:W-:Y:S01]  /*ee90*/  FFMA.FTZ R121, R148, c[0x0][0x2d0], -R123.reuse ;  /* 0x0000b40094797a23 */ /* 0x100fe2000001087b */
[----:B------:R-:W2:Y:S01]  /*eea0*/  MUFU.EX2 R118, R118 ;  /* 0x0000007600767308 */ /* 0x000ea20000000800 */
[----:B-----5:R-:W-:Y:S01]  /*eeb0*/  F2FP.BF16.PACK_AB R66, R43, R46 ;  /* 0x0000002e2b42723e */ /* 0x020fe200000010ff */
[----:B------:R-:W5:Y:S01]  /*eec0*/  LDSM.16.MT88.4 R32, [R201+0x3900] ;  /* 0x00390000c920783b */ /* 0x000f620000004200 */
[--C-:B------:R-:W-:Y:S02]  /*eed0*/  FFMA.FTZ R128, R128, c[0x0][0x2d0], -R123.reuse ;  /* 0x0000b40080807a23 */ /* 0x100fe4000001087b */
[----:B------:R-:W-:-:S02]  /*eee0*/  FFMA.FTZ R129, R146, c[0x0][0x2d0], -R123 ;  /* 0x0000b40092817a23 */ /* 0x000fc4000001087b */
[--C-:B------:R-:W-:Y:S01]  /*eef0*/  FFMA.FTZ R134, R134, c[0x0][0x2d0], -R123.reuse ;  /* 0x0000b40086867a23 */ /* 0x100fe2000001087b */
[----:B------:R-:W-:Y:S01]  /*ef00*/  MUFU.EX2 R48, R48 ;  /* 0x0000003000307308 */ /* 0x000fe20000000800 */
[--C-:B------:R-:W-:Y:S02]  /*ef10*/  FFMA.FTZ R146, R155, c[0x0][0x2d0], -R144.reuse ;  /* 0x0000b4009b927a23 */ /* 0x100fe40000010890 */
[--C-:B------:R-:W-:Y:S02]  /*ef20*/  FFMA.FTZ R148, R147, c[0x0][0x2d0], -R144.reuse ;  /* 0x0000b40093947a23 */ /* 0x100fe40000010890 */
[--C-:B------:R-:W-:Y:S02]  /*ef30*/  FFMA.FTZ R143, R143, c[0x0][0x2d0], -R144.reuse ;  /* 0x0000b4008f8f7a23 */ /* 0x100fe40000010890 */
[----:B------:R-:W-:Y:S01]  /*ef40*/  FFMA.FTZ R145, R145, c[0x0][0x2d0], -R144 ;  /* 0x0000b40091917a23 */ /* 0x000fe20000010890 */
[----:B------:R-:W3:Y:S01]  /*ef50*/  MUFU.EX2 R45, R45 ;  /* 0x0000002d002d7308 */ /* 0x000ee20000000800 */
[----:B--2---:R-:W-:Y:S01]  /*ef60*/  F2FP.BF16.PACK_AB R65, R118, R49 ;  /* 0x000000317641723e */ /* 0x004fe200000010ff */
[----:B------:R-:W-:-:S02]  /*ef70*/  FFMA.FTZ R147, R224, c[0x0][0x2d0], -R123 ;  /* 0x0000b400e0937a23 */ /* 0x000fc4000001087b */
[--C-:B------:R-:W-:Y:S02]  /*ef80*/  FFMA.FTZ R154, R154, c[0x0][0x2d0], -R123.reuse ;  /* 0x0000b4009a9a7a23 */ /* 0x100fe4000001087b */
[--C-:B------:R-:W-:Y:S02]  /*ef90*/  FFMA.FTZ R155, R186, c[0x0][0x2d0], -R123.reuse ;  /* 0x0000b400ba9b7a23 */ /* 0x100fe4000001087b */
        /* <DEDUP_REMOVED lines=13> */
[----:B------:R-:W-:Y:S01]  /*f070*/  FFMA.FTZ R153, R150, c[0x0][0x2d0], -R123 ;  /* 0x0000b40096997a23 */ /* 0x000fe2000001087b */
[----:B------:R-:W-:Y:S01]  /*f080*/  IADD3 R184, R14, -0x2, RZ ;  /* 0xfffffffe0eb87810 */ /* 0x000fe20007ffe0ff */
        /* <DEDUP_REMOVED lines=9> */
[----:B------:R-:W-:Y:S01]  /*f120*/  FFMA.FTZ R223, R130, c[0x0][0x2d0], -R123 ;  /* 0x0000b40082df7a23 */ /* 0x000fe2000001087b */
[----:B------:R-:W-:Y:S01]  /*f130*/  MUFU.EX2 R42, R42 ;  /* 0x0000002a002a7308 */ /* 0x000fe20000000800 */
[----:B------:R-:W-:Y:S02]  /*f140*/  FADD.FTZ R49, R49, R118 ;  /* 0x0000007631317221 */ /* 0x000fe40000010000 */
[----:B------:R-:W-:Y:S02]  /*f150*/  FADD.FTZ R47, R50, R47 ;  /* 0x0000002f322f7221 */ /* 0x000fe40000010000 */
[----:B------:R-:W-:Y:S01]  /*f160*/  FADD.FTZ R48, R48, R49 ;  /* 0x0000003130307221 */ /* 0x000fe20000010000 */
[----:B------:R-:W-:Y:S01]  /*f170*/  HMMA.16816.F32.BF16 R96, R64, R98, RZ ;  /* 0x000000624060723c */ /* 0x000fe200000418ff */
[----:B------:R-:W-:Y:S01]  /*f180*/  FADD.FTZ R46, R46, R47 ;  /* 0x0000002f2e2e7221 */ /* 0x000fe20000010000 */
[----:B------:R-:W3:Y:S01]  /*f190*/  MUFU.EX2 R15, R15 ;  /* 0x0000000f000f7308 */ /* 0x000ee20000000800 */
[----:B------:R-:W-:-:S02]  /*f1a0*/  FADD.FTZ R45, R45, R48 ;  /* 0x000000302d2d7221 */ /* 0x000fc40000010000 */
[----:B------:R-:W-:-:S03]  /*f1b0*/  FADD.FTZ R43, R43, R46 ;  /* 0x0000002e2b2b7221 */ /* 0x000fc60000010000 */
        /* <DEDUP_REMOVED lines=32> */
[C---:B------:R-:W-:Y:S02]  /*f3c0*/  HMMA.16816.F32.BF16 R84, R4.reuse, R16, R84 ;  /* 0x000000100454723c */ /* 0x040fe40000041854 */
[----:B------:R-:W1:Y:S06]  /*f3d0*/  MUFU.EX2 R145, R145 ;  /* 0x0000009100917308 */ /* 0x000e6c0000000800 */
[C---:B------:R-:W-:Y:S01]  /*f3e0*/  HMMA.16816.F32.BF16 R88, R4.reuse, R18, R88 ;  /* 0x000000120458723c */ /* 0x040fe20000041858 */
[----:B------:R-:W3:Y:S01]  /*f3f0*/  LDSM.16.MT88.4 R16, [R200+0x3900] ;  /* 0x00390000c810783b */ /* 0x000ee20000004200 */
[----:B------:R-:W-:Y:S06]  /*f400*/  MUFU.EX2 R147, R147 ;  /* 0x0000009300937308 */ /* 0x000fec0000000800 */
[C---:B----4-:R-:W-:Y:S02]  /*f410*/  HMMA.16816.F32.BF16 R92, R4.reuse, R8, R92 ;  /* 0x00000008045c723c */ /* 0x050fe4000004185c */
        /* <DEDUP_REMOVED lines=24> */
[C---:B-----5:R-:W-:Y:S02]  /*f5a0*/  HMMA.16816.F32.BF16 R52, R4.reuse, R32, R52 ;  /* 0x000000200434723c */ /* 0x060fe40000041834 */
[----:B------:R-:W5:Y:S06]  /*f5b0*/  MUFU.EX2 R153, R153 ;  /* 0x0000009900997308 */ /* 0x000f6c0000000800 */
        /* <DEDUP_REMOVED lines=69> */
[----:B------:R-:W-:Y:S02]  /*fa10*/  F2FP.BF16.PACK_AB R6, R224, R151 ;  /* 0x00000097e006723e */ /* 0x000fe400000010ff */
[----:B------:R-:W-:Y:S02]  /*fa20*/  F2FP.BF16.PACK_AB R5, R162, R149 ;  /* 0x00000095a205723e */ /* 0x000fe400000010ff */
[----:B-----5:R-:W-:-:S07]  /*fa30*/  F2FP.BF16.PACK_AB R7, R153, R152 ;  /* 0x000000989907723e */ /* 0x020fce00000010ff */
        /* <DEDUP_REMOVED lines=99> */
.L_x_392:
[----:B------:R-:W-:-:S13]  /*10070*/  ISETP.NE.AND P0, PT, R2, 0x1, PT ;  /* 0x000000010200780c */ /* 0x000fda0003f05270 */
[----:B------:R-:W-:-:S05]  /*10080*/  @P0 IMAD.HI.U32 R4, R5, c[0x0][0x330], RZ ;  /* 0x0000cc0005040a27 */ /* 0x000fca00078e00ff */
[----:B------:R-:W-:-:S05]  /*10090*/  @P0 SHF.R.U32.HI R5, RZ, c[0x0][0x334], R4 ;  /* 0x0000cd00ff050a19 */ /* 0x000fca0000011604 */
.L_x_393:
[----:B------:R-:W-:-:S05]  /*100a0*/  IMAD R2, R5, R2, c[0x0][0x32c] ;  /* 0x0000cb0005027624 */ /* 0x000fca00078e0202 */
[----:B------:R-:W-:-:S05]  /*100b0*/  IMNMX R3, R3, R2, PT ;  /* 0x0000000203037217 */ /* 0x000fca0003800200 */
.L_x_391:
        /* <DEDUP_REMOVED lines=11> */
[----:B------:R-:W-:Y:S01]  /*10170*/  IMAD.MOV.U32 R186, RZ, RZ, 0x6 ;  /* 0x00000006ffba7424 */ /* 0x000fe200078e00ff */
[----:B------:R-:W-:Y:S02]  /*10180*/  MOV R187, c[0x0][0x1e0] ;  /* 0x0000780000bb7a02 */ /* 0x000fe40000000f00 */
.L_x_403:
[----:B------:R-:W-:Y:S04]  /*10190*/  DEPBAR.LE SB0, 0x0 ;  /* 0x000080000000791a */ /* 0x000fe80000000000 */
[----:B------:R-:W-:Y:S01]  /*101a0*/  BAR.SYNC.DEFER_BLOCKING 0x0 ;  /* 0x0000000000007b1d */ /* 0x000fe20000010000 */
[----:B------:R-:W-:Y:S02]  /*101b0*/  ISETP.GT.AND P0, PT, R215, R230, PT ;  /* 0x000000e6d700720c */ /* 0x000fe40003f04270 */
[C---:B------:R-:W-:Y:S02]  /*101c0*/  LOP3.LUT P4, RZ, R214.reuse, 0x40000, RZ, 0xc0, !PT ;  /* 0x00040000d6ff7812 */ /* 0x040fe4000788c0ff */
[----:B------:R-:W-:Y:S02]  /*101d0*/  LOP3.LUT P3, RZ, R214, 0x20000, RZ, 0xc0, !PT ;  /* 0x00020000d6ff7812 */ /* 0x000fe4000786c0ff */
[----:B------:R-:W-:Y:S07]  /*101e0*/  ISETP.NE.AND P5, PT, R209, 0x1, PT ;  /* 0x00000001d100780c */ /* 0x000fee0003fa5270 */
        /* <DEDUP_REMOVED lines=49> */
[----:B------:R1:W-:Y:S05]  /*10500*/  @!P0 LDGSTS.E.BYPASS.LTC128B.128 [R220+0x4100], [R232.64+0x80], !P3 ;  /* 0x04100080e8dc8fae */ /* 0x0003ea000d901d50 */
[----:B------:R1:W-:Y:S05]  /*10510*/  @!P0 LDGSTS.E.BYPASS.LTC128B.128 [R220+0x2100], [R236.64], !P4 ;  /* 0x02100000ecdc8fae */ /* 0x0003ea000e101d50 */
[----:B------:R1:W-:Y:S01]  /*10520*/  @!P0 LDGSTS.E.BYPASS.LTC128B.128 [R220+0x5100], [R236.64+0x80], !P3 ;  /* 0x05100080ecdc8fae */ /* 0x0003e2000d901d50 */
[C---:B--2---:R-:W-:Y:S01]  /*10530*/  HMMA.16816.F32.BF16 R44, R124.reuse, R120, RZ ;  /* 0x000000787c2c723c */ /* 0x044fe200000418ff */
[C---:B------:R-:W-:Y:S03]  /*10540*/  ISETP.GT.AND P0, PT, R230.reuse, R215, PT ;  /* 0x000000d7e600720c */ /* 0x040fe60003f04270 */
[----:B------:R-:W2:Y:S04]  /*10550*/  LDSM.16.M88.4 R160, [R203+0x8100] ;  /* 0x00810000cba0783b */ /* 0x000ea80000000200 */
[----:B------:R-:W-:Y:S01]  /*10560*/  HMMA.16816.F32.BF16 R48, R124, R122, RZ ;  /* 0x0000007a7c30723c */ /* 0x000fe200000418ff */
[----:B------:R-:W0:Y:S05]  /*10570*/  LDGDEPBAR ;  /* 0x00000000000079af */ /* 0x000e2a0000000000 */
[----:B------:R-:W5:Y:S01]  /*10580*/  LDSM.16.M88.4 R116, [R203+0x8900] ;  /* 0x00890000cb74783b */ /* 0x000f620000000200 */
[----:B------:R-:W-:Y:S01]  /*10590*/  @P0 IADD3 R0, R230, -0x1, RZ ;  /* 0xffffffffe6000810 */ /* 0x000fe20007ffe0ff */
[C---:B---3--:R-:W-:Y:S03]  /*105a0*/  HMMA.16816.F32.BF16 R4, R136.reuse, R128, R4 ;  /* 0x000000808804723c */ /* 0x048fe60000041804 */
[----:B------:R-:W3:Y:S05]  /*105b0*/  LDSM.16.M88.4 R120, [R203+0x9100] ;  /* 0x00910000cb78783b */ /* 0x000eea0000000200 */
[C---:B------:R-:W-:Y:S01]  /*105c0*/  HMMA.16816.F32.BF16 R8, R136.reuse, R130, R8 ;  /* 0x000000828808723c */ /* 0x040fe20000041808 */
[----:B------:R-:W1:Y:S07]  /*105d0*/  LDSM.16.M88.4 R128, [R203+0x9900] ;  /* 0x00990000cb80783b */ /* 0x000e6e0000000200 */
[C---:B------:R-:W-:Y:S08]  /*105e0*/  HMMA.16816.F32.BF16 R12, R136.reuse, R140, R12 ;  /* 0x0000008c880c723c */ /* 0x040ff0000004180c */
[C---:B------:R-:W-:Y:S01]  /*105f0*/  HMMA.16816.F32.BF16 R16, R136.reuse, R142, R16 ;  /* 0x0000008e8810723c */ /* 0x040fe20000041810 */
[----:B------:R-:W-:Y:S07]  /*10600*/  LDSM.16.M88.4 R140, [R194] ;  /* 0x00000000c28c783b */ /* 0x000fee0000000200 */
        /* <DEDUP_REMOVED lines=9> */
[C---:B----4-:R-:W-:Y:S08]  /*106a0*/  HMMA.16816.F32.BF16 R44, R136.reuse, R132, R44 ;  /* 0x00000084882c723c */ /* 0x050ff0000004182c */
[----:B------:R-:W-:Y:S01]  /*106b0*/  HMMA.16816.F32.BF16 R48, R136, R134, R48 ;  /* 0x000000868830723c */ /* 0x000fe20000041830 */
[----:B------:R-:W4:Y:S07]  /*106c0*/  LDSM.16.M88.4 R132, [R203+0xa100] ;  /* 0x00a10000cb84783b */ /* 0x000f2e0000000200 */
[C---:B--2---:R-:W-:Y:S08]  /*106d0*/  HMMA.16816.F32.BF16 R4, R156.reuse, R160, R4 ;  /* 0x000000a09c04723c */ /* 0x044ff00000041804 */
[C---:B------:R-:W-:Y:S01]  /*106e0*/  HMMA.16816.F32.BF16 R8, R156.reuse, R162, R8 ;  /* 0x000000a29c08723c */ /* 0x040fe20000041808 */
[----:B------:R-:W-:Y:S07]  /*106f0*/  LDSM.16.M88.4 R160, [R194+0x4000] ;  /* 0x00400000c2a0783b */ /* 0x000fee0000000200 */
[C---:B-----5:R-:W-:Y:S08]  /*10700*/  HMMA.16816.F32.BF16 R12, R156.reuse, R116, R12 ;  /* 0x000000749c0c723c */ /* 0x060ff0000004180c */
        /* <DEDUP_REMOVED lines=11> */
[C---:B--2---:R-:W-:Y:S08]  /*107c0*/  HMMA.16816.F32.BF16 R44, R156.reuse, R116, R44 ;  /* 0x000000749c2c723c */ /* 0x044ff0000004182c */
[----:B------:R-:W-:Y:S01]  /*107d0*/  HMMA.16816.F32.BF16 R48, R156, R118, R48 ;  /* 0x000000769c30723c */ /* 0x000fe20000041830 */
[----:B------:R-:W2:Y:S07]  /*107e0*/  LDSM.16.M88.4 R116, [R206+0xb900] ;  /* 0x00b90000ce74783b */ /* 0x000eae0000000200 */
[C---:B------:R-:W-:Y:S08]  /*107f0*/  HMMA.16816.F32.BF16 R4, R164.reuse, R140, R4 ;  /* 0x0000008ca404723c */ /* 0x040ff00000041804 */
[C---:B------:R-:W-:Y:S01]  /*10800*/  HMMA.16816.F32.BF16 R8, R164.reuse, R142, R8 ;  /* 0x0000008ea408723c */ /* 0x040fe20000041808 */
[----:B------:R-:W5:Y:S07]  /*10810*/  LDSM.16.M88.4 R140, [R206+0xc100] ;  /* 0x00c10000ce8c783b */ /* 0x000f6e0000000200 */
[C---:B------:R-:W-:Y:S08]  /*10820*/  HMMA.16816.F32.BF16 R12, R164.reuse, R144, R12 ;  /* 0x00000090a40c723c */ /* 0x040ff0000004180c */
[C---:B------:R-:W-:Y:S01]  /*10830*/  HMMA.16816.F32.BF16 R16, R164.reuse, R146, R16 ;  /* 0x00000092a410723c */ /* 0x040fe20000041810 */
[----:B------:R-:W-:Y:S07]  /*10840*/  LDSM.16.M88.4 R144, [R206+0xd900] ;  /* 0x00d90000ce90783b */ /* 0x000fee0000000200 */
[C---:B---3--:R-:W-:Y:S08]  /*10850*/  HMMA.16816.F32.BF16 R20, R164.reuse, R120, R20 ;  /* 0x00000078a414723c */ /* 0x048ff00000041814 */
[C---:B------:R-:W-:Y:S01]  /*10860*/  HMMA.16816.F32.BF16 R24, R164.reuse, R122, R24 ;  /* 0x0000007aa418723c */ /* 0x040fe20000041818 */
[----:B------:R-:W3:Y:S07]  /*10870*/  LDSM.16.M88.4 R120, [R206+0xc900] ;  /* 0x00c90000ce78783b */ /* 0x000eee0000000200 */
[C---:B------:R-:W-:Y:S08]  /*10880*/  HMMA.16816.F32.BF16 R28, R164.reuse, R148, R28 ;  /* 0x00000094a41c723c */ /* 0x040ff0000004181c */
[C---:B------:R-:W-:Y:S01]  /*10890*/  HMMA.16816.F32.BF16 R32, R164.reuse, R150, R32 ;  /* 0x00000096a420723c */ /* 0x040fe20000041820 */
[----:B------:R-:W-:Y:S07]  /*108a0*/  LDSM.16.M88.4 R148, [R191] ;  /* 0x00000000bf94783b */ /* 0x000fee0000000200 */
[C---:B------:R-:W-:Y:S08]  /*108b0*/  HMMA.16816.F32.BF16 R36, R164.reuse, R152, R36 ;  /* 0x00000098a424723c */ /* 0x040ff00000041824 */
[C---:B------:R-:W-:Y:S01]  /*108c0*/  HMMA.16816.F32.BF16 R40, R164.reuse, R154, R40 ;  /* 0x0000009aa428723c */ /* 0x040fe20000041828 */
[----:B------:R-:W-:Y:S07]  /*108d0*/  LDSM.16.M88.4 R152, [R203+0xd900] ;  /* 0x00d90000cb98783b */ /* 0x000fee0000000200 */
[C---:B-1----:R-:W-:Y:S08]  /*108e0*/  HMMA.16816.F32.BF16 R44, R164.reuse, R128, R44 ;  /* 0x00000080a42c723c */ /* 0x042ff0000004182c */
[----:B------:R-:W-:Y:S01]  /*108f0*/  HMMA.16816.F32.BF16 R48, R164, R130, R48 ;  /* 0x00000082a430723c */ /* 0x000fe20000041830 */
[----:B------:R-:W1:Y:S07]  /*10900*/  LDSM.16.M88.4 R128, [R206+0xd100] ;  /* 0x00d10000ce80783b */ /* 0x000e6e0000000200 */
[C---:B----4-:R-:W-:Y:S08]  /*10910*/  HMMA.16816.F32.BF16 R4, R168.reuse, R132, R4 ;  /* 0x00000084a804723c */ /* 0x050ff00000041804 */
[C---:B------:R-:W-:Y:S01]  /*10920*/  HMMA.16816.F32.BF16 R8, R168.reuse, R134, R8 ;  /* 0x00000086a808723c */ /* 0x040fe20000041808 */
[----:B------:R-:W4:Y:S07]  /*10930*/  LDSM.16.M88.4 R132, [R193] ;  /* 0x00000000c184783b */ /* 0x000f2e0000000200 */
[C---:B--2---:R-:W-:Y:S08]  /*10940*/  HMMA.16816.F32.BF16 R12, R168.reuse, R116, R12 ;  /* 0x00000074a80c723c */ /* 0x044ff0000004180c */
[C---:B------:R-:W-:Y:S01]  /*10950*/  HMMA.16816.F32.BF16 R16, R168.reuse, R118, R16 ;  /* 0x00000076a810723c */ /* 0x040fe20000041810 */
[----:B------:R-:W2:Y:S07]  /*10960*/  LDSM.16.M88.4 R116, [R192] ;  /* 0x00000000c074783b */ /* 0x000eae0000000200 */
[C---:B-----5:R-:W-:Y:S08]  /*10970*/  HMMA.16816.F32.BF16 R20, R168.reuse, R140, R20 ;  /* 0x0000008ca814723c */ /* 0x060ff00000041814 */
[C---:B------:R-:W-:Y:S01]  /*10980*/  HMMA.16816.F32.BF16 R24, R168.reuse, R142, R24 ;  /* 0x0000008ea818723c */ /* 0x040fe20000041818 */
[----:B------:R-:W5:Y:S07]  /*10990*/  LDSM.16.M88.4 R140, [R190] ;  /* 0x00000000be8c783b */ /* 0x000f6e0000000200 */
        /* <DEDUP_REMOVED lines=12> */
[C---:B--2---:R-:W-:Y:S08]  /*10a60*/  HMMA.16816.F32.BF16 R12, R172.reuse, R116, R12 ;  /* 0x00000074ac0c723c */ /* 0x044ff0000004180c */
[C---:B------:R-:W-:Y:S01]  /*10a70*/  HMMA.16816.F32.BF16 R16, R172.reuse, R118, R16 ;  /* 0x00000076ac10723c */ /* 0x040fe20000041810 */
[----:B------:R-:W2:Y:S07]  /*10a80*/  LDSM.16.M88.4 R116, [R203+0xb900] ;  /* 0x00b90000cb74783b */ /* 0x000eae0000000200 */
        /* <DEDUP_REMOVED lines=10> */
[----:B------:R-:W-:Y:S01]  /*10b30*/  HMMA.16816.F32.BF16 R48, R172, R130, R48 ;  /* 0x00000082ac30723c */ /* 0x000fe20000041830 */
[----:B------:R-:W1:Y:S07]  /*10b40*/  LDSM.16.M88.4 R128, [R194+0x3800] ;  /* 0x00380000c280783b */ /* 0x000e6e0000000200 */
[C---:B----4-:R-:W-:Y:S08]  /*10b50*/  HMMA.16816.F32.BF16 R4, R176.reuse, R132, R4 ;  /* 0x00000084b004723c */ /* 0x050ff00000041804 */
[C---:B------:R-:W-:Y:S08]  /*10b60*/  HMMA.16816.F32.BF16 R8, R176.reuse, R134, R8 ;  /* 0x00000086b008723c */ /* 0x040ff00000041808 */
[C---:B--2---:R-:W-:Y:S08]  /*10b70*/  HMMA.16816.F32.BF16 R12, R176.reuse, R116, R12 ;  /* 0x00000074b00c723c */ /* 0x044ff0000004180c */
[C---:B------:R-:W-:Y:S01]  /*10b80*/  HMMA.16816.F32.BF16 R16, R176.reuse, R118, R16 ;  /* 0x00000076b010723c */ /* 0x040fe20000041810 */
[----:B------:R-:W2:Y:S07]  /*10b90*/  LDSM.16.M88.4 R116, [R194+0x4800] ;  /* 0x00480000c274783b */ /* 0x000eae0000000200 */
[C---:B------:R-:W-:Y:S08]  /*10ba0*/  HMMA.16816.F32.BF16 R20, R176.reuse, R144, R20 ;  /* 0x00000090b014723c */ /* 0x040ff00000041814 */
[C---:B------:R-:W-:Y:S08]  /*10bb0*/  HMMA.16816.F32.BF16 R24, R176.reuse, R146, R24 ;  /* 0x00000092b018723c */ /* 0x040ff00000041818 */
[C---:B------:R-:W-:Y:S07]  /*10bc0*/  HMMA.16816.F32.BF16 R28, R176.reuse, R148, R28 ;  /* 0x00000094b01c723c */ /* 0x040fee000004181c */
[----:B------:R-:W-:Y:S01]  /*10bd0*/  @P0 SHF.R.S32.HI R148, RZ, 0x1f, R0 ;  /* 0x0000001fff940819 */ /* 0x000fe20000011400 */
[C---:B------:R-:W-:Y:S04]  /*10be0*/  HMMA.16816.F32.BF16 R32, R176.reuse, R150, R32 ;  /* 0x00000096b020723c */ /* 0x040fe80000041820 */
[----:B------:R-:W-:Y:S03]  /*10bf0*/  @P0 IMAD R148, R148, c[0x0][0x1e0], RZ ;  /* 0x0000780094940a24 */ /* 0x000fe600078e02ff */
[C---:B------:R-:W-:Y:S01]  /*10c00*/  @P0 IMAD.WIDE.U32 R150, R0.reuse, c[0x0][0x1e0], RZ ;  /* 0x0000780000960a25 */ /* 0x040fe200078e00ff */
[C---:B-----5:R-:W-:Y:S04]  /*10c10*/  HMMA.16816.F32.BF16 R36, R176.reuse, R140, R36 ;  /* 0x0000008cb024723c */ /* 0x060fe80000041824 */
[----:B------:R-:W-:Y:S04]  /*10c20*/  @P0 IMAD R148, R0, c[0x0][0x1e4], R148 ;  /* 0x0000790000940a24 */ /* 0x000fe800078e0294 */
[C---:B------:R-:W-:Y:S04]  /*10c30*/  HMMA.16816.F32.BF16 R40, R176.reuse, R142, R40 ;  /* 0x0000008eb028723c */ /* 0x040fe80000041828 */
[----:B------:R-:W-:Y:S04]  /*10c40*/  @P0 IMAD.IADD R148, R151, 0x1, R148 ;  /* 0x0000000197940824 */ /* 0x000fe800078e0294 */
[C---:B------:R-:W-:Y:S04]  /*10c50*/  HMMA.16816.F32.BF16 R44, R176.reuse, R152, R44 ;  /* 0x00000098b02c723c */ /* 0x040fe8000004182c */
[----:B------:R-:W-:Y:S03]  /*10c60*/  @P0 IMAD R148, R148, 0x60, RZ ;  /* 0x0000006094940824 */ /* 0x000fe600078e02ff */
[----:B------:R-:W-:Y:S01]  /*10c70*/  @P0 IMAD.MOV.U32 R152, RZ, RZ, R216 ;  /* 0x000000ffff980224 */ /* 0x000fe200078e00d8 */
[----:B------:R-:W-:Y:S04]  /*10c80*/  HMMA.16816.F32.BF16 R48, R176, R154, R48 ;  /* 0x0000009ab030723c */ /* 0x000fe80000041830 */
[----:B------:R-:W-:Y:S04]  /*10c90*/  @P0 IMAD.MOV.U32 R153, RZ, RZ, R219 ;  /* 0x000000ffff990224 */ /* 0x000fe800078e00db */
[C---:B---3--:R-:W-:Y:S05]  /*10ca0*/  HMMA.16816.F32.BF16 R4, R180.reuse, R120, R4 ;  /* 0x00000078b404723c */ /* 0x048fea0000041804 */
[----:B------:R-:W-:Y:S03]  /*10cb0*/  @P0 IMAD.WIDE.U32 R150, R150, 0x60, R152 ;  /* 0x0000006096960825 */ /* 0x000fe600078e0098 */
[C---:B------:R-:W-:Y:S01]  /*10cc0*/  HMMA.16816.F32.BF16 R8, R180.reuse, R122, R8 ;  /* 0x0000007ab408723c */ /* 0x040fe20000041808 */
[----:B------:R-:W3:Y:S03]  /*10cd0*/  LDSM.16.M88.4 R120, [R194+0x5000] ;  /* 0x00500000c278783b */ /* 0x000ee60000000200 */
[----:B------:R-:W-:Y:S02]  /*10ce0*/  @P0 IMAD.IADD R149, R151, 0x1, R148 ;  /* 0x0000000197950824 */ /* 0x000fe400078e0294 */
[C---:B------:R-:W-:Y:S02]  /*10cf0*/  @P0 IMAD.SHL.U32 R0, R150.reuse, 0x2, RZ ;  /* 0x0000000296000824 */ /* 0x040fe400078e00ff */
[C---:B-1----:R-:W-:Y:S04]  /*10d00*/  HMMA.16816.F32.BF16 R12, R180.reuse, R128, R12 ;  /* 0x00000080b40c723c */ /* 0x042fe8000004180c */
[----:B------:R-:W-:Y:S01]  /*10d10*/  @P0 SHF.L.U64.HI R148, R150, 0x1, R149 ;  /* 0x0000000196940819 */ /* 0x000fe20000010295 */
[C---:B------:R-:W-:Y:S01]  /*10d20*/  @P0 IMAD.SHL.U32 R153, R187.reuse, 0x40, RZ ;  /* 0x00000040bb990824 */ /* 0x040fe200078e00ff */
[----:B------:R-:W-:Y:S02]  /*10d30*/  @P0 IADD3 R150, P1, R0, c[0x0][0x1c8], RZ ;  /* 0x0000720000960a10 */ /* 0x000fe40007f3e0ff */
[C---:B------:R-:W-:Y:S01]  /*10d40*/  HMMA.16816.F32.BF16 R16, R180.reuse, R130, R16 ;  /* 0x00000082b410723c */ /* 0x040fe20000041810 */
[----:B------:R-:W1:Y:S01]  /*10d50*/  LDSM.16.M88.4 R128, [R194+0x5800] ;  /* 0x00580000c280783b */ /* 0x000e620000000200 */
[----:B------:R-:W-:Y:S04]  /*10d60*/  DEPBAR.LE SB0, 0x0 ;  /* 0x000080000000791a */ /* 0x000fe80000000000 */
[----:B------:R-:W-:Y:S01]  /*10d70*/  BAR.SYNC.DEFER_BLOCKING 0x0 ;  /* 0x0000000000007b1d */ /* 0x000fe20000010000 */
[----:B------:R-:W-:Y:S01]  /*10d80*/  @P0 IADD3.X R151, R148, c[0x0][0x1cc], RZ, P1, !PT ;  /* 0x0000730094970a10 */ /* 0x000fe20000ffe4ff */
[C---:B------:R-:W-:Y:S05]  /*10d90*/  HMMA.16816.F32.BF16 R20, R180.reuse, R160, R20 ;  /* 0x000000a0b414723c */ /* 0x040fea0000041814 */
[----:B------:R-:W-:Y:S02]  /*10da0*/  @P0 IADD3 R0, P2, R0, 0x80, RZ ;  /* 0x0000008000000810 */ /* 0x000fe40007f5e0ff */
[----:B------:R-:W-:Y:S01]  /*10db0*/  @P0 SHF.L.U64.HI R149, R187, R186, c[0x0][0x1e4] ;  /* 0x00007900bb950619 */ /* 0x000fe200000102ba */
[C---:B------:R-:W-:Y:S04]  /*10dc0*/  HMMA.16816.F32.BF16 R24, R180.reuse, R162, R24 ;  /* 0x000000a2b418723c */ /* 0x040fe80000041818 */
[----:B------:R-:W-:Y:S01]  /*10dd0*/  @P0 IADD3 R160, P1, R0, c[0x0][0x1c8], RZ ;  /* 0x0000720000a00a10 */ /* 0x000fe20007f3e0ff */
[----:B------:R-:W-:Y:S02]  /*10de0*/  IMAD.MOV.U32 R0, RZ, RZ, R221 ;  /* 0x000000ffff007224 */ /* 0x000fe400078e00dd */
[----:B------:R-:W-:Y:S01]  /*10df0*/  @P5 IMAD.MOV.U32 R0, RZ, RZ, R185 ;  /* 0x000000ffff005224 */ /* 0x000fe200078e00b9 */
[C---:B--2---:R-:W-:Y:S04]  /*10e00*/  HMMA.16816.F32.BF16 R28, R180.reuse, R116, R28 ;  /* 0x00000074b41c723c */ /* 0x044fe8000004181c */
[----:B------:R-:W-:Y:S01]  /*10e10*/  @P0 IADD3.X R161, RZ, c[0x0][0x1cc], R148, P1, P2 ;  /* 0x00007300ffa10a10 */ /* 0x000fe20000fe4494 */
[----:B------:R-:W-:Y:S01]  /*10e20*/  @!PT LDS RZ, [RZ] ;  /* 0x00000000fffff984 */ /* 0x000fe20000000800 */
[----:B------:R-:W-:Y:S01]  /*10e30*/  @!PT LDS RZ, [RZ] ;  /* 0x00000000fffff984 */ /* 0x000fe20000000800 */
[----:B------:R-:W-:Y:S01]  /*10e40*/  @!PT LDS RZ, [RZ] ;  /* 0x00000000fffff984 */ /* 0x000fe20000000800 */
[----:B------:R2:W-:Y:S01]  /*10e50*/  @P0 LDGSTS.E.BYPASS.LTC128B.128 [R220+0x8100], [R150.64], !P4 ;  /* 0x0810000096dc0fae */ /* 0x0005e2000e101d50 */
[-C--:B------:R-:W-:Y:S02]  /*10e60*/  @P0 IADD3 R154, P2, R150, R153.reuse, RZ ;  /* 0x00000099969a0210 */ /* 0x080fe40007f5e0ff */
[C---:B------:R-:W-:Y:S02]  /*10e70*/  HMMA.16816.F32.BF16 R32, R180.reuse, R118, R32 ;  /* 0x00000076b420723c */ /* 0x040fe40000041820 */
[----:B------:R4:W-:Y:S02]  /*10e80*/  @P0 LDGSTS.E.BYPASS.LTC128B.128 [R220+0xb100], [R160.64], !P3 ;  /* 0x0b100000a0dc0fae */ /* 0x0009e4000d901d50 */
[--C-:B------:R-:W-:Y:S01]  /*10e90*/  @P0 IMAD.X R155, R151, 0x1, R149.reuse, P2 ;  /* 0x00000001979b0824 */ /* 0x100fe200010e0695 */
[----:B------:R-:W-:Y:S01]  /*10ea0*/  @P0 IADD3 R162, P1, R154, R153, RZ ;  /* 0x000000999aa20210 */ /* 0x000fe20007f3e0ff */
[----:B------:R-:W-:Y:S02]  /*10eb0*/  IMAD R153, R230, -0x60, RZ ;  /* 0xffffffa0e6997824 */ /* 0x000fe400078e02ff */
[C---:B---3--:R-:W-:Y:S01]  /*10ec0*/  HMMA.16816.F32.BF16 R36, R180.reuse, R120, R36 ;  /* 0x00000078b424723c */ /* 0x048fe20000041824 */
[----:B------:R3:W-:Y:S03]  /*10ed0*/  @P0 LDGSTS.E.BYPASS.LTC128B.128 [R220+0x9100], [R154.64], !P4 ;  /* 0x091000009adc0fae */ /* 0x0007e6000e101d50 */
[----:B------:R-:W-:Y:S01]  /*10ee0*/  @P0 IMAD.X R163, R155, 0x1, R149, P1 ;  /* 0x000000019ba30824 */ /* 0x000fe200008e0695 */
[----:B------:R-:W-:Y:S01]  /*10ef0*/  IADD3 R149, -R222, 0x1, R153 ;  /* 0x00000001de957810 */ /* 0x000fe20007ffe199 */
[----:B------:R3:W-:Y:S02]  /*10f00*/  @P0 LDGSTS.E.BYPASS.LTC128B.128 [R220+0xc100], [R154.64+0x80], !P3 ;  /* 0x0c1000809adc0fae */ /* 0x0007e4000d901d50 */
[C---:B------:R-:W-:Y:S03]  /*10f10*/  HMMA.16816.F32.BF16 R40, R180.reuse, R122, R40 ;  /* 0x0000007ab428723c */ /* 0x040fe60000041828 */
[----:B------:R3:W-:Y:S01]  /*10f20*/  @P0 LDGSTS.E.BYPASS.LTC128B.128 [R220+0xa100], [R162.64], !P4 ;  /* 0x0a100000a2dc0fae */ /* 0x0007e2000e101d50 */
[----:B------:R-:W-:Y:S04]  /*10f30*/  IADD3 R149, -R212, R149, R207 ;  /* 0x00000095d4957210 */ /* 0x000fe80007ffe1cf */
[C---:B-1----:R-:W-:Y:S01]  /*10f40*/  HMMA.16816.F32.BF16 R44, R180.reuse, R128, R44 ;  /* 0x00000080b42c723c */ /* 0x042fe2000004182c */
[----:B------:R1:W-:Y:S02]  /*10f50*/  @P0 LDGSTS.E.BYPASS.LTC128B.128 [R220+0xd100], [R162.64+0x80], !P3 ;  /* 0x0d100080a2dc0fae */ /* 0x0003e4000d901d50 */
[----:B------:R-:W-:Y:S02]  /*10f60*/  ISETP.GE.AND P3, PT, R208, 0x1, PT ;  /* 0x00000001d000780c */ /* 0x000fe40003f66270 */
[C---:B--2---:R-:W-:Y:S01]  /*10f70*/  IADD3 R151, R149.reuse, c[0x0][0x328], RZ ;  /* 0x0000ca0095977a10 */ /* 0x044fe20007ffe0ff */
[----:B------:R-:W4:Y:S01]  /*10f80*/  SHFL.IDX PT, R148, R0, RZ, 0x1c1f ;  /* 0x001c1fff00947589 */ /* 0x000f2200000e0000 */
[----:B------:R-:W-:Y:S01]  /*10f90*/  IADD3 R149, R149, UR10, RZ ;  /* 0x0000000a95957c10 */ /* 0x000fe2000fffe0ff */
[----:B------:R-:W-:Y:S03]  /*10fa0*/  HMMA.16816.F32.BF16 R48, R180, R130, R48 ;  /* 0x00000082b430723c */ /* 0x000fe60000041830 */
[----:B------:R-:W0:Y:S01]  /*10fb0*/  LDGDEPBAR ;  /* 0x00000000000079af */ /* 0x000e220000000000 */
[----:B----4-:R-:W-:Y:S02]  /*10fc0*/  IMAD.IADD R161, R151, 0x1, R148 ;  /* 0x0000000197a17824 */ /* 0x010fe400078e0294 */
[----:B---3--:R-:W-:Y:S02]  /*10fd0*/  IMAD.IADD R155, R148, 0x1, R149 ;  /* 0x00000001949b7824 */ /* 0x008fe400078e0295 */
[----:B------:R-:W-:-:S05]  /*10fe0*/  @!P3 BRA `(.L_x_395) ;  /* 0x000001800000b947 */ /* 0x000fca0003800000 */
[----:B-1----:R-:W-:Y:S01]  /*10ff0*/  IADD3 R148, -R212, R207, R148 ;  /* 0x000000cfd4947210 */ /* 0x002fe20007ffe194 */
        /* <DEDUP_REMOVED lines=12> */
.L_x_397:
[----:B------:R-:W-:Y:S04]  /*110c0*/  MOV R116, c[0x0][0x32c] ;  /* 0x0000cb0000747a02 */ /* 0x000fe80000000f00 */
[----:B------:R-:W-:Y:S11]  /*110d0*/  ISETP.NE.AND P0, PT, R116, 0x1, PT ;  /* 0x000000017400780c */ /* 0x000ff60003f05270 */
[----:B------:R-:W-:Y:S02]  /*110e0*/  @!UPT UIADD3 URZ, URZ, URZ, URZ ;  /* 0x0000003f3f3ff290 */ /* 0x000fe4000fffe03f */
[----:B------:R-:W-:Y:S05]  /*110f0*/  @P0 IMAD.HI.U32 R116, R148, c[0x0][0x330], RZ ;  /* 0x0000cc0094740a27 */ /* 0x000fea00078e00ff */
[----:B------:R-:W-:Y:S02]  /*11100*/  @P0 SHF.R.U32.HI R148, RZ, c[0x0][0x334], R116 ;  /* 0x0000cd00ff940a19 */ /* 0x000fe40000011674 */
.L_x_398:
[----:B------:R-:W-:Y:S05]  /*11110*/  BSYNC B0 ;  /* 0x0000000000007941 */ /* 0x000fea0003800000 */
.L_x_396:
[----:B------:R-:W-:Y:S04]  /*11120*/  IMAD.IADD R117, R153, 0x1, -R222 ;  /* 0x0000000199757824 */ /* 0x000fe800078e0ade */
[----:B------:R-:W-:Y:S05]  /*11130*/  IMAD R148, R148, c[0x0][0x32c], R117 ;  /* 0x0000cb0094947a24 */ /* 0x000fea00078e0275 */
[----:B------:R-:W-:Y:S02]  /*11140*/  IADD3 R116, R148, c[0x0][0x32c], RZ ;  /* 0x0000cb0094747a10 */ /* 0x000fe40007ffe0ff */
[----:B------:R-:W-:Y:S02]  /*11150*/  IMNMX R155, R155, R148, !PT ;  /* 0x000000949b9b7217 */ /* 0x000fe40007800200 */
[----:B------:R-:W-:Y:S02]  /*11160*/  IMNMX R161, R161, R116, PT ;  /* 0x00000074a1a17217 */ /* 0x000fe40003800200 */
.L_x_395:
[C---:B-1----:R-:W-:Y:S01]  /*11170*/  ISETP.GE.AND P0, PT, R153.reuse, 0x1, PT ;  /* 0x000000019900780c */ /* 0x042fe20003f06270 */
[----:B------:R-:W1:Y:S01]  /*11180*/  SHFL.IDX PT, R0, R0, 0x1, 0x1c1f ;  /* 0x003c1f0000007f89 */ /* 0x000e6200000e0000 */
[C---:B------:R-:W-:Y:S02]  /*11190*/  ISETP.GE.AND P1, PT, R153.reuse, 0x2, PT ;  /* 0x000000029900780c */ /* 0x040fe40003f26270 */
[----:B------:R-:W-:Y:S02]  /*111a0*/  LOP3.LUT R214, R214, 0xffff7fff, RZ, 0xc0, !PT ;  /* 0xffff7fffd6d67812 */ /* 0x000fe400078ec0ff */
[C---:B------:R-:W-:Y:S02]  /*111b0*/  ISETP.GE.AND P6, PT, R153.reuse, 0x42, PT ;  /* 0x000000429900780c */ /* 0x040fe40003fc6270 */
[C---:B------:R-:W-:Y:S02]  /*111c0*/  ISETP.GE.AND P5, PT, R153.reuse, 0x49, PT ;  /* 0x000000499900780c */ /* 0x040fe40003fa6270 */
[C---:B------:R-:W-:Y:S02]  /*111d0*/  ISETP.GE.AND P4, PT, R153.reuse, 0x4a, PT ;  /* 0x0000004a9900780c */ /* 0x040fe40003f86270 */
[----:B------:R-:W-:Y:S02]  /*111e0*/  ISETP.GE.AND P3, PT, R153, 0x51, PT ;  /* 0x000000519900780c */ /* 0x000fe40003f66270 */
[----:B------:R-:W-:Y:S02]  /*111f0*/  @P0 LOP3.LUT R214, R214, 0x8000, RZ, 0xfc, !PT ;  /* 0x00008000d6d60812 */ /* 0x000fe400078efcff */
[----:B------:R-:W-:Y:S02]  /*11200*/  ISETP.GT.AND P0, PT, R155, RZ, !P0 ;  /* 0x000000ff9b00720c */ /* 0x000fe40004704270 */
[----:B------:R-:W-:Y:S02]  /*11210*/  LOP3.LUT R214, R214, 0xfffeffff, RZ, 0xc0, !PT ;  /* 0xfffeffffd6d67812 */ /* 0x000fe400078ec0ff */
[----:B------:R-:W-:Y:S02]  /*11220*/  ISETP.LT.OR P0, PT, R161, 0x1, P0 ;  /* 0x00000001a100780c */ /* 0x000fe40000701670 */
[----:B------:R-:W-:Y:S02]  /*11230*/  @P1 LOP3.LUT R214, R214, 0x10000, RZ, 0xfc, !PT ;  /* 0x00010000d6d61812 */ /* 0x000fe400078efcff */
[----:B------:R-:W-:Y:S01]  /*11240*/  FSEL R120, R4, -INF , !P0 ;  /* 0xff80000004787808 */ /* 0x000fe20004000000 */
[--C-:B-1----:R-:W-:Y:S01]  /*11250*/  IMAD.IADD R151, R151, 0x1, R0.reuse ;  /* 0x0000000197977824 */ /* 0x102fe200078e0200 */
[----:B------:R-:W-:Y:S01]  /*11260*/  ISETP.GT.AND P0, PT, R155, 0x1, !P1 ;  /* 0x000000019b00780c */ /* 0x000fe20004f04270 */
[----:B------:R-:W-:Y:S01]  /*11270*/  IMAD.IADD R4, R149, 0x1, R0 ;  /* 0x0000000195047824 */ /* 0x000fe200078e0200 */
[----:B------:R-:W-:Y:S02]  /*11280*/  ISETP.GE.AND P1, PT, R153, 0x9, PT ;  /* 0x000000099900780c */ /* 0x000fe40003f26270 */
[----:B------:R-:W-:Y:S02]  /*11290*/  ISETP.LT.OR P0, PT, R161, 0x2, P0 ;  /* 0x00000002a100780c */ /* 0x000fe40000701670 */
[----:B------:R-:W-:Y:S02]  /*112a0*/  LOP3.LUT R214, R214, 0xffffbfff, RZ, 0xc0, !PT ;  /* 0xffffbfffd6d67812 */ /* 0x000fe400078ec0ff */
[----:B------:R-:W-:Y:S02]  /*112b0*/  FSEL R118, R5, -INF , !P0 ;  /* 0xff80000005767808 */ /* 0x000fe40004000000 */
[----:B------:R-:W-:Y:S02]  /*112c0*/  ISETP.GT.AND P0, PT, R155, 0x8, !P1 ;  /* 0x000000089b00780c */ /* 0x000fe40004f04270 */
[----:B------:R-:W-:Y:S02]  /*112d0*/  ISETP.GE.AND P2, PT, R153, 0x59, PT ;  /* 0x000000599900780c */ /* 0x000fe40003f46270 */
        /* <DEDUP_REMOVED lines=91> */
[----:B------:R-:W-:Y:S02]  /*11890*/  ISETP.GT.AND P0, PT, R155, 0x48, !P5 ;  /* 0x000000489b00780c */ /* 0x000fe40006f04270 */
[----:B------:R-:W-:Y:S02]  /*118a0*/  LOP3.LUT R214, R214, 0xfff7ffff, RZ, 0xc0, !PT ;  /* 0xfff7ffffd6d67812 */ /* 0x000fe400078ec0ff */
[----:B------:R-:W-:Y:S04]  /*118b0*/  ISETP.LT.OR P0, PT, R161, 0x49, P0 ;  /* 0x00000049a100780c */ /* 0x000fe80000701670 */
[----:B------:R-:W-:Y:S02]  /*118c0*/  FSEL R160, R40, -INF , !P0 ;  /* 0xff80000028a07808 */ /* 0x000fe40004000000 */
[----:B------:R-:W-:Y:S04]  /*118d0*/  ISETP.GT.AND P0, PT, R155, 0x49, !P4 ;  /* 0x000000499b00780c */ /* 0x000fe80006704270 */
        /* <DEDUP_REMOVED lines=11> */
[----:B------:R-:W-:Y:S11]  /*11990*/  ISETP.GE.AND P0, PT, R153, 0x5a, PT ;  /* 0x0000005a9900780c */ /* 0x000ff60003f06270 */
[----:B------:R-:W-:Y:S02]  /*119a0*/  @!UPT UIADD3 URZ, URZ, URZ, URZ ;  /* 0x0000003f3f3ff290 */ /* 0x000fe4000fffe03f */
[----:B------:R-:W-:Y:S02]  /*119b0*/  @P0 LOP3.LUT R214, R214, 0x80000, RZ, 0xfc, !PT ;  /* 0x00080000d6d60812 */ /* 0x000fe400078efcff */
[----:B------:R-:W-:Y:S04]  /*119c0*/  ISETP.GT.AND P0, PT, R155, 0x59, !P0 ;  /* 0x000000599b00780c */ /* 0x000fe80004704270 */
[----:B------:R-:W-:Y:S04]  /*119d0*/  ISETP.LT.OR P0, PT, R161, 0x5a, P0 ;  /* 0x0000005aa100780c */ /* 0x000fe80000701670 */
[----:B------:R-:W-:Y:S02]  /*119e0*/  FSEL R140, R49, -INF , !P0 ;  /* 0xff800000318c7808 */ /* 0x000fe40004000000 */
[----:B------:R-:W-:Y:S11]  /*119f0*/  ISETP.GE.AND P0, PT, R208, 0x1, PT ;  /* 0x00000001d000780c */ /* 0x000ff60003f06270 */
[----:B------:R-:W-:Y:S02]  /*11a00*/  @!UPT UIADD3 URZ, URZ, URZ, URZ ;  /* 0x0000003f3f3ff290 */ /* 0x000fe4000fffe03f */
        /* <DEDUP_REMOVED lines=14> */
.L_x_401:
[----:B------:R-:W-:Y:S04]  /*11af0*/  MOV R0, c[0x0][0x32c] ;  /* 0x0000cb0000007a02 */ /* 0x000fe80000000f00 */
[----:B------:R-:W-:Y:S11]  /*11b00*/  ISETP.NE.AND P0, PT, R0, 0x1, PT ;  /* 0x000000010000780c */ /* 0x000ff60003f05270 */
[----:B------:R-:W-:Y:S02]  /*11b10*/  @!UPT UIADD3 URZ, URZ, URZ, URZ ;  /* 0x0000003f3f3ff290 */ /* 0x000fe4000fffe03f */
[----:B------:R-:W-:Y:S05]  /*11b20*/  @P0 IMAD.HI.U32 R0, R5, c[0x0][0x330], RZ ;  /* 0x0000cc0005000a27 */ /* 0x000fea00078e00ff */
[----:B------:R-:W-:Y:S02]  /*11b30*/  @P0 SHF.R.U32.HI R5, RZ, c[0x0][0x334], R0 ;  /* 0x0000cd00ff050a19 */ /* 0x000fe40000011600 */
.L_x_402:
[----:B------:R-:W-:Y:S05]  /*11b40*/  BSYNC B0 ;  /* 0x0000000000007941 */ /* 0x000fea0003800000 */
.L_x_400:
[----:B------:R-:W-:Y:S04]  /*11b50*/  IMAD.IADD R0, R153, 0x1, -R222 ;  /* 0x0000000199007824 */ /* 0x000fe800078e0ade */
[----:B------:R-:W-:Y:S05]  /*11b60*/  IMAD R0, R5, c[0x0][0x32c], R0 ;  /* 0x0000cb0005007a24 */ /* 0x000fea00078e0200 */
[----:B------:R-:W-:Y:S02]  /*11b70*/  IADD3 R12, R0, c[0x0][0x32c], RZ ;  /* 0x0000cb00000c7a10 */ /* 0x000fe40007ffe0ff */
[----:B------:R-:W-:Y:S02]  /*11b80*/  IMNMX R4, R4, R0, !PT ;  /* 0x0000000004047217 */ /* 0x000fe40007800200 */
[----:B------:R-:W-:Y:S02]  /*11b90*/  IMNMX R151, R151, R12, PT ;  /* 0x0000000c97977217 */ /* 0x000fe40003800200 */
.L_x_399:
[----:B------:R-:W-:Y:S04]  /*11ba0*/  LOP3.LUT P0, RZ, R214, 0x8000, RZ, 0xc0, !PT ;  /* 0x00008000d6ff7812 */ /* 0x000fe8000780c0ff */
[----:B------:R-:W-:Y:S04]  /*11bb0*/  ISETP.GT.AND P0, PT, R4, RZ, !P0 ;  /* 0x000000ff0400720c */ /* 0x000fe80004704270 */
        /* <DEDUP_REMOVED lines=95> */
[----:B------:R-:W-:Y:S04]  /*121b0*/  ISETP.GT.AND P0, PT, R4, 0x38, !P0 ;  /* 0x000000380400780c */ /* 0x000fe80004704270 */
        /* <DEDUP_REMOVED lines=13> */
[----:B------:R-:W-:Y:S02]  /*12290*/  ISETP.GT.AND P0, PT, R4, 0x41, !P6 ;  /* 0x000000410400780c */ /* 0x000fe40007704270 */
[----:B------:R-:W-:Y:S02]  /*122a0*/  FMNMX.FTZ R0, R237, R0, !PT ;  /* 0x00000000ed007209 */ /* 0x000fe40007810000 */
[----:B------:R-:W-:Y:S02]  /*122b0*/  ISETP.LT.OR P0, PT, R151, 0x42, P0 ;  /* 0x000000429700780c */ /* 0x000fe40000701670 */
[----:B------:R-:W-:Y:S02]  /*122c0*/  LOP3.LUT P6, RZ, R214, 0x80000, RZ, 0xc0, !PT ;  /* 0x00080000d6ff7812 */ /* 0x000fe400078cc0ff */
[----:B------:R-:W-:Y:S02]  /*122d0*/  FSEL R231, R39, -INF , !P0 ;  /* 0xff80000027e77808 */ /* 0x000fe40004000000 */
[----:B------:R-:W-:Y:S01]  /*122e0*/  ISETP.GT.AND P0, PT, R4, 0x48, !P5 ;  /* 0x000000480400780c */ /* 0x000fe20006f04270 */
[----:B------:R-:W-:Y:S01]  /*122f0*/  LDSM.16.MT88.4 R36, [R200+0x100] ;  /* 0x00010000c824783b */ /* 0x000fe20000004200 */
[----:B------:R-:W-:Y:S02]  /*12300*/  FMNMX.FTZ R0, R231, R0, !PT ;  /* 0x00000000e7007209 */ /* 0x000fe40007810000 */
[----:B------:R-:W-:Y:S04]  /*12310*/  ISETP.LT.OR P0, PT, R151, 0x49, P0 ;  /* 0x000000499700780c */ /* 0x000fe80000701670 */
[----:B------:R-:W-:Y:S02]  /*12320*/  FSEL R163, R42, -INF , !P0 ;  /* 0xff8000002aa37808 */ /* 0x000fe40004000000 */
[C---:B------:R-:W-:Y:S02]  /*12330*/  ISETP.GT.AND P0, PT, R4.reuse, 0x49, !P4 ;  /* 0x000000490400780c */ /* 0x040fe40006704270 */
[----:B------:R-:W-:Y:S02]  /*12340*/  FMNMX.FTZ R0, R163, R0, !PT ;  /* 0x00000000a3007209 */ /* 0x000fe40007810000 */
[----:B------:R-:W-:Y:S04]  /*12350*/  ISETP.LT.OR P0, PT, R151, 0x4a, P0 ;  /* 0x0000004a9700780c */ /* 0x000fe80000701670 */
[----:B------:R-:W-:Y:S02]  /*12360*/  FSEL R161, R43, -INF , !P0 ;  /* 0xff8000002ba17808 */ /* 0x000fe40004000000 */
[----:B------:R-:W-:Y:S02]  /*12370*/  ISETP.GT.AND P0, PT, R4, 0x50, !P3 ;  /* 0x000000500400780c */ /* 0x000fe40005f04270 */
[----:B------:R-:W-:Y:S02]  /*12380*/  FMNMX.FTZ R0, R161, R0, !PT ;  /* 0x00000000a1007209 */ /* 0x000fe40007810000 */
[----:B------:R-:W-:Y:S04]  /*12390*/  ISETP.LT.OR P0, PT, R151, 0x51, P0 ;  /* 0x000000519700780c */ /* 0x000fe80000701670 */
[----:B------:R-:W-:Y:S02]  /*123a0*/  FSEL R149, R46, -INF , !P0 ;  /* 0xff8000002e957808 */ /* 0x000fe40004000000 */
[C---:B------:R-:W-:Y:S02]  /*123b0*/  ISETP.GT.AND P0, PT, R4.reuse, 0x51, !P1 ;  /* 0x000000510400780c */ /* 0x040fe40004f04270 */
[----:B------:R-:W-:Y:S02]  /*123c0*/  FMNMX.FTZ R0, R149, R0, !PT ;  /* 0x0000000095007209 */ /* 0x000fe40007810000 */
[----:B------:R-:W-:Y:S02]  /*123d0*/  ISETP.LT.OR P1, PT, R151, 0x52, P0 ;  /* 0x000000529700780c */ /* 0x000fe40000721670 */
[C---:B------:R-:W-:Y:S02]  /*123e0*/  ISETP.GT.AND P0, PT, R4.reuse, 0x58, !P2 ;  /* 0x000000580400780c */ /* 0x040fe40005704270 */
[----:B------:R-:W-:Y:S02]  /*123f0*/  FSEL R143, R47, -INF , !P1 ;  /* 0xff8000002f8f7808 */ /* 0x000fe40004800000 */
[C---:B------:R-:W-:Y:S01]  /*12400*/  ISETP.LT.OR P1, PT, R151.reuse, 0x59, P0 ;  /* 0x000000599700780c */ /* 0x040fe20000721670 */
[----:B------:R-:W-:Y:S01]  /*12410*/  LDSM.16.MT88.4 R44, [R204+0x3100] ;  /* 0x00310000cc2c783b */ /* 0x000fe20000004200 */
[----:B------:R-:W-:Y:S02]  /*12420*/  ISETP.GT.AND P2, PT, R4, 0x59, !P6 ;  /* 0x000000590400780c */ /* 0x000fe40007744270 */
[----:B------:R-:W-:Y:S02]  /*12430*/  FSEL R135, R50, -INF , !P1 ;  /* 0xff80000032877808 */ /* 0x000fe40004800000 */
[----:B------:R-:W-:Y:S02]  /*12440*/  ISETP.LT.OR P0, PT, R151, 0x5a, P2 ;  /* 0x0000005a9700780c */ /* 0x000fe40001701670 */
[----:B------:R-:W-:Y:S02]  /*12450*/  FMNMX.FTZ R0, R143, R0, !PT ;  /* 0x000000008f007209 */ /* 0x000fe40007810000 */
[----:B------:R-:W-:Y:S02]  /*12460*/  FSEL R117, R51, -INF , !P0 ;  /* 0xff80000033757808 */ /* 0x000fe40004000000 */
[----:B------:R-:W-:Y:S04]  /*12470*/  FMNMX.FTZ R0, R135, R0, !PT ;  /* 0x0000000087007209 */ /* 0x000fe80007810000 */
[----:B------:R-:W-:Y:S05]  /*12480*/  FMNMX.FTZ R7, R117, R0, !PT ;  /* 0x0000000075077209 */ /* 0x000fea0007810000 */
[----:B------:R-:W2:Y:S01]  /*12490*/  SHFL.BFLY PT, R4, R7, 0x2, 0x1f ;  /* 0x0c401f0007047f89 */ /* 0x000ea200000e0000 */
[----:B-1----:R-:W-:Y:S07]  /*124a0*/  FMNMX.FTZ R6, R5, R6, !PT ;  /* 0x0000000605067209 */ /* 0x002fee0007810000 */
[----:B------:R-:W1:Y:S01]  /*124b0*/  SHFL.BFLY PT, R15, R6, 0x1, 0x1f ;  /* 0x0c201f00060f7f89 */ /* 0x000e6200000e0000 */
[----:B--2---:R-:W-:Y:S07]  /*124c0*/  FMNMX.FTZ R5, R7, R4, !PT ;  /* 0x0000000407057209 */ /* 0x004fee0007810000 */
        /* <DEDUP_REMOVED lines=8> */
[--C-:B------:R-:W-:Y:S02]  /*12550*/  FFMA.FTZ R118, R116, c[0x0][0x2d0], -R151.reuse ;  /* 0x0000b40074767a23 */ /* 0x100fe40000010897 */
[--C-:B------:R-:W-:Y:S01]  /*12560*/  FFMA.FTZ R129, R8, c[0x0][0x2d0], -R151.reuse ;  /* 0x0000b40008817a23 */ /* 0x100fe20000010897 */
[----:B--2---:R-:W-:Y:S01]  /*12570*/  FMNMX.FTZ R116, R5, R4, !PT ;  /* 0x0000000405747209 */ /* 0x004fe20007810000 */
[--C-:B------:R-:W-:Y:S01]  /*12580*/  FFMA.FTZ R128, R120, c[0x0][0x2d0], -R151.reuse ;  /* 0x0000b40078807a23 */ /* 0x100fe20000010897 */
[----:B------:R-:W-:Y:S01]  /*12590*/  MUFU.EX2 R119, R119 ;  /* 0x0000007700777308 */ /* 0x000fe20000000800 */
[----:B------:R-:W-:Y:S01]  /*125a0*/  FMUL.FTZ R4, R3, c[0x0][0x2d0] ;  /* 0x0000b40003047a20 */ /* 0x000fe20000410000 */
[C---:B------:R-:W-:Y:S01]  /*125b0*/  FSETP.NEU.FTZ.AND P0, PT, R116.reuse, -INF , PT ;  /* 0xff8000007400780b */ /* 0x040fe20003f1d000 */
[----:B------:R-:W-:Y:S02]  /*125c0*/  FMUL.FTZ R134, R116, c[0x0][0x2d0] ;  /* 0x0000b40074867a20 */ /* 0x000fe40000410000 */
[--C-:B------:R-:W-:Y:S01]  /*125d0*/  FFMA.FTZ R141, R152, c[0x0][0x2d0], -R151.reuse ;  /* 0x0000b400988d7a23 */ /* 0x100fe20000010897 */
[----:B------:R-:W-:Y:S01]  /*125e0*/  FSEL R5, R116, RZ, P0 ;  /* 0x000000ff74057208 */ /* 0x000fe20000000000 */
[--C-:B------:R-:W-:Y:S01]  /*125f0*/  FFMA.FTZ R144, R144, c[0x0][0x2d0], -R151.reuse ;  /* 0x0000b40090907a23 */ /* 0x100fe20000010897 */
[----:B------:R-:W-:Y:S01]  /*12600*/  FSEL R134, R134, RZ, P0 ;  /* 0x000000ff86867208 */ /* 0x000fe20000000000 */
[--C-:B------:R-:W-:Y:S01]  /*12610*/  FFMA.FTZ R147, R150, c[0x0][0x2d0], -R151.reuse ;  /* 0x0000b40096937a23 */ /* 0x100fe20000010897 */
[----:B------:R-:W1:Y:S01]  /*12620*/  MUFU.EX2 R3, R4 ;  /* 0x0000000400037308 */ /* 0x000e620000000800 */
[----:B------:R-:W-:Y:S01]  /*12630*/  FADD.FTZ R5, -R5, R2 ;  /* 0x0000000205057221 */ /* 0x000fe20000010100 */
[----:B------:R-:W-:Y:S01]  /*12640*/  ISETP.GT.AND P0, PT, R230, R225, PT ;  /* 0x000000e1e600720c */ /* 0x000fe20003f04270 */
[--C-:B------:R-:W-:Y:S02]  /*12650*/  FFMA.FTZ R132, R13, c[0x0][0x2d0], -R134.reuse ;  /* 0x0000b4000d847a23 */ /* 0x100fe40000010886 */
[----:B------:R-:W2:Y:S01]  /*12660*/  LDSM.16.MT88.4 R12, [R204+0x100] ;  /* 0x00010000cc0c783b */ /* 0x000ea20000004200 */
[--C-:B------:R-:W-:Y:S02]  /*12670*/  FFMA.FTZ R133, R17, c[0x0][0x2d0], -R134.reuse ;  /* 0x0000b40011857a23 */ /* 0x100fe40000010886 */
[--C-:B------:R-:W-:Y:S02]  /*12680*/  FFMA.FTZ R131, R9, c[0x0][0x2d0], -R134.reuse ;  /* 0x0000b40009837a23 */ /* 0x100fe40000010886 */
[--C-:B------:R-:W-:Y:S01]  /*12690*/  FFMA.FTZ R130, R11, c[0x0][0x2d0], -R134.reuse ;  /* 0x0000b4000b827a23 */ /* 0x100fe20000010886 */
[----:B------:R-:W3:Y:S01]  /*126a0*/  MUFU.EX2 R128, R128 ;  /* 0x0000008000807308 */ /* 0x000ee20000000800 */
[----:B------:R-:W-:Y:S02]  /*126b0*/  FMUL.FTZ R2, R5, c[0x0][0x2d0] ;  /* 0x0000b40005027a20 */ /* 0x000fe40000410000 */
[--C-:B------:R-:W-:Y:S02]  /*126c0*/  FFMA.FTZ R148, R148, c[0x0][0x2d0], -R151.reuse ;  /* 0x0000b40094947a23 */ /* 0x100fe40000010897 */
[--C-:B------:R-:W-:Y:S02]  /*126d0*/  FFMA.FTZ R150, R235, c[0x0][0x2d0], -R134.reuse ;  /* 0x0000b400eb967a23 */ /* 0x100fe40000010886 */
[--C-:B------:R-:W-:Y:S02]  /*126e0*/  FFMA.FTZ R153, R153, c[0x0][0x2d0], -R134.reuse ;  /* 0x0000b40099997a23 */ /* 0x100fe40000010886 */
[--C-:B------:R-:W-:Y:S01]  /*126f0*/  FFMA.FTZ R152, R233, c[0x0][0x2d0], -R134.reuse ;  /* 0x0000b400e9987a23 */ /* 0x100fe20000010886 */
[----:B------:R-:W4:Y:S01]  /*12700*/  MUFU.EX2 R2, R2 ;  /* 0x0000000200027308 */ /* 0x000f220000000800 */
[--C-:B------:R-:W-:Y:S02]  /*12710*/  FFMA.FTZ R155, R155, c[0x0][0x2d0], -R134.reuse ;  /* 0x0000b4009b9b7a23 */ /* 0x100fe40000010886 */
[C---:B-1----:R-:W-:Y:S02]  /*12720*/  FMUL.FTZ R4, R3.reuse, R112 ;  /* 0x0000007003047220 */ /* 0x042fe40000410000 */
[C---:B------:R-:W-:Y:S02]  /*12730*/  FMUL.FTZ R5, R3.reuse, R113 ;  /* 0x0000007103057220 */ /* 0x040fe40000410000 */
[C---:B------:R-:W-:Y:S02]  /*12740*/  FMUL.FTZ R8, R3.reuse, R108 ;  /* 0x0000006c03087220 */ /* 0x040fe40000410000 */
[C---:B------:R-:W-:Y:S01]  /*12750*/  FMUL.FTZ R9, R3.reuse, R109 ;  /* 0x0000006d03097220 */ /* 0x040fe20000410000 */
[----:B------:R-:W-:Y:S01]  /*12760*/  MUFU.EX2 R118, R118 ;  /* 0x0000007600767308 */ /* 0x000fe20000000800 */
[C---:B------:R-:W-:Y:S02]  /*12770*/  FMUL.FTZ R16, R3.reuse, R72 ;  /* 0x0000004803107220 */ /* 0x040fe40000410000 */
[----:B------:R-:W-:Y:S01]  /*12780*/  FMUL.FTZ R17, R3, R73 ;  /* 0x0000004903117220 */ /* 0x000fe20000410000 */
[----:B---3--:R-:W-:Y:S01]  /*12790*/  F2FP.BF16.PACK_AB R120, R119, R128 ;  /* 0x000000807778723e */ /* 0x008fe200000010ff */
[C---:B------:R-:W-:Y:S02]  /*127a0*/  FMUL.FTZ R24, R3.reuse, R80 ;  /* 0x0000005003187220 */ /* 0x040fe40000410000 */
[C---:B------:R-:W-:Y:S02]  /*127b0*/  FMUL.FTZ R25, R3.reuse, R81 ;  /* 0x0000005103197220 */ /* 0x040fe40000410000 */
[C---:B------:R-:W-:Y:S01]  /*127c0*/  FMUL.FTZ R32, R3.reuse, R88 ;  /* 0x0000005803207220 */ /* 0x040fe20000410000 */
[----:B------:R-:W1:Y:S01]  /*127d0*/  MUFU.EX2 R129, R129 ;  /* 0x0000008100817308 */ /* 0x000e620000000800 */
[C---:B------:R-:W-:Y:S02]  /*127e0*/  FMUL.FTZ R33, R3.reuse, R89 ;  /* 0x0000005903217220 */ /* 0x040fe40000410000 */
[----:B------:R-:W-:Y:S02]  /*127f0*/  FMUL.FTZ R40, R3, R96 ;  /* 0x0000006003287220 */ /* 0x000fe40000410000 */
[C---:B----4-:R-:W-:Y:S02]  /*12800*/  FMUL.FTZ R6, R2.reuse, R114 ;  /* 0x0000007202067220 */ /* 0x050fe40000410000 */
        /* <DEDUP_REMOVED lines=9> */
[----:B------:R-:W3:Y:S01]  /*128a0*/  MUFU.EX2 R132, R132 ;  /* 0x0000008400847308 */ /* 0x000ee20000000800 */
[C---:B------:R-:W-:Y:S01]  /*128b0*/  FMUL.FTZ R34, R2.reuse, R90 ;  /* 0x0000005a02227220 */ /* 0x040fe20000410000 */
[----:B------:R-:W-:Y:S01]  /*128c0*/  LDSM.16.MT88.4 R72, [R201+0x3100] ;  /* 0x00310000c948783b */ /* 0x000fe20000004200 */
[C---:B------:R-:W-:Y:S01]  /*128d0*/  FMUL.FTZ R35, R2.reuse, R91 ;  /* 0x0000005b02237220 */ /* 0x040fe20000410000 */
[----:B-1----:R-:W-:Y:S01]  /*128e0*/  F2FP.BF16.PACK_AB R122, R129, R118 ;  /* 0x00000076817a723e */ /* 0x002fe200000010ff */
[C---:B------:R-:W-:Y:S02]  /*128f0*/  FMUL.FTZ R41, R3.reuse, R97 ;  /* 0x0000006103297220 */ /* 0x040fe40000410000 */
[C---:B------:R-:W-:Y:S02]  /*12900*/  FMUL.FTZ R42, R2.reuse, R98 ;  /* 0x00000062022a7220 */ /* 0x040fe40000410000 */
[C---:B------:R-:W-:Y:S01]  /*12910*/  FMUL.FTZ R43, R2.reuse, R99 ;  /* 0x00000063022b7220 */ /* 0x040fe20000410000 */
[----:B------:R-:W-:Y:S01]  /*12920*/  MUFU.EX2 R131, R131 ;  /* 0x0000008300837308 */ /* 0x000fe20000000800 */
[----:B------:R-:W-:Y:S01]  /*12930*/  LDSM.16.MT88.4 R80, [R204+0x900] ;  /* 0x00090000cc50783b */ /* 0x000fe20000004200 */
[C---:B------:R-:W-:Y:S02]  /*12940*/  FMUL.FTZ R48, R3.reuse, R104 ;  /* 0x0000006803307220 */ /* 0x040fe40000410000 */
[C---:B------:R-:W-:Y:S02]  /*12950*/  FMUL.FTZ R49, R3.reuse, R105 ;  /* 0x0000006903317220 */ /* 0x040fe40000410000 */
[C---:B------:R-:W-:Y:S02]  /*12960*/  FMUL.FTZ R50, R2.reuse, R106 ;  /* 0x0000006a02327220 */ /* 0x040fe40000410000 */
[----:B------:R-:W-:Y:S01]  /*12970*/  FMUL.FTZ R51, R2, R107 ;  /* 0x0000006b02337220 */ /* 0x000fe20000410000 */
[----:B------:R-:W-:Y:S01]  /*12980*/  LDSM.16.MT88.4 R88, [R200+0x900] ;  /* 0x00090000c858783b */ /* 0x000fe20000004200 */
[----:B------:R-:W1:Y:S01]  /*12990*/  MUFU.EX2 R130, R130 ;  /* 0x0000008200827308 */ /* 0x000e620000000800 */
[C---:B------:R-:W-:Y:S02]  /*129a0*/  FMUL.FTZ R52, R3.reuse, R52 ;  /* 0x0000003403347220 */ /* 0x040fe40000410000 */
[C---:B------:R-:W-:Y:S01]  /*129b0*/  FMUL.FTZ R53, R3.reuse, R53 ;  /* 0x0000003503357220 */ /* 0x040fe20000410000 */
[----:B---3--:R-:W-:Y:S01]  /*129c0*/  F2FP.BF16.PACK_AB R121, R132, R133 ;  /* 0x000000858479723e */ /* 0x008fe200000010ff */
[C---:B------:R-:W-:Y:S02]  /*129d0*/  FMUL.FTZ R54, R2.reuse, R54 ;  /* 0x0000003602367220 */ /* 0x040fe40000410000 */
        /* <DEDUP_REMOVED lines=11> */
[----:B------:R-:W-:Y:S01]  /*12a90*/  FMUL.FTZ R62, R2, R62 ;  /* 0x0000003e023e7220 */ /* 0x000fe20000410000 */
[----:B-1----:R-:W-:Y:S01]  /*12aa0*/  F2FP.BF16.PACK_AB R123, R130, R131 ;  /* 0x00000083827b723e */ /* 0x002fe200000010ff */
[C---:B------:R-:W-:Y:S02]  /*12ab0*/  FMUL.FTZ R63, R2.reuse, R63 ;  /* 0x0000003f023f7220 */ /* 0x040fe40000410000 */
[C---:B------:R-:W-:Y:S02]  /*12ac0*/  FMUL.FTZ R64, R3.reuse, R64 ;  /* 0x0000004003407220 */ /* 0x040fe40000410000 */
[C---:B------:R-:W-:Y:S02]  /*12ad0*/  FMUL.FTZ R65, R3.reuse, R65 ;  /* 0x0000004103417220 */ /* 0x040fe40000410000 */
[C---:B--2---:R-:W-:Y:S01]  /*12ae0*/  HMMA.16816.F32.BF16 R4, R120.reuse, R12, R4 ;  /* 0x0000000c7804723c */ /* 0x044fe20000041804 */
[----:B------:R-:W-:Y:S04]  /*12af0*/  MUFU.EX2 R147, R147 ;  /* 0x0000009300937308 */ /* 0x000fe80000000800 */
[C---:B------:R-:W-:Y:S02]  /*12b00*/  FMUL.FTZ R66, R2.reuse, R66 ;  /* 0x0000004202427220 */ /* 0x040fe40000410000 */
[C---:B------:R-:W-:Y:S01]  /*12b10*/  FMUL.FTZ R12, R3.reuse, R68 ;  /* 0x00000044030c7220 */ /* 0x040fe20000410000 */
[C---:B------:R-:W-:Y:S03]  /*12b20*/  HMMA.16816.F32.BF16 R8, R120.reuse, R14, R8 ;  /* 0x0000000e7808723c */ /* 0x040fe60000041808 */
[----:B------:R-:W-:Y:S01]  /*12b30*/  MUFU.EX2 R148, R148 ;  /* 0x0000009400947308 */ /* 0x000fe20000000800 */
[C---:B------:R-:W-:Y:S02]  /*12b40*/  FMUL.FTZ R13, R3.reuse, R69 ;  /* 0x00000045030d7220 */ /* 0x040fe40000410000 */
[C---:B------:R-:W-:Y:S02]  /*12b50*/  FMUL.FTZ R67, R2.reuse, R67 ;  /* 0x0000004302437220 */ /* 0x040fe40000410000 */
[C---:B------:R-:W-:Y:S04]  /*12b60*/  FMUL.FTZ R14, R2.reuse, R70 ;  /* 0x00000046020e7220 */ /* 0x040fe80000410000 */
[----:B------:R-:W-:Y:S01]  /*12b70*/  FMUL.FTZ R15, R2, R71 ;  /* 0x00000047020f7220 */ /* 0x000fe20000410000 */
[----:B------:R-:W-:Y:S01]  /*12b80*/  MUFU.EX2 R150, R150 ;  /* 0x0000009600967308 */ /* 0x000fe20000000800 */
[----:B------:R-:W1:Y:S01]  /*12b90*/  LDSM.16.MT88.4 R68, [R202+0x3100] ;  /* 0x00310000ca44783b */ /* 0x000e620000004200 */
[--C-:B------:R-:W-:Y:S02]  /*12ba0*/  FFMA.FTZ R233, R238, c[0x0][0x2d0], -R151.reuse ;  /* 0x0000b400eee97a23 */ /* 0x100fe40000010897 */
[--C-:B------:R-:W-:Y:S02]  /*12bb0*/  FFMA.FTZ R162, R162, c[0x0][0x2d0], -R151.reuse ;  /* 0x0000b400a2a27a23 */ /* 0x100fe40000010897 */
[C---:B------:R-:W-:Y:S03]  /*12bc0*/  HMMA.16816.F32.BF16 R12, R120.reuse, R20, R12 ;  /* 0x00000014780c723c */ /* 0x040fe6000004180c */
[--C-:B------:R-:W-:Y:S01]  /*12bd0*/  FFMA.FTZ R232, R232, c[0x0][0x2d0], -R151.reuse ;  /* 0x0000b400e8e87a23 */ /* 0x100fe20000010897 */
[----:B------:R-:W2:Y:S01]  /*12be0*/  MUFU.EX2 R153, R153 ;  /* 0x0000009900997308 */ /* 0x000ea20000000800 */
[--C-:B------:R-:W-:Y:S02]  /*12bf0*/  FFMA.FTZ R235, R236, c[0x0][0x2d0], -R151.reuse ;  /* 0x0000b400eceb7a23 */ /* 0x100fe40000010897 */
[C---:B------:R-:W-:Y:S01]  /*12c00*/  FMUL.FTZ R20, R3.reuse, R76 ;  /* 0x0000004c03147220 */ /* 0x040fe20000410000 */
[C---:B------:R-:W-:Y:S04]  /*12c10*/  HMMA.16816.F32.BF16 R16, R120.reuse, R22, R16 ;  /* 0x000000167810723c */ /* 0x040fe80000041810 */
[----:B------:R-:W-:Y:S02]  /*12c20*/  FMUL.FTZ R21, R3, R77 ;  /* 0x0000004d03157220 */ /* 0x000fe40000410000 */
[----:B------:R-:W-:Y:S01]  /*12c30*/  MUFU.EX2 R152, R152 ;  /* 0x0000009800987308 */ /* 0x000fe20000000800 */
[C---:B------:R-:W-:Y:S02]  /*12c40*/  FMUL.FTZ R22, R2.reuse, R78 ;  /* 0x0000004e02167220 */ /* 0x040fe40000410000 */
[----:B------:R-:W-:Y:S02]  /*12c50*/  FMUL.FTZ R23, R2, R79 ;  /* 0x0000004f02177220 */ /* 0x000fe40000410000 */
[----:B------:R-:W4:Y:S01]  /*12c60*/  LDSM.16.MT88.4 R76, [R200+0x3100] ;  /* 0x00310000c84c783b */ /* 0x000f220000004200 */
[--C-:B------:R-:W-:Y:S02]  /*12c70*/  FFMA.FTZ R236, R247, c[0x0][0x2d0], -R134.reuse ;  /* 0x0000b400f7ec7a23 */ /* 0x100fe40000010886 */
[--C-:B------:R-:W-:Y:S02]  /*12c80*/  FFMA.FTZ R239, R239, c[0x0][0x2d0], -R134.reuse ;  /* 0x0000b400efef7a23 */ /* 0x100fe40000010886 */
[C---:B------:R-:W-:Y:S01]  /*12c90*/  HMMA.16816.F32.BF16 R20, R120.reuse, R28, R20 ;  /* 0x0000001c7814723c */ /* 0x040fe20000041814 */
[----:B------:R-:W5:Y:S02]  /*12ca0*/  MUFU.EX2 R155, R155 ;  /* 0x0000009b009b7308 */ /* 0x000f640000000800 */
[--C-:B------:R-:W-:Y:S02]  /*12cb0*/  FFMA.FTZ R238, R243, c[0x0][0x2d0], -R134.reuse ;  /* 0x0000b400f3ee7a23 */ /* 0x100fe40000010886 */
[--C-:B------:R-:W-:Y:S02]  /*12cc0*/  FFMA.FTZ R241, R241, c[0x0][0x2d0], -R134.reuse ;  /* 0x0000b400f1f17a23 */ /* 0x100fe40000010886 */
[C---:B------:R-:W-:Y:S01]  /*12cd0*/  FMUL.FTZ R28, R3.reuse, R84 ;  /* 0x00000054031c7220 */ /* 0x040fe20000410000 */
[C---:B------:R-:W-:Y:S03]  /*12ce0*/  HMMA.16816.F32.BF16 R24, R120.reuse, R30, R24 ;  /* 0x0000001e7818723c */ /* 0x040fe60000041818 */
[----:B------:R-:W-:Y:S01]  /*12cf0*/  MUFU.EX2 R233, R233 ;  /* 0x000000e900e97308 */ /* 0x000fe20000000800 */
[C---:B------:R-:W-:Y:S02]  /*12d00*/  FMUL.FTZ R29, R3.reuse, R85 ;  /* 0x00000055031d7220 */ /* 0x040fe40000410000 */
[--C-:B------:R-:W-:Y:S02]  /*12d10*/  FFMA.FTZ R240, R240, c[0x0][0x2d0], -R151.reuse ;  /* 0x0000b400f0f07a23 */ /* 0x100fe40000010897 */
[C---:B------:R-:W-:Y:S04]  /*12d20*/  FMUL.FTZ R30, R2.reuse, R86 ;  /* 0x00000056021e7220 */ /* 0x040fe80000410000 */
[----:B------:R-:W-:Y:S01]  /*12d30*/  FMUL.FTZ R31, R2, R87 ;  /* 0x00000057021f7220 */ /* 0x000fe20000410000 */
[----:B------:R-:W1:Y:S01]  /*12d40*/  MUFU.EX2 R162, R162 ;  /* 0x000000a200a27308 */ /* 0x000e620000000800 */
[----:B------:R-:W-:Y:S01]  /*12d50*/  LDSM.16.MT88.4 R84, [R201+0x900] ;  /* 0x00090000c954783b */ /* 0x000fe20000004200 */
[--C-:B------:R-:W-:Y:S02]  /*12d60*/  FFMA.FTZ R243, R248, c[0x0][0x2d0], -R151.reuse ;  /* 0x0000b400f8f37a23 */ /* 0x100fe40000010897 */
[--C-:B------:R-:W-:Y:S02]  /*12d70*/  FFMA.FTZ R242, R242, c[0x0][0x2d0], -R151.reuse ;  /* 0x0000b400f2f27a23 */ /* 0x100fe40000010897 */
[C---:B------:R-:W-:Y:S03]  /*12d80*/  HMMA.16816.F32.BF16 R28, R120.reuse, R36, R28 ;  /* 0x00000024781c723c */ /* 0x040fe6000004181c */
[--C-:B------:R-:W-:Y:S01]  /*12d90*/  FFMA.FTZ R247, R244, c[0x0][0x2d0], -R151.reuse ;  /* 0x0000b400f4f77a23 */ /* 0x100fe20000010897 */
[----:B------:R-:W-:Y:S01]  /*12da0*/  MUFU.EX2 R232, R232 ;  /* 0x000000e800e87308 */ /* 0x000fe20000000800 */
[--C-:B------:R-:W-:Y:S02]  /*12db0*/  FFMA.FTZ R244, R246, c[0x0][0x2d0], -R134.reuse ;  /* 0x0000b400f6f47a23 */ /* 0x100fe40000010886 */
[C---:B------:R-:W-:Y:S01]  /*12dc0*/  FMUL.FTZ R36, R3.reuse, R92 ;  /* 0x0000005c03247220 */ /* 0x040fe20000410000 */
[C---:B------:R-:W-:Y:S04]  /*12dd0*/  HMMA.16816.F32.BF16 R32, R120.reuse, R38, R32 ;  /* 0x000000267820723c */ /* 0x040fe80000041820 */
[----:B------:R-:W-:Y:S02]  /*12de0*/  FMUL.FTZ R37, R3, R93 ;  /* 0x0000005d03257220 */ /* 0x000fe40000410000 */
[----:B------:R-:W1:Y:S01]  /*12df0*/  MUFU.EX2 R235, R235 ;  /* 0x000000eb00eb7308 */ /* 0x000e620000000800 */
[C---:B------:R-:W-:Y:S02]  /*12e00*/  FMUL.FTZ R38, R2.reuse, R94 ;  /* 0x0000005e02267220 */ /* 0x040fe40000410000 */
[----:B------:R-:W-:Y:S02]  /*12e10*/  FMUL.FTZ R39, R2, R95 ;  /* 0x0000005f02277220 */ /* 0x000fe40000410000 */
[----:B------:R-:W-:Y:S01]  /*12e20*/  LDSM.16.MT88.4 R92, [R200+0x4900] ;  /* 0x00490000c85c783b */ /* 0x000fe20000004200 */
[--C-:B------:R-:W-:Y:S02]  /*12e30*/  FFMA.FTZ R251, R251, c[0x0][0x2d0], -R134.reuse ;  /* 0x0000b400fbfb7a23 */ /* 0x100fe40000010886 */
[--C-:B------:R-:W-:Y:S02]  /*12e40*/  FFMA.FTZ R246, R249, c[0x0][0x2d0], -R134.reuse ;  /* 0x0000b400f9f67a23 */ /* 0x100fe40000010886 */
[C---:B------:R-:W-:Y:S01]  /*12e50*/  HMMA.16816.F32.BF16 R36, R120.reuse, R44, R36 ;  /* 0x0000002c7824723c */ /* 0x040fe20000041824 */
[----:B------:R-:W-:Y:S02]  /*12e60*/  MUFU.EX2 R236, R236 ;  /* 0x000000ec00ec7308 */ /* 0x000fe40000000800 */
[--C-:B------:R-:W-:Y:S02]  /*12e70*/  FFMA.FTZ R245, R245, c[0x0][0x2d0], -R134.reuse ;  /* 0x0000b400f5f57a23 */ /* 0x100fe40000010886 */
[--C-:B------:R-:W-:Y:S02]  /*12e80*/  FFMA.FTZ R234, R234, c[0x0][0x2d0], -R151.reuse ;  /* 0x0000b400eaea7a23 */ /* 0x100fe40000010897 */
[C---:B------:R-:W-:Y:S01]  /*12e90*/  FMUL.FTZ R44, R3.reuse, R100 ;  /* 0x00000064032c7220 */ /* 0x040fe20000410000 */
[C---:B------:R-:W-:Y:S03]  /*12ea0*/  HMMA.16816.F32.BF16 R40, R120.reuse, R46, R40 ;  /* 0x0000002e7828723c */ /* 0x040fe60000041828 */
[----:B------:R-:W2:Y:S01]  /*12eb0*/  MUFU.EX2 R239, R239 ;  /* 0x000000ef00ef7308 */ /* 0x000ea20000000800 */
[----:B------:R-:W-:Y:S02]  /*12ec0*/  FMUL.FTZ R45, R3, R101 ;  /* 0x00000065032d7220 */ /* 0x000fe40000410000 */
[--C-:B------:R-:W-:Y:S02]  /*12ed0*/  FFMA.FTZ R249, R184, c[0x0][0x2d0], -R151.reuse ;  /* 0x0000b400b8f97a23 */ /* 0x100fe40000010897 */
[C---:B------:R-:W-:Y:S04]  /*12ee0*/  FMUL.FTZ R46, R2.reuse, R102 ;  /* 0x00000066022e7220 */ /* 0x040fe80000410000 */
[----:B------:R-:W-:Y:S01]  /*12ef0*/  FMUL.FTZ R47, R2, R103 ;  /* 0x00000067022f7220 */ /* 0x000fe20000410000 */
[----:B------:R-:W-:Y:S01]  /*12f00*/  MUFU.EX2 R238, R238 ;  /* 0x000000ee00ee7308 */ /* 0x000fe20000000800 */
[----:B------:R-:W-:Y:S01]  /*12f10*/  LDSM.16.MT88.4 R100, [R204+0x5900] ;  /* 0x00590000cc64783b */ /* 0x000fe20000004200 */
[--C-:B------:R-:W-:Y:S02]  /*12f20*/  FFMA.FTZ R160, R160, c[0x0][0x2d0], -R151.reuse ;  /* 0x0000b400a0a07a23 */ /* 0x100fe40000010897 */
[--C-:B------:R-:W-:Y:S02]  /*12f30*/  FFMA.FTZ R154, R154, c[0x0][0x2d0], -R151.reuse ;  /* 0x0000b4009a9a7a23 */ /* 0x100fe40000010897 */
[C---:B-1----:R-:W-:Y:S03]  /*12f40*/  HMMA.16816.F32.BF16 R44, R120.reuse, R68, R44 ;  /* 0x00000044782c723c */ /* 0x042fe6000004182c */
[--C-:B------:R-:W-:Y:S01]  /*12f50*/  FFMA.FTZ R184, R237, c[0x0][0x2d0], -R134.reuse ;  /* 0x0000b400edb87a23 */ /* 0x100fe20000010886 */
[----:B------:R-:W1:Y:S01]  /*12f60*/  MUFU.EX2 R241, R241 ;  /* 0x000000f100f17308 */ /* 0x000e620000000800 */
[--C-:B------:R-:W-:Y:S02]  /*12f70*/  FFMA.FTZ R231, R231, c[0x0][0x2d0], -R134.reuse ;  /* 0x0000b400e7e77a23 */ /* 0x100fe40000010886 */
[----:B---3--:R-:W-:Y:S01]  /*12f80*/  F2FP.BF16.PACK_AB R68, R144, R141 ;  /* 0x0000008d9044723e */ /* 0x008fe200000010ff */
[C---:B------:R-:W-:Y:S04]  /*12f90*/  HMMA.16816.F32.BF16 R48, R120.reuse, R70, R48 ;  /* 0x000000467830723c */ /* 0x040fe80000041830 */
[----:B--2---:R-:W-:Y:S01]  /*12fa0*/  F2FP.BF16.PACK_AB R69, R153, R150 ;  /* 0x000000969945723e */ /* 0x004fe200000010ff */
[--C-:B------:R-:W-:Y:S01]  /*12fb0*/  FFMA.FTZ R163, R163, c[0x0][0x2d0], -R134.reuse ;  /* 0x0000b400a3a37a23 */ /* 0x100fe20000010886 */
[----:B------:R-:W-:Y:S01]  /*12fc0*/  MUFU.EX2 R240, R240 ;  /* 0x000000f000f07308 */ /* 0x000fe20000000800 */
[----:B------:R-:W-:Y:S01]  /*12fd0*/  F2FP.BF16.PACK_AB R70, R148, R147 ;  /* 0x000000939446723e */ /* 0x000fe200000010ff */
[C---:B------:R-:W-:Y:S04]  /*12fe0*/  HMMA.16816.F32.BF16 R52, R120.reuse, R72, R52 ;  /* 0x000000487834723c */ /* 0x040fe80000041834 */
[----:B-----5:R-:W-:Y:S01]  /*12ff0*/  F2FP.BF16.PACK_AB R71, R155, R152 ;  /* 0x000000989b47723e */ /* 0x020fe200000010ff */
[--C-:B------:R-:W-:Y:S02]  /*13000*/  FFMA.FTZ R248, R161, c[0x0][0x2d0], -R134.reuse ;  /* 0x0000b400a1f87a23 */ /* 0x100fe40000010886 */
[--C-:B------:R-:W-:Y:S01]  /*13010*/  FFMA.FTZ R146, R146, c[0x0][0x2d0], -R151.reuse ;  /* 0x0000b40092927a23 */ /* 0x100fe20000010897 */
[C---:B------:R-:W-:Y:S01]  /*13020*/  HMMA.16816.F32.BF16 R56, R120.reuse, R74, R56 ;  /* 0x0000004a7838723c */ /* 0x040fe20000041838 */
[----:B------:R-:W2:Y:S01]  /*13030*/  LDSM.16.MT88.4 R72, [R202+0x900] ;  /* 0x00090000ca48783b */ /* 0x000ea20000004200 */
[----:B------:R-:W-:Y:S02]  /*13040*/  MUFU.EX2 R243, R243 ;  /* 0x000000f300f37308 */ /* 0x000fe40000000800 */
[--C-:B------:R-:W-:Y:S02]  /*13050*/  FFMA.FTZ R145, R145, c[0x0][0x2d0], -R151.reuse ;  /* 0x0000b40091917a23 */ /* 0x100fe40000010897 */
[--C-:B------:R-:W-:Y:S02]  /*13060*/  FFMA.FTZ R142, R142, c[0x0][0x2d0], -R151.reuse ;  /* 0x0000b4008e8e7a23 */ /* 0x100fe40000010897 */
[C---:B----4-:R-:W-:Y:S04]  /*13070*/  HMMA.16816.F32.BF16 R60, R120.reuse, R76, R60 ;  /* 0x0000004c783c723c */ /* 0x050fe8000004183c */
[----:B------:R-:W-:Y:S01]  /*13080*/  MUFU.EX2 R242, R242 ;  /* 0x000000f200f27308 */ /* 0x000fe20000000800 */
[----:B------:R-:W-:Y:S02]  /*13090*/  FFMA.FTZ R151, R140, c[0x0][0x2d0], -R151 ;  /* 0x0000b4008c977a23 */ /* 0x000fe40000010897 */
[--C-:B------:R-:W-:Y:S01]  /*130a0*/  FFMA.FTZ R140, R149, c[0x0][0x2d0], -R134.reuse ;  /* 0x0000b400958c7a23 */ /* 0x100fe20000010886 */
[----:B------:R-:W-:Y:S01]  /*130b0*/  HMMA.16816.F32.BF16 R64, R120, R78, R64 ;  /* 0x0000004e7840723c */ /* 0x000fe20000041840 */
[----:B------:R-:W3:Y:S03]  /*130c0*/  LDSM.16.MT88.4 R76, [R204+0x3900] ;  /* 0x00390000cc4c783b */ /* 0x000ee60000004200 */
[--C-:B------:R-:W-:Y:S02]  /*130d0*/  FFMA.FTZ R143, R143, c[0x0][0x2d0], -R134.reuse ;  /* 0x0000b4008f8f7a23 */ /* 0x100fe40000010886 */
[----:B------:R-:W-:Y:S01]  /*130e0*/  MUFU.EX2 R247, R247 ;  /* 0x000000f700f77308 */ /* 0x000fe20000000800 */
[--C-:B------:R-:W-:Y:S01]  /*130f0*/  FFMA.FTZ R135, R135, c[0x0][0x2d0], -R134.reuse ;  /* 0x0000b40087877a23 */ /* 0x100fe20000010886 */
[C---:B------:R-:W-:Y:S05]  /*13100*/  HMMA.16816.F32.BF16 R4, R68.reuse, R80, R4 ;  /* 0x000000504404723c */ /* 0x040fea0000041804 */
[----:B------:R-:W-:Y:S02]  /*13110*/  FFMA.FTZ R134, R117, c[0x0][0x2d0], -R134 ;  /* 0x0000b40075867a23 */ /* 0x000fe40000010886 */
[----:B------:R-:W-:Y:S01]  /*13120*/  FFMA.FTZ R128, R3, R224, R128 ;  /* 0x000000e003807223 */ /* 0x000fe20000010080 */
[C---:B------:R-:W-:Y:S01]  /*13130*/  HMMA.16816.F32.BF16 R8, R68.reuse, R82, R8 ;  /* 0x000000524408723c */ /* 0x040fe20000041808 */
[----:B------:R-:W-:Y:S01]  /*13140*/  LDSM.16.MT88.4 R80, [R201+0x3900] ;  /* 0x00390000c950783b */ /* 0x000fe20000004200 */
[----:B------:R-:W-:Y:S02]  /*13150*/  MUFU.EX2 R244, R244 ;  /* 0x000000f400f47308 */ /* 0x000fe40000000800 */
[----:B------:R-:W-:Y:S02]  /*13160*/  FFMA.FTZ R133, R2, R223, R133 ;  /* 0x000000df02857223 */ /* 0x000fe40000010085 */
[----:B------:R-:W-:Y:S02]  /*13170*/  FADD.FTZ R119, R119, R128 ;  /* 0x0000008077777221 */ /* 0x000fe40000010000 */
[----:B------:R-:W-:Y:S01]  /*13180*/  FADD.FTZ R132, R132, R133 ;  /* 0x0000008584847221 */ /* 0x000fe20000010000 */
[C---:B--2---:R-:W-:Y:S03]  /*13190*/  HMMA.16816.F32.BF16 R12, R68.reuse, R72, R12 ;  /* 0x00000048440c723c */ /* 0x044fe6000004180c */
[----:B------:R-:W-:Y:S01]  /*131a0*/  MUFU.EX2 R251, R251 ;  /* 0x000000fb00fb7308 */ /* 0x000fe20000000800 */
[----:B------:R-:W-:Y:S02]  /*131b0*/  FADD.FTZ R118, R118, R119 ;  /* 0x0000007776767221 */ /* 0x000fe40000010000 */
[----:B------:R-:W-:Y:S02]  /*131c0*/  FADD.FTZ R3, R131, R132 ;  /* 0x0000008483037221 */ /* 0x000fe40000010000 */
[C---:B------:R-:W-:Y:S01]  /*131d0*/  HMMA.16816.F32.BF16 R16, R68.reuse, R74, R16 ;  /* 0x0000004a4410723c */ /* 0x040fe20000041810 */
[----:B------:R-:W2:Y:S03]  /*131e0*/  LDSM.16.MT88.4 R72, [R202+0x3900] ;  /* 0x00390000ca48783b */ /* 0x000ea60000004200 */
[----:B------:R-:W-:Y:S01]  /*131f0*/  FADD.FTZ R118, R129, R118 ;  /* 0x0000007681767221 */ /* 0x000fe20000010000 */
[----:B------:R-:W-:Y:S01]  /*13200*/  MUFU.EX2 R246, R246 ;  /* 0x000000f600f67308 */ /* 0x000fe20000000800 */
[----:B------:R-:W-:Y:S02]  /*13210*/  FADD.FTZ R3, R130, R3 ;  /* 0x0000000382037221 */ /* 0x000fe40000010000 */
[C---:B------:R-:W-:Y:S04]  /*13220*/  HMMA.16816.F32.BF16 R20, R68.reuse, R84, R20 ;  /* 0x000000544414723c */ /* 0x040fe80000041814 */
[----:B------:R-:W-:Y:S02]  /*13230*/  FADD.FTZ R141, R141, R118 ;  /* 0x000000768d8d7221 */ /* 0x000fe40000010000 */
[----:B------:R-:W-:Y:S01]  /*13240*/  FADD.FTZ R150, R150, R3 ;  /* 0x0000000396967221 */ /* 0x000fe20000010000 */
[----:B------:R-:W-:Y:S01]  /*13250*/  MUFU.EX2 R245, R245 ;  /* 0x000000f500f57308 */ /* 0x000fe20000000800 */
[C---:B------:R-:W-:Y:S01]  /*13260*/  HMMA.16816.F32.BF16 R24, R68.reuse, R86, R24 ;  /* 0x000000564418723c */ /* 0x040fe20000041818 */
[----:B------:R-:W4:Y:S03]  /*13270*/  LDSM.16.MT88.4 R84, [R200+0x3900] ;  /* 0x00390000c854783b */ /* 0x000f260000004200 */
[----:B------:R-:W-:Y:S02]  /*13280*/  FADD.FTZ R144, R144, R141 ;  /* 0x0000008d90907221 */ /* 0x000fe40000010000 */
[----:B------:R-:W-:Y:S02]  /*13290*/  FADD.FTZ R153, R153, R150 ;  /* 0x0000009699997221 */ /* 0x000fe40000010000 */
[C---:B------:R-:W-:Y:S01]  /*132a0*/  HMMA.16816.F32.BF16 R28, R68.reuse, R88, R28 ;  /* 0x00000058441c723c */ /* 0x040fe2000004181c */
[----:B------:R-:W-:Y:S03]  /*132b0*/  MUFU.EX2 R234, R234 ;  /* 0x000000ea00ea7308 */ /* 0x000fe60000000800 */
[----:B------:R-:W-:Y:S02]  /*132c0*/  FADD.FTZ R147, R147, R144 ;  /* 0x0000009093937221 */ /* 0x000fe40000010000 */
[----:B------:R-:W-:Y:S02]  /*132d0*/  FADD.FTZ R152, R152, R153 ;  /* 0x0000009998987221 */ /* 0x000fe40000010000 */
[C---:B------:R-:W-:Y:S01]  /*132e0*/  HMMA.16816.F32.BF16 R32, R68.reuse, R90, R32 ;  /* 0x0000005a4420723c */ /* 0x040fe20000041820 */
[----:B------:R-:W-:Y:S02]  /*132f0*/  LDSM.16.MT88.4 R88, [R200+0x4100] ;  /* 0x00410000c858783b */ /* 0x000fe40000004200 */
[----:B------:R-:W-:Y:S01]  /*13300*/  MUFU.EX2 R249, R249 ;  /* 0x000000f900f97308 */ /* 0x000fe20000000800 */
[----:B------:R-:W-:Y:S02]  /*13310*/  FADD.FTZ R148, R148, R147 ;  /* 0x0000009394947221 */ /* 0x000fe40000010000 */
[----:B------:R-:W-:Y:S02]  /*13320*/  FADD.FTZ R155, R155, R152 ;  /* 0x000000989b9b7221 */ /* 0x000fe40000010000 */
[C---:B---3--:R-:W-:Y:S05]  /*13330*/  HMMA.16816.F32.BF16 R36, R68.reuse, R76, R36 ;  /* 0x0000004c4424723c */ /* 0x048fea0000041824 */
[----:B------:R-:W-:Y:S03]  /*13340*/  MUFU.EX2 R160, R160 ;  /* 0x000000a000a07308 */ /* 0x000fe60000000800 */
[C---:B------:R-:W-:Y:S01]  /*13350*/  HMMA.16816.F32.BF16 R40, R68.reuse, R78, R40 ;  /* 0x0000004e4428723c */ /* 0x040fe20000041828 */
[----:B------:R-:W-:Y:S06]  /*13360*/  LDSM.16.MT88.4 R76, [R202+0x1100] ;  /* 0x00110000ca4c783b */ /* 0x000fec0000004200 */
[----:B------:R-:W-:Y:S01]  /*13370*/  MUFU.EX2 R154, R154 ;  /* 0x0000009a009a7308 */ /* 0x000fe20000000800 */
[C---:B--2---:R-:W-:Y:S08]  /*13380*/  HMMA.16816.F32.BF16 R44, R68.reuse, R72, R44 ;  /* 0x00000048442c723c */ /* 0x044ff0000004182c */
[C---:B------:R-:W-:Y:S01]  /*13390*/  HMMA.16816.F32.BF16 R48, R68.reuse, R74, R48 ;  /* 0x0000004a4430723c */ /* 0x040fe20000041830 */
[----:B------:R-:W2:Y:S01]  /*133a0*/  LDSM.16.MT88.4 R72, [R204+0x1100] ;  /* 0x00110000cc48783b */ /* 0x000ea20000004200 */
[----:B------:R-:W-:Y:S06]  /*133b0*/  MUFU.EX2 R184, R184 ;  /* 0x000000b800b87308 */ /* 0x000fec0000000800 */
[C---:B------:R-:W-:Y:S04]  /*133c0*/  HMMA.16816.F32.BF16 R52, R68.reuse, R80, R52 ;  /* 0x000000504434723c */ /* 0x040fe80000041834 */
[----:B------:R-:W-:Y:S04]  /*133d0*/  MUFU.EX2 R231, R231 ;  /* 0x000000e700e77308 */ /* 0x000fe80000000800 */
[C---:B------:R-:W-:Y:S01]  /*133e0*/  HMMA.16816.F32.BF16 R56, R68.reuse, R82, R56 ;  /* 0x000000524438723c */ /* 0x040fe20000041838 */
[----:B------:R-:W3:Y:S05]  /*133f0*/  LDSM.16.MT88.4 R80, [R201+0x1100] ;  /* 0x00110000c950783b */ /* 0x000eea0000004200 */
[----:B------:R-:W-:Y:S02]  /*13400*/  MUFU.EX2 R163, R163 ;  /* 0x000000a300a37308 */ /* 0x000fe40000000800 */
[C---:B----4-:R-:W-:Y:S08]  /*13410*/  HMMA.16816.F32.BF16 R60, R68.reuse, R84, R60 ;  /* 0x00000054443c723c */ /* 0x050ff0000004183c */
[----:B------:R-:W-:Y:S01]  /*13420*/  HMMA.16816.F32.BF16 R64, R68, R86, R64 ;  /* 0x000000564440723c */ /* 0x000fe20000041840 */
[----:B------:R-:W4:Y:S01]  /*13430*/  LDSM.16.MT88.4 R84, [R200+0x1100] ;  /* 0x00110000c854783b */ /* 0x000f220000004200 */
[----:B------:R-:W-:Y:S05]  /*13440*/  MUFU.EX2 R248, R248 ;  /* 0x000000f800f87308 */ /* 0x000fea0000000800 */
[----:B------:R-:W-:Y:S01]  /*13450*/  F2FP.BF16.PACK_AB R68, R162, R233 ;  /* 0x000000e9a244723e */ /* 0x000fe200000010ff */
[----:B------:R-:W-:Y:S01]  /*13460*/  FADD.FTZ R233, R233, R148 ;  /* 0x00000094e9e97221 */ /* 0x000fe20000010000 */
[----:B------:R-:W-:Y:S03]  /*13470*/  F2FP.BF16.PACK_AB R70, R235, R232 ;  /* 0x000000e8eb46723e */ /* 0x000fe600000010ff */
[----:B------:R-:W-:Y:S01]  /*13480*/  F2FP.BF16.PACK_AB R69, R239, R236 ;  /* 0x000000ecef45723e */ /* 0x000fe200000010ff */
[----:B------:R-:W-:Y:S01]  /*13490*/  MUFU.EX2 R146, R146 ;  /* 0x0000009200927308 */ /* 0x000fe20000000800 */
[----:B-1----:R-:W-:Y:S01]  /*134a0*/  F2FP.BF16.PACK_AB R71, R241, R238 ;  /* 0x000000eef147723e */ /* 0x002fe200000010ff */
[----:B------:R-:W-:Y:S02]  /*134b0*/  FADD.FTZ R236, R236, R155 ;  /* 0x0000009becec7221 */ /* 0x000fe40000010000 */
[----:B------:R-:W-:Y:S02]  /*134c0*/  FADD.FTZ R233, R162, R233 ;  /* 0x000000e9a2e97221 */ /* 0x000fe40000010000 */
[----:B------:R-:W-:Y:S02]  /*134d0*/  FADD.FTZ R239, R239, R236 ;  /* 0x000000ecefef7221 */ /* 0x000fe40000010000 */
[C---:B--2---:R-:W-:Y:S02]  /*134e0*/  HMMA.16816.F32.BF16 R4, R68.reuse, R72, R4 ;  /* 0x000000484404723c */ /* 0x044fe40000041804 */
[----:B------:R-:W1:Y:S01]  /*134f0*/  MUFU.EX2 R145, R145 ;  /* 0x0000009100917308 */ /* 0x000e620000000800 */
[----:B------:R-:W-:Y:S02]  /*13500*/  FADD.FTZ R232, R232, R233 ;  /* 0x000000e9e8e87221 */ /* 0x000fe40000010000 */
[----:B------:R-:W-:Y:S02]  /*13510*/  FADD.FTZ R238, R238, R239 ;  /* 0x000000efeeee7221 */ /* 0x000fe40000010000 */
[----:B------:R-:W-:Y:S01]  /*13520*/  FADD.FTZ R235, R235, R232 ;  /* 0x000000e8ebeb7221 */ /* 0x000fe20000010000 */
[C---:B------:R-:W-:Y:S01]  /*13530*/  HMMA.16816.F32.BF16 R8, R68.reuse, R74, R8 ;  /* 0x0000004a4408723c */ /* 0x040fe20000041808 */
[----:B------:R-:W2:Y:S03]  /*13540*/  LDSM.16.MT88.4 R72, [R204+0x4100] ;  /* 0x00410000cc48783b */ /* 0x000ea60000004200 */
[----:B------:R-:W-:Y:S01]  /*13550*/  MUFU.EX2 R142, R142 ;  /* 0x0000008e008e7308 */ /* 0x000fe20000000800 */
[----:B------:R-:W-:Y:S03]  /*13560*/  FADD.FTZ R241, R241, R238 ;  /* 0x000000eef1f17221 */ /* 0x000fe60000010000 */
[C---:B------:R-:W-:Y:S06]  /*13570*/  HMMA.16816.F32.BF16 R12, R68.reuse, R76, R12 ;  /* 0x0000004c440c723c */ /* 0x040fec000004180c */
[----:B------:R-:W5:Y:S02]  /*13580*/  MUFU.EX2 R151, R151 ;  /* 0x0000009700977308 */ /* 0x000f640000000800 */
[C---:B------:R-:W-:Y:S01]  /*13590*/  HMMA.16816.F32.BF16 R16, R68.reuse, R78, R16 ;  /* 0x0000004e4410723c */ /* 0x040fe20000041810 */
[----:B------:R-:W2:Y:S03]  /*135a0*/  LDSM.16.MT88.4 R76, [R202+0x4100] ;  /* 0x00410000ca4c783b */ /* 0x000ea60000004200 */
[----:B-1----:R-:W-:Y:S04]  /*135b0*/  F2FP.BF16.PACK_AB R120, R145, R146 ;  /* 0x000000929178723e */ /* 0x002fe800000010ff */
[C---:B---3--:R-:W-:Y:S01]  /*135c0*/  HMMA.16816.F32.BF16 R20, R68.reuse, R80, R20 ;  /* 0x000000504414723c */ /* 0x048fe20000041814 */
[----:B------:R-:W-:Y:S07]  /*135d0*/  MUFU.EX2 R140, R140 ;  /* 0x0000008c008c7308 */ /* 0x000fee0000000800 */
[C---:B------:R-:W-:Y:S01]  /*135e0*/  HMMA.16816.F32.BF16 R24, R68.reuse, R82, R24 ;  /* 0x000000524418723c */ /* 0x040fe20000041818 */
[----:B------:R-:W1:Y:S02]  /*135f0*/  LDSM.16.MT88.4 R80, [R201+0x4100] ;  /* 0x00410000c950783b */ /* 0x000e640000004200 */
[----:B------:R-:W3:Y:S01]  /*13600*/  MUFU.EX2 R143, R143 ;  /* 0x0000008f008f7308 */ /* 0x000ee20000000800 */
[----:B-----5:R-:W-:Y:S04]  /*13610*/  F2FP.BF16.PACK_AB R122, R151, R142 ;  /* 0x0000008e977a723e */ /* 0x020fe800000010ff */
[C---:B----4-:R-:W-:Y:S05]  /*13620*/  HMMA.16816.F32.BF16 R28, R68.reuse, R84, R28 ;  /* 0x00000054441c723c */ /* 0x050fea000004181c */
[----:B------:R-:W-:Y:S03]  /*13630*/  MUFU.EX2 R135, R135 ;  /* 0x0000008700877308 */ /* 0x000fe60000000800 */
[C---:B------:R-:W-:Y:S01]  /*13640*/  HMMA.16816.F32.BF16 R32, R68.reuse, R86, R32 ;  /* 0x000000564420723c */ /* 0x040fe20000041820 */
[----:B------:R-:W4:Y:S06]  /*13650*/  LDSM.16.MT88.4 R84, [R204+0x1900] ;  /* 0x00190000cc54783b */ /* 0x000f2c0000004200 */
[----:B------:R-:W5:Y:S01]  /*13660*/  MUFU.EX2 R134, R134 ;  /* 0x0000008600867308 */ /* 0x000f620000000800 */
[C---:B--2---:R-:W-:Y:S04]  /*13670*/  HMMA.16816.F32.BF16 R36, R68.reuse, R72, R36 ;  /* 0x000000484424723c */ /* 0x044fe80000041824 */
[----:B---3--:R-:W-:Y:S04]  /*13680*/  F2FP.BF16.PACK_AB R121, R143, R140 ;  /* 0x0000008c8f79723e */ /* 0x008fe800000010ff */
[C---:B------:R-:W-:Y:S01]  /*13690*/  HMMA.16816.F32.BF16 R40, R68.reuse, R74, R40 ;  /* 0x0000004a4428723c */ /* 0x040fe20000041828 */
[----:B------:R-:W2:Y:S07]  /*136a0*/  LDSM.16.MT88.4 R72, [R202+0x1900] ;  /* 0x00190000ca48783b */ /* 0x000eae0000004200 */
[C---:B------:R-:W-:Y:S04]  /*136b0*/  HMMA.16816.F32.BF16 R44, R68.reuse, R76, R44 ;  /* 0x0000004c442c723c */ /* 0x040fe8000004182c */
[----:B-----5:R-:W-:Y:S04]  /*136c0*/  F2FP.BF16.PACK_AB R123, R134, R135 ;  /* 0x00000087867b723e */ /* 0x020fe800000010ff */
[C---:B------:R-:W-:Y:S01]  /*136d0*/  HMMA.16816.F32.BF16 R48, R68.reuse, R78, R48 ;  /* 0x0000004e4430723c */ /* 0x040fe20000041830 */
[----:B------:R-:W3:Y:S07]  /*136e0*/  LDSM.16.MT88.4 R76, [R201+0x1900] ;  /* 0x00190000c94c783b */ /* 0x000eee0000004200 */
[C---:B-1----:R-:W-:Y:S08]  /*136f0*/  HMMA.16816.F32.BF16 R52, R68.reuse, R80, R52 ;  /* 0x000000504434723c */ /* 0x042ff00000041834 */
[C---:B------:R-:W-:Y:S01]  /*13700*/  HMMA.16816.F32.BF16 R56, R68.reuse, R82, R56 ;  /* 0x000000524438723c */ /* 0x040fe20000041838 */
[----:B------:R-:W1:Y:S07]  /*13710*/  LDSM.16.MT88.4 R80, [R200+0x1900] ;  /* 0x00190000c850783b */ /* 0x000e6e0000004200 */
        /* <DEDUP_REMOVED lines=12> */
[C---:B----4-:R-:W-:Y:S03]  /*137e0*/  HMMA.16816.F32.BF16 R4, R68.reuse, R84, R4 ;  /* 0x000000544404723c */ /* 0x050fe60000041804 */
        /* <DEDUP_REMOVED lines=9> */
[----:B------:R-:W2:Y:S07]  /*13880*/  LDSM.16.MT88.4 R72, [R202+0x4900] ;  /* 0x00490000ca48783b */ /* 0x000eae0000004200 */
[C---:B---3--:R-:W-:Y:S08]  /*13890*/  HMMA.16816.F32.BF16 R20, R68.reuse, R76, R20 ;  /* 0x0000004c4414723c */ /* 0x048ff00000041814 */
[C---:B------:R-:W-:Y:S01]  /*138a0*/  HMMA.16816.F32.BF16 R24, R68.reuse, R78, R24 ;  /* 0x0000004e4418723c */ /* 0x040fe20000041818 */
[----:B------:R-:W3:Y:S07]  /*138b0*/  LDSM.16.MT88.4 R76, [R204+0x2100] ;  /* 0x00210000cc4c783b */ /* 0x000eee0000004200 */
[C---:B-1----:R-:W-:Y:S08]  /*138c0*/  HMMA.16816.F32.BF16 R28, R68.reuse, R80, R28 ;  /* 0x00000050441c723c */ /* 0x042ff0000004181c */
[C---:B------:R-:W-:Y:S01]  /*138d0*/  HMMA.16816.F32.BF16 R32, R68.reuse, R82, R32 ;  /* 0x000000524420723c */ /* 0x040fe20000041820 */
[----:B------:R-:W1:Y:S07]  /*138e0*/  LDSM.16.MT88.4 R80, [R202+0x2100] ;  /* 0x00210000ca50783b */ /* 0x000e6e0000004200 */
[C---:B----4-:R-:W-:Y:S08]  /*138f0*/  HMMA.16816.F32.BF16 R36, R68.reuse, R84, R36 ;  /* 0x000000544424723c */ /* 0x050ff00000041824 */
        /* <DEDUP_REMOVED lines=17> */
[----:B------:R-:W-:Y:S01]  /*13a10*/  FADD.FTZ R163, R163, R2 ;  /* 0x00000002a3a37221 */ /* 0x000fe20000010000 */
[----:B------:R-:W-:Y:S01]  /*13a20*/  IADD3 R184, R230, -0x1, RZ ;  /* 0xffffffffe6b87810 */ /* 0x000fe20007ffe0ff */
[----:B------:R-:W-:Y:S02]  /*13a30*/  FADD.FTZ R3, R160, R3 ;  /* 0x00000003a0037221 */ /* 0x000fe40000010000 */
[----:B------:R-:W-:Y:S02]  /*13a40*/  IMAD.MOV.U32 R2, RZ, RZ, R116 ;  /* 0x000000ffff027224 */ /* 0x000fe400078e0074 */
[C---:B---3--:R-:W-:Y:S03]  /*13a50*/  HMMA.16816.F32.BF16 R4, R68.reuse, R76, R4 ;  /* 0x0000004c4404723c */ /* 0x048fe60000041804 */
[----:B------:R-:W-:Y:S05]  /*13a60*/  IMAD.MOV.U32 R230, RZ, RZ, R184 ;  /* 0x000000ffffe67224 */ /* 0x000fea00078e00b8 */
[C---:B------:R-:W-:Y:S01]  /*13a70*/  HMMA.16816.F32.BF16 R8, R68.reuse, R78, R8 ;  /* 0x0000004e4408723c */ /* 0x040fe20000041808 */
[----:B------:R-:W3:Y:S07]  /*13a80*/  LDSM.16.MT88.4 R76, [R204+0x5100] ;  /* 0x00510000cc4c783b */ /* 0x000eee0000004200 */
        /* <DEDUP_REMOVED lines=8> */
[----:B------:R-:W4:Y:S07]  /*13b10*/  LDSM.16.MT88.4 R84, [R202+0x2900] ;  /* 0x00290000ca54783b */ /* 0x000f2e0000004200 */
[C---:B---3--:R-:W-:Y:S08]  /*13b20*/  HMMA.16816.F32.BF16 R36, R68.reuse, R76, R36 ;  /* 0x0000004c4424723c */ /* 0x048ff00000041824 */
[C---:B------:R-:W-:Y:S08]  /*13b30*/  HMMA.16816.F32.BF16 R40, R68.reuse, R78, R40 ;  /* 0x0000004e4428723c */ /* 0x040ff00000041828 */
[C---:B-1----:R-:W-:Y:S08]  /*13b40*/  HMMA.16816.F32.BF16 R44, R68.reuse, R80, R44 ;  /* 0x00000050442c723c */ /* 0x042ff0000004182c */
        /* <DEDUP_REMOVED lines=20> */
[C---:B-1----:R-:W-:Y:S07]  /*13c90*/  HMMA.16816.F32.BF16 R52, R120.reuse, R4, R52 ;  /* 0x000000047834723c */ /* 0x042fee0000041834 */
[----:B------:R-:W-:Y:S01]  /*13ca0*/  FADD.FTZ R5, R154, R3 ;  /* 0x000000039a057221 */ /* 0x000fe20000010000 */
[C---:B------:R-:W-:Y:S04]  /*13cb0*/  HMMA.16816.F32.BF16 R56, R120.reuse, R6, R56 ;  /* 0x000000067838723c */ /* 0x040fe80000041838 */
[----:B------:R-:W-:Y:S02]  /*13cc0*/  FADD.FTZ R3, R248, R163 ;  /* 0x000000a3f8037221 */ /* 0x000fe40000010000 */
[----:B------:R-:W-:Y:S02]  /*13cd0*/  FADD.FTZ R146, R146, R5 ;  /* 0x0000000592927221 */ /* 0x000fe40000010000 */
[C---:B--2---:R-:W-:Y:S04]  /*13ce0*/  HMMA.16816.F32.BF16 R60, R120.reuse, R8, R60 ;  /* 0x00000008783c723c */ /* 0x044fe8000004183c */
[----:B------:R-:W-:Y:S02]  /*13cf0*/  FADD.FTZ R140, R140, R3 ;  /* 0x000000038c8c7221 */ /* 0x000fe40000010000 */
[----:B------:R-:W-:Y:S02]  /*13d00*/  FADD.FTZ R145, R145, R146 ;  /* 0x0000009291917221 */ /* 0x000fe40000010000 */
[----:B------:R-:W-:Y:S01]  /*13d10*/  FADD.FTZ R140, R143, R140 ;  /* 0x0000008c8f8c7221 */ /* 0x000fe20000010000 */
[----:B------:R-:W-:Y:S03]  /*13d20*/  HMMA.16816.F32.BF16 R64, R120, R10, R64 ;  /* 0x0000000a7840723c */ /* 0x000fe60000041840 */
[----:B------:R-:W-:Y:S02]  /*13d30*/  FADD.FTZ R142, R142, R145 ;  /* 0x000000918e8e7221 */ /* 0x000fe40000010000 */
[----:B------:R-:W-:Y:S02]  /*13d40*/  FADD.FTZ R135, R135, R140 ;  /* 0x0000008c87877221 */ /* 0x000fe40000010000 */
[----:B------:R-:W-:Y:S02]  /*13d50*/  FADD.FTZ R224, R151, R142 ;  /* 0x0000008e97e07221 */ /* 0x000fe40000010000 */
[----:B------:R-:W-:Y:S03]  /*13d60*/  FADD.FTZ R223, R134, R135 ;  /* 0x0000008786df7221 */ /* 0x000fe60000010000 */
[----:B------:R-:W-:Y:S01]  /*13d70*/  IMAD.MOV.U32 R3, RZ, RZ, R0 ;  /* 0x000000ffff037224 */ /* 0x000fe200078e0000 */
[----:B------:R-:W-:-:S05]  /*13d80*/  @P0 BRA `(.L_x_403) ;  /* 0xffffc40000000947 */ /* 0x000fca000383ffff */
.L_x_394:
[----:B------:R-:W1:Y:S01]  /*13d90*/  S2R R5, SR_CTAID.X ;  /* 0x0000000000057919 */ /* 0x000e620000002500 */
[----:B------:R-:W-:-:S02]  /*13da0*/  ISETP.NE.AND P1, PT, R209, 0x1, PT ;  /* 0x00000001d100780c */ /* 0x000fc40003f25270 */
[----:B------:R-:W-:Y:S02]  /*13db0*/  ISETP.GE.AND P0, PT, R208, 0x1, PT ;  /* 0x00000001d000780c */ /* 0x000fe40003f06270 */
[----:B------:R-:W-:Y:S02]  /*13dc0*/  IADD3 R2, R207, 0x1, -R212 ;  /* 0x00000001cf027810 */ /* 0x000fe40007ffe8d4 */
[----:B-1----:R-:W-:-:S07]  /*13dd0*/  LEA R5, R5, 0x7f, 0x7 ;  /* 0x0000007f05057811 */ /* 0x002fce00078e38ff */
        /* <DEDUP_REMOVED lines=14> */
.L_x_405:
[----:B------:R-:W-:-:S04]  /*13ec0*/  MOV R2, c[0x0][0x32c] ;  /* 0x0000cb0000027a02 */ /* 0x000fc80000000f00 */
[----:B------:R-:W-:-:S13]  /*13ed0*/  ISETP.NE.AND P0, PT, R2, 0x1, PT ;  /* 0x000000010200780c */ /* 0x000fda0003f05270 */
[----:B------:R-:W-:-:S05]  /*13ee0*/  @P0 IMAD.HI.U32 R2, R4, c[0x0][0x330], RZ ;  /* 0x0000cc0004020a27 */ /* 0x000fca00078e00ff */
[----:B------:R-:W-:-:S05]  /*13ef0*/  @P0 SHF.R.U32.HI R4, RZ, c[0x0][0x334], R2 ;  /* 0x0000cd00ff040a19 */ /* 0x000fca0000011602 */
.L_x_406:
[----:B------:R-:W-:-:S05]  /*13f00*/  IMAD R4, R4, c[0x0][0x32c], RZ ;  /* 0x0000cb0004047a24 */ /* 0x000fca00078e02ff */
[----:B------:R-:W-:-:S04]  /*13f10*/  IMNMX R3, R3, R4, !PT ;  /* 0x0000000403037217 */ /* 0x000fc80007800200 */
.L_x_404:
        /* <DEDUP_REMOVED lines=10> */
[----:B------:R-:W-:Y:S01]  /*13fc0*/  IMAD.MOV.U32 R118, RZ, RZ, 0x6 ;  /* 0x00000006ff767424 */ /* 0x000fe200078e00ff */
[----:B------:R-:W-:Y:S02]  /*13fd0*/  MOV R225, c[0x0][0x1e0] ;  /* 0x0000780000e17a02 */ /* 0x000fe40000000f00 */
.L_x_408:
[----:B------:R-:W-:Y:S04]  /*13fe0*/  DEPBAR.LE SB0, 0x0 ;  /* 0x000080000000791a */ /* 0x000fe80000000000 */
[----:B------:R-:W-:Y:S01]  /*13ff0*/  BAR.SYNC.DEFER_BLOCKING 0x0 ;  /* 0x0000000000007b1d */ /* 0x000fe20000010000 */
[----:B------:R-:W-:Y:S02]  /*14000*/  ISETP.GT.AND P0, PT, R215, R230, PT ;  /* 0x000000e6d700720c */ /* 0x000fe40003f04270 */
[C---:B------:R-:W-:Y:S02]  /*14010*/  LOP3.LUT P4, RZ, R214.reuse, 0x40000, RZ, 0xc0, !PT ;  /* 0x00040000d6ff7812 */ /* 0x040fe4000788c0ff */
[----:B------:R-:W-:Y:S09]  /*14020*/  LOP3.LUT P3, RZ, R214, 0x20000, RZ, 0xc0, !PT ;  /* 0x00020000d6ff7812 */ /* 0x000ff2000786c0ff */
        /* <DEDUP_REMOVED lines=281> */
[----:B------:R-:W-:Y:S01]  /*151c0*/  @P0 SHF.L.U64.HI R4, R225, R118, c[0x0][0x1e4] ;  /* 0x00007900e1040619 */ /* 0x000fe20000010276 */
        /* <DEDUP_REMOVED lines=16> */
[C---:B------:R-:W-:Y:S02]  /*152d0*/  FMUL.FTZ R78, R2.reuse, R78 ;  /* 0x0000004e024e7220 */ /* 0x040fe40000410000 */
[C---:B------:R-:W-:Y:S02]  /*152e0*/  FMUL.FTZ R79, R2.reuse, R79 ;  /* 0x0000004f024f7220 */ /* 0x040fe40000410000 */
        /* <DEDUP_REMOVED lines=12> */
[----:B------:R-:W-:Y:S01]  /*153b0*/  FMUL.FTZ R87, R2, R87 ;  /* 0x0000005702577220 */ /* 0x000fe20000410000 */
[----:B------:R-:W-:Y:S01]  /*153c0*/  ISETP.GT.AND P0, PT, R230, R231, PT ;  /* 0x000000e7e600720c */ /* 0x000fe20003f04270 */
[--C-:B------:R-:W-:Y:S01]  /*153d0*/  FFMA.FTZ R149, R15, c[0x0][0x2d0], -R145.reuse ;  /* 0x0000b4000f957a23 */ /* 0x100fe20000010891 */
[----:B------:R-:W-:Y:S01]  /*153e0*/  MOV R230, R184 ;  /* 0x000000b800e67202 */ /* 0x000fe20000000f00 */
        /* <DEDUP_REMOVED lines=339> */
.L_x_407:
[----:B------:R-:W-:-:S13]  /*16920*/  ISETP.GE.AND P0, PT, R184, R215, PT ;  /* 0x000000d7b800720c */ /* 0x000fda0003f06270 */
[----:B------:R-:W-:Y:S05]  /*16930*/  @!P0 BRA `(.L_x_409) ;  /* 0x00003cd000008947 */ /* 0x000fea0003800000 */
[----:B------:R-:W-:Y:S01]  /*16940*/  ISETP.NE.AND P1, PT, R209, 0x1, PT ;  /* 0x00000001d100780c */ /* 0x000fe20003f25270 */
[----:B------:R-:W-:Y:S01]  /*16950*/  UMOV UR11, 0x6 ;  /* 0x00000006000b7882 */ /* 0x000fe20000000000 */
[----:B------:R-:W-:Y:S01]  /*16960*/  IADD3 R186, P0, R226, 0x40, RZ ;  /* 0x00000040e2ba7810 */ /* 0x000fe20007f1e0ff */
[----:B------:R-:W-:Y:S01]  /*16970*/  ULDC.64 UR4, c[0x0][0x1e0] ;  /* 0x0000780000047ab9 */ /* 0x000fe20000000a00 */
[----:B------:R-:W-:Y:S01]  /*16980*/  IMAD.MOV.U32 R2, RZ, RZ, R12 ;  /* 0x000000ffff027224 */ /* 0x000fe200078e000c */
[----:B------:R-:W-:Y:S01]  /*16990*/  UIADD3 UR9, UP1, UR12, 0x80, URZ ;  /* 0x000000800c097890 */ /* 0x000fe2000ff3e03f */
[----:B------:R-:W-:Y:S01]  /*169a0*/  IMAD.MOV.U32 R3, RZ, RZ, R0 ;  /* 0x000000ffff037224 */ /* 0x000fe200078e0000 */
[----:B------:R-:W-:Y:S01]  /*169b0*/  USHF.L.U64.HI UR11, UR4, UR11, UR5 ;  /* 0x0000000b040b7299 */ /* 0x000fe20008010205 */
[-C--:B------:R-:W-:Y:S01]  /*169c0*/  IADD3.X R187, RZ, R229.reuse, RZ, P0, !PT ;  /* 0x000000e5ffbb7210 */ /* 0x080fe200007fe4ff */
[----:B------:R-:W-:Y:S01]  /*169d0*/  USHF.L.U32 UR13, UR4, 0x6, URZ ;  /* 0x00000006040d7899 */ /* 0x000fe2000800063f */
[----:B------:R-:W-:Y:S01]  /*169e0*/  MOV R227, R229 ;  /* 0x000000e500e37202 */ /* 0x000fe20000000f00 */
[----:B------:R-:W-:-:S02]  /*169f0*/  UMOV UR12, 0x60 ;  /* 0x00000060000c7882 */ /* 0x000fc40000000000 */
[----:B------:R-:W-:Y:S01]  /*16a00*/  ULDC.64 UR4, c[0x0][0x208] ;  /* 0x0000820000047ab9 */ /* 0x000fe20000000a00 */
[----:B------:R-:W-:Y:S01]  /*16a10*/  @P1 IMAD.HI.U32 R185, R221, c[0x0][0x2c8], RZ ;  /* 0x0000b200ddb91a27 */ /* 0x000fe200078e00ff */
[----:B------:R-:W-:Y:S02]  /*16a20*/  UIADD3 UR14, UP0, UR8, 0x80, URZ ;  /* 0x00000080080e7890 */ /* 0x000fe4000ff1e03f */
[----:B------:R-:W-:Y:S02]  /*16a30*/  UIMAD.WIDE.U32 UR18, UR12, UR4, URZ ;  /* 0x000000040c1272a5 */ /* 0x000fe4000f8e003f */
[----:B------:R-:W-:Y:S02]  /*16a40*/  UIMAD UR5, UR12, UR5, URZ ;  /* 0x000000050c0572a4 */ /* 0x000fe4000f8e023f */
[----:B------:R-:W-:Y:S02]  /*16a50*/  UIADD3.X UR6, URZ, UR6, URZ, UP1, !UPT ;  /* 0x000000063f067290 */ /* 0x000fe40008ffe43f */
[----:B------:R-:W-:-:S02]  /*16a60*/  UIADD3.X UR4, URZ, UR7, URZ, UP0, !UPT ;  /* 0x000000073f047290 */ /* 0x000fc400087fe43f */
[----:B------:R-:W-:Y:S02]  /*16a70*/  UIADD3 UR5, UR19, UR5, URZ ;  /* 0x0000000513057290 */ /* 0x000fe4000fffe03f */
.L_x_418:
[----:B------:R-:W-:Y:S04]  /*16a80*/  DEPBAR.LE SB0, 0x0 ;  /* 0x000080000000791a */ /* 0x000fe80000000000 */
[----:B------:R-:W-:Y:S01]  /*16a90*/  BAR.SYNC.DEFER_BLOCKING 0x0 ;  /* 0x0000000000007b1d */ /* 0x000fe20000010000 */
[----:B------:R-:W-:Y:S01]  /*16aa0*/  SHF.R.S32.HI R0, RZ, 0x1f, R184 ;  /* 0x0000001fff007819 */ /* 0x000fe200000114b8 */
[----:B------:R-:W-:Y:S01]  /*16ab0*/  IMAD R31, R184, UR5, RZ ;  /* 0x00000005b81f7c24 */ /* 0x000fe2000f8e02ff */
[----:B------:R-:W-:Y:S01]  /*16ac0*/  LOP3.LUT P4, RZ, R214, 0x40000, RZ, 0xc0, !PT ;  /* 0x00040000d6ff7812 */ /* 0x000fe2000788c0ff */
[----:B------:R-:W-:Y:S01]  /*16ad0*/  IMAD.WIDE.U32 R38, R184, UR18, R226 ;  /* 0x00000012b8267c25 */ /* 0x000fe2000f8e00e2 */
[----:B------:R-:W-:Y:S02]  /*16ae0*/  LOP3.LUT P3, RZ, R214, 0x20000, RZ, 0xc0, !PT ;  /* 0x00020000d6ff7812 */ /* 0x000fe4000786c0ff */
[----:B------:R-:W-:Y:S01]  /*16af0*/  ISETP.NE.AND P5, PT, R209, 0x1, PT ;  /* 0x00000001d100780c */ /* 0x000fe20003fa5270 */
[----:B------:R-:W-:Y:S01]  /*16b00*/  IMAD R31, R0, UR18, R31 ;  /* 0x00000012001f7c24 */ /* 0x000fe2000f8e021f */
[----:B------:R-:W-:Y:S01]  /*16b10*/  LEA R36, P1, R38, c[0x0][0x1f8], 0x1 ;  /* 0x00007e0026247a11 */ /* 0x000fe200078208ff */
[----:B------:R-:W-:Y:S04]  /*16b20*/  IMAD.WIDE.U32 R28, R184, UR18, R186 ;  /* 0x00000012b81c7c25 */ /* 0x000fe8000f8e00ba */
[----:B------:R-:W-:Y:S01]  /*16b30*/  IMAD.IADD R0, R31, 0x1, R29 ;  /* 0x000000011f007824 */ /* 0x000fe200078e021d */
[C---:B------:R-:W-:Y:S04]  /*16b40*/  LEA R44, P0, R28.reuse, c[0x0][0x1f8], 0x1 ;  /* 0x00007e001c2c7a11 */ /* 0x040fe800078008ff */
[----:B------:R-:W-:Y:S02]  /*16b50*/  LEA.HI.X R45, R28, c[0x0][0x1fc], R0, 0x1, P0 ;  /* 0x00007f001c2d7a11 */ /* 0x000fe400000f0c00 */
        /* <DEDUP_REMOVED lines=33> */
[C---:B------:R-:W-:Y:S01]  /*16d70*/  HMMA.16816.F32.BF16 R32, R124.reuse, R34, RZ ;  /* 0x000000227c20723c */ /* 0x040fe200000418ff */
[C---:B------:R-:W-:Y:S02]  /*16d80*/  ISETP.GT.AND P0, PT, R184.reuse, R215, PT ;  /* 0x000000d7b800720c */ /* 0x040fe40003f04270 */
[----:B------:R4:W-:Y:S05]  /*16d90*/  LDGSTS.E.BYPASS.LTC128B.128 [R220+0x4100], [R152.64+0x80], !P3 ;  /* 0x0410008098dc7fae */ /* 0x0009ea000d901d50 */
[----:B------:R1:W-:Y:S05]  /*16da0*/  LDGSTS.E.BYPASS.LTC128B.128 [R220+0x2100], [R160.64], !P4 ;  /* 0x02100000a0dc7fae */ /* 0x0003ea000e101d50 */
[----:B------:R4:W-:Y:S01]  /*16db0*/  LDGSTS.E.BYPASS.LTC128B.128 [R220+0x5100], [R154.64], !P3 ;  /* 0x051000009adc7fae */ /* 0x0009e2000d901d50 */
[C---:B-----5:R-:W-:Y:S01]  /*16dc0*/  HMMA.16816.F32.BF16 R36, R124.reuse, R40, RZ ;  /* 0x000000287c24723c */ /* 0x060fe200000418ff */
[----:B------:R-:W-:Y:S03]  /*16dd0*/  @P0 IADD3 R0, R184, -0x1, RZ ;  /* 0xffffffffb8000810 */ /* 0x000fe60007ffe0ff */
        /* <DEDUP_REMOVED lines=136> */
[----:B------:R-:W-:Y:S01]  /*17660*/  @P0 IADD3 R120, P2, R120, 0x80, RZ ;  /* 0x0000008078780810 */ /* 0x000fe20007f5e0ff */
[----:B------:R-:W-:Y:S01]  /*17670*/  IMAD R129, R184, -0x60, RZ ;  /* 0xffffffa0b8817824 */ /* 0x000fe200078e02ff */
        /* <DEDUP_REMOVED lines=16> */
[C---:B------:R-:W-:Y:S01]  /*17780*/  @P0 IADD3 R132, P2, R130.reuse, UR13, RZ ;  /* 0x0000000d82840c10 */ /* 0x040fe2000ff5e0ff */
[----:B------:R-:W-:Y:S01]  /*17790*/  IMAD.IADD R117, R129, 0x1, -R222 ;  /* 0x0000000181757824 */ /* 0x000fe200078e0ade */
[----:B------:R-:W-:Y:S02]  /*177a0*/  @P0 IADD3 R134, P1, R130, UR9, RZ ;  /* 0x0000000982860c10 */ /* 0x000fe4000ff3e0ff */
[----:B------:R4:W-:Y:S01]  /*177b0*/  @P0 LDGSTS.E.BYPASS.LTC128B.128 [R220+0x9100], [R130.64], !P4 ;  /* 0x0910000082dc0fae */ /* 0x0009e2000e101d50 */
[C---:B------:R-:W-:Y:S03]  /*177c0*/  @P0 IADD3.X R133, R131.reuse, UR11, RZ, P2, !PT ;  /* 0x0000000b83850c10 */ /* 0x040fe600097fe4ff */
[----:B------:R-:W-:Y:S01]  /*177d0*/  @P0 IADD3.X R135, R131, UR6, RZ, P1, !PT ;  /* 0x0000000683870c10 */ /* 0x000fe20008ffe4ff */
[----:B------:R4:W-:Y:S01]  /*177e0*/  @P0 LDGSTS.E.BYPASS.LTC128B.128 [R220+0xc100], [R130.64+0x80], !P3 ;  /* 0x0c10008082dc0fae */ /* 0x0009e2000d901d50 */
[----:B------:R-:W-:Y:S04]  /*177f0*/  IADD3 R119, -R222, 0x1, R129 ;  /* 0x00000001de777810 */ /* 0x000fe80007ffe181 */
[----:B------:R1:W-:Y:S01]  /*17800*/  @P0 LDGSTS.E.BYPASS.LTC128B.128 [R220+0xa100], [R132.64], !P4 ;  /* 0x0a10000084dc0fae */ /* 0x0003e2000e101d50 */
[----:B------:R-:W-:Y:S04]  /*17810*/  IADD3 R119, -R212, R119, R207 ;  /* 0x00000077d4777210 */ /* 0x000fe80007ffe1cf */
[----:B------:R1:W-:Y:S01]  /*17820*/  @P0 LDGSTS.E.BYPASS.LTC128B.128 [R220+0xd100], [R134.64], !P3 ;  /* 0x0d10000086dc0fae */ /* 0x0003e2000d901d50 */
[----:B------:R-:W-:Y:S02]  /*17830*/  ISETP.GE.AND P3, PT, R208, 0x1, PT ;  /* 0x00000001d000780c */ /* 0x000fe40003f66270 */
[C---:B--2---:R-:W-:Y:S02]  /*17840*/  IADD3 R123, R119.reuse, c[0x0][0x328], RZ ;  /* 0x0000ca00777b7a10 */ /* 0x044fe40007ffe0ff */
[----:B------:R-:W0:Y:S01]  /*17850*/  LDGDEPBAR ;  /* 0x00000000000079af */ /* 0x000e220000000000 */
[----:B------:R-:W-:Y:S05]  /*17860*/  IADD3 R119, R119, UR10, RZ ;  /* 0x0000000a77777c10 */ /* 0x000fea000fffe0ff */
        /* <DEDUP_REMOVED lines=16> */
.L_x_412:
[----:B------:R-:W-:Y:S04]  /*17970*/  MOV R118, c[0x0][0x32c] ;  /* 0x0000cb0000767a02 */ /* 0x000fe80000000f00 */
[----:B------:R-:W-:Y:S11]  /*17980*/  ISETP.NE.AND P0, PT, R118, 0x1, PT ;  /* 0x000000017600780c */ /* 0x000ff60003f05270 */
[----:B------:R-:W-:Y:S02]  /*17990*/  @!UPT UIADD3 URZ, URZ, URZ, URZ ;  /* 0x0000003f3f3ff290 */ /* 0x000fe4000fffe03f */
[----:B------:R-:W-:Y:S05]  /*179a0*/  @P0 IMAD.HI.U32 R118, R128, c[0x0][0x330], RZ ;  /* 0x0000cc0080760a27 */ /* 0x000fea00078e00ff */
[----:B------:R-:W-:Y:S02]  /*179b0*/  @P0 SHF.R.U32.HI R128, RZ, c[0x0][0x334], R118 ;  /* 0x0000cd00ff800a19 */ /* 0x000fe40000011676 */
.L_x_413:
[----:B------:R-:W-:Y:S05]  /*179c0*/  BSYNC B0 ;  /* 0x0000000000007941 */ /* 0x000fea0003800000 */
.L_x_411:
[----:B-1----:R-:W-:Y:S05]  /*179d0*/  IMAD R121, R128, c[0x0][0x32c], R117 ;  /* 0x0000cb0080797a24 */ /* 0x002fea00078e0275 */
[----:B------:R-:W-:Y:S02]  /*179e0*/  IADD3 R118, R121, c[0x0][0x32c], RZ ;  /* 0x0000cb0079767a10 */ /* 0x000fe40007ffe0ff */
[----:B------:R-:W-:Y:S02]  /*179f0*/  IMNMX R116, R116, R121, !PT ;  /* 0x0000007974747217 */ /* 0x000fe40007800200 */
[----:B------:R-:W-:Y:S02]  /*17a00*/  IMNMX R131, R131, R118, PT ;  /* 0x0000007683837217 */ /* 0x000fe40003800200 */
.L_x_410:
[C---:B------:R-:W-:Y:S01]  /*17a10*/  ISETP.GE.AND P0, PT, R129.reuse, 0x2, PT ;  /* 0x000000028100780c */ /* 0x040fe20003f06270 */
[----:B------:R-:W2:Y:S01]  /*17a20*/  SHFL.IDX PT, R0, R0, 0x1, 0x1c1f ;  /* 0x003c1f0000007f89 */ /* 0x000ea200000e0000 */
[C---:B------:R-:W-:Y:S02]  /*17a30*/  ISETP.GE.AND P1, PT, R129.reuse, 0x9, PT ;  /* 0x000000098100780c */ /* 0x040fe40003f26270 */
[----:B------:R-:W-:Y:S02]  /*17a40*/  LOP3.LUT R214, R214, 0xffff7fff, RZ, 0xc0, !PT ;  /* 0xffff7fffd6d67812 */ /* 0x000fe400078ec0ff */
[C---:B------:R-:W-:Y:S02]  /*17a50*/  ISETP.GE.AND P6, PT, R129.reuse, 0x49, PT ;  /* 0x000000498100780c */ /* 0x040fe40003fc6270 */
[C---:B------:R-:W-:Y:S02]  /*17a60*/  ISETP.GE.AND P5, PT, R129.reuse, 0x4a, PT ;  /* 0x0000004a8100780c */ /* 0x040fe40003fa6270 */
[C---:B------:R-:W-:Y:S02]  /*17a70*/  ISETP.GE.AND P4, PT, R129.reuse, 0x51, PT ;  /* 0x000000518100780c */ /* 0x040fe40003f86270 */
[----:B------:R-:W-:Y:S02]  /*17a80*/  ISETP.GE.AND P3, PT, R129, 0x52, PT ;  /* 0x000000528100780c */ /* 0x000fe40003f66270 */
[----:B------:R-:W-:Y:S02]  /*17a90*/  @P0 LOP3.LUT R214, R214, 0x8000, RZ, 0xfc, !PT ;  /* 0x00008000d6d60812 */ /* 0x000fe400078efcff */
[----:B------:R-:W-:Y:S02]  /*17aa0*/  ISETP.GT.AND P0, PT, R116, 0x1, !P0 ;  /* 0x000000017400780c */ /* 0x000fe40004704270 */
[----:B------:R-:W-:Y:S02]  /*17ab0*/  LOP3.LUT R214, R214, 0xfffeffff, RZ, 0xc0, !PT ;  /* 0xfffeffffd6d67812 */ /* 0x000fe400078ec0ff */
[----:B------:R-:W-:Y:S02]  /*17ac0*/  ISETP.LT.OR P0, PT, R131, 0x2, P0 ;  /* 0x000000028300780c */ /* 0x000fe40000701670 */
[----:B------:R-:W-:Y:S02]  /*17ad0*/  @P1 LOP3.LUT R214, R214, 0x10000, RZ, 0xfc, !PT ;  /* 0x00010000d6d61812 */ /* 0x000fe400078efcff */
[----:B------:R-:W-:Y:S01]  /*17ae0*/  FSEL R230, R5, -INF , !P0 ;  /* 0xff80000005e67808 */ /* 0x000fe20004000000 */
[--C-:B--2---:R-:W-:Y:S01]  /*17af0*/  IMAD.IADD R123, R123, 0x1, R0.reuse ;  /* 0x000000017b7b7824 */ /* 0x104fe200078e0200 */
[----:B------:R-:W-:Y:S02]  /*17b00*/  ISETP.GT.AND P0, PT, R116, 0x8, !P1 ;  /* 0x000000087400780c */ /* 0x000fe40004f04270 */
        /* <DEDUP_REMOVED lines=102> */
[C---:B------:R-:W-:Y:S04]  /*18170*/  ISETP.LT.OR P0, PT, R131.reuse, 0x51, P0 ;  /* 0x000000518300780c */ /* 0x040fe80000701670 */
[----:B------:R-:W-:Y:S02]  /*18180*/  FSEL R122, R44, -INF , !P0 ;  /* 0xff8000002c7a7808 */ /* 0x000fe40004000000 */
[C---:B------:R-:W-:Y:S04]  /*18190*/  ISETP.GT.AND P0, PT, R116.reuse, 0x51, !P3 ;  /* 0x000000517400780c */ /* 0x040fe80005f04270 */
[----:B------:R-:W-:Y:S04]  /*181a0*/  ISETP.LT.OR P0, PT, R131, 0x52, P0 ;  /* 0x000000528300780c */ /* 0x000fe80000701670 */
[----:B------:R-:W-:Y:S02]  /*181b0*/  FSEL R121, R45, -INF , !P0 ;  /* 0xff8000002d797808 */ /* 0x000fe40004000000 */
[----:B------:R-:W-:Y:S04]  /*181c0*/  ISETP.GT.AND P0, PT, R116, 0x58, !P2 ;  /* 0x000000587400780c */ /* 0x000fe80005704270 */
[C---:B------:R-:W-:Y:S04]  /*181d0*/  ISETP.LT.OR P0, PT, R131.reuse, 0x59, P0 ;  /* 0x000000598300780c */ /* 0x040fe80000701670 */
[----:B------:R-:W-:Y:S02]  /*181e0*/  FSEL R118, R48, -INF , !P0 ;  /* 0xff80000030767808 */ /* 0x000fe40004000000 */
[----:B------:R-:W-:Y:S04]  /*181f0*/  ISETP.GT.AND P0, PT, R116, RZ, !P1 ;  /* 0x000000ff7400720c */ /* 0x000fe80004f04270 */
[----:B------:R-:W-:Y:S04]  /*18200*/  ISETP.LT.OR P0, PT, R131, 0x1, P0 ;  /* 0x000000018300780c */ /* 0x000fe80000701670 */
[----:B------:R-:W-:Y:S01]  /*18210*/  FSEL R12, R4, -INF , !P0 ;  /* 0xff800000040c7808 */ /* 0x000fe20004000000 */
[----:B------:R-:W-:Y:S01]  /*18220*/  IMAD.IADD R4, R119, 0x1, R0 ;  /* 0x0000000177047824 */ /* 0x000fe200078e0200 */
        /* <DEDUP_REMOVED lines=22> */
.L_x_416:
[----:B------:R-:W-:Y:S04]  /*18390*/  MOV R0, c[0x0][0x32c] ;  /* 0x0000cb0000007a02 */ /* 0x000fe80000000f00 */
[----:B------:R-:W-:Y:S11]  /*183a0*/  ISETP.NE.AND P0, PT, R0, 0x1, PT ;  /* 0x000000010000780c */ /* 0x000ff60003f05270 */
[----:B------:R-:W-:Y:S02]  /*183b0*/  @!UPT UIADD3 URZ, URZ, URZ, URZ ;  /* 0x0000003f3f3ff290 */ /* 0x000fe4000fffe03f */
[----:B------:R-:W-:Y:S05]  /*183c0*/  @P0 IMAD.HI.U32 R0, R16, c[0x0][0x330], RZ ;  /* 0x0000cc0010000a27 */ /* 0x000fea00078e00ff */
[----:B------:R-:W-:Y:S02]  /*183d0*/  @P0 SHF.R.U32.HI R16, RZ, c[0x0][0x334], R0 ;  /* 0x0000cd00ff100a19 */ /* 0x000fe40000011600 */
.L_x_417:
[----:B------:R-:W-:Y:S05]  /*183e0*/  BSYNC B0 ;  /* 0x0000000000007941 */ /* 0x000fea0003800000 */
.L_x_415:
[----:B------:R-:W-:Y:S05]  /*183f0*/  IMAD R117, R16, c[0x0][0x32c], R117 ;  /* 0x0000cb0010757a24 */ /* 0x000fea00078e0275 */
[----:B------:R-:W-:Y:S02]  /*18400*/  IADD3 R0, R117, c[0x0][0x32c], RZ ;  /* 0x0000cb0075007a10 */ /* 0x000fe40007ffe0ff */
[----:B------:R-:W-:Y:S02]  /*18410*/  IMNMX R4, R4, R117, !PT ;  /* 0x0000007504047217 */ /* 0x000fe40007800200 */
[----:B------:R-:W-:Y:S02]  /*18420*/  IMNMX R123, R123, R0, PT ;  /* 0x000000007b7b7217 */ /* 0x000fe40003800200 */
.L_x_414:
[----:B------:R-:W-:Y:S02]  /*18430*/  ISETP.GT.AND P0, PT, R4, RZ, !P1 ;  /* 0x000000ff0400720c */ /* 0x000fe40004f04270 */
[----:B------:R-:W-:Y:S02]  /*18440*/  LOP3.LUT P1, RZ, R214, 0x800, RZ, 0xc0, !PT ;  /* 0x00000800d6ff7812 */ /* 0x000fe4000782c0ff */
        /* <DEDUP_REMOVED lines=57> */
[----:B------:R-:W-:Y:S02]  /*187e0*/  LOP3.LUT P1, RZ, R214, 0x1, RZ, 0xc0, !PT ;  /* 0x00000001d6ff7812 */ /* 0x000fe4000782c0ff */
        /* <DEDUP_REMOVED lines=51> */
[C---:B------:R-:W-:Y:S02]  /*18b20*/  ISETP.GT.AND P0, PT, R4.reuse, 0x41, !P1 ;  /* 0x000000410400780c */ /* 0x040fe40004f04270 */
[----:B------:R-:W-:Y:S02]  /*18b30*/  FMNMX.FTZ R0, R41, R0, !PT ;  /* 0x0000000029007209 */ /* 0x000fe40007810000 */
[----:B------:R-:W-:Y:S02]  /*18b40*/  ISETP.LT.OR P0, PT, R123, 0x42, P0 ;  /* 0x000000427b00780c */ /* 0x000fe40000701670 */
[----:B-1----:R-:W-:Y:S02]  /*18b50*/  FMNMX.FTZ R6, R5, R6, !PT ;  /* 0x0000000605067209 */ /* 0x002fe40007810000 */
[----:B------:R-:W-:Y:S02]  /*18b60*/  FSEL R145, R39, -INF , !P0 ;  /* 0xff80000027917808 */ /* 0x000fe40004000000 */
[----:B------:R-:W-:Y:S01]  /*18b70*/  ISETP.GT.AND P0, PT, R4, 0x48, !P6 ;  /* 0x000000480400780c */ /* 0x000fe20007704270 */
[----:B------:R-:W1:Y:S01]  /*18b80*/  SHFL.BFLY PT, R15, R6, 0x1, 0x1f ;  /* 0x0c201f00060f7f89 */ /* 0x000e6200000e0000 */
[----:B------:R-:W-:Y:S02]  /*18b90*/  FMNMX.FTZ R0, R145, R0, !PT ;  /* 0x0000000091007209 */ /* 0x000fe40007810000 */
[----:B------:R-:W-:Y:S02]  /*18ba0*/  ISETP.LT.OR P0, PT, R123, 0x49, P0 ;  /* 0x000000497b00780c */ /* 0x000fe40000701670 */
[----:B------:R-:W-:Y:S02]  /*18bb0*/  LOP3.LUT P6, RZ, R214, 0x80000, RZ, 0xc0, !PT ;  /* 0x00080000d6ff7812 */ /* 0x000fe400078cc0ff */
        /* <DEDUP_REMOVED lines=14> */
[----:B------:R-:W-:Y:S02]  /*18ca0*/  ISETP.GT.AND P2, PT, R4, 0x59, !P6 ;  /* 0x000000590400780c */ /* 0x000fe40007744270 */
[C---:B------:R-:W-:Y:S02]  /*18cb0*/  ISETP.LT.OR P1, PT, R123.reuse, 0x59, P0 ;  /* 0x000000597b00780c */ /* 0x040fe40000721670 */
[----:B------:R-:W-:Y:S02]  /*18cc0*/  ISETP.LT.OR P0, PT, R123, 0x5a, P2 ;  /* 0x0000005a7b00780c */ /* 0x000fe40001701670 */
[----:B------:R-:W-:Y:S02]  /*18cd0*/  FSEL R117, R50, -INF , !P1 ;  /* 0xff80000032757808 */ /* 0x000fe40004800000 */
[----:B------:R-:W-:Y:S02]  /*18ce0*/  FMNMX.FTZ R0, R119, R0, !PT ;  /* 0x0000000077007209 */ /* 0x000fe40007810000 */
[----:B------:R-:W-:Y:S02]  /*18cf0*/  FSEL R13, R51, -INF , !P0 ;  /* 0xff800000330d7808 */ /* 0x000fe40004000000 */
        /* <DEDUP_REMOVED lines=401> */
.L_x_409:
        /* <DEDUP_REMOVED lines=15> */
[----:B------:R-:W-:-:S05]  /*1a700*/  @P0 MOV R13, 0x3f317218 ;  /* 0x3f317218000d0802 */ /* 0x000fca0000000f00 */
[----:B------:R-:W2:Y:S01]  /*1a710*/  @P1 MUFU.LG2 R6, R6 ;  /* 0x0000000600061308 */ /* 0x000ea20000000c00 */
[----:B------:R-:W-:-:S07]  /*1a720*/  @P0 FMUL.FTZ R13, R13, c[0x0][0x2d0] ;  /* 0x0000b4000d0d0a20 */ /* 0x000fce0000410000 */
[----:B------:R-:W3:Y:S01]  /*1a730*/  @P0 MUFU.LG2 R10, R3 ;  /* 0x00000003000a0308 */ /* 0x000ee20000000c00 */
[C---:B-1----:R-:W-:Y:S02]  /*1a740*/  FMUL.FTZ R112, R5.reuse, R112 ;  /* 0x0000007005707220 */ /* 0x042fe40000410000 */
[C---:B------:R-:W-:Y:S02]  /*1a750*/  FMUL.FTZ R113, R5.reuse, R113 ;  /* 0x0000007105717220 */ /* 0x040fe40000410000 */
[C---:B------:R-:W-:Y:S02]  /*1a760*/  FMUL.FTZ R108, R5.reuse, R108 ;  /* 0x0000006c056c7220 */ /* 0x040fe40000410000 */
[----:B------:R-:W-:Y:S01]  /*1a770*/  FMUL.FTZ R109, R5, R109 ;  /* 0x0000006d056d7220 */ /* 0x000fe20000410000 */
[----:B------:R1:W4:Y:S01]  /*1a780*/  @P0 MUFU.RCP R4, R3 ;  /* 0x0000000300040308 */ /* 0x0003220000001000 */
[----:B--2---:R-:W-:Y:S02]  /*1a790*/  @P1 FMUL.FTZ R11, R6, 0.69314718246459960938 ;  /* 0x3f317218060b1820 */ /* 0x004fe40000410000 */
[----:B------:R-:W-:-:S02]  /*1a7a0*/  @P1 FMUL.FTZ R6, R14, c[0x0][0x2d0] ;  /* 0x0000b4000e061a20 */ /* 0x000fc40000410000 */
[C---:B------:R-:W-:Y:S02]  /*1a7b0*/  FMUL.FTZ R68, R5.reuse, R68 ;  /* 0x0000004405447220 */ /* 0x040fe40000410000 */
[C---:B------:R-:W-:Y:S02]  /*1a7c0*/  FMUL.FTZ R69, R5.reuse, R69 ;  /* 0x0000004505457220 */ /* 0x040fe40000410000 */
        /* <DEDUP_REMOVED lines=28> */
[C---:B----4-:R-:W-:Y:S02]  /*1a990*/  FMUL.FTZ R114, R4.reuse, R114 ;  /* 0x0000007204727220 */ /* 0x050fe40000410000 */
        /* <DEDUP_REMOVED lines=33> */
.L_x_345:
        /* <DEDUP_REMOVED lines=38> */
[----:B------:R-:W-:Y:S02]  /*1ae10*/  R2P PR, R13, 0x6 ;  /* 0x000000060d007804 */ /* 0x000fe40000000000 */
[----:B------:R-:W-:Y:S01]  /*1ae20*/  F2FP.BF16.PACK_AB R94, R95, R94 ;  /* 0x0000005e5f5e723e */ /* 0x000fe200000010ff */
[----:B------:R-:W-:Y:S01]  /*1ae30*/  IMAD.U32 R8, R8, 0x2, R17 ;  /* 0x0000000208087824 */ /* 0x000fe200078e0011 */
[----:B------:R-:W-:Y:S02]  /*1ae40*/  F2FP.BF16.PACK_AB R96, R97, R96 ;  /* 0x000000606160723e */ /* 0x000fe400000010ff */
[----:B------:R-:W-:Y:S01]  /*1ae50*/  F2FP.BF16.PACK_AB R98, R99, R98 ;  /* 0x000000626362723e */ /* 0x000fe200000010ff */
[----:B------:R-:W-:Y:S01]  /*1ae60*/  IMAD.SHL.U32 R17, R8, 0x2, RZ ;  /* 0x0000000208117824 */ /* 0x000fe200078e00ff */
[----:B------:R-:W-:Y:S01]  /*1ae70*/  F2FP.BF16.PACK_AB R100, R101, R100 ;  /* 0x000000646564723e */ /* 0x000fe200000010ff */
[----:B------:R-:W-:Y:S01]  /*1ae80*/  IMAD.MOV.U32 R8, RZ, RZ, 0x20 ;  /* 0x00000020ff087424 */ /* 0x000fe200078e00ff */
[----:B------:R-:W-:-:S02]  /*1ae90*/  F2FP.BF16.PACK_AB R102, R103, R102 ;  /* 0x000000666766723e */ /* 0x000fc400000010ff */
[C---:B------:R-:W-:Y:S01]  /*1aea0*/  IADD3 R6, R17.reuse, 0x80, RZ ;  /* 0x0000008011067810 */ /* 0x040fe20007ffe0ff */
[----:B------:R-:W-:Y:S01]  /*1aeb0*/  STS [R17+0x80], R112 ;  /* 0x0000807011007388 */ /* 0x000fe20000000800 */
[----:B------:R-:W-:Y:S02]  /*1aec0*/  IADD3 R5, R17, 0x70, RZ ;  /* 0x0000007011057810 */ /* 0x000fe40007ffe0ff */
[----:B------:R-:W-:Y:S01]  /*1aed0*/  @P0 IADD3 R5, R6, 0x10, RZ ;  /* 0x0000001006050810 */ /* 0x000fe20007ffe0ff */
[----:B------:R-:W-:Y:S01]  /*1aee0*/  IMAD.MOV.U32 R6, RZ, RZ, 0x40 ;  /* 0x00000040ff067424 */ /* 0x000fe200078e00ff */
[----:B------:R-:W-:Y:S01]  /*1aef0*/  SEL R8, R8, 0xffffffe0, !P1 ;  /* 0xffffffe008087807 */ /* 0x000fe20004800000 */
[----:B------:R-:W-:Y:S01]  /*1af00*/  STS [R17+0x480], R114 ;  /* 0x0004807211007388 */ /* 0x000fe20000000800 */
[----:B------:R-:W-:Y:S02]  /*1af10*/  F2FP.BF16.PACK_AB R104, R105, R104 ;  /* 0x000000686968723e */ /* 0x000fe400000010ff */
[----:B------:R-:W-:Y:S01]  /*1af20*/  SEL R6, R6, 0xffffffc0, !P2 ;  /* 0xffffffc006067807 */ /* 0x000fe20005000000 */
[----:B------:R-:W-:Y:S01]  /*1af30*/  IMAD.IADD R13, R17, 0x1, R8 ;  /* 0x00000001110d7824 */ /* 0x000fe200078e0208 */
[----:B------:R-:W-:Y:S01]  /*1af40*/  STS [R5], R108 ;  /* 0x0000006c05007388 */ /* 0x000fe20000000800 */
[--C-:B------:R-:W-:Y:S01]  /*1af50*/  IMAD.IADD R19, R8, 0x1, R5.reuse ;  /* 0x0000000108137824 */ /* 0x100fe200078e0205 */
        /* <DEDUP_REMOVED lines=8> */
[----:B------:R-:W-:Y:S01]  /*1afe0*/  F2FP.BF16.PACK_AB R54, R55, R54 ;  /* 0x000000363736723e */ /* 0x000fe200000010ff */
[----:B------:R-:W-:Y:S01]  /*1aff0*/  IMAD.MOV.U32 R6, RZ, RZ, 0x4 ;  /* 0x00000004ff067424 */ /* 0x000fe200078e00ff */
        /* <DEDUP_REMOVED lines=27> */
[----:B------:R2:W-:Y:S04]  /*1b1b0*/  STS [R19+0x4400], R106 ;  /* 0x0044006a13007388 */ /* 0x0005e80000000800 */
[----:B------:R3:W-:Y:S04]  /*1b1c0*/  STS [R21+0x4080], R52 ;  /* 0x0040803415007388 */ /* 0x0007e80000000800 */
[----:B------:R3:W-:Y:S04]  /*1b1d0*/  STS [R21+0x4480], R54 ;  /* 0x0044803615007388 */ /* 0x0007e80000000800 */
[----:B------:R3:W-:Y:S04]  /*1b1e0*/  STS [R23+0x4000], R56 ;  /* 0x0040003817007388 */ /* 0x0007e80000000800 */
[----:B------:R3:W-:Y:S01]  /*1b1f0*/  STS [R23+0x4400], R58 ;  /* 0x0044003a17007388 */ /* 0x0007e20000000800 */
[----:B-1----:R-:W-:-:S03]  /*1b200*/  IMAD.WIDE R12, R213, R6, c[0x0][0x500] ;  /* 0x00014000d50c7625 */ /* 0x002fc600078e0206 */
[----:B------:R3:W-:Y:S04]  /*1b210*/  STS [R25+0x4080], R60 ;  /* 0x0040803c19007388 */ /* 0x0007e80000000800 */
[----:B------:R3:W-:Y:S04]  /*1b220*/  STS [R25+0x4480], R62 ;  /* 0x0044803e19007388 */ /* 0x0007e80000000800 */
[----:B------:R3:W-:Y:S04]  /*1b230*/  STS [R27+0x4000], R64 ;  /* 0x004000401b007388 */ /* 0x0007e80000000800 */
[----:B------:R3:W-:Y:S04]  /*1b240*/  STS [R27+0x4400], R66 ;  /* 0x004400421b007388 */ /* 0x0007e80000000800 */
[----:B------:R-:W-:Y:S01]  /*1b250*/  BAR.SYNC.DEFER_BLOCKING 0x1, 0x100 ;  /* 0x0044000000007b1d */ /* 0x000fe20000010000 */
[----:B------:R-:W-:-:S02]  /*1b260*/  IMAD.MOV.U32 R5, RZ, RZ, c[0x0][0x388] ;  /* 0x0000e200ff057624 */ /* 0x000fc400078e00ff */
[----:B------:R-:W-:-:S03]  /*1b270*/  @P1 IMAD.WIDE R16, R213, R6, c[0x0][0x508] ;  /* 0x00014200d5101625 */ /* 0x000fc600078e0206 */
[----:B------:R-:W4:Y:S04]  /*1b280*/  @P0 LDG.E R7, [R12.64] ;  /* 0x000000100c070981 */ /* 0x000f28000c1e1900 */
[----:B------:R3:W5:Y:S01]  /*1b290*/  @P1 LDG.E R5, [R16.64] ;  /* 0x0000001010051981 */ /* 0x000762000c1e1900 */
[----:B--2---:R-:W-:Y:S02]  /*1b2a0*/  CS2R R18, SRZ ;  /* 0x0000000000127805 */ /* 0x004fe4000001ff00 */
[--C-:B----4-:R-:W-:Y:S01]  /*1b2b0*/  @P0 SHF.R.S32.HI R19, RZ, 0x1f, R7.reuse ;  /* 0x0000001fff130819 */ /* 0x110fe20000011407 */
[----:B------:R-:W-:Y:S01]  /*1b2c0*/  @P0 IMAD.MOV.U32 R18, RZ, RZ, R7 ;  /* 0x000000ffff120224 */ /* 0x000fe200078e0007 */
[----:B------:R-:W-:Y:S05]  /*1b2d0*/  @P1 BRA `(.L_x_420) ;  /* 0x0000004000001947 */ /* 0x000fea0003800000 */
[----:B---3--:R-:W-:Y:S05]  /*1b2e0*/  @!P0 BRA `(.L_x_420) ;  /* 0x0000003000008947 */ /* 0x008fea0003800000 */
[----:B-----5:R-:W2:Y:S04]  /*1b2f0*/  LDG.E R5, [R12.64] ;  /* 0x000000100c057981 */ /* 0x020ea8000c1e1900 */
[----:B------:R-:W2:Y:S02]  /*1b300*/  LDG.E R6, [R12.64+0x4] ;  /* 0x000004100c067981 */ /* 0x000ea4000c1e1900 */
[----:B--2---:R-:W-:-:S02]  /*1b310*/  IADD3 R5, -R5, R6, RZ ;  /* 0x0000000605057210 */ /* 0x004fc40007ffe1ff */
.L_x_420:
[----:B---3--:R-:W-:Y:S01]  /*1b320*/  LOP3.LUT R13, R2, 0xffffffe0, RZ, 0xc0, !PT ;  /* 0xffffffe0020d7812 */ /* 0x008fe200078ec0ff */
[----:B-----5:R-:W1:Y:S01]  /*1b330*/  S2R R39, SR_CTAID.X ;  /* 0x0000000000277919 */ /* 0x020e620000002500 */
[----:B------:R-:W-:Y:S01]  /*1b340*/  SHF.R.S32.HI R7, RZ, 0x1f, R4 ;  /* 0x0000001fff077819 */ /* 0x000fe20000011404 */
[----:B------:R-:W-:Y:S01]  /*1b350*/  IMAD.MOV.U32 R10, RZ, RZ, c[0x0][0x4e8] ;  /* 0x00013a00ff0a7624 */ /* 0x000fe200078e00ff */
[----:B------:R-:W-:Y:S01]  /*1b360*/  LEA.HI R2, R15, R15, RZ, 0x1 ;  /* 0x0000000f0f027211 */ /* 0x000fe200078f08ff */
[----:B------:R-:W-:Y:S01]  /*1b370*/  IMAD.IADD R8, R0, 0x1, -R13 ;  /* 0x0000000100087824 */ /* 0x000fe200078e0a0d */
[----:B------:R-:W-:Y:S01]  /*1b380*/  LEA.HI R7, R7, R4, RZ, 0x3 ;  /* 0x0000000407077211 */ /* 0x000fe200078f18ff */
[----:B------:R-:W-:Y:S01]  /*1b390*/  IMAD.MOV.U32 R23, RZ, RZ, R19 ;  /* 0x000000ffff177224 */ /* 0x000fe200078e0013 */
[----:B------:R-:W-:Y:S01]  /*1b3a0*/  LOP3.LUT R2, R2, 0x1ffffffe, RZ, 0xc0, !PT ;  /* 0x1ffffffe02027812 */ /* 0x000fe200078ec0ff */
[----:B------:R-:W-:Y:S01]  /*1b3b0*/  BSSY B0, `(.L_x_421) ;  /* 0x0000075000007945 */ /* 0x000fe20003800000 */
[----:B------:R-:W-:-:S02]  /*1b3c0*/  SHF.R.S32.HI R13, RZ, 0x1f, R8 ;  /* 0x0000001fff0d7819 */ /* 0x000fc40000011408 */
[----:B------:R-:W-:Y:S01]  /*1b3d0*/  LOP3.LUT R7, R7, 0xffffff8, RZ, 0xc0, !PT ;  /* 0x0ffffff807077812 */ /* 0x000fe200078ec0ff */
[----:B------:R-:W-:Y:S01]  /*1b3e0*/  IMAD.IADD R15, R15, 0x1, -R2 ;  /* 0x000000010f0f7824 */ /* 0x000fe200078e0a02 */
[----:B------:R-:W-:Y:S01]  /*1b3f0*/  LEA.HI R6, R13, R8, RZ, 0x2 ;  /* 0x000000080d067211 */ /* 0x000fe200078f10ff */
[----:B------:R-:W-:Y:S01]  /*1b400*/  IMAD R13, R19, c[0x0][0x3a0], RZ ;  /* 0x0000e800130d7a24 */ /* 0x000fe200078e02ff */
[----:B------:R-:W-:Y:S02]  /*1b410*/  IADD3 R7, R4, -R7, RZ ;  /* 0x8000000704077210 */ /* 0x000fe40007ffe0ff */
[----:B------:R-:W-:Y:S01]  /*1b420*/  SHF.R.S32.HI R6, RZ, 0x2, R6 ;  /* 0x00000002ff067819 */ /* 0x000fe20000011406 */
[----:B------:R-:W-:Y:S01]  /*1b430*/  IMAD R13, R18, c[0x0][0x3a4], R13 ;  /* 0x0000e900120d7a24 */ /* 0x000fe200078e020d */
[----:B------:R-:W-:Y:S02]  /*1b440*/  ISETP.NE.AND P1, PT, R10, 0x1, PT ;  /* 0x000000010a00780c */ /* 0x000fe40003f25270 */
[----:B------:R-:W-:Y:S01]  /*1b450*/  LOP3.LUT P2, RZ, R8, 0x3, RZ, 0xc0, !PT ;  /* 0x0000000308ff7812 */ /* 0x000fe2000784c0ff */
[----:B------:R-:W-:Y:S01]  /*1b460*/  IMAD R2, R7, 0x10, R6 ;  /* 0x0000001007027824 */ /* 0x000fe200078e0206 */
[----:B------:R-:W-:Y:S01]  /*1b470*/  LEA.HI R8, R11, R0, RZ, 0x3 ;  /* 0x000000000b087211 */ /* 0x000fe200078f18ff */
[----:B------:R-:W-:Y:S01]  /*1b480*/  IMAD R6, R210, c[0x0][0x490], RZ ;  /* 0x00012400d2067a24 */ /* 0x000fe200078e02ff */
[----:B------:R-:W-:Y:S01]  /*1b490*/  MOV R22, R18 ;  /* 0x0000001200167202 */ /* 0x000fe20000000f00 */
[----:B------:R-:W-:Y:S01]  /*1b4a0*/  IMAD R4, R15, 0x8, R2 ;  /* 0x000000080f047824 */ /* 0x000fe200078e0202 */
[----:B------:R-:W-:Y:S01]  /*1b4b0*/  LOP3.LUT R7, R8, 0xfffffff8, RZ, 0xc0, !PT ;  /* 0xfffffff808077812 */ /* 0x000fe200078ec0ff */
[----:B------:R-:W-:Y:S01]  /*1b4c0*/  IMAD.WIDE.U32 R18, R18, c[0x0][0x3a0], RZ ;  /* 0x0000e80012127a25 */ /* 0x000fe200078e00ff */
[----:B------:R-:W-:-:S02]  /*1b4d0*/  LEA.HI R11, R11, R0, RZ, 0x6 ;  /* 0x000000000b0b7211 */ /* 0x000fc400078f30ff */
[----:B------:R-:W-:Y:S01]  /*1b4e0*/  SHF.R.S32.HI R15, RZ, 0x1f, R213 ;  /* 0x0000001fff0f7819 */ /* 0x000fe200000114d5 */
[----:B-1----:R-:W-:Y:S01]  /*1b4f0*/  IMAD R4, R39, 0x80, R4 ;  /* 0x0000008027047824 */ /* 0x002fe200078e0204 */
[----:B------:R-:W-:Y:S01]  /*1b500*/  IADD3 R19, R19, R13, RZ ;  /* 0x0000000d13137210 */ /* 0x000fe20007ffe0ff */
[----:B------:R-:W-:Y:S01]  /*1b510*/  IMAD.IADD R7, R0, 0x1, -R7 ;  /* 0x0000000100077824 */ /* 0x000fe200078e0a07 */
[----:B------:R-:W-:Y:S01]  /*1b520*/  SEL R15, R15, RZ, !P0 ;  /* 0x000000ff0f0f7207 */ /* 0x000fe20004000000 */
[----:B------:R-:W-:Y:S01]  /*1b530*/  @P1 IMAD.HI.U32 R0, R4, c[0x0][0x4ec], RZ ;  /* 0x00013b0004001a27 */ /* 0x000fe200078e00ff */
[----:B------:R-:W-:Y:S02]  /*1b540*/  SEL R14, R213, RZ, !P0 ;  /* 0x000000ffd50e7207 */ /* 0x000fe40004000000 */
[----:B------:R-:W-:Y:S01]  /*1b550*/  SHF.R.S32.HI R8, RZ, 0x3, R8 ;  /* 0x00000003ff087819 */ /* 0x000fe20000011408 */
[----:B------:R-:W-:-:S04]  /*1b560*/  IMAD.WIDE.U32 R22, R211, c[0x0][0x490], R22 ;  /* 0x00012400d3167a25 */ /* 0x000fc800078e0016 */
[----:B------:R-:W-:Y:S02]  /*1b570*/  IMAD R13, R211, c[0x0][0x494], R6 ;  /* 0x00012500d30d7a24 */ /* 0x000fe400078e0206 */
[----:B------:R-:W-:Y:S01]  /*1b580*/  IMAD.MOV.U32 R16, RZ, RZ, R4 ;  /* 0x000000ffff107224 */ /* 0x000fe200078e0004 */
[----:B------:R-:W-:Y:S01]  /*1b590*/  @P1 SHF.R.U32.HI R16, RZ, c[0x0][0x4f0], R0 ;  /* 0x00013c00ff101a19 */ /* 0x000fe20000011600 */
[----:B------:R-:W-:Y:S01]  /*1b5a0*/  IMAD R17, R15, c[0x0][0x498], RZ ;  /* 0x000126000f117a24 */ /* 0x000fe200078e02ff */
[----:B------:R-:W-:Y:S01]  /*1b5b0*/  IADD3 R23, R23, R13, RZ ;  /* 0x0000000d17177210 */ /* 0x000fe20007ffe0ff */
[----:B------:R-:W-:Y:S01]  /*1b5c0*/  IMAD R210, R210, c[0x0][0x3e8], RZ ;  /* 0x0000fa00d2d27a24 */ /* 0x000fe200078e02ff */
[----:B------:R-:W-:Y:S01]  /*1b5d0*/  LEA R0, R7, R8, 0x5 ;  /* 0x0000000807007211 */ /* 0x000fe200078e28ff */
[----:B------:R-:W-:Y:S02]  /*1b5e0*/  IMAD.MOV R21, RZ, RZ, -R16 ;  /* 0x000000ffff157224 */ /* 0x000fe400078e0a10 */
[----:B------:R-:W-:-:S04]  /*1b5f0*/  IMAD.WIDE.U32 R22, R14, c[0x0][0x498], R22 ;  /* 0x000126000e167a25 */ /* 0x000fc800078e0016 */
[----:B------:R-:W-:Y:S02]  /*1b600*/  IMAD R4, R21, c[0x0][0x4e8], R4 ;  /* 0x00013a0015047a24 */ /* 0x000fe400078e0204 */
[----:B------:R-:W-:Y:S01]  /*1b610*/  IMAD R10, R14, c[0x0][0x49c], R17 ;  /* 0x000127000e0a7a24 */ /* 0x000fe200078e0211 */
[----:B------:R-:W-:Y:S01]  /*1b620*/  SHF.R.S32.HI R17, RZ, 0x1f, R16 ;  /* 0x0000001fff117819 */ /* 0x000fe20000011410 */
[C---:B------:R-:W-:Y:S01]  /*1b630*/  IMAD R13, R211.reuse, c[0x0][0x3ec], R210 ;  /* 0x0000fb00d30d7a24 */ /* 0x040fe200078e02d2 */
[----:B------:R-:W-:Y:S01]  /*1b640*/  IADD3 R16, P0, R16, R22, RZ ;  /* 0x0000001610107210 */ /* 0x000fe20007f1e0ff */
[----:B------:R-:W-:Y:S01]  /*1b650*/  IMAD.WIDE.U32 R18, R211, c[0x0][0x3e8], R18 ;  /* 0x0000fa00d3127a25 */ /* 0x000fe200078e0012 */
[----:B------:R-:W-:Y:S02]  /*1b660*/  SHF.R.S32.HI R21, RZ, 0x1f, R4 ;  /* 0x0000001fff157819 */ /* 0x000fe40000011404 */
[----:B------:R-:W-:Y:S01]  /*1b670*/  IADD3.X R17, R17, R23, R10, P0, !PT ;  /* 0x0000001711117210 */ /* 0x000fe200007fe40a */
[----:B------:R-:W-:-:S02]  /*1b680*/  IMAD.IADD R19, R19, 0x1, R13 ;  /* 0x0000000113137824 */ /* 0x000fc400078e020d */
[----:B------:R-:W-:Y:S02]  /*1b690*/  IMAD R21, R21, c[0x0][0x488], RZ ;  /* 0x0001220015157a24 */ /* 0x000fe400078e02ff */
[----:B------:R-:W-:Y:S02]  /*1b6a0*/  IMAD R13, R39, 0x80, R0 ;  /* 0x00000080270d7824 */ /* 0x000fe400078e0200 */
[----:B------:R-:W-:-:S03]  /*1b6b0*/  IMAD.WIDE.U32 R16, R4, c[0x0][0x488], R16 ;  /* 0x0001220004107a25 */ /* 0x000fc600078e0010 */
[----:B------:R-:W-:Y:S01]  /*1b6c0*/  MOV R6, R13 ;  /* 0x0000000d00067202 */ /* 0x000fe20000000f00 */
[----:B------:R-:W-:Y:S01]  /*1b6d0*/  IMAD R21, R4, c[0x0][0x48c], R21 ;  /* 0x0001230004157a24 */ /* 0x000fe200078e0215 */
[----:B------:R-:W-:Y:S01]  /*1b6e0*/  LEA R12, P0, R16, c[0x0][0x450], 0x2 ;  /* 0x00011400100c7a11 */ /* 0x000fe200078010ff */
[----:B------:R-:W-:-:S03]  /*1b6f0*/  @P1 IMAD.HI.U32 R0, R13, c[0x0][0x4ec], RZ ;  /* 0x00013b000d001a27 */ /* 0x000fc600078e00ff */
[----:B------:R-:W-:Y:S01]  /*1b700*/  IADD3 R10, R17, R21, RZ ;  /* 0x00000015110a7210 */ /* 0x000fe20007ffe0ff */
[----:B------:R-:W-:Y:S01]  /*1b710*/  IMAD.SHL.U32 R23, R8, 0x40, RZ ;  /* 0x0000004008177824 */ /* 0x000fe200078e00ff */
[----:B------:R-:W-:Y:S01]  /*1b720*/  @P1 SHF.R.U32.HI R6, RZ, c[0x0][0x4f0], R0 ;  /* 0x00013c00ff061a19 */ /* 0x000fe20000011600 */
[----:B------:R-:W-:Y:S01]  /*1b730*/  IMAD.SHL.U32 R0, R7, 0x8, RZ ;  /* 0x0000000807007824 */ /* 0x000fe200078e00ff */
[----:B------:R-:W-:Y:S01]  /*1b740*/  LEA.HI.X R10, R16, c[0x0][0x454], R10, 0x2, P0 ;  /* 0x00011500100a7a11 */ /* 0x000fe200000f140a */
[----:B------:R-:W-:Y:S01]  /*1b750*/  SHFL.IDX PT, R42, R12, RZ, 0x1c1f ;  /* 0x001c1fff0c2a7589 */ /* 0x000fe200000e0000 */
[----:B------:R-:W-:Y:S01]  /*1b760*/  LOP3.LUT R23, R23, 0x1c0, RZ, 0xc0, !PT ;  /* 0x000001c017177812 */ /* 0x000fe200078ec0ff */
[----:B------:R-:W-:Y:S01]  /*1b770*/  IMAD.MOV R32, RZ, RZ, -R6 ;  /* 0x000000ffff207224 */ /* 0x000fe200078e0a06 */
[----:B------:R-:W-:Y:S01]  /*1b780*/  IADD3 R36, R0, 0x40, RZ ;  /* 0x0000004000247810 */ /* 0x000fe20007ffe0ff */
[----:B------:R-:W1:Y:S01]  /*1b790*/  SHFL.IDX PT, R43, R10, RZ, 0x1c1f ;  /* 0x001c1fff0a2b7589 */ /* 0x000e6200000e0000 */
[----:B------:R-:W-:Y:S01]  /*1b7a0*/  LOP3.LUT R7, R23, 0x38, R0, 0xf8, !PT ;  /* 0x0000003817077812 */ /* 0x000fe200078ef800 */
[----:B------:R-:W-:Y:S01]  /*1b7b0*/  IMAD R15, R15, c[0x0][0x3f0], RZ ;  /* 0x0000fc000f0f7a24 */ /* 0x000fe200078e02ff */
[----:B------:R-:W-:Y:S01]  /*1b7c0*/  SHF.R.U32.HI R4, RZ, 0x3, R23 ;  /* 0x00000003ff047819 */ /* 0x000fe20000011617 */
[----:B------:R-:W-:Y:S01]  /*1b7d0*/  SHFL.IDX PT, R34, R12, 0x1, 0x1c1f ;  /* 0x003c1f000c227f89 */ /* 0x000fe200000e0000 */
[----:B------:R-:W-:Y:S01]  /*1b7e0*/  IMAD R32, R32, c[0x0][0x4e8], R13 ;  /* 0x00013a0020207a24 */ /* 0x000fe200078e020d */
[----:B------:R-:W-:Y:S01]  /*1b7f0*/  LEA R13, R39, R2, 0x7 ;  /* 0x00000002270d7211 */ /* 0x000fe200078e38ff */
[C---:B------:R-:W-:Y:S01]  /*1b800*/  IMAD R17, R14.reuse, c[0x0][0x3f4], R15 ;  /* 0x0000fd000e117a24 */ /* 0x040fe200078e020f */
[----:B------:R2:W3:Y:S01]  /*1b810*/  SHFL.IDX PT, R35, R10, 0x1, 0x1c1f ;  /* 0x003c1f000a237f89 */ /* 0x0004e200000e0000 */
[----:B------:R-:W-:Y:S01]  /*1b820*/  LOP3.LUT R4, R7, R4, RZ, 0x3c, !PT ;  /* 0x0000000407047212 */ /* 0x000fe200078e3cff */
[----:B------:R-:W-:Y:S01]  /*1b830*/  IMAD.WIDE.U32 R14, R14, c[0x0][0x3f0], R18 ;  /* 0x0000fc000e0e7a25 */ /* 0x000fe200078e0012 */
[----:B------:R-:W-:-:S02]  /*1b840*/  SHF.R.S32.HI R7, RZ, 0x1f, R6 ;  /* 0x0000001fff077819 */ /* 0x000fc40000011406 */
[----:B------:R-:W-:Y:S01]  /*1b850*/  LEA R39, R39, R8, 0x7 ;  /* 0x0000000827277211 */ /* 0x000fe200078e38ff */
[----:B------:R-:W-:Y:S01]  /*1b860*/  IMAD R2, R5, c[0x0][0x4e8], RZ ;  /* 0x00013a0005027a24 */ /* 0x000fe200078e02ff */
[----:B------:R-:W-:Y:S01]  /*1b870*/  IADD3 R5, R13, 0x8, RZ ;  /* 0x000000080d057810 */ /* 0x000fe20007ffe0ff */
[----:B------:R-:W-:Y:S02]  /*1b880*/  IMAD.IADD R15, R15, 0x1, R17 ;  /* 0x000000010f0f7824 */ /* 0x000fe400078e0211 */
[----:B------:R-:W-:Y:S01]  /*1b890*/  IMAD R7, R7, c[0x0][0x3e0], RZ ;  /* 0x0000f80007077a24 */ /* 0x000fe200078e02ff */
[-C--:B------:R-:W-:Y:S01]  /*1b8a0*/  ISETP.GE.OR P1, PT, R13, R2.reuse, P2 ;  /* 0x000000020d00720c */ /* 0x080fe20001726670 */
[----:B------:R-:W-:Y:S01]  /*1b8b0*/  IMAD.SHL.U32 R11, R11, 0x8, RZ ;  /* 0x000000080b0b7824 */ /* 0x000fe200078e00ff */
[----:B------:R-:W-:Y:S01]  /*1b8c0*/  ISETP.GE.OR P0, PT, R5, R2, P2 ;  /* 0x000000020500720c */ /* 0x000fe20001706670 */
[C---:B------:R-:W-:Y:S02]  /*1b8d0*/  IMAD R7, R6.reuse, c[0x0][0x3e4], R7 ;  /* 0x0000f90006077a24 */ /* 0x040fe400078e0207 */
[----:B------:R-:W-:Y:S01]  /*1b8e0*/  IMAD.WIDE.U32 R14, R6, c[0x0][0x3e0], R14 ;  /* 0x0000f800060e7a25 */ /* 0x000fe200078e000e */
[----:B------:R-:W-:-:S02]  /*1b8f0*/  SHF.R.S32.HI R6, RZ, 0x1f, R32 ;  /* 0x0000001fff067819 */ /* 0x000fc40000011420 */
[----:B------:R-:W-:Y:S01]  /*1b900*/  LOP3.LUT R4, R4, 0x7ffffe00, R11, 0xf8, !PT ;  /* 0x7ffffe0004047812 */ /* 0x000fe200078ef80b */
[----:B------:R-:W-:Y:S02]  /*1b910*/  IMAD.IADD R15, R15, 0x1, R7 ;  /* 0x000000010f0f7824 */ /* 0x000fe400078e0207 */
[----:B------:R-:W-:Y:S01]  /*1b920*/  IMAD R5, R6, c[0x0][0x3d8], RZ ;  /* 0x0000f60006057a24 */ /* 0x000fe200078e02ff */
[----:B------:R-:W-:Y:S01]  /*1b930*/  SHF.L.U32 R40, R4, 0x1, RZ ;  /* 0x0000000104287819 */ /* 0x000fe200000006ff */
[----:B-1----:R1:W-:Y:S02]  /*1b940*/  @!P1 ST.E [R42.64], R3 ;  /* 0x000000032a009985 */ /* 0x0023e4000c101910 */
[C---:B--2---:R-:W-:Y:S02]  /*1b950*/  IMAD R10, R32.reuse, c[0x0][0x3dc], R5 ;  /* 0x0000f700200a7a24 */ /* 0x044fe400078e0205 */
[----:B------:R-:W-:Y:S01]  /*1b960*/  IMAD.WIDE.U32 R32, R32, c[0x0][0x3d8], R14 ;  /* 0x0000f60020207a25 */ /* 0x000fe200078e000e */
[----:B---3--:R1:W-:Y:S03]  /*1b970*/  @!P0 ST.E [R34.64], R9 ;  /* 0x0000000922008985 */ /* 0x0083e6000c101910 */
[----:B------:R-:W-:Y:S01]  /*1b980*/  IMAD.IADD R10, R33, 0x1, R10 ;  /* 0x00000001210a7824 */ /* 0x000fe200078e020a */
[----:B------:R1:W2:Y:S01]  /*1b990*/  LDS.128 R28, [R40+0x1080] ;  /* 0x00108000281c7984 */ /* 0x0002a20000000c00 */
[----:B------:R-:W-:-:S03]  /*1b9a0*/  LEA R38, P0, R32, c[0x0][0x380], 0x1 ;  /* 0x0000e00020267a11 */ /* 0x000fc600078008ff */
[----:B------:R1:W3:Y:S01]  /*1b9b0*/  LDS.128 R24, [R40+0x2080] ;  /* 0x0020800028187984 */ /* 0x0002e20000000c00 */
[----:B------:R-:W-:Y:S02]  /*1b9c0*/  LEA.HI.X R37, R32, c[0x0][0x384], R10, 0x1, P0 ;  /* 0x0000e10020257a11 */ /* 0x000fe400000f0c0a */
[----:B------:R-:W-:Y:S01]  /*1b9d0*/  ISETP.GE.AND P0, PT, R39, R2, PT ;  /* 0x000000022700720c */ /* 0x000fe20003f06270 */
[----:B------:R1:W4:Y:S04]  /*1b9e0*/  LDS.128 R20, [R40+0x3080] ;  /* 0x0030800028147984 */ /* 0x0003280000000c00 */
        /* <DEDUP_REMOVED lines=17> */
.L_x_422:
[----:B------:R-:W-:Y:S05]  /*1bb00*/  BSYNC B0 ;  /* 0x0000000000007941 */ /* 0x000fea0003800000 */
.L_x_421:
        /* <DEDUP_REMOVED lines=15> */
.L_x_424:
[----:B------:R-:W-:Y:S05]  /*1bc00*/  BSYNC B0 ;  /* 0x0000000000007941 */ /* 0x000fea0003800000 */
.L_x_423:
        /* <DEDUP_REMOVED lines=15> */
.L_x_426:
[----:B------:R-:W-:Y:S05]  /*1bd00*/  BSYNC B0 ;  /* 0x0000000000007941 */ /* 0x000fea0003800000 */
.L_x_425:
        /* <DEDUP_REMOVED lines=16> */
.L_x_419:
        /* <DEDUP_REMOVED lines=18> */
.L_x_427:
        /* <DEDUP_REMOVED lines=19> */
[----:B------:R-:W-:-:S04]  /*1c060*/  IMAD.WIDE.U32 R12, R211, c[0x0][0x490], R12 ;  /* 0x00012400d30c7a25 */ /* 0x000fc800078e000c */
[----:B------:R-:W-:Y:S01]  /*1c070*/  IMAD R14, R4, c[0x0][0x498], RZ ;  /* 0x00012600040e7a24 */ /* 0x000fe200078e02ff */
[----:B------:R-:W-:-:S03]  /*1c080*/  IADD3 R13, R3, R13, RZ ;  /* 0x0000000d030d7210 */ /* 0x000fc60007ffe0ff */
[----:B------:R-:W-:Y:S02]  /*1c090*/  IMAD R3, R213, c[0x0][0x49c], R14 ;  /* 0x00012700d5037a24 */ /* 0x000fe400078e020e */
[----:B------:R-:W-:-:S04]  /*1c0a0*/  @P0 IMAD.HI.U32 R5, R7, c[0x0][0x4ec], RZ ;  /* 0x00013b0007050a27 */ /* 0x000fc800078e00ff */
[----:B------:R-:W-:Y:S01]  /*1c0b0*/  IMAD.WIDE.U32 R12, R213, c[0x0][0x498], R12 ;  /* 0x00012600d50c7a25 */ /* 0x000fe200078e000c */
[----:B------:R-:W-:-:S04]  /*1c0c0*/  @P0 SHF.R.U32.HI R6, RZ, c[0x0][0x4f0], R5 ;  /* 0x00013c00ff060a19 */ /* 0x000fc80000011605 */
[--C-:B------:R-:W-:Y:S01]  /*1c0d0*/  SHF.R.S32.HI R5, RZ, 0x1f, R6.reuse ;  /* 0x0000001fff057819 */ /* 0x100fe20000011406 */
[----:B------:R-:W-:Y:S01]  /*1c0e0*/  IMAD.MOV R10, RZ, RZ, -R6 ;  /* 0x000000ffff0a7224 */ /* 0x000fe200078e0a06 */
[----:B------:R-:W-:-:S03]  /*1c0f0*/  IADD3 R12, P0, R6, R12, RZ ;  /* 0x0000000c060c7210 */ /* 0x000fc60007f1e0ff */
[----:B------:R-:W-:Y:S01]  /*1c100*/  IMAD R10, R10, c[0x0][0x4e8], R7 ;  /* 0x00013a000a0a7a24 */ /* 0x000fe200078e0207 */
[----:B------:R-:W-:-:S04]  /*1c110*/  IADD3.X R13, R5, R13, R3, P0, !PT ;  /* 0x0000000d050d7210 */ /* 0x000fc800007fe403 */
[----:B------:R-:W-:Y:S01]  /*1c120*/  SHF.R.S32.HI R6, RZ, 0x1f, R10 ;  /* 0x0000001fff067819 */ /* 0x000fe2000001140a */
[----:B------:R-:W-:-:S04]  /*1c130*/  IMAD.WIDE.U32 R12, R10, c[0x0][0x488], R12 ;  /* 0x000122000a0c7a25 */ /* 0x000fc800078e000c */
[----:B------:R-:W-:Y:S01]  /*1c140*/  IMAD R3, R6, c[0x0][0x488], RZ ;  /* 0x0001220006037a24 */ /* 0x000fe200078e02ff */
[----:B------:R-:W-:-:S03]  /*1c150*/  LEA R6, P0, R12, c[0x0][0x450], 0x2 ;  /* 0x000114000c067a11 */ /* 0x000fc600078010ff */
[----:B------:R-:W-:-:S05]  /*1c160*/  IMAD R3, R10, c[0x0][0x48c], R3 ;  /* 0x000123000a037a24 */ /* 0x000fca00078e0203 */
[----:B------:R-:W-:-:S04]  /*1c170*/  IADD3 R3, R13, R3, RZ ;  /* 0x000000030d037210 */ /* 0x000fc80007ffe0ff */
[----:B------:R-:W-:Y:S02]  /*1c180*/  LEA.HI.X R7, R12, c[0x0][0x454], R3, 0x2, P0 ;  /* 0x000115000c077a11 */ /* 0x000fe400000f1403 */
[----:B------:R-:W-:-:S05]  /*1c190*/  MOV R3, 0xff800000 ;  /* 0xff80000000037802 */ /* 0x000fca0000000f00 */
[----:B------:R1:W-:Y:S02]  /*1c1a0*/  STG.E [R6.64], R3 ;  /* 0x0000000306007986 */ /* 0x0003e4000c101910 */
.L_x_429:
[----:B------:R-:W-:Y:S05]  /*1c1b0*/  BSYNC B0 ;  /* 0x0000000000007941 */ /* 0x000fea0003800000 */
.L_x_428:
[----:B------:R-:W2:Y:S01]  /*1c1c0*/  S2R R5, SR_CTAID.X ;  /* 0x0000000000057919 */ /* 0x000ea20000002500 */
[----:B-1----:R-:W-:Y:S01]  /*1c1d0*/  SHF.R.S32.HI R3, RZ, 0x1f, R0 ;  /* 0x0000001fff037819 */ /* 0x002fe20000011400 */
[----:B------:R-:W-:Y:S01]  /*1c1e0*/  IMAD R7, R9, c[0x0][0x3a0], RZ ;  /* 0x0000e80009077a24 */ /* 0x000fe200078e02ff */
[----:B------:R-:W-:Y:S01]  /*1c1f0*/  BSSY B0, `(.L_x_430) ;  /* 0x0000036000007945 */ /* 0x000fe20003800000 */
[----:B------:R-:W-:Y:S01]  /*1c200*/  IMAD.WIDE.U32 R10, R8, c[0x0][0x3a0], RZ ;  /* 0x0000e800080a7a25 */ /* 0x000fe200078e00ff */
[----:B------:R-:W-:-:S03]  /*1c210*/  LEA.HI R3, R3, R0, RZ, 0x3 ;  /* 0x0000000003037211 */ /* 0x000fc600078f18ff */
[----:B------:R-:W-:Y:S01]  /*1c220*/  IMAD R6, R8, c[0x0][0x3a4], R7 ;  /* 0x0000e90008067a24 */ /* 0x000fe200078e0207 */
[----:B------:R-:W-:Y:S01]  /*1c230*/  LOP3.LUT R9, R3, 0xfffffff8, RZ, 0xc0, !PT ;  /* 0xfffffff803097812 */ /* 0x000fe200078ec0ff */
[----:B------:R-:W-:Y:S01]  /*1c240*/  IMAD R210, R210, c[0x0][0x3e8], RZ ;  /* 0x0000fa00d2d27a24 */ /* 0x000fe200078e02ff */
[----:B------:R-:W-:Y:S01]  /*1c250*/  MOV R7, c[0x0][0x4e8] ;  /* 0x00013a0000077a02 */ /* 0x000fe20000000f00 */
[----:B------:R-:W-:Y:S01]  /*1c260*/  IMAD R4, R4, c[0x0][0x3f0], RZ ;  /* 0x0000fc0004047a24 */ /* 0x000fe200078e02ff */
[----:B------:R-:W-:Y:S01]  /*1c270*/  IADD3 R9, -R9, R0, RZ ;  /* 0x0000000009097210 */ /* 0x000fe20007ffe1ff */
[----:B------:R-:W-:Y:S01]  /*1c280*/  IMAD R210, R211, c[0x0][0x3ec], R210 ;  /* 0x0000fb00d3d27a24 */ /* 0x000fe200078e02d2 */
[----:B------:R-:W-:Y:S01]  /*1c290*/  SHF.R.S32.HI R0, RZ, 0x3, R3 ;  /* 0x00000003ff007819 */ /* 0x000fe20000011403 */
[----:B------:R-:W-:Y:S01]  /*1c2a0*/  IMAD R4, R213, c[0x0][0x3f4], R4 ;  /* 0x0000fd00d5047a24 */ /* 0x000fe200078e0204 */
[----:B------:R-:W-:Y:S01]  /*1c2b0*/  ISETP.NE.AND P0, PT, R7, 0x1, PT ;  /* 0x000000010700780c */ /* 0x000fe20003f05270 */
[----:B-----5:R-:W-:Y:S01]  /*1c2c0*/  IMAD R2, R2, c[0x0][0x4e8], RZ ;  /* 0x00013a0002027a24 */ /* 0x020fe200078e02ff */
[----:B------:R-:W-:Y:S01]  /*1c2d0*/  IADD3 R11, R11, R6, RZ ;  /* 0x000000060b0b7210 */ /* 0x000fe20007ffe0ff */
[C---:B------:R-:W-:Y:S01]  /*1c2e0*/  IMAD R6, R9.reuse, 0x20, R0 ;  /* 0x0000002009067824 */ /* 0x040fe200078e0200 */
[----:B------:R-:W-:-:S03]  /*1c2f0*/  SHF.L.U32 R9, R9, 0x3, RZ ;  /* 0x0000000309097819 */ /* 0x000fc600000006ff */
[----:B------:R-:W-:Y:S01]  /*1c300*/  IMAD.WIDE.U32 R10, R211, c[0x0][0x3e8], R10 ;  /* 0x0000fa00d30a7a25 */ /* 0x000fe200078e000a */
[C---:B--2---:R-:W-:Y:S02]  /*1c310*/  LEA R6, R5.reuse, R6, 0x7 ;  /* 0x0000000605067211 */ /* 0x044fe400078e38ff */
[----:B------:R-:W-:Y:S02]  /*1c320*/  LEA R5, R5, R0, 0x7 ;  /* 0x0000000005057211 */ /* 0x000fe400078e38ff */
[----:B------:R-:W-:Y:S01]  /*1c330*/  IADD3 R11, R210, R11, RZ ;  /* 0x0000000bd20b7210 */ /* 0x000fe20007ffe0ff */
[----:B------:R-:W-:Y:S01]  /*1c340*/  @P0 IMAD.HI.U32 R3, R6, c[0x0][0x4ec], RZ ;  /* 0x00013b0006030a27 */ /* 0x000fe200078e00ff */
[----:B------:R-:W-:-:S03]  /*1c350*/  IADD3 R0, R9, 0x40, RZ ;  /* 0x0000004009007810 */ /* 0x000fc60007ffe0ff */
        /* <DEDUP_REMOVED lines=14> */
[----:B------:R-:W-:-:S05]  /*1c440*/  IMAD.WIDE.U32 R10, R3, c[0x0][0x3d8], R10 ;  /* 0x0000f600030a7a25 */ /* 0x000fca00078e000a */
[----:B------:R-:W-:Y:S02]  /*1c450*/  IADD3 R3, R11, R4, RZ ;  /* 0x000000040b037210 */ /* 0x000fe40007ffe0ff */
        /* <DEDUP_REMOVED lines=15> */
.L_x_431:
[----:B------:R-:W-:Y:S05]  /*1c550*/  BSYNC B0 ;  /* 0x0000000000007941 */ /* 0x000fea0003800000 */
.L_x_430:
        /* <DEDUP_REMOVED lines=15> */
.L_x_433:
[----:B------:R-:W-:Y:S05]  /*1c650*/  BSYNC B0 ;  /* 0x0000000000007941 */ /* 0x000fea0003800000 */
.L_x_432:
        /* <DEDUP_REMOVED lines=15> */
.L_x_435:
[----:B------:R-:W-:Y:S05]  /*1c750*/  BSYNC B0 ;  /* 0x0000000000007941 */ /* 0x000fea0003800000 */
.L_x_434:
        /* <DEDUP_REMOVED lines=16> */
.L_x_436:
        /* <DEDUP_REMOVED lines=10> */
.L_x_1829:


//--------------------- .text._ZN7cutlass13device_kernelIN5flash19enable_sm80_to_sm89INS1_16FlashAttnFwdSm80INS1_25CollectiveMainloopFwdSm80ILi8ELi1ELb1EN4cute5tupleIJNS5_1CILi128EEES8_S8_EEELi128ENS_10bfloat16_tEfNS_4arch4Sm80ELb1ELb0ELb0ELb0ELb0ELb0ELb1ELb0EEENS1_21CollectiveEpilogueFwdIS9_NS6_IJNS7_ILi1EEESF_SF_EEESA_SC_Li256ELb0ELb1ELb0ELb0EEENS1_30DynamicPersistentTileSchedulerILi256ELi256ELb0ELb1ELb0EEEEEEEEEvNT_6ParamsE --------------------------
	.section	.text._ZN7cutlass13device_kernelIN5flash19enable_sm80_to_sm89INS1_16FlashAttnFwdSm80INS1_25CollectiveMainloopFwdSm80ILi8ELi1ELb1EN4cute5tupleIJNS5_1CILi128EEES8_S8_EEELi128ENS_10bfloat16_tEfNS_4arch4Sm80ELb1ELb0ELb0ELb0ELb0ELb0ELb1ELb0EEENS1_21CollectiveEpilogueFwdIS9_NS6_IJNS7_ILi1EEESF_SF_EEESA_SC_Li256ELb0ELb1ELb0ELb0EEENS1_30DynamicPersistentTileSchedulerILi256ELi256ELb0ELb1ELb0EEEEEEEEEvNT_6ParamsE,"ax",@progbits
	.sectioninfo	@"SHI_REGISTERS=255"
	.align	128
.text._ZN7cutlass13device_kernelIN5flash19enable_sm80_to_sm89INS1_16FlashAttnFwdSm80INS1_25CollectiveMainloopFwdSm80ILi8ELi1ELb1EN4cute5tupleIJNS5_1CILi128EEES8_S8_EEELi128ENS_10bfloat16_tEfNS_4arch4Sm80ELb1ELb0ELb0ELb0ELb0ELb0ELb1ELb0EEENS1_21CollectiveEpilogueFwdIS9_NS6_IJNS7_ILi1EEESF_SF_EEESA_SC_Li256ELb0ELb1ELb0ELb0EEENS1_30DynamicPersistentTileSchedulerILi256ELi256ELb0ELb1ELb0EEEEEEEEEvNT_6ParamsE:
        .type           _ZN7cutlass13device_kernelIN5flash19enable_sm80_to_sm89INS1_16FlashAttnFwdSm80INS1_25CollectiveMainloopFwdSm80ILi8ELi1ELb1EN4cute5tupleIJNS5_1CILi128EEES8_S8_EEELi128ENS_10bfloat16_tEfNS_4arch4Sm80ELb1ELb0ELb0ELb0ELb0ELb0ELb1ELb0EEENS1_21CollectiveEpilogueFwdIS9_NS6_IJNS7_ILi1EEESF_SF_EEESA_SC_Li256ELb0ELb1ELb0ELb0EEENS1_30DynamicPersistentTileSchedulerILi256ELi256ELb0ELb1ELb0EEEEEEEEEvNT_6ParamsE,@function
        .size           _ZN7cutlass13device_kernelIN5flash19enable_sm80_to_sm89INS1_16FlashAttnFwdSm80INS1_25CollectiveMainloopFwdSm80ILi8ELi1ELb1EN4cute5tupleIJNS5_1CILi128EEES8_S8_EEELi128ENS_10bfloat16_tEfNS_4arch4Sm80ELb1ELb0ELb0ELb0ELb0ELb0ELb1ELb0EEENS1_21CollectiveEpilogueFwdIS9_NS6_IJNS7_ILi1EEESF_SF_EEESA_SC_Li256ELb0ELb1ELb0ELb0EEENS1_30DynamicPersistentTileSchedulerILi256ELi256ELb0ELb1ELb0EEEEEEEEEvNT_6ParamsE,(.L_x_1830 - _ZN7cutlass13device_kernelIN5flash19enable_sm80_to_sm89INS1_16FlashAttnFwdSm80INS1_25CollectiveMainloopFwdSm80ILi8ELi1ELb1EN4cute5tupleIJNS5_1CILi128EEES8_S8_EEELi128ENS_10bfloat16_tEfNS_4arch4Sm80ELb1ELb0ELb0ELb0ELb0ELb0ELb1ELb0EEENS1_21CollectiveEpilogueFwdIS9_NS6_IJNS7_ILi1EEESF_SF_EEESA_SC_Li256ELb0ELb1ELb0ELb0EEENS1_30DynamicPersistentTileSchedulerILi256ELi256ELb0ELb1ELb0EEEEEEEEEvNT_6ParamsE)
        .other          _ZN7cutlass13device_kernelIN5flash19enable_sm80_to_sm89INS1_16FlashAttnFwdSm80INS1_25CollectiveMainloopFwdSm80ILi8ELi1ELb1EN4cute5tupleIJNS5_1CILi128EEES8_S8_EEELi128ENS_10bfloat16_tEfNS_4arch4Sm80ELb1ELb0ELb0ELb0ELb0ELb0ELb1ELb0EEENS1_21CollectiveEpilogueFwdIS9_NS6_IJNS7_ILi1EEESF_SF_EEESA_SC_Li256ELb0ELb1ELb0ELb0EEENS1_30DynamicPersistentTileSchedulerILi256ELi256ELb0ELb1ELb0EEEEEEEEEvNT_6ParamsE,@"STO_CUDA_ENTRY STV_DEFAULT"
_ZN7cutlass13device_kernelIN5flash19enable_sm80_to_sm89INS1_16FlashAttnFwdSm80INS1_25CollectiveMainloopFwdSm80ILi8ELi1ELb1EN4cute5tupleIJNS5_1CILi128EEES8_S8_EEELi128ENS_10bfloat16_tEfNS_4arch4Sm80ELb1ELb0ELb0ELb0ELb0ELb0ELb1ELb0EEENS1_21CollectiveEpilogueFwdIS9_NS6_IJNS7_ILi1EEESF_SF_EEESA_SC_Li256ELb0ELb1ELb0ELb0EEENS1_30DynamicPersistentTileSchedulerILi256ELi256ELb0ELb1ELb0EEEEEEEEEvNT_6ParamsE:
[----:B------:R-:W-:-:S03]  /*0000*/  MOV R1, c[0x0][0x28] ;  /* 0x00000a0000017a02 */ /* 0x000fc60000000f00 */
[----:B------:R-:W1:Y:S01]  /*0010*/  S2R R20, SR_TID.X ;  /* 0x0000000000147919 */ /* 0x000e620000002100 */
[----:B------:R-:W-:-:S03]  /*0020*/  IADD3 R1, R1, -0x80, RZ ;  /* 0xffffff8001017810 */ /* 0x000fc60007ffe0ff */
[----:B------:R-:W2:Y:S01]  /*0030*/  S2R R14, SR_CTAID.X ;  /* 0x00000000000e7919 */ /* 0x000ea20000002500 */
[----:B-1----:R-:W-:-:S05]  /*0040*/  SHF.R.U32.HI R2, RZ, 0x5, R20 ;  /* 0x00000005ff027819 */ /* 0x002fca0000011614 */
[----:B------:R-:W1:Y:S02]  /*0050*/  SHFL.IDX PT, R0, R2, RZ, 0x1f ;  /* 0x00001fff02007589 */ /* 0x000e6400000e0000 */
[----:B-1----:R-:W-:Y:S02]  /*0060*/  ISETP.GE.AND P0, PT, R0, 0x1, PT ;  /* 0x000000010000780c */ /* 0x002fe40003f06270 */
[----:B------:R1:W-:Y:S11]  /*0070*/  STL [R1+0x74], R0 ;  /* 0x0000740001007387 */ /* 0x0003f60000100800 */
[----:B------:R-:W-:Y:S06]  /*0080*/  @P0 BAR.ARV 0x4, 0x100 ;  /* 0x0104000000000b1d */ /* 0x000fec0000002000 */
[----:B--2---:R-:W-:-:S13]  /*0090*/  ISETP.GE.AND P0, PT, R14, c[0x0][0x538], PT ;  /* 0x00014e000e007a0c */ /* 0x004fda0003f06270 */
[----:B------:R-:W-:Y:S05]  /*00a0*/  @P0 EXIT ;  /* 0x000000000000094d */ /* 0x000fea0003800000 */
[----:B-1----:R-:W-:Y:S01]  /*00b0*/  SHF.R.S32.HI R11, RZ, 0x1f, R20 ;  /* 0x0000001fff0b7819 */ /* 0x002fe20000011414 */
[----:B------:R-:W-:-:S03]  /*00c0*/  ULDC.64 UR6, c[0x0][0x118] ;  /* 0x0000460000067ab9 */ /* 0x000fc60000000a00 */
[CC--:B------:R-:W-:Y:S02]  /*00d0*/  LEA.HI R12, R11.reuse, R20.reuse, RZ, 0x3 ;  /* 0x000000140b0c7211 */ /* 0x0c0fe400078f18ff */
[CC--:B------:R-:W-:Y:S02]  /*00e0*/  LEA.HI R2, R11.reuse, R20.reuse, RZ, 0x4 ;  /* 0x000000140b027211 */ /* 0x0c0fe400078f20ff */
[----:B------:R-:W-:Y:S02]  /*00f0*/  LEA.HI R13, R11, R20, RZ, 0x2 ;  /* 0x000000140b0d7211 */ /* 0x000fe400078f10ff */
[----:B------:R-:W-:Y:S02]  /*0100*/  SHF.R.S32.HI R17, RZ, 0x3, R12 ;  /* 0x00000003ff117819 */ /* 0x000fe4000001140c */
[----:B------:R-:W-:Y:S02]  /*0110*/  SHF.R.S32.HI R4, RZ, 0x4, R2 ;  /* 0x00000004ff047819 */ /* 0x000fe40000011402 */
[----:B------:R-:W-:Y:S01]  /*0120*/  LOP3.LUT R0, R2, 0xfffffff0, RZ, 0xc0, !PT ;  /* 0xfffffff002007812 */ /* 0x000fe200078ec0ff */
[----:B------:R-:W-:Y:S01]  /*0130*/  IMAD.SHL.U32 R7, R17, 0x40, RZ ;  /* 0x0000004011077824 */ /* 0x000fe200078e00ff */
[----:B------:R-:W-:-:S02]  /*0140*/  LOP3.LUT R3, R12, 0xfffffff8, RZ, 0xc0, !PT ;  /* 0xfffffff80c037812 */ /* 0x000fc400078ec0ff */
[--C-:B------:R-:W-:Y:S01]  /*0150*/  SHF.R.S32.HI R8, RZ, 0x2, R13.reuse ;  /* 0x00000002ff087819 */ /* 0x100fe2000001140d */
[C---:B------:R-:W-:Y:S01]  /*0160*/  IMAD.IADD R0, R20.reuse, 0x1, -R0 ;  /* 0x0000000114007824 */ /* 0x040fe200078e0a00 */
[----:B------:R-:W-:Y:S01]  /*0170*/  SHF.R.S32.HI R5, RZ, 0x1f, R13 ;  /* 0x0000001fff057819 */ /* 0x000fe2000001140d */
[----:B------:R-:W-:Y:S01]  /*0180*/  IMAD.IADD R6, R20, 0x1, -R3 ;  /* 0x0000000114067824 */ /* 0x000fe200078e0a03 */
[----:B------:R-:W-:Y:S02]  /*0190*/  LEA.HI R2, R2, R4, RZ, 0x1 ;  /* 0x0000000402027211 */ /* 0x000fe400078f08ff */
[----:B------:R-:W-:Y:S01]  /*01a0*/  LEA.HI R3, R5, R8, RZ, 0x3 ;  /* 0x0000000805037211 */ /* 0x000fe200078f18ff */
[----:B------:R-:W-:Y:S01]  /*01b0*/  IMAD.SHL.U32 R18, R6, 0x8, RZ ;  /* 0x0000000806127824 */ /* 0x000fe200078e00ff */
[----:B------:R-:W-:Y:S01]  /*01c0*/  LOP3.LUT R5, R2, 0xfffffffe, RZ, 0xc0, !PT ;  /* 0xfffffffe02057812 */ /* 0x000fe200078ec0ff */
[----:B------:R-:W-:Y:S01]  /*01d0*/  IMAD.SHL.U32 R9, R6, 0x40, RZ ;  /* 0x0000004006097824 */ /* 0x000fe200078e00ff */
[----:B------:R-:W-:-:S02]  /*01e0*/  LOP3.LUT R2, R7, 0x1c0, RZ, 0xc0, !PT ;  /* 0x000001c007027812 */ /* 0x000fc400078ec0ff */
[----:B------:R-:W-:Y:S01]  /*01f0*/  SHF.R.S32.HI R7, RZ, 0x1f, R0 ;  /* 0x0000001fff077819 */ /* 0x000fe20000011400 */
[----:B------:R-:W-:Y:S01]  /*0200*/  IMAD.IADD R201, R4, 0x1, -R5 ;  /* 0x0000000104c97824 */ /* 0x000fe200078e0a05 */
[----:B------:R-:W-:Y:S02]  /*0210*/  LOP3.LUT R3, R3, 0xfffffff8, RZ, 0xc0, !PT ;  /* 0xfffffff803037812 */ /* 0x000fe400078ec0ff */
[----:B------:R-:W-:Y:S02]  /*0220*/  LEA.HI R200, R7, R0, RZ, 0x3 ;  /* 0x0000000007c87211 */ /* 0x000fe400078f18ff */
[----:B------:R-:W-:Y:S01]  /*0230*/  LOP3.LUT R4, R2, 0x38, R18, 0xf8, !PT ;  /* 0x0000003802047812 */ /* 0x000fe200078ef812 */
[----:B------:R-:W-:Y:S01]  /*0240*/  IMAD.IADD R7, R8, 0x1, -R3 ;  /* 0x0000000108077824 */ /* 0x000fe200078e0a03 */
[----:B------:R-:W-:Y:S02]  /*0250*/  SHF.R.U32.HI R3, RZ, 0x3, R2 ;  /* 0x00000003ff037819 */ /* 0x000fe40000011602 */
[C---:B------:R-:W-:Y:S01]  /*0260*/  LOP3.LUT R2, R200.reuse, 0xfffffff8, RZ, 0xc0, !PT ;  /* 0xfffffff8c8027812 */ /* 0x040fe200078ec0ff */
[----:B------:R-:W-:Y:S01]  /*0270*/  IMAD.SHL.U32 R200, R200, 0x40, RZ ;  /* 0x00000040c8c87824 */ /* 0x000fe200078e00ff */
[----:B------:R-:W-:-:S02]  /*0280*/  LEA.HI R10, R11, R20, RZ, 0x5 ;  /* 0x000000140b0a7211 */ /* 0x000fc400078f28ff */
[----:B------:R-:W-:Y:S01]  /*0290*/  LOP3.LUT R8, R4, R3, RZ, 0x3c, !PT ;  /* 0x0000000304087212 */ /* 0x000fe200078e3cff */
[----:B------:R-:W-:Y:S01]  /*02a0*/  IMAD.IADD R5, R0, 0x1, -R2 ;  /* 0x0000000100057824 */ /* 0x000fe200078e0a02 */
[----:B------:R-:W-:Y:S02]  /*02b0*/  LOP3.LUT R2, R10, 0xffffffe0, RZ, 0xc0, !PT ;  /* 0xffffffe00a027812 */ /* 0x000fe400078ec0ff */
[----:B------:R-:W-:Y:S02]  /*02c0*/  LOP3.LUT R0, R9, 0x1c0, RZ, 0xc0, !PT ;  /* 0x000001c009007812 */ /* 0x000fe400078ec0ff */
[----:B------:R-:W-:Y:S01]  /*02d0*/  SHF.R.S32.HI R224, RZ, 0x5, R10 ;  /* 0x00000005ffe07819 */ /* 0x000fe2000001140a */
[----:B------:R-:W-:Y:S01]  /*02e0*/  IMAD.IADD R16, R20, 0x1, -R2 ;  /* 0x0000000114107824 */ /* 0x000fe200078e0a02 */
[----:B------:R-:W-:Y:S02]  /*02f0*/  SHF.R.S32.HI R3, RZ, 0x1f, R10 ;  /* 0x0000001fff037819 */ /* 0x000fe4000001140a */
[----:B------:R-:W-:Y:S01]  /*0300*/  LOP3.LUT R4, R0, 0x8, R12, 0xf8, !PT ;  /* 0x0000000800047812 */ /* 0x000fe200078ef80c */
[----:B------:R-:W-:Y:S01]  /*0310*/  IMAD.MOV.U32 R12, RZ, RZ, 0x10 ;  /* 0x00000010ff0c7424 */ /* 0x000fe200078e00ff */
[----:B------:R-:W-:-:S02]  /*0320*/  SHF.R.U32.HI R2, RZ, 0x3, R0 ;  /* 0x00000003ff027819 */ /* 0x000fc40000011600 */
[----:B------:R-:W-:Y:S01]  /*0330*/  LEA.HI R9, R11, R20, RZ, 0x6 ;  /* 0x000000140b097211 */ /* 0x000fe200078f30ff */
[----:B------:R-:W-:Y:S01]  /*0340*/  IMAD.MOV.U32 R11, RZ, RZ, 0x20 ;  /* 0x00000020ff0b7424 */ /* 0x000fe200078e00ff */
[----:B------:R-:W-:Y:S02]  /*0350*/  LEA.HI R0, R3, R224, RZ, 0x3 ;  /* 0x000000e003007211 */ /* 0x000fe400078f18ff */
[----:B------:R-:W-:Y:S02]  /*0360*/  SHF.R.S32.HI R3, RZ, 0x1f, R16 ;  /* 0x0000001fff037819 */ /* 0x000fe40000011410 */
[----:B------:R-:W-:Y:S01]  /*0370*/  LOP3.LUT R10, R4, R2, RZ, 0x3c, !PT ;  /* 0x00000002040a7212 */ /* 0x000fe200078e3cff */
[----:B------:R-:W-:Y:S01]  /*0380*/  IMAD.SHL.U32 R2, R9, 0x8, RZ ;  /* 0x0000000809027824 */ /* 0x000fe200078e00ff */
[----:B------:R-:W-:Y:S02]  /*0390*/  LOP3.LUT R0, R0, 0xffffff8, RZ, 0xc0, !PT ;  /* 0x0ffffff800007812 */ /* 0x000fe400078ec0ff */
[----:B------:R-:W-:-:S02]  /*03a0*/  LEA.HI R9, R3, R16, RZ, 0x2 ;  /* 0x0000001003097211 */ /* 0x000fc400078f10ff */
[----:B------:R-:W-:Y:S02]  /*03b0*/  LOP3.LUT R3, R7, 0x1, RZ, 0xc0, !PT ;  /* 0x0000000107037812 */ /* 0x000fe400078ec0ff */
[----:B------:R-:W-:Y:S01]  /*03c0*/  LOP3.LUT R8, R8, 0x7ffffe00, R2, 0xf8, !PT ;  /* 0x7ffffe0008087812 */ /* 0x000fe200078ef802 */
[----:B------:R-:W-:Y:S01]  /*03d0*/  IMAD.IADD R2, R224, 0x1, -R0 ;  /* 0x00000001e0027824 */ /* 0x000fe200078e0a00 */
[----:B------:R-:W-:Y:S02]  /*03e0*/  SHF.R.S32.HI R0, RZ, 0x2, R9 ;  /* 0x00000002ff007819 */ /* 0x000fe40000011409 */
[----:B------:R-:W-:Y:S01]  /*03f0*/  ISETP.NE.U32.AND P0, PT, R3, 0x1, PT ;  /* 0x000000010300780c */ /* 0x000fe20003f05070 */
[----:B------:R-:W-:Y:S01]  /*0400*/  IMAD.SHL.U32 R3, R5, 0x40, RZ ;  /* 0x0000004005037824 */ /* 0x000fe200078e00ff */
[----:B------:R-:W-:Y:S01]  /*0410*/  LOP3.LUT R4, R13, 0xfffffffc, RZ, 0xc0, !PT ;  /* 0xfffffffc0d047812 */ /* 0x000fe200078ec0ff */
[----:B------:R-:W-:Y:S01]  /*0420*/  IMAD R15, R2, 0x10, R0 ;  /* 0x00000010020f7824 */ /* 0x000fe200078e0200 */
[----:B------:R-:W-:Y:S01]  /*0430*/  LOP3.LUT P4, RZ, R5, 0x2, RZ, 0xc0, !PT ;  /* 0x0000000205ff7812 */ /* 0x000fe2000788c0ff */
[----:B------:R-:W-:Y:S01]  /*0440*/  IMAD.SHL.U32 R2, R201, 0x8, RZ ;  /* 0x00000008c9027824 */ /* 0x000fe200078e00ff */
[----:B------:R-:W-:Y:S01]  /*0450*/  LOP3.LUT R0, R3, 0x1c0, RZ, 0xc0, !PT ;  /* 0x000001c003007812 */ /* 0x000fe200078ec0ff */
[----:B------:R-:W-:Y:S01]  /*0460*/  IMAD.IADD R3, R20, 0x1, -R4 ;  /* 0x0000000114037824 */ /* 0x000fe200078e0a04 */
[----:B------:R-:W-:Y:S01]  /*0470*/  LOP3.LUT P3, RZ, R5, 0x4, RZ, 0xc0, !PT ;  /* 0x0000000405ff7812 */ /* 0x000fe2000786c0ff */
[----:B------:R-:W-:Y:S01]  /*0480*/  IMAD.SHL.U32 R4, R7, 0x40, RZ ;  /* 0x0000004007047824 */ /* 0x000fe200078e00ff */
[----:B------:R-:W-:Y:S01]  /*0490*/  LOP3.LUT R5, R0, 0x8, R2, 0xf8, !PT ;  /* 0x0000000800057812 */ /* 0x000fe200078ef802 */
[----:B------:R-:W-:Y:S01]  /*04a0*/  STL [R1+0x78], R15 ;  /* 0x0000780f01007387 */ /* 0x000fe20000100800 */
[----:B------:R-:W-:Y:S01]  /*04b0*/  SHF.R.U32.HI R2, RZ, 0x3, R0 ;  /* 0x00000003ff027819 */ /* 0x000fe20000011600 */
[----:B------:R-:W-:Y:S01]  /*04c0*/  IMAD R201, R201, 0x200, R10 ;  /* 0x00000200c9c97824 */ /* 0x000fe200078e020a */
[----:B------:R-:W-:Y:S01]  /*04d0*/  LEA.HI R0, R3, R3, RZ, 0x1 ;  /* 0x0000000303007211 */ /* 0x000fe200078f08ff */
[----:B------:R-:W-:Y:S01]  /*04e0*/  STL [R1+0x4c], R14 ;  /* 0x00004c0e01007387 */ /* 0x000fe20000100800 */
[----:B------:R-:W-:Y:S01]  /*04f0*/  LOP3.LUT R5, R5, R2, RZ, 0x3c, !PT ;  /* 0x0000000205057212 */ /* 0x000fe200078e3cff */
[----:B------:R-:W-:Y:S01]  /*0500*/  IMAD.MOV.U32 R10, RZ, RZ, 0x40 ;  /* 0x00000040ff0a7424 */ /* 0x000fe200078e00ff */
[----:B------:R-:W-:Y:S01]  /*0510*/  LOP3.LUT R0, R0, 0x1ffffffe, RZ, 0xc0, !PT ;  /* 0x1ffffffe00007812 */ /* 0x000fe200078ec0ff */
[----:B------:R-:W-:Y:S01]  /*0520*/  IMAD.SHL.U32 R228, R8, 0x2, RZ ;  /* 0x0000000208e47824 */ /* 0x000fe200078e00ff */
[----:B------:R-:W-:-:S02]  /*0530*/  LOP3.LUT R2, R4, 0x1c0, RZ, 0xc0, !PT ;  /* 0x000001c004027812 */ /* 0x000fc400078ec0ff */
[----:B------:R-:W-:Y:S01]  /*0540*/  R2P PR, R7, 0x6 ;  /* 0x0000000607007804 */ /* 0x000fe20000000000 */
[----:B------:R-:W-:Y:S01]  /*0550*/  IMAD.IADD R7, R3, 0x1, -R0 ;  /* 0x0000000103077824 */ /* 0x000fe200078e0a00 */
[----:B------:R-:W-:Y:S01]  /*0560*/  LEA.HI R0, R2, R2, RZ, 0x1d ;  /* 0x0000000202007211 */ /* 0x000fe200078fe8ff */
[----:B------:R-:W-:Y:S01]  /*0570*/  IMAD R3, R224, 0x200, R3 ;  /* 0x00000200e0037824 */ /* 0x000fe200078e0203 */
[----:B------:R-:W-:Y:S02]  /*0580*/  SEL R2, R12, 0xfffffff0, !P4 ;  /* 0xfffffff00c027807 */ /* 0x000fe40006000000 */
[----:B------:R-:W-:Y:S01]  /*0590*/  SEL R223, R11, 0xffffffe0, !P3 ;  /* 0xffffffe00bdf7807 */ /* 0x000fe20005800000 */
[----:B------:R-:W-:Y:S01]  /*05a0*/  IMAD.U32 R4, R3, 0x2, R0 ;  /* 0x0000000203047824 */ /* 0x000fe200078e0000 */
[----:B------:R-:W-:Y:S01]  /*05b0*/  LOP3.LUT R0, R9, 0x7ffffffc, RZ, 0xc0, !PT ;  /* 0x7ffffffc09007812 */ /* 0x000fe200078ec0ff */
[----:B------:R-:W-:Y:S01]  /*05c0*/  IMAD R3, R6, 0x20, R17 ;  /* 0x0000002006037824 */ /* 0x000fe200078e0211 */
[----:B------:R-:W-:Y:S01]  /*05d0*/  LOP3.LUT R200, R5, 0x7ffffe00, R200, 0xf8, !PT ;  /* 0x7ffffe0005c87812 */ /* 0x000fe200078ef8c8 */
[----:B------:R-:W-:Y:S01]  /*05e0*/  IMAD.IADD R223, R2, 0x1, R223 ;  /* 0x0000000102df7824 */ /* 0x000fe200078e02df */
[----:B------:R-:W-:Y:S01]  /*05f0*/  IADD3 R2, R18, 0x40, RZ ;  /* 0x0000004012027810 */ /* 0x000fe20007ffe0ff */
[----:B------:R-:W-:Y:S01]  /*0600*/  IMAD.IADD R0, R16, 0x1, -R0 ;  /* 0x0000000110007824 */ /* 0x000fe200078e0a00 */
[----:B------:R1:W-:Y:S01]  /*0610*/  STL [R1+0x70], R3 ;  /* 0x0000700301007387 */ /* 0x0003e20000100800 */
[----:B------:R-:W-:-:S02]  /*0620*/  SHF.R.S32.HI R19, RZ, 0x1f, R18 ;  /* 0x0000001fff137819 */ /* 0x000fc40000011412 */
[C---:B------:R-:W-:Y:S01]  /*0630*/  LOP3.LUT P6, RZ, R6.reuse, 0x2, RZ, 0xc0, !PT ;  /* 0x0000000206ff7812 */ /* 0x040fe200078cc0ff */
[----:B------:R2:W-:Y:S01]  /*0640*/  STL [R1+0x30], R2 ;  /* 0x0000300201007387 */ /* 0x0005e20000100800 */
[----:B------:R-:W-:Y:S01]  /*0650*/  LOP3.LUT P5, RZ, R6, 0x4, RZ, 0xc0, !PT ;  /* 0x0000000406ff7812 */ /* 0x000fe200078ac0ff */
[----:B------:R-:W-:Y:S01]  /*0660*/  IMAD.SHL.U32 R6, R0, 0x2, RZ ;  /* 0x0000000200067824 */ /* 0x000fe200078e00ff */
[----:B------:R-:W-:Y:S01]  /*0670*/  SEL R5, R11, 0xffffffe0, !P1 ;  /* 0xffffffe00b057807 */ /* 0x000fe20004800000 */
[----:B------:R-:W-:Y:S01]  /*0680*/  IMAD R0, R7, 0x8, R15 ;  /* 0x0000000807007824 */ /* 0x000fe200078e020f */
[----:B------:R-:W-:Y:S01]  /*0690*/  LEA R4, R4, 0x80, 0x1 ;  /* 0x0000008004047811 */ /* 0x000fe200078e08ff */
[----:B------:R-:W-:Y:S01]  /*06a0*/  STL.64 [R1+0x8], R18 ;  /* 0x0000081201007387 */ /* 0x000fe20000100a00 */
[----:B------:R-:W-:Y:S02]  /*06b0*/  LEA R200, R200, 0x100, 0x1 ;  /* 0x00000100c8c87811 */ /* 0x000fe400078e08ff */
[----:B------:R-:W-:Y:S01]  /*06c0*/  LEA R201, R201, 0x8100, 0x1 ;  /* 0x00008100c9c97811 */ /* 0x000fe200078e08ff */
[----:B------:R-:W-:Y:S01]  /*06d0*/  IMAD.IADD R8, R4, 0x1, R5 ;  /* 0x0000000104087824 */ /* 0x000fe200078e0205 */
[----:B------:R-:W-:Y:S01]  /*06e0*/  SEL R202, R10, 0xffffffc0, !P5 ;  /* 0xffffffc00aca7807 */ /* 0x000fe20006800000 */
[--C-:B------:R-:W-:Y:S01]  /*06f0*/  IMAD R224, R224, 0x800, R200.reuse ;  /* 0x00000800e0e07824 */ /* 0x100fe200078e02c8 */
[----:B------:R-:W-:Y:S01]  /*0700*/  IADD3 R207, R201, 0x20, RZ ;  /* 0x00000020c9cf7810 */ /* 0x000fe20007ffe0ff */
[----:B------:R-:W-:Y:S01]  /*0710*/  IMAD R223, R223, 0x2, R200 ;  /* 0x00000002dfdf7824 */ /* 0x000fe200078e02c8 */
[C---:B------:R-:W-:Y:S01]  /*0720*/  @P6 IADD3 R207, R201.reuse, -0x20, RZ ;  /* 0xffffffe0c9cf6810 */ /* 0x040fe20007ffe0ff */
[----:B------:R-:W-:-:S03]  /*0730*/  IMAD.IADD R205, R201, 0x1, R202 ;  /* 0x00000001c9cd7824 */ /* 0x000fc600078e02ca */
[C---:B------:R-:W-:Y:S01]  /*0740*/  IADD3 R222, R207.reuse, 0x800, RZ ;  /* 0x00000800cfde7810 */ /* 0x040fe20007ffe0ff */
[----:B------:R-:W-:Y:S01]  /*0750*/  IMAD.IADD R202, R202, 0x1, R207 ;  /* 0x00000001caca7824 */ /* 0x000fe200078e02cf */
[----:B-1----:R-:W-:Y:S02]  /*0760*/  SEL R3, R10, 0xffffffc0, !P2 ;  /* 0xffffffc00a037807 */ /* 0x002fe40005000000 */
[C---:B------:R-:W-:Y:S02]  /*0770*/  IADD3 R221, R207.reuse, 0x1000, RZ ;  /* 0x00001000cfdd7810 */ /* 0x040fe40007ffe0ff */
[----:B--2---:R-:W-:Y:S01]  /*0780*/  SHF.R.S32.HI R2, RZ, 0x1f, R2 ;  /* 0x0000001fff027819 */ /* 0x004fe20000011402 */
[----:B------:R-:W-:Y:S01]  /*0790*/  IMAD.IADD R7, R4, 0x1, R3 ;  /* 0x0000000104077824 */ /* 0x000fe200078e0203 */
[C---:B------:R-:W-:Y:S02]  /*07a0*/  IADD3 R220, R207.reuse, 0x1800, RZ ;  /* 0x00001800cfdc7810 */ /* 0x040fe40007ffe0ff */
[C---:B------:R-:W-:Y:S01]  /*07b0*/  IADD3 R219, R207.reuse, 0x2000, RZ ;  /* 0x00002000cfdb7810 */ /* 0x040fe20007ffe0ff */
[----:B------:R1:W-:Y:S01]  /*07c0*/  STL [R1+0x48], R2 ;  /* 0x0000480201007387 */ /* 0x0003e20000100800 */
[----:B------:R-:W-:-:S02]  /*07d0*/  IADD3 R218, R207, 0x2800, RZ ;  /* 0x00002800cfda7810 */ /* 0x000fc40007ffe0ff */
[C---:B------:R-:W-:Y:S01]  /*07e0*/  IADD3 R217, R207.reuse, 0x3000, RZ ;  /* 0x00003000cfd97810 */ /* 0x040fe20007ffe0ff */
[----:B------:R2:W-:Y:S01]  /*07f0*/  STL [R1+0x44], R6 ;  /* 0x0000440601007387 */ /* 0x0005e20000100800 */
[C---:B------:R-:W-:Y:S02]  /*0800*/  IADD3 R216, R207.reuse, 0x3800, RZ ;  /* 0x00003800cfd87810 */ /* 0x040fe40007ffe0ff */
[C---:B------:R-:W-:Y:S01]  /*0810*/  IADD3 R215, R207.reuse, 0x4000, RZ ;  /* 0x00004000cfd77810 */ /* 0x040fe20007ffe0ff */
[----:B------:R3:W-:Y:S01]  /*0820*/  STL [R1+0x40], R0 ;  /* 0x0000400001007387 */ /* 0x0007e20000100800 */
[C---:B------:R-:W-:Y:S02]  /*0830*/  IADD3 R214, R207.reuse, 0x4800, RZ ;  /* 0x00004800cfd67810 */ /* 0x040fe40007ffe0ff */
[C---:B------:R-:W-:Y:S01]  /*0840*/  IADD3 R213, R207.reuse, 0x5000, RZ ;  /* 0x00005000cfd57810 */ /* 0x040fe20007ffe0ff */
[----:B------:R4:W-:Y:S01]  /*0850*/  STL [R1+0x50], R4 ;  /* 0x0000500401007387 */ /* 0x0009e20000100800 */
[----:B------:R-:W-:-:S02]  /*0860*/  IADD3 R212, R207, 0x5800, RZ ;  /* 0x00005800cfd47810 */ /* 0x000fc40007ffe0ff */
[C---:B------:R-:W-:Y:S01]  /*0870*/  IADD3 R211, R207.reuse, 0x6000, RZ ;  /* 0x00006000cfd37810 */ /* 0x040fe20007ffe0ff */
[----:B------:R-:W-:Y:S01]  /*0880*/  STL [R1+0x6c], R7 ;  /* 0x00006c0701007387 */ /* 0x000fe20000100800 */
[C---:B------:R-:W-:Y:S02]  /*0890*/  IADD3 R210, R207.reuse, 0x6800, RZ ;  /* 0x00006800cfd27810 */ /* 0x040fe40007ffe0ff */
[C---:B------:R-:W-:Y:S01]  /*08a0*/  IADD3 R209, R207.reuse, 0x7000, RZ ;  /* 0x00007000cfd17810 */ /* 0x040fe20007ffe0ff */
[----:B------:R-:W-:Y:S01]  /*08b0*/  STL [R1+0x5c], R8 ;  /* 0x00005c0801007387 */ /* 0x000fe20000100800 */
[----:B------:R-:W-:Y:S02]  /*08c0*/  IADD3 R208, R207, 0x7800, RZ ;  /* 0x00007800cfd07810 */ /* 0x000fe40007ffe0ff */
[----:B-1----:R-:W-:Y:S02]  /*08d0*/  SEL R2, R11, 0xffffffe0, !P4 ;  /* 0xffffffe00b027807 */ /* 0x002fe40006000000 */
[----:B--2---:R-:W-:-:S03]  /*08e0*/  IADD3 R6, R4, -0x10, RZ ;  /* 0xfffffff004067810 */ /* 0x004fc60007ffe0ff */
[----:B------:R-:W-:Y:S01]  /*08f0*/  IMAD.IADD R204, R200, 0x1, R2 ;  /* 0x00000001c8cc7824 */ /* 0x000fe200078e0202 */
[----:B------:R-:W-:Y:S01]  /*0900*/  @P0 IADD3 R6, R4, 0x10, RZ ;  /* 0x0000001004060810 */ /* 0x000fe20007ffe0ff */
[----:B------:R-:W-:Y:S01]  /*0910*/  IMAD.IADD R225, R2, 0x1, R224 ;  /* 0x0000000102e17824 */ /* 0x000fe200078e02e0 */
[----:B---3--:R-:W-:Y:S01]  /*0920*/  SEL R0, R10, 0xffffffc0, !P3 ;  /* 0xffffffc00a007807 */ /* 0x008fe20005800000 */
[----:B----4-:R-:W-:-:S03]  /*0930*/  IMAD.IADD R4, R8, 0x1, R3 ;  /* 0x0000000108047824 */ /* 0x010fc600078e0203 */
[----:B------:R-:W-:Y:S01]  /*0940*/  IADD3 R206, R0, R200, R2 ;  /* 0x000000c800ce7210 */ /* 0x000fe20007ffe002 */
[----:B------:R-:W-:Y:S02]  /*0950*/  IMAD.IADD R203, R200, 0x1, R0 ;  /* 0x00000001c8cb7824 */ /* 0x000fe400078e0200 */
[C---:B------:R-:W-:Y:S01]  /*0960*/  IMAD.IADD R227, R0.reuse, 0x1, R224 ;  /* 0x0000000100e37824 */ /* 0x040fe200078e02e0 */
[----:B------:R1:W-:Y:S01]  /*0970*/  STL [R1+0x68], R4 ;  /* 0x0000680401007387 */ /* 0x0003e20000100800 */
[----:B------:R-:W-:-:S03]  /*0980*/  IMAD.IADD R226, R0, 0x1, R225 ;  /* 0x0000000100e27824 */ /* 0x000fc600078e02e1 */
[----:B------:R2:W-:Y:S01]  /*0990*/  STL [R1+0x54], R6 ;  /* 0x0000540601007387 */ /* 0x0005e20000100800 */
[--C-:B-1----:R-:W-:Y:S02]  /*09a0*/  IMAD.IADD R4, R5, 0x1, R6.reuse ;  /* 0x0000000105047824 */ /* 0x102fe400078e0206 */
[----:B------:R-:W-:Y:S02]  /*09b0*/  IMAD.IADD R5, R3, 0x1, R6 ;  /* 0x0000000103057824 */ /* 0x000fe400078e0206 */
[----:B------:R-:W-:-:S03]  /*09c0*/  IMAD.IADD R2, R4, 0x1, R3 ;  /* 0x0000000104027824 */ /* 0x000fc600078e0203 */
[----:B------:R2:W-:Y:S04]  /*09d0*/  STL [R1+0x64], R5 ;  /* 0x0000640501007387 */ /* 0x0005e80000100800 */
[----:B------:R2:W-:Y:S04]  /*09e0*/  STL [R1+0x58], R4 ;  /* 0x0000580401007387 */ /* 0x0005e80000100800 */
[----:B------:R2:W-:Y:S02]  /*09f0*/  STL [R1+0x60], R2 ;  /* 0x0000600201007387 */ /* 0x0005e40000100800 */
.L_x_478:
[----:B--2---:R-:W2:Y:S01]  /*0a00*/  LDL R4, [R1+0x4c] ;  /* 0x00004c0001047983 */ /* 0x004ea20000100800 */
[----:B------:R-:W-:Y:S01]  /*0a10*/  IMAD.MOV.U32 R0, RZ, RZ, c[0x0][0x560] ;  /* 0x00015800ff007624 */ /* 0x000fe200078e00ff */
[----:B------:R-:W-:Y:S01]  /*0a20*/  YIELD ;  /* 0x0000000000007946 */ /* 0x000fe20003800000 */
[----:B------:R-:W-:Y:S03]  /*0a30*/  BSSY B0, `(.L_x_437) ;  /* 0x0000016000007945 */ /* 0x000fe60003800000 */
[----:B------:R-:W-:-:S13]  /*0a40*/  ISETP.NE.AND P0, PT, R0, 0x1, PT ;  /* 0x000000010000780c */ /* 0x000fda0003f05270 */
[----:B--2---:R-:W-:Y:S01]  /*0a50*/  @P0 IMAD.HI.U32 R0, R4, c[0x0][0x564], RZ ;  /* 0x0001590004000a27 */ /* 0x004fe200078e00ff */
[----:B------:R-:W-:-:S04]  /*0a60*/  MOV R3, R4 ;  /* 0x0000000400037202 */ /* 0x000fc80000000f00 */
[----:B------:R-:W-:-:S04]  /*0a70*/  @P0 SHF.R.U32.HI R3, RZ, c[0x0][0x568], R0 ;  /* 0x00015a00ff030a19 */ /* 0x000fc80000011600 */
[----:B------:R-:W-:Y:S01]  /*0a80*/  ISETP.GE.AND P0, PT, R3, c[0x0][0x578], PT ;  /* 0x00015e0003007a0c */ /* 0x000fe20003f06270 */
[----:B------:R-:W-:-:S04]  /*0a90*/  IMAD.MOV R2, RZ, RZ, -R3 ;  /* 0x000000ffff027224 */ /* 0x000fc800078e0a03 */
[----:B------:R-:W-:-:S08]  /*0aa0*/  IMAD R2, R2, c[0x0][0x560], R4 ;  /* 0x0001580002027a24 */ /* 0x000fd000078e0204 */
[----:B------:R-:W-:Y:S05]  /*0ab0*/  @!P0 BRA `(.L_x_438) ;  /* 0x0000007000008947 */ /* 0x000fea0003800000 */
[----:B------:R-:W-:-:S04]  /*0ac0*/  MOV R0, c[0x0][0x56c] ;  /* 0x00015b0000007a02 */ /* 0x000fc80000000f00 */
[----:B------:R-:W-:Y:S02]  /*0ad0*/  ISETP.NE.AND P0, PT, R0, 0x1, PT ;  /* 0x000000010000780c */ /* 0x000fe40003f05270 */
[----:B------:R-:W-:-:S11]  /*0ae0*/  MOV R0, R2 ;  /* 0x0000000200007202 */ /* 0x000fd60000000f00 */
[----:B------:R-:W-:-:S05]  /*0af0*/  @P0 IMAD.HI.U32 R4, R2, c[0x0][0x570], RZ ;  /* 0x00015c0002040a27 */ /* 0x000fca00078e00ff */
[----:B------:R-:W-:-:S05]  /*0b00*/  @P0 SHF.R.U32.HI R0, RZ, c[0x0][0x574], R4 ;  /* 0x00015d00ff000a19 */ /* 0x000fca0000011604 */
[----:B------:R-:W-:Y:S01]  /*0b10*/  IMAD R4, R0, c[0x0][0x56c], RZ ;  /* 0x00015b0000047a24 */ /* 0x000fe200078e02ff */
[----:B------:R-:W-:Y:S05]  /*0b20*/  BRA `(.L_x_439) ;  /* 0x0000006000007947 */ /* 0x000fea0003800000 */
.L_x_438:
[----:B------:R-:W-:-:S04]  /*0b30*/  MOV R0, c[0x0][0x554] ;  /* 0x0001550000007a02 */ /* 0x000fc80000000f00 */
[----:B------:R-:W-:Y:S02]  /*0b40*/  ISETP.NE.AND P0, PT, R0, 0x1, PT ;  /* 0x000000010000780c */ /* 0x000fe40003f05270 */
[----:B------:R-:W-:-:S11]  /*0b50*/  MOV R0, R2 ;  /* 0x0000000200007202 */ /* 0x000fd60000000f00 */
[----:B------:R-:W-:-:S05]  /*0b60*/  @P0 IMAD.HI.U32 R4, R2, c[0x0][0x558], RZ ;  /* 0x0001560002040a27 */ /* 0x000fca00078e00ff */
[----:B------:R-:W-:-:S05]  /*0b70*/  @P0 SHF.R.U32.HI R0, RZ, c[0x0][0x55c], R4 ;  /* 0x00015700ff000a19 */ /* 0x000fca0000011604 */
[----:B------:R-:W-:Y:S02]  /*0b80*/  IMAD R4, R0, c[0x0][0x554], RZ ;  /* 0x0001550000047a24 */ /* 0x000fe400078e02ff */
.L_x_439:
[----:B------:R-:W-:Y:S05]  /*0b90*/  BSYNC B0 ;  /* 0x0000000000007941 */ /* 0x000fea0003800000 */
.L_x_437:
[----:B------:R-:W-:Y:S01]  /*0ba0*/  IMAD.MOV.U32 R35, RZ, RZ, c[0x0][0x2c4] ;  /* 0x0000b100ff237624 */ /* 0x000fe200078e00ff */
[----:B------:R-:W-:Y:S01]  /*0bb0*/  LOP3.LUT R0, RZ, R0, RZ, 0x33, !PT ;  /* 0x00000000ff007212 */ /* 0x000fe200078e33ff */
[----:B------:R-:W-:Y:S01]  /*0bc0*/  IMAD.MOV.U32 R5, RZ, RZ, c[0x0][0x548] ;  /* 0x00015200ff057624 */ /* 0x000fe200078e00ff */
[----:B------:R-:W-:Y:S01]  /*0bd0*/  ULDC UR5, c[0x0][0x1d0] ;  /* 0x0000740000057ab9 */ /* 0x000fe20000000800 */
[----:B------:R-:W-:Y:S01]  /*0be0*/  IMAD.IADD R2, R2, 0x1, -R4 ;  /* 0x0000000102027824 */ /* 0x000fe200078e0a04 */
[----:B------:R-:W-:Y:S01]  /*0bf0*/  IADD3 R0, R0, c[0x0][0x53c], RZ ;  /* 0x00014f0000007a10 */ /* 0x000fe20007ffe0ff */
[----:B------:R-:W-:Y:S01]  /*0c00*/  UIADD3 UR5, UR5, 0x7f, URZ ;  /* 0x0000007f05057890 */ /* 0x000fe2000fffe03f */
[----:B------:R-:W-:Y:S01]  /*0c10*/  ISETP.NE.AND P4, PT, R35, 0x1, PT ;  /* 0x000000012300780c */ /* 0x000fe20003f85270 */
[----:B------:R-:W-:Y:S01]  /*0c20*/  IMAD R2, R3, c[0x0][0x554], R2 ;  /* 0x0001550003027a24 */ /* 0x000fe200078e0202 */
[----:B------:R-:W-:Y:S01]  /*0c30*/  ISETP.NE.AND P0, PT, R5, 0x1, PT ;  /* 0x000000010500780c */ /* 0x000fe20003f05270 */
[----:B------:R-:W-:Y:S01]  /*0c40*/  IMAD.MOV.U32 R5, RZ, RZ, 0x80 ;  /* 0x00000080ff057424 */ /* 0x000fe200078e00ff */
[----:B------:R-:W-:Y:S01]  /*0c50*/  SHF.L.U32 R153, R0, 0x7, RZ ;  /* 0x0000000700997819 */ /* 0x000fe200000006ff */
[----:B------:R-:W-:Y:S01]  /*0c60*/  USHF.R.S32.HI UR4, URZ, 0x1f, UR5 ;  /* 0x0000001f3f047899 */ /* 0x000fe20008011405 */
[----:B------:R-:W-:Y:S01]  /*0c70*/  MOV R36, R2 ;  /* 0x0000000200247202 */ /* 0x000fe20000000f00 */
[----:B------:R-:W-:Y:S01]  /*0c80*/  CS2R R114, SRZ ;  /* 0x0000000000727805 */ /* 0x000fe2000001ff00 */
[----:B------:R-:W-:Y:S01]  /*0c90*/  IADD3 R0, R153, 0x7f, RZ ;  /* 0x0000007f99007810 */ /* 0x000fe20007ffe0ff */
[----:B------:R-:W-:Y:S01]  /*0ca0*/  ULEA.HI UR4, UR4, UR5, URZ, 0x7 ;  /* 0x0000000504047291 */ /* 0x000fe2000f8f383f */
[----:B------:R1:W-:Y:S01]  /*0cb0*/  STL [R1+0x34], R153 ;  /* 0x0000349901007387 */ /* 0x0003e20000100800 */
[----:B------:R-:W-:Y:S01]  /*0cc0*/  CS2R R112, SRZ ;  /* 0x0000000000707805 */ /* 0x000fe2000001ff00 */
[----:B------:R-:W-:Y:S01]  /*0cd0*/  CS2R R134, SRZ ;  /* 0x0000000000867805 */ /* 0x000fe2000001ff00 */
[----:B------:R-:W-:Y:S01]  /*0ce0*/  @P4 IMAD.HI.U32 R3, R0, c[0x0][0x2c8], RZ ;  /* 0x0000b20000034a27 */ /* 0x000fe200078e00ff */
[----:B------:R-:W-:Y:S01]  /*0cf0*/  USHF.R.S32.HI UR4, URZ, 0x7, UR4 ;  /* 0x000000073f047899 */ /* 0x000fe20008011404 */
[----:B------:R-:W-:Y:S01]  /*0d00*/  MOV R110, RZ ;  /* 0x000000ff006e7202 */ /* 0x000fe20000000f00 */
[----:B------:R-:W-:Y:S01]  /*0d10*/  CS2R R6, SRZ ;  /* 0x0000000000067805 */ /* 0x000fe2000001ff00 */
[----:B------:R-:W-:Y:S01]  /*0d20*/  @P0 IMAD.HI.U32 R4, R2, c[0x0][0x54c], RZ ;  /* 0x0001530002040a27 */ /* 0x000fe200078e00ff */
[----:B------:R-:W-:Y:S01]  /*0d30*/  @P4 SHF.R.U32.HI R0, RZ, c[0x0][0x2cc], R3 ;  /* 0x0000b300ff004a19 */ /* 0x000fe20000011603 */
[----:B------:R-:W-:Y:S01]  /*0d40*/  CS2R R8, SRZ ;  /* 0x0000000000087805 */ /* 0x000fe2000001ff00 */
[----:B------:R-:W-:Y:S01]  /*0d50*/  IADD3 R3, R5, -c[0x0][0x168], RZ ;  /* 0x80005a0005037a10 */ /* 0x000fe20007ffe0ff */
[----:B------:R-:W-:Y:S01]  /*0d60*/  IMAD.MOV.U32 R132, RZ, RZ, RZ ;  /* 0x000000ffff847224 */ /* 0x000fe200078e00ff */
[----:B------:R-:W-:Y:S01]  /*0d70*/  @P0 SHF.R.U32.HI R36, RZ, c[0x0][0x550], R4 ;  /* 0x00015400ff240a19 */ /* 0x000fe20000011604 */
[----:B------:R-:W-:Y:S01]  /*0d80*/  IMAD.MOV.U32 R108, RZ, RZ, RZ ;  /* 0x000000ffff6c7224 */ /* 0x000fe200078e00ff */
[----:B------:R-:W-:Y:S01]  /*0d90*/  IADD3 R0, R0, c[0x0][0x1d0], R3 ;  /* 0x0000740000007a10 */ /* 0x000fe20007ffe003 */
[----:B------:R-:W-:Y:S01]  /*0da0*/  IMAD.MOV.U32 R106, RZ, RZ, RZ ;  /* 0x000000ffff6a7224 */ /* 0x000fe200078e00ff */
[----:B------:R-:W-:Y:S01]  /*0db0*/  MOV R104, RZ ;  /* 0x000000ff00687202 */ /* 0x000fe20000000f00 */
[----:B------:R-:W-:Y:S01]  /*0dc0*/  IMAD.MOV R3, RZ, RZ, -R36 ;  /* 0x000000ffff037224 */ /* 0x000fe200078e0a24 */
[----:B------:R-:W-:Y:S01]  /*0dd0*/  SHF.R.S32.HI R4, RZ, 0x1f, R0 ;  /* 0x0000001fff047819 */ /* 0x000fe20000011400 */
[----:B------:R1:W-:Y:S01]  /*0de0*/  STL [R1+0x3c], R36 ;  /* 0x00003c2401007387 */ /* 0x0003e20000100800 */
[----:B------:R-:W-:Y:S01]  /*0df0*/  IMAD.MOV.U32 R102, RZ, RZ, RZ ;  /* 0x000000ffff667224 */ /* 0x000fe200078e00ff */
[----:B------:R-:W-:Y:S01]  /*0e00*/  CS2R R10, SRZ ;  /* 0x00000000000a7805 */ /* 0x000fe2000001ff00 */
[----:B------:R-:W-:Y:S01]  /*0e10*/  IMAD R37, R3, c[0x0][0x548], R2 ;  /* 0x0001520003257a24 */ /* 0x000fe200078e0202 */
[----:B------:R-:W-:Y:S01]  /*0e20*/  LEA.HI R2, R4, R0, RZ, 0x7 ;  /* 0x0000000004027211 */ /* 0x000fe200078f38ff */
[----:B------:R-:W-:Y:S01]  /*0e30*/  IMAD.MOV.U32 R100, RZ, RZ, RZ ;  /* 0x000000ffff647224 */ /* 0x000fe200078e00ff */
[----:B------:R-:W-:Y:S01]  /*0e40*/  PRMT R0, RZ, 0x7610, R0 ;  /* 0x00007610ff007816 */ /* 0x000fe20000000000 */
[----:B------:R-:W-:Y:S01]  /*0e50*/  CS2R R4, SRZ ;  /* 0x0000000000047805 */ /* 0x000fe2000001ff00 */
[----:B------:R-:W-:Y:S01]  /*0e60*/  SHF.R.S32.HI R2, RZ, 0x7, R2 ;  /* 0x00000007ff027819 */ /* 0x000fe20000011402 */
[----:B------:R1:W-:Y:S01]  /*0e70*/  STL [R1+0x38], R37 ;  /* 0x0000382501007387 */ /* 0x0003e20000100800 */
[----:B------:R-:W-:Y:S01]  /*0e80*/  MOV R130, RZ ;  /* 0x000000ff00827202 */ /* 0x000fe20000000f00 */
[----:B------:R-:W-:Y:S01]  /*0e90*/  CS2R R12, SRZ ;  /* 0x00000000000c7805 */ /* 0x000fe2000001ff00 */
[----:B------:R-:W-:Y:S01]  /*0ea0*/  IMNMX R168, R2, UR4, PT ;  /* 0x0000000402a87c17 */ /* 0x000fe2000b800200 */
[----:B------:R-:W-:Y:S01]  /*0eb0*/  IMAD.MOV.U32 R128, RZ, RZ, RZ ;  /* 0x000000ffff807224 */ /* 0x000fe200078e00ff */
[----:B------:R-:W-:Y:S01]  /*0ec0*/  CS2R R14, SRZ ;  /* 0x00000000000e7805 */ /* 0x000fe2000001ff00 */
[----:B------:R-:W-:Y:S01]  /*0ed0*/  IMAD.MOV.U32 R98, RZ, RZ, RZ ;  /* 0x000000ffff627224 */ /* 0x000fe200078e00ff */
[----:B------:R-:W-:Y:S01]  /*0ee0*/  ISETP.GE.AND P0, PT, R168, 0x1, PT ;  /* 0x00000001a800780c */ /* 0x000fe20003f06270 */
[----:B------:R-:W-:Y:S01]  /*0ef0*/  IMAD.MOV.U32 R94, RZ, RZ, RZ ;  /* 0x000000ffff5e7224 */ /* 0x000fe200078e00ff */
[----:B------:R-:W-:Y:S01]  /*0f00*/  MOV R96, RZ ;  /* 0x000000ff00607202 */ /* 0x000fe20000000f00 */
[----:B------:R-:W-:Y:S01]  /*0f10*/  CS2R R16, SRZ ;  /* 0x0000000000107805 */ /* 0x000fe2000001ff00 */
[----:B------:R-:W-:Y:S01]  /*0f20*/  IMAD.MOV.U32 R92, RZ, RZ, RZ ;  /* 0x000000ffff5c7224 */ /* 0x000fe200078e00ff */
[----:B------:R-:W-:Y:S01]  /*0f30*/  MOV R90, RZ ;  /* 0x000000ff005a7202 */ /* 0x000fe20000000f00 */
[----:B------:R-:W-:Y:S01]  /*0f40*/  CS2R R18, SRZ ;  /* 0x0000000000127805 */ /* 0x000fe2000001ff00 */
[----:B------:R-:W-:Y:S01]  /*0f50*/  IMAD.MOV.U32 R88, RZ, RZ, RZ ;  /* 0x000000ffff587224 */ /* 0x000fe200078e00ff */
[----:B------:R-:W-:Y:S01]  /*0f60*/  CS2R R20, SRZ ;  /* 0x0000000000147805 */ /* 0x000fe2000001ff00 */
[----:B------:R-:W-:Y:S01]  /*0f70*/  IMAD.MOV.U32 R86, RZ, RZ, RZ ;  /* 0x000000ffff567224 */ /* 0x000fe200078e00ff */
[----:B------:R-:W-:Y:S01]  /*0f80*/  MOV R84, RZ ;  /* 0x000000ff00547202 */ /* 0x000fe20000000f00 */
[----:B------:R-:W-:Y:S01]  /*0f90*/  IMAD.MOV.U32 R82, RZ, RZ, RZ ;  /* 0x000000ffff527224 */ /* 0x000fe200078e00ff */
        /* <DEDUP_REMOVED lines=18> */
[----:B------:R-:W-:Y:S05]  /*10c0*/  @!P0 BRA `(.L_x_440) ;  /* 0x0000c41000008947 */ /* 0x000fea0003800000 */
[----:B-1----:R-:W-:Y:S01]  /*10d0*/  ISETP.NE.U32.AND P0, PT, RZ, c[0x0][0x340], PT ;  /* 0x0000d000ff007a0c */ /* 0x002fe20003f05070 */
[----:B------:R-:W2:Y:S03]  /*10e0*/  LDL.64 R148, [R1+0x8] ;  /* 0x0000080001947983 */ /* 0x000ea60000100a00 */
[----:B------:R-:W-:Y:S01]  /*10f0*/  ISETP.NE.AND.EX P0, PT, RZ, c[0x0][0x344], PT, P0 ;  /* 0x0000d100ff007a0c */ /* 0x000fe20003f05300 */
[----:B------:R-:W1:-:S12]  /*1100*/  S2R R38, SR_TID.X ;  /* 0x0000000000267919 */ /* 0x000e580000002100 */
[----:B------:R-:W-:-:S05]  /*1110*/  @P0 MOV R2, 0x4 ;  /* 0x0000000400020802 */ /* 0x000fca0000000f00 */
[----:B------:R-:W-:-:S05]  /*1120*/  @P0 IMAD.WIDE R2, R36, R2, c[0x0][0x340] ;  /* 0x0000d00024020625 */ /* 0x000fca00078e0202 */
[----:B------:R3:W4:Y:S01]  /*1130*/  @P0 LDG.E R0, [R2.64] ;  /* 0x0000000602000981 */ /* 0x000722000c1e1900 */
[----:B-1----:R-:W-:-:S04]  /*1140*/  SHF.R.S32.HI R73, RZ, 0x1f, R38 ;  /* 0x0000001fff497819 */ /* 0x002fc80000011426 */
[----:B------:R-:W-:-:S04]  /*1150*/  LEA.HI R73, R73, R38, RZ, 0x3 ;  /* 0x0000002649497211 */ /* 0x000fc800078f18ff */
[----:B------:R-:W-:-:S04]  /*1160*/  SHF.R.S32.HI R73, RZ, 0x3, R73 ;  /* 0x00000003ff497819 */ /* 0x000fc80000011449 */
[----:B------:R-:W-:-:S05]  /*1170*/  SHF.R.S32.HI R7, RZ, 0x1f, R73 ;  /* 0x0000001fff077819 */ /* 0x000fca0000011449 */
[C---:B------:R-:W-:Y:S02]  /*1180*/  IMAD R6, R7.reuse, c[0x0][0x1e0], RZ ;  /* 0x0000780007067a24 */ /* 0x040fe400078e02ff */
[----:B------:R-:W-:Y:S02]  /*1190*/  IMAD R7, R7, c[0x0][0x208], RZ ;  /* 0x0000820007077a24 */ /* 0x000fe400078e02ff */
[----:B------:R-:W-:Y:S01]  /*11a0*/  IMAD R6, R73, c[0x0][0x1e4], R6 ;  /* 0x0000790049067a24 */ /* 0x000fe200078e0206 */
[----:B------:R-:W-:Y:S02]  /*11b0*/  SHF.R.S32.HI R8, RZ, 0x1f, R37 ;  /* 0x0000001fff087819 */ /* 0x000fe40000011425 */
[----:B------:R-:W-:-:S03]  /*11c0*/  SHF.R.S32.HI R10, RZ, 0x1f, R36 ;  /* 0x0000001fff0a7819 */ /* 0x000fc60000011424 */
[----:B------:R-:W-:Y:S01]  /*11d0*/  IMAD R11, R8, c[0x0][0x1b8], RZ ;  /* 0x00006e00080b7a24 */ /* 0x000fe200078e02ff */
[----:B------:R-:W-:Y:S03]  /*11e0*/  WARPSYNC 0xffffffff ;  /* 0xffffffff00007948 */ /* 0x000fe60003800000 */
[----:B------:R-:W-:Y:S02]  /*11f0*/  IMAD R11, R37, c[0x0][0x1bc], R11 ;  /* 0x00006f00250b7a24 */ /* 0x000fe400078e020b */
[----:B--2---:R-:W-:-:S04]  /*1200*/  IMAD.WIDE.U32 R4, R73, c[0x0][0x1e0], R148 ;  /* 0x0000780049047a25 */ /* 0x004fc800078e0094 */
[----:B---3--:R-:W-:Y:S01]  /*1210*/  IMAD.WIDE.U32 R2, R73, c[0x0][0x208], R148 ;  /* 0x0000820049027a25 */ /* 0x008fe200078e0094 */
[----:B------:R-:W-:-:S03]  /*1220*/  IADD3 R5, R5, R6, RZ ;  /* 0x0000000605057210 */ /* 0x000fc60007ffe0ff */
[----:B------:R-:W-:Y:S02]  /*1230*/  IMAD R6, R73, c[0x0][0x20c], R7 ;  /* 0x0000830049067a24 */ /* 0x000fe400078e0207 */
[----:B------:R-:W-:-:S03]  /*1240*/  IMAD R7, R8, c[0x0][0x1e8], RZ ;  /* 0x00007a0008077a24 */ /* 0x000fc600078e02ff */
[----:B------:R-:W-:Y:S01]  /*1250*/  IADD3 R3, R3, R6, RZ ;  /* 0x0000000603037210 */ /* 0x000fe20007ffe0ff */
[----:B------:R-:W-:Y:S02]  /*1260*/  IMAD R6, R8, c[0x0][0x210], RZ ;  /* 0x0000840008067a24 */ /* 0x000fe400078e02ff */
[C---:B------:R-:W-:Y:S02]  /*1270*/  IMAD R7, R37.reuse, c[0x0][0x1ec], R7 ;  /* 0x00007b0025077a24 */ /* 0x040fe400078e0207 */
[----:B------:R-:W-:-:S04]  /*1280*/  IMAD.WIDE.U32 R4, R37, c[0x0][0x1e8], R4 ;  /* 0x00007a0025047a25 */ /* 0x000fc800078e0004 */
[C---:B------:R-:W-:Y:S02]  /*1290*/  IMAD R6, R37.reuse, c[0x0][0x214], R6 ;  /* 0x0000850025067a24 */ /* 0x040fe400078e0206 */
[----:B------:R-:W-:Y:S01]  /*12a0*/  IMAD.WIDE.U32 R2, R37, c[0x0][0x210], R2 ;  /* 0x0000840025027a25 */ /* 0x000fe200078e0002 */
[----:B------:R-:W-:-:S04]  /*12b0*/  IADD3 R7, R5, R7, RZ ;  /* 0x0000000705077210 */ /* 0x000fc80007ffe0ff */
[----:B------:R-:W-:Y:S02]  /*12c0*/  IADD3 R5, R3, R6, RZ ;  /* 0x0000000603057210 */ /* 0x000fe40007ffe0ff */
[----:B----4-:R-:W-:Y:S02]  /*12d0*/  @P0 SHF.R.S32.HI R3, RZ, 0x1f, R0 ;  /* 0x0000001fff030819 */ /* 0x010fe40000011400 */
[----:B------:R-:W-:Y:S02]  /*12e0*/  @!P0 MOV R3, R10 ;  /* 0x0000000a00038202 */ /* 0x000fe40000000f00 */
[----:B------:R-:W-:Y:S02]  /*12f0*/  MOV R6, R4 ;  /* 0x0000000400067202 */ /* 0x000fe40000000f00 */
[----:B------:R-:W-:Y:S02]  /*1300*/  MOV R4, R2 ;  /* 0x0000000200047202 */ /* 0x000fe40000000f00 */
[----:B------:R-:W-:Y:S01]  /*1310*/  @P0 MOV R2, R0 ;  /* 0x0000000000020202 */ /* 0x000fe20000000f00 */
[C---:B------:R-:W-:Y:S01]  /*1320*/  IMAD R0, R3.reuse, c[0x0][0x1f0], RZ ;  /* 0x00007c0003007a24 */ /* 0x040fe200078e02ff */
[----:B------:R-:W-:Y:S01]  /*1330*/  @!P0 MOV R2, R36 ;  /* 0x0000002400028202 */ /* 0x000fe20000000f00 */
[----:B------:R-:W-:-:S04]  /*1340*/  IMAD R3, R3, c[0x0][0x218], RZ ;  /* 0x0000860003037a24 */ /* 0x000fc800078e02ff */
[----:B------:R-:W-:-:S04]  /*1350*/  IMAD.WIDE.U32 R154, R2, c[0x0][0x1f0], R6 ;  /* 0x00007c00029a7a25 */ /* 0x000fc800078e0006 */
[----:B------:R-:W-:-:S04]  /*1360*/  IMAD.WIDE.U32 R26, R2, c[0x0][0x218], R4 ;  /* 0x00008600021a7a25 */ /* 0x000fc800078e0004 */
[C---:B------:R-:W-:Y:S02]  /*1370*/  IMAD R0, R2.reuse, c[0x0][0x1f4], R0 ;  /* 0x00007d0002007a24 */ /* 0x040fe400078e0200 */
[----:B------:R-:W-:-:S03]  /*1380*/  IMAD R2, R2, c[0x0][0x21c], R3 ;  /* 0x0000870002027a24 */ /* 0x000fc600078e0203 */
[----:B------:R-:W-:Y:S02]  /*1390*/  IADD3 R150, R155, R0, RZ ;  /* 0x000000009b967210 */ /* 0x000fe40007ffe0ff */
[----:B------:R-:W-:Y:S01]  /*13a0*/  IADD3 R25, R27, R2, RZ ;  /* 0x000000021b197210 */ /* 0x000fe20007ffe0ff */
[----:B------:R1:W-:Y:S04]  /*13b0*/  STL.64 [R1+0x18], R154 ;  /* 0x0000189a01007387 */ /* 0x0003e80000100a00 */
[----:B------:R1:W-:Y:S04]  /*13c0*/  STL.64 [R1+0x20], R26 ;  /* 0x0000201a01007387 */ /* 0x0003e80000100a00 */
[----:B------:R1:W-:Y:S04]  /*13d0*/  STL [R1+0x14], R150 ;  /* 0x0000149601007387 */ /* 0x0003e80000100800 */
[----:B------:R1:W-:Y:S01]  /*13e0*/  STL [R1+0x28], R25 ;  /* 0x0000281901007387 */ /* 0x0003e20000100800 */
[----:B------:R-:W-:-:S05]  /*13f0*/  IMAD.WIDE.U32 R8, R37, c[0x0][0x1b8], RZ ;  /* 0x00006e0025087a25 */ /* 0x000fca00078e00ff */
[----:B------:R-:W-:Y:S02]  /*1400*/  IADD3 R6, R9, R11, RZ ;  /* 0x0000000b09067210 */ /* 0x000fe40007ffe0ff */
[----:B------:R-:W2:Y:S04]  /*1410*/  LDL R12, [R1+0x70] ;  /* 0x00007000010c7983 */ /* 0x000ea80000100800 */
[----:B------:R-:W3:Y:S04]  /*1420*/  LDL R14, [R1+0x30] ;  /* 0x00003000010e7983 */ /* 0x000ee80000100800 */
[----:B------:R-:W4:Y:S01]  /*1430*/  LDL R15, [R1+0x48] ;  /* 0x00004800010f7983 */ /* 0x000f220000100800 */
[----:B------:R-:W-:Y:S02]  /*1440*/  IMAD.MOV.U32 R7, RZ, RZ, R6 ;  /* 0x000000ffff077224 */ /* 0x000fe400078e0006 */
[----:B------:R-:W-:-:S02]  /*1450*/  IMAD R3, R10, c[0x0][0x1c0], RZ ;  /* 0x000070000a037a24 */ /* 0x000fc400078e02ff */
[----:B------:R-:W-:Y:S02]  /*1460*/  IMAD.MOV.U32 R6, RZ, RZ, R8 ;  /* 0x000000ffff067224 */ /* 0x000fe400078e0008 */
[C---:B------:R-:W-:Y:S02]  /*1470*/  IMAD R3, R36.reuse, c[0x0][0x1c4], R3 ;  /* 0x0000710024037a24 */ /* 0x040fe400078e0203 */
[----:B------:R-:W-:-:S04]  /*1480*/  IMAD.WIDE.U32 R6, R36, c[0x0][0x1c0], R6 ;  /* 0x0000700024067a25 */ /* 0x000fc800078e0006 */
[----:B------:R-:W-:Y:S02]  /*1490*/  IMAD.IADD R3, R7, 0x1, R3 ;  /* 0x0000000107037824 */ /* 0x000fe400078e0203 */
[----:B------:R-:W-:Y:S01]  /*14a0*/  IMAD R13, R35, c[0x0][0x168], RZ ;  /* 0x00005a00230d7a24 */ /* 0x000fe200078e02ff */
[----:B------:R-:W-:Y:S01]  /*14b0*/  BAR.SYNC.DEFER_BLOCKING 0x0 ;  /* 0x0000000000007b1d */ /* 0x000fe20000010000 */
[----:B------:R-:W-:Y:S01]  /*14c0*/  ISETP.GE.AND P3, PT, R148, c[0x0][0x198], PT ;  /* 0x0000660094007a0c */ /* 0x000fe20003f66270 */
[----:B------:R-:W-:Y:S02]  /*14d0*/  IMAD.MOV.U32 R145, RZ, RZ, c[0x0][0x1e0] ;  /* 0x00007800ff917624 */ /* 0x000fe400078e00ff */
[----:B------:R-:W-:Y:S02]  /*14e0*/  IMAD.MOV.U32 R146, RZ, RZ, c[0x0][0x1e4] ;  /* 0x00007900ff927624 */ /* 0x000fe400078e00ff */
[----:B--2---:R-:W-:-:S04]  /*14f0*/  IMAD.IADD R2, R12, 0x1, R153 ;  /* 0x000000010c027824 */ /* 0x004fc800078e0299 */
[----:B------:R-:W-:-:S04]  /*1500*/  @P4 IMAD.HI.U32 R4, R2, c[0x0][0x2c8], RZ ;  /* 0x0000b20002044a27 */ /* 0x000fc800078e00ff */
[----:B------:R-:W-:Y:S01]  /*1510*/  IMAD.MOV.U32 R0, RZ, RZ, R2 ;  /* 0x000000ffff007224 */ /* 0x000fe200078e0002 */
[----:B------:R-:W-:-:S04]  /*1520*/  @P4 SHF.R.U32.HI R0, RZ, c[0x0][0x2cc], R4 ;  /* 0x0000b300ff004a19 */ /* 0x000fc80000011604 */
[--C-:B------:R-:W-:Y:S01]  /*1530*/  SHF.R.S32.HI R5, RZ, 0x1f, R0.reuse ;  /* 0x0000001fff057819 */ /* 0x100fe20000011400 */
[----:B------:R-:W-:-:S04]  /*1540*/  IMAD.MOV R4, RZ, RZ, -R0 ;  /* 0x000000ffff047224 */ /* 0x000fc800078e0a00 */
[----:B------:R-:W-:Y:S02]  /*1550*/  IMAD R4, R4, c[0x0][0x2c4], R2 ;  /* 0x0000b10004047a24 */ /* 0x000fe400078e0202 */
[----:B------:R-:W-:Y:S02]  /*1560*/  IMAD.MOV.U32 R2, RZ, RZ, R6 ;  /* 0x000000ffff027224 */ /* 0x000fe400078e0006 */
[----:B------:R-:W-:Y:S02]  /*1570*/  IMAD R5, R5, c[0x0][0x1b0], RZ ;  /* 0x00006c0005057a24 */ /* 0x000fe400078e02ff */
[----:B------:R-:W-:-:S04]  /*1580*/  IMAD.WIDE.U32 R2, R0, c[0x0][0x1b0], R2 ;  /* 0x00006c0000027a25 */ /* 0x000fc800078e0002 */
[----:B------:R-:W-:Y:S01]  /*1590*/  IMAD R0, R0, c[0x0][0x1b4], R5 ;  /* 0x00006d0000007a24 */ /* 0x000fe200078e0205 */
[----:B------:R-:W-:-:S03]  /*15a0*/  SHF.R.S32.HI R5, RZ, 0x1f, R4 ;  /* 0x0000001fff057819 */ /* 0x000fc60000011404 */
[----:B------:R-:W-:Y:S02]  /*15b0*/  IMAD.IADD R3, R3, 0x1, R0 ;  /* 0x0000000103037824 */ /* 0x000fe400078e0200 */
[----:B------:R-:W-:-:S04]  /*15c0*/  IMAD R0, R5, c[0x0][0x1a8], RZ ;  /* 0x00006a0005007a24 */ /* 0x000fc800078e02ff */
[C---:B------:R-:W-:Y:S02]  /*15d0*/  IMAD R0, R4.reuse, c[0x0][0x1ac], R0 ;  /* 0x00006b0004007a24 */ /* 0x040fe400078e0200 */
[----:B------:R-:W-:-:S04]  /*15e0*/  IMAD.WIDE.U32 R4, R4, c[0x0][0x1a8], R2 ;  /* 0x00006a0004047a25 */ /* 0x000fc800078e0002 */
[----:B------:R-:W-:Y:S01]  /*15f0*/  IMAD.IADD R0, R5, 0x1, R0 ;  /* 0x0000000105007824 */ /* 0x000fe200078e0200 */
[----:B------:R-:W-:-:S04]  /*1600*/  LEA R2, P0, R4, c[0x0][0x160], 0x1 ;  /* 0x0000580004027a11 */ /* 0x000fc800078008ff */
[----:B------:R-:W-:Y:S02]  /*1610*/  LEA.HI.X R0, R4, c[0x0][0x164], R0, 0x1, P0 ;  /* 0x0000590004007a11 */ /* 0x000fe400000f0c00 */
[----:B------:R-:W2:Y:S01]  /*1620*/  SHFL.IDX PT, R4, R2, RZ, 0x181f ;  /* 0x00181fff02047589 */ /* 0x000ea200000e0000 */
[----:B------:R-:W-:-:S03]  /*1630*/  IMAD.IADD R3, R73, 0x1, R153 ;  /* 0x0000000149037824 */ /* 0x000fc600078e0299 */
[----:B------:R-:W5:Y:S02]  /*1640*/  SHFL.IDX PT, R5, R0, RZ, 0x181f ;  /* 0x00181fff00057589 */ /* 0x000f6400000e0000 */
[C---:B------:R-:W-:Y:S02]  /*1650*/  ISETP.GE.AND P5, PT, R3.reuse, R13, PT ;  /* 0x0000000d0300720c */ /* 0x040fe40003fa6270 */
[----:B------:R-:W1:Y:S01]  /*1660*/  SHFL.IDX PT, R8, R2, 0x1, 0x181f ;  /* 0x00381f0002087f89 */ /* 0x000e6200000e0000 */
[----:B------:R-:W-:-:S03]  /*1670*/  IADD3 R6, R3, 0x20, RZ ;  /* 0x0000002003067810 */ /* 0x000fc60007ffe0ff */
[----:B------:R-:W1:Y:S01]  /*1680*/  SHFL.IDX PT, R9, R0, 0x1, 0x181f ;  /* 0x00381f0000097f89 */ /* 0x000e6200000e0000 */
[----:B---3--:R-:W-:Y:S02]  /*1690*/  ISETP.GE.AND P6, PT, R14, c[0x0][0x198], PT ;  /* 0x000066000e007a0c */ /* 0x008fe40003fc6270 */
[----:B------:R-:W-:Y:S01]  /*16a0*/  ISETP.GE.AND P1, PT, R6, R13, PT ;  /* 0x0000000d0600720c */ /* 0x000fe20003f26270 */
[----:B------:R-:W3:Y:S01]  /*16b0*/  SHFL.IDX PT, R10, R2, 0x2, 0x181f ;  /* 0x00581f00020a7f89 */ /* 0x000ee200000e0000 */
[----:B------:R-:W-:-:S03]  /*16c0*/  IADD3 R11, R3, 0x40, RZ ;  /* 0x00000040030b7810 */ /* 0x000fc60007ffe0ff */
[----:B------:R-:W1:Y:S01]  /*16d0*/  SHFL.IDX PT, R12, R0, 0x2, 0x181f ;  /* 0x00581f00000c7f89 */ /* 0x000e6200000e0000 */
[-C--:B--2---:R-:W-:Y:S02]  /*16e0*/  @!P5 LEA R6, P2, R148, R4.reuse, 0x1 ;  /* 0x000000049406d211 */ /* 0x084fe400078408ff */
[----:B------:R-:W-:Y:S02]  /*16f0*/  @!P5 LEA R4, P0, R14, R4, 0x1 ;  /* 0x000000040e04d211 */ /* 0x000fe400078008ff */
[----:B-----5:R-:W-:Y:S02]  /*1700*/  @!P5 LEA.HI.X R7, R148, R5, R149, 0x1, P2 ;  /* 0x000000059407d211 */ /* 0x020fe400010f0c95 */
[----:B------:R-:W-:Y:S02]  /*1710*/  ISETP.GE.AND P2, PT, R11, R13, PT ;  /* 0x0000000d0b00720c */ /* 0x000fe40003f46270 */
[----:B----4-:R-:W-:Y:S01]  /*1720*/  @!P5 LEA.HI.X R5, R14, R5, R15, 0x1, P0 ;  /* 0x000000050e05d211 */ /* 0x010fe200000f0c0f */
[----:B------:R1:W2:Y:S04]  /*1730*/  SHFL.IDX PT, R11, R2, 0x3, 0x181f ;  /* 0x00781f00020b7f89 */ /* 0x0002a800000e0000 */
[----:B------:R4:W-:Y:S01]  /*1740*/  @!P5 LDGSTS.E.BYPASS.LTC128B.128 [R228+0x100], [R6.64], !P3 ;  /* 0x0010000006e4dfae */ /* 0x0009e2000d901d46 */
[----:B------:R-:W-:-:S03]  /*1750*/  IADD3 R3, R3, 0x60, RZ ;  /* 0x0000006003037810 */ /* 0x000fc60007ffe0ff */
[----:B------:R5:W-:Y:S01]  /*1760*/  @!P5 LDGSTS.E.BYPASS.LTC128B.128 [R228+0x4100], [R4.64], !P6 ;  /* 0x0410000004e4dfae */ /* 0x000be2000f101d46 */
[----:B-1----:R-:W-:-:S03]  /*1770*/  @!P1 LEA R2, P0, R14, R8, 0x1 ;  /* 0x000000080e029211 */ /* 0x002fc600078008ff */
[----:B----4-:R1:W4:Y:S01]  /*1780*/  SHFL.IDX PT, R7, R0, 0x3, 0x181f ;  /* 0x00781f0000077f89 */ /* 0x01032200000e0000 */
[----:B-----5:R-:W-:-:S04]  /*1790*/  @!P1 LEA R4, P5, R148, R8, 0x1 ;  /* 0x0000000894049211 */ /* 0x020fc800078a08ff */
[----:B------:R-:W-:Y:S02]  /*17a0*/  @!P1 LEA.HI.X R5, R148, R9, R149, 0x1, P5 ;  /* 0x0000000994059211 */ /* 0x000fe400028f0c95 */
[----:B------:R-:W-:Y:S02]  /*17b0*/  ISETP.GE.AND P5, PT, R3, R13, PT ;  /* 0x0000000d0300720c */ /* 0x000fe40003fa6270 */
[----:B------:R-:W-:Y:S01]  /*17c0*/  @!P1 LEA.HI.X R3, R14, R9, R15, 0x1, P0 ;  /* 0x000000090e039211 */ /* 0x000fe200000f0c0f */
[----:B------:R5:W-:Y:S01]  /*17d0*/  @!P1 LDGSTS.E.BYPASS.LTC128B.128 [R228+0x1100], [R4.64], !P3 ;  /* 0x0110000004e49fae */ /* 0x000be2000d901d46 */
[----:B------:R-:W-:Y:S02]  /*17e0*/  IADD3 R6, -R73, c[0x0][0x1d0], RZ ;  /* 0x0000740049067a10 */ /* 0x000fe40007ffe1ff */
[----:B---3--:R-:W-:Y:S01]  /*17f0*/  @!P2 LEA R8, P0, R148, R10, 0x1 ;  /* 0x0000000a9408a211 */ /* 0x008fe200078008ff */
[----:B------:R2:W-:Y:S01]  /*1800*/  @!P1 LDGSTS.E.BYPASS.LTC128B.128 [R228+0x5100], [R2.64], !P6 ;  /* 0x0510000002e49fae */ /* 0x0005e2000f101d46 */
[----:B-1----:R-:W-:-:S02]  /*1810*/  IADD3 R0, R168, -0x1, RZ ;  /* 0xffffffffa8007810 */ /* 0x002fc40007ffe0ff */
[----:B------:R-:W-:-:S03]  /*1820*/  @!P2 LEA.HI.X R9, R148, R12, R149, 0x1, P0 ;  /* 0x0000000c9409a211 */ /* 0x000fc600000f0c95 */
[----:B------:R-:W-:Y:S01]  /*1830*/  IMAD R6, R0, -0x80, R6 ;  /* 0xffffff8000067824 */ /* 0x000fe200078e0206 */
[----:B------:R-:W-:Y:S01]  /*1840*/  SHF.R.S32.HI R24, RZ, 0x1f, R0 ;  /* 0x0000001fff187819 */ /* 0x000fe20000011400 */
[----:B------:R1:W-:Y:S01]  /*1850*/  @!P2 LDGSTS.E.BYPASS.LTC128B.128 [R228+0x2100], [R8.64], !P3 ;  /* 0x0210000008e4afae */ /* 0x0003e2000d901d46 */
[----:B-----5:R-:W-:-:S04]  /*1860*/  @!P2 LEA R4, P1, R14, R10, 0x1 ;  /* 0x0000000a0e04a211 */ /* 0x020fc800078208ff */
[----:B------:R-:W-:Y:S02]  /*1870*/  @!P2 LEA.HI.X R5, R14, R12, R15, 0x1, P1 ;  /* 0x0000000c0e05a211 */ /* 0x000fe400008f0c0f */
[----:B------:R-:W-:Y:S02]  /*1880*/  ISETP.GE.AND P1, PT, R6, 0x1, PT ;  /* 0x000000010600780c */ /* 0x000fe40003f26270 */
[C---:B--2---:R-:W-:Y:S01]  /*1890*/  @!P5 LEA R2, P0, R148.reuse, R11, 0x1 ;  /* 0x0000000b9402d211 */ /* 0x044fe200078008ff */
[----:B------:R2:W-:Y:S03]  /*18a0*/  @!P2 LDGSTS.E.BYPASS.LTC128B.128 [R228+0x6100], [R4.64], !P6 ;  /* 0x0610000004e4afae */ /* 0x0005e6000f101d46 */
[----:B----4-:R-:W-:Y:S01]  /*18b0*/  @!P5 LEA.HI.X R3, R148, R7, R149, 0x1, P0 ;  /* 0x000000079403d211 */ /* 0x010fe200000f0c95 */
[----:B-1----:R-:W-:-:S04]  /*18c0*/  IMAD R8, R24, c[0x0][0x1e0], RZ ;  /* 0x0000780018087a24 */ /* 0x002fc800078e02ff */
[----:B------:R1:W-:Y:S01]  /*18d0*/  @!P5 LDGSTS.E.BYPASS.LTC128B.128 [R228+0x3100], [R2.64], !P3 ;  /* 0x0310000002e4dfae */ /* 0x0003e2000d901d46 */
[----:B------:R-:W-:Y:S01]  /*18e0*/  IMAD R9, R0, c[0x0][0x1e4], R8 ;  /* 0x0000790000097a24 */ /* 0x000fe200078e0208 */
[----:B------:R-:W-:Y:S02]  /*18f0*/  @!P5 LEA R8, P0, R14, R11, 0x1 ;  /* 0x0000000b0e08d211 */ /* 0x000fe400078008ff */
[----:B------:R-:W-:Y:S01]  /*1900*/  ISETP.GE.AND P2, PT, R6, 0x21, PT ;  /* 0x000000210600780c */ /* 0x000fe20003f46270 */
[----:B--2---:R-:W-:-:S04]  /*1910*/  IMAD.WIDE.U32 R4, R0, c[0x0][0x1e0], RZ ;  /* 0x0000780000047a25 */ /* 0x004fc800078e00ff */
[----:B-1----:R-:W-:Y:S01]  /*1920*/  IMAD.IADD R3, R5, 0x1, R9 ;  /* 0x0000000105037824 */ /* 0x002fe200078e0209 */
[----:B------:R-:W-:Y:S02]  /*1930*/  LEA R2, P3, R4, R154, 0x7 ;  /* 0x0000009a04027211 */ /* 0x000fe400078638ff */
[----:B------:R-:W-:Y:S02]  /*1940*/  @!P5 LEA.HI.X R9, R14, R7, R15, 0x1, P0 ;  /* 0x000000070e09d211 */ /* 0x000fe400000f0c0f */
[----:B------:R-:W-:Y:S02]  /*1950*/  @P1 ISETP.GE.AND P0, PT, R148, c[0x0][0x1d4], PT ;  /* 0x0000750094001a0c */ /* 0x000fe40003f06270 */
[----:B------:R-:W-:Y:S01]  /*1960*/  LEA.HI.X R3, R4, R150, R3, 0x7, P3 ;  /* 0x0000009604037211 */ /* 0x000fe200018f3c03 */
[----:B------:R1:W-:Y:S01]  /*1970*/  @!P5 LDGSTS.E.BYPASS.LTC128B.128 [R228+0x7100], [R8.64], !P6 ;  /* 0x0710000008e4dfae */ /* 0x0003e2000f101d46 */
[----:B------:R-:W-:Y:S02]  /*1980*/  @P1 LEA R4, P3, R2, c[0x0][0x1c8], 0x1 ;  /* 0x0000720002041a11 */ /* 0x000fe400078608ff */
[----:B------:R-:W-:Y:S01]  /*1990*/  ISETP.GE.AND P6, PT, R14, c[0x0][0x1d4], PT ;  /* 0x000075000e007a0c */ /* 0x000fe20003fc6270 */
[----:B------:R-:W0:Y:S01]  /*19a0*/  LDGDEPBAR ;  /* 0x00000000000079af */ /* 0x000e220000000000 */
[----:B------:R-:W-:-:S02]  /*19b0*/  @P1 LEA.HI.X R5, R2, c[0x0][0x1cc], R3, 0x1, P3 ;  /* 0x0000730002051a11 */ /* 0x000fc400018f0c03 */
[----:B------:R-:W-:Y:S02]  /*19c0*/  ISETP.GE.AND P5, PT, R6, 0x41, PT ;  /* 0x000000410600780c */ /* 0x000fe40003fa6270 */
[C---:B------:R-:W-:Y:S01]  /*19d0*/  @P2 LEA R7, P3, R145.reuse, R2, 0x5 ;  /* 0x0000000291072211 */ /* 0x040fe200078628ff */
[----:B------:R2:W-:Y:S01]  /*19e0*/  @P1 LDGSTS.E.BYPASS.LTC128B.128 [R228+0x8100], [R4.64], !P0 ;  /* 0x0810000004e41fae */ /* 0x0005e2000c101d46 */
[----:B------:R-:W-:-:S05]  /*19f0*/  IMAD.WIDE.U32 R10, R145, 0x40, RZ ;  /* 0x00000040910a7825 */ /* 0x000fca00078e00ff */
[----:B------:R2:W-:Y:S01]  /*1a00*/  @P1 LDGSTS.E.BYPASS.LTC128B.128 [R228+0xc100], [R4.64+0x80], !P6 ;  /* 0x0c10008004e41fae */ /* 0x0005e2000f101d46 */
[----:B-1----:R-:W-:Y:S02]  /*1a10*/  @P2 LEA R8, P0, R7, c[0x0][0x1c8], 0x1 ;  /* 0x0000720007082a11 */ /* 0x002fe400078008ff */
[----:B------:R-:W-:Y:S02]  /*1a20*/  @P2 LEA.HI.X R9, R145, R3, R146, 0x5, P3 ;  /* 0x0000000391092211 */ /* 0x000fe400018f2c92 */
[----:B------:R-:W-:Y:S02]  /*1a30*/  ISETP.GE.AND P3, PT, R6, 0x61, PT ;  /* 0x000000610600780c */ /* 0x000fe40003f66270 */
[----:B------:R-:W-:Y:S02]  /*1a40*/  @P2 LEA.HI.X R9, R7, c[0x0][0x1cc], R9, 0x1, P0 ;  /* 0x0000730007092a11 */ /* 0x000fe400000f0c09 */
[----:B------:R-:W-:Y:S01]  /*1a50*/  @P2 ISETP.GE.AND P0, PT, R148, c[0x0][0x1d4], PT ;  /* 0x0000750094002a0c */ /* 0x000fe20003f06270 */
[----:B--2---:R-:W-:Y:S01]  /*1a60*/  IMAD.SHL.U32 R5, R146, 0x40, RZ ;  /* 0x0000004092057824 */ /* 0x004fe200078e00ff */
[----:B------:R-:W-:-:S04]  /*1a70*/  @P5 IADD3 R4, P1, R2, R10, RZ ;  /* 0x0000000a02045210 */ /* 0x000fc80007f3e0ff */
[----:B------:R-:W-:-:S07]  /*1a80*/  @P5 IADD3.X R5, R3, R11, R5, P1, !PT ;  /* 0x0000000b03055210 */ /* 0x000fce0000ffe405 */
[----:B------:R1:W-:Y:S01]  /*1a90*/  @P2 LDGSTS.E.BYPASS.LTC128B.128 [R228+0x9100], [R8.64], !P0 ;  /* 0x0910000008e42fae */ /* 0x0003e2000c101d46 */
[----:B------:R-:W-:Y:S01]  /*1aa0*/  @P5 LEA R6, P1, R4, c[0x0][0x1c8], 0x1 ;  /* 0x0000720004065a11 */ /* 0x000fe200078208ff */
[----:B------:R-:W-:Y:S01]  /*1ab0*/  @P3 IMAD.WIDE.U32 R2, R145, 0x60, R2 ;  /* 0x0000006091023825 */ /* 0x000fe200078e0002 */
[----:B------:R-:W-:Y:S01]  /*1ac0*/  @P3 ISETP.GE.AND P0, PT, R148, c[0x0][0x1d4], PT ;  /* 0x0000750094003a0c */ /* 0x000fe20003f06270 */
[----:B------:R1:W-:Y:S01]  /*1ad0*/  @P2 LDGSTS.E.BYPASS.LTC128B.128 [R228+0xd100], [R8.64+0x80], !P6 ;  /* 0x0d10008008e42fae */ /* 0x0003e2000f101d46 */
[----:B------:R-:W-:Y:S01]  /*1ae0*/  @P5 LEA.HI.X R7, R4, c[0x0][0x1cc], R5, 0x1, P1 ;  /* 0x0000730004075a11 */ /* 0x000fe200008f0c05 */
[----:B------:R-:W-:Y:S01]  /*1af0*/  @P3 IMAD R4, R146, 0x60, RZ ;  /* 0x0000006092043824 */ /* 0x000fe200078e02ff */
[----:B------:R-:W-:-:S03]  /*1b00*/  @P5 ISETP.GE.AND P1, PT, R148, c[0x0][0x1d4], PT ;  /* 0x0000750094005a0c */ /* 0x000fc60003f26270 */
[----:B------:R-:W-:Y:S01]  /*1b10*/  @P3 IMAD.IADD R3, R3, 0x1, R4 ;  /* 0x0000000103033824 */ /* 0x000fe200078e0204 */
[----:B------:R-:W-:-:S04]  /*1b20*/  @P3 LEA R4, P2, R2, c[0x0][0x1c8], 0x1 ;  /* 0x0000720002043a11 */ /* 0x000fc800078408ff */
[----:B------:R-:W-:-:S05]  /*1b30*/  @P3 LEA.HI.X R5, R2, c[0x0][0x1cc], R3, 0x1, P2 ;  /* 0x0000730002053a11 */ /* 0x000fca00010f0c03 */
[----:B------:R2:W-:Y:S04]  /*1b40*/  @P5 LDGSTS.E.BYPASS.LTC128B.128 [R228+0xa100], [R6.64], !P1 ;  /* 0x0a10000006e45fae */ /* 0x0005e8000c901d46 */
[----:B------:R2:W-:Y:S04]  /*1b50*/  @P5 LDGSTS.E.BYPASS.LTC128B.128 [R228+0xe100], [R6.64+0x80], !P6 ;  /* 0x0e10008006e45fae */ /* 0x0005e8000f101d46 */
[----:B------:R2:W-:Y:S04]  /*1b60*/  @P3 LDGSTS.E.BYPASS.LTC128B.128 [R228+0xb100], [R4.64], !P0 ;  /* 0x0b10000004e43fae */ /* 0x0005e8000c101d46 */
[----:B------:R2:W-:Y:S04]  /*1b70*/  @P3 LDGSTS.E.BYPASS.LTC128B.128 [R228+0xf100], [R4.64+0x80], !P6 ;  /* 0x0f10008004e43fae */ /* 0x0005e8000f101d46 */
[----:B------:R-:W0:Y:S01]  /*1b80*/  LDGDEPBAR ;  /* 0x00000000000079af */ /* 0x000e220000000000 */
[----:B------:R-:W-:-:S04]  /*1b90*/  DEPBAR.LE SB0, 0x1 ;  /* 0x000080400000791a */ /* 0x000fc80000000000 */
[----:B------:R-:W-:Y:S06]  /*1ba0*/  BAR.SYNC.DEFER_BLOCKING 0x0 ;  /* 0x0000000000007b1d */ /* 0x000fec0000010000 */
[----:B------:R-:W-:Y:S04]  /*1bb0*/  LDSM.16.M88.4 R136, [R224] ;  /* 0x00000000e088783b */ /* 0x000fe80000000200 */
[----:B------:R-:W-:Y:S04]  /*1bc0*/  LDSM.16.M88.4 R140, [R225] ;  /* 0x00000000e18c783b */ /* 0x000fe80000000200 */
[----:B------:R-:W-:Y:S04]  /*1bd0*/  LDSM.16.M88.4 R164, [R227] ;  /* 0x00000000e3a4783b */ /* 0x000fe80000000200 */
[----:B------:R-:W-:Y:S04]  /*1be0*/  LDSM.16.M88.4 R172, [R226] ;  /* 0x00000000e2ac783b */ /* 0x000fe80000000200 */
[----:B------:R-:W-:Y:S04]  /*1bf0*/  LDSM.16.M88.4 R176, [R224+0x4000] ;  /* 0x00400000e0b0783b */ /* 0x000fe80000000200 */
[----:B------:R-:W-:Y:S04]  /*1c00*/  LDSM.16.M88.4 R180, [R225+0x4000] ;  /* 0x00400000e1b4783b */ /* 0x000fe80000000200 */
[----:B------:R-:W-:Y:S04]  /*1c10*/  LDSM.16.M88.4 R184, [R227+0x4000] ;  /* 0x00400000e3b8783b */ /* 0x000fe80000000200 */
[----:B------:R-:W-:Y:S04]  /*1c20*/  LDSM.16.M88.4 R188, [R226+0x4000] ;  /* 0x00400000e2bc783b */ /* 0x000fe80000000200 */
[----:B------:R-:W-:Y:S06]  /*1c30*/  BAR.SYNC.DEFER_BLOCKING 0x0 ;  /* 0x0000000000007b1d */ /* 0x000fec0000010000 */
[----:B------:R-:W-:-:S04]  /*1c40*/  DEPBAR.LE SB0, 0x0 ;  /* 0x000080000000791a */ /* 0x000fc80000000000 */
[----:B------:R-:W-:Y:S06]  /*1c50*/  BAR.SYNC.DEFER_BLOCKING 0x0 ;  /* 0x0000000000007b1d */ /* 0x000fec0000010000 */
[----:B-1----:R-:W1:Y:S04]  /*1c60*/  LDSM.16.M88.4 R8, [R201+0x800] ;  /* 0x00080000c908783b */ /* 0x002e680000000200 */
[----:B------:R-:W3:Y:S04]  /*1c70*/  LDSM.16.M88.4 R20, [R201+0x1800] ;  /* 0x00180000c914783b */ /* 0x000ee80000000200 */
[----:B------:R-:W4:Y:S04]  /*1c80*/  LDSM.16.M88.4 R12, [R201] ;  /* 0x00000000c90c783b */ /* 0x000f280000000200 */
[----:B--2---:R-:W2:Y:S04]  /*1c90*/  LDSM.16.M88.4 R4, [R201+0x1000] ;  /* 0x00100000c904783b */ /* 0x004ea80000000200 */
[----:B------:R-:W5:Y:S04]  /*1ca0*/  LDSM.16.M88.4 R56, [R201+0x2000] ;  /* 0x00200000c938783b */ /* 0x000f680000000200 */
[----:B------:R-:W2:Y:S04]  /*1cb0*/  LDSM.16.M88.4 R32, [R220] ;  /* 0x00000000dc20783b */ /* 0x000ea80000000200 */
[----:B------:R-:W2:Y:S04]  /*1cc0*/  LDSM.16.M88.4 R44, [R222] ;  /* 0x00000000de2c783b */ /* 0x000ea80000000200 */
[----:B------:R-:W2:Y:S04]  /*1cd0*/  LDSM.16.M88.4 R64, [R219] ;  /* 0x00000000db40783b */ /* 0x000ea80000000200 */
[----:B------:R-:W2:Y:S04]  /*1ce0*/  LDSM.16.M88.4 R48, [R207] ;  /* 0x00000000cf30783b */ /* 0x000ea80000000200 */
[----:B------:R-:W2:Y:S01]  /*1cf0*/  LDSM.16.M88.4 R40, [R221] ;  /* 0x00000000dd28783b */ /* 0x000ea20000000200 */
[C---:B-1----:R-:W-:Y:S03]  /*1d00*/  HMMA.16816.F32.BF16 R36, R136.reuse, R8, RZ ;  /* 0x000000088824723c */ /* 0x042fe600000418ff */
[----:B------:R-:W1:Y:S05]  /*1d10*/  LDSM.16.M88.4 R68, [R201+0x2800] ;  /* 0x00280000c944783b */ /* 0x000e6a0000000200 */
[C---:B------:R-:W-:Y:S08]  /*1d20*/  HMMA.16816.F32.BF16 R28, R136.reuse, R10, RZ ;  /* 0x0000000a881c723c */ /* 0x040ff000000418ff */
[C---:B---3--:R-:W-:Y:S08]  /*1d30*/  HMMA.16816.F32.BF16 R8, R136.reuse, R20, RZ ;  /* 0x000000148808723c */ /* 0x048ff000000418ff */
[C---:B----4-:R-:W-:Y:S08]  /*1d40*/  HMMA.16816.F32.BF16 R60, R136.reuse, R12, RZ ;  /* 0x0000000c883c723c */ /* 0x050ff000000418ff */
[C---:B------:R-:W-:Y:S08]  /*1d50*/  HMMA.16816.F32.BF16 R52, R136.reuse, R14, RZ ;  /* 0x0000000e8834723c */ /* 0x040ff000000418ff */
[C---:B--2---:R-:W-:Y:S08]  /*1d60*/  HMMA.16816.F32.BF16 R16, R136.reuse, R4, RZ ;  /* 0x000000048810723c */ /* 0x044ff000000418ff */
[C---:B------:R-:W-:Y:S08]  /*1d70*/  HMMA.16816.F32.BF16 R12, R136.reuse, R6, RZ ;  /* 0x00000006880c723c */ /* 0x040ff000000418ff */
[C---:B------:R-:W-:Y:S08]  /*1d80*/  HMMA.16816.F32.BF16 R4, R136.reuse, R22, RZ ;  /* 0x000000168804723c */ /* 0x040ff000000418ff */
[----:B-----5:R-:W-:Y:S08]  /*1d90*/  HMMA.16816.F32.BF16 R20, R136, R56, RZ ;  /* 0x000000388814723c */ /* 0x020ff000000418ff */
[----:B------:R-:W-:Y:S01]  /*1da0*/  HMMA.16816.F32.BF16 R76, R140, R32, R8 ;  /* 0x000000208c4c723c */ /* 0x000fe20000041808 */
[----:B------:R-:W-:-:S07]  /*1db0*/  IMAD R2, R24, c[0x0][0x208], RZ ;  /* 0x0000820018027a24 */ /* 0x000fce00078e02ff */
[----:B------:R-:W-:Y:S01]  /*1dc0*/  HMMA.16816.F32.BF16 R8, R136, R58, RZ ;  /* 0x0000003a8808723c */ /* 0x000fe200000418ff */
[----:B------:R-:W-:Y:S02]  /*1dd0*/  IMAD R2, R0, c[0x0][0x20c], R2 ;  /* 0x0000830000027a24 */ /* 0x000fe400078e0202 */
[----:B------:R-:W-:-:S05]  /*1de0*/  IMAD.MOV.U32 R147, RZ, RZ, -0x80 ;  /* 0xffffff80ff937424 */ /* 0x000fca00078e00ff */
[----:B------:R-:W-:Y:S01]  /*1df0*/  HMMA.16816.F32.BF16 R80, R140, R34, R4 ;  /* 0x000000228c50723c */ /* 0x000fe20000041804 */
[----:B------:R-:W-:Y:S01]  /*1e00*/  IMAD R144, R0, R147, c[0x0][0x1d0] ;  /* 0x0000740000907624 */ /* 0x000fe200078e0293 */
[----:B------:R-:W-:Y:S01]  /*1e10*/  ISETP.GE.AND P5, PT, R148, c[0x0][0x1d4], PT ;  /* 0x0000750094007a0c */ /* 0x000fe20003fa6270 */
[----:B------:R-:W-:Y:S04]  /*1e20*/  LDSM.16.M88.4 R32, [R217] ;  /* 0x00000000d920783b */ /* 0x000fe80000000200 */
[----:B------:R-:W-:-:S04]  /*1e30*/  IMAD.WIDE.U32 R4, R0, c[0x0][0x208], RZ ;  /* 0x0000820000047a25 */ /* 0x000fc800078e00ff */
[----:B------:R-:W-:Y:S01]  /*1e40*/  IMAD.IADD R2, R5, 0x1, R2 ;  /* 0x0000000105027824 */ /* 0x000fe200078e0202 */
[----:B------:R-:W-:Y:S01]  /*1e50*/  LEA R3, P0, R4, R26, 0x7 ;  /* 0x0000001a04037211 */ /* 0x000fe200078038ff */
[C---:B------:R-:W-:Y:S01]  /*1e60*/  HMMA.16816.F32.BF16 R104, R140.reuse, R44, R36 ;  /* 0x0000002c8c68723c */ /* 0x040fe20000041824 */
[----:B------:R-:W2:Y:S01]  /*1e70*/  LDSM.16.M88.4 R36, [R218] ;  /* 0x00000000da24783b */ /* 0x000ea20000000200 */
[----:B------:R-:W-:Y:S01]  /*1e80*/  IMAD.IADD R6, R144, 0x1, -R73 ;  /* 0x0000000190067824 */ /* 0x000fe200078e0a49 */
[----:B------:R-:W-:Y:S01]  /*1e90*/  LEA.HI.X R4, R4, R25, R2, 0x7, P0 ;  /* 0x0000001904047211 */ /* 0x000fe200000f3c02 */
[----:B------:R-:W-:Y:S01]  /*1ea0*/  IMAD.MOV.U32 R5, RZ, RZ, c[0x0][0x208] ;  /* 0x00008200ff057624 */ /* 0x000fe200078e00ff */
[----:B------:R-:W-:Y:S03]  /*1eb0*/  LDSM.16.M88.4 R24, [R201+0x3800] ;  /* 0x00380000c918783b */ /* 0x000fe60000000200 */
[----:B------:R-:W-:Y:S01]  /*1ec0*/  HMMA.16816.F32.BF16 R84, R140, R64, R20 ;  /* 0x000000408c54723c */ /* 0x000fe20000041814 */
[----:B------:R-:W3:Y:S01]  /*1ed0*/  LDSM.16.M88.4 R20, [R201+0x3000] ;  /* 0x00300000c914783b */ /* 0x000ee20000000200 */
[----:B------:R-:W-:Y:S01]  /*1ee0*/  IMAD.MOV.U32 R7, RZ, RZ, 0x6 ;  /* 0x00000006ff077424 */ /* 0x000fe200078e00ff */
[----:B------:R-:W-:-:S02]  /*1ef0*/  LEA R2, P0, R3, c[0x0][0x1f8], 0x1 ;  /* 0x00007e0003027a11 */ /* 0x000fc400078008ff */
[----:B------:R-:W-:-:S03]  /*1f00*/  ISETP.LT.OR P3, PT, R6, 0x1, P5 ;  /* 0x000000010600780c */ /* 0x000fc60002f61670 */
[----:B------:R-:W-:Y:S01]  /*1f10*/  HMMA.16816.F32.BF16 R88, R140, R66, R8 ;  /* 0x000000428c58723c */ /* 0x000fe20000041808 */
[C---:B------:R-:W-:Y:S02]  /*1f20*/  ISETP.LT.OR P2, PT, R6.reuse, 0x1, P6 ;  /* 0x000000010600780c */ /* 0x040fe40003741670 */
[----:B------:R-:W-:-:S04]  /*1f30*/  ISETP.LT.OR P1, PT, R6, 0x21, P5 ;  /* 0x000000210600780c */ /* 0x000fc80002f21670 */
[----:B------:R-:W-:Y:S01]  /*1f40*/  IMAD.SHL.U32 R10, R5, 0x40, RZ ;  /* 0x00000040050a7824 */ /* 0x000fe200078e00ff */
[----:B------:R-:W-:Y:S02]  /*1f50*/  LEA.HI.X R3, R3, c[0x0][0x1fc], R4, 0x1, P0 ;  /* 0x00007f0003037a11 */ /* 0x000fe400000f0c04 */
[----:B------:R-:W-:Y:S02]  /*1f60*/  SHF.L.U64.HI R7, R5, R7, c[0x0][0x20c] ;  /* 0x0000830005077619 */ /* 0x000fe40000010207 */
[----:B------:R-:W-:Y:S01]  /*1f70*/  IADD3 R8, P0, R10, R2, RZ ;  /* 0x000000020a087210 */ /* 0x000fe20007f1e0ff */
[----:B------:R-:W-:Y:S04]  /*1f80*/  HMMA.16816.F32.BF16 R108, R140, R48, R60 ;  /* 0x000000308c6c723c */ /* 0x000fe8000004183c */
[----:B------:R-:W-:Y:S01]  /*1f90*/  IMAD.X R9, R7, 0x1, R3, P0 ;  /* 0x0000000107097824 */ /* 0x000fe200000e0603 */
[----:B------:R-:W-:-:S03]  /*1fa0*/  IADD3 R4, P0, R8, R10, RZ ;  /* 0x0000000a08047210 */ /* 0x000fc60007f1e0ff */
[----:B------:R-:W-:Y:S02]  /*1fb0*/  HMMA.16816.F32.BF16 R92, R140, R42, R12 ;  /* 0x0000002a8c5c723c */ /* 0x000fe4000004180c */
[----:B------:R-:W-:-:S06]  /*1fc0*/  IMAD.X R5, R9, 0x1, R7, P0 ;  /* 0x0000000109057824 */ /* 0x000fcc00000e0607 */
[----:B------:R-:W-:Y:S01]  /*1fd0*/  HMMA.16816.F32.BF16 R60, R140, R40, R16 ;  /* 0x000000288c3c723c */ /* 0x000fe20000041810 */
[----:B------:R-:W4:Y:S04]  /*1fe0*/  LDSM.16.M88.4 R40, [R216] ;  /* 0x00000000d828783b */ /* 0x000f280000000200 */
[----:B------:R-:W-:Y:S01]  /*1ff0*/  @!PT LDS RZ, [RZ] ;  /* 0x00000000fffff984 */ /* 0x000fe20000000800 */
[----:B------:R-:W-:Y:S01]  /*2000*/  @!PT LDS RZ, [RZ] ;  /* 0x00000000fffff984 */ /* 0x000fe20000000800 */
[----:B------:R-:W-:Y:S01]  /*2010*/  @!PT LDS RZ, [RZ] ;  /* 0x00000000fffff984 */ /* 0x000fe20000000800 */
[----:B------:R5:W-:Y:S03]  /*2020*/  LDGSTS.E.BYPASS.LTC128B.128 [R228+0x100], [R2.64], !P3 ;  /* 0x0010000002e47fae */ /* 0x000be6000d901d46 */
[----:B-1----:R-:W-:Y:S01]  /*2030*/  HMMA.16816.F32.BF16 R12, R136, R68, RZ ;  /* 0x00000044880c723c */ /* 0x002fe200000418ff */
[----:B------:R5:W-:Y:S04]  /*2040*/  LDGSTS.E.BYPASS.LTC128B.128 [R228+0x4100], [R2.64+0x80], !P2 ;  /* 0x0410008002e47fae */ /* 0x000be8000d101d46 */
[----:B------:R1:W-:Y:S01]  /*2050*/  LDGSTS.E.BYPASS.LTC128B.128 [R228+0x1100], [R8.64], !P1 ;  /* 0x0110000008e47fae */ /* 0x0003e2000c901d46 */
[----:B------:R-:W-:-:S02]  /*2060*/  ISETP.LT.OR P3, PT, R6, 0x21, P6 ;  /* 0x000000210600780c */ /* 0x000fc40003761670 */
[----:B-1----:R-:W-:Y:S02]  /*2070*/  IADD3 R8, P2, P1, R10, 0x80, R2 ;  /* 0x000000800a087810 */ /* 0x002fe4000795e002 */
[----:B-----5:R-:W-:Y:S02]  /*2080*/  IADD3 R2, P0, R4, R10, RZ ;  /* 0x0000000a04027210 */ /* 0x020fe40007f1e0ff */
[----:B------:R-:W-:Y:S02]  /*2090*/  IADD3.X R9, R7, RZ, R3, P2, P1 ;  /* 0x000000ff07097210 */ /* 0x000fe400017e2403 */
[C---:B------:R-:W-:Y:S01]  /*20a0*/  ISETP.LT.OR P1, PT, R6.reuse, 0x41, P5 ;  /* 0x000000410600780c */ /* 0x040fe20002f21670 */
[----:B------:R-:W-:Y:S01]  /*20b0*/  IMAD.X R3, R5, 0x1, R7, P0 ;  /* 0x0000000105037824 */ /* 0x000fe200000e0607 */
[----:B------:R-:W-:-:S03]  /*20c0*/  ISETP.LT.OR P0, PT, R6, 0x41, P6 ;  /* 0x000000410600780c */ /* 0x000fc60003701670 */
[----:B------:R1:W-:Y:S05]  /*20d0*/  LDGSTS.E.BYPASS.LTC128B.128 [R228+0x5100], [R8.64], !P3 ;  /* 0x0510000008e47fae */ /* 0x0003ea000d901d46 */
[----:B--2---:R-:W-:Y:S01]  /*20e0*/  HMMA.16816.F32.BF16 R72, R140, R36, R12 ;  /* 0x000000248c48723c */ /* 0x004fe2000004180c */
[C---:B------:R-:W-:Y:S02]  /*20f0*/  ISETP.LT.OR P5, PT, R6.reuse, 0x61, P5 ;  /* 0x000000610600780c */ /* 0x040fe40002fa1670 */
[----:B------:R-:W-:-:S05]  /*2100*/  ISETP.LT.OR P2, PT, R6, 0x61, P6 ;  /* 0x000000610600780c */ /* 0x000fca0003741670 */
[----:B---3--:R-:W-:Y:S01]  /*2110*/  HMMA.16816.F32.BF16 R12, R136, R22, RZ ;  /* 0x00000016880c723c */ /* 0x008fe200000418ff */
[----:B------:R2:W-:Y:S04]  /*2120*/  LDGSTS.E.BYPASS.LTC128B.128 [R228+0x2100], [R4.64], !P1 ;  /* 0x0210000004e47fae */ /* 0x0005e8000c901d46 */
[----:B------:R2:W-:Y:S03]  /*2130*/  LDGSTS.E.BYPASS.LTC128B.128 [R228+0x6100], [R4.64+0x80], !P0 ;  /* 0x0610008004e47fae */ /* 0x0005e6000c101d46 */
[----:B------:R-:W-:Y:S01]  /*2140*/  HMMA.16816.F32.BF16 R100, R140, R50, R52 ;  /* 0x000000328c64723c */ /* 0x000fe20000041834 */
[----:B------:R3:W-:Y:S04]  /*2150*/  LDGSTS.E.BYPASS.LTC128B.128 [R228+0x3100], [R2.64], !P5 ;  /* 0x0310000002e47fae */ /* 0x0007e8000e901d46 */
[----:B------:R3:W-:Y:S03]  /*2160*/  LDGSTS.E.BYPASS.LTC128B.128 [R228+0x7100], [R2.64+0x80], !P2 ;  /* 0x0710008002e47fae */ /* 0x0007e6000d101d46 */
[C---:B------:R-:W-:Y:S01]  /*2170*/  HMMA.16816.F32.BF16 R16, R136.reuse, R20, RZ ;  /* 0x000000148810723c */ /* 0x040fe200000418ff */
[----:B------:R-:W-:Y:S04]  /*2180*/  LDSM.16.M88.4 R20, [R205] ;  /* 0x00000000cd14783b */ /* 0x000fe80000000200 */
[----:B------:R-:W-:Y:S03]  /*2190*/  LDSM.16.M88.4 R132, [R205+0x4000] ;  /* 0x00400000cd84783b */ /* 0x000fe60000000200 */
[C---:B-1----:R-:W-:Y:S01]  /*21a0*/  HMMA.16816.F32.BF16 R8, R136.reuse, R24, RZ ;  /* 0x000000188808723c */ /* 0x042fe200000418ff */
[----:B------:R-:W0:Y:S07]  /*21b0*/  LDGDEPBAR ;  /* 0x00000000000079af */ /* 0x000e2e0000000000 */
[----:B--2---:R-:W-:Y:S01]  /*21c0*/  HMMA.16816.F32.BF16 R4, R136, R26, RZ ;  /* 0x0000001a8804723c */ /* 0x004fe200000418ff */
[----:B------:R-:W1:Y:S07]  /*21d0*/  LDSM.16.M88.4 R24, [R205+0x800] ;  /* 0x00080000cd18783b */ /* 0x000e6e0000000200 */
[C---:B------:R-:W-:Y:S01]  /*21e0*/  HMMA.16816.F32.BF16 R52, R140.reuse, R34, R12 ;  /* 0x000000228c34723c */ /* 0x040fe2000004180c */
[----:B------:R-:W2:Y:S07]  /*21f0*/  LDSM.16.M88.4 R12, [R205+0x1800] ;  /* 0x00180000cd0c783b */ /* 0x000eae0000000200 */
[C---:B----4-:R-:W-:Y:S01]  /*2200*/  HMMA.16816.F32.BF16 R48, R140.reuse, R40, R8 ;  /* 0x000000288c30723c */ /* 0x050fe20000041808 */
[----:B------:R-:W-:Y:S07]  /*2210*/  LDSM.16.M88.4 R8, [R205+0x2800] ;  /* 0x00280000cd08783b */ /* 0x000fee0000000200 */
[C---:B------:R-:W-:Y:S01]  /*2220*/  HMMA.16816.F32.BF16 R40, R140.reuse, R42, R4 ;  /* 0x0000002a8c28723c */ /* 0x040fe20000041804 */
[----:B------:R-:W4:Y:S07]  /*2230*/  LDSM.16.M88.4 R4, [R205+0x2000] ;  /* 0x00200000cd04783b */ /* 0x000f2e0000000200 */
[----:B------:R-:W-:Y:S01]  /*2240*/  HMMA.16816.F32.BF16 R96, R140, R46, R28 ;  /* 0x0000002e8c60723c */ /* 0x000fe2000004181c */
[----:B------:R-:W5:Y:S07]  /*2250*/  LDSM.16.M88.4 R44, [R205+0x1000] ;  /* 0x00100000cd2c783b */ /* 0x000f6e0000000200 */
[----:B------:R-:W-:Y:S08]  /*2260*/  HMMA.16816.F32.BF16 R28, R136, R70, RZ ;  /* 0x00000046881c723c */ /* 0x000ff000000418ff */
[----:B------:R-:W-:Y:S01]  /*2270*/  HMMA.16816.F32.BF16 R56, R140, R32, R16 ;  /* 0x000000208c38723c */ /* 0x000fe20000041810 */
[----:B------:R-:W2:Y:S07]  /*2280*/  LDSM.16.M88.4 R16, [R205+0x3800] ;  /* 0x00380000cd10783b */ /* 0x000eae0000000200 */
[----:B-1----:R-:W-:Y:S08]  /*2290*/  HMMA.16816.F32.BF16 R32, R164, R26, R96 ;  /* 0x0000001aa420723c */ /* 0x002ff00000041860 */
[----:B------:R-:W-:Y:S08]  /*22a0*/  HMMA.16816.F32.BF16 R64, R140, R38, R28 ;  /* 0x000000268c40723c */ /* 0x000ff0000004181c */
[C---:B------:R-:W-:Y:S08]  /*22b0*/  HMMA.16816.F32.BF16 R28, R164.reuse, R20, R108 ;  /* 0x00000014a41c723c */ /* 0x040ff0000004186c */
[C---:B------:R-:W-:Y:S01]  /*22c0*/  HMMA.16816.F32.BF16 R36, R164.reuse, R24, R104 ;  /* 0x00000018a424723c */ /* 0x040fe20000041868 */
[----:B------:R-:W1:Y:S07]  /*22d0*/  LDSM.16.M88.4 R24, [R205+0x3000] ;  /* 0x00300000cd18783b */ /* 0x000e6e0000000200 */
[C---:B------:R-:W-:Y:S08]  /*22e0*/  HMMA.16816.F32.BF16 R20, R164.reuse, R22, R100 ;  /* 0x00000016a414723c */ /* 0x040ff00000041864 */
[C---:B--2---:R-:W-:Y:S08]  /*22f0*/  HMMA.16816.F32.BF16 R76, R164.reuse, R12, R76 ;  /* 0x0000000ca44c723c */ /* 0x044ff0000004184c */
[C---:B------:R-:W-:Y:S01]  /*2300*/  HMMA.16816.F32.BF16 R80, R164.reuse, R14, R80 ;  /* 0x0000000ea450723c */ /* 0x040fe20000041850 */
[----:B------:R-:W2:Y:S07]  /*2310*/  LDSM.16.M88.4 R12, [R202] ;  /* 0x00000000ca0c783b */ /* 0x000eae0000000200 */
[C---:B----4-:R-:W-:Y:S08]  /*2320*/  HMMA.16816.F32.BF16 R84, R164.reuse, R4, R84 ;  /* 0x00000004a454723c */ /* 0x050ff00000041854 */
[C---:B------:R-:W-:Y:S01]  /*2330*/  HMMA.16816.F32.BF16 R100, R164.reuse, R6, R88 ;  /* 0x00000006a464723c */ /* 0x040fe20000041858 */
[----:B------:R-:W4:Y:S07]  /*2340*/  LDSM.16.M88.4 R4, [R202+0x800] ;  /* 0x00080000ca04783b */ /* 0x000f2e0000000200 */
[C---:B-----5:R-:W-:Y:S08]  /*2350*/  HMMA.16816.F32.BF16 R68, R164.reuse, R46, R92 ;  /* 0x0000002ea444723c */ /* 0x060ff0000004185c */
[C---:B------:R-:W-:Y:S08]  /*2360*/  HMMA.16816.F32.BF16 R92, R164.reuse, R8, R72 ;  /* 0x00000008a45c723c */ /* 0x040ff00000041848 */
[C---:B------:R-:W-:Y:S01]  /*2370*/  HMMA.16816.F32.BF16 R104, R164.reuse, R10, R64 ;  /* 0x0000000aa468723c */ /* 0x040fe20000041840 */
[----:B------:R-:W5:Y:S07]  /*2380*/  LDSM.16.M88.4 R8, [R202+0x1000] ;  /* 0x00100000ca08783b */ /* 0x000f6e0000000200 */
[C---:B------:R-:W-:Y:S08]  /*2390*/  HMMA.16816.F32.BF16 R88, R164.reuse, R16, R48 ;  /* 0x00000010a458723c */ /* 0x040ff00000041830 */
[C---:B------:R-:W-:Y:S01]  /*23a0*/  HMMA.16816.F32.BF16 R72, R164.reuse, R18, R40 ;  /* 0x00000012a448723c */ /* 0x040fe20000041828 */
[----:B------:R-:W3:Y:S07]  /*23b0*/  LDSM.16.M88.4 R16, [R202+0x2800] ;  /* 0x00280000ca10783b */ /* 0x000eee0000000200 */
[C---:B-1----:R-:W-:Y:S08]  /*23c0*/  HMMA.16816.F32.BF16 R108, R164.reuse, R24, R56 ;  /* 0x00000018a46c723c */ /* 0x042ff00000041838 */
[----:B------:R-:W-:Y:S08]  /*23d0*/  HMMA.16816.F32.BF16 R60, R164, R44, R60 ;  /* 0x0000002ca43c723c */ /* 0x000ff0000004183c */
[C---:B--2---:R-:W-:Y:S08]  /*23e0*/  HMMA.16816.F32.BF16 R64, R172.reuse, R12, R28 ;  /* 0x0000000cac40723c */ /* 0x044ff0000004181c */
[----:B------:R-:W-:Y:S01]  /*23f0*/  HMMA.16816.F32.BF16 R56, R172, R14, R20 ;  /* 0x0000000eac38723c */ /* 0x000fe20000041814 */
[----:B------:R-:W1:Y:S04]  /*2400*/  LDSM.16.M88.4 R12, [R202+0x3800] ;  /* 0x00380000ca0c783b */ /* 0x000e680000000200 */
[----:B------:R-:W-:Y:S03]  /*2410*/  LDSM.16.M88.4 R20, [R201+0x4800] ;  /* 0x00480000c914783b */ /* 0x000fe60000000200 */
[----:B------:R-:W-:Y:S01]  /*2420*/  HMMA.16816.F32.BF16 R96, R164, R26, R52 ;  /* 0x0000001aa460723c */ /* 0x000fe20000041834 */
[----:B------:R-:W2:Y:S04]  /*2430*/  LDSM.16.M88.4 R24, [R202+0x1800] ;  /* 0x00180000ca18783b */ /* 0x000ea80000000200 */
[----:B------:R-:W-:Y:S03]  /*2440*/  LDSM.16.M88.4 R52, [R202+0x2000] ;  /* 0x00200000ca34783b */ /* 0x000fe60000000200 */
[C---:B----4-:R-:W-:Y:S01]  /*2450*/  HMMA.16816.F32.BF16 R48, R172.reuse, R4, R36 ;  /* 0x00000004ac30723c */ /* 0x050fe20000041824 */
[----:B------:R-:W-:Y:S07]  /*2460*/  LDSM.16.M88.4 R36, [R201+0x4000] ;  /* 0x00400000c924783b */ /* 0x000fee0000000200 */
[C---:B------:R-:W-:Y:S01]  /*2470*/  HMMA.16816.F32.BF16 R44, R172.reuse, R6, R32 ;  /* 0x00000006ac2c723c */ /* 0x040fe20000041820 */
[----:B------:R-:W4:Y:S07]  /*2480*/  LDSM.16.M88.4 R4, [R202+0x3000] ;  /* 0x00300000ca04783b */ /* 0x000f2e0000000200 */
[C---:B-----5:R-:W-:Y:S01]  /*2490*/  HMMA.16816.F32.BF16 R40, R172.reuse, R8, R60 ;  /* 0x00000008ac28723c */ /* 0x060fe2000004183c */
[----:B------:R-:W-:Y:S07]  /*24a0*/  LDSM.16.M88.4 R60, [R215] ;  /* 0x00000000d73c783b */ /* 0x000fee0000000200 */
[C---:B------:R-:W-:Y:S01]  /*24b0*/  HMMA.16816.F32.BF16 R32, R172.reuse, R10, R68 ;  /* 0x0000000aac20723c */ /* 0x040fe20000041844 */
[----:B------:R-:W-:Y:S07]  /*24c0*/  LDSM.16.M88.4 R8, [R201+0x5800] ;  /* 0x00580000c908783b */ /* 0x000fee0000000200 */
[C---:B---3--:R-:W-:Y:S08]  /*24d0*/  HMMA.16816.F32.BF16 R92, R172.reuse, R16, R92 ;  /* 0x00000010ac5c723c */ /* 0x048ff0000004185c */
[C---:B------:R-:W-:Y:S01]  /*24e0*/  HMMA.16816.F32.BF16 R104, R172.reuse, R18, R104 ;  /* 0x00000012ac68723c */ /* 0x040fe20000041868 */
[----:B------:R-:W3:Y:S07]  /*24f0*/  LDSM.16.M88.4 R16, [R201+0x5000] ;  /* 0x00500000c910783b */ /* 0x000eee0000000200 */
[C---:B-1----:R-:W-:Y:S08]  /*2500*/  HMMA.16816.F32.BF16 R116, R172.reuse, R12, R88 ;  /* 0x0000000cac74723c */ /* 0x042ff00000041858 */
[C---:B------:R-:W-:Y:S01]  /*2510*/  HMMA.16816.F32.BF16 R112, R172.reuse, R14, R72 ;  /* 0x0000000eac70723c */ /* 0x040fe20000041848 */
[----:B------:R-:W1:Y:S07]  /*2520*/  LDSM.16.M88.4 R12, [R201+0x6800] ;  /* 0x00680000c90c783b */ /* 0x000e6e0000000200 */
[C---:B--2---:R-:W-:Y:S08]  /*2530*/  HMMA.16816.F32.BF16 R28, R172.reuse, R24, R76 ;  /* 0x00000018ac1c723c */ /* 0x044ff0000004184c */
[C---:B----4-:R-:W-:Y:S08]  /*2540*/  HMMA.16816.F32.BF16 R120, R172.reuse, R6, R96 ;  /* 0x00000006ac78723c */ /* 0x050ff00000041860 */
[----:B------:R-:W-:Y:S08]  /*2550*/  HMMA.16816.F32.BF16 R24, R172, R26, R80 ;  /* 0x0000001aac18723c */ /* 0x000ff00000041850 */
[----:B------:R-:W-:Y:S01]  /*2560*/  HMMA.16816.F32.BF16 R96, R176, R22, R44 ;  /* 0x00000016b060723c */ /* 0x000fe2000004182c */
[----:B------:R-:W2:Y:S07]  /*2570*/  LDSM.16.M88.4 R44, [R201+0x7000] ;  /* 0x00700000c92c783b */ /* 0x000eae0000000200 */
[C---:B------:R-:W-:Y:S01]  /*2580*/  HMMA.16816.F32.BF16 R124, R172.reuse, R4, R108 ;  /* 0x00000004ac7c723c */ /* 0x040fe2000004186c */
[----:B------:R-:W4:Y:S07]  /*2590*/  LDSM.16.M88.4 R4, [R201+0x6000] ;  /* 0x00600000c904783b */ /* 0x000f2e0000000200 */
[C---:B------:R-:W-:Y:S08]  /*25a0*/  HMMA.16816.F32.BF16 R68, R172.reuse, R52, R84 ;  /* 0x00000034ac44723c */ /* 0x040ff00000041854 */
[----:B------:R-:W-:Y:S01]  /*25b0*/  HMMA.16816.F32.BF16 R84, R172, R54, R100 ;  /* 0x00000036ac54723c */ /* 0x000fe20000041864 */
[----:B------:R-:W5:Y:S07]  /*25c0*/  LDSM.16.M88.4 R52, [R213] ;  /* 0x00000000d534783b */ /* 0x000f6e0000000200 */
[C---:B------:R-:W-:Y:S01]  /*25d0*/  HMMA.16816.F32.BF16 R72, R176.reuse, R36, R64 ;  /* 0x00000024b048723c */ /* 0x040fe20000041840 */
[----:B------:R-:W1:Y:S07]  /*25e0*/  LDSM.16.M88.4 R64, [R201+0x7800] ;  /* 0x00780000c940783b */ /* 0x000e6e0000000200 */
[C---:B------:R-:W-:Y:S01]  /*25f0*/  HMMA.16816.F32.BF16 R108, R176.reuse, R38, R56 ;  /* 0x00000026b06c723c */ /* 0x040fe20000041838 */
[----:B------:R-:W1:Y:S07]  /*2600*/  LDSM.16.M88.4 R56, [R214] ;  /* 0x00000000d638783b */ /* 0x000e6e0000000200 */
[C---:B------:R-:W-:Y:S08]  /*2610*/  HMMA.16816.F32.BF16 R100, R176.reuse, R20, R48 ;  /* 0x00000014b064723c */ /* 0x040ff00000041830 */
[C---:B---3--:R-:W-:Y:S01]  /*2620*/  HMMA.16816.F32.BF16 R88, R176.reuse, R16, R40 ;  /* 0x00000010b058723c */ /* 0x048fe20000041828 */
[----:B------:R-:W3:Y:S07]  /*2630*/  LDSM.16.M88.4 R40, [R212] ;  /* 0x00000000d428783b */ /* 0x000eee0000000200 */
[C---:B------:R-:W-:Y:S01]  /*2640*/  HMMA.16816.F32.BF16 R76, R176.reuse, R8, R28 ;  /* 0x00000008b04c723c */ /* 0x040fe2000004181c */
[----:B------:R-:W3:Y:S07]  /*2650*/  LDSM.16.M88.4 R28, [R210] ;  /* 0x00000000d21c783b */ /* 0x000eee0000000200 */
[C---:B------:R-:W-:Y:S01]  /*2660*/  HMMA.16816.F32.BF16 R48, R176.reuse, R10, R24 ;  /* 0x0000000ab030723c */ /* 0x040fe20000041818 */
[----:B------:R-:W3:Y:S07]  /*2670*/  LDSM.16.M88.4 R24, [R209] ;  /* 0x00000000d118783b */ /* 0x000eee0000000200 */
[C---:B------:R-:W-:Y:S01]  /*2680*/  HMMA.16816.F32.BF16 R80, R176.reuse, R18, R32 ;  /* 0x00000012b050723c */ /* 0x040fe20000041820 */
[----:B------:R-:W3:Y:S07]  /*2690*/  LDSM.16.M88.4 R32, [R211] ;  /* 0x00000000d320783b */ /* 0x000eee0000000200 */
[C---:B-1----:R-:W-:Y:S08]  /*26a0*/  HMMA.16816.F32.BF16 R16, R176.reuse, R12, R92 ;  /* 0x0000000cb010723c */ /* 0x042ff0000004185c */
[C---:B------:R-:W-:Y:S08]  /*26b0*/  HMMA.16816.F32.BF16 R12, R176.reuse, R14, R104 ;  /* 0x0000000eb00c723c */ /* 0x040ff00000041868 */
[C---:B--2---:R-:W-:Y:S08]  /*26c0*/  HMMA.16816.F32.BF16 R8, R176.reuse, R44, R124 ;  /* 0x0000002cb008723c */ /* 0x044ff0000004187c */
[C---:B----4-:R-:W-:Y:S01]  /*26d0*/  HMMA.16816.F32.BF16 R36, R176.reuse, R4, R68 ;  /* 0x00000004b024723c */ /* 0x050fe20000041844 */
[----:B------:R-:W1:Y:S07]  /*26e0*/  LDSM.16.M88.4 R68, [R208] ;  /* 0x00000000d044783b */ /* 0x000e6e0000000200 */
[----:B------:R-:W-:Y:S01]  /*26f0*/  HMMA.16816.F32.BF16 R20, R176, R6, R84 ;  /* 0x00000006b014723c */ /* 0x000fe20000041854 */
[----:B------:R-:W-:Y:S07]  /*2700*/  LDSM.16.M88.4 R84, [R205+0x5000] ;  /* 0x00500000cd54783b */ /* 0x000fee0000000200 */
[----:B-----5:R-:W-:Y:S01]  /*2710*/  HMMA.16816.F32.BF16 R128, R180, R54, R80 ;  /* 0x00000036b480723c */ /* 0x020fe20000041850 */
[----:B------:R-:W2:Y:S07]  /*2720*/  LDSM.16.M88.4 R80, [R205+0x4800] ;  /* 0x00480000cd50783b */ /* 0x000eae0000000200 */
[C---:B------:R-:W-:Y:S08]  /*2730*/  HMMA.16816.F32.BF16 R4, R176.reuse, R46, R120 ;  /* 0x0000002eb004723c */ /* 0x040ff00000041878 */
[C---:B------:R-:W-:Y:S08]  /*2740*/  HMMA.16816.F32.BF16 R44, R176.reuse, R64, R116 ;  /* 0x00000040b02c723c */ /* 0x040ff00000041874 */
[----:B------:R-:W-:Y:S08]  /*2750*/  HMMA.16816.F32.BF16 R64, R176, R66, R112 ;  /* 0x00000042b040723c */ /* 0x000ff00000041870 */
[C---:B------:R-:W-:Y:S08]  /*2760*/  HMMA.16816.F32.BF16 R116, R180.reuse, R56, R100 ;  /* 0x00000038b474723c */ /* 0x040ff00000041864 */
[C---:B------:R-:W-:Y:S01]  /*2770*/  HMMA.16816.F32.BF16 R104, R180.reuse, R58, R96 ;  /* 0x0000003ab468723c */ /* 0x040fe20000041860 */
[----:B------:R-:W-:Y:S07]  /*2780*/  LDSM.16.M88.4 R56, [R202+0x4800] ;  /* 0x00480000ca38783b */ /* 0x000fee0000000200 */
[C---:B---3--:R-:W-:Y:S08]  /*2790*/  HMMA.16816.F32.BF16 R124, R180.reuse, R40, R76 ;  /* 0x00000028b47c723c */ /* 0x048ff0000004184c */
[C---:B------:R-:W-:Y:S01]  /*27a0*/  HMMA.16816.F32.BF16 R100, R180.reuse, R28, R16 ;  /* 0x0000001cb464723c */ /* 0x040fe20000041810 */
[----:B------:R-:W3:Y:S07]  /*27b0*/  LDSM.16.M88.4 R16, [R205+0x6000] ;  /* 0x00600000cd10783b */ /* 0x000eee0000000200 */
[C---:B------:R-:W-:Y:S01]  /*27c0*/  HMMA.16816.F32.BF16 R96, R180.reuse, R30, R12 ;  /* 0x0000001eb460723c */ /* 0x040fe2000004180c */
[----:B------:R-:W4:Y:S04]  /*27d0*/  LDSM.16.M88.4 R12, [R205+0x6800] ;  /* 0x00680000cd0c783b */ /* 0x000f280000000200 */
[----:B------:R-:W-:Y:S03]  /*27e0*/  LDSM.16.M88.4 R28, [R205+0x7800] ;  /* 0x00780000cd1c783b */ /* 0x000fe60000000200 */
[C---:B------:R-:W-:Y:S01]  /*27f0*/  HMMA.16816.F32.BF16 R76, R180.reuse, R24, R8 ;  /* 0x00000018b44c723c */ /* 0x040fe20000041808 */
[----:B------:R-:W5:Y:S07]  /*2800*/  LDSM.16.M88.4 R8, [R205+0x7000] ;  /* 0x00700000cd08783b */ /* 0x000f6e0000000200 */
[C---:B------:R-:W-:Y:S08]  /*2810*/  HMMA.16816.F32.BF16 R72, R180.reuse, R60, R72 ;  /* 0x0000003cb448723c */ /* 0x040ff00000041848 */
[C---:B------:R-:W-:Y:S01]  /*2820*/  HMMA.16816.F32.BF16 R108, R180.reuse, R62, R108 ;  /* 0x0000003eb46c723c */ /* 0x040fe2000004186c */
[----:B------:R-:W-:Y:S07]  /*2830*/  LDSM.16.M88.4 R60, [R202+0x4000] ;  /* 0x00400000ca3c783b */ /* 0x000fee0000000200 */
[C---:B------:R-:W-:Y:S08]  /*2840*/  HMMA.16816.F32.BF16 R88, R180.reuse, R52, R88 ;  /* 0x00000034b458723c */ /* 0x040ff00000041858 */
[C---:B------:R-:W-:Y:S01]  /*2850*/  HMMA.16816.F32.BF16 R92, R180.reuse, R34, R20 ;  /* 0x00000022b45c723c */ /* 0x040fe20000041814 */
[----:B------:R-:W2:Y:S07]  /*2860*/  LDSM.16.M88.4 R20, [R205+0x5800] ;  /* 0x00580000cd14783b */ /* 0x000eae0000000200 */
[C---:B------:R-:W-:Y:S08]  /*2870*/  HMMA.16816.F32.BF16 R112, R180.reuse, R32, R36 ;  /* 0x00000020b470723c */ /* 0x040ff00000041824 */
[C---:B------:R-:W-:Y:S08]  /*2880*/  HMMA.16816.F32.BF16 R4, R180.reuse, R26, R4 ;  /* 0x0000001ab404723c */ /* 0x040ff00000041804 */
[C---:B------:R-:W-:Y:S08]  /*2890*/  HMMA.16816.F32.BF16 R120, R180.reuse, R42, R48 ;  /* 0x0000002ab478723c */ /* 0x040ff00000041830 */
[C---:B-1----:R-:W-:Y:S08]  /*28a0*/  HMMA.16816.F32.BF16 R24, R180.reuse, R68, R44 ;  /* 0x00000044b418723c */ /* 0x042ff0000004182c */
[----:B------:R-:W-:Y:S01]  /*28b0*/  HMMA.16816.F32.BF16 R32, R180, R70, R64 ;  /* 0x00000046b420723c */ /* 0x000fe20000041840 */
[----:B------:R-:W1:Y:S07]  /*28c0*/  LDSM.16.M88.4 R64, [R202+0x5000] ;  /* 0x00500000ca40783b */ /* 0x000e6e0000000200 */
[C---:B------:R-:W-:Y:S08]  /*28d0*/  HMMA.16816.F32.BF16 R52, R184.reuse, R132, R72 ;  /* 0x00000084b834723c */ /* 0x040ff00000041848 */
[C---:B------:R-:W-:Y:S01]  /*28e0*/  HMMA.16816.F32.BF16 R48, R184.reuse, R134, R108 ;  /* 0x00000086b830723c */ /* 0x040fe2000004186c */
[----:B------:R-:W-:Y:S07]  /*28f0*/  LDSM.16.M88.4 R132, [R202+0x7000] ;  /* 0x00700000ca84783b */ /* 0x000fee0000000200 */
[C---:B--2---:R-:W-:Y:S01]  /*2900*/  HMMA.16816.F32.BF16 R44, R184.reuse, R80, R116 ;  /* 0x00000050b82c723c */ /* 0x044fe20000041874 */
[----:B------:R-:W-:Y:S07]  /*2910*/  LDSM.16.M88.4 R116, [R202+0x6800] ;  /* 0x00680000ca74783b */ /* 0x000fee0000000200 */
[C---:B------:R-:W-:Y:S01]  /*2920*/  HMMA.16816.F32.BF16 R40, R184.reuse, R82, R104 ;  /* 0x00000052b828723c */ /* 0x040fe20000041868 */
[----:B------:R-:W-:Y:S07]  /*2930*/  LDSM.16.M88.4 R104, [R202+0x6000] ;  /* 0x00600000ca68783b */ /* 0x000fee0000000200 */
[C---:B------:R-:W-:Y:S01]  /*2940*/  HMMA.16816.F32.BF16 R36, R184.reuse, R84, R88 ;  /* 0x00000054b824723c */ /* 0x040fe20000041858 */
[----:B------:R-:W2:Y:S07]  /*2950*/  LDSM.16.M88.4 R88, [R202+0x5800] ;  /* 0x00580000ca58783b */ /* 0x000eae0000000200 */
[----:B------:R-:W-:Y:S01]  /*2960*/  HMMA.16816.F32.BF16 R68, R184, R86, R128 ;  /* 0x00000056b844723c */ /* 0x000fe20000041880 */
[----:B------:R-:W1:Y:S01]  /*2970*/  LDSM.16.M88.4 R128, [R202+0x7800] ;  /* 0x00780000ca80783b */ /* 0x000e620000000200 */
[----:B------:R-:W-:Y:S01]  /*2980*/  ISETP.GE.AND P0, PT, R168, 0x2, PT ;  /* 0x00000002a800780c */ /* 0x000fe20003f06270 */
[----:B------:R-:W-:-:S05]  /*2990*/  DEPBAR.LE SB0, 0x0 ;  /* 0x000080000000791a */ /* 0x000fca0000000000 */
[C---:B---3--:R-:W-:Y:S08]  /*29a0*/  HMMA.16816.F32.BF16 R84, R184.reuse, R16, R112 ;  /* 0x00000010b854723c */ /* 0x048ff00000041870 */
[C---:B------:R-:W-:Y:S08]  /*29b0*/  HMMA.16816.F32.BF16 R92, R184.reuse, R18, R92 ;  /* 0x00000012b85c723c */ /* 0x040ff0000004185c */
[C---:B----4-:R-:W-:Y:S08]  /*29c0*/  HMMA.16816.F32.BF16 R100, R184.reuse, R12, R100 ;  /* 0x0000000cb864723c */ /* 0x050ff00000041864 */
[C---:B------:R-:W-:Y:S08]  /*29d0*/  HMMA.16816.F32.BF16 R96, R184.reuse, R14, R96 ;  /* 0x0000000eb860723c */ /* 0x040ff00000041860 */
[C---:B-----5:R-:W-:Y:S08]  /*29e0*/  HMMA.16816.F32.BF16 R16, R184.reuse, R8, R76 ;  /* 0x00000008b810723c */ /* 0x060ff0000004184c */
[C---:B------:R-:W-:Y:S08]  /*29f0*/  HMMA.16816.F32.BF16 R12, R184.reuse, R10, R4 ;  /* 0x0000000ab80c723c */ /* 0x040ff00000041804 */
[C---:B------:R-:W-:Y:S08]  /*2a00*/  HMMA.16816.F32.BF16 R72, R184.reuse, R20, R124 ;  /* 0x00000014b848723c */ /* 0x040ff0000004187c */
[C---:B------:R-:W-:Y:S08]  /*2a10*/  HMMA.16816.F32.BF16 R80, R184.reuse, R22, R120 ;  /* 0x00000016b850723c */ /* 0x040ff00000041878 */
[C---:B------:R-:W-:Y:S08]  /*2a20*/  HMMA.16816.F32.BF16 R8, R184.reuse, R28, R24 ;  /* 0x0000001cb808723c */ /* 0x040ff00000041818 */
[----:B------:R-:W-:Y:S01]  /*2a30*/  HMMA.16816.F32.BF16 R4, R184, R30, R32 ;  /* 0x0000001eb804723c */ /* 0x000fe20000041820 */
[----:B------:R-:W-:Y:S07]  /*2a40*/  BSSY B0, `(.L_x_441) ;  /* 0x0000034000007945 */ /* 0x000fee0003800000 */
[C---:B------:R-:W-:Y:S08]  /*2a50*/  HMMA.16816.F32.BF16 R108, R188.reuse, R62, R48 ;  /* 0x0000003ebc6c723c */ /* 0x040ff00000041830 */
[C---:B------:R-:W-:Y:S08]  /*2a60*/  HMMA.16816.F32.BF16 R112, R188.reuse, R60, R52 ;  /* 0x0000003cbc70723c */ /* 0x040ff00000041834 */
[C---:B------:R-:W-:Y:S08]  /*2a70*/  HMMA.16816.F32.BF16 R48, R188.reuse, R56, R44 ;  /* 0x00000038bc30723c */ /* 0x040ff0000004182c */
[C---:B------:R-:W-:Y:S08]  /*2a80*/  HMMA.16816.F32.BF16 R76, R188.reuse, R58, R40 ;  /* 0x0000003abc4c723c */ /* 0x040ff00000041828 */
[C---:B-1----:R-:W-:Y:S08]  /*2a90*/  HMMA.16816.F32.BF16 R28, R188.reuse, R64, R36 ;  /* 0x00000040bc1c723c */ /* 0x042ff00000041824 */
        /* <DEDUP_REMOVED lines=10> */
[----:B------:R-:W-:Y:S01]  /*2b40*/  HMMA.16816.F32.BF16 R64, R188, R130, R4 ;  /* 0x00000082bc40723c */ /* 0x000fe20000041804 */
[----:B------:R-:W-:Y:S06]  /*2b50*/  BAR.SYNC.DEFER_BLOCKING 0x0 ;  /* 0x0000000000007b1d */ /* 0x000fec0000010000 */
[----:B------:R-:W-:Y:S01]  /*2b60*/  @!UPT UIADD3 URZ, URZ, URZ, URZ ;  /* 0x0000003f3f3ff290 */ /* 0x000fe2000fffe03f */
[----:B------:R-:W-:Y:S11]  /*2b70*/  @!P0 BRA `(.L_x_442) ;  /* 0x0000020000008947 */ /* 0x000ff60003800000 */
[----:B------:R-:W-:Y:S01]  /*2b80*/  IADD3 R2, R168, -0x2, RZ ;  /* 0xfffffffea8027810 */ /* 0x000fe20007ffe0ff */
[C---:B------:R-:W-:Y:S01]  /*2b90*/  IMAD.SHL.U32 R8, R145.reuse, 0x40, RZ ;  /* 0x0000004091087824 */ /* 0x040fe200078e00ff */
[----:B------:R-:W-:-:S02]  /*2ba0*/  SHF.L.U64.HI R9, R145, 0x6, R146 ;  /* 0x0000000691097819 */ /* 0x000fc40000010292 */
[----:B------:R-:W-:Y:S01]  /*2bb0*/  SHF.R.S32.HI R3, RZ, 0x1f, R2 ;  /* 0x0000001fff037819 */ /* 0x000fe20000011402 */
[----:B------:R-:W-:-:S04]  /*2bc0*/  IMAD.WIDE.U32 R4, R2, c[0x0][0x1e0], RZ ;  /* 0x0000780002047a25 */ /* 0x000fc800078e00ff */
[----:B------:R-:W-:-:S04]  /*2bd0*/  IMAD R3, R3, c[0x0][0x1e0], RZ ;  /* 0x0000780003037a24 */ /* 0x000fc800078e02ff */
[----:B------:R-:W-:Y:S01]  /*2be0*/  IMAD R2, R2, c[0x0][0x1e4], R3 ;  /* 0x0000790002027a24 */ /* 0x000fe200078e0203 */
[----:B------:R-:W-:-:S03]  /*2bf0*/  LEA R3, P0, R4, R154, 0x7 ;  /* 0x0000009a04037211 */ /* 0x000fc600078038ff */
[----:B------:R-:W-:Y:S01]  /*2c00*/  IMAD.IADD R5, R5, 0x1, R2 ;  /* 0x0000000105057824 */ /* 0x000fe200078e0202 */
[----:B------:R-:W-:-:S04]  /*2c10*/  LEA R2, P2, R3, c[0x0][0x1c8], 0x1 ;  /* 0x0000720003027a11 */ /* 0x000fc800078408ff */
[----:B------:R-:W-:Y:S02]  /*2c20*/  LEA.HI.X R5, R4, R150, R5, 0x7, P0 ;  /* 0x0000009604057211 */ /* 0x000fe400000f3c05 */
[----:B------:R-:W-:Y:S02]  /*2c30*/  ISETP.GE.AND P0, PT, R148, c[0x0][0x1d4], PT ;  /* 0x0000750094007a0c */ /* 0x000fe40003f06270 */
[----:B------:R-:W-:Y:S02]  /*2c40*/  IADD3 R6, P1, R8, R2, RZ ;  /* 0x0000000208067210 */ /* 0x000fe40007f3e0ff */
[----:B------:R-:W-:Y:S02]  /*2c50*/  LEA.HI.X R3, R3, c[0x0][0x1cc], R5, 0x1, P2 ;  /* 0x0000730003037a11 */ /* 0x000fe400010f0c05 */
[-C--:B------:R-:W-:Y:S02]  /*2c60*/  IADD3 R4, P2, R6, R8.reuse, RZ ;  /* 0x0000000806047210 */ /* 0x080fe40007f5e0ff */
[----:B------:R-:W-:Y:S01]  /*2c70*/  IADD3 R10, P5, P3, R8, 0x80, R2 ;  /* 0x00000080080a7810 */ /* 0x000fe20007bbe002 */
[----:B------:R-:W-:Y:S01]  /*2c80*/  IMAD.X R7, R9, 0x1, R3, P1 ;  /* 0x0000000109077824 */ /* 0x000fe200008e0603 */
[----:B------:R-:W-:-:S02]  /*2c90*/  IADD3 R8, P1, R4, R8, RZ ;  /* 0x0000000804087210 */ /* 0x000fc40007f3e0ff */
[----:B------:R-:W-:Y:S01]  /*2ca0*/  IADD3.X R11, R9, RZ, R3, P5, P3 ;  /* 0x000000ff090b7210 */ /* 0x000fe20002fe6403 */
[--C-:B------:R-:W-:Y:S01]  /*2cb0*/  IMAD.X R5, R7, 0x1, R9.reuse, P2 ;  /* 0x0000000107057824 */ /* 0x100fe200010e0609 */
[----:B------:R-:W-:Y:S01]  /*2cc0*/  @!PT LDS RZ, [RZ] ;  /* 0x00000000fffff984 */ /* 0x000fe20000000800 */
[----:B------:R-:W-:Y:S01]  /*2cd0*/  @!PT LDS RZ, [RZ] ;  /* 0x00000000fffff984 */ /* 0x000fe20000000800 */
[----:B------:R-:W-:Y:S01]  /*2ce0*/  @!PT LDS RZ, [RZ] ;  /* 0x00000000fffff984 */ /* 0x000fe20000000800 */
[----:B------:R1:W-:Y:S03]  /*2cf0*/  LDGSTS.E.BYPASS.LTC128B.128 [R228+0x8100], [R2.64], !P0 ;  /* 0x0810000002e47fae */ /* 0x0003e6000c101d46 */
[----:B------:R-:W-:Y:S01]  /*2d00*/  IMAD.X R9, R5, 0x1, R9, P1 ;  /* 0x0000000105097824 */ /* 0x000fe200008e0609 */
[----:B------:R1:W-:Y:S04]  /*2d10*/  LDGSTS.E.BYPASS.LTC128B.128 [R228+0xc100], [R2.64+0x80], !P6 ;  /* 0x0c10008002e47fae */ /* 0x0003e8000f101d46 */
[----:B------:R1:W-:Y:S04]  /*2d20*/  LDGSTS.E.BYPASS.LTC128B.128 [R228+0x9100], [R6.64], !P0 ;  /* 0x0910000006e47fae */ /* 0x0003e8000c101d46 */
[----:B------:R1:W-:Y:S04]  /*2d30*/  LDGSTS.E.BYPASS.LTC128B.128 [R228+0xd100], [R10.64], !P6 ;  /* 0x0d1000000ae47fae */ /* 0x0003e8000f101d46 */
[----:B------:R1:W-:Y:S04]  /*2d40*/  LDGSTS.E.BYPASS.LTC128B.128 [R228+0xa100], [R4.64], !P0 ;  /* 0x0a10000004e47fae */ /* 0x0003e8000c101d46 */
[----:B------:R1:W-:Y:S04]  /*2d50*/  LDGSTS.E.BYPASS.LTC128B.128 [R228+0xe100], [R4.64+0x80], !P6 ;  /* 0x0e10008004e47fae */ /* 0x0003e8000f101d46 */
[----:B------:R1:W-:Y:S04]  /*2d60*/  LDGSTS.E.BYPASS.LTC128B.128 [R228+0xb100], [R8.64], !P0 ;  /* 0x0b10000008e47fae */ /* 0x0003e8000c101d46 */
[----:B------:R1:W-:Y:S02]  /*2d70*/  LDGSTS.E.BYPASS.LTC128B.128 [R228+0xf100], [R8.64+0x80], !P6 ;  /* 0x0f10008008e47fae */ /* 0x0003e4000f101d46 */
.L_x_442:
[----:B------:R-:W-:Y:S05]  /*2d80*/  BSYNC B0 ;  /* 0x0000000000007941 */ /* 0x000fea0003800000 */
.L_x_441:
[----:B-1----:R-:W2:Y:S04]  /*2d90*/  LDL R2, [R1+0x40] ;  /* 0x0000400001027983 */ /* 0x002ea80000100800 */
[----:B------:R-:W3:Y:S01]  /*2da0*/  LDL R6, [R1+0x44] ;  /* 0x0000440001067983 */ /* 0x000ee20000100800 */
[----:B------:R-:W-:-:S03]  /*2db0*/  IMAD R0, R0, R147, 0x1 ;  /* 0x0000000100007424 */ /* 0x000fc600078e0293 */
[----:B------:R-:W0:Y:S01]  /*2dc0*/  LDGDEPBAR ;  /* 0x00000000000079af */ /* 0x000e220000000000 */
[----:B--2---:R-:W-:-:S04]  /*2dd0*/  IMAD.IADD R2, R2, 0x1, R153 ;  /* 0x0000000102027824 */ /* 0x004fc800078e0299 */
[----:B------:R-:W-:Y:S01]  /*2de0*/  @P4 IMAD.HI.U32 R3, R2, c[0x0][0x2c8], RZ ;  /* 0x0000b20002034a27 */ /* 0x000fe200078e00ff */
[----:B---3--:R-:W-:-:S04]  /*2df0*/  IADD3 R0, -R6, c[0x0][0x1d0], R0 ;  /* 0x0000740006007a10 */ /* 0x008fc80007ffe100 */
[----:B------:R-:W-:Y:S01]  /*2e00*/  @P4 SHF.R.U32.HI R2, RZ, c[0x0][0x2cc], R3 ;  /* 0x0000b300ff024a19 */ /* 0x000fe20000011603 */
[----:B------:R-:W-:Y:S01]  /*2e10*/  IMAD.IADD R3, R144, 0x1, -R6 ;  /* 0x0000000190037824 */ /* 0x000fe200078e0a06 */
[----:B------:R-:W-:-:S03]  /*2e20*/  IADD3 R0, R0, -c[0x0][0x168], RZ ;  /* 0x80005a0000007a10 */ /* 0x000fc60007ffe0ff */
[----:B------:R-:W1:Y:S04]  /*2e30*/  SHFL.IDX PT, R5, R2, RZ, 0x1c1f ;  /* 0x001c1fff02057589 */ /* 0x000e6800000e0000 */
[----:B------:R1:W2:Y:S02]  /*2e40*/  SHFL.IDX PT, R4, R2, 0x1, 0x1c1f ;  /* 0x003c1f0002047f89 */ /* 0x0002a400000e0000 */
[C---:B-1----:R-:W-:Y:S02]  /*2e50*/  IMAD.IADD R2, R0.reuse, 0x1, R5 ;  /* 0x0000000100027824 */ /* 0x042fe400078e0205 */
[----:B--2---:R-:W-:-:S03]  /*2e60*/  IMAD.IADD R0, R0, 0x1, R4 ;  /* 0x0000000100007824 */ /* 0x004fc600078e0204 */
[C---:B------:R-:W-:Y:S02]  /*2e70*/  IMNMX R2, R3.reuse, R2, PT ;  /* 0x0000000203027217 */ /* 0x040fe40003800200 */
[----:B------:R-:W-:Y:S02]  /*2e80*/  IMNMX R0, R3, R0, PT ;  /* 0x0000000003007217 */ /* 0x000fe40003800200 */
[C---:B------:R-:W-:Y:S02]  /*2e90*/  ISETP.GT.AND P3, PT, R2.reuse, RZ, PT ;  /* 0x000000ff0200720c */ /* 0x040fe40003f64270 */
[----:B------:R-:W-:Y:S02]  /*2ea0*/  ISETP.GT.AND P2, PT, R2, 0x1, PT ;  /* 0x000000010200780c */ /* 0x000fe40003f44270 */
[----:B------:R-:W-:Y:S02]  /*2eb0*/  FSEL R5, R112, -INF , P3 ;  /* 0xff80000070057808 */ /* 0x000fe40001800000 */
[----:B------:R-:W-:-:S02]  /*2ec0*/  FSEL R6, R113, -INF , P2 ;  /* 0xff80000071067808 */ /* 0x000fc40001000000 */
[C---:B------:R-:W-:Y:S02]  /*2ed0*/  ISETP.GT.AND P3, PT, R2.reuse, 0x8, PT ;  /* 0x000000080200780c */ /* 0x040fe40003f64270 */
[----:B------:R-:W-:Y:S02]  /*2ee0*/  ISETP.GT.AND P2, PT, R2, 0x9, PT ;  /* 0x000000090200780c */ /* 0x000fe40003f44270 */
[----:B------:R-:W-:Y:S02]  /*2ef0*/  FSEL R7, R108, -INF , P3 ;  /* 0xff8000006c077808 */ /* 0x000fe40001800000 */
[----:B------:R-:W-:Y:S02]  /*2f00*/  FMNMX.FTZ R3, R5, R6, !PT ;  /* 0x0000000605037209 */ /* 0x000fe40007810000 */
[----:B------:R-:W-:Y:S02]  /*2f10*/  FSEL R8, R109, -INF , P2 ;  /* 0xff8000006d087808 */ /* 0x000fe40001000000 */
[----:B------:R-:W-:-:S02]  /*2f20*/  ISETP.GT.AND P3, PT, R2, 0x10, PT ;  /* 0x000000100200780c */ /* 0x000fc40003f64270 */
[----:B------:R-:W-:Y:S02]  /*2f30*/  FMNMX.FTZ R3, R7, R3, !PT ;  /* 0x0000000307037209 */ /* 0x000fe40007810000 */
[----:B------:R-:W-:Y:S02]  /*2f40*/  ISETP.GT.AND P1, PT, R0, RZ, PT ;  /* 0x000000ff0000720c */ /* 0x000fe40003f24270 */
[----:B------:R-:W-:Y:S02]  /*2f50*/  ISETP.GT.AND P2, PT, R2, 0x11, PT ;  /* 0x000000110200780c */ /* 0x000fe40003f44270 */
[----:B------:R-:W-:Y:S02]  /*2f60*/  FSEL R36, R48, -INF , P3 ;  /* 0xff80000030247808 */ /* 0x000fe40001800000 */
[----:B------:R-:W-:Y:S02]  /*2f70*/  FMNMX.FTZ R3, R8, R3, !PT ;  /* 0x0000000308037209 */ /* 0x000fe40007810000 */
[----:B------:R-:W-:-:S02]  /*2f80*/  ISETP.GT.AND P0, PT, R0, 0x1, PT ;  /* 0x000000010000780c */ /* 0x000fc40003f04270 */
[----:B------:R-:W-:Y:S02]  /*2f90*/  FSEL R9, R114, -INF , P1 ;  /* 0xff80000072097808 */ /* 0x000fe40000800000 */
[----:B------:R-:W-:Y:S02]  /*2fa0*/  FSEL R37, R49, -INF , P2 ;  /* 0xff80000031257808 */ /* 0x000fe40001000000 */
[----:B------:R-:W-:Y:S02]  /*2fb0*/  ISETP.GT.AND P3, PT, R2, 0x18, PT ;  /* 0x000000180200780c */ /* 0x000fe40003f64270 */
[----:B------:R-:W-:Y:S02]  /*2fc0*/  FMNMX.FTZ R3, R36, R3, !PT ;  /* 0x0000000324037209 */ /* 0x000fe40007810000 */
[----:B------:R-:W-:Y:S02]  /*2fd0*/  FSEL R16, R115, -INF , P0 ;  /* 0xff80000073107808 */ /* 0x000fe40000000000 */
[----:B------:R-:W-:-:S02]  /*2fe0*/  ISETP.GT.AND P1, PT, R0, 0x8, PT ;  /* 0x000000080000780c */ /* 0x000fc40003f24270 */
[----:B------:R-:W-:Y:S02]  /*2ff0*/  ISETP.GT.AND P2, PT, R2, 0x19, PT ;  /* 0x000000190200780c */ /* 0x000fe40003f44270 */
[----:B------:R-:W-:Y:S02]  /*3000*/  FSEL R38, R76, -INF , P3 ;  /* 0xff8000004c267808 */ /* 0x000fe40001800000 */
[----:B------:R-:W-:Y:S02]  /*3010*/  FMNMX.FTZ R3, R37, R3, !PT ;  /* 0x0000000325037209 */ /* 0x000fe40007810000 */
[----:B------:R-:W-:Y:S02]  /*3020*/  ISETP.GT.AND P0, PT, R0, 0x9, PT ;  /* 0x000000090000780c */ /* 0x000fe40003f04270 */
[----:B------:R-:W-:Y:S02]  /*3030*/  FSEL R17, R110, -INF , P1 ;  /* 0xff8000006e117808 */ /* 0x000fe40000800000 */
[----:B------:R-:W-:-:S02]  /*3040*/  FMNMX.FTZ R4, R9, R16, !PT ;  /* 0x0000001009047209 */ /* 0x000fc40007810000 */
[----:B------:R-:W-:Y:S02]  /*3050*/  FSEL R39, R77, -INF , P2 ;  /* 0xff8000004d277808 */ /* 0x000fe40001000000 */
[----:B------:R-:W-:Y:S02]  /*3060*/  ISETP.GT.AND P3, PT, R2, 0x20, PT ;  /* 0x000000200200780c */ /* 0x000fe40003f64270 */
[----:B------:R-:W-:Y:S02]  /*3070*/  FMNMX.FTZ R3, R38, R3, !PT ;  /* 0x0000000326037209 */ /* 0x000fe40007810000 */
[----:B------:R-:W-:Y:S02]  /*3080*/  FSEL R18, R111, -INF , P0 ;  /* 0xff8000006f127808 */ /* 0x000fe40000000000 */
[----:B------:R-:W-:Y:S02]  /*3090*/  ISETP.GT.AND P1, PT, R0, 0x10, PT ;  /* 0x000000100000780c */ /* 0x000fe40003f24270 */
[----:B------:R-:W-:-:S02]  /*30a0*/  FMNMX.FTZ R4, R17, R4, !PT ;  /* 0x0000000411047209 */ /* 0x000fc40007810000 */
        /* <DEDUP_REMOVED lines=34> */
[----:B------:R-:W-:Y:S01]  /*32d0*/  ISETP.GT.AND P1, PT, R0, 0x28, PT ;  /* 0x000000280000780c */ /* 0x000fe20003f24270 */
[----:B------:R-:W-:Y:S01]  /*32e0*/  LDSM.16.MT88.4 R28, [R200+0x4000] ;  /* 0x00400000c81c783b */ /* 0x000fe20000004200 */
        /* <DEDUP_REMOVED lines=38> */
[----:B------:R-:W-:Y:S01]  /*3550*/  LDSM.16.MT88.4 R32, [R223] ;  /* 0x00000000df20783b */ /* 0x000fe20000004200 */
[----:B------:R-:W-:-:S02]  /*3560*/  FMNMX.FTZ R4, R127, R4, !PT ;  /* 0x000000047f047209 */ /* 0x000fc40007810000 */
[----:B------:R-:W-:Y:S02]  /*3570*/  ISETP.GT.AND P2, PT, R2, 0x51, PT ;  /* 0x000000510200780c */ /* 0x000fe40003f44270 */
[----:B------:R-:W-:Y:S02]  /*3580*/  FSEL R149, R52, -INF , P3 ;  /* 0xff80000034957808 */ /* 0x000fe40001800000 */
[----:B------:R-:W-:Y:S02]  /*3590*/  FMNMX.FTZ R3, R130, R3, !PT ;  /* 0x0000000382037209 */ /* 0x000fe40007810000 */
[----:B------:R-:W-:Y:S02]  /*35a0*/  ISETP.GT.AND P0, PT, R0, 0x41, PT ;  /* 0x000000410000780c */ /* 0x000fe40003f04270 */
[----:B------:R-:W-:Y:S02]  /*35b0*/  FSEL R135, R42, -INF , P1 ;  /* 0xff8000002a877808 */ /* 0x000fe40000800000 */
[----:B------:R-:W-:-:S02]  /*35c0*/  FMNMX.FTZ R4, R129, R4, !PT ;  /* 0x0000000481047209 */ /* 0x000fc40007810000 */
[----:B------:R-:W-:Y:S02]  /*35d0*/  ISETP.GT.AND P1, PT, R0, 0x48, PT ;  /* 0x000000480000780c */ /* 0x000fe40003f24270 */
[----:B------:R-:W-:Y:S02]  /*35e0*/  FSEL R148, R53, -INF , P2 ;  /* 0xff80000035947808 */ /* 0x000fe40001000000 */
[----:B------:R-:W-:Y:S02]  /*35f0*/  ISETP.GT.AND P3, PT, R2, 0x58, PT ;  /* 0x000000580200780c */ /* 0x000fe40003f64270 */
[----:B------:R-:W-:Y:S02]  /*3600*/  FMNMX.FTZ R3, R149, R3, !PT ;  /* 0x0000000395037209 */ /* 0x000fe40007810000 */
[----:B------:R-:W-:Y:S02]  /*3610*/  FSEL R144, R43, -INF , P0 ;  /* 0xff8000002b907808 */ /* 0x000fe40000000000 */
[----:B------:R-:W-:-:S02]  /*3620*/  FMNMX.FTZ R4, R135, R4, !PT ;  /* 0x0000000487047209 */ /* 0x000fc40007810000 */
[----:B------:R-:W-:Y:S02]  /*3630*/  FSEL R134, R46, -INF , P1 ;  /* 0xff8000002e867808 */ /* 0x000fe40000800000 */
[----:B------:R-:W-:Y:S02]  /*3640*/  ISETP.GT.AND P1, PT, R0, 0x50, PT ;  /* 0x000000500000780c */ /* 0x000fe40003f24270 */
[----:B------:R-:W-:Y:S02]  /*3650*/  ISETP.GT.AND P2, PT, R2, 0x59, PT ;  /* 0x000000590200780c */ /* 0x000fe40003f44270 */
[----:B------:R-:W-:Y:S02]  /*3660*/  FSEL R147, R56, -INF , P3 ;  /* 0xff80000038937808 */ /* 0x000fe40001800000 */
[----:B------:R-:W-:Y:S02]  /*3670*/  FMNMX.FTZ R3, R148, R3, !PT ;  /* 0x0000000394037209 */ /* 0x000fe40007810000 */
[----:B------:R-:W-:-:S02]  /*3680*/  ISETP.GT.AND P0, PT, R0, 0x49, PT ;  /* 0x000000490000780c */ /* 0x000fc40003f04270 */
[----:B------:R-:W-:Y:S02]  /*3690*/  FMNMX.FTZ R4, R144, R4, !PT ;  /* 0x0000000490047209 */ /* 0x000fe40007810000 */
[----:B------:R-:W-:Y:S02]  /*36a0*/  FSEL R163, R54, -INF , P1 ;  /* 0xff80000036a37808 */ /* 0x000fe40000800000 */
[----:B------:R-:W-:Y:S02]  /*36b0*/  ISETP.GT.AND P1, PT, R0, 0x58, PT ;  /* 0x000000580000780c */ /* 0x000fe40003f24270 */
[----:B------:R-:W-:Y:S02]  /*36c0*/  FSEL R146, R57, -INF , P2 ;  /* 0xff80000039927808 */ /* 0x000fe40001000000 */
[----:B------:R-:W-:Y:S02]  /*36d0*/  ISETP.GT.AND P3, PT, R2, 0x60, PT ;  /* 0x000000600200780c */ /* 0x000fe40003f64270 */
[----:B------:R-:W-:-:S02]  /*36e0*/  FMNMX.FTZ R3, R147, R3, !PT ;  /* 0x0000000393037209 */ /* 0x000fc40007810000 */
[----:B------:R-:W-:Y:S02]  /*36f0*/  FSEL R145, R47, -INF , P0 ;  /* 0xff8000002f917808 */ /* 0x000fe40000000000 */
[----:B------:R-:W-:Y:S02]  /*3700*/  FMNMX.FTZ R4, R134, R4, !PT ;  /* 0x0000000486047209 */ /* 0x000fe40007810000 */
[----:B------:R-:W-:Y:S02]  /*3710*/  ISETP.GT.AND P0, PT, R0, 0x51, PT ;  /* 0x000000510000780c */ /* 0x000fe40003f04270 */
[----:B------:R-:W-:Y:S02]  /*3720*/  FSEL R162, R58, -INF , P1 ;  /* 0xff8000003aa27808 */ /* 0x000fe40000800000 */
[----:B------:R-:W-:Y:S02]  /*3730*/  ISETP.GT.AND P2, PT, R2, 0x61, PT ;  /* 0x000000610200780c */ /* 0x000fe40003f44270 */
[----:B------:R-:W-:-:S02]  /*3740*/  FSEL R232, R60, -INF , P3 ;  /* 0xff8000003ce87808 */ /* 0x000fc40001800000 */
[----:B------:R-:W-:Y:S02]  /*3750*/  FMNMX.FTZ R3, R146, R3, !PT ;  /* 0x0000000392037209 */ /* 0x000fe40007810000 */
[----:B------:R-:W-:Y:S02]  /*3760*/  ISETP.GT.AND P1, PT, R2, 0x68, PT ;  /* 0x000000680200780c */ /* 0x000fe40003f24270 */
[----:B------:R-:W-:Y:S02]  /*3770*/  FMNMX.FTZ R4, R145, R4, !PT ;  /* 0x0000000491047209 */ /* 0x000fe40007810000 */
[----:B------:R-:W-:Y:S02]  /*3780*/  FSEL R171, R55, -INF , P0 ;  /* 0xff80000037ab7808 */ /* 0x000fe40000000000 */
[----:B------:R-:W-:Y:S02]  /*3790*/  ISETP.GT.AND P0, PT, R0, 0x59, PT ;  /* 0x000000590000780c */ /* 0x000fe40003f04270 */
[----:B------:R-:W-:-:S02]  /*37a0*/  FSEL R231, R61, -INF , P2 ;  /* 0xff8000003de77808 */ /* 0x000fc40001000000 */
[----:B------:R-:W-:Y:S02]  /*37b0*/  FMNMX.FTZ R3, R232, R3, !PT ;  /* 0x00000003e8037209 */ /* 0x000fe40007810000 */
[----:B------:R-:W-:Y:S02]  /*37c0*/  FSEL R230, R12, -INF , P1 ;  /* 0xff8000000ce67808 */ /* 0x000fe40000800000 */
[----:B------:R-:W-:Y:S02]  /*37d0*/  FMNMX.FTZ R4, R163, R4, !PT ;  /* 0x00000004a3047209 */ /* 0x000fe40007810000 */
[----:B------:R-:W-:Y:S02]  /*37e0*/  ISETP.GT.AND P1, PT, R0, 0x60, PT ;  /* 0x000000600000780c */ /* 0x000fe40003f24270 */
[----:B------:R-:W-:Y:S02]  /*37f0*/  FSEL R193, R59, -INF , P0 ;  /* 0xff8000003bc17808 */ /* 0x000fe40000000000 */
[----:B------:R-:W-:-:S02]  /*3800*/  ISETP.GT.AND P0, PT, R2, 0x69, PT ;  /* 0x000000690200780c */ /* 0x000fc40003f04270 */
[----:B------:R-:W-:Y:S02]  /*3810*/  FMNMX.FTZ R3, R231, R3, !PT ;  /* 0x00000003e7037209 */ /* 0x000fe40007810000 */
[----:B------:R-:W-:Y:S02]  /*3820*/  FMNMX.FTZ R4, R171, R4, !PT ;  /* 0x00000004ab047209 */ /* 0x000fe40007810000 */
[----:B------:R-:W-:Y:S02]  /*3830*/  FSEL R229, R62, -INF , P1 ;  /* 0xff8000003ee57808 */ /* 0x000fe40000800000 */
[C---:B------:R-:W-:Y:S02]  /*3840*/  ISETP.GT.AND P5, PT, R2.reuse, 0x70, PT ;  /* 0x000000700200780c */ /* 0x040fe40003fa4270 */
[C---:B------:R-:W-:Y:S02]  /*3850*/  ISETP.GT.AND P3, PT, R2.reuse, 0x71, PT ;  /* 0x000000710200780c */ /* 0x040fe40003f64270 */
[----:B------:R-:W-:-:S02]  /*3860*/  ISETP.GT.AND P2, PT, R2, 0x78, PT ;  /* 0x000000780200780c */ /* 0x000fc40003f44270 */
[----:B------:R-:W-:Y:S02]  /*3870*/  ISETP.GT.AND P1, PT, R2, 0x79, PT ;  /* 0x000000790200780c */ /* 0x000fe40003f24270 */
[----:B------:R-:W-:Y:S02]  /*3880*/  FSEL R199, R13, -INF , P0 ;  /* 0xff8000000dc77808 */ /* 0x000fe40000000000 */
[----:B------:R-:W-:Y:S02]  /*3890*/  FMNMX.FTZ R2, R230, R3, !PT ;  /* 0x00000003e6027209 */ /* 0x000fe40007810000 */
[----:B------:R-:W-:Y:S02]  /*38a0*/  FMNMX.FTZ R3, R162, R4, !PT ;  /* 0x00000004a2037209 */ /* 0x000fe40007810000 */
[----:B------:R-:W-:Y:S02]  /*38b0*/  ISETP.GT.AND P0, PT, R0, 0x61, PT ;  /* 0x000000610000780c */ /* 0x000fe40003f04270 */
[----:B------:R-:W-:-:S02]  /*38c0*/  FSEL R247, R68, -INF , P5 ;  /* 0xff80000044f77808 */ /* 0x000fc40002800000 */
[----:B------:R-:W-:Y:S02]  /*38d0*/  FMNMX.FTZ R2, R199, R2, !PT ;  /* 0x00000002c7027209 */ /* 0x000fe40007810000 */
[----:B------:R-:W-:Y:S02]  /*38e0*/  FMNMX.FTZ R3, R193, R3, !PT ;  /* 0x00000003c1037209 */ /* 0x000fe40007810000 */
[----:B------:R-:W-:Y:S02]  /*38f0*/  FSEL R233, R63, -INF , P0 ;  /* 0xff8000003fe97808 */ /* 0x000fe40000000000 */
[----:B------:R-:W-:Y:S02]  /*3900*/  FSEL R245, R69, -INF , P3 ;  /* 0xff80000045f57808 */ /* 0x000fe40001800000 */
[----:B------:R-:W-:Y:S02]  /*3910*/  FMNMX.FTZ R2, R247, R2, !PT ;  /* 0x00000002f7027209 */ /* 0x000fe40007810000 */
[----:B------:R-:W-:-:S02]  /*3920*/  ISETP.GT.AND P0, PT, R0, 0x68, PT ;  /* 0x000000680000780c */ /* 0x000fc40003f04270 */
[----:B------:R-:W-:Y:S02]  /*3930*/  FMNMX.FTZ R3, R229, R3, !PT ;  /* 0x00000003e5037209 */ /* 0x000fe40007810000 */
[----:B------:R-:W-:Y:S02]  /*3940*/  FMNMX.FTZ R117, R245, R2, !PT ;  /* 0x00000002f5757209 */ /* 0x000fe40007810000 */
[----:B------:R-:W-:Y:S02]  /*3950*/  ISETP.GT.AND P3, PT, R0, 0x69, PT ;  /* 0x000000690000780c */ /* 0x000fe40003f64270 */
[----:B------:R-:W-:Y:S02]  /*3960*/  FSEL R198, R14, -INF , P0 ;  /* 0xff8000000ec67808 */ /* 0x000fe40000000000 */
[----:B------:R-:W-:Y:S02]  /*3970*/  FMNMX.FTZ R2, R233, R3, !PT ;  /* 0x00000003e9027209 */ /* 0x000fe40007810000 */
[----:B------:R-:W-:-:S02]  /*3980*/  FSEL R156, R64, -INF , P2 ;  /* 0xff800000409c7808 */ /* 0x000fc40001000000 */
[----:B------:R-:W-:Y:S02]  /*3990*/  FSEL R251, R65, -INF , P1 ;  /* 0xff80000041fb7808 */ /* 0x000fe40000800000 */
[----:B------:R-:W-:Y:S02]  /*39a0*/  FSEL R234, R15, -INF , P3 ;  /* 0xff8000000fea7808 */ /* 0x000fe40001800000 */
[----:B------:R-:W-:Y:S01]  /*39b0*/  ISETP.GT.AND P1, PT, R0, 0x70, PT ;  /* 0x000000700000780c */ /* 0x000fe20003f24270 */
[----:B------:R-:W-:Y:S01]  /*39c0*/  LDSM.16.MT88.4 R12, [R204] ;  /* 0x00000000cc0c783b */ /* 0x000fe20000004200 */
[----:B------:R-:W-:Y:S02]  /*39d0*/  FMNMX.FTZ R2, R198, R2, !PT ;  /* 0x00000002c6027209 */ /* 0x000fe40007810000 */
[----:B------:R-:W-:Y:S02]  /*39e0*/  FMNMX.FTZ R117, R156, R117, !PT ;  /* 0x000000759c757209 */ /* 0x000fe40007810000 */
[----:B------:R-:W-:-:S02]  /*39f0*/  ISETP.GT.AND P0, PT, R0, 0x71, PT ;  /* 0x000000710000780c */ /* 0x000fc40003f04270 */
[----:B------:R-:W-:Y:S02]  /*3a00*/  FSEL R250, R70, -INF , P1 ;  /* 0xff80000046fa7808 */ /* 0x000fe40000800000 */
[----:B------:R-:W-:Y:S02]  /*3a10*/  FMNMX.FTZ R2, R234, R2, !PT ;  /* 0x00000002ea027209 */ /* 0x000fe40007810000 */
[----:B------:R-:W-:Y:S02]  /*3a20*/  FMNMX.FTZ R117, R251, R117, !PT ;  /* 0x00000075fb757209 */ /* 0x000fe40007810000 */
[----:B------:R-:W-:Y:S02]  /*3a30*/  FSEL R249, R71, -INF , P0 ;  /* 0xff80000047f97808 */ /* 0x000fe40000000000 */
[----:B------:R-:W-:Y:S01]  /*3a40*/  ISETP.GT.AND P1, PT, R0, 0x78, PT ;  /* 0x000000780000780c */ /* 0x000fe20003f24270 */
[----:B------:R-:W1:Y:S01]  /*3a50*/  SHFL.BFLY PT, R3, R117, 0x2, 0x1f ;  /* 0x0c401f0075037f89 */ /* 0x000e6200000e0000 */
[----:B------:R-:W-:-:S02]  /*3a60*/  FMNMX.FTZ R2, R250, R2, !PT ;  /* 0x00000002fa027209 */ /* 0x000fc40007810000 */
[----:B------:R-:W-:Y:S02]  /*3a70*/  ISETP.GT.AND P0, PT, R0, 0x79, PT ;  /* 0x000000790000780c */ /* 0x000fe40003f04270 */
[----:B------:R-:W-:Y:S02]  /*3a80*/  FSEL R160, R66, -INF , P1 ;  /* 0xff80000042a07808 */ /* 0x000fe40000800000 */
[----:B------:R-:W-:Y:S02]  /*3a90*/  FMNMX.FTZ R0, R249, R2, !PT ;  /* 0x00000002f9007209 */ /* 0x000fe40007810000 */
[----:B------:R-:W-:Y:S02]  /*3aa0*/  FSEL R157, R67, -INF , P0 ;  /* 0xff800000439d7808 */ /* 0x000fe40000000000 */
        /* <DEDUP_REMOVED lines=11> */
[----:B------:R-:W-:-:S04]  /*3b60*/  FFMA.FTZ R3, R5, c[0x0][0x2d0], -R2 ;  /* 0x0000b40005037a23 */ /* 0x000fc80000010802 */
[----:B------:R1:W-:Y:S01]  /*3b70*/  MUFU.EX2 R248, R3 ;  /* 0x0000000300f87308 */ /* 0x0003e20000000800 */
[----:B--2---:R-:W-:Y:S01]  /*3b80*/  FMNMX.FTZ R116, R0, R116, !PT ;  /* 0x0000007400747209 */ /* 0x004fe20007810000 */
[----:B------:R-:W-:-:S03]  /*3b90*/  FFMA.FTZ R0, R6, c[0x0][0x2d0], -R2 ;  /* 0x0000b40006007a23 */ /* 0x000fc60000010802 */
[----:B------:R-:W-:-:S03]  /*3ba0*/  FSETP.NEU.FTZ.AND P0, PT, R116, -INF , PT ;  /* 0xff8000007400780b */ /* 0x000fc60003f1d000 */
[----:B------:R2:W3:Y:S01]  /*3bb0*/  MUFU.EX2 R243, R0 ;  /* 0x0000000000f37308 */ /* 0x0004e20000000800 */
[----:B-1----:R-:W-:-:S07]  /*3bc0*/  FFMA.FTZ R3, R7, c[0x0][0x2d0], -R2 ;  /* 0x0000b40007037a23 */ /* 0x002fce0000010802 */
[----:B------:R1:W-:Y:S01]  /*3bd0*/  MUFU.EX2 R158, R3 ;  /* 0x00000003009e7308 */ /* 0x0003e20000000800 */
[----:B--2---:R-:W-:Y:S01]  /*3be0*/  FMUL.FTZ R0, R116, c[0x0][0x2d0] ;  /* 0x0000b40074007a20 */ /* 0x004fe20000410000 */
[----:B---3--:R-:W-:-:S04]  /*3bf0*/  F2FP.BF16.PACK_AB R4, R243, R248 ;  /* 0x000000f8f304723e */ /* 0x008fc800000010ff */
[----:B------:R-:W-:Y:S01]  /*3c00*/  FSEL R0, R0, RZ, P0 ;  /* 0x000000ff00007208 */ /* 0x000fe20000000000 */
[----:B-1----:R-:W-:-:S04]  /*3c10*/  FFMA.FTZ R3, R8, c[0x0][0x2d0], -R2 ;  /* 0x0000b40008037a23 */ /* 0x002fc80000010802 */
[----:B------:R1:W2:Y:S02]  /*3c20*/  MUFU.EX2 R159, R3 ;  /* 0x00000003009f7308 */ /* 0x0002a40000000800 */
[--C-:B-1----:R-:W-:Y:S01]  /*3c30*/  FFMA.FTZ R3, R9, c[0x0][0x2d0], -R0.reuse ;  /* 0x0000b40009037a23 */ /* 0x102fe20000010800 */
[----:B--2---:R-:W-:Y:S01]  /*3c40*/  F2FP.BF16.PACK_AB R6, R159, R158 ;  /* 0x0000009e9f06723e */ /* 0x004fe200000010ff */
[----:B------:R-:W1:Y:S04]  /*3c50*/  LDSM.16.MT88.4 R8, [R200] ;  /* 0x00000000c808783b */ /* 0x000e680000004200 */
[----:B------:R2:W-:Y:S02]  /*3c60*/  MUFU.EX2 R246, R3 ;  /* 0x0000000300f67308 */ /* 0x0005e40000000800 */
[----:B--2---:R-:W-:-:S06]  /*3c70*/  FFMA.FTZ R3, R16, c[0x0][0x2d0], -R0 ;  /* 0x0000b40010037a23 */ /* 0x004fcc0000010800 */
[----:B------:R2:W3:Y:S02]  /*3c80*/  MUFU.EX2 R244, R3 ;  /* 0x0000000300f47308 */ /* 0x0004e40000000800 */
[----:B--2---:R-:W-:Y:S01]  /*3c90*/  FFMA.FTZ R3, R17, c[0x0][0x2d0], -R0 ;  /* 0x0000b40011037a23 */ /* 0x004fe20000010800 */
[----:B---3--:R-:W-:-:S05]  /*3ca0*/  F2FP.BF16.PACK_AB R5, R244, R246 ;  /* 0x000000f6f405723e */ /* 0x008fca00000010ff */
[----:B------:R2:W-:Y:S02]  /*3cb0*/  MUFU.EX2 R252, R3 ;  /* 0x0000000300fc7308 */ /* 0x0005e40000000800 */
[----:B--2---:R-:W-:Y:S02]  /*3cc0*/  FFMA.FTZ R3, R18, c[0x0][0x2d0], -R0 ;  /* 0x0000b40012037a23 */ /* 0x004fe40000010800 */
[----:B------:R-:W2:Y:S04]  /*3cd0*/  LDSM.16.MT88.4 R16, [R203] ;  /* 0x00000000cb10783b */ /* 0x000ea80000004200 */
[----:B------:R3:W4:Y:S02]  /*3ce0*/  MUFU.EX2 R154, R3 ;  /* 0x00000003009a7308 */ /* 0x0007240000000800 */
[----:B---3--:R-:W-:Y:S01]  /*3cf0*/  FFMA.FTZ R3, R36, c[0x0][0x2d0], -R2 ;  /* 0x0000b40024037a23 */ /* 0x008fe20000010802 */
[----:B----4-:R-:W-:-:S05]  /*3d00*/  F2FP.BF16.PACK_AB R7, R154, R252 ;  /* 0x000000fc9a07723e */ /* 0x010fca00000010ff */
[----:B------:R3:W-:Y:S02]  /*3d10*/  MUFU.EX2 R155, R3 ;  /* 0x00000003009b7308 */ /* 0x0007e40000000800 */
[C---:B-1----:R-:W-:Y:S08]  /*3d20*/  HMMA.16816.F32.BF16 R60, R4.reuse, R8, RZ ;  /* 0x00000008043c723c */ /* 0x042ff000000418ff */
[----:B------:R-:W-:Y:S01]  /*3d30*/  HMMA.16816.F32.BF16 R52, R4, R10, RZ ;  /* 0x0000000a0434723c */ /* 0x000fe200000418ff */
[----:B------:R-:W-:Y:S01]  /*3d40*/  LDSM.16.MT88.4 R8, [R206+0x4000] ;  /* 0x00400000ce08783b */ /* 0x000fe20000004200 */
[----:B---3--:R-:W-:-:S04]  /*3d50*/  FFMA.FTZ R3, R37, c[0x0][0x2d0], -R2 ;  /* 0x0000b40025037a23 */ /* 0x008fc80000010802 */
[----:B------:R1:W3:Y:S02]  /*3d60*/  MUFU.EX2 R151, R3 ;  /* 0x0000000300977308 */ /* 0x0002e40000000800 */
[C---:B------:R-:W-:Y:S08]  /*3d70*/  HMMA.16816.F32.BF16 R44, R4.reuse, R12, RZ ;  /* 0x0000000c042c723c */ /* 0x040ff000000418ff */
[----:B------:R-:W-:Y:S01]  /*3d80*/  HMMA.16816.F32.BF16 R68, R4, R14, RZ ;  /* 0x0000000e0444723c */ /* 0x000fe200000418ff */
[----:B------:R-:W4:Y:S01]  /*3d90*/  LDSM.16.MT88.4 R12, [R203+0x4000] ;  /* 0x00400000cb0c783b */ /* 0x000f220000004200 */
[----:B-1----:R-:W-:-:S06]  /*3da0*/  FFMA.FTZ R3, R38, c[0x0][0x2d0], -R2 ;  /* 0x0000b40026037a23 */ /* 0x002fcc0000010802 */
[C---:B--2---:R-:W-:Y:S01]  /*3db0*/  HMMA.16816.F32.BF16 R64, R4.reuse, R16, RZ ;  /* 0x000000100440723c */ /* 0x044fe200000418ff */
[----:B------:R1:W-:Y:S07]  /*3dc0*/  MUFU.EX2 R161, R3 ;  /* 0x0000000300a17308 */ /* 0x0003ee0000000800 */
[C---:B------:R-:W-:Y:S01]  /*3dd0*/  HMMA.16816.F32.BF16 R56, R4.reuse, R18, RZ ;  /* 0x000000120438723c */ /* 0x040fe200000418ff */
[----:B------:R-:W2:Y:S07]  /*3de0*/  LDSM.16.MT88.4 R16, [R200+0x800] ;  /* 0x00080000c810783b */ /* 0x000eae0000004200 */
[----:B------:R-:W-:Y:S01]  /*3df0*/  HMMA.16816.F32.BF16 R40, R4, R34, RZ ;  /* 0x000000220428723c */ /* 0x000fe200000418ff */
[----:B-1----:R-:W-:-:S04]  /*3e00*/  FFMA.FTZ R3, R39, c[0x0][0x2d0], -R2 ;  /* 0x0000b40027037a23 */ /* 0x002fc80000010802 */
[----:B------:R1:W-:Y:S03]  /*3e10*/  MUFU.EX2 R192, R3 ;  /* 0x0000000300c07308 */ /* 0x0003e60000000800 */
[C---:B------:R-:W-:Y:S08]  /*3e20*/  HMMA.16816.F32.BF16 R36, R4.reuse, R28, RZ ;  /* 0x0000001c0424723c */ /* 0x040ff000000418ff */
[----:B------:R-:W-:Y:S01]  /*3e30*/  HMMA.16816.F32.BF16 R28, R4, R30, RZ ;  /* 0x0000001e041c723c */ /* 0x000fe200000418ff */
[----:B-1----:R-:W-:-:S07]  /*3e40*/  FFMA.FTZ R3, R48, c[0x0][0x2d0], -R0 ;  /* 0x0000b40030037a23 */ /* 0x002fce0000010800 */
[C---:B----4-:R-:W-:Y:S01]  /*3e50*/  HMMA.16816.F32.BF16 R76, R4.reuse, R12, RZ ;  /* 0x0000000c044c723c */ /* 0x050fe200000418ff */
[----:B------:R1:W-:Y:S07]  /*3e60*/  MUFU.EX2 R152, R3 ;  /* 0x0000000300987308 */ /* 0x0003ee0000000800 */
[C---:B------:R-:W-:Y:S08]  /*3e70*/  HMMA.16816.F32.BF16 R48, R4.reuse, R32, RZ ;  /* 0x000000200430723c */ /* 0x040ff000000418ff */
[----:B------:R-:W-:Y:S01]  /*3e80*/  HMMA.16816.F32.BF16 R32, R4, R20, RZ ;  /* 0x000000140420723c */ /* 0x000fe200000418ff */
[----:B-1----:R-:W-:-:S04]  /*3e90*/  FFMA.FTZ R3, R72, c[0x0][0x2d0], -R0 ;  /* 0x0000b40048037a23 */ /* 0x002fc80000010800 */
[----:B------:R1:W4:Y:S03]  /*3ea0*/  MUFU.EX2 R150, R3 ;  /* 0x0000000300967308 */ /* 0x0003260000000800 */
[C---:B------:R-:W-:Y:S01]  /*3eb0*/  HMMA.16816.F32.BF16 R80, R4.reuse, R14, RZ ;  /* 0x0000000e0450723c */ /* 0x040fe200000418ff */
[----:B------:R-:W5:Y:S07]  /*3ec0*/  LDSM.16.MT88.4 R12, [R206+0x800] ;  /* 0x00080000ce0c783b */ /* 0x000f6e0000004200 */
[----:B------:R-:W-:Y:S01]  /*3ed0*/  HMMA.16816.F32.BF16 R100, R4, R8, RZ ;  /* 0x000000080464723c */ /* 0x000fe200000418ff */
[----:B-1----:R-:W-:-:S07]  /*3ee0*/  FFMA.FTZ R3, R73, c[0x0][0x2d0], -R0 ;  /* 0x0000b40049037a23 */ /* 0x002fce0000010800 */
[----:B------:R-:W-:Y:S01]  /*3ef0*/  HMMA.16816.F32.BF16 R92, R4, R10, RZ ;  /* 0x0000000a045c723c */ /* 0x000fe200000418ff */
[----:B------:R-:W-:Y:S01]  /*3f00*/  LDSM.16.MT88.4 R8, [R200+0x4800] ;  /* 0x00480000c808783b */ /* 0x000fe20000004200 */
[----:B------:R1:W-:Y:S02]  /*3f10*/  MUFU.EX2 R169, R3 ;  /* 0x0000000300a97308 */ /* 0x0003e40000000800 */
[----:B-1----:R-:W-:-:S04]  /*3f20*/  FFMA.FTZ R3, R74, c[0x0][0x2d0], -R0 ;  /* 0x0000b4004a037a23 */ /* 0x002fc80000010800 */
[----:B------:R-:W-:Y:S01]  /*3f30*/  HMMA.16816.F32.BF16 R72, R4, R22, RZ ;  /* 0x000000160448723c */ /* 0x000fe200000418ff */
[----:B------:R-:W1:Y:S01]  /*3f40*/  LDSM.16.MT88.4 R20, [R204+0x4800] ;  /* 0x00480000cc14783b */ /* 0x000e620000004200 */
[----:B------:R-:W2:Y:S05]  /*3f50*/  MUFU.EX2 R170, R3 ;  /* 0x0000000300aa7308 */ /* 0x000eaa0000000800 */
[----:B---3--:R-:W-:Y:S02]  /*3f60*/  F2FP.BF16.PACK_AB R4, R151, R155 ;  /* 0x0000009b9704723e */ /* 0x008fe400000010ff */
[----:B----4-:R-:W-:Y:S02]  /*3f70*/  F2FP.BF16.PACK_AB R5, R150, R152 ;  /* 0x000000989605723e */ /* 0x010fe400000010ff */
[----:B------:R-:W-:-:S02]  /*3f80*/  F2FP.BF16.PACK_AB R6, R192, R161 ;  /* 0x000000a1c006723e */ /* 0x000fc400000010ff */
[----:B--2---:R-:W-:Y:S01]  /*3f90*/  F2FP.BF16.PACK_AB R7, R170, R169 ;  /* 0x000000a9aa07723e */ /* 0x004fe200000010ff */
[--C-:B------:R-:W-:Y:S02]  /*3fa0*/  FFMA.FTZ R3, R115, c[0x0][0x2d0], -R2.reuse ;  /* 0x0000b40073037a23 */ /* 0x100fe40000010802 */
[----:B------:R-:W-:Y:S02]  /*3fb0*/  IMAD.MOV.U32 R115, RZ, RZ, R159 ;  /* 0x000000ffff737224 */ /* 0x000fe400078e009f */
[----:B------:R2:W-:Y:S02]  /*3fc0*/  MUFU.EX2 R239, R3 ;  /* 0x0000000300ef7308 */ /* 0x0005e40000000800 */
[C---:B------:R-:W-:Y:S08]  /*3fd0*/  HMMA.16816.F32.BF16 R96, R4.reuse, R16, R60 ;  /* 0x000000100460723c */ /* 0x040ff0000004183c */
[----:B------:R-:W-:Y:S01]  /*3fe0*/  HMMA.16816.F32.BF16 R88, R4, R18, R52 ;  /* 0x000000120458723c */ /* 0x000fe20000041834 */
[----:B------:R-:W3:Y:S01]  /*3ff0*/  LDSM.16.MT88.4 R16, [R203+0x800] ;  /* 0x00080000cb10783b */ /* 0x000ee20000004200 */
[----:B--2---:R-:W-:-:S06]  /*4000*/  FFMA.FTZ R3, R114, c[0x0][0x2d0], -R2 ;  /* 0x0000b40072037a23 */ /* 0x004fcc0000010802 */
[C---:B-----5:R-:W-:Y:S01]  /*4010*/  HMMA.16816.F32.BF16 R52, R4.reuse, R14, R40 ;  /* 0x0000000e0434723c */ /* 0x060fe20000041828 */
[----:B------:R-:W-:Y:S01]  /*4020*/  IMAD.MOV.U32 R114, RZ, RZ, R158 ;  /* 0x000000ffff727224 */ /* 0x000fe200078e009e */
[----:B------:R2:W4:Y:S06]  /*4030*/  MUFU.EX2 R241, R3 ;  /* 0x0000000300f17308 */ /* 0x00052c0000000800 */
[C---:B------:R-:W-:Y:S08]  /*4040*/  HMMA.16816.F32.BF16 R60, R4.reuse, R24, R44 ;  /* 0x00000018043c723c */ /* 0x040ff0000004182c */
[----:B------:R-:W-:Y:S01]  /*4050*/  HMMA.16816.F32.BF16 R104, R4, R26, R68 ;  /* 0x0000001a0468723c */ /* 0x000fe20000041844 */
[----:B--2---:R-:W-:-:S02]  /*4060*/  FFMA.FTZ R3, R113, c[0x0][0x2d0], -R2 ;  /* 0x0000b40071037a23 */ /* 0x004fc40000010802 */
[----:B------:R-:W-:Y:S02]  /*4070*/  IMAD.MOV.U32 R113, RZ, RZ, R192 ;  /* 0x000000ffff717224 */ /* 0x000fe400078e00c0 */
[----:B------:R2:W-:Y:S03]  /*4080*/  MUFU.EX2 R240, R3 ;  /* 0x0000000300f07308 */ /* 0x0005e60000000800 */
[C---:B-1----:R-:W-:Y:S08]  /*4090*/  HMMA.16816.F32.BF16 R32, R4.reuse, R20, R32 ;  /* 0x000000140420723c */ /* 0x042ff00000041820 */
[----:B---3--:R-:W-:Y:S01]  /*40a0*/  HMMA.16816.F32.BF16 R84, R4, R18, R56 ;  /* 0x000000120454723c */ /* 0x008fe20000041838 */
[----:B--2---:R-:W-:-:S02]  /*40b0*/  FFMA.FTZ R3, R112, c[0x0][0x2d0], -R2 ;  /* 0x0000b40070037a23 */ /* 0x004fc40000010802 */
[----:B------:R-:W-:-:S05]  /*40c0*/  IMAD.MOV.U32 R112, RZ, RZ, R170 ;  /* 0x000000ffff707224 */ /* 0x000fca00078e00aa */
[C---:B------:R-:W-:Y:S01]  /*40d0*/  HMMA.16816.F32.BF16 R56, R4.reuse, R12, R48 ;  /* 0x0000000c0438723c */ /* 0x040fe20000041830 */
[----:B------:R-:W1:Y:S01]  /*40e0*/  LDSM.16.MT88.4 R12, [R206+0x4800] ;  /* 0x00480000ce0c783b */ /* 0x000e620000004200 */
[----:B------:R2:W-:Y:S06]  /*40f0*/  MUFU.EX2 R242, R3 ;  /* 0x0000000300f27308 */ /* 0x0005ec0000000800 */
[C---:B------:R-:W-:Y:S08]  /*4100*/  HMMA.16816.F32.BF16 R48, R4.reuse, R8, R36 ;  /* 0x000000080430723c */ /* 0x040ff00000041824 */
[----:B------:R-:W-:Y:S01]  /*4110*/  HMMA.16816.F32.BF16 R36, R4, R10, R28 ;  /* 0x0000000a0424723c */ /* 0x000fe2000004181c */
[----:B------:R-:W3:Y:S01]  /*4120*/  LDSM.16.MT88.4 R8, [R203+0x4800] ;  /* 0x00480000cb08783b */ /* 0x000ee20000004200 */
[----:B--2---:R-:W-:-:S02]  /*4130*/  FFMA.FTZ R3, R118, c[0x0][0x2d0], -R0 ;  /* 0x0000b40076037a23 */ /* 0x004fc40000010800 */
[----:B------:R-:W-:Y:S02]  /*4140*/  IMAD.MOV.U32 R118, RZ, RZ, R156 ;  /* 0x000000ffff767224 */ /* 0x000fe400078e009c */
[----:B------:R2:W-:Y:S02]  /*4150*/  MUFU.EX2 R238, R3 ;  /* 0x0000000300ee7308 */ /* 0x0005e40000000800 */
[C---:B------:R-:W-:Y:S01]  /*4160*/  HMMA.16816.F32.BF16 R108, R4.reuse, R16, R64 ;  /* 0x00000010046c723c */ /* 0x040fe20000041840 */
[----:B------:R-:W-:Y:S07]  /*4170*/  LDSM.16.MT88.4 R16, [R203+0x1000] ;  /* 0x00100000cb10783b */ /* 0x000fee0000004200 */
[----:B------:R-:W-:Y:S01]  /*4180*/  HMMA.16816.F32.BF16 R28, R4, R22, R72 ;  /* 0x00000016041c723c */ /* 0x000fe20000041848 */
[----:B------:R-:W5:Y:S01]  /*4190*/  LDSM.16.MT88.4 R20, [R204+0x1000] ;  /* 0x00100000cc14783b */ /* 0x000f620000004200 */
[----:B--2---:R-:W-:-:S02]  /*41a0*/  FFMA.FTZ R3, R120, c[0x0][0x2d0], -R0 ;  /* 0x0000b40078037a23 */ /* 0x004fc40000010800 */
[----:B------:R-:W-:-:S04]  /*41b0*/  IMAD.MOV.U32 R120, RZ, RZ, R160 ;  /* 0x000000ffff787224 */ /* 0x000fc800078e00a0 */
[C---:B-1----:R-:W-:Y:S01]  /*41c0*/  HMMA.16816.F32.BF16 R64, R4.reuse, R12, R100 ;  /* 0x0000000c0440723c */ /* 0x042fe20000041864 */
[----:B------:R1:W2:Y:S07]  /*41d0*/  MUFU.EX2 R236, R3 ;  /* 0x0000000300ec7308 */ /* 0x0002ae0000000800 */
[C---:B------:R-:W-:Y:S01]  /*41e0*/  HMMA.16816.F32.BF16 R44, R4.reuse, R14, R92 ;  /* 0x0000000e042c723c */ /* 0x040fe2000004185c */
[----:B------:R-:W-:Y:S07]  /*41f0*/  LDSM.16.MT88.4 R12, [R206+0x1000] ;  /* 0x00100000ce0c783b */ /* 0x000fee0000004200 */
[----:B---3--:R-:W-:Y:S01]  /*4200*/  HMMA.16816.F32.BF16 R24, R4, R8, R76 ;  /* 0x000000080418723c */ /* 0x008fe2000004184c */
[----:B-1----:R-:W-:-:S02]  /*4210*/  FFMA.FTZ R3, R119, c[0x0][0x2d0], -R0 ;  /* 0x0000b40077037a23 */ /* 0x002fc40000010800 */
[----:B------:R-:W-:Y:S02]  /*4220*/  IMAD.MOV.U32 R119, RZ, RZ, R157 ;  /* 0x000000ffff777224 */ /* 0x000fe400078e009d */
[----:B------:R1:W-:Y:S03]  /*4230*/  MUFU.EX2 R235, R3 ;  /* 0x0000000300eb7308 */ /* 0x0003e60000000800 */
[----:B------:R-:W-:Y:S01]  /*4240*/  HMMA.16816.F32.BF16 R40, R4, R10, R80 ;  /* 0x0000000a0428723c */ /* 0x000fe20000041850 */
[----:B------:R-:W3:Y:S06]  /*4250*/  LDSM.16.MT88.4 R8, [R200+0x1000] ;  /* 0x00100000c808783b */ /* 0x000eec0000004200 */
[----:B----4-:R-:W-:-:S02]  /*4260*/  F2FP.BF16.PACK_AB R4, R241, R239 ;  /* 0x000000eff104723e */ /* 0x010fc400000010ff */
[----:B--2---:R-:W-:Y:S02]  /*4270*/  F2FP.BF16.PACK_AB R5, R236, R238 ;  /* 0x000000eeec05723e */ /* 0x004fe400000010ff */
[----:B------:R-:W-:Y:S01]  /*4280*/  F2FP.BF16.PACK_AB R6, R242, R240 ;  /* 0x000000f0f206723e */ /* 0x000fe200000010ff */
[----:B-1----:R-:W-:Y:S02]  /*4290*/  FFMA.FTZ R3, R121, c[0x0][0x2d0], -R0 ;  /* 0x0000b40079037a23 */ /* 0x002fe40000010800 */
[----:B------:R-:W-:Y:S02]  /*42a0*/  IMAD.MOV.U32 R121, RZ, RZ, R155 ;  /* 0x000000ffff797224 */ /* 0x000fe400078e009b */
[----:B------:R-:W1:Y:S02]  /*42b0*/  MUFU.EX2 R237, R3 ;  /* 0x0000000300ed7308 */ /* 0x000e640000000800 */
[----:B-1----:R-:W-:Y:S01]  /*42c0*/  F2FP.BF16.PACK_AB R7, R237, R235 ;  /* 0x000000ebed07723e */ /* 0x002fe200000010ff */
[----:B------:R-:W-:-:S02]  /*42d0*/  FFMA.FTZ R3, R125, c[0x0][0x2d0], -R2 ;  /* 0x0000b4007d037a23 */ /* 0x000fc40000010802 */
[----:B------:R-:W-:-:S03]  /*42e0*/  IMAD.MOV.U32 R125, RZ, RZ, R118 ;  /* 0x000000ffff7d7224 */ /* 0x000fc600078e0076 */
[----:B------:R1:W-:Y:S01]  /*42f0*/  MUFU.EX2 R194, R3 ;  /* 0x0000000300c27308 */ /* 0x0003e20000000800 */
[C---:B-----5:R-:W-:Y:S08]  /*4300*/  HMMA.16816.F32.BF16 R72, R4.reuse, R20, R60 ;  /* 0x000000140448723c */ /* 0x060ff0000004183c */
[----:B---3--:R-:W-:Y:S01]  /*4310*/  HMMA.16816.F32.BF16 R92, R4, R8, R96 ;  /* 0x00000008045c723c */ /* 0x008fe20000041860 */
[----:B-1----:R-:W-:-:S07]  /*4320*/  FFMA.FTZ R3, R124, c[0x0][0x2d0], -R2 ;  /* 0x0000b4007c037a23 */ /* 0x002fce0000010802 */
[C---:B------:R-:W-:Y:S01]  /*4330*/  HMMA.16816.F32.BF16 R68, R4.reuse, R10, R88 ;  /* 0x0000000a0444723c */ /* 0x040fe20000041858 */
[----:B------:R-:W1:Y:S01]  /*4340*/  LDSM.16.MT88.4 R8, [R200+0x5000] ;  /* 0x00500000c808783b */ /* 0x000e620000004200 */
[----:B------:R2:W3:Y:S06]  /*4350*/  MUFU.EX2 R197, R3 ;  /* 0x0000000300c57308 */ /* 0x0004ec0000000800 */
[C---:B------:R-:W-:Y:S08]  /*4360*/  HMMA.16816.F32.BF16 R76, R4.reuse, R14, R52 ;  /* 0x0000000e044c723c */ /* 0x040ff00000041834 */
[----:B------:R-:W-:Y:S01]  /*4370*/  HMMA.16816.F32.BF16 R96, R4, R22, R104 ;  /* 0x000000160460723c */ /* 0x000fe20000041868 */
[----:B------:R-:W4:Y:S01]  /*4380*/  LDSM.16.MT88.4 R20, [R204+0x5000] ;  /* 0x00500000cc14783b */ /* 0x000f220000004200 */
[----:B--2---:R-:W-:-:S04]  /*4390*/  FFMA.FTZ R3, R123, c[0x0][0x2d0], -R2 ;  /* 0x0000b4007b037a23 */ /* 0x004fc80000010802 */
[----:B------:R2:W-:Y:S01]  /*43a0*/  MUFU.EX2 R196, R3 ;  /* 0x0000000300c47308 */ /* 0x0005e20000000800 */
[----:B------:R-:W-:Y:S01]  /*43b0*/  IMAD.MOV.U32 R107, RZ, RZ, R154 ;  /* 0x000000ffff6b7224 */ /* 0x000fe200078e009a */
[----:B------:R-:W-:Y:S01]  /*43c0*/  HMMA.16816.F32.BF16 R88, R4, R18, R84 ;  /* 0x000000120458723c */ /* 0x000fe20000041854 */
[----:B------:R-:W-:Y:S02]  /*43d0*/  IMAD.MOV.U32 R104, RZ, RZ, R151 ;  /* 0x000000ffff687224 */ /* 0x000fe400078e0097 */
[----:B------:R-:W-:Y:S02]  /*43e0*/  IMAD.MOV.U32 R106, RZ, RZ, R153 ;  /* 0x000000ffff6a7224 */ /* 0x000fe400078e0099 */
[----:B------:R-:W-:-:S03]  /*43f0*/  IMAD.MOV.U32 R105, RZ, RZ, R152 ;  /* 0x000000ffff697224 */ /* 0x000fc600078e0098 */
[----:B------:R-:W-:Y:S01]  /*4400*/  HMMA.16816.F32.BF16 R84, R4, R12, R56 ;  /* 0x0000000c0454723c */ /* 0x000fe20000041838 */
[----:B------:R-:W5:Y:S01]  /*4410*/  LDSM.16.MT88.4 R12, [R206+0x5000] ;  /* 0x00500000ce0c783b */ /* 0x000f620000004200 */
[----:B--2---:R-:W-:-:S06]  /*4420*/  FFMA.FTZ R3, R122, c[0x0][0x2d0], -R2 ;  /* 0x0000b4007a037a23 */ /* 0x004fcc0000010802 */
[C---:B------:R-:W-:Y:S01]  /*4430*/  HMMA.16816.F32.BF16 R100, R4.reuse, R16, R108 ;  /* 0x000000100464723c */ /* 0x040fe2000004186c */
[----:B------:R-:W-:Y:S01]  /*4440*/  LDSM.16.MT88.4 R16, [R203+0x1800] ;  /* 0x00180000cb10783b */ /* 0x000fe20000004200 */
[----:B------:R2:W-:Y:S05]  /*4450*/  MUFU.EX2 R195, R3 ;  /* 0x0000000300c37308 */ /* 0x0005ea0000000800 */
[----:B------:R-:W-:Y:S01]  /*4460*/  IMAD.MOV.U32 R109, RZ, RZ, R169 ;  /* 0x000000ffff6d7224 */ /* 0x000fe200078e00a9 */
[----:B-1----:R-:W-:Y:S01]  /*4470*/  HMMA.16816.F32.BF16 R60, R4, R8, R48 ;  /* 0x00000008043c723c */ /* 0x002fe20000041830 */
[----:B------:R-:W-:Y:S02]  /*4480*/  IMAD.MOV.U32 R110, RZ, RZ, R168 ;  /* 0x000000ffff6e7224 */ /* 0x000fe400078e00a8 */
[----:B------:R-:W-:-:S02]  /*4490*/  IMAD.MOV.U32 R108, RZ, RZ, R161 ;  /* 0x000000ffff6c7224 */ /* 0x000fc400078e00a1 */
[----:B------:R-:W-:-:S03]  /*44a0*/  IMAD.MOV.U32 R111, RZ, RZ, R150 ;  /* 0x000000ffff6f7224 */ /* 0x000fc600078e0096 */
[----:B------:R-:W-:Y:S01]  /*44b0*/  HMMA.16816.F32.BF16 R52, R4, R10, R36 ;  /* 0x0000000a0434723c */ /* 0x000fe20000041824 */
[----:B------:R-:W1:Y:S01]  /*44c0*/  LDSM.16.MT88.4 R8, [R203+0x5000] ;  /* 0x00500000cb08783b */ /* 0x000e620000004200 */
[----:B--2---:R-:W-:-:S04]  /*44d0*/  FFMA.FTZ R3, R126, c[0x0][0x2d0], -R0 ;  /* 0x0000b4007e037a23 */ /* 0x004fc80000010800 */
[----:B------:R2:W-:Y:S02]  /*44e0*/  MUFU.EX2 R192, R3 ;  /* 0x0000000300c07308 */ /* 0x0005e40000000800 */
[C---:B----4-:R-:W-:Y:S08]  /*44f0*/  HMMA.16816.F32.BF16 R56, R4.reuse, R20, R32 ;  /* 0x000000140438723c */ /* 0x050ff00000041820 */
[----:B------:R-:W-:Y:S01]  /*4500*/  HMMA.16816.F32.BF16 R48, R4, R22, R28 ;  /* 0x000000160430723c */ /* 0x000fe2000004181c */
[----:B------:R-:W4:Y:S01]  /*4510*/  LDSM.16.MT88.4 R20, [R204+0x1800] ;  /* 0x00180000cc14783b */ /* 0x000f220000004200 */
[----:B--2---:R-:W-:-:S06]  /*4520*/  FFMA.FTZ R3, R128, c[0x0][0x2d0], -R0 ;  /* 0x0000b40080037a23 */ /* 0x004fcc0000010800 */
[C---:B-----5:R-:W-:Y:S01]  /*4530*/  HMMA.16816.F32.BF16 R80, R4.reuse, R12, R64 ;  /* 0x0000000c0450723c */ /* 0x060fe20000041840 */
[----:B------:R2:W5:Y:S07]  /*4540*/  MUFU.EX2 R169, R3 ;  /* 0x0000000300a97308 */ /* 0x00056e0000000800 */
[C---:B------:R-:W-:Y:S01]  /*4550*/  HMMA.16816.F32.BF16 R32, R4.reuse, R14, R44 ;  /* 0x0000000e0420723c */ /* 0x040fe2000004182c */
[----:B------:R-:W-:Y:S07]  /*4560*/  LDSM.16.MT88.4 R12, [R206+0x1800] ;  /* 0x00180000ce0c783b */ /* 0x000fee0000004200 */
[----:B-1----:R-:W-:Y:S01]  /*4570*/  HMMA.16816.F32.BF16 R24, R4, R8, R24 ;  /* 0x000000080418723c */ /* 0x002fe20000041818 */
[----:B--2---:R-:W-:-:S04]  /*4580*/  FFMA.FTZ R3, R127, c[0x0][0x2d0], -R0 ;  /* 0x0000b4007f037a23 */ /* 0x004fc80000010800 */
[----:B------:R1:W-:Y:S03]  /*4590*/  MUFU.EX2 R168, R3 ;  /* 0x0000000300a87308 */ /* 0x0003e60000000800 */
[----:B------:R-:W-:Y:S01]  /*45a0*/  HMMA.16816.F32.BF16 R36, R4, R10, R40 ;  /* 0x0000000a0424723c */ /* 0x000fe20000041828 */
[----:B------:R-:W2:Y:S06]  /*45b0*/  LDSM.16.MT88.4 R8, [R200+0x1800] ;  /* 0x00180000c808783b */ /* 0x000eac0000004200 */
[----:B---3--:R-:W-:-:S02]  /*45c0*/  F2FP.BF16.PACK_AB R4, R197, R194 ;  /* 0x000000c2c504723e */ /* 0x008fc400000010ff */
[----:B-----5:R-:W-:Y:S02]  /*45d0*/  F2FP.BF16.PACK_AB R5, R169, R192 ;  /* 0x000000c0a905723e */ /* 0x020fe400000010ff */
[----:B------:R-:W-:Y:S01]  /*45e0*/  F2FP.BF16.PACK_AB R6, R195, R196 ;  /* 0x000000c4c306723e */ /* 0x000fe200000010ff */
[----:B-1----:R-:W-:-:S04]  /*45f0*/  FFMA.FTZ R3, R129, c[0x0][0x2d0], -R0 ;  /* 0x0000b40081037a23 */ /* 0x002fc80000010800 */
[----:B------:R-:W1:Y:S02]  /*4600*/  MUFU.EX2 R170, R3 ;  /* 0x0000000300aa7308 */ /* 0x000e640000000800 */
[----:B-1----:R-:W-:Y:S01]  /*4610*/  F2FP.BF16.PACK_AB R7, R170, R168 ;  /* 0x000000a8aa07723e */ /* 0x002fe200000010ff */
[----:B------:R-:W-:-:S05]  /*4620*/  FFMA.FTZ R3, R133, c[0x0][0x2d0], -R2 ;  /* 0x0000b40085037a23 */ /* 0x000fca0000010802 */
[----:B------:R1:W-:Y:S01]  /*4630*/  MUFU.EX2 R158, R3 ;  /* 0x00000003009e7308 */ /* 0x0003e20000000800 */
[C---:B----4-:R-:W-:Y:S08]  /*4640*/  HMMA.16816.F32.BF16 R96, R4.reuse, R22, R96 ;  /* 0x000000160460723c */ /* 0x050ff00000041860 */
[----:B--2---:R-:W-:Y:S01]  /*4650*/  HMMA.16816.F32.BF16 R40, R4, R8, R92 ;  /* 0x000000080428723c */ /* 0x004fe2000004185c */
[----:B-1----:R-:W-:-:S07]  /*4660*/  FFMA.FTZ R3, R132, c[0x0][0x2d0], -R2 ;  /* 0x0000b40084037a23 */ /* 0x002fce0000010802 */
[C---:B------:R-:W-:Y:S01]  /*4670*/  HMMA.16816.F32.BF16 R28, R4.reuse, R10, R68 ;  /* 0x0000000a041c723c */ /* 0x040fe20000041844 */
[----:B------:R-:W1:Y:S01]  /*4680*/  LDSM.16.MT88.4 R8, [R200+0x5800] ;  /* 0x00580000c808783b */ /* 0x000e620000004200 */
[----:B------:R2:W3:Y:S06]  /*4690*/  MUFU.EX2 R161, R3 ;  /* 0x0000000300a17308 */ /* 0x0004ec0000000800 */
[C---:B------:R-:W-:Y:S01]  /*46a0*/  HMMA.16816.F32.BF16 R68, R4.reuse, R20, R72 ;  /* 0x000000140444723c */ /* 0x040fe20000041848 */
[----:B------:R-:W4:Y:S07]  /*46b0*/  LDSM.16.MT88.4 R20, [R204+0x5800] ;  /* 0x00580000cc14783b */ /* 0x000f2e0000004200 */
[----:B------:R-:W-:Y:S01]  /*46c0*/  HMMA.16816.F32.BF16 R84, R4, R12, R84 ;  /* 0x0000000c0454723c */ /* 0x000fe20000041854 */
[----:B--2---:R-:W-:-:S04]  /*46d0*/  FFMA.FTZ R3, R131, c[0x0][0x2d0], -R2 ;  /* 0x0000b40083037a23 */ /* 0x004fc80000010802 */
[----:B------:R2:W-:Y:S03]  /*46e0*/  MUFU.EX2 R160, R3 ;  /* 0x0000000300a07308 */ /* 0x0005e60000000800 */
[C---:B------:R-:W-:Y:S01]  /*46f0*/  HMMA.16816.F32.BF16 R76, R4.reuse, R14, R76 ;  /* 0x0000000e044c723c */ /* 0x040fe2000004184c */
[----:B------:R-:W5:Y:S07]  /*4700*/  LDSM.16.MT88.4 R12, [R206+0x5800] ;  /* 0x00580000ce0c783b */ /* 0x000f6e0000004200 */
[----:B------:R-:W-:Y:S01]  /*4710*/  HMMA.16816.F32.BF16 R100, R4, R16, R100 ;  /* 0x000000100464723c */ /* 0x000fe20000041864 */
[----:B--2---:R-:W-:-:S07]  /*4720*/  FFMA.FTZ R3, R130, c[0x0][0x2d0], -R2 ;  /* 0x0000b40082037a23 */ /* 0x004fce0000010802 */
[C---:B------:R-:W-:Y:S01]  /*4730*/  HMMA.16816.F32.BF16 R88, R4.reuse, R18, R88 ;  /* 0x000000120458723c */ /* 0x040fe20000041858 */
[----:B------:R-:W-:Y:S01]  /*4740*/  LDSM.16.MT88.4 R16, [R203+0x2000] ;  /* 0x00200000cb10783b */ /* 0x000fe20000004200 */
[----:B------:R2:W-:Y:S06]  /*4750*/  MUFU.EX2 R159, R3 ;  /* 0x00000003009f7308 */ /* 0x0005ec0000000800 */
[C---:B-1----:R-:W-:Y:S08]  /*4760*/  HMMA.16816.F32.BF16 R72, R4.reuse, R8, R60 ;  /* 0x000000080448723c */ /* 0x042ff0000004183c */
        /* <DEDUP_REMOVED lines=46> */
[----:B--2---:R-:W-:-:S02]  /*4a50*/  FFMA.FTZ R3, R163, c[0x0][0x2d0], -R0 ;  /* 0x0000b400a3037a23 */ /* 0x004fc40000010800 */
[----:B------:R-:W-:Y:S02]  /*4a60*/  IMAD.MOV.U32 R163, RZ, RZ, R111 ;  /* 0x000000ffffa37224 */ /* 0x000fe400078e006f */
[----:B------:R2:W-:Y:S01]  /*4a70*/  MUFU.EX2 R149, R3 ;  /* 0x0000000300957308 */ /* 0x0005e20000000800 */
[----:B------:R-:W-:Y:S01]  /*4a80*/  IMAD.MOV.U32 R111, RZ, RZ, R106 ;  /* 0x000000ffff6f7224 */ /* 0x000fe200078e006a */
[----:B----4-:R-:W-:Y:S01]  /*4a90*/  HMMA.16816.F32.BF16 R40, R4, R22, R56 ;  /* 0x000000160428723c */ /* 0x010fe20000041838 */
[----:B------:R-:W-:Y:S02]  /*4aa0*/  IMAD.MOV.U32 R106, RZ, RZ, R107 ;  /* 0x000000ffff6a7224 */ /* 0x000fe400078e006b */
[----:B------:R-:W-:Y:S02]  /*4ab0*/  IMAD.MOV.U32 R107, RZ, RZ, R119 ;  /* 0x000000ffff6b7224 */ /* 0x000fe400078e0077 */
[----:B------:R-:W-:-:S03]  /*4ac0*/  IMAD.MOV.U32 R119, RZ, RZ, R120 ;  /* 0x000000ffff777224 */ /* 0x000fc600078e0078 */
[----:B------:R-:W-:Y:S01]  /*4ad0*/  HMMA.16816.F32.BF16 R44, R4, R20, R64 ;  /* 0x00000014042c723c */ /* 0x000fe20000041840 */
[----:B------:R-:W4:Y:S01]  /*4ae0*/  LDSM.16.MT88.4 R20, [R204+0x2800] ;  /* 0x00280000cc14783b */ /* 0x000f220000004200 */
[----:B--2---:R-:W-:-:S06]  /*4af0*/  FFMA.FTZ R3, R171, c[0x0][0x2d0], -R0 ;  /* 0x0000b400ab037a23 */ /* 0x004fcc0000010800 */
[C---:B-----5:R-:W-:Y:S01]  /*4b00*/  HMMA.16816.F32.BF16 R80, R4.reuse, R12, R80 ;  /* 0x0000000c0450723c */ /* 0x060fe20000041850 */
[----:B------:R-:W-:Y:S01]  /*4b10*/  IMAD.MOV.U32 R171, RZ, RZ, R104 ;  /* 0x000000ffffab7224 */ /* 0x000fe200078e0068 */
[----:B------:R2:W5:Y:S06]  /*4b20*/  MUFU.EX2 R148, R3 ;  /* 0x0000000300947308 */ /* 0x00056c0000000800 */
[C---:B------:R-:W-:Y:S01]  /*4b30*/  HMMA.16816.F32.BF16 R56, R4.reuse, R14, R52 ;  /* 0x0000000e0438723c */ /* 0x040fe20000041834 */
[----:B------:R-:W-:Y:S07]  /*4b40*/  LDSM.16.MT88.4 R12, [R206+0x2800] ;  /* 0x00280000ce0c783b */ /* 0x000fee0000004200 */
[----:B-1----:R-:W-:Y:S01]  /*4b50*/  HMMA.16816.F32.BF16 R24, R4, R8, R24 ;  /* 0x000000080418723c */ /* 0x002fe20000041818 */
[----:B--2---:R-:W-:-:S02]  /*4b60*/  FFMA.FTZ R3, R162, c[0x0][0x2d0], -R0 ;  /* 0x0000b400a2037a23 */ /* 0x004fc40000010800 */
[----:B------:R-:W-:Y:S02]  /*4b70*/  IMAD.MOV.U32 R162, RZ, RZ, R105 ;  /* 0x000000ffffa27224 */ /* 0x000fe400078e0069 */
[----:B------:R1:W-:Y:S03]  /*4b80*/  MUFU.EX2 R134, R3 ;  /* 0x0000000300867308 */ /* 0x0003e60000000800 */
[----:B------:R-:W-:Y:S01]  /*4b90*/  HMMA.16816.F32.BF16 R48, R4, R10, R48 ;  /* 0x0000000a0430723c */ /* 0x000fe20000041830 */
[----:B------:R-:W2:Y:S06]  /*4ba0*/  LDSM.16.MT88.4 R8, [R200+0x2800] ;  /* 0x00280000c808783b */ /* 0x000eac0000004200 */
[----:B---3--:R-:W-:-:S02]  /*4bb0*/  F2FP.BF16.PACK_AB R4, R151, R150 ;  /* 0x000000969704723e */ /* 0x008fc400000010ff */
[----:B-----5:R-:W-:Y:S02]  /*4bc0*/  F2FP.BF16.PACK_AB R5, R148, R149 ;  /* 0x000000959405723e */ /* 0x020fe400000010ff */
        /* <DEDUP_REMOVED lines=8> */
[C---:B----4-:R-:W-:Y:S08]  /*4c50*/  HMMA.16816.F32.BF16 R52, R4.reuse, R20, R28 ;  /* 0x000000140434723c */ /* 0x050ff0000004181c */
[----:B--2---:R-:W-:Y:S01]  /*4c60*/  HMMA.16816.F32.BF16 R120, R4, R8, R60 ;  /* 0x000000080478723c */ /* 0x004fe2000004183c */
[----:B-1----:R-:W-:-:S07]  /*4c70*/  FFMA.FTZ R3, R231, c[0x0][0x2d0], -R2 ;  /* 0x0000b400e7037a23 */ /* 0x002fce0000010802 */
[----:B------:R-:W-:Y:S01]  /*4c80*/  HMMA.16816.F32.BF16 R60, R4, R10, R36 ;  /* 0x0000000a043c723c */ /* 0x000fe20000041824 */
[----:B------:R-:W1:Y:S01]  /*4c90*/  LDSM.16.MT88.4 R8, [R200+0x6800] ;  /* 0x00680000c808783b */ /* 0x000e620000004200 */
[----:B------:R2:W3:Y:S01]  /*4ca0*/  MUFU.EX2 R145, R3 ;  /* 0x0000000300917308 */ /* 0x0004e20000000800 */
[----:B------:R-:W-:-:S05]  /*4cb0*/  IMAD.MOV.U32 R231, RZ, RZ, R107 ;  /* 0x000000ffffe77224 */ /* 0x000fca00078e006b */
[C---:B------:R-:W-:Y:S01]  /*4cc0*/  HMMA.16816.F32.BF16 R88, R4.reuse, R22, R96 ;  /* 0x000000160458723c */ /* 0x040fe20000041860 */
[----:B------:R-:W4:Y:S07]  /*4cd0*/  LDSM.16.MT88.4 R20, [R204+0x6800] ;  /* 0x00680000cc14783b */ /* 0x000f2e0000004200 */
[----:B------:R-:W-:Y:S01]  /*4ce0*/  HMMA.16816.F32.BF16 R96, R4, R18, R92 ;  /* 0x000000120460723c */ /* 0x000fe2000004185c */
[----:B--2---:R-:W-:Y:S02]  /*4cf0*/  FFMA.FTZ R3, R230, c[0x0][0x2d0], -R2 ;  /* 0x0000b400e6037a23 */ /* 0x004fe40000010802 */
[----:B------:R-:W-:-:S02]  /*4d00*/  IMAD.MOV.U32 R230, RZ, RZ, R119 ;  /* 0x000000ffffe67224 */ /* 0x000fc400078e0077 */
[----:B------:R2:W-:Y:S03]  /*4d10*/  MUFU.EX2 R147, R3 ;  /* 0x0000000300937308 */ /* 0x0005e60000000800 */
[C---:B------:R-:W-:Y:S08]  /*4d20*/  HMMA.16816.F32.BF16 R92, R4.reuse, R12, R84 ;  /* 0x0000000c045c723c */ /* 0x040ff00000041854 */
[----:B------:R-:W-:Y:S01]  /*4d30*/  HMMA.16816.F32.BF16 R84, R4, R14, R76 ;  /* 0x0000000e0454723c */ /* 0x000fe2000004184c */
[----:B------:R-:W5:Y:S01]  /*4d40*/  LDSM.16.MT88.4 R12, [R206+0x6800] ;  /* 0x00680000ce0c783b */ /* 0x000f620000004200 */
[----:B--2---:R-:W-:-:S06]  /*4d50*/  FFMA.FTZ R3, R199, c[0x0][0x2d0], -R2 ;  /* 0x0000b400c7037a23 */ /* 0x004fcc0000010802 */
        /* <DEDUP_REMOVED lines=13> */
[----:B------:R-:W-:Y:S01]  /*4e30*/  LDSM.16.MT88.4 R80, [R203+0x3800] ;  /* 0x00380000cb50783b */ /* 0x000fe20000004200 */
[----:B------:R2:W5:Y:S06]  /*4e40*/  MUFU.EX2 R119, R3 ;  /* 0x0000000300777308 */ /* 0x00056c0000000800 */
        /* <DEDUP_REMOVED lines=13> */
[----:B------:R-:W-:-:S06]  /*4f20*/  FFMA.FTZ R3, R247, c[0x0][0x2d0], -R2 ;  /* 0x0000b400f7037a23 */ /* 0x000fcc0000010802 */
[C---:B----4-:R-:W-:Y:S08]  /*4f30*/  HMMA.16816.F32.BF16 R52, R4.reuse, R20, R52 ;  /* 0x000000140434723c */ /* 0x050ff00000041834 */
[C---:B--2---:R-:W-:Y:S08]  /*4f40*/  HMMA.16816.F32.BF16 R120, R4.reuse, R8, R120 ;  /* 0x000000080478723c */ /* 0x044ff00000041878 */
[C---:B------:R-:W-:Y:S01]  /*4f50*/  HMMA.16816.F32.BF16 R60, R4.reuse, R10, R60 ;  /* 0x0000000a043c723c */ /* 0x040fe2000004183c */
[----:B------:R-:W1:Y:S07]  /*4f60*/  LDSM.16.MT88.4 R8, [R200+0x7000] ;  /* 0x00700000c808783b */ /* 0x000e6e0000004200 */
[C---:B------:R-:W-:Y:S01]  /*4f70*/  HMMA.16816.F32.BF16 R44, R4.reuse, R22, R88 ;  /* 0x00000016042c723c */ /* 0x040fe20000041858 */
[----:B------:R-:W2:Y:S04]  /*4f80*/  LDSM.16.MT88.4 R20, [R204+0x7000] ;  /* 0x00700000cc14783b */ /* 0x000ea80000004200 */
[----:B------:R-:W-:Y:S03]  /*4f90*/  LDSM.16.MT88.4 R88, [R206+0x3800] ;  /* 0x00380000ce58783b */ /* 0x000fe60000004200 */
[C---:B------:R-:W-:Y:S01]  /*4fa0*/  HMMA.16816.F32.BF16 R76, R4.reuse, R16, R100 ;  /* 0x00000010044c723c */ /* 0x040fe20000041864 */
[----:B------:R-:W-:Y:S07]  /*4fb0*/  LDSM.16.MT88.4 R100, [R204+0x7800] ;  /* 0x00780000cc64783b */ /* 0x000fee0000004200 */
[C---:B------:R-:W-:Y:S01]  /*4fc0*/  HMMA.16816.F32.BF16 R48, R4.reuse, R18, R96 ;  /* 0x000000120430723c */ /* 0x040fe20000041860 */
[----:B------:R-:W-:Y:S07]  /*4fd0*/  LDSM.16.MT88.4 R96, [R200+0x7800] ;  /* 0x00780000c860783b */ /* 0x000fee0000004200 */
[C---:B------:R-:W-:Y:S08]  /*4fe0*/  HMMA.16816.F32.BF16 R56, R4.reuse, R12, R92 ;  /* 0x0000000c0438723c */ /* 0x040ff0000004185c */
[C---:B------:R-:W-:Y:S01]  /*4ff0*/  HMMA.16816.F32.BF16 R92, R4.reuse, R14, R84 ;  /* 0x0000000e045c723c */ /* 0x040fe20000041854 */
[----:B------:R-:W3:Y:S07]  /*5000*/  LDSM.16.MT88.4 R12, [R206+0x7000] ;  /* 0x00700000ce0c783b */ /* 0x000eee0000004200 */
[C---:B-1----:R-:W-:Y:S01]  /*5010*/  HMMA.16816.F32.BF16 R104, R4.reuse, R8, R72 ;  /* 0x000000080468723c */ /* 0x042fe20000041848 */
[----:B------:R-:W-:Y:S07]  /*5020*/  LDSM.16.MT88.4 R72, [R204+0x3800] ;  /* 0x00380000cc48783b */ /* 0x000fee0000004200 */
[C---:B------:R-:W-:Y:S01]  /*5030*/  HMMA.16816.F32.BF16 R128, R4.reuse, R10, R68 ;  /* 0x0000000a0480723c */ /* 0x040fe20000041844 */
[----:B------:R-:W1:Y:S07]  /*5040*/  LDSM.16.MT88.4 R8, [R203+0x7000] ;  /* 0x00700000cb08783b */ /* 0x000e6e0000004200 */
[C---:B--2---:R-:W-:Y:S01]  /*5050*/  HMMA.16816.F32.BF16 R64, R4.reuse, R20, R64 ;  /* 0x000000140440723c */ /* 0x044fe20000041840 */
[----:B------:R2:W-:Y:S07]  /*5060*/  MUFU.EX2 R20, R3 ;  /* 0x0000000300147308 */ /* 0x0005ee0000000800 */
[----:B------:R-:W-:Y:S01]  /*5070*/  HMMA.16816.F32.BF16 R40, R4, R22, R40 ;  /* 0x000000160428723c */ /* 0x000fe20000041828 */
[----:B--2---:R-:W-:-:S07]  /*5080*/  FFMA.FTZ R3, R245, c[0x0][0x2d0], -R2 ;  /* 0x0000b400f5037a23 */ /* 0x004fce0000010802 */
[C---:B---3--:R-:W-:Y:S01]  /*5090*/  HMMA.16816.F32.BF16 R36, R4.reuse, R12, R36 ;  /* 0x0000000c0424723c */ /* 0x048fe20000041824 */
[----:B------:R2:W-:Y:S07]  /*50a0*/  MUFU.EX2 R17, R3 ;  /* 0x0000000300117308 */ /* 0x0005ee0000000800 */
[C---:B------:R-:W-:Y:S01]  /*50b0*/  HMMA.16816.F32.BF16 R32, R4.reuse, R14, R32 ;  /* 0x0000000e0420723c */ /* 0x040fe20000041820 */
[----:B------:R-:W-:Y:S07]  /*50c0*/  LDSM.16.MT88.4 R12, [R206+0x7800] ;  /* 0x00780000ce0c783b */ /* 0x000fee0000004200 */
[----:B-1----:R-:W-:Y:S01]  /*50d0*/  HMMA.16816.F32.BF16 R28, R4, R8, R28 ;  /* 0x00000008041c723c */ /* 0x002fe2000004181c */
[----:B--2---:R-:W-:-:S02]  /*50e0*/  FFMA.FTZ R3, R125, c[0x0][0x2d0], -R2 ;  /* 0x0000b4007d037a23 */ /* 0x004fc40000010802 */
[----:B------:R-:W-:Y:S01]  /*50f0*/  FFMA.FTZ R2, R251, c[0x0][0x2d0], -R2 ;  /* 0x0000b400fb027a23 */ /* 0x000fe20000010802 */
[----:B------:R-:W1:Y:S01]  /*5100*/  LDSM.16.MT88.4 R124, [R200+0x3800] ;  /* 0x00380000c87c783b */ /* 0x000e620000004200 */
[----:B------:R2:W-:Y:S03]  /*5110*/  MUFU.EX2 R19, R3 ;  /* 0x0000000300137308 */ /* 0x0005e60000000800 */
[----:B------:R-:W-:Y:S05]  /*5120*/  HMMA.16816.F32.BF16 R24, R4, R10, R24 ;  /* 0x0000000a0418723c */ /* 0x000fea0000041818 */
[----:B------:R3:W-:Y:S02]  /*5130*/  MUFU.EX2 R18, R2 ;  /* 0x0000000200127308 */ /* 0x0007e40000000800 */
[----:B------:R-:W-:-:S02]  /*5140*/  IMAD.MOV.U32 R5, RZ, RZ, c[0x0][0x168] ;  /* 0x00005a00ff057624 */ /* 0x000fc400078e00ff */
[----:B--2---:R-:W-:Y:S02]  /*5150*/  FADD.FTZ R3, R248, R243 ;  /* 0x000000f3f8037221 */ /* 0x004fe40000010000 */
[----:B---3--:R-:W-:-:S04]  /*5160*/  FFMA.FTZ R2, R250, c[0x0][0x2d0], -R0 ;  /* 0x0000b400fa027a23 */ /* 0x008fc80000010800 */
[----:B------:R2:W-:Y:S02]  /*5170*/  MUFU.EX2 R16, R2 ;  /* 0x0000000200107308 */ /* 0x0005e40000000800 */
[----:B--2---:R-:W-:-:S06]  /*5180*/  FFMA.FTZ R2, R249, c[0x0][0x2d0], -R0 ;  /* 0x0000b400f9027a23 */ /* 0x004fcc0000010800 */
[----:B------:R2:W3:Y:S02]  /*5190*/  MUFU.EX2 R9, R2 ;  /* 0x0000000200097308 */ /* 0x0004e40000000800 */
[--C-:B--2---:R-:W-:Y:S02]  /*51a0*/  FFMA.FTZ R2, R230, c[0x0][0x2d0], -R0.reuse ;  /* 0x0000b400e6027a23 */ /* 0x104fe40000010800 */
[----:B------:R-:W-:-:S04]  /*51b0*/  FFMA.FTZ R0, R231, c[0x0][0x2d0], -R0 ;  /* 0x0000b400e7007a23 */ /* 0x000fc80000010800 */
[----:B------:R2:W-:Y:S01]  /*51c0*/  MUFU.EX2 R10, R2 ;  /* 0x00000002000a7308 */ /* 0x0005e20000000800 */
[----:B------:R-:W-:Y:S02]  /*51d0*/  IMAD.MOV.U32 R230, RZ, RZ, R232 ;  /* 0x000000ffffe67224 */ /* 0x000fe400078e00e8 */
[----:B------:R-:W-:Y:S02]  /*51e0*/  IMAD.MOV.U32 R231, RZ, RZ, R193 ;  /* 0x000000ffffe77224 */ /* 0x000fe400078e00c1 */
[----:B------:R-:W-:Y:S02]  /*51f0*/  IMAD.MOV.U32 R232, RZ, RZ, R162 ;  /* 0x000000ffffe87224 */ /* 0x000fe400078e00a2 */
[----:B------:R-:W-:Y:S01]  /*5200*/  IMAD.MOV.U32 R193, RZ, RZ, R171 ;  /* 0x000000ffffc17224 */ /* 0x000fe200078e00ab */
[----:B------:R4:W5:Y:S01]  /*5210*/  MUFU.EX2 R8, R0 ;  /* 0x0000000000087308 */ /* 0x0009620000000800 */
[----:B------:R-:W-:Y:S02]  /*5220*/  IMAD.MOV.U32 R162, RZ, RZ, R163 ;  /* 0x000000ffffa27224 */ /* 0x000fe400078e00a3 */
[----:B------:R-:W-:-:S02]  /*5230*/  IMAD.MOV.U32 R171, RZ, RZ, R108 ;  /* 0x000000ffffab7224 */ /* 0x000fc400078e006c */
[----:B------:R-:W-:Y:S02]  /*5240*/  IMAD.MOV.U32 R163, RZ, RZ, R109 ;  /* 0x000000ffffa37224 */ /* 0x000fe400078e006d */
[----:B------:R-:W-:Y:S01]  /*5250*/  IMAD.MOV.U32 R108, RZ, RZ, R113 ;  /* 0x000000ffff6c7224 */ /* 0x000fe200078e0071 */
[----:B---3--:R-:W-:Y:S01]  /*5260*/  F2FP.BF16.PACK_AB R113, R9, R16 ;  /* 0x000000100971723e */ /* 0x008fe200000010ff */
[----:B--2---:R-:W-:Y:S02]  /*5270*/  FADD.FTZ R2, R246, R244 ;  /* 0x000000f4f6027221 */ /* 0x004fe40000010000 */
[----:B------:R-:W-:Y:S01]  /*5280*/  IMAD.MOV.U32 R109, RZ, RZ, R112 ;  /* 0x000000ffff6d7224 */ /* 0x000fe200078e0070 */
[----:B------:R-:W-:Y:S01]  /*5290*/  F2FP.BF16.PACK_AB R112, R17, R20 ;  /* 0x000000141170723e */ /* 0x000fe200000010ff */
[----:B------:R-:W-:Y:S02]  /*52a0*/  FADD.FTZ R2, R252, R2 ;  /* 0x00000002fc027221 */ /* 0x000fe40000010000 */
[----:B----4-:R-:W-:Y:S01]  /*52b0*/  FADD.FTZ R0, R114, R3 ;  /* 0x0000000372007221 */ /* 0x010fe20000010000 */
[----:B------:R-:W-:Y:S01]  /*52c0*/  F2FP.BF16.PACK_AB R114, R18, R19 ;  /* 0x000000131272723e */ /* 0x000fe200000010ff */
[----:B------:R-:W-:-:S02]  /*52d0*/  FADD.FTZ R2, R230, R2 ;  /* 0x00000002e6027221 */ /* 0x000fc40000010000 */
[----:B------:R-:W-:Y:S01]  /*52e0*/  FADD.FTZ R0, R115, R0 ;  /* 0x0000000073007221 */ /* 0x000fe20000010000 */
[----:B-----5:R-:W-:Y:S01]  /*52f0*/  F2FP.BF16.PACK_AB R115, R8, R10 ;  /* 0x0000000a0873723e */ /* 0x020fe200000010ff */
        /* <DEDUP_REMOVED lines=40> */
[----:B------:R-:W-:Y:S02]  /*5580*/  IMAD.MOV.U32 R171, RZ, RZ, R111 ;  /* 0x000000ffffab7224 */ /* 0x000fe400078e006f */
[----:B------:R-:W-:Y:S02]  /*5590*/  FADD.FTZ R0, R150, R0 ;  /* 0x0000000096007221 */ /* 0x000fe40000010000 */
[----:B------:R-:W-:-:S02]  /*55a0*/  FADD.FTZ R3, R149, R2 ;  /* 0x0000000295037221 */ /* 0x000fc40000010000 */
[----:B------:R-:W-:Y:S01]  /*55b0*/  FADD.FTZ R4, R151, R0 ;  /* 0x0000000097047221 */ /* 0x000fe20000010000 */
[----:B------:R-:W-:Y:S01]  /*55c0*/  HMMA.16816.F32.BF16 R124, R112, R126, R60 ;  /* 0x0000007e707c723c */ /* 0x000fe2000004183c */
[----:B------:R-:W-:-:S04]  /*55d0*/  @P4 IMAD.HI.U32 R2, R171, c[0x0][0x2c8], RZ ;  /* 0x0000b200ab024a27 */ /* 0x000fc800078e00ff */
[----:B------:R-:W-:Y:S02]  /*55e0*/  FADD.FTZ R3, R148, R3 ;  /* 0x0000000394037221 */ /* 0x000fe40000010000 */
[----:B------:R-:W-:Y:S01]  /*55f0*/  FADD.FTZ R4, R153, R4 ;  /* 0x0000000499047221 */ /* 0x000fe20000010000 */
[C---:B------:R-:W-:Y:S01]  /*5600*/  HMMA.16816.F32.BF16 R72, R112.reuse, R74, R44 ;  /* 0x0000004a7048723c */ /* 0x040fe2000004182c */
[----:B------:R-:W-:Y:S01]  /*5610*/  IMAD.MOV.U32 R0, RZ, RZ, R171 ;  /* 0x000000ffff007224 */ /* 0x000fe200078e00ab */
[----:B------:R-:W-:Y:S01]  /*5620*/  @P4 SHF.R.U32.HI R0, RZ, c[0x0][0x2cc], R2 ;  /* 0x0000b300ff004a19 */ /* 0x000fe20000011602 */
[----:B------:R-:W-:Y:S02]  /*5630*/  FADD.FTZ R3, R134, R3 ;  /* 0x0000000386037221 */ /* 0x000fe40000010000 */
[----:B------:R-:W-:Y:S01]  /*5640*/  FADD.FTZ R2, R152, R4 ;  /* 0x0000000498027221 */ /* 0x000fe20000010000 */
[----:B------:R-:W-:Y:S01]  /*5650*/  IADD3 R0, R0, c[0x0][0x1d0], -R5 ;  /* 0x0000740000007a10 */ /* 0x000fe20007ffe805 */
[----:B------:R-:W-:Y:S01]  /*5660*/  FADD.FTZ R3, R135, R3 ;  /* 0x0000000387037221 */ /* 0x000fe20000010000 */
[----:B------:R-:W-:Y:S01]  /*5670*/  HMMA.16816.F32.BF16 R80, R112, R82, R48 ;  /* 0x000000527050723c */ /* 0x000fe20000041830 */
[----:B------:R-:W-:-:S02]  /*5680*/  FADD.FTZ R4, R133, R2 ;  /* 0x0000000285047221 */ /* 0x000fc40000010000 */
[----:B------:R-:W-:Y:S02]  /*5690*/  FADD.FTZ R2, R132, R3 ;  /* 0x0000000384027221 */ /* 0x000fe40000010000 */
[----:B------:R-:W-:Y:S01]  /*56a0*/  FADD.FTZ R3, R145, R4 ;  /* 0x0000000491037221 */ /* 0x000fe20000010000 */
[----:B------:R-:W-:Y:S01]  /*56b0*/  SHF.R.S32.HI R4, RZ, 0x1f, R0 ;  /* 0x0000001fff047819 */ /* 0x000fe20000011400 */
[----:B------:R-:W-:Y:S01]  /*56c0*/  FADD.FTZ R2, R119, R2 ;  /* 0x0000000277027221 */ /* 0x000fe20000010000 */
[C---:B------:R-:W-:Y:S01]  /*56d0*/  HMMA.16816.F32.BF16 R100, R112.reuse, R102, R40 ;  /* 0x000000667064723c */ /* 0x040fe20000041828 */
[----:B------:R-:W-:Y:S01]  /*56e0*/  IMAD.MOV.U32 R163, RZ, RZ, R110 ;  /* 0x000000ffffa37224 */ /* 0x000fe200078e006e */
[----:B------:R-:W-:Y:S01]  /*56f0*/  LEA.HI R4, R4, R0, RZ, 0x7 ;  /* 0x0000000004047211 */ /* 0x000fe200078f38ff */
[----:B------:R-:W-:Y:S01]  /*5700*/  FADD.FTZ R0, R118, R2 ;  /* 0x0000000276007221 */ /* 0x000fe20000010000 */
[----:B------:R-:W1:Y:S01]  /*5710*/  LDSM.16.MT88.4 R108, [R203+0x7800] ;  /* 0x00780000cb6c783b */ /* 0x000e620000004200 */
[----:B------:R-:W-:Y:S01]  /*5720*/  FADD.FTZ R3, R147, R3 ;  /* 0x0000000393037221 */ /* 0x000fe20000010000 */
[----:B------:R-:W-:Y:S01]  /*5730*/  IADD3 R229, R163, -0x2, RZ ;  /* 0xfffffffea3e57810 */ /* 0x000fe20007ffe0ff */
[----:B------:R-:W-:Y:S01]  /*5740*/  FADD.FTZ R0, R144, R0 ;  /* 0x0000000090007221 */ /* 0x000fe20000010000 */
[----:B------:R-:W-:Y:S01]  /*5750*/  HMMA.16816.F32.BF16 R132, R112, R12, R36 ;  /* 0x0000000c7084723c */ /* 0x000fe20000041824 */
[----:B------:R-:W-:Y:S01]  /*5760*/  FADD.FTZ R2, R146, R3 ;  /* 0x0000000392027221 */ /* 0x000fe20000010000 */
[----:B------:R-:W-:Y:S01]  /*5770*/  SHF.R.S32.HI R3, RZ, 0x7, R4 ;  /* 0x00000007ff037819 */ /* 0x000fe20000011404 */
[----:B------:R-:W-:-:S02]  /*5780*/  FADD.FTZ R0, R16, R0 ;  /* 0x0000000010007221 */ /* 0x000fc40000010000 */
[----:B------:R-:W-:Y:S01]  /*5790*/  FADD.FTZ R2, R20, R2 ;  /* 0x0000000214027221 */ /* 0x000fe20000010000 */
[----:B------:R-:W-:Y:S01]  /*57a0*/  IMNMX R3, RZ, R3, !PT ;  /* 0x00000003ff037217 */ /* 0x000fe20007800200 */
[----:B------:R-:W-:Y:S02]  /*57b0*/  FADD.FTZ R0, R9, R0 ;  /* 0x0000000009007221 */ /* 0x000fe40000010000 */
[----:B------:R-:W-:Y:S01]  /*57c0*/  FADD.FTZ R2, R17, R2 ;  /* 0x0000000211027221 */ /* 0x000fe20000010000 */
[----:B------:R-:W-:Y:S01]  /*57d0*/  ISETP.GE.AND P0, PT, R229, R3, PT ;  /* 0x00000003e500720c */ /* 0x000fe20003f06270 */
[----:B------:R-:W-:Y:S01]  /*57e0*/  FADD.FTZ R0, R10, R0 ;  /* 0x000000000a007221 */ /* 0x000fe20000010000 */
[----:B------:R2:W-:Y:S01]  /*57f0*/  STL [R1+0x2c], R3 ;  /* 0x00002c0301007387 */ /* 0x0005e20000100800 */
[----:B------:R-:W-:Y:S02]  /*5800*/  FADD.FTZ R2, R19, R2 ;  /* 0x0000000213027221 */ /* 0x000fe40000010000 */
[----:B------:R-:W-:-:S02]  /*5810*/  FADD.FTZ R0, R8, R0 ;  /* 0x0000000008007221 */ /* 0x000fc40000010000 */
[----:B------:R-:W-:-:S03]  /*5820*/  FADD.FTZ R2, R18, R2 ;  /* 0x0000000212027221 */ /* 0x000fc60000010000 */
[----:B------:R2:W-:Y:S04]  /*5830*/  STL [R1+0x10], R0 ;  /* 0x0000100001007387 */ /* 0x0005e80000100800 */
[----:B------:R2:W-:Y:S01]  /*5840*/  STL [R1], R2 ;  /* 0x0000000201007387 */ /* 0x0005e20000100800 */
[C---:B-1----:R-:W-:Y:S08]  /*5850*/  HMMA.16816.F32.BF16 R104, R112.reuse, R108, R28 ;  /* 0x0000006c7068723c */ /* 0x042ff0000004181c */
[C---:B------:R-:W-:Y:S08]  /*5860*/  HMMA.16816.F32.BF16 R108, R112.reuse, R110, R24 ;  /* 0x0000006e706c723c */ /* 0x040ff00000041818 */
[----:B------:R-:W-:Y:S01]  /*5870*/  HMMA.16816.F32.BF16 R112, R112, R14, R32 ;  /* 0x0000000e7070723c */ /* 0x000fe20000041820 */
[----:B------:R-:W-:Y:S01]  /*5880*/  @!UPT UIADD3 URZ, URZ, URZ, URZ ;  /* 0x0000003f3f3ff290 */ /* 0x000fe2000fffe03f */
[----:B------:R-:W-:Y:S11]  /*5890*/  @!P0 BRA `(.L_x_443) ;  /* 0x0000412000008947 */ /* 0x000ff60003800000 */
[----:B--2---:R-:W-:Y:S02]  /*58a0*/  MOV R118, R116 ;  /* 0x0000007400767202 */ /* 0x004fe40000000f00 */
[----:B------:R-:W-:-:S02]  /*58b0*/  MOV R3, R117 ;  /* 0x0000007500037202 */ /* 0x000fc40000000f00 */
[----:B------:R-:W-:-:S07]  /*58c0*/  MOV R192, R229 ;  /* 0x000000e500c07202 */ /* 0x000fce0000000f00 */
.L_x_444:
[----:B------:R-:W2:Y:S01]  /*58d0*/  LDL.64 R160, [R1+0x20] ;  /* 0x0000200001a07983 */ /* 0x000ea20000100a00 */
[----:B------:R-:W-:Y:S04]  /*58e0*/  DEPBAR.LE SB0, 0x0 ;  /* 0x000080000000791a */ /* 0x000fe80000000000 */
[----:B------:R-:W-:Y:S01]  /*58f0*/  WARPSYNC 0xffffffff ;  /* 0xffffffff00007948 */ /* 0x000fe20003800000 */
[----:B------:R-:W3:Y:S04]  /*5900*/  LDL R170, [R1+0x28] ;  /* 0x0000280001aa7983 */ /* 0x000ee80000100800 */
[----:B------:R-:W-:Y:S01]  /*5910*/  BAR.SYNC.DEFER_BLOCKING 0x0 ;  /* 0x0000000000007b1d */ /* 0x000fe20000010000 */
[C---:B------:R-:W-:Y:S02]  /*5920*/  ISETP.GE.AND P5, PT, R192.reuse, RZ, PT ;  /* 0x000000ffc000720c */ /* 0x040fe40003fa6270 */
[C---:B------:R-:W-:Y:S11]  /*5930*/  IADD3 R229, R192.reuse, -0x1, RZ ;  /* 0xffffffffc0e57810 */ /* 0x040ff60007ffe0ff */
[----:B------:R-:W-:Y:S01]  /*5940*/  @P5 SHF.R.S32.HI R0, RZ, 0x1f, R192 ;  /* 0x0000001fff005819 */ /* 0x000fe200000114c0 */
[----:B------:R-:W-:Y:S04]  /*5950*/  @P5 IMAD.WIDE.U32 R116, R192, c[0x0][0x208], RZ ;  /* 0x00008200c0745a25 */ /* 0x000fe800078e00ff */
[----:B------:R-:W-:Y:S02]  /*5960*/  @P5 IMAD R0, R0, c[0x0][0x208], RZ ;  /* 0x0000820000005a24 */ /* 0x000fe400078e02ff */
[----:B------:R-:W-:Y:S02]  /*5970*/  @P5 IMAD.SHL.U32 R119, R116, 0x80, RZ ;  /* 0x0000008074775824 */ /* 0x000fe400078e00ff */
[----:B------:R-:W-:Y:S01]  /*5980*/  @P5 IMAD R0, R192, c[0x0][0x20c], R0 ;  /* 0x00008300c0005a24 */ /* 0x000fe200078e0200 */
[----:B------:R-:W3:Y:S03]  /*5990*/  LDL.64 R194, [R1+0x8] ;  /* 0x0000080001c27983 */ /* 0x000ee60000100a00 */
[----:B------:R-:W-:Y:S03]  /*59a0*/  @P5 IMAD.IADD R2, R117, 0x1, R0 ;  /* 0x0000000175025824 */ /* 0x000fe600078e0200 */
[----:B------:R-:W1:Y:S02]  /*59b0*/  LDSM.16.M88.4 R8, [R201] ;  /* 0x00000000c908783b */ /* 0x000e640000000200 */
[----:B------:R-:W-:Y:S06]  /*59c0*/  @P5 SHF.L.U64.HI R2, R116, 0x7, R2 ;  /* 0x0000000774025819 */ /* 0x000fec0000010202 */
[----:B------:R-:W5:Y:S08]  /*59d0*/  LDSM.16.M88.4 R16, [R201+0x800] ;  /* 0x00080000c910783b */ /* 0x000f700000000200 */
[----:B------:R-:W5:Y:S08]  /*59e0*/  LDSM.16.M88.4 R24, [R201+0x1000] ;  /* 0x00100000c918783b */ /* 0x000f700000000200 */
[----:B------:R-:W5:Y:S08]  /*59f0*/  LDSM.16.M88.4 R32, [R201+0x1800] ;  /* 0x00180000c920783b */ /* 0x000f700000000200 */
[----:B------:R-:W5:Y:S01]  /*5a00*/  LDSM.16.M88.4 R40, [R201+0x2000] ;  /* 0x00200000c928783b */ /* 0x000f620000000200 */
[C---:B-1----:R-:W-:Y:S07]  /*5a10*/  HMMA.16816.F32.BF16 R4, R136.reuse, R8, RZ ;  /* 0x000000088804723c */ /* 0x042fee00000418ff */
[----:B------:R-:W1:Y:S01]  /*5a20*/  LDSM.16.M88.4 R48, [R201+0x2800] ;  /* 0x00280000c930783b */ /* 0x000e620000000200 */
[C---:B------:R-:W-:Y:S07]  /*5a30*/  HMMA.16816.F32.BF16 R8, R136.reuse, R10, RZ ;  /* 0x0000000a8808723c */ /* 0x040fee00000418ff */
[----:B------:R-:W1:Y:S01]  /*5a40*/  LDSM.16.M88.4 R56, [R201+0x3000] ;  /* 0x00300000c938783b */ /* 0x000e620000000200 */
[C---:B-----5:R-:W-:Y:S07]  /*5a50*/  HMMA.16816.F32.BF16 R12, R136.reuse, R16, RZ ;  /* 0x00000010880c723c */ /* 0x060fee00000418ff */
[----:B------:R-:W5:Y:S01]  /*5a60*/  LDSM.16.M88.4 R64, [R201+0x3800] ;  /* 0x00380000c940783b */ /* 0x000f620000000200 */
[C---:B------:R-:W-:Y:S07]  /*5a70*/  HMMA.16816.F32.BF16 R16, R136.reuse, R18, RZ ;  /* 0x000000128810723c */ /* 0x040fee00000418ff */
[----:B------:R-:W1:Y:S01]  /*5a80*/  LDSM.16.M88.4 R144, [R207] ;  /* 0x00000000cf90783b */ /* 0x000e620000000200 */
[C---:B------:R-:W-:Y:S07]  /*5a90*/  HMMA.16816.F32.BF16 R20, R136.reuse, R24, RZ ;  /* 0x000000188814723c */ /* 0x040fee00000418ff */
[----:B------:R-:W1:Y:S01]  /*5aa0*/  LDSM.16.M88.4 R148, [R222] ;  /* 0x00000000de94783b */ /* 0x000e620000000200 */
[C---:B------:R-:W-:Y:S07]  /*5ab0*/  HMMA.16816.F32.BF16 R24, R136.reuse, R26, RZ ;  /* 0x0000001a8818723c */ /* 0x040fee00000418ff */
[----:B------:R-:W5:Y:S01]  /*5ac0*/  LDSM.16.M88.4 R152, [R221] ;  /* 0x00000000dd98783b */ /* 0x000f620000000200 */
[C---:B------:R-:W-:Y:S07]  /*5ad0*/  HMMA.16816.F32.BF16 R28, R136.reuse, R32, RZ ;  /* 0x00000020881c723c */ /* 0x040fee00000418ff */
[----:B------:R-:W5:Y:S01]  /*5ae0*/  LDSM.16.M88.4 R156, [R220] ;  /* 0x00000000dc9c783b */ /* 0x000f620000000200 */
[C---:B------:R-:W-:Y:S07]  /*5af0*/  HMMA.16816.F32.BF16 R32, R136.reuse, R34, RZ ;  /* 0x000000228820723c */ /* 0x040fee00000418ff */
[----:B------:R-:W4:Y:S04]  /*5b00*/  LDL R196, [R1+0x34] ;  /* 0x0000340001c47983 */ /* 0x000f280000100800 */
[----:B------:R-:W4:Y:S01]  /*5b10*/  LDL R193, [R1+0x40] ;  /* 0x0000400001c17983 */ /* 0x000f220000100800 */
[C---:B------:R-:W-:Y:S08]  /*5b20*/  HMMA.16816.F32.BF16 R36, R136.reuse, R40, RZ ;  /* 0x000000288824723c */ /* 0x040ff000000418ff */
[C---:B------:R-:W-:Y:S08]  /*5b30*/  HMMA.16816.F32.BF16 R40, R136.reuse, R42, RZ ;  /* 0x0000002a8828723c */ /* 0x040ff000000418ff */
[C---:B-1----:R-:W-:Y:S08]  /*5b40*/  HMMA.16816.F32.BF16 R44, R136.reuse, R48, RZ ;  /* 0x00000030882c723c */ /* 0x042ff000000418ff */
[C---:B------:R-:W-:Y:S08]  /*5b50*/  HMMA.16816.F32.BF16 R48, R136.reuse, R50, RZ ;  /* 0x000000328830723c */ /* 0x040ff000000418ff */
[C---:B------:R-:W-:Y:S08]  /*5b60*/  HMMA.16816.F32.BF16 R52, R136.reuse, R56, RZ ;  /* 0x000000388834723c */ /* 0x040ff000000418ff */
[C---:B------:R-:W-:Y:S08]  /*5b70*/  HMMA.16816.F32.BF16 R56, R136.reuse, R58, RZ ;  /* 0x0000003a8838723c */ /* 0x040ff000000418ff */
[C---:B-----5:R-:W-:Y:S08]  /*5b80*/  HMMA.16816.F32.BF16 R60, R136.reuse, R64, RZ ;  /* 0x00000040883c723c */ /* 0x060ff000000418ff */
[----:B------:R-:W-:Y:S08]  /*5b90*/  HMMA.16816.F32.BF16 R64, R136, R66, RZ ;  /* 0x000000428840723c */ /* 0x000ff000000418ff */
[C---:B------:R-:W-:Y:S08]  /*5ba0*/  HMMA.16816.F32.BF16 R4, R140.reuse, R144, R4 ;  /* 0x000000908c04723c */ /* 0x040ff00000041804 */
[C---:B------:R-:W-:Y:S01]  /*5bb0*/  HMMA.16816.F32.BF16 R8, R140.reuse, R146, R8 ;  /* 0x000000928c08723c */ /* 0x040fe20000041808 */
[----:B------:R-:W1:Y:S07]  /*5bc0*/  LDSM.16.M88.4 R144, [R219] ;  /* 0x00000000db90783b */ /* 0x000e6e0000000200 */
[C---:B------:R-:W-:Y:S08]  /*5bd0*/  HMMA.16816.F32.BF16 R12, R140.reuse, R148, R12 ;  /* 0x000000948c0c723c */ /* 0x040ff0000004180c */
[C---:B------:R-:W-:Y:S01]  /*5be0*/  HMMA.16816.F32.BF16 R16, R140.reuse, R150, R16 ;  /* 0x000000968c10723c */ /* 0x040fe20000041810 */
[----:B------:R-:W5:Y:S07]  /*5bf0*/  LDSM.16.M88.4 R148, [R218] ;  /* 0x00000000da94783b */ /* 0x000f6e0000000200 */
[C---:B------:R-:W-:Y:S08]  /*5c00*/  HMMA.16816.F32.BF16 R20, R140.reuse, R152, R20 ;  /* 0x000000988c14723c */ /* 0x040ff00000041814 */
[C---:B------:R-:W-:Y:S01]  /*5c10*/  HMMA.16816.F32.BF16 R24, R140.reuse, R154, R24 ;  /* 0x0000009a8c18723c */ /* 0x040fe20000041818 */
[----:B------:R-:W2:Y:S07]  /*5c20*/  LDSM.16.M88.4 R152, [R217] ;  /* 0x00000000d998783b */ /* 0x000eae0000000200 */
[C---:B------:R-:W-:Y:S08]  /*5c30*/  HMMA.16816.F32.BF16 R28, R140.reuse, R156, R28 ;  /* 0x0000009c8c1c723c */ /* 0x040ff0000004181c */
[C---:B------:R-:W-:Y:S08]  /*5c40*/  HMMA.16816.F32.BF16 R32, R140.reuse, R158, R32 ;  /* 0x0000009e8c20723c */ /* 0x040ff00000041820 */
[C---:B-1----:R-:W-:Y:S08]  /*5c50*/  HMMA.16816.F32.BF16 R36, R140.reuse, R144, R36 ;  /* 0x000000908c24723c */ /* 0x042ff00000041824 */
[C---:B------:R-:W-:Y:S08]  /*5c60*/  HMMA.16816.F32.BF16 R40, R140.reuse, R146, R40 ;  /* 0x000000928c28723c */ /* 0x040ff00000041828 */
[C---:B-----5:R-:W-:Y:S08]  /*5c70*/  HMMA.16816.F32.BF16 R44, R140.reuse, R148, R44 ;  /* 0x000000948c2c723c */ /* 0x060ff0000004182c */
[C---:B------:R-:W-:Y:S04]  /*5c80*/  HMMA.16816.F32.BF16 R48, R140.reuse, R150, R48 ;  /* 0x000000968c30723c */ /* 0x040fe80000041830 */
[C---:B--2---:R-:W-:Y:S04]  /*5c90*/  @P5 IADD3 R0, P2, R119.reuse, R160, RZ ;  /* 0x000000a077005210 */ /* 0x044fe80007f5e0ff */
[C---:B------:R-:W-:Y:S04]  /*5ca0*/  HMMA.16816.F32.BF16 R52, R140.reuse, R152, R52 ;  /* 0x000000988c34723c */ /* 0x040fe80000041834 */
[----:B---3--:R-:W-:Y:S01]  /*5cb0*/  @P5 IMAD.X R117, R2, 0x1, R170, P2 ;  /* 0x0000000102755824 */ /* 0x008fe200010e06aa */
[C---:B------:R-:W-:Y:S03]  /*5cc0*/  @P5 LEA R116, P1, R0.reuse, c[0x0][0x1f8], 0x1 ;  /* 0x00007e0000745a11 */ /* 0x040fe600078208ff */
[C---:B------:R-:W-:Y:S04]  /*5cd0*/  HMMA.16816.F32.BF16 R56, R140.reuse, R154, R56 ;  /* 0x0000009a8c38723c */ /* 0x040fe80000041838 */
[----:B------:R-:W-:Y:S02]  /*5ce0*/  @P5 LEA.HI.X R117, R0, c[0x0][0x1fc], R117, 0x1, P1 ;  /* 0x00007f0000755a11 */ /* 0x000fe400008f0c75 */
[----:B------:R-:W-:Y:S02]  /*5cf0*/  @P5 IADD3 R0, P3, P2, R119, 0x40, R160 ;  /* 0x0000004077005810 */ /* 0x000fe40007a7e0a0 */
[----:B------:R-:W1:Y:S04]  /*5d00*/  LDSM.16.M88.4 R160, [R216] ;  /* 0x00000000d8a0783b */ /* 0x000e680000000200 */
[----:B------:R-:W-:Y:S02]  /*5d10*/  @P5 LEA R168, P1, R0, c[0x0][0x1f8], 0x1 ;  /* 0x00007e0000a85a11 */ /* 0x000fe400078208ff */
[----:B------:R-:W-:Y:S02]  /*5d20*/  @P5 IADD3.X R2, R2, RZ, R170, P3, P2 ;  /* 0x000000ff02025210 */ /* 0x000fe40001fe44aa */
[----:B------:R-:W2:Y:S02]  /*5d30*/  LDL R119, [R1+0x44] ;  /* 0x0000440001777983 */ /* 0x000ea40000100800 */
[----:B------:R-:W-:Y:S01]  /*5d40*/  @P5 LEA.HI.X R169, R0, c[0x0][0x1fc], R2, 0x1, P1 ;  /* 0x00007f0000a95a11 */ /* 0x000fe200008f0c02 */
[----:B------:R-:W-:Y:S02]  /*5d50*/  @P5 IMAD.MOV.U32 R2, RZ, RZ, c[0x0][0x208] ;  /* 0x00008200ff025624 */ /* 0x000fe400078e00ff */
[----:B------:R-:W-:Y:S01]  /*5d60*/  @P5 IMAD.MOV.U32 R0, RZ, RZ, 0x6 ;  /* 0x00000006ff005424 */ /* 0x000fe200078e00ff */
[----:B------:R-:W-:Y:S04]  /*5d70*/  @P5 ISETP.GE.AND P0, PT, R194, c[0x0][0x1d4], PT ;  /* 0x00007500c2005a0c */ /* 0x000fe80003f06270 */
[C---:B------:R-:W-:Y:S01]  /*5d80*/  @P5 SHF.L.U64.HI R0, R2.reuse, R0, c[0x0][0x20c] ;  /* 0x0000830002005619 */ /* 0x040fe20000010200 */
[----:B------:R-:W-:Y:S05]  /*5d90*/  @P5 IMAD.SHL.U32 R2, R2, 0x40, RZ ;  /* 0x0000004002025824 */ /* 0x000fea00078e00ff */
[-C--:B------:R-:W-:Y:S03]  /*5da0*/  @P5 IADD3 R156, P1, R116, R2.reuse, RZ ;  /* 0x00000002749c5210 */ /* 0x080fe60007f3e0ff */
[----:B------:R-:W-:Y:S01]  /*5db0*/  @!PT LDS RZ, [RZ] ;  /* 0x00000000fffff984 */ /* 0x000fe20000000800 */
[----:B------:R-:W-:Y:S01]  /*5dc0*/  @!PT LDS RZ, [RZ] ;  /* 0x00000000fffff984 */ /* 0x000fe20000000800 */
[----:B------:R-:W-:Y:S01]  /*5dd0*/  @!PT LDS RZ, [RZ] ;  /* 0x00000000fffff984 */ /* 0x000fe20000000800 */
[----:B------:R3:W-:Y:S02]  /*5de0*/  @P5 LDGSTS.E.BYPASS.LTC128B.128 [R228+0x100], [R116.64], !P0 ;  /* 0x0010000074e45fae */ /* 0x0007e4000c101d46 */
[--C-:B------:R-:W-:Y:S06]  /*5df0*/  @P5 IMAD.X R157, R117, 0x1, R0.reuse, P1 ;  /* 0x00000001759d5824 */ /* 0x100fec00008e0600 */
[----:B------:R5:W-:Y:S01]  /*5e00*/  @P5 LDGSTS.E.BYPASS.LTC128B.128 [R228+0x4100], [R168.64], !P6 ;  /* 0x04100000a8e45fae */ /* 0x000be2000f101d46 */
[C---:B-1----:R-:W-:Y:S07]  /*5e10*/  HMMA.16816.F32.BF16 R60, R140.reuse, R160, R60 ;  /* 0x000000a08c3c723c */ /* 0x042fee000004183c */
[----:B------:R1:W-:Y:S01]  /*5e20*/  @P5 LDGSTS.E.BYPASS.LTC128B.128 [R228+0x1100], [R156.64], !P0 ;  /* 0x011000009ce45fae */ /* 0x0003e2000c101d46 */
[----:B------:R-:W-:Y:S07]  /*5e30*/  HMMA.16816.F32.BF16 R64, R140, R162, R64 ;  /* 0x000000a28c40723c */ /* 0x000fee0000041840 */
[----:B------:R1:W-:Y:S01]  /*5e40*/  @P5 LDGSTS.E.BYPASS.LTC128B.128 [R228+0x5100], [R156.64+0x80], !P6 ;  /* 0x051000809ce45fae */ /* 0x0003e2000f101d46 */
[-C--:B---3--:R-:W-:Y:S05]  /*5e50*/  @P5 IADD3 R116, P2, R156, R2.reuse, RZ ;  /* 0x000000029c745210 */ /* 0x088fea0007f5e0ff */
[--C-:B------:R-:W-:Y:S01]  /*5e60*/  @P5 IMAD.X R117, R157, 0x1, R0.reuse, P2 ;  /* 0x000000019d755824 */ /* 0x100fe200010e0600 */
[----:B-----5:R-:W-:Y:S04]  /*5e70*/  @P5 IADD3 R168, P1, R116, R2, RZ ;  /* 0x0000000274a85210 */ /* 0x020fe80007f3e0ff */
[----:B------:R3:W-:Y:S01]  /*5e80*/  @P5 LDGSTS.E.BYPASS.LTC128B.128 [R228+0x2100], [R116.64], !P0 ;  /* 0x0210000074e45fae */ /* 0x0007e2000c101d46 */
[----:B------:R-:W-:Y:S07]  /*5e90*/  @P5 IMAD.X R169, R117, 0x1, R0, P1 ;  /* 0x0000000175a95824 */ /* 0x000fee00008e0600 */
[----:B------:R3:W-:Y:S08]  /*5ea0*/  @P5 LDGSTS.E.BYPASS.LTC128B.128 [R228+0x6100], [R116.64+0x80], !P6 ;  /* 0x0610008074e45fae */ /* 0x0007f0000f101d46 */
[----:B------:R5:W-:Y:S08]  /*5eb0*/  @P5 LDGSTS.E.BYPASS.LTC128B.128 [R228+0x3100], [R168.64], !P0 ;  /* 0x03100000a8e45fae */ /* 0x000bf0000c101d46 */
[----:B------:R5:W-:Y:S08]  /*5ec0*/  @P5 LDGSTS.E.BYPASS.LTC128B.128 [R228+0x7100], [R168.64+0x80], !P6 ;  /* 0x07100080a8e45fae */ /* 0x000bf0000f101d46 */
[----:B------:R-:W-:Y:S08]  /*5ed0*/  LDSM.16.M88.4 R144, [R205+0x800] ;  /* 0x00080000cd90783b */ /* 0x000ff00000000200 */
[----:B------:R-:W-:Y:S08]  /*5ee0*/  LDSM.16.M88.4 R148, [R205+0x1000] ;  /* 0x00100000cd94783b */ /* 0x000ff00000000200 */
[----:B------:R-:W-:Y:S08]  /*5ef0*/  LDSM.16.M88.4 R152, [R205+0x1800] ;  /* 0x00180000cd98783b */ /* 0x000ff00000000200 */
[----:B-----5:R-:W5:Y:S01]  /*5f00*/  LDSM.16.M88.4 R168, [R205] ;  /* 0x00000000cda8783b */ /* 0x020f620000000200 */
[----:B----4-:R-:W-:Y:S04]  /*5f10*/  IMAD.IADD R0, R193, 0x1, R196 ;  /* 0x00000001c1007824 */ /* 0x010fe800078e02c4 */
[----:B------:R-:W-:Y:S03]  /*5f20*/  @P4 IMAD.HI.U32 R2, R0, c[0x0][0x2c8], RZ ;  /* 0x0000b20000024a27 */ /* 0x000fe600078e00ff */
[----:B------:R-:W0:Y:S02]  /*5f30*/  LDGDEPBAR ;  /* 0x00000000000079af */ /* 0x000e240000000000 */
[----:B------:R-:W-:Y:S06]  /*5f40*/  @P4 SHF.R.U32.HI R0, RZ, c[0x0][0x2cc], R2 ;  /* 0x0000b300ff004a19 */ /* 0x000fec0000011602 */
[----:B-1----:R-:W1:Y:S08]  /*5f50*/  LDSM.16.M88.4 R156, [R205+0x2000] ;  /* 0x00200000cd9c783b */ /* 0x002e700000000200 */
[----:B------:R-:W4:Y:S08]  /*5f60*/  LDSM.16.M88.4 R160, [R205+0x2800] ;  /* 0x00280000cda0783b */ /* 0x000f300000000200 */
[----:B---3--:R-:W-:Y:S01]  /*5f70*/  SHFL.IDX PT, R116, R0, 0x1, 0x1c1f ;  /* 0x003c1f0000747f89 */ /* 0x008fe200000e0000 */
[C---:B-----5:R-:W-:Y:S07]  /*5f80*/  HMMA.16816.F32.BF16 R4, R164.reuse, R168, R4 ;  /* 0x000000a8a404723c */ /* 0x060fee0000041804 */
[----:B------:R3:W-:Y:S01]  /*5f90*/  SHFL.IDX PT, R2, R0, RZ, 0x1c1f ;  /* 0x001c1fff00027589 */ /* 0x0007e200000e0000 */
[C---:B------:R-:W-:Y:S07]  /*5fa0*/  HMMA.16816.F32.BF16 R8, R164.reuse, R170, R8 ;  /* 0x000000aaa408723c */ /* 0x040fee0000041808 */
[----:B------:R-:W5:Y:S01]  /*5fb0*/  LDSM.16.M88.4 R168, [R205+0x3000] ;  /* 0x00300000cda8783b */ /* 0x000f620000000200 */
[C---:B------:R-:W-:Y:S08]  /*5fc0*/  HMMA.16816.F32.BF16 R12, R164.reuse, R144, R12 ;  /* 0x00000090a40c723c */ /* 0x040ff0000004180c */
[C---:B------:R-:W-:Y:S01]  /*5fd0*/  HMMA.16816.F32.BF16 R16, R164.reuse, R146, R16 ;  /* 0x00000092a410723c */ /* 0x040fe20000041810 */
[----:B------:R-:W4:Y:S03]  /*5fe0*/  LDSM.16.M88.4 R144, [R205+0x3800] ;  /* 0x00380000cd90783b */ /* 0x000f260000000200 */
[----:B---3--:R-:W-:Y:S04]  /*5ff0*/  IMAD.MOV.U32 R0, RZ, RZ, -0x80 ;  /* 0xffffff80ff007424 */ /* 0x008fe800078e00ff */
[C---:B------:R-:W-:Y:S04]  /*6000*/  HMMA.16816.F32.BF16 R20, R164.reuse, R148, R20 ;  /* 0x00000094a414723c */ /* 0x040fe80000041814 */
[----:B------:R-:W-:Y:S04]  /*6010*/  IMAD R0, R192, R0, 0x1 ;  /* 0x00000001c0007424 */ /* 0x000fe800078e0200 */
[C---:B------:R-:W-:Y:S01]  /*6020*/  HMMA.16816.F32.BF16 R24, R164.reuse, R150, R24 ;  /* 0x00000096a418723c */ /* 0x040fe20000041818 */
[----:B------:R-:W3:Y:S07]  /*6030*/  LDSM.16.M88.4 R148, [R202] ;  /* 0x00000000ca94783b */ /* 0x000eee0000000200 */
[C---:B------:R-:W-:Y:S08]  /*6040*/  HMMA.16816.F32.BF16 R28, R164.reuse, R152, R28 ;  /* 0x00000098a41c723c */ /* 0x040ff0000004181c */
        /* <DEDUP_REMOVED lines=12> */
[----:B------:R-:W-:Y:S01]  /*6110*/  HMMA.16816.F32.BF16 R64, R164, R146, R64 ;  /* 0x00000092a440723c */ /* 0x000fe20000041840 */
[----:B------:R-:W4:Y:S07]  /*6120*/  LDSM.16.M88.4 R144, [R202+0x2800] ;  /* 0x00280000ca90783b */ /* 0x000f2e0000000200 */
[C---:B---3--:R-:W-:Y:S08]  /*6130*/  HMMA.16816.F32.BF16 R4, R172.reuse, R148, R4 ;  /* 0x00000094ac04723c */ /* 0x048ff00000041804 */
[C---:B------:R-:W-:Y:S01]  /*6140*/  HMMA.16816.F32.BF16 R8, R172.reuse, R150, R8 ;  /* 0x00000096ac08723c */ /* 0x040fe20000041808 */
[----:B------:R-:W3:Y:S07]  /*6150*/  LDSM.16.M88.4 R148, [R202+0x3000] ;  /* 0x00300000ca94783b */ /* 0x000eee0000000200 */
[C---:B------:R-:W-:Y:S04]  /*6160*/  HMMA.16816.F32.BF16 R12, R172.reuse, R152, R12 ;  /* 0x00000098ac0c723c */ /* 0x040fe8000004180c */
[----:B--2---:R-:W-:Y:S04]  /*6170*/  IADD3 R0, R0, c[0x0][0x1d0], -R119 ;  /* 0x0000740000007a10 */ /* 0x004fe80007ffe877 */
[C---:B------:R-:W-:Y:S01]  /*6180*/  HMMA.16816.F32.BF16 R16, R172.reuse, R154, R16 ;  /* 0x0000009aac10723c */ /* 0x040fe20000041810 */
[----:B------:R-:W2:Y:S03]  /*6190*/  LDSM.16.M88.4 R152, [R202+0x3800] ;  /* 0x00380000ca98783b */ /* 0x000ea60000000200 */
[----:B------:R-:W-:Y:S04]  /*61a0*/  IADD3 R0, R0, -c[0x0][0x168], RZ ;  /* 0x80005a0000007a10 */ /* 0x000fe80007ffe0ff */
[C---:B-1----:R-:W-:Y:S04]  /*61b0*/  HMMA.16816.F32.BF16 R20, R172.reuse, R156, R20 ;  /* 0x0000009cac14723c */ /* 0x042fe80000041814 */
[C---:B------:R-:W-:Y:S02]  /*61c0*/  IMAD.IADD R2, R0.reuse, 0x1, R2 ;  /* 0x0000000100027824 */ /* 0x040fe400078e0202 */
[----:B------:R-:W-:Y:S02]  /*61d0*/  IMAD.IADD R0, R0, 0x1, R116 ;  /* 0x0000000100007824 */ /* 0x000fe400078e0274 */
[C---:B------:R-:W-:Y:S01]  /*61e0*/  HMMA.16816.F32.BF16 R24, R172.reuse, R158, R24 ;  /* 0x0000009eac18723c */ /* 0x040fe20000041818 */
[----:B------:R-:W1:Y:S02]  /*61f0*/  LDSM.16.M88.4 R156, [R201+0x4000] ;  /* 0x00400000c99c783b */ /* 0x000e640000000200 */
[C---:B------:R-:W-:Y:S02]  /*6200*/  ISETP.GT.AND P1, PT, R0.reuse, RZ, PT ;  /* 0x000000ff0000720c */ /* 0x040fe40003f24270 */
[----:B------:R-:W-:Y:S02]  /*6210*/  ISETP.GT.AND P0, PT, R0, 0x1, PT ;  /* 0x000000010000780c */ /* 0x000fe40003f04270 */
[C---:B------:R-:W-:Y:S01]  /*6220*/  ISETP.GT.AND P3, PT, R2.reuse, RZ, PT ;  /* 0x000000ff0200720c */ /* 0x040fe20003f64270 */
[C---:B----4-:R-:W-:Y:S03]  /*6230*/  HMMA.16816.F32.BF16 R28, R172.reuse, R160, R28 ;  /* 0x000000a0ac1c723c */ /* 0x050fe6000004181c */
[C---:B------:R-:W-:Y:S02]  /*6240*/  ISETP.GT.AND P2, PT, R2.reuse, 0x1, PT ;  /* 0x000000010200780c */ /* 0x040fe40003f44270 */
[----:B------:R-:W-:Y:S03]  /*6250*/  ISETP.GT.AND P5, PT, R2, 0x60, PT ;  /* 0x000000600200780c */ /* 0x000fe60003fa4270 */
[C---:B------:R-:W-:Y:S01]  /*6260*/  HMMA.16816.F32.BF16 R32, R172.reuse, R162, R32 ;  /* 0x000000a2ac20723c */ /* 0x040fe20000041820 */
[----:B------:R-:W4:Y:S07]  /*6270*/  LDSM.16.M88.4 R160, [R201+0x4800] ;  /* 0x00480000c9a0783b */ /* 0x000f2e0000000200 */
[C---:B-----5:R-:W-:Y:S08]  /*6280*/  HMMA.16816.F32.BF16 R36, R172.reuse, R168, R36 ;  /* 0x000000a8ac24723c */ /* 0x060ff00000041824 */
[C---:B------:R-:W-:Y:S01]  /*6290*/  HMMA.16816.F32.BF16 R40, R172.reuse, R170, R40 ;  /* 0x000000aaac28723c */ /* 0x040fe20000041828 */
[----:B------:R-:W5:Y:S07]  /*62a0*/  LDSM.16.M88.4 R168, [R201+0x5000] ;  /* 0x00500000c9a8783b */ /* 0x000f6e0000000200 */
[C---:B------:R-:W-:Y:S08]  /*62b0*/  HMMA.16816.F32.BF16 R44, R172.reuse, R144, R44 ;  /* 0x00000090ac2c723c */ /* 0x040ff0000004182c */
        /* <DEDUP_REMOVED lines=16> */
[----:B------:R-:W5:Y:S07]  /*63c0*/  LDSM.16.M88.4 R168, [R215] ;  /* 0x00000000d7a8783b */ /* 0x000f6e0000000200 */
[C---:B------:R-:W-:Y:S08]  /*63d0*/  HMMA.16816.F32.BF16 R28, R176.reuse, R144, R28 ;  /* 0x00000090b01c723c */ /* 0x040ff0000004181c */
[C---:B------:R-:W-:Y:S01]  /*63e0*/  HMMA.16816.F32.BF16 R32, R176.reuse, R146, R32 ;  /* 0x00000092b020723c */ /* 0x040fe20000041820 */
[----:B------:R-:W4:Y:S07]  /*63f0*/  LDSM.16.M88.4 R144, [R214] ;  /* 0x00000000d690783b */ /* 0x000f2e0000000200 */
[C---:B---3--:R-:W-:Y:S08]  /*6400*/  HMMA.16816.F32.BF16 R36, R176.reuse, R148, R36 ;  /* 0x00000094b024723c */ /* 0x048ff00000041824 */
[C---:B------:R-:W-:Y:S01]  /*6410*/  HMMA.16816.F32.BF16 R40, R176.reuse, R150, R40 ;  /* 0x00000096b028723c */ /* 0x040fe20000041828 */
[----:B------:R-:W3:Y:S07]  /*6420*/  LDSM.16.M88.4 R148, [R213] ;  /* 0x00000000d594783b */ /* 0x000eee0000000200 */
[C---:B--2---:R-:W-:Y:S08]  /*6430*/  HMMA.16816.F32.BF16 R44, R176.reuse, R152, R44 ;  /* 0x00000098b02c723c */ /* 0x044ff0000004182c */
[C---:B------:R-:W-:Y:S01]  /*6440*/  HMMA.16816.F32.BF16 R48, R176.reuse, R154, R48 ;  /* 0x0000009ab030723c */ /* 0x040fe20000041830 */
[----:B------:R-:W2:Y:S07]  /*6450*/  LDSM.16.M88.4 R152, [R212] ;  /* 0x00000000d498783b */ /* 0x000eae0000000200 */
[C---:B-1----:R-:W-:Y:S08]  /*6460*/  HMMA.16816.F32.BF16 R52, R176.reuse, R156, R52 ;  /* 0x0000009cb034723c */ /* 0x042ff00000041834 */
[C---:B------:R-:W-:Y:S01]  /*6470*/  HMMA.16816.F32.BF16 R56, R176.reuse, R158, R56 ;  /* 0x0000009eb038723c */ /* 0x040fe20000041838 */
[----:B------:R-:W1:Y:S07]  /*6480*/  LDSM.16.M88.4 R156, [R211] ;  /* 0x00000000d39c783b */ /* 0x000e6e0000000200 */
[C---:B----4-:R-:W-:Y:S08]  /*6490*/  HMMA.16816.F32.BF16 R60, R176.reuse, R160, R60 ;  /* 0x000000a0b03c723c */ /* 0x050ff0000004183c */
[----:B------:R-:W-:Y:S01]  /*64a0*/  HMMA.16816.F32.BF16 R64, R176, R162, R64 ;  /* 0x000000a2b040723c */ /* 0x000fe20000041840 */
[----:B------:R-:W-:Y:S07]  /*64b0*/  LDSM.16.M88.4 R160, [R209] ;  /* 0x00000000d1a0783b */ /* 0x000fee0000000200 */
[C---:B-----5:R-:W-:Y:S08]  /*64c0*/  HMMA.16816.F32.BF16 R4, R180.reuse, R168, R4 ;  /* 0x000000a8b404723c */ /* 0x060ff00000041804 */
[C---:B------:R-:W-:Y:S01]  /*64d0*/  HMMA.16816.F32.BF16 R8, R180.reuse, R170, R8 ;  /* 0x000000aab408723c */ /* 0x040fe20000041808 */
[----:B------:R-:W-:Y:S07]  /*64e0*/  LDSM.16.M88.4 R168, [R208] ;  /* 0x00000000d0a8783b */ /* 0x000fee0000000200 */
[C---:B------:R-:W-:Y:S08]  /*64f0*/  HMMA.16816.F32.BF16 R12, R180.reuse, R144, R12 ;  /* 0x00000090b40c723c */ /* 0x040ff0000004180c */
[C---:B------:R-:W-:Y:S01]  /*6500*/  HMMA.16816.F32.BF16 R16, R180.reuse, R146, R16 ;  /* 0x00000092b410723c */ /* 0x040fe20000041810 */
[----:B------:R-:W4:Y:S07]  /*6510*/  LDSM.16.M88.4 R144, [R210] ;  /* 0x00000000d290783b */ /* 0x000f2e0000000200 */
[C---:B---3--:R-:W-:Y:S08]  /*6520*/  HMMA.16816.F32.BF16 R20, R180.reuse, R148, R20 ;  /* 0x00000094b414723c */ /* 0x048ff00000041814 */
[C---:B------:R-:W-:Y:S01]  /*6530*/  HMMA.16816.F32.BF16 R24, R180.reuse, R150, R24 ;  /* 0x00000096b418723c */ /* 0x040fe20000041818 */
[----:B------:R-:W3:Y:S07]  /*6540*/  LDSM.16.M88.4 R148, [R205+0x4000] ;  /* 0x00400000cd94783b */ /* 0x000eee0000000200 */
[C---:B--2---:R-:W-:Y:S08]  /*6550*/  HMMA.16816.F32.BF16 R28, R180.reuse, R152, R28 ;  /* 0x00000098b41c723c */ /* 0x044ff0000004181c */
        /* <DEDUP_REMOVED lines=10> */
[----:B------:R-:W-:Y:S07]  /*6600*/  LDSM.16.M88.4 R160, [R205+0x6800] ;  /* 0x00680000cda0783b */ /* 0x000fee0000000200 */
[C---:B------:R-:W-:Y:S08]  /*6610*/  HMMA.16816.F32.BF16 R60, R180.reuse, R168, R60 ;  /* 0x000000a8b43c723c */ /* 0x040ff0000004183c */
[----:B------:R-:W-:Y:S01]  /*6620*/  HMMA.16816.F32.BF16 R64, R180, R170, R64 ;  /* 0x000000aab440723c */ /* 0x000fe20000041840 */
[----:B------:R-:W-:Y:S07]  /*6630*/  LDSM.16.M88.4 R168, [R205+0x7000] ;  /* 0x00700000cda8783b */ /* 0x000fee0000000200 */
        /* <DEDUP_REMOVED lines=23> */
[C---:B------:R-:W-:Y:S08]  /*67b0*/  HMMA.16816.F32.BF16 R8, R188.reuse, R158, R8 ;  /* 0x0000009ebc08723c */ /* 0x040ff00000041808 */
[C---:B----4-:R-:W-:Y:S08]  /*67c0*/  HMMA.16816.F32.BF16 R12, R188.reuse, R144, R12 ;  /* 0x00000090bc0c723c */ /* 0x050ff0000004180c */
[C---:B------:R-:W-:Y:S01]  /*67d0*/  HMMA.16816.F32.BF16 R16, R188.reuse, R146, R16 ;  /* 0x00000092bc10723c */ /* 0x040fe20000041810 */
[----:B------:R-:W1:Y:S03]  /*67e0*/  LDSM.16.M88.4 R144, [R202+0x6000] ;  /* 0x00600000ca90783b */ /* 0x000e660000000200 */
[----:B------:R-:W-:Y:S02]  /*67f0*/  FSEL R157, R6, -INF , P1 ;  /* 0xff800000069d7808 */ /* 0x000fe40000800000 */
[----:B------:R-:W-:Y:S02]  /*6800*/  FSEL R159, R7, -INF , P0 ;  /* 0xff800000079f7808 */ /* 0x000fe40000000000 */
[C---:B---3--:R-:W-:Y:S03]  /*6810*/  HMMA.16816.F32.BF16 R20, R188.reuse, R148, R20 ;  /* 0x00000094bc14723c */ /* 0x048fe60000041814 */
[----:B------:R-:W-:Y:S02]  /*6820*/  ISETP.GT.AND P1, PT, R0, 0x8, PT ;  /* 0x000000080000780c */ /* 0x000fe40003f24270 */
[----:B------:R-:W-:Y:S02]  /*6830*/  FSEL R116, R4, -INF , P3 ;  /* 0xff80000004747808 */ /* 0x000fe40001800000 */
[----:B------:R-:W-:Y:S01]  /*6840*/  FSEL R156, R5, -INF , P2 ;  /* 0xff800000059c7808 */ /* 0x000fe20001000000 */
[C---:B------:R-:W-:Y:S01]  /*6850*/  HMMA.16816.F32.BF16 R24, R188.reuse, R150, R24 ;  /* 0x00000096bc18723c */ /* 0x040fe20000041818 */
[----:B------:R-:W3:Y:S02]  /*6860*/  LDSM.16.M88.4 R4, [R202+0x6800] ;  /* 0x00680000ca04783b */ /* 0x000ee40000000200 */
[----:B------:R-:W-:Y:S02]  /*6870*/  ISETP.GT.AND P0, PT, R0, 0x9, PT ;  /* 0x000000090000780c */ /* 0x000fe40003f04270 */
[----:B------:R-:W-:Y:S02]  /*6880*/  ISETP.GT.AND P3, PT, R2, 0x8, PT ;  /* 0x000000080200780c */ /* 0x000fe40003f64270 */
[----:B------:R-:W-:Y:S01]  /*6890*/  FSEL R151, R10, -INF , P1 ;  /* 0xff8000000a977808 */ /* 0x000fe20000800000 */
[C---:B--2---:R-:W-:Y:S03]  /*68a0*/  HMMA.16816.F32.BF16 R28, R188.reuse, R152, R28 ;  /* 0x00000098bc1c723c */ /* 0x044fe6000004181c */
[C---:B------:R-:W-:Y:S02]  /*68b0*/  ISETP.GT.AND P1, PT, R0.reuse, 0x10, PT ;  /* 0x000000100000780c */ /* 0x040fe40003f24270 */
[----:B------:R-:W-:Y:S02]  /*68c0*/  FSEL R158, R11, -INF , P0 ;  /* 0xff8000000b9e7808 */ /* 0x000fe40000000000 */
[----:B------:R-:W-:Y:S01]  /*68d0*/  ISETP.GT.AND P0, PT, R0, 0x11, PT ;  /* 0x000000110000780c */ /* 0x000fe20003f04270 */
[C---:B------:R-:W-:Y:S03]  /*68e0*/  HMMA.16816.F32.BF16 R32, R188.reuse, R154, R32 ;  /* 0x0000009abc20723c */ /* 0x040fe60000041820 */
[----:B------:R-:W-:Y:S02]  /*68f0*/  ISETP.GT.AND P2, PT, R2, 0x9, PT ;  /* 0x000000090200780c */ /* 0x000fe40003f44270 */
[----:B------:R-:W-:Y:S02]  /*6900*/  FSEL R149, R8, -INF , P3 ;  /* 0xff80000008957808 */ /* 0x000fe40001800000 */
[----:B------:R-:W-:Y:S01]  /*6910*/  FSEL R160, R14, -INF , P1 ;  /* 0xff8000000ea07808 */ /* 0x000fe20000800000 */
[----:B------:R-:W-:Y:S01]  /*6920*/  IMAD.MOV.U32 R14, RZ, RZ, R194 ;  /* 0x000000ffff0e7224 */ /* 0x000fe200078e00c2 */
[C---:B-1----:R-:W-:Y:S03]  /*6930*/  HMMA.16816.F32.BF16 R36, R188.reuse, R144, R36 ;  /* 0x00000090bc24723c */ /* 0x042fe60000041824 */
[----:B------:R-:W-:Y:S01]  /*6940*/  FSEL R161, R15, -INF , P0 ;  /* 0xff8000000fa17808 */ /* 0x000fe20000000000 */
[----:B------:R-:W-:Y:S01]  /*6950*/  IMAD.MOV.U32 R15, RZ, RZ, R195 ;  /* 0x000000ffff0f7224 */ /* 0x000fe200078e00c3 */
[C---:B------:R-:W-:Y:S02]  /*6960*/  ISETP.GT.AND P1, PT, R0.reuse, 0x18, PT ;  /* 0x000000180000780c */ /* 0x040fe40003f24270 */
[----:B------:R-:W-:Y:S01]  /*6970*/  ISETP.GT.AND P0, PT, R0, 0x19, PT ;  /* 0x000000190000780c */ /* 0x000fe20003f04270 */
[C---:B------:R-:W-:Y:S03]  /*6980*/  HMMA.16816.F32.BF16 R40, R188.reuse, R146, R40 ;  /* 0x00000092bc28723c */ /* 0x040fe60000041828 */
[----:B------:R-:W-:Y:S02]  /*6990*/  ISETP.GT.AND P3, PT, R2, 0x10, PT ;  /* 0x000000100200780c */ /* 0x000fe40003f64270 */
[----:B------:R-:W-:Y:S02]  /*69a0*/  FSEL R162, R18, -INF , P1 ;  /* 0xff80000012a27808 */ /* 0x000fe40000800000 */
[----:B------:R-:W-:Y:S01]  /*69b0*/  FSEL R163, R19, -INF , P0 ;  /* 0xff80000013a37808 */ /* 0x000fe20000000000 */
[C---:B---3--:R-:W-:Y:S01]  /*69c0*/  HMMA.16816.F32.BF16 R44, R188.reuse, R4, R44 ;  /* 0x00000004bc2c723c */ /* 0x048fe2000004182c */
[----:B------:R-:W2:Y:S02]  /*69d0*/  LDL.64 R18, [R1+0x18] ;  /* 0x0000180001127983 */ /* 0x000ea40000100a00 */
[----:B------:R-:W-:Y:S02]  /*69e0*/  ISETP.GT.AND P1, PT, R0, 0x20, PT ;  /* 0x000000200000780c */ /* 0x000fe40003f24270 */
[----:B------:R-:W-:Y:S02]  /*69f0*/  FSEL R152, R12, -INF , P3 ;  /* 0xff8000000c987808 */ /* 0x000fe40001800000 */
[----:B------:R-:W-:Y:S01]  /*6a00*/  ISETP.GT.AND P3, PT, R2, 0x18, PT ;  /* 0x000000180200780c */ /* 0x000fe20003f64270 */
[C---:B------:R-:W-:Y:S01]  /*6a10*/  HMMA.16816.F32.BF16 R48, R188.reuse, R6, R48 ;  /* 0x00000006bc30723c */ /* 0x040fe20000041830 */
[----:B------:R-:W-:Y:S02]  /*6a20*/  LDSM.16.M88.4 R4, [R202+0x7800] ;  /* 0x00780000ca04783b */ /* 0x000fe40000000200 */
[----:B------:R-:W-:Y:S02]  /*6a30*/  ISETP.GT.AND P0, PT, R0, 0x21, PT ;  /* 0x000000210000780c */ /* 0x000fe40003f04270 */
[----:B------:R-:W-:Y:S02]  /*6a40*/  FSEL R154, R16, -INF , P3 ;  /* 0xff800000109a7808 */ /* 0x000fe40001800000 */
[----:B------:R-:W-:Y:S02]  /*6a50*/  FSEL R150, R9, -INF , P2 ;  /* 0xff80000009967808 */ /* 0x000fe40001000000 */
[----:B------:R-:W3:Y:S01]  /*6a60*/  LDL R16, [R1+0x14] ;  /* 0x0000140001107983 */ /* 0x000ee20000100800 */
[----:B------:R-:W-:Y:S02]  /*6a70*/  ISETP.GT.AND P2, PT, R2, 0x11, PT ;  /* 0x000000110200780c */ /* 0x000fe40003f44270 */
[----:B------:R-:W-:Y:S01]  /*6a80*/  FMNMX.FTZ R12, R116, R3, !PT ;  /* 0x00000003740c7209 */ /* 0x000fe20007810000 */
[----:B------:R-:W1:Y:S01]  /*6a90*/  LDSM.16.M88.4 R8, [R202+0x7000] ;  /* 0x00700000ca08783b */ /* 0x000e620000000200 */
[----:B------:R-:W-:Y:S04]  /*6aa0*/  DEPBAR.LE SB0, 0x0 ;  /* 0x000080000000791a */ /* 0x000fe80000000000 */
[----:B------:R-:W-:Y:S02]  /*6ab0*/  FMNMX.FTZ R12, R156, R12, !PT ;  /* 0x0000000c9c0c7209 */ /* 0x000fe40007810000 */
[----:B------:R-:W-:Y:S01]  /*6ac0*/  FSEL R170, R22, -INF , P1 ;  /* 0xff80000016aa7808 */ /* 0x000fe20000800000 */
[----:B------:R-:W-:Y:S01]  /*6ad0*/  BAR.SYNC.DEFER_BLOCKING 0x0 ;  /* 0x0000000000007b1d */ /* 0x000fe20000010000 */
[----:B------:R-:W-:Y:S02]  /*6ae0*/  FMNMX.FTZ R12, R149, R12, !PT ;  /* 0x0000000c950c7209 */ /* 0x000fe40007810000 */
[----:B------:R-:W-:Y:S02]  /*6af0*/  FSEL R193, R23, -INF , P0 ;  /* 0xff80000017c17808 */ /* 0x000fe40000000000 */
[----:B------:R-:W-:Y:S02]  /*6b00*/  FMNMX.FTZ R12, R150, R12, !PT ;  /* 0x0000000c960c7209 */ /* 0x000fe40007810000 */
[----:B------:R-:W-:Y:S02]  /*6b10*/  FSEL R153, R13, -INF , P2 ;  /* 0xff8000000d997808 */ /* 0x000fe40001000000 */
[----:B------:R-:W-:Y:S02]  /*6b20*/  FMNMX.FTZ R12, R152, R12, !PT ;  /* 0x0000000c980c7209 */ /* 0x000fe40007810000 */
[----:B------:R-:W-:Y:S02]  /*6b30*/  ISETP.GT.AND P3, PT, R2, 0x20, PT ;  /* 0x000000200200780c */ /* 0x000fe40003f64270 */
[----:B------:R-:W-:Y:S02]  /*6b40*/  ISETP.GT.AND P1, PT, R0, 0x28, PT ;  /* 0x000000280000780c */ /* 0x000fe40003f24270 */
[----:B------:R-:W-:Y:S02]  /*6b50*/  FSEL R168, R20, -INF , P3 ;  /* 0xff80000014a87808 */ /* 0x000fe40001800000 */
[----:B------:R-:W-:Y:S02]  /*6b60*/  ISETP.GT.AND P0, PT, R0, 0x29, PT ;  /* 0x000000290000780c */ /* 0x000fe40003f04270 */
[----:B------:R-:W-:Y:S02]  /*6b70*/  FSEL R195, R26, -INF , P1 ;  /* 0xff8000001ac37808 */ /* 0x000fe40000800000 */
[----:B------:R-:W-:Y:S02]  /*6b80*/  ISETP.GT.AND P1, PT, R0, 0x30, PT ;  /* 0x000000300000780c */ /* 0x000fe40003f24270 */
[----:B------:R-:W-:Y:S02]  /*6b90*/  FSEL R196, R27, -INF , P0 ;  /* 0xff8000001bc47808 */ /* 0x000fe40000000000 */
[----:B------:R-:W-:Y:S02]  /*6ba0*/  FSEL R199, R30, -INF , P1 ;  /* 0xff8000001ec77808 */ /* 0x000fe40000800000 */
[C---:B------:R-:W-:Y:S02]  /*6bb0*/  ISETP.GT.AND P0, PT, R0.reuse, 0x31, PT ;  /* 0x000000310000780c */ /* 0x040fe40003f04270 */
[----:B------:R-:W-:Y:S02]  /*6bc0*/  ISETP.GT.AND P1, PT, R0, 0x38, PT ;  /* 0x000000380000780c */ /* 0x000fe40003f24270 */
[----:B------:R-:W-:Y:S01]  /*6bd0*/  FSEL R232, R31, -INF , P0 ;  /* 0xff8000001fe87808 */ /* 0x000fe20000000000 */
[C---:B-1----:R-:W-:Y:S05]  /*6be0*/  HMMA.16816.F32.BF16 R52, R188.reuse, R8, R52 ;  /* 0x00000008bc34723c */ /* 0x042fea0000041834 */
[C---:B------:R-:W-:Y:S02]  /*6bf0*/  ISETP.GT.AND P2, PT, R2.reuse, 0x19, PT ;  /* 0x000000190200780c */ /* 0x040fe40003f44270 */
[----:B------:R-:W-:Y:S01]  /*6c00*/  FMNMX.FTZ R8, R153, R12, !PT ;  /* 0x0000000c99087209 */ /* 0x000fe20007810000 */
[C---:B------:R-:W-:Y:S03]  /*6c10*/  HMMA.16816.F32.BF16 R56, R188.reuse, R10, R56 ;  /* 0x0000000abc38723c */ /* 0x040fe60000041838 */
[----:B------:R-:W-:Y:S02]  /*6c20*/  ISETP.GT.AND P3, PT, R2, 0x28, PT ;  /* 0x000000280200780c */ /* 0x000fe40003f64270 */
[----:B------:R-:W-:Y:S02]  /*6c30*/  FSEL R155, R17, -INF , P2 ;  /* 0xff800000119b7808 */ /* 0x000fe40001000000 */
[----:B------:R-:W-:Y:S01]  /*6c40*/  FMNMX.FTZ R8, R154, R8, !PT ;  /* 0x000000089a087209 */ /* 0x000fe20007810000 */
[C---:B------:R-:W-:Y:S03]  /*6c50*/  HMMA.16816.F32.BF16 R60, R188.reuse, R4, R60 ;  /* 0x00000004bc3c723c */ /* 0x040fe6000004183c */
[C---:B------:R-:W-:Y:S02]  /*6c60*/  ISETP.GT.AND P2, PT, R2.reuse, 0x21, PT ;  /* 0x000000210200780c */ /* 0x040fe40003f44270 */
[----:B------:R-:W-:Y:S02]  /*6c70*/  FMNMX.FTZ R8, R155, R8, !PT ;  /* 0x000000089b087209 */ /* 0x000fe40007810000 */
[----:B------:R-:W-:Y:S01]  /*6c80*/  FSEL R169, R21, -INF , P2 ;  /* 0xff80000015a97808 */ /* 0x000fe20001000000 */
[----:B------:R-:W-:Y:S03]  /*6c90*/  HMMA.16816.F32.BF16 R64, R188, R6, R64 ;  /* 0x00000006bc40723c */ /* 0x000fe60000041840 */
[----:B------:R-:W-:Y:S02]  /*6ca0*/  ISETP.GT.AND P2, PT, R2, 0x29, PT ;  /* 0x000000290200780c */ /* 0x000fe40003f44270 */
[----:B------:R-:W-:Y:S02]  /*6cb0*/  FMNMX.FTZ R8, R168, R8, !PT ;  /* 0x00000008a8087209 */ /* 0x000fe40007810000 */
[----:B------:R-:W-:Y:S02]  /*6cc0*/  FSEL R171, R24, -INF , P3 ;  /* 0xff80000018ab7808 */ /* 0x000fe40001800000 */
[----:B------:R-:W-:Y:S02]  /*6cd0*/  FMNMX.FTZ R8, R169, R8, !PT ;  /* 0x00000008a9087209 */ /* 0x000fe40007810000 */
[----:B------:R-:W-:Y:S02]  /*6ce0*/  ISETP.GT.AND P3, PT, R2, 0x30, PT ;  /* 0x000000300200780c */ /* 0x000fe40003f64270 */
[----:B------:R-:W-:Y:S02]  /*6cf0*/  FSEL R194, R25, -INF , P2 ;  /* 0xff80000019c27808 */ /* 0x000fe40001000000 */
[----:B------:R-:W-:Y:S02]  /*6d00*/  FMNMX.FTZ R8, R171, R8, !PT ;  /* 0x00000008ab087209 */ /* 0x000fe40007810000 */
[----:B------:R-:W-:Y:S02]  /*6d10*/  FSEL R198, R28, -INF , P3 ;  /* 0xff8000001cc67808 */ /* 0x000fe40001800000 */
[----:B------:R-:W-:Y:S02]  /*6d20*/  FMNMX.FTZ R8, R194, R8, !PT ;  /* 0x00000008c2087209 */ /* 0x000fe40007810000 */
[----:B------:R-:W-:Y:S02]  /*6d30*/  ISETP.GT.AND P2, PT, R2, 0x31, PT ;  /* 0x000000310200780c */ /* 0x000fe40003f44270 */
[----:B------:R-:W-:Y:S02]  /*6d40*/  FMNMX.FTZ R8, R198, R8, !PT ;  /* 0x00000008c6087209 */ /* 0x000fe40007810000 */
[----:B------:R-:W-:Y:S02]  /*6d50*/  FSEL R197, R29, -INF , P2 ;  /* 0xff8000001dc57808 */ /* 0x000fe40001000000 */
[C---:B------:R-:W-:Y:S02]  /*6d60*/  ISETP.GT.AND P3, PT, R2.reuse, 0x38, PT ;  /* 0x000000380200780c */ /* 0x040fe40003f64270 */
[----:B------:R-:W-:Y:S02]  /*6d70*/  FMNMX.FTZ R4, R197, R8, !PT ;  /* 0x00000008c5047209 */ /* 0x000fe40007810000 */
[----:B------:R-:W-:Y:S02]  /*6d80*/  ISETP.GT.AND P2, PT, R2, 0x39, PT ;  /* 0x000000390200780c */ /* 0x000fe40003f44270 */
[----:B------:R-:W-:Y:S02]  /*6d90*/  FSEL R230, R32, -INF , P3 ;  /* 0xff80000020e67808 */ /* 0x000fe40001800000 */
[----:B------:R-:W-:Y:S02]  /*6da0*/  ISETP.GT.AND P3, PT, R2, 0x40, PT ;  /* 0x000000400200780c */ /* 0x000fe40003f64270 */
[----:B------:R-:W-:Y:S02]  /*6db0*/  FSEL R231, R33, -INF , P2 ;  /* 0xff80000021e77808 */ /* 0x000fe40001000000 */
[----:B------:R-:W-:Y:S02]  /*6dc0*/  FMNMX.FTZ R9, R157, R118, !PT ;  /* 0x000000769d097209 */ /* 0x000fe40007810000 */
[----:B------:R-:W-:Y:S02]  /*6dd0*/  FMNMX.FTZ R4, R230, R4, !PT ;  /* 0x00000004e6047209 */ /* 0x000fe40007810000 */
[----:B------:R-:W-:Y:S02]  /*6de0*/  FSEL R235, R36, -INF , P3 ;  /* 0xff80000024eb7808 */ /* 0x000fe40001800000 */
[C---:B------:R-:W-:Y:S02]  /*6df0*/  ISETP.GT.AND P2, PT, R2.reuse, 0x41, PT ;  /* 0x000000410200780c */ /* 0x040fe40003f44270 */
[----:B------:R-:W-:Y:S02]  /*6e00*/  FMNMX.FTZ R9, R159, R9, !PT ;  /* 0x000000099f097209 */ /* 0x000fe40007810000 */
[----:B------:R-:W-:Y:S02]  /*6e10*/  FMNMX.FTZ R4, R231, R4, !PT ;  /* 0x00000004e7047209 */ /* 0x000fe40007810000 */
[----:B------:R-:W-:Y:S02]  /*6e20*/  FSEL R236, R37, -INF , P2 ;  /* 0xff80000025ec7808 */ /* 0x000fe40001000000 */
[----:B------:R-:W-:Y:S02]  /*6e30*/  FMNMX.FTZ R9, R151, R9, !PT ;  /* 0x0000000997097209 */ /* 0x000fe40007810000 */
[----:B------:R-:W-:Y:S02]  /*6e40*/  ISETP.GT.AND P3, PT, R2, 0x48, PT ;  /* 0x000000480200780c */ /* 0x000fe40003f64270 */
[----:B------:R-:W-:Y:S02]  /*6e50*/  FMNMX.FTZ R4, R235, R4, !PT ;  /* 0x00000004eb047209 */ /* 0x000fe40007810000 */
[----:B------:R-:W-:Y:S02]  /*6e60*/  ISETP.GT.AND P0, PT, R0, 0x39, PT ;  /* 0x000000390000780c */ /* 0x000fe40003f04270 */
[----:B------:R-:W-:Y:S02]  /*6e70*/  FSEL R233, R34, -INF , P1 ;  /* 0xff80000022e97808 */ /* 0x000fe40000800000 */
[----:B------:R-:W-:Y:S02]  /*6e80*/  ISETP.GT.AND P1, PT, R0, 0x40, PT ;  /* 0x000000400000780c */ /* 0x000fe40003f24270 */
[----:B------:R-:W-:Y:S02]  /*6e90*/  ISETP.GT.AND P2, PT, R2, 0x49, PT ;  /* 0x000000490200780c */ /* 0x000fe40003f44270 */
[----:B------:R-:W-:Y:S02]  /*6ea0*/  FSEL R238, R40, -INF , P3 ;  /* 0xff80000028ee7808 */ /* 0x000fe40001800000 */
[----:B------:R-:W-:Y:S02]  /*6eb0*/  FMNMX.FTZ R9, R158, R9, !PT ;  /* 0x000000099e097209 */ /* 0x000fe40007810000 */
[----:B------:R-:W-:Y:S02]  /*6ec0*/  FMNMX.FTZ R117, R236, R4, !PT ;  /* 0x00000004ec757209 */ /* 0x000fe40007810000 */
[----:B------:R-:W-:Y:S02]  /*6ed0*/  FSEL R237, R38, -INF , P1 ;  /* 0xff80000026ed7808 */ /* 0x000fe40000800000 */
[----:B------:R-:W-:Y:S02]  /*6ee0*/  ISETP.GT.AND P1, PT, R0, 0x48, PT ;  /* 0x000000480000780c */ /* 0x000fe40003f24270 */
[----:B------:R-:W-:Y:S02]  /*6ef0*/  ISETP.GT.AND P3, PT, R2, 0x50, PT ;  /* 0x000000500200780c */ /* 0x000fe40003f64270 */
[----:B------:R-:W-:Y:S02]  /*6f00*/  FMNMX.FTZ R9, R160, R9, !PT ;  /* 0x00000009a0097209 */ /* 0x000fe40007810000 */
[----:B------:R-:W-:Y:S02]  /*6f10*/  FSEL R234, R35, -INF , P0 ;  /* 0xff80000023ea7808 */ /* 0x000fe40000000000 */
[----:B------:R-:W-:Y:S02]  /*6f20*/  ISETP.GT.AND P0, PT, R0, 0x41, PT ;  /* 0x000000410000780c */ /* 0x000fe40003f04270 */
[----:B------:R-:W-:Y:S02]  /*6f30*/  FSEL R239, R41, -INF , P2 ;  /* 0xff80000029ef7808 */ /* 0x000fe40001000000 */
[----:B------:R-:W-:Y:S02]  /*6f40*/  FMNMX.FTZ R117, R238, R117, !PT ;  /* 0x00000075ee757209 */ /* 0x000fe40007810000 */
[----:B------:R-:W-:Y:S02]  /*6f50*/  FSEL R240, R39, -INF , P0 ;  /* 0xff80000027f07808 */ /* 0x000fe40000000000 */
[----:B------:R-:W-:Y:S02]  /*6f60*/  FSEL R248, R44, -INF , P3 ;  /* 0xff8000002cf87808 */ /* 0x000fe40001800000 */
[----:B------:R-:W-:Y:S02]  /*6f70*/  FMNMX.FTZ R9, R161, R9, !PT ;  /* 0x00000009a1097209 */ /* 0x000fe40007810000 */
[----:B------:R-:W-:Y:S02]  /*6f80*/  ISETP.GT.AND P0, PT, R0, 0x49, PT ;  /* 0x000000490000780c */ /* 0x000fe40003f04270 */
[----:B------:R-:W-:Y:S02]  /*6f90*/  ISETP.GT.AND P2, PT, R2, 0x51, PT ;  /* 0x000000510200780c */ /* 0x000fe40003f44270 */
[----:B------:R-:W-:Y:S02]  /*6fa0*/  FSEL R241, R42, -INF , P1 ;  /* 0xff8000002af17808 */ /* 0x000fe40000800000 */
[----:B------:R-:W-:Y:S02]  /*6fb0*/  ISETP.GT.AND P1, PT, R0, 0x50, PT ;  /* 0x000000500000780c */ /* 0x000fe40003f24270 */
[----:B------:R-:W-:Y:S02]  /*6fc0*/  FMNMX.FTZ R117, R239, R117, !PT ;  /* 0x00000075ef757209 */ /* 0x000fe40007810000 */
[----:B------:R-:W-:Y:S02]  /*6fd0*/  FSEL R250, R45, -INF , P2 ;  /* 0xff8000002dfa7808 */ /* 0x000fe40001000000 */
[----:B------:R-:W-:Y:S02]  /*6fe0*/  FSEL R252, R46, -INF , P1 ;  /* 0xff8000002efc7808 */ /* 0x000fe40000800000 */
        /* <DEDUP_REMOVED lines=9> */
[----:B------:R-:W-:Y:S02]  /*7080*/  FMNMX.FTZ R117, R250, R117, !PT ;  /* 0x00000075fa757209 */ /* 0x000fe40007810000 */
[----:B------:R-:W-:Y:S02]  /*7090*/  FSEL R251, R49, -INF , P0 ;  /* 0xff80000031fb7808 */ /* 0x000fe40000000000 */
[----:B------:R-:W-:Y:S02]  /*70a0*/  FMNMX.FTZ R5, R170, R5, !PT ;  /* 0x00000005aa057209 */ /* 0x000fe40007810000 */
[----:B------:R-:W-:Y:S02]  /*70b0*/  FMNMX.FTZ R117, R245, R117, !PT ;  /* 0x00000075f5757209 */ /* 0x000fe40007810000 */
[----:B------:R-:W-:Y:S02]  /*70c0*/  ISETP.GT.AND P3, PT, R2, 0x61, PT ;  /* 0x000000610200780c */ /* 0x000fe40003f64270 */
[----:B------:R-:W-:Y:S02]  /*70d0*/  FSEL R40, R52, -INF , P5 ;  /* 0xff80000034287808 */ /* 0x000fe40002800000 */
[----:B------:R-:W-:Y:S02]  /*70e0*/  FMNMX.FTZ R117, R251, R117, !PT ;  /* 0x00000075fb757209 */ /* 0x000fe40007810000 */
[----:B------:R-:W-:Y:S02]  /*70f0*/  FMNMX.FTZ R5, R193, R5, !PT ;  /* 0x00000005c1057209 */ /* 0x000fe40007810000 */
[----:B------:R-:W-:Y:S02]  /*7100*/  FSEL R49, R53, -INF , P3 ;  /* 0xff80000035317808 */ /* 0x000fe40001800000 */
[----:B------:R-:W-:Y:S02]  /*7110*/  ISETP.GT.AND P2, PT, R2, 0x68, PT ;  /* 0x000000680200780c */ /* 0x000fe40003f44270 */
[----:B------:R-:W-:Y:S02]  /*7120*/  FMNMX.FTZ R117, R40, R117, !PT ;  /* 0x0000007528757209 */ /* 0x000fe40007810000 */
[----:B------:R-:W-:Y:S02]  /*7130*/  FMNMX.FTZ R4, R195, R5, !PT ;  /* 0x00000005c3047209 */ /* 0x000fe40007810000 */
[----:B------:R-:W-:Y:S02]  /*7140*/  ISETP.GT.AND P1, PT, R2, 0x69, PT ;  /* 0x000000690200780c */ /* 0x000fe40003f24270 */
        /* <DEDUP_REMOVED lines=11> */
[----:B------:R-:W-:Y:S02]  /*7200*/  FMNMX.FTZ R117, R60, R117, !PT ;  /* 0x000000753c757209 */ /* 0x000fe40007810000 */
[----:B------:R-:W-:Y:S02]  /*7210*/  FSEL R42, R61, -INF , P5 ;  /* 0xff8000003d2a7808 */ /* 0x000fe40002800000 */
[C---:B------:R-:W-:Y:S02]  /*7220*/  ISETP.GT.AND P3, PT, R2.reuse, 0x78, PT ;  /* 0x000000780200780c */ /* 0x040fe40003f64270 */
[----:B------:R-:W-:Y:S02]  /*7230*/  FMNMX.FTZ R4, R233, R4, !PT ;  /* 0x00000004e9047209 */ /* 0x000fe40007810000 */
[----:B------:R-:W-:Y:S02]  /*7240*/  ISETP.GT.AND P2, PT, R2, 0x79, PT ;  /* 0x000000790200780c */ /* 0x000fe40003f44270 */
[----:B------:R-:W-:Y:S02]  /*7250*/  FMNMX.FTZ R117, R42, R117, !PT ;  /* 0x000000752a757209 */ /* 0x000fe40007810000 */
[----:B------:R-:W-:Y:S01]  /*7260*/  FSEL R41, R64, -INF , P3 ;  /* 0xff80000040297808 */ /* 0x000fe20001800000 */
[----:B------:R-:W-:Y:S01]  /*7270*/  IMAD.MOV.U32 R64, RZ, RZ, R49 ;  /* 0x000000ffff407224 */ /* 0x000fe200078e0031 */
[----:B------:R-:W-:Y:S02]  /*7280*/  FMNMX.FTZ R4, R234, R4, !PT ;  /* 0x00000004ea047209 */ /* 0x000fe40007810000 */
[----:B------:R-:W-:Y:S02]  /*7290*/  FSEL R65, R65, -INF , P2 ;  /* 0xff80000041417808 */ /* 0x000fe40001000000 */
[----:B------:R-:W-:Y:S02]  /*72a0*/  FMNMX.FTZ R117, R41, R117, !PT ;  /* 0x0000007529757209 */ /* 0x000fe40007810000 */
[----:B------:R-:W-:Y:S02]  /*72b0*/  FMNMX.FTZ R4, R237, R4, !PT ;  /* 0x00000004ed047209 */ /* 0x000fe40007810000 */
[----:B------:R-:W-:Y:S02]  /*72c0*/  FMNMX.FTZ R117, R65, R117, !PT ;  /* 0x0000007541757209 */ /* 0x000fe40007810000 */
[----:B------:R-:W-:Y:S02]  /*72d0*/  FMNMX.FTZ R2, R240, R4, !PT ;  /* 0x00000004f0027209 */ /* 0x000fe40007810000 */
[C---:B------:R-:W-:Y:S01]  /*72e0*/  ISETP.GT.AND P1, PT, R0.reuse, 0x58, PT ;  /* 0x000000580000780c */ /* 0x040fe20003f24270 */
[----:B------:R-:W1:Y:S01]  /*72f0*/  SHFL.BFLY PT, R4, R117, 0x2, 0x1f ;  /* 0x0c401f0075047f89 */ /* 0x000e6200000e0000 */
[----:B------:R-:W-:Y:S02]  /*7300*/  FMNMX.FTZ R2, R241, R2, !PT ;  /* 0x00000002f1027209 */ /* 0x000fe40007810000 */
[----:B------:R-:W-:Y:S02]  /*7310*/  ISETP.GT.AND P0, PT, R0, 0x59, PT ;  /* 0x000000590000780c */ /* 0x000fe40003f04270 */
[----:B------:R-:W-:Y:S02]  /*7320*/  FMNMX.FTZ R2, R242, R2, !PT ;  /* 0x00000002f2027209 */ /* 0x000fe40007810000 */
        /* <DEDUP_REMOVED lines=9> */
[----:B------:R-:W-:Y:S02]  /*73c0*/  FSEL R13, R55, -INF , P1 ;  /* 0xff800000370d7808 */ /* 0x000fe40000800000 */
[C---:B------:R-:W-:Y:S02]  /*73d0*/  ISETP.GT.AND P1, PT, R0.reuse, 0x68, PT ;  /* 0x000000680000780c */ /* 0x040fe40003f24270 */
[----:B------:R-:W-:Y:S02]  /*73e0*/  FMNMX.FTZ R2, R43, R2, !PT ;  /* 0x000000022b027209 */ /* 0x000fe40007810000 */
[----:B-1----:R-:W-:Y:S02]  /*73f0*/  FMNMX.FTZ R117, R117, R4, !PT ;  /* 0x0000000475757209 */ /* 0x002fe40007810000 */
[----:B------:R-:W-:Y:S02]  /*7400*/  FMNMX.FTZ R2, R13, R2, !PT ;  /* 0x000000020d027209 */ /* 0x000fe40007810000 */
[----:B------:R-:W-:Y:S01]  /*7410*/  ISETP.GT.AND P0, PT, R0, 0x69, PT ;  /* 0x000000690000780c */ /* 0x000fe20003f04270 */
[----:B------:R-:W1:Y:S01]  /*7420*/  SHFL.BFLY PT, R4, R117, 0x1, 0x1f ;  /* 0x0c201f0075047f89 */ /* 0x000e6200000e0000 */
[----:B------:R-:W-:Y:S02]  /*7430*/  FSEL R58, R58, -INF , P1 ;  /* 0xff8000003a3a7808 */ /* 0x000fe40000800000 */
[----:B------:R-:W-:Y:S02]  /*7440*/  FSEL R59, R59, -INF , P0 ;  /* 0xff8000003b3b7808 */ /* 0x000fe40000000000 */
[----:B------:R-:W-:Y:S02]  /*7450*/  ISETP.GT.AND P1, PT, R0, 0x70, PT ;  /* 0x000000700000780c */ /* 0x000fe40003f24270 */
[----:B------:R-:W-:Y:S02]  /*7460*/  FMNMX.FTZ R2, R58, R2, !PT ;  /* 0x000000023a027209 */ /* 0x000fe40007810000 */
[----:B------:R-:W-:Y:S02]  /*7470*/  FSEL R62, R62, -INF , P1 ;  /* 0xff8000003e3e7808 */ /* 0x000fe40000800000 */
[----:B------:R-:W-:Y:S02]  /*7480*/  ISETP.GT.AND P0, PT, R0, 0x71, PT ;  /* 0x000000710000780c */ /* 0x000fe40003f04270 */
[----:B------:R-:W-:Y:S02]  /*7490*/  FMNMX.FTZ R2, R59, R2, !PT ;  /* 0x000000023b027209 */ /* 0x000fe40007810000 */
[----:B------:R-:W-:Y:S02]  /*74a0*/  FSEL R63, R63, -INF , P0 ;  /* 0xff8000003f3f7808 */ /* 0x000fe40000000000 */
[----:B------:R-:W-:Y:S02]  /*74b0*/  FMNMX.FTZ R2, R62, R2, !PT ;  /* 0x000000023e027209 */ /* 0x000fe40007810000 */
[C---:B------:R-:W-:Y:S02]  /*74c0*/  ISETP.GT.AND P1, PT, R0.reuse, 0x78, PT ;  /* 0x000000780000780c */ /* 0x040fe40003f24270 */
[----:B------:R-:W-:Y:S02]  /*74d0*/  ISETP.GT.AND P0, PT, R0, 0x79, PT ;  /* 0x000000790000780c */ /* 0x000fe40003f04270 */
[----:B------:R-:W-:Y:S02]  /*74e0*/  FMNMX.FTZ R0, R63, R2, !PT ;  /* 0x000000023f007209 */ /* 0x000fe40007810000 */
[----:B------:R-:W-:Y:S02]  /*74f0*/  FSEL R66, R66, -INF , P1 ;  /* 0xff80000042427808 */ /* 0x000fe40000800000 */
[----:B------:R-:W-:Y:S01]  /*7500*/  FSEL R119, R67, -INF , P0 ;  /* 0xff80000043777808 */ /* 0x000fe20000000000 */
[----:B------:R-:W-:Y:S01]  /*7510*/  IMAD.MOV.U32 R67, RZ, RZ, R60 ;  /* 0x000000ffff437224 */ /* 0x000fe200078e003c */
[----:B------:R-:W-:Y:S02]  /*7520*/  FMNMX.FTZ R0, R66, R0, !PT ;  /* 0x0000000042007209 */ /* 0x000fe40007810000 */
[----:B-1----:R-:W-:Y:S02]  /*7530*/  FMNMX.FTZ R117, R117, R4, !PT ;  /* 0x0000000475757209 */ /* 0x002fe40007810000 */
[----:B------:R-:W-:Y:S02]  /*7540*/  FMNMX.FTZ R0, R119, R0, !PT ;  /* 0x0000000077007209 */ /* 0x000fe40007810000 */
[C---:B------:R-:W-:Y:S01]  /*7550*/  FSETP.NEU.FTZ.AND P1, PT, R117.reuse, -INF , PT ;  /* 0xff8000007500780b */ /* 0x040fe20003f3d000 */
[----:B------:R-:W-:Y:S01]  /*7560*/  FMUL.FTZ R148, R117, c[0x0][0x2d0] ;  /* 0x0000b40075947a20 */ /* 0x000fe20000410000 */
[----:B------:R-:W-:Y:S01]  /*7570*/  ISETP.GE.AND P5, PT, R192, 0x1, PT ;  /* 0x00000001c000780c */ /* 0x000fe20003fa6270 */
[----:B------:R-:W1:Y:S03]  /*7580*/  SHFL.BFLY PT, R2, R0, 0x2, 0x1f ;  /* 0x0c401f0000027f89 */ /* 0x000e6600000e0000 */
[----:B------:R-:W-:Y:S05]  /*7590*/  FSEL R148, R148, RZ, P1 ;  /* 0x000000ff94947208 */ /* 0x000fea0000800000 */
[--C-:B------:R-:W-:Y:S02]  /*75a0*/  FFMA.FTZ R6, R156, c[0x0][0x2d0], -R148.reuse ;  /* 0x0000b4009c067a23 */ /* 0x100fe40000010894 */
[--C-:B------:R-:W-:Y:S02]  /*75b0*/  FFMA.FTZ R4, R116, c[0x0][0x2d0], -R148.reuse ;  /* 0x0000b40074047a23 */ /* 0x100fe40000010894 */
[----:B------:R4:W-:Y:S01]  /*75c0*/  MUFU.EX2 R246, R6 ;  /* 0x0000000600f67308 */ /* 0x0009e20000000800 */
[----:B------:R-:W-:Y:S01]  /*75d0*/  @P5 SHF.R.S32.HI R7, RZ, 0x1f, R229 ;  /* 0x0000001fff075819 */ /* 0x000fe200000114e5 */
[----:B------:R-:W-:Y:S04]  /*75e0*/  @P5 IMAD.MOV.U32 R10, RZ, RZ, c[0x0][0x1e0] ;  /* 0x00007800ff0a5624 */ /* 0x000fe800078e00ff */
[----:B------:R-:W-:Y:S02]  /*75f0*/  @P5 IMAD R7, R7, c[0x0][0x1e0], RZ ;  /* 0x0000780007075a24 */ /* 0x000fe400078e02ff */
[----:B------:R-:W-:Y:S02]  /*7600*/  @P5 IMAD.SHL.U32 R11, R10, 0x40, RZ ;  /* 0x000000400a0b5824 */ /* 0x000fe400078e00ff */
[----:B------:R5:W2:Y:S01]  /*7610*/  MUFU.EX2 R243, R4 ;  /* 0x0000000400f37308 */ /* 0x000aa20000000800 */
[----:B-1----:R-:W-:Y:S05]  /*7620*/  FMNMX.FTZ R0, R0, R2, !PT ;  /* 0x0000000200007209 */ /* 0x002fea0007810000 */
[----:B------:R-:W1:Y:S01]  /*7630*/  SHFL.BFLY PT, R2, R0, 0x1, 0x1f ;  /* 0x0c201f0000027f89 */ /* 0x000e6200000e0000 */
[----:B----4-:R-:W-:Y:S02]  /*7640*/  @P5 IMAD R6, R229, c[0x0][0x1e4], R7 ;  /* 0x00007900e5065a24 */ /* 0x010fe400078e0207 */
[----:B------:R-:W-:Y:S04]  /*7650*/  FFMA.FTZ R7, R149, c[0x0][0x2d0], -R148 ;  /* 0x0000b40095077a23 */ /* 0x000fe80000010894 */
[----:B------:R4:W-:Y:S01]  /*7660*/  MUFU.EX2 R52, R7 ;  /* 0x0000000700347308 */ /* 0x0009e20000000800 */
[----:B-----5:R-:W-:Y:S01]  /*7670*/  @P5 IMAD.WIDE.U32 R4, R229, c[0x0][0x1e0], RZ ;  /* 0x00007800e5045a25 */ /* 0x020fe200078e00ff */
[----:B--2---:R-:W-:Y:S03]  /*7680*/  F2FP.BF16.PACK_AB R144, R246, R243 ;  /* 0x000000f3f690723e */ /* 0x004fe600000010ff */
[----:B------:R-:W-:Y:S01]  /*7690*/  @P5 IMAD.SHL.U32 R8, R4, 0x80, RZ ;  /* 0x0000008004085824 */ /* 0x000fe200078e00ff */
[----:B-1----:R-:W-:Y:S01]  /*76a0*/  FMNMX.FTZ R116, R0, R2, !PT ;  /* 0x0000000200747209 */ /* 0x002fe20007810000 */
[----:B------:R-:W-:Y:S03]  /*76b0*/  @P5 IMAD.IADD R0, R5, 0x1, R6 ;  /* 0x0000000105005824 */ /* 0x000fe600078e0206 */
[----:B------:R-:W-:Y:S02]  /*76c0*/  @P5 IADD3 R2, P3, R8, R18, RZ ;  /* 0x0000001208025210 */ /* 0x000fe40007f7e0ff */
[C---:B------:R-:W-:Y:S01]  /*76d0*/  FSETP.NEU.FTZ.AND P0, PT, R116.reuse, -INF , PT ;  /* 0xff8000007400780b */ /* 0x040fe20003f1d000 */
[----:B------:R-:W-:Y:S01]  /*76e0*/  FMUL.FTZ R149, R116, c[0x0][0x2d0] ;  /* 0x0000b40074957a20 */ /* 0x000fe20000410000 */
[----:B------:R-:W-:Y:S01]  /*76f0*/  @P5 SHF.L.U64.HI R0, R4, 0x7, R0 ;  /* 0x0000000704005819 */ /* 0x000fe20000010200 */
[----:B------:R-:W-:Y:S01]  /*7700*/  FFMA.FTZ R4, R150, c[0x0][0x2d0], -R148 ;  /* 0x0000b40096047a23 */ /* 0x000fe20000010894 */
[----:B------:R-:W-:Y:S02]  /*7710*/  @P5 LEA R6, P2, R2, c[0x0][0x1c8], 0x1 ;  /* 0x0000720002065a11 */ /* 0x000fe400078408ff */
[----:B---3--:R-:W-:Y:S01]  /*7720*/  @P5 IADD3.X R5, R0, R16, RZ, P3, !PT ;  /* 0x0000001000055210 */ /* 0x008fe20001ffe4ff */
[----:B------:R-:W1:Y:S01]  /*7730*/  MUFU.EX2 R61, R4 ;  /* 0x00000004003d7308 */ /* 0x000e620000000800 */
[----:B------:R-:W-:Y:S02]  /*7740*/  FSEL R149, R149, RZ, P0 ;  /* 0x000000ff95957208 */ /* 0x000fe40000000000 */
[----:B----4-:R-:W-:Y:S01]  /*7750*/  @P5 LEA.HI.X R7, R2, c[0x0][0x1cc], R5, 0x1, P2 ;  /* 0x0000730002075a11 */ /* 0x010fe200010f0c05 */
[----:B------:R-:W-:Y:S01]  /*7760*/  @P5 IMAD.MOV.U32 R5, RZ, RZ, 0x6 ;  /* 0x00000006ff055424 */ /* 0x000fe200078e00ff */
[----:B------:R-:W-:Y:S04]  /*7770*/  @P5 IADD3 R2, P3, P2, R8, 0x40, R18 ;  /* 0x0000004008025810 */ /* 0x000fe80007a7e012 */
[----:B------:R-:W-:Y:S02]  /*7780*/  @P5 IADD3.X R0, R0, RZ, R16, P3, P2 ;  /* 0x000000ff00005210 */ /* 0x000fe40001fe4410 */
[----:B------:R-:W-:Y:S02]  /*7790*/  @P5 LEA R8, P3, R2, c[0x0][0x1c8], 0x1 ;  /* 0x0000720002085a11 */ /* 0x000fe400078608ff */
[----:B------:R-:W-:Y:S02]  /*77a0*/  @P5 ISETP.GE.AND P2, PT, R14, c[0x0][0x1d4], PT ;  /* 0x000075000e005a0c */ /* 0x000fe40003f46270 */
[----:B------:R-:W-:Y:S01]  /*77b0*/  @P5 LEA.HI.X R9, R2, c[0x0][0x1cc], R0, 0x1, P3 ;  /* 0x0000730002095a11 */ /* 0x000fe200018f0c00 */
[--C-:B------:R-:W-:Y:S01]  /*77c0*/  FFMA.FTZ R0, R151, c[0x0][0x2d0], -R149.reuse ;  /* 0x0000b40097007a23 */ /* 0x100fe20000010895 */
[----:B------:R-:W-:Y:S01]  /*77d0*/  @P5 SHF.L.U64.HI R10, R10, R5, c[0x0][0x1e4] ;  /* 0x000079000a0a5619 */ /* 0x000fe20000010205 */
[--C-:B------:R-:W-:Y:S02]  /*77e0*/  FFMA.FTZ R5, R159, c[0x0][0x2d0], -R149.reuse ;  /* 0x0000b4009f057a23 */ /* 0x100fe40000010895 */
[----:B------:R2:W-:Y:S01]  /*77f0*/  MUFU.EX2 R51, R0 ;  /* 0x0000000000337308 */ /* 0x0005e20000000800 */
[----:B------:R-:W-:Y:S02]  /*7800*/  FFMA.FTZ R2, R158, c[0x0][0x2d0], -R149 ;  /* 0x0000b4009e027a23 */ /* 0x000fe40000010895 */
[----:B------:R-:W-:Y:S01]  /*7810*/  IMAD.MOV.U32 R151, RZ, RZ, R13 ;  /* 0x000000ffff977224 */ /* 0x000fe200078e000d */
[----:B-1----:R-:W-:Y:S01]  /*7820*/  F2FP.BF16.PACK_AB R146, R61, R52 ;  /* 0x000000343d92723e */ /* 0x002fe200000010ff */
[----:B------:R-:W-:Y:S01]  /*7830*/  FFMA.FTZ R4, R157, c[0x0][0x2d0], -R149 ;  /* 0x0000b4009d047a23 */ /* 0x000fe20000010895 */
[----:B------:R1:W-:Y:S04]  /*7840*/  @P5 LDGSTS.E.BYPASS.LTC128B.128 [R228+0x8100], [R6.64], !P2 ;  /* 0x0810000006e45fae */ /* 0x0003e8000d101d46 */
[----:B------:R3:W-:Y:S04]  /*7850*/  MUFU.EX2 R150, R4 ;  /* 0x0000000400967308 */ /* 0x0007e80000000800 */
[----:B------:R4:W-:Y:S06]  /*7860*/  @P5 LDGSTS.E.BYPASS.LTC128B.128 [R228+0xc100], [R8.64], !P6 ;  /* 0x0c10000008e45fae */ /* 0x0009ec000f101d46 */
[----:B------:R5:W1:Y:S01]  /*7870*/  MUFU.EX2 R56, R5 ;  /* 0x0000000500387308 */ /* 0x000a620000000800 */
[----:B--2---:R-:W-:Y:S05]  /*7880*/  FSEL R0, R117, RZ, P1 ;  /* 0x000000ff75007208 */ /* 0x004fea0000800000 */
[----:B------:R-:W-:Y:S04]  /*7890*/  FADD.FTZ R0, -R0, R3 ;  /* 0x0000000300007221 */ /* 0x000fe80000010100 */
[----:B------:R2:W2:Y:S01]  /*78a0*/  MUFU.EX2 R50, R2 ;  /* 0x0000000200327308 */ /* 0x0004a20000000800 */
[----:B------:R-:W-:Y:S01]  /*78b0*/  FMUL.FTZ R0, R0, c[0x0][0x2d0] ;  /* 0x0000b40000007a20 */ /* 0x000fe20000410000 */
[-C--:B---3--:R-:W-:Y:S08]  /*78c0*/  @P5 IADD3 R4, P3, R6, R11.reuse, RZ ;  /* 0x0000000b06045210 */ /* 0x088ff00007f7e0ff */
[----:B------:R3:W3:Y:S01]  /*78d0*/  MUFU.EX2 R3, R0 ;  /* 0x0000000000037308 */ /* 0x0006e20000000800 */
[----:B-----5:R-:W-:Y:S01]  /*78e0*/  @P5 IMAD.X R5, R10, 0x1, R7, P3 ;  /* 0x000000010a055824 */ /* 0x020fe200018e0607 */
[-C--:B-1----:R-:W-:Y:S02]  /*78f0*/  @P5 IADD3 R6, P3, R4, R11.reuse, RZ ;  /* 0x0000000b04065210 */ /* 0x082fe40007f7e0ff */
[----:B------:R-:W-:Y:S02]  /*7900*/  F2FP.BF16.PACK_AB R145, R56, R150 ;  /* 0x000000963891723e */ /* 0x000fe400000010ff */
[----:B------:R1:W-:Y:S01]  /*7910*/  @P5 LDGSTS.E.BYPASS.LTC128B.128 [R228+0x9100], [R4.64], !P2 ;  /* 0x0910000004e45fae */ /* 0x0003e2000d101d46 */
[--C-:B------:R-:W-:Y:S01]  /*7920*/  @P5 IMAD.X R7, R5, 0x1, R10.reuse, P3 ;  /* 0x0000000105075824 */ /* 0x100fe200018e060a */
[----:B----4-:R-:W-:Y:S02]  /*7930*/  @P5 IADD3 R8, P1, R6, R11, RZ ;  /* 0x0000000b06085210 */ /* 0x010fe40007f3e0ff */
[----:B--2---:R-:W-:Y:S03]  /*7940*/  FSEL R2, R116, RZ, P0 ;  /* 0x000000ff74027208 */ /* 0x004fe60000000000 */
[----:B------:R-:W-:Y:S01]  /*7950*/  @P5 IMAD.X R9, R7, 0x1, R10, P1 ;  /* 0x0000000107095824 */ /* 0x000fe200008e060a */
[----:B------:R1:W-:Y:S01]  /*7960*/  @P5 LDGSTS.E.BYPASS.LTC128B.128 [R228+0xd100], [R4.64+0x80], !P6 ;  /* 0x0d10008004e45fae */ /* 0x0003e2000f101d46 */
[----:B------:R-:W-:Y:S01]  /*7970*/  F2FP.BF16.PACK_AB R147, R50, R51 ;  /* 0x000000333293723e */ /* 0x000fe200000010ff */
[----:B---3--:R-:W-:Y:S06]  /*7980*/  FADD.FTZ R0, -R2, R118 ;  /* 0x0000007602007221 */ /* 0x008fec0000010100 */
[----:B------:R2:W-:Y:S01]  /*7990*/  @P5 LDGSTS.E.BYPASS.LTC128B.128 [R228+0xa100], [R6.64], !P2 ;  /* 0x0a10000006e45fae */ /* 0x0005e2000d101d46 */
[----:B------:R-:W-:Y:S01]  /*79a0*/  FFMA.FTZ R2, R152, c[0x0][0x2d0], -R148 ;  /* 0x0000b40098027a23 */ /* 0x000fe20000010894 */
[----:B------:R-:W-:Y:S01]  /*79b0*/  MOV R118, R66 ;  /* 0x0000004200767202 */ /* 0x000fe20000000f00 */
[----:B------:R-:W-:Y:S02]  /*79c0*/  FMUL.FTZ R0, R0, c[0x0][0x2d0] ;  /* 0x0000b40000007a20 */ /* 0x000fe40000410000 */
[----:B------:R-:W-:Y:S02]  /*79d0*/  IMAD.MOV.U32 R66, RZ, RZ, R57 ;  /* 0x000000ffff427224 */ /* 0x000fe400078e0039 */
[----:B------:R-:W-:Y:S01]  /*79e0*/  IMAD.MOV.U32 R57, RZ, RZ, R40 ;  /* 0x000000ffff397224 */ /* 0x000fe200078e0028 */
[----:B------:R2:W-:Y:S01]  /*79f0*/  @P5 LDGSTS.E.BYPASS.LTC128B.128 [R228+0xe100], [R6.64+0x80], !P6 ;  /* 0x0e10008006e45fae */ /* 0x0005e2000f101d46 */
[----:B------:R-:W3:Y:S01]  /*7a00*/  MUFU.EX2 R0, R0 ;  /* 0x0000000000007308 */ /* 0x000ee20000000800 */
[C---:B------:R-:W-:Y:S02]  /*7a10*/  FMUL.FTZ R40, R3.reuse, R96 ;  /* 0x0000006003287220 */ /* 0x040fe40000410000 */
[----:B------:R-:W-:Y:S02]  /*7a20*/  IMAD.MOV.U32 R96, RZ, RZ, R41 ;  /* 0x000000ffff607224 */ /* 0x000fe400078e0029 */
[C---:B------:R-:W-:Y:S02]  /*7a30*/  FMUL.FTZ R41, R3.reuse, R97 ;  /* 0x0000006103297220 */ /* 0x040fe40000410000 */
[----:B------:R4:W-:Y:S01]  /*7a40*/  @P5 LDGSTS.E.BYPASS.LTC128B.128 [R228+0xb100], [R8.64], !P2 ;  /* 0x0b10000008e45fae */ /* 0x0009e2000d101d46 */
[----:B------:R-:W-:Y:S02]  /*7a50*/  IMAD.MOV.U32 R97, RZ, RZ, R42 ;  /* 0x000000ffff617224 */ /* 0x000fe400078e002a */
[C---:B-1----:R-:W-:Y:S02]  /*7a60*/  FMUL.FTZ R5, R3.reuse, R121 ;  /* 0x0000007903057220 */ /* 0x042fe40000410000 */
[C---:B------:R-:W-:Y:S02]  /*7a70*/  FMUL.FTZ R4, R3.reuse, R120 ;  /* 0x0000007803047220 */ /* 0x040fe40000410000 */
[C---:B------:R-:W-:Y:S01]  /*7a80*/  FMUL.FTZ R16, R3.reuse, R72 ;  /* 0x0000004803107220 */ /* 0x040fe20000410000 */
[----:B------:R4:W-:Y:S01]  /*7a90*/  @P5 LDGSTS.E.BYPASS.LTC128B.128 [R228+0xf100], [R8.64+0x80], !P6 ;  /* 0x0f10008008e45fae */ /* 0x0009e2000f101d46 */
[C---:B------:R-:W-:Y:S02]  /*7aa0*/  FMUL.FTZ R17, R3.reuse, R73 ;  /* 0x0000004903117220 */ /* 0x040fe40000410000 */
[C---:B------:R-:W-:Y:S02]  /*7ab0*/  FMUL.FTZ R49, R3.reuse, R101 ;  /* 0x0000006503317220 */ /* 0x040fe40000410000 */
[C---:B------:R-:W-:Y:S02]  /*7ac0*/  FMUL.FTZ R24, R3.reuse, R80 ;  /* 0x0000005003187220 */ /* 0x040fe40000410000 */
[C---:B------:R-:W-:Y:S01]  /*7ad0*/  FMUL.FTZ R25, R3.reuse, R81 ;  /* 0x0000005103197220 */ /* 0x040fe20000410000 */
[----:B------:R-:W1:Y:S01]  /*7ae0*/  LDSM.16.MT88.4 R12, [R200] ;  /* 0x00000000c80c783b */ /* 0x000e620000004200 */
[C---:B---3--:R-:W-:Y:S02]  /*7af0*/  FMUL.FTZ R42, R0.reuse, R98 ;  /* 0x00000062002a7220 */ /* 0x048fe40000410000 */
[C---:B--2---:R-:W-:Y:S02]  /*7b00*/  FMUL.FTZ R7, R0.reuse, R123 ;  /* 0x0000007b00077220 */ /* 0x044fe40000410000 */
[----:B------:R2:W-:Y:S01]  /*7b10*/  MUFU.EX2 R123, R2 ;  /* 0x00000002007b7308 */ /* 0x0005e20000000800 */
[C---:B------:R-:W-:Y:S02]  /*7b20*/  FMUL.FTZ R6, R0.reuse, R122 ;  /* 0x0000007a00067220 */ /* 0x040fe40000410000 */
[----:B------:R-:W3:Y:S01]  /*7b30*/  LDSM.16.MT88.4 R20, [R204] ;  /* 0x00000000cc14783b */ /* 0x000ee20000004200 */
[C---:B------:R-:W-:Y:S02]  /*7b40*/  FMUL.FTZ R18, R0.reuse, R74 ;  /* 0x0000004a00127220 */ /* 0x040fe40000410000 */
[C---:B------:R-:W-:Y:S02]  /*7b50*/  FMUL.FTZ R19, R0.reuse, R75 ;  /* 0x0000004b00137220 */ /* 0x040fe40000410000 */
[C---:B------:R-:W-:Y:S02]  /*7b60*/  FMUL.FTZ R26, R0.reuse, R82 ;  /* 0x00000052001a7220 */ /* 0x040fe40000410000 */
[C---:B------:R-:W-:Y:S01]  /*7b70*/  FMUL.FTZ R27, R0.reuse, R83 ;  /* 0x00000053001b7220 */ /* 0x040fe20000410000 */
[----:B------:R-:W5:Y:S01]  /*7b80*/  LDSM.16.MT88.4 R28, [R203] ;  /* 0x00000000cb1c783b */ /* 0x000f620000004200 */
[C---:B------:R-:W-:Y:S02]  /*7b90*/  FMUL.FTZ R10, R0.reuse, R126 ;  /* 0x0000007e000a7220 */ /* 0x040fe40000410000 */
[C---:B----4-:R-:W-:Y:S02]  /*7ba0*/  FMUL.FTZ R8, R3.reuse, R124 ;  /* 0x0000007c03087220 */ /* 0x050fe40000410000 */
[----:B------:R-:W-:Y:S02]  /*7bb0*/  IMAD.MOV.U32 R124, RZ, RZ, R50 ;  /* 0x000000ffff7c7224 */ /* 0x000fe400078e0032 */
[C---:B------:R-:W-:Y:S01]  /*7bc0*/  FMUL.FTZ R50, R0.reuse, R102 ;  /* 0x0000006600327220 */ /* 0x040fe20000410000 */
[----:B------:R-:W4:Y:S01]  /*7bd0*/  LDSM.16.MT88.4 R36, [R223] ;  /* 0x00000000df24783b */ /* 0x000f220000004200 */
[----:B------:R-:W-:Y:S02]  /*7be0*/  IMAD.MOV.U32 R126, RZ, RZ, R51 ;  /* 0x000000ffff7e7224 */ /* 0x000fe400078e0033 */
[----:B------:R-:W-:Y:S02]  /*7bf0*/  FMUL.FTZ R9, R3, R125 ;  /* 0x0000007d03097220 */ /* 0x000fe40000410000 */
[----:B--2---:R-:W-:Y:S02]  /*7c00*/  FFMA.FTZ R2, R153, c[0x0][0x2d0], -R148 ;  /* 0x0000b40099027a23 */ /* 0x004fe40000010894 */
[----:B------:R-:W-:Y:S01]  /*7c10*/  IMAD.MOV.U32 R153, RZ, RZ, R43 ;  /* 0x000000ffff997224 */ /* 0x000fe200078e002b */
[----:B------:R-:W2:Y:S01]  /*7c20*/  LDSM.16.MT88.4 R44, [R200+0x4000] ;  /* 0x00400000c82c783b */ /* 0x000ea20000004200 */
[----:B------:R3:W2:Y:S01]  /*7c30*/  MUFU.EX2 R122, R2 ;  /* 0x00000002007a7308 */ /* 0x0006a20000000800 */
[C---:B------:R-:W-:Y:S02]  /*7c40*/  FMUL.FTZ R43, R0.reuse, R99 ;  /* 0x00000063002b7220 */ /* 0x040fe40000410000 */
[----:B------:R-:W-:Y:S02]  /*7c50*/  IMAD.MOV.U32 R125, RZ, RZ, R61 ;  /* 0x000000ffff7d7224 */ /* 0x000fe400078e003d */
[C---:B------:R-:W-:Y:S01]  /*7c60*/  FMUL.FTZ R11, R0.reuse, R127 ;  /* 0x0000007f000b7220 */ /* 0x040fe20000410000 */
[C---:B-1----:R-:W-:Y:S01]  /*7c70*/  HMMA.16816.F32.BF16 R4, R144.reuse, R12, R4 ;  /* 0x0000000c9004723c */ /* 0x042fe20000041804 */
[----:B------:R-:W-:Y:S04]  /*7c80*/  LDSM.16.MT88.4 R72, [R200+0x800] ;  /* 0x00080000c848783b */ /* 0x000fe80000004200 */
[C---:B------:R-:W-:Y:S02]  /*7c90*/  FMUL.FTZ R51, R0.reuse, R103 ;  /* 0x0000006700337220 */ /* 0x040fe40000410000 */
[C---:B------:R-:W-:Y:S01]  /*7ca0*/  FMUL.FTZ R12, R3.reuse, R68 ;  /* 0x00000044030c7220 */ /* 0x040fe20000410000 */
[C---:B------:R-:W-:Y:S01]  /*7cb0*/  HMMA.16816.F32.BF16 R8, R144.reuse, R14, R8 ;  /* 0x0000000e9008723c */ /* 0x040fe20000041808 */
[----:B------:R-:W-:Y:S03]  /*7cc0*/  LDSM.16.MT88.4 R80, [R203+0x800] ;  /* 0x00080000cb50783b */ /* 0x000fe60000004200 */
[C---:B------:R-:W-:Y:S02]  /*7cd0*/  FMUL.FTZ R13, R3.reuse, R69 ;  /* 0x00000045030d7220 */ /* 0x040fe40000410000 */
[C---:B------:R-:W-:Y:S02]  /*7ce0*/  FMUL.FTZ R32, R3.reuse, R88 ;  /* 0x0000005803207220 */ /* 0x040fe40000410000 */
[----:B------:R-:W-:Y:S01]  /*7cf0*/  FMUL.FTZ R14, R0, R70 ;  /* 0x00000046000e7220 */ /* 0x000fe20000410000 */
[----:B------:R-:W0:Y:S03]  /*7d00*/  LDGDEPBAR ;  /* 0x00000000000079af */ /* 0x000e260000000000 */
[----:B---3--:R-:W-:Y:S02]  /*7d10*/  FFMA.FTZ R2, R160, c[0x0][0x2d0], -R149 ;  /* 0x0000b400a0027a23 */ /* 0x008fe40000010895 */
[C---:B------:R-:W-:Y:S02]  /*7d20*/  FMUL.FTZ R15, R0.reuse, R71 ;  /* 0x00000047000f7220 */ /* 0x040fe40000410000 */
[----:B------:R1:W-:Y:S01]  /*7d30*/  MUFU.EX2 R121, R2 ;  /* 0x0000000200797308 */ /* 0x0003e20000000800 */
[----:B------:R-:W-:Y:S01]  /*7d40*/  LDSM.16.MT88.4 R68, [R206+0x4000] ;  /* 0x00400000ce44783b */ /* 0x000fe20000004200 */
[----:B------:R-:W-:Y:S02]  /*7d50*/  IMAD.MOV.U32 R88, RZ, RZ, R58 ;  /* 0x000000ffff587224 */ /* 0x000fe400078e003a */
[----:B------:R-:W-:Y:S01]  /*7d60*/  IMAD.MOV.U32 R127, RZ, RZ, R63 ;  /* 0x000000ffff7f7224 */ /* 0x000fe200078e003f */
[C---:B------:R-:W-:Y:S03]  /*7d70*/  HMMA.16816.F32.BF16 R12, R144.reuse, R20, R12 ;  /* 0x00000014900c723c */ /* 0x040fe6000004180c */
[C---:B------:R-:W-:Y:S02]  /*7d80*/  FMUL.FTZ R33, R3.reuse, R89 ;  /* 0x0000005903217220 */ /* 0x040fe40000410000 */
[----:B------:R-:W-:Y:S02]  /*7d90*/  IMAD.MOV.U32 R89, RZ, RZ, R59 ;  /* 0x000000ffff597224 */ /* 0x000fe400078e003b */
[C---:B------:R-:W-:Y:S01]  /*7da0*/  FMUL.FTZ R20, R3.reuse, R76 ;  /* 0x0000004c03147220 */ /* 0x040fe20000410000 */
[C---:B------:R-:W-:Y:S04]  /*7db0*/  HMMA.16816.F32.BF16 R16, R144.reuse, R22, R16 ;  /* 0x000000169010723c */ /* 0x040fe80000041810 */
[----:B------:R-:W-:Y:S02]  /*7dc0*/  FMUL.FTZ R21, R3, R77 ;  /* 0x0000004d03157220 */ /* 0x000fe40000410000 */
[C---:B------:R-:W-:Y:S02]  /*7dd0*/  FMUL.FTZ R34, R0.reuse, R90 ;  /* 0x0000005a00227220 */ /* 0x040fe40000410000 */
[C---:B------:R-:W-:Y:S04]  /*7de0*/  FMUL.FTZ R22, R0.reuse, R78 ;  /* 0x0000004e00167220 */ /* 0x040fe80000410000 */
[----:B-1----:R-:W-:Y:S02]  /*7df0*/  FFMA.FTZ R2, R161, c[0x0][0x2d0], -R149 ;  /* 0x0000b400a1027a23 */ /* 0x002fe40000010895 */
[C---:B------:R-:W-:Y:S02]  /*7e00*/  FMUL.FTZ R23, R0.reuse, R79 ;  /* 0x0000004f00177220 */ /* 0x040fe40000410000 */
[----:B------:R1:W3:Y:S01]  /*7e10*/  MUFU.EX2 R120, R2 ;  /* 0x0000000200787308 */ /* 0x0002e20000000800 */
[----:B------:R-:W-:Y:S01]  /*7e20*/  LDSM.16.MT88.4 R76, [R204+0x800] ;  /* 0x00080000cc4c783b */ /* 0x000fe20000004200 */
[----:B------:R-:W-:Y:S02]  /*7e30*/  IMAD.MOV.U32 R90, RZ, RZ, R56 ;  /* 0x000000ffff5a7224 */ /* 0x000fe400078e0038 */
[C---:B------:R-:W-:Y:S01]  /*7e40*/  FMUL.FTZ R35, R0.reuse, R91 ;  /* 0x0000005b00237220 */ /* 0x040fe20000410000 */
[C---:B-----5:R-:W-:Y:S03]  /*7e50*/  HMMA.16816.F32.BF16 R20, R144.reuse, R28, R20 ;  /* 0x0000001c9014723c */ /* 0x060fe60000041814 */
[----:B------:R-:W-:Y:S02]  /*7e60*/  IMAD.MOV.U32 R91, RZ, RZ, R52 ;  /* 0x000000ffff5b7224 */ /* 0x000fe400078e0034 */
[----:B------:R-:W5:Y:S01]  /*7e70*/  LDSM.16.MT88.4 R52, [R204+0x4000] ;  /* 0x00400000cc34783b */ /* 0x000f620000004200 */
[----:B------:R-:W-:Y:S02]  /*7e80*/  IMAD.MOV.U32 R152, RZ, RZ, R65 ;  /* 0x000000ffff987224 */ /* 0x000fe400078e0041 */
[C---:B------:R-:W-:Y:S04]  /*7e90*/  HMMA.16816.F32.BF16 R24, R144.reuse, R30, R24 ;  /* 0x0000001e9018723c */ /* 0x040fe80000041818 */
[C---:B------:R-:W-:Y:S02]  /*7ea0*/  FMUL.FTZ R28, R3.reuse, R84 ;  /* 0x00000054031c7220 */ /* 0x040fe40000410000 */
[C---:B------:R-:W-:Y:S02]  /*7eb0*/  FMUL.FTZ R29, R3.reuse, R85 ;  /* 0x00000055031d7220 */ /* 0x040fe40000410000 */
[----:B------:R-:W-:Y:S04]  /*7ec0*/  FMUL.FTZ R30, R0, R86 ;  /* 0x00000056001e7220 */ /* 0x000fe80000410000 */
[----:B-1----:R-:W-:Y:S02]  /*7ed0*/  FFMA.FTZ R2, R154, c[0x0][0x2d0], -R148 ;  /* 0x0000b4009a027a23 */ /* 0x002fe40000010894 */
[C---:B------:R-:W-:Y:S02]  /*7ee0*/  FMUL.FTZ R31, R0.reuse, R87 ;  /* 0x00000057001f7220 */ /* 0x040fe40000410000 */
[----:B------:R1:W-:Y:S01]  /*7ef0*/  MUFU.EX2 R102, R2 ;  /* 0x0000000200667308 */ /* 0x0003e20000000800 */
[----:B------:R-:W-:Y:S01]  /*7f00*/  LDSM.16.MT88.4 R84, [R206+0x800] ;  /* 0x00080000ce54783b */ /* 0x000fe20000004200 */
[C---:B------:R-:W-:Y:S02]  /*7f10*/  FMUL.FTZ R59, R0.reuse, R111 ;  /* 0x0000006f003b7220 */ /* 0x040fe40000410000 */
[C---:B------:R-:W-:Y:S01]  /*7f20*/  FMUL.FTZ R58, R0.reuse, R110 ;  /* 0x0000006e003a7220 */ /* 0x040fe20000410000 */
[C---:B----4-:R-:W-:Y:S03]  /*7f30*/  HMMA.16816.F32.BF16 R28, R144.reuse, R36, R28 ;  /* 0x00000024901c723c */ /* 0x050fe6000004181c */
[C---:B------:R-:W-:Y:S02]  /*7f40*/  FMUL.FTZ R56, R3.reuse, R108 ;  /* 0x0000006c03387220 */ /* 0x040fe40000410000 */
[----:B------:R-:W-:Y:S02]  /*7f50*/  IMAD.MOV.U32 R65, RZ, RZ, R48 ;  /* 0x000000ffff417224 */ /* 0x000fe400078e0030 */
[C---:B------:R-:W-:Y:S01]  /*7f60*/  FMUL.FTZ R48, R3.reuse, R100 ;  /* 0x0000006403307220 */ /* 0x040fe20000410000 */
[C---:B------:R-:W-:Y:S04]  /*7f70*/  HMMA.16816.F32.BF16 R32, R144.reuse, R38, R32 ;  /* 0x000000269020723c */ /* 0x040fe80000041820 */
[C---:B------:R-:W-:Y:S02]  /*7f80*/  FMUL.FTZ R36, R3.reuse, R92 ;  /* 0x0000005c03247220 */ /* 0x040fe40000410000 */
[----:B------:R-:W-:Y:S01]  /*7f90*/  FMUL.FTZ R37, R3, R93 ;  /* 0x0000005d03257220 */ /* 0x000fe20000410000 */
[----:B------:R-:W-:Y:S01]  /*7fa0*/  MOV R93, R65 ;  /* 0x00000041005d7202 */ /* 0x000fe20000000f00 */
[C---:B------:R-:W-:Y:S04]  /*7fb0*/  FMUL.FTZ R39, R0.reuse, R95 ;  /* 0x0000005f00277220 */ /* 0x040fe80000410000 */
[----:B-1----:R-:W-:Y:S02]  /*7fc0*/  FFMA.FTZ R2, R155, c[0x0][0x2d0], -R148 ;  /* 0x0000b4009b027a23 */ /* 0x002fe40000010894 */
[----:B------:R-:W-:Y:S02]  /*7fd0*/  IMAD.MOV.U32 R155, RZ, RZ, R251 ;  /* 0x000000ffff9b7224 */ /* 0x000fe400078e00fb */
[----:B------:R1:W4:Y:S01]  /*7fe0*/  MUFU.EX2 R99, R2 ;  /* 0x0000000200637308 */ /* 0x0003220000000800 */
[----:B------:R-:W-:Y:S02]  /*7ff0*/  FMUL.FTZ R38, R0, R94 ;  /* 0x0000005e00267220 */ /* 0x000fe40000410000 */
[----:B------:R-:W-:Y:S02]  /*8000*/  IMAD.MOV.U32 R95, RZ, RZ, R62 ;  /* 0x000000ffff5f7224 */ /* 0x000fe400078e003e */
[----:B------:R-:W3:Y:S01]  /*8010*/  LDSM.16.MT88.4 R60, [R203+0x4000] ;  /* 0x00400000cb3c783b */ /* 0x000ee20000004200 */
[----:B------:R-:W-:Y:S02]  /*8020*/  FFMA.FTZ R93, R93, c[0x0][0x2d0], -R148 ;  /* 0x0000b4005d5d7a23 */ /* 0x000fe40000010894 */
[C---:B--2---:R-:W-:Y:S03]  /*8030*/  HMMA.16816.F32.BF16 R36, R144.reuse, R44, R36 ;  /* 0x0000002c9024723c */ /* 0x044fe60000041824 */
[----:B------:R-:W-:Y:S02]  /*8040*/  IMAD.MOV.U32 R94, RZ, RZ, R66 ;  /* 0x000000ffff5e7224 */ /* 0x000fe400078e0042 */
[----:B------:R-:W-:Y:S02]  /*8050*/  IMAD.MOV.U32 R92, RZ, RZ, R64 ;  /* 0x000000ffff5c7224 */ /* 0x000fe400078e0040 */
[C---:B------:R-:W-:Y:S01]  /*8060*/  FMUL.FTZ R64, R3.reuse, R112 ;  /* 0x0000007003407220 */ /* 0x040fe20000410000 */
[C---:B------:R-:W-:Y:S01]  /*8070*/  HMMA.16816.F32.BF16 R40, R144.reuse, R46, R40 ;  /* 0x0000002e9028723c */ /* 0x040fe20000041828 */
[----:B------:R-:W2:Y:S03]  /*8080*/  LDL.LU R112, [R1] ;  /* 0x0000000001707983 */ /* 0x000ea60000300800 */
[C---:B------:R-:W-:Y:S02]  /*8090*/  FMUL.FTZ R44, R3.reuse, R128 ;  /* 0x00000080032c7220 */ /* 0x040fe40000410000 */
[C---:B------:R-:W-:Y:S02]  /*80a0*/  FMUL.FTZ R45, R3.reuse, R129 ;  /* 0x00000081032d7220 */ /* 0x040fe40000410000 */
[----:B-1----:R-:W-:Y:S04]  /*80b0*/  FFMA.FTZ R2, R162, c[0x0][0x2d0], -R149 ;  /* 0x0000b400a2027a23 */ /* 0x002fe80000010895 */
[----:B------:R1:W-:Y:S01]  /*80c0*/  MUFU.EX2 R98, R2 ;  /* 0x0000000200627308 */ /* 0x0003e20000000800 */
[C---:B------:R-:W-:Y:S02]  /*80d0*/  FMUL.FTZ R46, R0.reuse, R130 ;  /* 0x00000082002e7220 */ /* 0x040fe40000410000 */
[----:B------:R-:W-:Y:S02]  /*80e0*/  FMUL.FTZ R47, R0, R131 ;  /* 0x00000083002f7220 */ /* 0x000fe40000410000 */
[--C-:B------:R-:W-:Y:S02]  /*80f0*/  FFMA.FTZ R92, R92, c[0x0][0x2d0], -R148.reuse ;  /* 0x0000b4005c5c7a23 */ /* 0x100fe40000010894 */
[----:B------:R-:W-:Y:S02]  /*8100*/  FFMA.FTZ R94, R94, c[0x0][0x2d0], -R148 ;  /* 0x0000b4005e5e7a23 */ /* 0x000fe40000010894 */
[C---:B------:R-:W-:Y:S01]  /*8110*/  FMUL.FTZ R65, R3.reuse, R113 ;  /* 0x0000007103417220 */ /* 0x040fe20000410000 */
[C---:B-----5:R-:W-:Y:S03]  /*8120*/  HMMA.16816.F32.BF16 R44, R144.reuse, R52, R44 ;  /* 0x00000034902c723c */ /* 0x060fe6000004182c */
[----:B------:R-:W-:Y:S02]  /*8130*/  IMAD.MOV.U32 R113, RZ, RZ, R90 ;  /* 0x000000ffff717224 */ /* 0x000fe400078e005a */
[C---:B------:R-:W-:Y:S02]  /*8140*/  FMUL.FTZ R66, R0.reuse, R114 ;  /* 0x0000007200427220 */ /* 0x040fe40000410000 */
[----:B------:R-:W-:Y:S01]  /*8150*/  FMUL.FTZ R53, R3, R105 ;  /* 0x0000006903357220 */ /* 0x000fe20000410000 */
[C---:B------:R-:W-:Y:S04]  /*8160*/  HMMA.16816.F32.BF16 R48, R144.reuse, R54, R48 ;  /* 0x000000369030723c */ /* 0x040fe80000041830 */
[----:B------:R-:W-:Y:S02]  /*8170*/  IMAD.MOV.U32 R105, RZ, RZ, R245 ;  /* 0x000000ffff697224 */ /* 0x000fe400078e00f5 */
[----:B-1----:R-:W-:Y:S02]  /*8180*/  FFMA.FTZ R2, R163, c[0x0][0x2d0], -R149 ;  /* 0x0000b400a3027a23 */ /* 0x002fe40000010895 */
[C---:B------:R-:W-:Y:S02]  /*8190*/  FMUL.FTZ R54, R0.reuse, R106 ;  /* 0x0000006a00367220 */ /* 0x040fe40000410000 */
[----:B------:R1:W5:Y:S02]  /*81a0*/  MUFU.EX2 R103, R2 ;  /* 0x0000000200677308 */ /* 0x0003640000000800 */
[----:B------:R-:W-:Y:S02]  /*81b0*/  IMAD.MOV.U32 R106, RZ, RZ, R244 ;  /* 0x000000ffff6a7224 */ /* 0x000fe400078e00f4 */
[C---:B------:R-:W-:Y:S02]  /*81c0*/  FMUL.FTZ R52, R3.reuse, R104 ;  /* 0x0000006803347220 */ /* 0x040fe40000410000 */
[----:B------:R-:W-:Y:S02]  /*81d0*/  IMAD.MOV.U32 R104, RZ, RZ, R57 ;  /* 0x000000ffff687224 */ /* 0x000fe400078e0039 */
[C---:B------:R-:W-:Y:S02]  /*81e0*/  FMUL.FTZ R57, R3.reuse, R109 ;  /* 0x0000006d03397220 */ /* 0x040fe40000410000 */
[----:B------:R-:W-:Y:S02]  /*81f0*/  FMUL.FTZ R55, R0, R107 ;  /* 0x0000006b00377220 */ /* 0x000fe40000410000 */
[----:B------:R-:W-:Y:S02]  /*8200*/  IMAD.MOV.U32 R114, RZ, RZ, R89 ;  /* 0x000000ffff727224 */ /* 0x000fe400078e0059 */
[----:B------:R-:W-:Y:S02]  /*8210*/  FFMA.FTZ R118, R118, c[0x0][0x2d0], -R149 ;  /* 0x0000b40076767a23 */ /* 0x000fe40000010895 */
[----:B------:R-:W-:Y:S01]  /*8220*/  IMAD.MOV.U32 R154, RZ, RZ, R67 ;  /* 0x000000ffff9a7224 */ /* 0x000fe200078e0043 */
[C---:B---3--:R-:W-:Y:S03]  /*8230*/  HMMA.16816.F32.BF16 R52, R144.reuse, R60, R52 ;  /* 0x0000003c9034723c */ /* 0x048fe60000041834 */
[----:B------:R-:W-:Y:S01]  /*8240*/  FMUL.FTZ R67, R0, R115 ;  /* 0x0000007300437220 */ /* 0x000fe20000410000 */
[----:B------:R-:W-:Y:S01]  /*8250*/  MUFU.EX2 R118, R118 ;  /* 0x0000007600767308 */ /* 0x000fe20000000800 */
[----:B-1----:R-:W-:Y:S03]  /*8260*/  FFMA.FTZ R2, R168, c[0x0][0x2d0], -R148 ;  /* 0x0000b400a8027a23 */ /* 0x002fe60000010894 */
[C---:B------:R-:W-:Y:S04]  /*8270*/  HMMA.16816.F32.BF16 R56, R144.reuse, R62, R56 ;  /* 0x0000003e9038723c */ /* 0x040fe80000041838 */
[C---:B------:R-:W-:Y:S02]  /*8280*/  FMUL.FTZ R60, R3.reuse, R132 ;  /* 0x00000084033c7220 */ /* 0x040fe40000410000 */
[----:B------:R1:W-:Y:S01]  /*8290*/  MUFU.EX2 R101, R2 ;  /* 0x0000000200657308 */ /* 0x0003e20000000800 */
[----:B------:R-:W-:Y:S02]  /*82a0*/  FMUL.FTZ R61, R3, R133 ;  /* 0x00000085033d7220 */ /* 0x000fe40000410000 */
[C---:B------:R-:W-:Y:S03]  /*82b0*/  FMUL.FTZ R62, R0.reuse, R134 ;  /* 0x00000086003e7220 */ /* 0x040fe60000410000 */
[----:B------:R-:W-:Y:S02]  /*82c0*/  FMUL.FTZ R63, R0, R135 ;  /* 0x00000087003f7220 */ /* 0x000fe40000410000 */
[----:B------:R-:W-:Y:S02]  /*82d0*/  IMAD.MOV.U32 R132, RZ, RZ, R97 ;  /* 0x000000ffff847224 */ /* 0x000fe400078e0061 */
[----:B------:R-:W-:Y:S01]  /*82e0*/  IMAD.MOV.U32 R97, RZ, RZ, R96 ;  /* 0x000000ffff617224 */ /* 0x000fe200078e0060 */
[----:B------:R-:W-:Y:S01]  /*82f0*/  MOV R96, R153 ;  /* 0x0000009900607202 */ /* 0x000fe20000000f00 */
[----:B------:R-:W-:Y:S01]  /*8300*/  IMAD.MOV.U32 R153, RZ, RZ, R95 ;  /* 0x000000ffff997224 */ /* 0x000fe200078e005f */
[C---:B------:R-:W-:Y:S01]  /*8310*/  HMMA.16816.F32.BF16 R60, R144.reuse, R68, R60 ;  /* 0x00000044903c723c */ /* 0x040fe2000004183c */
[----:B------:R-:W4:Y:S02]  /*8320*/  LDL.LU R95, [R1+0x10] ;  /* 0x00001000015f7983 */ /* 0x000f240000300800 */
[----:B------:R-:W-:Y:S02]  /*8330*/  FFMA.FTZ R97, R97, c[0x0][0x2d0], -R148 ;  /* 0x0000b40061617a23 */ /* 0x000fe40000010894 */
[----:B------:R-:W-:Y:S02]  /*8340*/  IMAD.MOV.U32 R134, RZ, RZ, R104 ;  /* 0x000000ffff867224 */ /* 0x000fe400078e0068 */
[----:B------:R-:W-:Y:S01]  /*8350*/  F2FP.BF16.PACK_AB R68, R122, R123 ;  /* 0x0000007b7a44723e */ /* 0x000fe200000010ff */
[----:B------:R-:W-:Y:S04]  /*8360*/  HMMA.16816.F32.BF16 R64, R144, R70, R64 ;  /* 0x000000469040723c */ /* 0x000fe80000041840 */
[----:B-1----:R-:W-:Y:S01]  /*8370*/  FFMA.FTZ R2, R169, c[0x0][0x2d0], -R148 ;  /* 0x0000b400a9027a23 */ /* 0x002fe20000010894 */
[----:B------:R-:W-:Y:S01]  /*8380*/  F2FP.BF16.PACK_AB R69, R120, R121 ;  /* 0x000000797845723e */ /* 0x000fe200000010ff */
[----:B------:R-:W-:Y:S01]  /*8390*/  IMAD.MOV.U32 R133, RZ, RZ, R154 ;  /* 0x000000ffff857224 */ /* 0x000fe200078e009a */
[----:B----4-:R-:W-:Y:S01]  /*83a0*/  F2FP.BF16.PACK_AB R70, R99, R102 ;  /* 0x000000666346723e */ /* 0x010fe200000010ff */
[----:B------:R1:W4:Y:S01]  /*83b0*/  MUFU.EX2 R251, R2 ;  /* 0x0000000200fb7308 */ /* 0x0003220000000800 */
[----:B-----5:R-:W-:Y:S03]  /*83c0*/  F2FP.BF16.PACK_AB R71, R103, R98 ;  /* 0x000000626747723e */ /* 0x020fe600000010ff */
[----:B------:R-:W-:Y:S02]  /*83d0*/  FFMA.FTZ R146, R132, c[0x0][0x2d0], -R148 ;  /* 0x0000b40084927a23 */ /* 0x000fe40000010894 */
[----:B------:R-:W-:Y:S02]  /*83e0*/  IMAD.MOV.U32 R132, RZ, RZ, R88 ;  /* 0x000000ffff847224 */ /* 0x000fe400078e0058 */
[C---:B------:R-:W-:Y:S02]  /*83f0*/  HMMA.16816.F32.BF16 R4, R68.reuse, R72, R4 ;  /* 0x000000484404723c */ /* 0x040fe40000041804 */
[----:B------:R-:W-:Y:S03]  /*8400*/  MUFU.EX2 R146, R146 ;  /* 0x0000009200927308 */ /* 0x000fe60000000800 */
[----:B------:R-:W-:Y:S02]  /*8410*/  FFMA.FTZ R147, R133, c[0x0][0x2d0], -R148 ;  /* 0x0000b40085937a23 */ /* 0x000fe40000010894 */
[----:B------:R-:W-:Y:S01]  /*8420*/  IMAD.MOV.U32 R133, RZ, RZ, R96 ;  /* 0x000000ffff857224 */ /* 0x000fe200078e0060 */
[C---:B------:R-:W-:Y:S01]  /*8430*/  HMMA.16816.F32.BF16 R8, R68.reuse, R74, R8 ;  /* 0x0000004a4408723c */ /* 0x040fe20000041808 */
[----:B------:R-:W5:Y:S03]  /*8440*/  LDSM.16.MT88.4 R72, [R200+0x4800] ;  /* 0x00480000c848783b */ /* 0x000f660000004200 */
[----:B------:R-:W-:Y:S01]  /*8450*/  IMAD.MOV.U32 R96, RZ, RZ, R153 ;  /* 0x000000ffff607224 */ /* 0x000fe200078e0099 */
[----:B------:R-:W-:Y:S03]  /*8460*/  MUFU.EX2 R147, R147 ;  /* 0x0000009300937308 */ /* 0x000fe60000000800 */
[C---:B------:R-:W-:Y:S04]  /*8470*/  HMMA.16816.F32.BF16 R12, R68.reuse, R76, R12 ;  /* 0x0000004c440c723c */ /* 0x040fe8000004180c */
[--C-:B-1----:R-:W-:Y:S04]  /*8480*/  FFMA.FTZ R2, R170, c[0x0][0x2d0], -R149.reuse ;  /* 0x0000b400aa027a23 */ /* 0x102fe80000010895 */
[C---:B------:R-:W-:Y:S01]  /*8490*/  HMMA.16816.F32.BF16 R16, R68.reuse, R78, R16 ;  /* 0x0000004e4410723c */ /* 0x040fe20000041810 */
[----:B------:R1:W-:Y:S01]  /*84a0*/  MUFU.EX2 R100, R2 ;  /* 0x0000000200647308 */ /* 0x0003e20000000800 */
[----:B------:R-:W4:Y:S06]  /*84b0*/  LDSM.16.MT88.4 R76, [R204+0x4800] ;  /* 0x00480000cc4c783b */ /* 0x000f2c0000004200 */
[C---:B------:R-:W-:Y:S08]  /*84c0*/  HMMA.16816.F32.BF16 R20, R68.reuse, R80, R20 ;  /* 0x000000504414723c */ /* 0x040ff00000041814 */
[C---:B------:R-:W-:Y:S01]  /*84d0*/  HMMA.16816.F32.BF16 R24, R68.reuse, R82, R24 ;  /* 0x000000524418723c */ /* 0x040fe20000041818 */
[----:B------:R-:W4:Y:S07]  /*84e0*/  LDSM.16.MT88.4 R80, [R203+0x4800] ;  /* 0x00480000cb50783b */ /* 0x000f2e0000004200 */
[C---:B------:R-:W-:Y:S04]  /*84f0*/  HMMA.16816.F32.BF16 R28, R68.reuse, R84, R28 ;  /* 0x00000054441c723c */ /* 0x040fe8000004181c */
[--C-:B-1----:R-:W-:Y:S04]  /*8500*/  FFMA.FTZ R2, R193, c[0x0][0x2d0], -R149.reuse ;  /* 0x0000b400c1027a23 */ /* 0x102fe80000010895 */
[C---:B------:R-:W-:Y:S01]  /*8510*/  HMMA.16816.F32.BF16 R32, R68.reuse, R86, R32 ;  /* 0x000000564420723c */ /* 0x040fe20000041820 */
[----:B------:R1:W1:Y:S01]  /*8520*/  MUFU.EX2 R245, R2 ;  /* 0x0000000200f57308 */ /* 0x0002620000000800 */
[----:B------:R-:W1:Y:S06]  /*8530*/  LDSM.16.MT88.4 R84, [R206+0x4800] ;  /* 0x00480000ce54783b */ /* 0x000e6c0000004200 */
[C---:B-----5:R-:W-:Y:S08]  /*8540*/  HMMA.16816.F32.BF16 R36, R68.reuse, R72, R36 ;  /* 0x000000484424723c */ /* 0x060ff00000041824 */
[C---:B------:R-:W-:Y:S01]  /*8550*/  HMMA.16816.F32.BF16 R40, R68.reuse, R74, R40 ;  /* 0x0000004a4428723c */ /* 0x040fe20000041828 */
[----:B------:R-:W5:Y:S07]  /*8560*/  LDSM.16.MT88.4 R72, [R200+0x1000] ;  /* 0x00100000c848783b */ /* 0x000f6e0000004200 */
[C---:B----4-:R-:W-:Y:S04]  /*8570*/  HMMA.16816.F32.BF16 R44, R68.reuse, R76, R44 ;  /* 0x0000004c442c723c */ /* 0x050fe8000004182c */
[--C-:B-1----:R-:W-:Y:S04]  /*8580*/  FFMA.FTZ R2, R171, c[0x0][0x2d0], -R148.reuse ;  /* 0x0000b400ab027a23 */ /* 0x102fe80000010894 */
[C---:B------:R-:W-:Y:S01]  /*8590*/  HMMA.16816.F32.BF16 R48, R68.reuse, R78, R48 ;  /* 0x0000004e4430723c */ /* 0x040fe20000041830 */
[----:B------:R1:W-:Y:S01]  /*85a0*/  MUFU.EX2 R244, R2 ;  /* 0x0000000200f47308 */ /* 0x0003e20000000800 */
[----:B------:R-:W4:Y:S06]  /*85b0*/  LDSM.16.MT88.4 R76, [R204+0x1000] ;  /* 0x00100000cc4c783b */ /* 0x000f2c0000004200 */
[C---:B------:R-:W-:Y:S08]  /*85c0*/  HMMA.16816.F32.BF16 R52, R68.reuse, R80, R52 ;  /* 0x000000504434723c */ /* 0x040ff00000041834 */
[C---:B------:R-:W-:Y:S01]  /*85d0*/  HMMA.16816.F32.BF16 R56, R68.reuse, R82, R56 ;  /* 0x000000524438723c */ /* 0x040fe20000041838 */
[----:B------:R-:W2:Y:S07]  /*85e0*/  LDSM.16.MT88.4 R80, [R203+0x1000] ;  /* 0x00100000cb50783b */ /* 0x000eae0000004200 */
[C---:B------:R-:W-:Y:S04]  /*85f0*/  HMMA.16816.F32.BF16 R60, R68.reuse, R84, R60 ;  /* 0x00000054443c723c */ /* 0x040fe8000004183c */
[--C-:B-1----:R-:W-:Y:S02]  /*8600*/  FFMA.FTZ R2, R194, c[0x0][0x2d0], -R148.reuse ;  /* 0x0000b400c2027a23 */ /* 0x102fe40000010894 */
[----:B------:R-:W3:Y:S02]  /*8610*/  LDL R194, [R1+0x2c] ;  /* 0x00002c0001c27983 */ /* 0x000ee40000100800 */
[----:B------:R-:W-:Y:S01]  /*8620*/  HMMA.16816.F32.BF16 R64, R68, R86, R64 ;  /* 0x000000564440723c */ /* 0x000fe20000041840 */
[----:B------:R1:W1:Y:S01]  /*8630*/  MUFU.EX2 R193, R2 ;  /* 0x0000000200c17308 */ /* 0x0002620000000800 */
[----:B------:R-:W2:Y:S05]  /*8640*/  LDSM.16.MT88.4 R84, [R206+0x1000] ;  /* 0x00100000ce54783b */ /* 0x000eaa0000004200 */
[----:B------:R-:W-:Y:S02]  /*8650*/  F2FP.BF16.PACK_AB R68, R251, R101 ;  /* 0x00000065fb44723e */ /* 0x000fe400000010ff */
[----:B------:R-:W-:Y:S03]  /*8660*/  F2FP.BF16.PACK_AB R69, R245, R100 ;  /* 0x00000064f545723e */ /* 0x000fe600000010ff */
[--C-:B-1----:R-:W-:Y:S01]  /*8670*/  FFMA.FTZ R2, R195, c[0x0][0x2d0], -R149.reuse ;  /* 0x0000b400c3027a23 */ /* 0x102fe20000010895 */
[----:B------:R-:W-:Y:S03]  /*8680*/  F2FP.BF16.PACK_AB R70, R193, R244 ;  /* 0x000000f4c146723e */ /* 0x000fe600000010ff */
[----:B------:R1:W-:Y:S02]  /*8690*/  MUFU.EX2 R111, R2 ;  /* 0x00000002006f7308 */ /* 0x0003e40000000800 */
[----:B-1----:R-:W-:Y:S08]  /*86a0*/  FFMA.FTZ R2, R196, c[0x0][0x2d0], -R149 ;  /* 0x0000b400c4027a23 */ /* 0x002ff00000010895 */
[----:B------:R1:W1:Y:S01]  /*86b0*/  MUFU.EX2 R110, R2 ;  /* 0x00000002006e7308 */ /* 0x0002620000000800 */
[----:B--2---:R-:W-:Y:S02]  /*86c0*/  FFMA.FTZ R3, R3, R112, R243 ;  /* 0x0000007003037223 */ /* 0x004fe400000100f3 */
[----:B------:R-:W-:Y:S02]  /*86d0*/  IMAD.MOV.U32 R112, RZ, RZ, R91 ;  /* 0x000000ffff707224 */ /* 0x000fe400078e005b */
[----:B------:R-:W-:Y:S01]  /*86e0*/  LDSM.16.MT88.4 R88, [R200+0x6800] ;  /* 0x00680000c858783b */ /* 0x000fe20000004200 */
[----:B------:R-:W-:Y:S02]  /*86f0*/  FADD.FTZ R3, R246, R3 ;  /* 0x00000003f6037221 */ /* 0x000fe40000010000 */
[--C-:B-1----:R-:W-:Y:S01]  /*8700*/  FFMA.FTZ R2, R198, c[0x0][0x2d0], -R148.reuse ;  /* 0x0000b400c6027a23 */ /* 0x102fe20000010894 */
[----:B------:R-:W-:Y:S03]  /*8710*/  F2FP.BF16.PACK_AB R71, R110, R111 ;  /* 0x0000006f6e47723e */ /* 0x000fe600000010ff */
[----:B------:R1:W-:Y:S04]  /*8720*/  MUFU.EX2 R109, R2 ;  /* 0x00000002006d7308 */ /* 0x0003e80000000800 */
[C---:B-----5:R-:W-:Y:S08]  /*8730*/  HMMA.16816.F32.BF16 R4, R68.reuse, R72, R4 ;  /* 0x000000484404723c */ /* 0x060ff00000041804 */
[C---:B------:R-:W-:Y:S01]  /*8740*/  HMMA.16816.F32.BF16 R8, R68.reuse, R74, R8 ;  /* 0x0000004a4408723c */ /* 0x040fe20000041808 */
[----:B------:R-:W2:Y:S07]  /*8750*/  LDSM.16.MT88.4 R72, [R200+0x5000] ;  /* 0x00500000c848783b */ /* 0x000eae0000004200 */
[C---:B----4-:R-:W-:Y:S04]  /*8760*/  HMMA.16816.F32.BF16 R12, R68.reuse, R76, R12 ;  /* 0x0000004c440c723c */ /* 0x050fe8000004180c */
[----:B-1----:R-:W-:Y:S04]  /*8770*/  FFMA.FTZ R2, R197, c[0x0][0x2d0], -R148 ;  /* 0x0000b400c5027a23 */ /* 0x002fe80000010894 */
[C---:B------:R-:W-:Y:S01]  /*8780*/  HMMA.16816.F32.BF16 R16, R68.reuse, R78, R16 ;  /* 0x0000004e4410723c */ /* 0x040fe20000041810 */
[----:B------:R1:W4:Y:S01]  /*8790*/  MUFU.EX2 R171, R2 ;  /* 0x0000000200ab7308 */ /* 0x0003220000000800 */
[----:B------:R-:W5:Y:S06]  /*87a0*/  LDSM.16.MT88.4 R76, [R204+0x5000] ;  /* 0x00500000cc4c783b */ /* 0x000f6c0000004200 */
[C---:B------:R-:W-:Y:S08]  /*87b0*/  HMMA.16816.F32.BF16 R20, R68.reuse, R80, R20 ;  /* 0x000000504414723c */ /* 0x040ff00000041814 */
[C---:B------:R-:W-:Y:S01]  /*87c0*/  HMMA.16816.F32.BF16 R24, R68.reuse, R82, R24 ;  /* 0x000000524418723c */ /* 0x040fe20000041818 */
[----:B------:R-:W4:Y:S07]  /*87d0*/  LDSM.16.MT88.4 R80, [R203+0x5000] ;  /* 0x00500000cb50783b */ /* 0x000f2e0000004200 */
[C---:B------:R-:W-:Y:S04]  /*87e0*/  HMMA.16816.F32.BF16 R28, R68.reuse, R84, R28 ;  /* 0x00000054441c723c */ /* 0x040fe8000004181c */
[--C-:B-1----:R-:W-:Y:S04]  /*87f0*/  FFMA.FTZ R2, R199, c[0x0][0x2d0], -R149.reuse ;  /* 0x0000b400c7027a23 */ /* 0x102fe80000010895 */
[C---:B------:R-:W-:Y:S01]  /*8800*/  HMMA.16816.F32.BF16 R32, R68.reuse, R86, R32 ;  /* 0x000000564420723c */ /* 0x040fe20000041820 */
[----:B------:R1:W-:Y:S01]  /*8810*/  MUFU.EX2 R108, R2 ;  /* 0x00000002006c7308 */ /* 0x0003e20000000800 */
[----:B------:R-:W4:Y:S06]  /*8820*/  LDSM.16.MT88.4 R84, [R206+0x5000] ;  /* 0x00500000ce54783b */ /* 0x000f2c0000004200 */
[C---:B--2---:R-:W-:Y:S04]  /*8830*/  HMMA.16816.F32.BF16 R36, R68.reuse, R72, R36 ;  /* 0x000000484424723c */ /* 0x044fe80000041824 */
[----:B------:R-:W-:Y:S02]  /*8840*/  FFMA.FTZ R95, R0, R95, R150 ;  /* 0x0000005f005f7223 */ /* 0x000fe40000010096 */
[--C-:B------:R-:W-:Y:S02]  /*8850*/  FFMA.FTZ R0, R133, c[0x0][0x2d0], -R149.reuse ;  /* 0x0000b40085007a23 */ /* 0x100fe40000010895 */
[C---:B------:R-:W-:Y:S01]  /*8860*/  HMMA.16816.F32.BF16 R40, R68.reuse, R74, R40 ;  /* 0x0000004a4428723c */ /* 0x040fe20000041828 */
[----:B------:R-:W2:Y:S01]  /*8870*/  LDSM.16.MT88.4 R72, [R200+0x1800] ;  /* 0x00180000c848783b */ /* 0x000ea20000004200 */
[----:B------:R-:W-:Y:S06]  /*8880*/  MUFU.EX2 R133, R93 ;  /* 0x0000005d00857308 */ /* 0x000fec0000000800 */
[C---:B-----5:R-:W-:Y:S04]  /*8890*/  HMMA.16816.F32.BF16 R44, R68.reuse, R76, R44 ;  /* 0x0000004c442c723c */ /* 0x060fe8000004182c */
[--C-:B-1----:R-:W-:Y:S01]  /*88a0*/  FFMA.FTZ R2, R232, c[0x0][0x2d0], -R149.reuse ;  /* 0x0000b400e8027a23 */ /* 0x102fe20000010895 */
[----:B------:R1:W-:Y:S03]  /*88b0*/  MUFU.EX2 R135, R0 ;  /* 0x0000000000877308 */ /* 0x0003e60000000800 */
[C---:B------:R-:W-:Y:S01]  /*88c0*/  HMMA.16816.F32.BF16 R48, R68.reuse, R78, R48 ;  /* 0x0000004e4430723c */ /* 0x040fe20000041830 */
[----:B------:R-:W5:Y:S06]  /*88d0*/  LDSM.16.MT88.4 R76, [R204+0x1800] ;  /* 0x00180000cc4c783b */ /* 0x000f6c0000004200 */
[----:B------:R2:W2:Y:S01]  /*88e0*/  MUFU.EX2 R170, R2 ;  /* 0x0000000200aa7308 */ /* 0x0004a20000000800 */
[C---:B----4-:R-:W-:Y:S08]  /*88f0*/  HMMA.16816.F32.BF16 R52, R68.reuse, R80, R52 ;  /* 0x000000504434723c */ /* 0x050ff00000041834 */
[C---:B------:R-:W-:Y:S01]  /*8900*/  HMMA.16816.F32.BF16 R56, R68.reuse, R82, R56 ;  /* 0x000000524438723c */ /* 0x040fe20000041838 */
[----:B------:R-:W4:Y:S03]  /*8910*/  LDSM.16.MT88.4 R80, [R203+0x1800] ;  /* 0x00180000cb50783b */ /* 0x000f260000004200 */
[--C-:B-1----:R-:W-:Y:S02]  /*8920*/  FFMA.FTZ R0, R151, c[0x0][0x2d0], -R149.reuse ;  /* 0x0000b40097007a23 */ /* 0x102fe40000010895 */
[----:B------:R-:W-:Y:S02]  /*8930*/  MUFU.EX2 R151, R94 ;  /* 0x0000005e00977308 */ /* 0x000fe40000000800 */
[C---:B------:R-:W-:Y:S04]  /*8940*/  HMMA.16816.F32.BF16 R60, R68.reuse, R84, R60 ;  /* 0x00000054443c723c */ /* 0x040fe8000004183c */
[--C-:B--2---:R-:W-:Y:S04]  /*8950*/  FFMA.FTZ R2, R230, c[0x0][0x2d0], -R148.reuse ;  /* 0x0000b400e6027a23 */ /* 0x104fe80000010894 */
[----:B------:R-:W-:Y:S01]  /*8960*/  HMMA.16816.F32.BF16 R64, R68, R86, R64 ;  /* 0x000000564440723c */ /* 0x000fe20000041840 */
[----:B------:R-:W1:Y:S01]  /*8970*/  LDSM.16.MT88.4 R84, [R206+0x1800] ;  /* 0x00180000ce54783b */ /* 0x000e620000004200 */
[----:B------:R2:W-:Y:S05]  /*8980*/  MUFU.EX2 R169, R2 ;  /* 0x0000000200a97308 */ /* 0x0005ea0000000800 */
[----:B------:R-:W-:Y:S02]  /*8990*/  F2FP.BF16.PACK_AB R68, R171, R109 ;  /* 0x0000006dab44723e */ /* 0x000fe400000010ff */
[----:B------:R-:W-:Y:S03]  /*89a0*/  F2FP.BF16.PACK_AB R69, R170, R108 ;  /* 0x0000006caa45723e */ /* 0x000fe600000010ff */
[--C-:B--2---:R-:W-:Y:S04]  /*89b0*/  FFMA.FTZ R2, R231, c[0x0][0x2d0], -R148.reuse ;  /* 0x0000b400e7027a23 */ /* 0x104fe80000010894 */
[----:B------:R2:W1:Y:S02]  /*89c0*/  MUFU.EX2 R168, R2 ;  /* 0x0000000200a87308 */ /* 0x0004640000000800 */
[--C-:B--2---:R-:W-:Y:S01]  /*89d0*/  FFMA.FTZ R2, R233, c[0x0][0x2d0], -R149.reuse ;  /* 0x0000b400e9027a23 */ /* 0x104fe20000010895 */
[----:B-1----:R-:W-:Y:S07]  /*89e0*/  F2FP.BF16.PACK_AB R70, R168, R169 ;  /* 0x000000a9a846723e */ /* 0x002fee00000010ff */
[----:B------:R1:W-:Y:S02]  /*89f0*/  MUFU.EX2 R163, R2 ;  /* 0x0000000200a37308 */ /* 0x0003e40000000800 */
[----:B-1----:R-:W-:Y:S08]  /*8a00*/  FFMA.FTZ R2, R234, c[0x0][0x2d0], -R149 ;  /* 0x0000b400ea027a23 */ /* 0x002ff00000010895 */
[----:B------:R1:W2:Y:S01]  /*8a10*/  MUFU.EX2 R162, R2 ;  /* 0x0000000200a27308 */ /* 0x0002a20000000800 */
[----:B---3--:R-:W-:Y:S01]  /*8a20*/  ISETP.GT.AND P0, PT, R192, R194, PT ;  /* 0x000000c2c000720c */ /* 0x008fe20003f04270 */
[----:B------:R-:W-:Y:S02]  /*8a30*/  IMAD.MOV.U32 R192, RZ, RZ, R229 ;  /* 0x000000ffffc07224 */ /* 0x000fe400078e00e5 */
[--C-:B-1----:R-:W-:Y:S01]  /*8a40*/  FFMA.FTZ R2, R235, c[0x0][0x2d0], -R148.reuse ;  /* 0x0000b400eb027a23 */ /* 0x102fe20000010894 */
[----:B--2---:R-:W-:Y:S05]  /*8a50*/  F2FP.BF16.PACK_AB R71, R162, R163 ;  /* 0x000000a3a247723e */ /* 0x004fea00000010ff */
[----:B------:R1:W-:Y:S02]  /*8a60*/  MUFU.EX2 R160, R2 ;  /* 0x0000000200a07308 */ /* 0x0003e40000000800 */
[C---:B------:R-:W-:Y:S08]  /*8a70*/  HMMA.16816.F32.BF16 R4, R68.reuse, R72, R4 ;  /* 0x000000484404723c */ /* 0x040ff00000041804 */
[C---:B------:R-:W-:Y:S01]  /*8a80*/  HMMA.16816.F32.BF16 R8, R68.reuse, R74, R8 ;  /* 0x0000004a4408723c */ /* 0x040fe20000041808 */
[----:B------:R-:W2:Y:S07]  /*8a90*/  LDSM.16.MT88.4 R72, [R200+0x5800] ;  /* 0x00580000c848783b */ /* 0x000eae0000004200 */
[C---:B-----5:R-:W-:Y:S04]  /*8aa0*/  HMMA.16816.F32.BF16 R12, R68.reuse, R76, R12 ;  /* 0x0000004c440c723c */ /* 0x060fe8000004180c */
[--C-:B-1----:R-:W-:Y:S04]  /*8ab0*/  FFMA.FTZ R2, R236, c[0x0][0x2d0], -R148.reuse ;  /* 0x0000b400ec027a23 */ /* 0x102fe80000010894 */
[C---:B------:R-:W-:Y:S01]  /*8ac0*/  HMMA.16816.F32.BF16 R16, R68.reuse, R78, R16 ;  /* 0x0000004e4410723c */ /* 0x040fe20000041810 */
[----:B------:R1:W3:Y:S01]  /*8ad0*/  MUFU.EX2 R161, R2 ;  /* 0x0000000200a17308 */ /* 0x0002e20000000800 */
[----:B------:R-:W5:Y:S06]  /*8ae0*/  LDSM.16.MT88.4 R76, [R204+0x5800] ;  /* 0x00580000cc4c783b */ /* 0x000f6c0000004200 */
[C---:B----4-:R-:W-:Y:S08]  /*8af0*/  HMMA.16816.F32.BF16 R20, R68.reuse, R80, R20 ;  /* 0x000000504414723c */ /* 0x050ff00000041814 */
[C---:B------:R-:W-:Y:S01]  /*8b00*/  HMMA.16816.F32.BF16 R24, R68.reuse, R82, R24 ;  /* 0x000000524418723c */ /* 0x040fe20000041818 */
[----:B------:R-:W4:Y:S07]  /*8b10*/  LDSM.16.MT88.4 R80, [R203+0x5800] ;  /* 0x00580000cb50783b */ /* 0x000f2e0000004200 */
[C---:B------:R-:W-:Y:S04]  /*8b20*/  HMMA.16816.F32.BF16 R28, R68.reuse, R84, R28 ;  /* 0x00000054441c723c */ /* 0x040fe8000004181c */
[--C-:B-1----:R-:W-:Y:S04]  /*8b30*/  FFMA.FTZ R2, R237, c[0x0][0x2d0], -R149.reuse ;  /* 0x0000b400ed027a23 */ /* 0x102fe80000010895 */
[C---:B------:R-:W-:Y:S01]  /*8b40*/  HMMA.16816.F32.BF16 R32, R68.reuse, R86, R32 ;  /* 0x000000564420723c */ /* 0x040fe20000041820 */
[----:B------:R1:W-:Y:S01]  /*8b50*/  MUFU.EX2 R130, R2 ;  /* 0x0000000200827308 */ /* 0x0003e20000000800 */
[----:B------:R-:W3:Y:S06]  /*8b60*/  LDSM.16.MT88.4 R84, [R206+0x5800] ;  /* 0x00580000ce54783b */ /* 0x000eec0000004200 */
[C---:B--2---:R-:W-:Y:S08]  /*8b70*/  HMMA.16816.F32.BF16 R36, R68.reuse, R72, R36 ;  /* 0x000000484424723c */ /* 0x044ff00000041824 */
[C---:B------:R-:W-:Y:S01]  /*8b80*/  HMMA.16816.F32.BF16 R40, R68.reuse, R74, R40 ;  /* 0x0000004a4428723c */ /* 0x040fe20000041828 */
[----:B------:R-:W2:Y:S07]  /*8b90*/  LDSM.16.MT88.4 R72, [R200+0x2000] ;  /* 0x00200000c848783b */ /* 0x000eae0000004200 */
[C---:B-----5:R-:W-:Y:S04]  /*8ba0*/  HMMA.16816.F32.BF16 R44, R68.reuse, R76, R44 ;  /* 0x0000004c442c723c */ /* 0x060fe8000004182c */
[--C-:B-1----:R-:W-:Y:S04]  /*8bb0*/  FFMA.FTZ R2, R240, c[0x0][0x2d0], -R149.reuse ;  /* 0x0000b400f0027a23 */ /* 0x102fe80000010895 */
[C---:B------:R-:W-:Y:S01]  /*8bc0*/  HMMA.16816.F32.BF16 R48, R68.reuse, R78, R48 ;  /* 0x0000004e4430723c */ /* 0x040fe20000041830 */
[----:B------:R1:W5:Y:S01]  /*8bd0*/  MUFU.EX2 R131, R2 ;  /* 0x0000000200837308 */ /* 0x0003620000000800 */
[----:B------:R-:W2:Y:S06]  /*8be0*/  LDSM.16.MT88.4 R76, [R204+0x2000] ;  /* 0x00200000cc4c783b */ /* 0x000eac0000004200 */
[C---:B----4-:R-:W-:Y:S08]  /*8bf0*/  HMMA.16816.F32.BF16 R52, R68.reuse, R80, R52 ;  /* 0x000000504434723c */ /* 0x050ff00000041834 */
[C---:B------:R-:W-:Y:S01]  /*8c00*/  HMMA.16816.F32.BF16 R56, R68.reuse, R82, R56 ;  /* 0x000000524438723c */ /* 0x040fe20000041838 */
[----:B------:R-:W4:Y:S07]  /*8c10*/  LDSM.16.MT88.4 R80, [R203+0x2000] ;  /* 0x00200000cb50783b */ /* 0x000f2e0000004200 */
[C---:B---3--:R-:W-:Y:S04]  /*8c20*/  HMMA.16816.F32.BF16 R60, R68.reuse, R84, R60 ;  /* 0x00000054443c723c */ /* 0x048fe8000004183c */
[--C-:B-1----:R-:W-:Y:S04]  /*8c30*/  FFMA.FTZ R2, R238, c[0x0][0x2d0], -R148.reuse ;  /* 0x0000b400ee027a23 */ /* 0x102fe80000010894 */
[----:B------:R-:W-:Y:S01]  /*8c40*/  HMMA.16816.F32.BF16 R64, R68, R86, R64 ;  /* 0x000000564440723c */ /* 0x000fe20000041840 */
[----:B------:R1:W-:Y:S01]  /*8c50*/  MUFU.EX2 R129, R2 ;  /* 0x0000000200817308 */ /* 0x0003e20000000800 */
[----:B------:R-:W3:Y:S05]  /*8c60*/  LDSM.16.MT88.4 R84, [R206+0x2000] ;  /* 0x00200000ce54783b */ /* 0x000eea0000004200 */
[----:B------:R-:W-:Y:S02]  /*8c70*/  F2FP.BF16.PACK_AB R68, R161, R160 ;  /* 0x000000a0a144723e */ /* 0x000fe400000010ff */
[----:B-----5:R-:W-:Y:S03]  /*8c80*/  F2FP.BF16.PACK_AB R69, R131, R130 ;  /* 0x000000828345723e */ /* 0x020fe600000010ff */
[--C-:B-1----:R-:W-:Y:S04]  /*8c90*/  FFMA.FTZ R2, R239, c[0x0][0x2d0], -R148.reuse ;  /* 0x0000b400ef027a23 */ /* 0x102fe80000010894 */
[----:B------:R1:W5:Y:S02]  /*8ca0*/  MUFU.EX2 R159, R2 ;  /* 0x00000002009f7308 */ /* 0x0003640000000800 */
[--C-:B-1----:R-:W-:Y:S01]  /*8cb0*/  FFMA.FTZ R2, R241, c[0x0][0x2d0], -R149.reuse ;  /* 0x0000b400f1027a23 */ /* 0x102fe20000010895 */
[----:B-----5:R-:W-:Y:S07]  /*8cc0*/  F2FP.BF16.PACK_AB R70, R159, R129 ;  /* 0x000000819f46723e */ /* 0x020fee00000010ff */
[----:B------:R1:W-:Y:S02]  /*8cd0*/  MUFU.EX2 R128, R2 ;  /* 0x0000000200807308 */ /* 0x0003e40000000800 */
[--C-:B-1----:R-:W-:Y:S08]  /*8ce0*/  FFMA.FTZ R2, R242, c[0x0][0x2d0], -R149.reuse ;  /* 0x0000b400f2027a23 */ /* 0x102ff00000010895 */
[----:B------:R1:W5:Y:S02]  /*8cf0*/  MUFU.EX2 R158, R2 ;  /* 0x00000002009e7308 */ /* 0x0003640000000800 */
[--C-:B-1----:R-:W-:Y:S01]  /*8d00*/  FFMA.FTZ R2, R248, c[0x0][0x2d0], -R148.reuse ;  /* 0x0000b400f8027a23 */ /* 0x102fe20000010894 */
[----:B-----5:R-:W-:Y:S07]  /*8d10*/  F2FP.BF16.PACK_AB R71, R158, R128 ;  /* 0x000000809e47723e */ /* 0x020fee00000010ff */
[----:B------:R1:W-:Y:S01]  /*8d20*/  MUFU.EX2 R156, R2 ;  /* 0x00000002009c7308 */ /* 0x0003e20000000800 */
[C---:B--2---:R-:W-:Y:S08]  /*8d30*/  HMMA.16816.F32.BF16 R4, R68.reuse, R72, R4 ;  /* 0x000000484404723c */ /* 0x044ff00000041804 */
[C---:B------:R-:W-:Y:S01]  /*8d40*/  HMMA.16816.F32.BF16 R8, R68.reuse, R74, R8 ;  /* 0x0000004a4408723c */ /* 0x040fe20000041808 */
[----:B------:R-:W2:Y:S07]  /*8d50*/  LDSM.16.MT88.4 R72, [R200+0x6000] ;  /* 0x00600000c848783b */ /* 0x000eae0000004200 */
[C---:B------:R-:W-:Y:S04]  /*8d60*/  HMMA.16816.F32.BF16 R12, R68.reuse, R76, R12 ;  /* 0x0000004c440c723c */ /* 0x040fe8000004180c */
[--C-:B-1----:R-:W-:Y:S04]  /*8d70*/  FFMA.FTZ R2, R250, c[0x0][0x2d0], -R148.reuse ;  /* 0x0000b400fa027a23 */ /* 0x102fe80000010894 */
[C---:B------:R-:W-:Y:S01]  /*8d80*/  HMMA.16816.F32.BF16 R16, R68.reuse, R78, R16 ;  /* 0x0000004e4410723c */ /* 0x040fe20000041810 */
[----:B------:R1:W5:Y:S01]  /*8d90*/  MUFU.EX2 R157, R2 ;  /* 0x00000002009d7308 */ /* 0x0003620000000800 */
[----:B------:R-:W5:Y:S06]  /*8da0*/  LDSM.16.MT88.4 R76, [R204+0x6000] ;  /* 0x00600000cc4c783b */ /* 0x000f6c0000004200 */
[C---:B----4-:R-:W-:Y:S08]  /*8db0*/  HMMA.16816.F32.BF16 R20, R68.reuse, R80, R20 ;  /* 0x000000504414723c */ /* 0x050ff00000041814 */
[C---:B------:R-:W-:Y:S01]  /*8dc0*/  HMMA.16816.F32.BF16 R24, R68.reuse, R82, R24 ;  /* 0x000000524418723c */ /* 0x040fe20000041818 */
[----:B------:R-:W4:Y:S07]  /*8dd0*/  LDSM.16.MT88.4 R80, [R203+0x6000] ;  /* 0x00600000cb50783b */ /* 0x000f2e0000004200 */
[C---:B---3--:R-:W-:Y:S04]  /*8de0*/  HMMA.16816.F32.BF16 R28, R68.reuse, R84, R28 ;  /* 0x00000054441c723c */ /* 0x048fe8000004181c */
        /* <DEDUP_REMOVED lines=28> */
[----:B------:R-:W1:Y:S02]  /*8fb0*/  MUFU.EX2 R154, R2 ;  /* 0x00000002009a7308 */ /* 0x000e640000000800 */
[----:B-1----:R-:W-:Y:S01]  /*8fc0*/  F2FP.BF16.PACK_AB R71, R154, R104 ;  /* 0x000000689a47723e */ /* 0x002fe200000010ff */
[--C-:B------:R-:W-:Y:S02]  /*8fd0*/  FFMA.FTZ R2, R134, c[0x0][0x2d0], -R148.reuse ;  /* 0x0000b40086027a23 */ /* 0x100fe40000010894 */
[----:B------:R-:W-:Y:S05]  /*8fe0*/  FFMA.FTZ R148, R152, c[0x0][0x2d0], -R148 ;  /* 0x0000b40098947a23 */ /* 0x000fea0000010894 */
[----:B------:R1:W-:Y:S01]  /*8ff0*/  MUFU.EX2 R134, R0 ;  /* 0x0000000000867308 */ /* 0x0003e20000000800 */
[C---:B--2---:R-:W-:Y:S09]  /*9000*/  HMMA.16816.F32.BF16 R4, R68.reuse, R72, R4 ;  /* 0x000000484404723c */ /* 0x044ff20000041804 */
[----:B------:R-:W-:Y:S01]  /*9010*/  MUFU.EX2 R152, R92 ;  /* 0x0000005c00987308 */ /* 0x000fe20000000800 */
[C---:B------:R-:W-:Y:S01]  /*9020*/  HMMA.16816.F32.BF16 R8, R68.reuse, R74, R8 ;  /* 0x0000004a4408723c */ /* 0x040fe20000041808 */
[----:B------:R-:W2:Y:S07]  /*9030*/  LDSM.16.MT88.4 R72, [R204+0x6800] ;  /* 0x00680000cc48783b */ /* 0x000eae0000004200 */
[C---:B------:R-:W-:Y:S01]  /*9040*/  HMMA.16816.F32.BF16 R12, R68.reuse, R76, R12 ;  /* 0x0000004c440c723c */ /* 0x040fe2000004180c */
[----:B------:R5:W2:Y:S03]  /*9050*/  MUFU.EX2 R153, R2 ;  /* 0x0000000200997308 */ /* 0x000aa60000000800 */
[----:B-1----:R-:W-:Y:S04]  /*9060*/  FFMA.FTZ R0, R132, c[0x0][0x2d0], -R149 ;  /* 0x0000b40084007a23 */ /* 0x002fe80000010895 */
[C---:B------:R-:W-:Y:S01]  /*9070*/  HMMA.16816.F32.BF16 R16, R68.reuse, R78, R16 ;  /* 0x0000004e4410723c */ /* 0x040fe20000041810 */
[----:B------:R-:W1:Y:S02]  /*9080*/  LDSM.16.MT88.4 R76, [R203+0x6800] ;  /* 0x00680000cb4c783b */ /* 0x000e640000004200 */
[----:B------:R-:W-:Y:S05]  /*9090*/  MUFU.EX2 R148, R148 ;  /* 0x0000009400947308 */ /* 0x000fea0000000800 */
[C---:B----4-:R-:W-:Y:S05]  /*90a0*/  HMMA.16816.F32.BF16 R20, R68.reuse, R80, R20 ;  /* 0x000000504414723c */ /* 0x050fea0000041814 */
[----:B------:R4:W-:Y:S03]  /*90b0*/  MUFU.EX2 R132, R0 ;  /* 0x0000000000847308 */ /* 0x0009e60000000800 */
[C---:B------:R-:W-:Y:S01]  /*90c0*/  HMMA.16816.F32.BF16 R24, R68.reuse, R82, R24 ;  /* 0x000000524418723c */ /* 0x040fe20000041818 */
[----:B------:R-:W1:Y:S03]  /*90d0*/  LDSM.16.MT88.4 R80, [R206+0x6800] ;  /* 0x00680000ce50783b */ /* 0x000e660000004200 */
[----:B-----5:R-:W-:Y:S04]  /*90e0*/  FADD.FTZ R2, R113, R95 ;  /* 0x0000005f71027221 */ /* 0x020fe80000010000 */
[C---:B---3--:R-:W-:Y:S01]  /*90f0*/  HMMA.16816.F32.BF16 R28, R68.reuse, R84, R28 ;  /* 0x00000054441c723c */ /* 0x048fe2000004181c */
[----:B------:R-:W-:Y:S03]  /*9100*/  LDSM.16.MT88.4 R92, [R204+0x7000] ;  /* 0x00700000cc5c783b */ /* 0x000fe60000004200 */
[----:B------:R-:W-:Y:S04]  /*9110*/  FADD.FTZ R2, R126, R2 ;  /* 0x000000027e027221 */ /* 0x000fe80000010000 */
[C---:B------:R-:W-:Y:S01]  /*9120*/  HMMA.16816.F32.BF16 R32, R68.reuse, R86, R32 ;  /* 0x000000564420723c */ /* 0x040fe20000041820 */
[----:B------:R-:W-:Y:S03]  /*9130*/  LDSM.16.MT88.4 R84, [R203+0x3000] ;  /* 0x00300000cb54783b */ /* 0x000fe60000004200 */
[----:B----4-:R-:W-:Y:S04]  /*9140*/  FFMA.FTZ R0, R114, c[0x0][0x2d0], -R149 ;  /* 0x0000b40072007a23 */ /* 0x010fe80000010895 */
[C---:B------:R-:W-:Y:S01]  /*9150*/  HMMA.16816.F32.BF16 R36, R68.reuse, R88, R36 ;  /* 0x000000584424723c */ /* 0x040fe20000041824 */
[----:B------:R3:W4:Y:S07]  /*9160*/  MUFU.EX2 R150, R0 ;  /* 0x0000000000967308 */ /* 0x00072e0000000800 */
[C---:B------:R-:W-:Y:S01]  /*9170*/  HMMA.16816.F32.BF16 R40, R68.reuse, R90, R40 ;  /* 0x0000005a4428723c */ /* 0x040fe20000041828 */
[----:B------:R-:W-:Y:S07]  /*9180*/  LDSM.16.MT88.4 R88, [R206+0x3000] ;  /* 0x00300000ce58783b */ /* 0x000fee0000004200 */
[C---:B--2---:R-:W-:Y:S08]  /*9190*/  HMMA.16816.F32.BF16 R44, R68.reuse, R72, R44 ;  /* 0x00000048442c723c */ /* 0x044ff0000004182c */
[C---:B------:R-:W-:Y:S01]  /*91a0*/  HMMA.16816.F32.BF16 R48, R68.reuse, R74, R48 ;  /* 0x0000004a4430723c */ /* 0x040fe20000041830 */
[----:B------:R-:W2:Y:S03]  /*91b0*/  LDSM.16.MT88.4 R72, [R200+0x3000] ;  /* 0x00300000c848783b */ /* 0x000ea60000004200 */
[----:B---3--:R-:W-:Y:S02]  /*91c0*/  FADD.FTZ R0, R112, R3 ;  /* 0x0000000370007221 */ /* 0x008fe40000010000 */
[----:B------:R-:W-:Y:S02]  /*91d0*/  IMAD.MOV.U32 R112, RZ, RZ, R124 ;  /* 0x000000ffff707224 */ /* 0x000fe400078e007c */
[C---:B-1----:R-:W-:Y:S04]  /*91e0*/  HMMA.16816.F32.BF16 R52, R68.reuse, R76, R52 ;  /* 0x0000004c4434723c */ /* 0x042fe80000041834 */
[----:B------:R-:W-:Y:S02]  /*91f0*/  FADD.FTZ R0, R125, R0 ;  /* 0x000000007d007221 */ /* 0x000fe40000010000 */
[--C-:B------:R-:W-:Y:S02]  /*9200*/  FFMA.FTZ R3, R96, c[0x0][0x2d0], -R149.reuse ;  /* 0x0000b40060037a23 */ /* 0x100fe40000010895 */
[C---:B------:R-:W-:Y:S01]  /*9210*/  HMMA.16816.F32.BF16 R56, R68.reuse, R78, R56 ;  /* 0x0000004e4438723c */ /* 0x040fe20000041838 */
[----:B------:R-:W1:Y:S01]  /*9220*/  LDSM.16.MT88.4 R76, [R204+0x3000] ;  /* 0x00300000cc4c783b */ /* 0x000e620000004200 */
[----:B------:R3:W-:Y:S02]  /*9230*/  MUFU.EX2 R145, R3 ;  /* 0x0000000300917308 */ /* 0x0007e40000000800 */
[--C-:B------:R-:W-:Y:S02]  /*9240*/  FFMA.FTZ R96, R127, c[0x0][0x2d0], -R149.reuse ;  /* 0x0000b4007f607a23 */ /* 0x100fe40000010895 */
[----:B------:R-:W-:Y:S02]  /*9250*/  FFMA.FTZ R149, R119, c[0x0][0x2d0], -R149 ;  /* 0x0000b40077957a23 */ /* 0x000fe40000010895 */
[C---:B------:R-:W-:Y:S01]  /*9260*/  HMMA.16816.F32.BF16 R60, R68.reuse, R80, R60 ;  /* 0x00000050443c723c */ /* 0x040fe2000004183c */
[----:B------:R-:W-:Y:S03]  /*9270*/  LDSM.16.MT88.4 R124, [R200+0x3800] ;  /* 0x00380000c87c783b */ /* 0x000fe60000004200 */
[----:B------:R-:W5:Y:S01]  /*9280*/  MUFU.EX2 R144, R96 ;  /* 0x0000006000907308 */ /* 0x000f620000000800 */
[----:B------:R-:W-:Y:S02]  /*9290*/  FADD.FTZ R0, R123, R0 ;  /* 0x000000007b007221 */ /* 0x000fe40000010000 */
[----:B------:R-:W-:Y:S01]  /*92a0*/  FADD.FTZ R2, R112, R2 ;  /* 0x0000000270027221 */ /* 0x000fe20000010000 */
[----:B------:R-:W-:Y:S01]  /*92b0*/  HMMA.16816.F32.BF16 R64, R68, R82, R64 ;  /* 0x000000524440723c */ /* 0x000fe20000041840 */
[----:B------:R-:W1:Y:S03]  /*92c0*/  LDSM.16.MT88.4 R80, [R200+0x7000] ;  /* 0x00700000c850783b */ /* 0x000e660000004200 */
[----:B------:R-:W-:Y:S02]  /*92d0*/  F2FP.BF16.PACK_AB R112, R146, R147 ;  /* 0x000000939270723e */ /* 0x000fe400000010ff */
[----:B------:R-:W1:Y:S01]  /*92e0*/  MUFU.EX2 R119, R97 ;  /* 0x0000006100777308 */ /* 0x000e620000000800 */
[----:B------:R-:W-:Y:S02]  /*92f0*/  F2FP.BF16.PACK_AB R68, R152, R153 ;  /* 0x000000999844723e */ /* 0x000fe400000010ff */
[----:B------:R-:W-:Y:S03]  /*9300*/  F2FP.BF16.PACK_AB R69, R134, R135 ;  /* 0x000000878645723e */ /* 0x000fe600000010ff */
[----:B------:R-:W-:Y:S01]  /*9310*/  F2FP.BF16.PACK_AB R70, R151, R133 ;  /* 0x000000859746723e */ /* 0x000fe200000010ff */
[----:B---3--:R-:W-:Y:S01]  /*9320*/  FADD.FTZ R3, R121, R2 ;  /* 0x0000000279037221 */ /* 0x008fe20000010000 */
[----:B----4-:R-:W-:Y:S01]  /*9330*/  F2FP.BF16.PACK_AB R71, R150, R132 ;  /* 0x000000849647723e */ /* 0x010fe200000010ff */
[----:B------:R-:W-:Y:S01]  /*9340*/  FADD.FTZ R2, R122, R0 ;  /* 0x000000007a027221 */ /* 0x000fe20000010000 */
[----:B------:R-:W3:Y:S01]  /*9350*/  MUFU.EX2 R149, R149 ;  /* 0x0000009500957308 */ /* 0x000ee20000000800 */
[----:B------:R-:W-:Y:S02]  /*9360*/  FADD.FTZ R0, R120, R3 ;  /* 0x0000000378007221 */ /* 0x000fe40000010000 */
[----:B------:R-:W-:Y:S01]  /*9370*/  FADD.FTZ R2, R102, R2 ;  /* 0x0000000266027221 */ /* 0x000fe20000010000 */
[----:B-----5:R-:W-:Y:S01]  /*9380*/  F2FP.BF16.PACK_AB R113, R144, R145 ;  /* 0x000000919071723e */ /* 0x020fe200000010ff */
[C---:B--2---:R-:W-:Y:S03]  /*9390*/  HMMA.16816.F32.BF16 R4, R68.reuse, R72, R4 ;  /* 0x000000484404723c */ /* 0x044fe60000041804 */
[----:B------:R-:W-:Y:S02]  /*93a0*/  FADD.FTZ R0, R98, R0 ;  /* 0x0000000062007221 */ /* 0x000fe40000010000 */
[----:B------:R-:W-:Y:S02]  /*93b0*/  FADD.FTZ R2, R99, R2 ;  /* 0x0000000263027221 */ /* 0x000fe40000010000 */
[----:B------:R-:W-:Y:S01]  /*93c0*/  FADD.FTZ R0, R103, R0 ;  /* 0x0000000067007221 */ /* 0x000fe20000010000 */
[C---:B------:R-:W-:Y:S01]  /*93d0*/  HMMA.16816.F32.BF16 R8, R68.reuse, R74, R8 ;  /* 0x0000004a4408723c */ /* 0x040fe20000041808 */
[----:B------:R-:W2:Y:S03]  /*93e0*/  LDSM.16.MT88.4 R72, [R203+0x7000] ;  /* 0x00700000cb48783b */ /* 0x000ea60000004200 */
[----:B------:R-:W-:Y:S01]  /*93f0*/  FADD.FTZ R2, R101, R2 ;  /* 0x0000000265027221 */ /* 0x000fe20000010000 */
[----:B-1----:R-:W-:Y:S01]  /*9400*/  F2FP.BF16.PACK_AB R114, R148, R119 ;  /* 0x000000779472723e */ /* 0x002fe200000010ff */
[----:B------:R-:W-:Y:S02]  /*9410*/  FADD.FTZ R0, R100, R0 ;  /* 0x0000000064007221 */ /* 0x000fe40000010000 */
[C---:B------:R-:W-:Y:S01]  /*9420*/  HMMA.16816.F32.BF16 R12, R68.reuse, R76, R12 ;  /* 0x0000004c440c723c */ /* 0x040fe2000004180c */
[----:B------:R-:W-:Y:S03]  /*9430*/  LDSM.16.MT88.4 R96, [R200+0x7800] ;  /* 0x00780000c860783b */ /* 0x000fe60000004200 */
[----:B---3--:R-:W-:Y:S01]  /*9440*/  F2FP.BF16.PACK_AB R115, R149, R118 ;  /* 0x000000769573723e */ /* 0x008fe200000010ff */
[----:B------:R-:W-:Y:S02]  /*9450*/  FADD.FTZ R0, R245, R0 ;  /* 0x00000000f5007221 */ /* 0x000fe40000010000 */
[----:B------:R-:W-:Y:S01]  /*9460*/  FADD.FTZ R2, R251, R2 ;  /* 0x00000002fb027221 */ /* 0x000fe20000010000 */
[C---:B------:R-:W-:Y:S01]  /*9470*/  HMMA.16816.F32.BF16 R16, R68.reuse, R78, R16 ;  /* 0x0000004e4410723c */ /* 0x040fe20000041810 */
[----:B------:R-:W1:Y:S03]  /*9480*/  LDSM.16.MT88.4 R76, [R206+0x7000] ;  /* 0x00700000ce4c783b */ /* 0x000e660000004200 */
[----:B------:R-:W-:Y:S02]  /*9490*/  FADD.FTZ R0, R111, R0 ;  /* 0x000000006f007221 */ /* 0x000fe40000010000 */
[----:B------:R-:W-:Y:S02]  /*94a0*/  FADD.FTZ R2, R244, R2 ;  /* 0x00000002f4027221 */ /* 0x000fe40000010000 */
[C---:B------:R-:W-:Y:S01]  /*94b0*/  HMMA.16816.F32.BF16 R20, R68.reuse, R84, R20 ;  /* 0x000000544414723c */ /* 0x040fe20000041814 */
[----:B------:R-:W-:Y:S03]  /*94c0*/  LDSM.16.MT88.4 R100, [R204+0x7800] ;  /* 0x00780000cc64783b */ /* 0x000fe60000004200 */
        /* <DEDUP_REMOVED lines=14> */
[C---:B------:R-:W-:Y:S04]  /*95b0*/  HMMA.16816.F32.BF16 R36, R68.reuse, R80, R36 ;  /* 0x000000504424723c */ /* 0x040fe80000041824 */
[----:B------:R-:W-:Y:S02]  /*95c0*/  FADD.FTZ R2, R168, R2 ;  /* 0x00000002a8027221 */ /* 0x000fe40000010000 */
[----:B------:R-:W-:Y:S02]  /*95d0*/  FADD.FTZ R0, R162, R0 ;  /* 0x00000000a2007221 */ /* 0x000fe40000010000 */
[C---:B------:R-:W-:Y:S01]  /*95e0*/  HMMA.16816.F32.BF16 R40, R68.reuse, R82, R40 ;  /* 0x000000524428723c */ /* 0x040fe20000041828 */
[----:B------:R-:W3:Y:S03]  /*95f0*/  LDSM.16.MT88.4 R80, [R204+0x3800] ;  /* 0x00380000cc50783b */ /* 0x000ee60000004200 */
[----:B------:R-:W-:Y:S02]  /*9600*/  FADD.FTZ R2, R160, R2 ;  /* 0x00000002a0027221 */ /* 0x000fe40000010000 */
[----:B------:R-:W-:Y:S02]  /*9610*/  FADD.FTZ R0, R130, R0 ;  /* 0x0000000082007221 */ /* 0x000fe40000010000 */
[C---:B------:R-:W-:Y:S04]  /*9620*/  HMMA.16816.F32.BF16 R44, R68.reuse, R92, R44 ;  /* 0x0000005c442c723c */ /* 0x040fe8000004182c */
[----:B------:R-:W-:Y:S02]  /*9630*/  FADD.FTZ R2, R161, R2 ;  /* 0x00000002a1027221 */ /* 0x000fe40000010000 */
[----:B------:R-:W-:Y:S02]  /*9640*/  FADD.FTZ R0, R131, R0 ;  /* 0x0000000083007221 */ /* 0x000fe40000010000 */
[C---:B------:R-:W-:Y:S04]  /*9650*/  HMMA.16816.F32.BF16 R48, R68.reuse, R94, R48 ;  /* 0x0000005e4430723c */ /* 0x040fe80000041830 */
[----:B------:R-:W-:Y:S02]  /*9660*/  FADD.FTZ R2, R129, R2 ;  /* 0x0000000281027221 */ /* 0x000fe40000010000 */
[----:B------:R-:W-:Y:S02]  /*9670*/  FADD.FTZ R0, R128, R0 ;  /* 0x0000000080007221 */ /* 0x000fe40000010000 */
[C---:B--2---:R-:W-:Y:S04]  /*9680*/  HMMA.16816.F32.BF16 R52, R68.reuse, R72, R52 ;  /* 0x000000484434723c */ /* 0x044fe80000041834 */
[----:B------:R-:W-:Y:S02]  /*9690*/  FADD.FTZ R2, R159, R2 ;  /* 0x000000029f027221 */ /* 0x000fe40000010000 */
[----:B------:R-:W-:Y:S02]  /*96a0*/  FADD.FTZ R0, R158, R0 ;  /* 0x000000009e007221 */ /* 0x000fe40000010000 */
[C---:B------:R-:W-:Y:S04]  /*96b0*/  HMMA.16816.F32.BF16 R56, R68.reuse, R74, R56 ;  /* 0x0000004a4438723c */ /* 0x040fe80000041838 */
[----:B------:R-:W-:Y:S02]  /*96c0*/  FADD.FTZ R2, R156, R2 ;  /* 0x000000029c027221 */ /* 0x000fe40000010000 */
[----:B------:R-:W-:Y:S02]  /*96d0*/  FADD.FTZ R0, R107, R0 ;  /* 0x000000006b007221 */ /* 0x000fe40000010000 */
[C---:B-1----:R-:W-:Y:S04]  /*96e0*/  HMMA.16816.F32.BF16 R60, R68.reuse, R76, R60 ;  /* 0x0000004c443c723c */ /* 0x042fe8000004183c */
[----:B------:R-:W-:Y:S02]  /*96f0*/  FADD.FTZ R2, R157, R2 ;  /* 0x000000029d027221 */ /* 0x000fe40000010000 */
[----:B------:R-:W-:Y:S02]  /*9700*/  FADD.FTZ R0, R106, R0 ;  /* 0x000000006a007221 */ /* 0x000fe40000010000 */
[----:B------:R-:W-:Y:S04]  /*9710*/  HMMA.16816.F32.BF16 R64, R68, R78, R64 ;  /* 0x0000004e4440723c */ /* 0x000fe80000041840 */
[----:B------:R-:W-:Y:S02]  /*9720*/  FADD.FTZ R2, R105, R2 ;  /* 0x0000000269027221 */ /* 0x000fe40000010000 */
[----:B------:R-:W-:Y:S02]  /*9730*/  FADD.FTZ R0, R104, R0 ;  /* 0x0000000068007221 */ /* 0x000fe40000010000 */
[C---:B------:R-:W-:Y:S01]  /*9740*/  HMMA.16816.F32.BF16 R120, R112.reuse, R124, R4 ;  /* 0x0000007c7078723c */ /* 0x040fe20000041804 */
[----:B------:R-:W1:Y:S04]  /*9750*/  LDSM.16.MT88.4 R4, [R206+0x7800] ;  /* 0x00780000ce04783b */ /* 0x000e680000004200 */
[----:B------:R-:W-:Y:S02]  /*9760*/  FADD.FTZ R2, R155, R2 ;  /* 0x000000029b027221 */ /* 0x000fe40000010000 */
[----:B------:R-:W-:Y:S01]  /*9770*/  FADD.FTZ R0, R154, R0 ;  /* 0x000000009a007221 */ /* 0x000fe20000010000 */
[C---:B------:R-:W-:Y:S04]  /*9780*/  HMMA.16816.F32.BF16 R124, R112.reuse, R126, R8 ;  /* 0x0000007e707c723c */ /* 0x040fe80000041808 */
[----:B------:R-:W-:Y:S02]  /*9790*/  FADD.FTZ R2, R153, R2 ;  /* 0x0000000299027221 */ /* 0x000fe40000010000 */
[----:B------:R-:W-:Y:S02]  /*97a0*/  FADD.FTZ R0, R135, R0 ;  /* 0x0000000087007221 */ /* 0x000fe40000010000 */
[C---:B---3--:R-:W-:Y:S04]  /*97b0*/  HMMA.16816.F32.BF16 R68, R112.reuse, R80, R12 ;  /* 0x000000507044723c */ /* 0x048fe8000004180c */
        /* <DEDUP_REMOVED lines=20> */
[C---:B------:R-:W-:Y:S01]  /*9900*/  HMMA.16816.F32.BF16 R96, R112.reuse, R98, R40 ;  /* 0x000000627060723c */ /* 0x040fe20000041828 */
[----:B------:R2:W-:Y:S03]  /*9910*/  STL [R1], R2 ;  /* 0x0000000201007387 */ /* 0x0005e60000100800 */
[----:B------:R-:W-:Y:S01]  /*9920*/  IMAD.MOV.U32 R118, RZ, RZ, R116 ;  /* 0x000000ffff767224 */ /* 0x000fe200078e0074 */
[----:B------:R2:W-:Y:S01]  /*9930*/  STL [R1+0x10], R0 ;  /* 0x0000100001007387 */ /* 0x0005e20000100800 */
[----:B------:R-:W-:Y:S02]  /*9940*/  IMAD.MOV.U32 R3, RZ, RZ, R117 ;  /* 0x000000ffff037224 */ /* 0x000fe400078e0075 */
[C---:B------:R-:W-:Y:S08]  /*9950*/  HMMA.16816.F32.BF16 R128, R112.reuse, R100, R44 ;  /* 0x000000647080723c */ /* 0x040ff0000004182c */
[C---:B------:R-:W-:Y:S08]  /*9960*/  HMMA.16816.F32.BF16 R100, R112.reuse, R102, R48 ;  /* 0x000000667064723c */ /* 0x040ff00000041830 */
[C---:B------:R-:W-:Y:S08]  /*9970*/  HMMA.16816.F32.BF16 R104, R112.reuse, R108, R52 ;  /* 0x0000006c7068723c */ /* 0x040ff00000041834 */
[C---:B------:R-:W-:Y:S08]  /*9980*/  HMMA.16816.F32.BF16 R108, R112.reuse, R110, R56 ;  /* 0x0000006e706c723c */ /* 0x040ff00000041838 */
[C---:B-1----:R-:W-:Y:S08]  /*9990*/  HMMA.16816.F32.BF16 R132, R112.reuse, R4, R60 ;  /* 0x000000047084723c */ /* 0x042ff0000004183c */
[----:B------:R-:W-:Y:S01]  /*99a0*/  HMMA.16816.F32.BF16 R112, R112, R6, R64 ;  /* 0x000000067070723c */ /* 0x000fe20000041840 */
[----:B--2---:R-:W-:-:S07]  /*99b0*/  @P0 BRA `(.L_x_444) ;  /* 0xffffbf1000000947 */ /* 0x004fce000383ffff */
.L_x_443:
[----:B--2---:R-:W-:-:S13]  /*99c0*/  ISETP.GE.AND P0, PT, R229, RZ, PT ;  /* 0x000000ffe500720c */ /* 0x004fda0003f06270 */
[----:B------:R-:W-:Y:S05]  /*99d0*/  @!P0 BRA `(.L_x_445) ;  /* 0x000034c000008947 */ /* 0x000fea0003800000 */
[----:B------:R-:W-:Y:S02]  /*99e0*/  MOV R119, R116 ;  /* 0x0000007400777202 */ /* 0x000fe40000000f00 */
[----:B------:R-:W-:Y:S02]  /*99f0*/  MOV R118, R117 ;  /* 0x0000007500767202 */ /* 0x000fe40000000f00 */
.L_x_446:
[----:B------:R-:W2:Y:S01]  /*9a00*/  LDL.64 R38, [R1+0x20] ;  /* 0x0000200001267983 */ /* 0x000ea20000100a00 */
[----:B------:R-:W-:Y:S04]  /*9a10*/  DEPBAR.LE SB0, 0x0 ;  /* 0x000080000000791a */ /* 0x000fe80000000000 */
[----:B------:R-:W-:Y:S01]  /*9a20*/  WARPSYNC 0xffffffff ;  /* 0xffffffff00007948 */ /* 0x000fe20003800000 */
[----:B------:R-:W3:Y:S01]  /*9a30*/  LDL R37, [R1+0x28] ;  /* 0x0000280001257983 */ /* 0x000ee20000100800 */
[----:B------:R-:W-:Y:S01]  /*9a40*/  SHF.R.S32.HI R0, RZ, 0x1f, R229 ;  /* 0x0000001fff007819 */ /* 0x000fe200000114e5 */
[C---:B------:R-:W-:Y:S01]  /*9a50*/  IMAD.WIDE.U32 R2, R229.reuse, c[0x0][0x208], RZ ;  /* 0x00008200e5027a25 */ /* 0x040fe200078e00ff */
[----:B------:R-:W-:Y:S01]  /*9a60*/  MOV R232, 0x6 ;  /* 0x0000000600e87802 */ /* 0x000fe20000000f00 */
[----:B------:R-:W4:Y:S02]  /*9a70*/  LDL.64 R46, [R1+0x8] ;  /* 0x00000800012e7983 */ /* 0x000f240000100a00 */
[----:B------:R-:W-:Y:S01]  /*9a80*/  IMAD R0, R0, c[0x0][0x208], RZ ;  /* 0x0000820000007a24 */ /* 0x000fe200078e02ff */
[C---:B------:R-:W-:Y:S03]  /*9a90*/  SHF.L.U32 R36, R2.reuse, 0x7, RZ ;  /* 0x0000000702247819 */ /* 0x040fe600000006ff */
[----:B------:R-:W-:Y:S01]  /*9aa0*/  BAR.SYNC.DEFER_BLOCKING 0x0 ;  /* 0x0000000000007b1d */ /* 0x000fe20000010000 */
[----:B------:R-:W-:Y:S05]  /*9ab0*/  IMAD R0, R229, c[0x0][0x20c], R0 ;  /* 0x00008300e5007a24 */ /* 0x000fea00078e0200 */
[----:B------:R-:W-:Y:S04]  /*9ac0*/  IADD3 R3, R3, R0, RZ ;  /* 0x0000000003037210 */ /* 0x000fe80007ffe0ff */
[----:B------:R-:W-:Y:S01]  /*9ad0*/  SHF.L.U64.HI R2, R2, 0x7, R3 ;  /* 0x0000000702027819 */ /* 0x000fe20000010203 */
[----:B------:R-:W1:Y:S08]  /*9ae0*/  LDSM.16.M88.4 R8, [R201] ;  /* 0x00000000c908783b */ /* 0x000e700000000200 */
[----:B------:R-:W5:Y:S08]  /*9af0*/  LDSM.16.M88.4 R16, [R201+0x800] ;  /* 0x00080000c910783b */ /* 0x000f700000000200 */
[----:B------:R-:W5:Y:S08]  /*9b00*/  LDSM.16.M88.4 R24, [R201+0x1000] ;  /* 0x00100000c918783b */ /* 0x000f700000000200 */
[----:B------:R-:W4:Y:S06]  /*9b10*/  LDL.64 R234, [R1+0x18] ;  /* 0x0000180001ea7983 */ /* 0x000f2c0000100a00 */
[----:B------:R-:W5:Y:S08]  /*9b20*/  LDSM.16.M88.4 R32, [R201+0x1800] ;  /* 0x00180000c920783b */ /* 0x000f700000000200 */
[----:B------:R-:W4:Y:S01]  /*9b30*/  LDL R233, [R1+0x14] ;  /* 0x0000140001e97983 */ /* 0x000f220000100800 */
[C---:B-1----:R-:W-:Y:S03]  /*9b40*/  HMMA.16816.F32.BF16 R4, R136.reuse, R8, RZ ;  /* 0x000000088804723c */ /* 0x042fe600000418ff */
[----:B------:R-:W1:Y:S05]  /*9b50*/  LDSM.16.M88.4 R40, [R201+0x2000] ;  /* 0x00200000c928783b */ /* 0x000e6a0000000200 */
[C---:B------:R-:W-:Y:S03]  /*9b60*/  HMMA.16816.F32.BF16 R8, R136.reuse, R10, RZ ;  /* 0x0000000a8808723c */ /* 0x040fe600000418ff */
[----:B------:R-:W1:Y:S05]  /*9b70*/  LDSM.16.M88.4 R48, [R201+0x2800] ;  /* 0x00280000c930783b */ /* 0x000e6a0000000200 */
[C---:B-----5:R-:W-:Y:S03]  /*9b80*/  HMMA.16816.F32.BF16 R12, R136.reuse, R16, RZ ;  /* 0x00000010880c723c */ /* 0x060fe600000418ff */
[----:B------:R-:W5:Y:S05]  /*9b90*/  LDSM.16.M88.4 R56, [R201+0x3000] ;  /* 0x00300000c938783b */ /* 0x000f6a0000000200 */
[C---:B------:R-:W-:Y:S03]  /*9ba0*/  HMMA.16816.F32.BF16 R16, R136.reuse, R18, RZ ;  /* 0x000000128810723c */ /* 0x040fe600000418ff */
[----:B------:R-:W1:Y:S05]  /*9bb0*/  LDSM.16.M88.4 R64, [R201+0x3800] ;  /* 0x00380000c940783b */ /* 0x000e6a0000000200 */
[C---:B------:R-:W-:Y:S03]  /*9bc0*/  HMMA.16816.F32.BF16 R20, R136.reuse, R24, RZ ;  /* 0x000000188814723c */ /* 0x040fe600000418ff */
[----:B------:R-:W1:Y:S05]  /*9bd0*/  LDSM.16.M88.4 R144, [R207] ;  /* 0x00000000cf90783b */ /* 0x000e6a0000000200 */
[C---:B------:R-:W-:Y:S03]  /*9be0*/  HMMA.16816.F32.BF16 R24, R136.reuse, R26, RZ ;  /* 0x0000001a8818723c */ /* 0x040fe600000418ff */
[----:B------:R-:W1:Y:S05]  /*9bf0*/  LDSM.16.M88.4 R148, [R222] ;  /* 0x00000000de94783b */ /* 0x000e6a0000000200 */
[C---:B------:R-:W-:Y:S03]  /*9c00*/  HMMA.16816.F32.BF16 R28, R136.reuse, R32, RZ ;  /* 0x00000020881c723c */ /* 0x040fe600000418ff */
[----:B------:R-:W1:Y:S05]  /*9c10*/  LDSM.16.M88.4 R152, [R221] ;  /* 0x00000000dd98783b */ /* 0x000e6a0000000200 */
[C---:B------:R-:W-:Y:S03]  /*9c20*/  HMMA.16816.F32.BF16 R32, R136.reuse, R34, RZ ;  /* 0x000000228820723c */ /* 0x040fe600000418ff */
[----:B------:R-:W1:Y:S08]  /*9c30*/  LDSM.16.M88.4 R156, [R220] ;  /* 0x00000000dc9c783b */ /* 0x000e700000000200 */
[----:B------:R-:W1:Y:S08]  /*9c40*/  LDSM.16.M88.4 R160, [R219] ;  /* 0x00000000dba0783b */ /* 0x000e700000000200 */
[----:B------:R-:W1:Y:S08]  /*9c50*/  LDSM.16.M88.4 R168, [R218] ;  /* 0x00000000daa8783b */ /* 0x000e700000000200 */
[----:B------:R-:W1:Y:S08]  /*9c60*/  LDSM.16.M88.4 R192, [R217] ;  /* 0x00000000d9c0783b */ /* 0x000e700000000200 */
[----:B------:R-:W1:Y:S01]  /*9c70*/  LDSM.16.M88.4 R196, [R216] ;  /* 0x00000000d8c4783b */ /* 0x000e620000000200 */
[----:B--2---:R-:W-:Y:S04]  /*9c80*/  IADD3 R0, P1, R36, R38, RZ ;  /* 0x0000002624007210 */ /* 0x004fe80007f3e0ff */
[----:B------:R-:W-:Y:S02]  /*9c90*/  LEA R44, P0, R0, c[0x0][0x1f8], 0x1 ;  /* 0x00007e00002c7a11 */ /* 0x000fe400078008ff */
[----:B---3--:R-:W-:Y:S04]  /*9ca0*/  IADD3.X R3, R2, R37, RZ, P1, !PT ;  /* 0x0000002502037210 */ /* 0x008fe80000ffe4ff */
[----:B------:R-:W-:Y:S02]  /*9cb0*/  LEA.HI.X R45, R0, c[0x0][0x1fc], R3, 0x1, P0 ;  /* 0x00007f00002d7a11 */ /* 0x000fe400000f0c03 */
[----:B----4-:R-:W-:Y:S02]  /*9cc0*/  ISETP.GE.AND P0, PT, R46, c[0x0][0x1d4], PT ;  /* 0x000075002e007a0c */ /* 0x010fe40003f06270 */
[----:B------:R-:W-:Y:S02]  /*9cd0*/  IADD3 R0, P3, P2, R36, 0x40, R38 ;  /* 0x0000004024007810 */ /* 0x000fe40007a7e026 */
[----:B------:R-:W-:Y:S02]  /*9ce0*/  MOV R3, c[0x0][0x208] ;  /* 0x0000820000037a02 */ /* 0x000fe40000000f00 */
[----:B------:R-:W-:Y:S02]  /*9cf0*/  LEA R54, P1, R0, c[0x0][0x1f8], 0x1 ;  /* 0x00007e0000367a11 */ /* 0x000fe400078208ff */
[----:B------:R-:W-:Y:S02]  /*9d00*/  IADD3.X R2, R2, RZ, R37, P3, P2 ;  /* 0x000000ff02027210 */ /* 0x000fe40001fe4425 */
[C---:B-1----:R-:W-:Y:S01]  /*9d10*/  HMMA.16816.F32.BF16 R36, R136.reuse, R40, RZ ;  /* 0x000000288824723c */ /* 0x042fe200000418ff */
[C---:B------:R-:W-:Y:S02]  /*9d20*/  SHF.L.U32 R60, R3.reuse, 0x6, RZ ;  /* 0x00000006033c7819 */ /* 0x040fe400000006ff */
[----:B------:R-:W-:Y:S01]  /*9d30*/  @!PT LDS RZ, [RZ] ;  /* 0x00000000fffff984 */ /* 0x000fe20000000800 */
[----:B------:R-:W-:Y:S01]  /*9d40*/  @!PT LDS RZ, [RZ] ;  /* 0x00000000fffff984 */ /* 0x000fe20000000800 */
[----:B------:R-:W-:Y:S01]  /*9d50*/  @!PT LDS RZ, [RZ] ;  /* 0x00000000fffff984 */ /* 0x000fe20000000800 */
[----:B------:R1:W-:Y:S01]  /*9d60*/  LDGSTS.E.BYPASS.LTC128B.128 [R228+0x100], [R44.64], !P0 ;  /* 0x001000002ce47fae */ /* 0x0003e2000c101d46 */
[----:B------:R-:W-:Y:S02]  /*9d70*/  LEA.HI.X R55, R0, c[0x0][0x1fc], R2, 0x1, P1 ;  /* 0x00007f0000377a11 */ /* 0x000fe400008f0c02 */
[----:B------:R-:W-:Y:S02]  /*9d80*/  IADD3 R2, P1, R44, R60, RZ ;  /* 0x0000003c2c027210 */ /* 0x000fe40007f3e0ff */
[C---:B------:R-:W-:Y:S01]  /*9d90*/  HMMA.16816.F32.BF16 R40, R136.reuse, R42, RZ ;  /* 0x0000002a8828723c */ /* 0x040fe200000418ff */
[----:B------:R-:W-:Y:S02]  /*9da0*/  SHF.L.U64.HI R0, R3, R232, c[0x0][0x20c] ;  /* 0x0000830003007619 */ /* 0x000fe400000102e8 */
[----:B------:R5:W-:Y:S01]  /*9db0*/  LDGSTS.E.BYPASS.LTC128B.128 [R228+0x4100], [R54.64], !P6 ;  /* 0x0410000036e47fae */ /* 0x000be2000f101d46 */
[----:B------:R-:W-:Y:S02]  /*9dc0*/  IADD3 R52, P2, R2, R60, RZ ;  /* 0x0000003c02347210 */ /* 0x000fe40007f5e0ff */
[----:B------:R-:W-:Y:S02]  /*9dd0*/  IADD3.X R3, R45, R0, RZ, P1, !PT ;  /* 0x000000002d037210 */ /* 0x000fe40000ffe4ff */
[----:B------:R-:W-:Y:S03]  /*9de0*/  IADD3 R60, P1, R52, R60, RZ ;  /* 0x0000003c343c7210 */ /* 0x000fe60007f3e0ff */
[----:B------:R2:W-:Y:S01]  /*9df0*/  LDGSTS.E.BYPASS.LTC128B.128 [R228+0x1100], [R2.64], !P0 ;  /* 0x0110000002e47fae */ /* 0x0005e2000c101d46 */
[-C--:B------:R-:W-:Y:S04]  /*9e00*/  IADD3.X R53, R3, R0.reuse, RZ, P2, !PT ;  /* 0x0000000003357210 */ /* 0x080fe800017fe4ff */
[----:B------:R-:W-:Y:S02]  /*9e10*/  IADD3.X R61, R53, R0, RZ, P1, !PT ;  /* 0x00000000353d7210 */ /* 0x000fe40000ffe4ff */
[C---:B------:R-:W-:Y:S01]  /*9e20*/  ISETP.GT.AND P1, PT, R229.reuse, RZ, PT ;  /* 0x000000ffe500720c */ /* 0x040fe20003f24270 */
[----:B------:R2:W-:Y:S01]  /*9e30*/  LDGSTS.E.BYPASS.LTC128B.128 [R228+0x5100], [R2.64+0x80], !P6 ;  /* 0x0510008002e47fae */ /* 0x0005e2000f101d46 */
[----:B------:R-:W-:Y:S01]  /*9e40*/  IADD3 R229, R229, -0x1, RZ ;  /* 0xffffffffe5e57810 */ /* 0x000fe20007ffe0ff */
[C---:B-1----:R-:W-:Y:S06]  /*9e50*/  HMMA.16816.F32.BF16 R44, R136.reuse, R48, RZ ;  /* 0x00000030882c723c */ /* 0x042fec00000418ff */
[----:B------:R5:W-:Y:S02]  /*9e60*/  LDGSTS.E.BYPASS.LTC128B.128 [R228+0x2100], [R52.64], !P0 ;  /* 0x0210000034e47fae */ /* 0x000be4000c101d46 */
[C---:B------:R-:W-:Y:S06]  /*9e70*/  HMMA.16816.F32.BF16 R48, R136.reuse, R50, RZ ;  /* 0x000000328830723c */ /* 0x040fec00000418ff */
[----:B------:R5:W-:Y:S08]  /*9e80*/  LDGSTS.E.BYPASS.LTC128B.128 [R228+0x6100], [R52.64+0x80], !P6 ;  /* 0x0610008034e47fae */ /* 0x000bf0000f101d46 */
[----:B------:R1:W-:Y:S08]  /*9e90*/  LDGSTS.E.BYPASS.LTC128B.128 [R228+0x3100], [R60.64], !P0 ;  /* 0x031000003ce47fae */ /* 0x0003f0000c101d46 */
[----:B------:R1:W-:Y:S08]  /*9ea0*/  LDGSTS.E.BYPASS.LTC128B.128 [R228+0x7100], [R60.64+0x80], !P6 ;  /* 0x071000803ce47fae */ /* 0x0003f0000f101d46 */
[----:B------:R-:W0:Y:S01]  /*9eb0*/  LDGDEPBAR ;  /* 0x00000000000079af */ /* 0x000e220000000000 */
[C---:B-----5:R-:W-:Y:S08]  /*9ec0*/  HMMA.16816.F32.BF16 R52, R136.reuse, R56, RZ ;  /* 0x000000388834723c */ /* 0x060ff000000418ff */
[C---:B------:R-:W-:Y:S08]  /*9ed0*/  HMMA.16816.F32.BF16 R56, R136.reuse, R58, RZ ;  /* 0x0000003a8838723c */ /* 0x040ff000000418ff */
[C---:B-1----:R-:W-:Y:S08]  /*9ee0*/  HMMA.16816.F32.BF16 R60, R136.reuse, R64, RZ ;  /* 0x00000040883c723c */ /* 0x042ff000000418ff */
[----:B------:R-:W-:Y:S08]  /*9ef0*/  HMMA.16816.F32.BF16 R64, R136, R66, RZ ;  /* 0x000000428840723c */ /* 0x000ff000000418ff */
[C---:B------:R-:W-:Y:S08]  /*9f00*/  HMMA.16816.F32.BF16 R4, R140.reuse, R144, R4 ;  /* 0x000000908c04723c */ /* 0x040ff00000041804 */
[C---:B------:R-:W-:Y:S01]  /*9f10*/  HMMA.16816.F32.BF16 R8, R140.reuse, R146, R8 ;  /* 0x000000928c08723c */ /* 0x040fe20000041808 */
[----:B------:R-:W1:Y:S07]  /*9f20*/  LDSM.16.M88.4 R144, [R205] ;  /* 0x00000000cd90783b */ /* 0x000e6e0000000200 */
        /* <DEDUP_REMOVED lines=14> */
[----:B------:R-:W2:Y:S07]  /*a010*/  LDSM.16.M88.4 R168, [R205+0x2800] ;  /* 0x00280000cda8783b */ /* 0x000eae0000000200 */
[C---:B------:R-:W-:Y:S08]  /*a020*/  HMMA.16816.F32.BF16 R52, R140.reuse, R192, R52 ;  /* 0x000000c08c34723c */ /* 0x040ff00000041834 */
[C---:B------:R-:W-:Y:S01]  /*a030*/  HMMA.16816.F32.BF16 R56, R140.reuse, R194, R56 ;  /* 0x000000c28c38723c */ /* 0x040fe20000041838 */
[----:B------:R-:W2:Y:S07]  /*a040*/  LDSM.16.M88.4 R192, [R205+0x3000] ;  /* 0x00300000cdc0783b */ /* 0x000eae0000000200 */
[C---:B------:R-:W-:Y:S08]  /*a050*/  HMMA.16816.F32.BF16 R60, R140.reuse, R196, R60 ;  /* 0x000000c48c3c723c */ /* 0x040ff0000004183c */
[----:B------:R-:W-:Y:S08]  /*a060*/  HMMA.16816.F32.BF16 R64, R140, R198, R64 ;  /* 0x000000c68c40723c */ /* 0x000ff00000041840 */
[C---:B-1----:R-:W-:Y:S08]  /*a070*/  HMMA.16816.F32.BF16 R4, R164.reuse, R144, R4 ;  /* 0x00000090a404723c */ /* 0x042ff00000041804 */
[C---:B------:R-:W-:Y:S01]  /*a080*/  HMMA.16816.F32.BF16 R8, R164.reuse, R146, R8 ;  /* 0x00000092a408723c */ /* 0x040fe20000041808 */
[----:B------:R-:W1:Y:S07]  /*a090*/  LDSM.16.M88.4 R144, [R205+0x3800] ;  /* 0x00380000cd90783b */ /* 0x000e6e0000000200 */
[C---:B---3--:R-:W-:Y:S08]  /*a0a0*/  HMMA.16816.F32.BF16 R12, R164.reuse, R148, R12 ;  /* 0x00000094a40c723c */ /* 0x048ff0000004180c */
[C---:B------:R-:W-:Y:S01]  /*a0b0*/  HMMA.16816.F32.BF16 R16, R164.reuse, R150, R16 ;  /* 0x00000096a410723c */ /* 0x040fe20000041810 */
[----:B------:R-:W3:Y:S07]  /*a0c0*/  LDSM.16.M88.4 R148, [R202] ;  /* 0x00000000ca94783b */ /* 0x000eee0000000200 */
        /* <DEDUP_REMOVED lines=8> */
[----:B------:R-:W3:Y:S07]  /*a150*/  LDSM.16.M88.4 R160, [R202+0x1800] ;  /* 0x00180000caa0783b */ /* 0x000eee0000000200 */
[C---:B--2---:R-:W-:Y:S08]  /*a160*/  HMMA.16816.F32.BF16 R44, R164.reuse, R168, R44 ;  /* 0x000000a8a42c723c */ /* 0x044ff0000004182c */
[C---:B------:R-:W-:Y:S01]  /*a170*/  HMMA.16816.F32.BF16 R48, R164.reuse, R170, R48 ;  /* 0x000000aaa430723c */ /* 0x040fe20000041830 */
[----:B------:R-:W2:Y:S07]  /*a180*/  LDSM.16.M88.4 R168, [R202+0x2000] ;  /* 0x00200000caa8783b */ /* 0x000eae0000000200 */
[C---:B------:R-:W-:Y:S08]  /*a190*/  HMMA.16816.F32.BF16 R52, R164.reuse, R192, R52 ;  /* 0x000000c0a434723c */ /* 0x040ff00000041834 */
        /* <DEDUP_REMOVED lines=22> */
[----:B------:R-:W-:Y:S07]  /*a300*/  LDSM.16.M88.4 R192, [R201+0x6800] ;  /* 0x00680000c9c0783b */ /* 0x000fee0000000200 */
[C---:B-1----:R-:W-:Y:S08]  /*a310*/  HMMA.16816.F32.BF16 R52, R172.reuse, R144, R52 ;  /* 0x00000090ac34723c */ /* 0x042ff00000041834 */
[C---:B------:R-:W-:Y:S01]  /*a320*/  HMMA.16816.F32.BF16 R56, R172.reuse, R146, R56 ;  /* 0x00000092ac38723c */ /* 0x040fe20000041838 */
[----:B------:R-:W1:Y:S07]  /*a330*/  LDSM.16.M88.4 R144, [R201+0x6000] ;  /* 0x00600000c990783b */ /* 0x000e6e0000000200 */
[C---:B---3--:R-:W-:Y:S08]  /*a340*/  HMMA.16816.F32.BF16 R60, R172.reuse, R148, R60 ;  /* 0x00000094ac3c723c */ /* 0x048ff0000004183c */
[----:B------:R-:W-:Y:S01]  /*a350*/  HMMA.16816.F32.BF16 R64, R172, R150, R64 ;  /* 0x00000096ac40723c */ /* 0x000fe20000041840 */
[----:B------:R-:W3:Y:S07]  /*a360*/  LDSM.16.M88.4 R148, [R201+0x7000] ;  /* 0x00700000c994783b */ /* 0x000eee0000000200 */
        /* <DEDUP_REMOVED lines=8> */
[----:B------:R-:W3:Y:S07]  /*a3f0*/  LDSM.16.M88.4 R160, [R214] ;  /* 0x00000000d6a0783b */ /* 0x000eee0000000200 */
[C---:B--2---:R-:W-:Y:S08]  /*a400*/  HMMA.16816.F32.BF16 R28, R176.reuse, R168, R28 ;  /* 0x000000a8b01c723c */ /* 0x044ff0000004181c */
[C---:B------:R-:W-:Y:S01]  /*a410*/  HMMA.16816.F32.BF16 R32, R176.reuse, R170, R32 ;  /* 0x000000aab020723c */ /* 0x040fe20000041820 */
[----:B------:R-:W-:Y:S07]  /*a420*/  LDSM.16.M88.4 R168, [R211] ;  /* 0x00000000d3a8783b */ /* 0x000fee0000000200 */
[C---:B-1----:R-:W-:Y:S08]  /*a430*/  HMMA.16816.F32.BF16 R36, R176.reuse, R144, R36 ;  /* 0x00000090b024723c */ /* 0x042ff00000041824 */
[C---:B------:R-:W-:Y:S01]  /*a440*/  HMMA.16816.F32.BF16 R40, R176.reuse, R146, R40 ;  /* 0x00000092b028723c */ /* 0x040fe20000041828 */
[----:B------:R-:W1:Y:S07]  /*a450*/  LDSM.16.M88.4 R144, [R213] ;  /* 0x00000000d590783b */ /* 0x000e6e0000000200 */
[C---:B------:R-:W-:Y:S08]  /*a460*/  HMMA.16816.F32.BF16 R44, R176.reuse, R192, R44 ;  /* 0x000000c0b02c723c */ /* 0x040ff0000004182c */
[C---:B------:R-:W-:Y:S01]  /*a470*/  HMMA.16816.F32.BF16 R48, R176.reuse, R194, R48 ;  /* 0x000000c2b030723c */ /* 0x040fe20000041830 */
[----:B------:R-:W-:Y:S07]  /*a480*/  LDSM.16.M88.4 R192, [R210] ;  /* 0x00000000d2c0783b */ /* 0x000fee0000000200 */
[C---:B---3--:R-:W-:Y:S08]  /*a490*/  HMMA.16816.F32.BF16 R52, R176.reuse, R148, R52 ;  /* 0x00000094b034723c */ /* 0x048ff00000041834 */
[C---:B------:R-:W-:Y:S01]  /*a4a0*/  HMMA.16816.F32.BF16 R56, R176.reuse, R150, R56 ;  /* 0x00000096b038723c */ /* 0x040fe20000041838 */
[----:B------:R-:W2:Y:S07]  /*a4b0*/  LDSM.16.M88.4 R148, [R212] ;  /* 0x00000000d494783b */ /* 0x000eae0000000200 */
[C---:B----4-:R-:W-:Y:S08]  /*a4c0*/  HMMA.16816.F32.BF16 R60, R176.reuse, R152, R60 ;  /* 0x00000098b03c723c */ /* 0x050ff0000004183c */
[----:B------:R-:W-:Y:S01]  /*a4d0*/  HMMA.16816.F32.BF16 R64, R176, R154, R64 ;  /* 0x0000009ab040723c */ /* 0x000fe20000041840 */
[----:B------:R-:W3:Y:S07]  /*a4e0*/  LDSM.16.M88.4 R152, [R209] ;  /* 0x00000000d198783b */ /* 0x000eee0000000200 */
[C---:B-----5:R-:W-:Y:S08]  /*a4f0*/  HMMA.16816.F32.BF16 R4, R180.reuse, R156, R4 ;  /* 0x0000009cb404723c */ /* 0x060ff00000041804 */
[C---:B------:R-:W-:Y:S01]  /*a500*/  HMMA.16816.F32.BF16 R8, R180.reuse, R158, R8 ;  /* 0x0000009eb408723c */ /* 0x040fe20000041808 */
[----:B------:R-:W4:Y:S07]  /*a510*/  LDSM.16.M88.4 R156, [R208] ;  /* 0x00000000d09c783b */ /* 0x000f2e0000000200 */
        /* <DEDUP_REMOVED lines=17> */
[----:B------:R-:W3:Y:S07]  /*a630*/  LDSM.16.M88.4 R152, [R205+0x5800] ;  /* 0x00580000cd98783b */ /* 0x000eee0000000200 */
[C---:B----4-:R-:W-:Y:S08]  /*a640*/  HMMA.16816.F32.BF16 R60, R180.reuse, R156, R60 ;  /* 0x0000009cb43c723c */ /* 0x050ff0000004183c */
[----:B------:R-:W-:Y:S01]  /*a650*/  HMMA.16816.F32.BF16 R64, R180, R158, R64 ;  /* 0x0000009eb440723c */ /* 0x000fe20000041840 */
[----:B------:R-:W4:Y:S07]  /*a660*/  LDSM.16.M88.4 R156, [R205+0x6000] ;  /* 0x00600000cd9c783b */ /* 0x000f2e0000000200 */
        /* <DEDUP_REMOVED lines=14> */
[----:B------:R-:W4:Y:S07]  /*a750*/  LDSM.16.M88.4 R156, [R202+0x5800] ;  /* 0x00580000ca9c783b */ /* 0x000f2e0000000200 */
[C---:B------:R-:W-:Y:S08]  /*a760*/  HMMA.16816.F32.BF16 R44, R184.reuse, R168, R44 ;  /* 0x000000a8b82c723c */ /* 0x040ff0000004182c */
[C---:B------:R-:W-:Y:S08]  /*a770*/  HMMA.16816.F32.BF16 R48, R184.reuse, R170, R48 ;  /* 0x000000aab830723c */ /* 0x040ff00000041830 */
[C---:B------:R-:W-:Y:S08]  /*a780*/  HMMA.16816.F32.BF16 R52, R184.reuse, R192, R52 ;  /* 0x000000c0b834723c */ /* 0x040ff00000041834 */
[C---:B------:R-:W-:Y:S08]  /*a790*/  HMMA.16816.F32.BF16 R56, R184.reuse, R194, R56 ;  /* 0x000000c2b838723c */ /* 0x040ff00000041838 */
[C---:B-----5:R-:W-:Y:S08]  /*a7a0*/  HMMA.16816.F32.BF16 R60, R184.reuse, R160, R60 ;  /* 0x000000a0b83c723c */ /* 0x060ff0000004183c */
[----:B------:R-:W-:Y:S08]  /*a7b0*/  HMMA.16816.F32.BF16 R64, R184, R162, R64 ;  /* 0x000000a2b840723c */ /* 0x000ff00000041840 */
[C---:B-1----:R-:W-:Y:S08]  /*a7c0*/  HMMA.16816.F32.BF16 R4, R188.reuse, R144, R4 ;  /* 0x00000090bc04723c */ /* 0x042ff00000041804 */
[C---:B------:R-:W-:Y:S01]  /*a7d0*/  HMMA.16816.F32.BF16 R8, R188.reuse, R146, R8 ;  /* 0x00000092bc08723c */ /* 0x040fe20000041808 */
[----:B------:R-:W1:Y:S07]  /*a7e0*/  LDSM.16.M88.4 R144, [R202+0x6000] ;  /* 0x00600000ca90783b */ /* 0x000e6e0000000200 */
[C---:B--2---:R-:W-:Y:S08]  /*a7f0*/  HMMA.16816.F32.BF16 R12, R188.reuse, R148, R12 ;  /* 0x00000094bc0c723c */ /* 0x044ff0000004180c */
[C---:B------:R-:W-:Y:S01]  /*a800*/  HMMA.16816.F32.BF16 R16, R188.reuse, R150, R16 ;  /* 0x00000096bc10723c */ /* 0x040fe20000041810 */
[----:B------:R-:W2:Y:S03]  /*a810*/  LDSM.16.M88.4 R148, [R202+0x6800] ;  /* 0x00680000ca94783b */ /* 0x000ea60000000200 */
[----:B------:R-:W-:Y:S02]  /*a820*/  FMNMX.FTZ R0, R4, R118, !PT ;  /* 0x0000007604007209 */ /* 0x000fe40007810000 */
[----:B------:R-:W-:Y:S02]  /*a830*/  FMNMX.FTZ R2, R6, R119, !PT ;  /* 0x0000007706027209 */ /* 0x000fe40007810000 */
[C---:B---3--:R-:W-:Y:S04]  /*a840*/  HMMA.16816.F32.BF16 R20, R188.reuse, R152, R20 ;  /* 0x00000098bc14723c */ /* 0x048fe80000041814 */
[----:B------:R-:W-:Y:S02]  /*a850*/  FMNMX.FTZ R0, R5, R0, !PT ;  /* 0x0000000005007209 */ /* 0x000fe40007810000 */
[----:B------:R-:W-:Y:S02]  /*a860*/  FMNMX.FTZ R2, R7, R2, !PT ;  /* 0x0000000207027209 */ /* 0x000fe40007810000 */
[C---:B------:R-:W-:Y:S01]  /*a870*/  HMMA.16816.F32.BF16 R24, R188.reuse, R154, R24 ;  /* 0x0000009abc18723c */ /* 0x040fe20000041818 */
[----:B------:R-:W3:Y:S03]  /*a880*/  LDSM.16.M88.4 R152, [R202+0x7000] ;  /* 0x00700000ca98783b */ /* 0x000ee60000000200 */
        /* <DEDUP_REMOVED lines=15> */
[C---:B--2---:R-:W-:Y:S01]  /*a980*/  HMMA.16816.F32.BF16 R44, R188.reuse, R148, R44 ;  /* 0x00000094bc2c723c */ /* 0x044fe2000004182c */
[----:B------:R-:W-:Y:S04]  /*a990*/  BAR.SYNC.DEFER_BLOCKING 0x0 ;  /* 0x0000000000007b1d */ /* 0x000fe80000010000 */
[----:B------:R-:W-:Y:S02]  /*a9a0*/  FMNMX.FTZ R0, R17, R0, !PT ;  /* 0x0000000011007209 */ /* 0x000fe40007810000 */
[----:B------:R-:W-:Y:S01]  /*a9b0*/  FMNMX.FTZ R2, R18, R2, !PT ;  /* 0x0000000212027209 */ /* 0x000fe20007810000 */
[C---:B------:R-:W-:Y:S04]  /*a9c0*/  HMMA.16816.F32.BF16 R48, R188.reuse, R150, R48 ;  /* 0x00000096bc30723c */ /* 0x040fe80000041830 */
        /* <DEDUP_REMOVED lines=8> */
[----:B------:R-:W-:Y:S01]  /*aa50*/  FMNMX.FTZ R0, R25, R0, !PT ;  /* 0x0000000019007209 */ /* 0x000fe20007810000 */
[C---:B-1----:R-:W-:Y:S03]  /*aa60*/  HMMA.16816.F32.BF16 R60, R188.reuse, R144, R60 ;  /* 0x00000090bc3c723c */ /* 0x042fe6000004183c */
[----:B------:R-:W-:Y:S02]  /*aa70*/  FMNMX.FTZ R0, R28, R0, !PT ;  /* 0x000000001c007209 */ /* 0x000fe40007810000 */
[----:B------:R-:W-:Y:S02]  /*aa80*/  FMNMX.FTZ R2, R26, R2, !PT ;  /* 0x000000021a027209 */ /* 0x000fe40007810000 */
[----:B------:R-:W-:Y:S01]  /*aa90*/  FMNMX.FTZ R0, R29, R0, !PT ;  /* 0x000000001d007209 */ /* 0x000fe20007810000 */
        /* <DEDUP_REMOVED lines=39> */
[----:B------:R-:W-:Y:S04]  /*ad10*/  FMNMX.FTZ R0, R66, R0, !PT ;  /* 0x0000000042007209 */ /* 0x000fe80007810000 */
[----:B------:R-:W-:Y:S05]  /*ad20*/  FMNMX.FTZ R0, R67, R0, !PT ;  /* 0x0000000043007209 */ /* 0x000fea0007810000 */
[----:B------:R-:W2:Y:S01]  /*ad30*/  SHFL.BFLY PT, R2, R0, 0x2, 0x1f ;  /* 0x0c401f0000027f89 */ /* 0x000ea200000e0000 */
[----:B-1----:R-:W-:Y:S07]  /*ad40*/  FMNMX.FTZ R117, R117, R3, !PT ;  /* 0x0000000375757209 */ /* 0x002fee0007810000 */
[----:B------:R-:W1:Y:S01]  /*ad50*/  SHFL.BFLY PT, R116, R117, 0x1, 0x1f ;  /* 0x0c201f0075747f89 */ /* 0x000e6200000e0000 */
[----:B--2---:R-:W-:Y:S07]  /*ad60*/  FMNMX.FTZ R0, R0, R2, !PT ;  /* 0x0000000200007209 */ /* 0x004fee0007810000 */
[----:B------:R-:W2:Y:S01]  /*ad70*/  SHFL.BFLY PT, R3, R0, 0x1, 0x1f ;  /* 0x0c201f0000037f89 */ /* 0x000ea200000e0000 */
[----:B-1----:R-:W-:Y:S05]  /*ad80*/  FMNMX.FTZ R117, R117, R116, !PT ;  /* 0x0000007475757209 */ /* 0x002fea0007810000 */
[C---:B------:R-:W-:Y:S02]  /*ad90*/  FMUL.FTZ R156, R117.reuse, c[0x0][0x2d0] ;  /* 0x0000b400759c7a20 */ /* 0x040fe40000410000 */
[----:B------:R-:W-:Y:S02]  /*ada0*/  FADD.FTZ R2, -R117, R118 ;  /* 0x0000007675027221 */ /* 0x000fe40000010100 */
[--C-:B------:R-:W-:Y:S01]  /*adb0*/  FFMA.FTZ R4, R4, c[0x0][0x2d0], -R156.reuse ;  /* 0x0000b40004047a23 */ /* 0x100fe2000001089c */
[----:B--2---:R-:W-:Y:S01]  /*adc0*/  FMNMX.FTZ R116, R0, R3, !PT ;  /* 0x0000000300747209 */ /* 0x004fe20007810000 */
[----:B------:R-:W-:Y:S01]  /*add0*/  FMUL.FTZ R0, R2, c[0x0][0x2d0] ;  /* 0x0000b40002007a20 */ /* 0x000fe20000410000 */
[----:B------:R-:W-:Y:S01]  /*ade0*/  @P1 SHF.R.S32.HI R3, RZ, 0x1f, R229 ;  /* 0x0000001fff031819 */ /* 0x000fe200000114e5 */
[----:B------:R1:W-:Y:S01]  /*adf0*/  MUFU.EX2 R230, R4 ;  /* 0x0000000400e67308 */ /* 0x0003e20000000800 */
[--C-:B------:R-:W-:Y:S02]  /*ae00*/  FFMA.FTZ R5, R5, c[0x0][0x2d0], -R156.reuse ;  /* 0x0000b40005057a23 */ /* 0x100fe4000001089c */
[--C-:B------:R-:W-:Y:S02]  /*ae10*/  FFMA.FTZ R9, R9, c[0x0][0x2d0], -R156.reuse ;  /* 0x0000b40009097a23 */ /* 0x100fe4000001089c */
[----:B------:R-:W-:Y:S02]  /*ae20*/  @P1 IMAD R3, R3, c[0x0][0x1e0], RZ ;  /* 0x0000780003031a24 */ /* 0x000fe400078e02ff */
[--C-:B------:R-:W-:Y:S02]  /*ae30*/  FFMA.FTZ R12, R12, c[0x0][0x2d0], -R156.reuse ;  /* 0x0000b4000c0c7a23 */ /* 0x100fe4000001089c */
[--C-:B------:R-:W-:Y:S01]  /*ae40*/  FFMA.FTZ R13, R13, c[0x0][0x2d0], -R156.reuse ;  /* 0x0000b4000d0d7a23 */ /* 0x100fe2000001089c */
[----:B------:R2:W3:Y:S01]  /*ae50*/  MUFU.EX2 R2, R0 ;  /* 0x0000000000027308 */ /* 0x0004e20000000800 */
[--C-:B------:R-:W-:Y:S02]  /*ae60*/  FFMA.FTZ R20, R20, c[0x0][0x2d0], -R156.reuse ;  /* 0x0000b40014147a23 */ /* 0x100fe4000001089c */
[--C-:B------:R-:W-:Y:S02]  /*ae70*/  FFMA.FTZ R21, R21, c[0x0][0x2d0], -R156.reuse ;  /* 0x0000b40015157a23 */ /* 0x100fe4000001089c */
[--C-:B------:R-:W-:Y:S02]  /*ae80*/  FFMA.FTZ R24, R24, c[0x0][0x2d0], -R156.reuse ;  /* 0x0000b40018187a23 */ /* 0x100fe4000001089c */
[--C-:B------:R-:W-:Y:S02]  /*ae90*/  FFMA.FTZ R25, R25, c[0x0][0x2d0], -R156.reuse ;  /* 0x0000b40019197a23 */ /* 0x100fe4000001089c */
[--C-:B------:R-:W-:Y:S01]  /*aea0*/  FFMA.FTZ R28, R28, c[0x0][0x2d0], -R156.reuse ;  /* 0x0000b4001c1c7a23 */ /* 0x100fe2000001089c */
[----:B------:R4:W-:Y:S01]  /*aeb0*/  MUFU.EX2 R231, R5 ;  /* 0x0000000500e77308 */ /* 0x0009e20000000800 */
[--C-:B------:R-:W-:Y:S02]  /*aec0*/  FFMA.FTZ R29, R29, c[0x0][0x2d0], -R156.reuse ;  /* 0x0000b4001d1d7a23 */ /* 0x100fe4000001089c */
[--C-:B------:R-:W-:Y:S02]  /*aed0*/  FFMA.FTZ R32, R32, c[0x0][0x2d0], -R156.reuse ;  /* 0x0000b40020207a23 */ /* 0x100fe4000001089c */
[----:B-1----:R-:W-:Y:S02]  /*aee0*/  @P1 IMAD R4, R229, c[0x0][0x1e4], R3 ;  /* 0x00007900e5041a24 */ /* 0x002fe400078e0203 */
[--C-:B------:R-:W-:Y:S02]  /*aef0*/  FFMA.FTZ R33, R33, c[0x0][0x2d0], -R156.reuse ;  /* 0x0000b40021217a23 */ /* 0x100fe4000001089c */
[--C-:B------:R-:W-:Y:S01]  /*af00*/  FFMA.FTZ R36, R36, c[0x0][0x2d0], -R156.reuse ;  /* 0x0000b40024247a23 */ /* 0x100fe2000001089c */
[----:B------:R-:W-:Y:S01]  /*af10*/  MUFU.EX2 R198, R12 ;  /* 0x0000000c00c67308 */ /* 0x000fe20000000800 */
[--C-:B------:R-:W-:Y:S02]  /*af20*/  FFMA.FTZ R37, R37, c[0x0][0x2d0], -R156.reuse ;  /* 0x0000b40025257a23 */ /* 0x100fe4000001089c */
[----:B------:R-:W-:Y:S02]  /*af30*/  FFMA.FTZ R40, R40, c[0x0][0x2d0], -R156 ;  /* 0x0000b40028287a23 */ /* 0x000fe4000001089c */
[----:B--2---:R-:W-:Y:S02]  /*af40*/  FADD.FTZ R0, -R116, R119 ;  /* 0x0000007774007221 */ /* 0x004fe40000010100 */
[----:B------:R-:W-:Y:S03]  /*af50*/  @P1 IMAD.WIDE.U32 R118, R229, c[0x0][0x1e0], RZ ;  /* 0x00007800e5761a25 */ /* 0x000fe600078e00ff */
[----:B------:R-:W-:Y:S01]  /*af60*/  MUFU.EX2 R197, R13 ;  /* 0x0000000d00c57308 */ /* 0x000fe20000000800 */
[----:B------:R-:W-:Y:S01]  /*af70*/  FMUL.FTZ R0, R0, c[0x0][0x2d0] ;  /* 0x0000b40000007a20 */ /* 0x000fe20000410000 */
[----:B------:R-:W-:Y:S01]  /*af80*/  @P1 IADD3 R4, R119, R4, RZ ;  /* 0x0000000477041210 */ /* 0x000fe20007ffe0ff */
[----:B---3--:R-:W-:Y:S01]  /*af90*/  FMUL.FTZ R68, R2, R68 ;  /* 0x0000004402447220 */ /* 0x008fe20000410000 */
[----:B------:R-:W-:Y:S01]  /*afa0*/  @P1 SHF.L.U32 R3, R118, 0x7, RZ ;  /* 0x0000000776031819 */ /* 0x000fe200000006ff */
[----:B------:R-:W-:Y:S01]  /*afb0*/  FMUL.FTZ R69, R2, R69 ;  /* 0x0000004502457220 */ /* 0x000fe20000410000 */
[----:B------:R-:W-:Y:S01]  /*afc0*/  @P1 SHF.L.U64.HI R119, R118, 0x7, R4 ;  /* 0x0000000776771819 */ /* 0x000fe20000010204 */
[----:B------:R-:W-:Y:S01]  /*afd0*/  FFMA.FTZ R118, R8, c[0x0][0x2d0], -R156 ;  /* 0x0000b40008767a23 */ /* 0x000fe2000001089c */
[----:B----4-:R-:W-:Y:S01]  /*afe0*/  @P1 IADD3 R5, P3, R3, R234, RZ ;  /* 0x000000ea03051210 */ /* 0x010fe20007f7e0ff */
[C---:B------:R-:W-:Y:S01]  /*aff0*/  FMUL.FTZ R72, R2.reuse, R72 ;  /* 0x0000004802487220 */ /* 0x040fe20000410000 */
[----:B------:R-:W1:Y:S01]  /*b000*/  MUFU.EX2 R0, R0 ;  /* 0x0000000000007308 */ /* 0x000e620000000800 */
[C---:B------:R-:W-:Y:S01]  /*b010*/  FMUL.FTZ R73, R2.reuse, R73 ;  /* 0x0000004902497220 */ /* 0x040fe20000410000 */
[----:B------:R-:W-:Y:S01]  /*b020*/  @P1 LEA R4, P2, R5, c[0x0][0x1c8], 0x1 ;  /* 0x0000720005041a11 */ /* 0x000fe200078408ff */
[C---:B------:R-:W-:Y:S01]  /*b030*/  FMUL.FTZ R76, R2.reuse, R76 ;  /* 0x0000004c024c7220 */ /* 0x040fe20000410000 */
[----:B------:R-:W-:Y:S01]  /*b040*/  @P1 IADD3.X R8, R119, R233, RZ, P3, !PT ;  /* 0x000000e977081210 */ /* 0x000fe20001ffe4ff */
[C---:B------:R-:W-:Y:S01]  /*b050*/  FMUL.FTZ R77, R2.reuse, R77 ;  /* 0x0000004d024d7220 */ /* 0x040fe20000410000 */
[----:B------:R-:W-:Y:S01]  /*b060*/  @P1 IADD3 R3, P4, P3, R3, 0x40, R234 ;  /* 0x0000004003031810 */ /* 0x000fe20007b9e0ea */
[C---:B------:R-:W-:Y:S01]  /*b070*/  FMUL.FTZ R80, R2.reuse, R80 ;  /* 0x0000005002507220 */ /* 0x040fe20000410000 */
[----:B------:R-:W-:Y:S01]  /*b080*/  @P1 LEA.HI.X R5, R5, c[0x0][0x1cc], R8, 0x1, P2 ;  /* 0x0000730005051a11 */ /* 0x000fe200010f0c08 */
[C---:B------:R-:W-:Y:S01]  /*b090*/  FMUL.FTZ R81, R2.reuse, R81 ;  /* 0x0000005102517220 */ /* 0x040fe20000410000 */
[----:B------:R2:W-:Y:S01]  /*b0a0*/  MUFU.EX2 R199, R118 ;  /* 0x0000007600c77308 */ /* 0x0005e20000000800 */
[----:B------:R-:W-:Y:S01]  /*b0b0*/  @P1 IADD3.X R8, R119, RZ, R233, P4, P3 ;  /* 0x000000ff77081210 */ /* 0x000fe200027e64e9 */
[C---:B------:R-:W-:Y:S01]  /*b0c0*/  FMUL.FTZ R84, R2.reuse, R84 ;  /* 0x0000005402547220 */ /* 0x040fe20000410000 */
[----:B------:R3:W-:Y:S01]  /*b0d0*/  @P1 LDGSTS.E.BYPASS.LTC128B.128 [R228+0x8100], [R4.64], !P0 ;  /* 0x0810000004e41fae */ /* 0x0007e2000c101d46 */
[C---:B------:R-:W-:Y:S01]  /*b0e0*/  @P1 LEA R144, P2, R3.reuse, c[0x0][0x1c8], 0x1 ;  /* 0x0000720003901a11 */ /* 0x040fe200078408ff */
[C---:B------:R-:W-:Y:S02]  /*b0f0*/  FMUL.FTZ R85, R2.reuse, R85 ;  /* 0x0000005502557220 */ /* 0x040fe40000410000 */
[----:B------:R-:W-:Y:S01]  /*b100*/  FMUL.FTZ R88, R2, R88 ;  /* 0x0000005802587220 */ /* 0x000fe20000410000 */
[----:B------:R-:W-:Y:S01]  /*b110*/  @P1 LEA.HI.X R145, R3, c[0x0][0x1cc], R8, 0x1, P2 ;  /* 0x0000730003911a11 */ /* 0x000fe200010f0c08 */
[----:B------:R-:W-:Y:S01]  /*b120*/  FMUL.FTZ R3, R116, c[0x0][0x2d0] ;  /* 0x0000b40074037a20 */ /* 0x000fe20000410000 */
[----:B------:R-:W-:Y:S01]  /*b130*/  MUFU.EX2 R194, R20 ;  /* 0x0000001400c27308 */ /* 0x000fe20000000800 */
[----:B------:R-:W-:Y:S01]  /*b140*/  FMUL.FTZ R89, R2, R89 ;  /* 0x0000005902597220 */ /* 0x000fe20000410000 */
[----:B------:R-:W4:Y:S01]  /*b150*/  LDL.LU R234, [R1] ;  /* 0x0000000001ea7983 */ /* 0x000f220000300800 */
[--C-:B------:R-:W-:Y:S02]  /*b160*/  FFMA.FTZ R6, R6, c[0x0][0x2d0], -R3.reuse ;  /* 0x0000b40006067a23 */ /* 0x100fe40000010803 */
[--C-:B------:R-:W-:Y:S01]  /*b170*/  FFMA.FTZ R7, R7, c[0x0][0x2d0], -R3.reuse ;  /* 0x0000b40007077a23 */ /* 0x100fe20000010803 */
[----:B------:R5:W-:Y:S01]  /*b180*/  @P1 LDGSTS.E.BYPASS.LTC128B.128 [R228+0xc100], [R144.64], !P6 ;  /* 0x0c10000090e41fae */ /* 0x000be2000f101d46 */
[--C-:B------:R-:W-:Y:S02]  /*b190*/  FFMA.FTZ R10, R10, c[0x0][0x2d0], -R3.reuse ;  /* 0x0000b4000a0a7a23 */ /* 0x100fe40000010803 */
[--C-:B------:R-:W-:Y:S01]  /*b1a0*/  FFMA.FTZ R11, R11, c[0x0][0x2d0], -R3.reuse ;  /* 0x0000b4000b0b7a23 */ /* 0x100fe20000010803 */
[----:B------:R-:W-:Y:S01]  /*b1b0*/  MUFU.EX2 R163, R6 ;  /* 0x0000000600a37308 */ /* 0x000fe20000000800 */
[C---:B-1----:R-:W-:Y:S02]  /*b1c0*/  FMUL.FTZ R70, R0.reuse, R70 ;  /* 0x0000004600467220 */ /* 0x042fe40000410000 */
[C---:B------:R-:W-:Y:S01]  /*b1d0*/  FMUL.FTZ R71, R0.reuse, R71 ;  /* 0x0000004700477220 */ /* 0x040fe20000410000 */
[----:B--2---:R-:W-:Y:S01]  /*b1e0*/  @P1 MOV R118, c[0x0][0x1e0] ;  /* 0x0000780000761a02 */ /* 0x004fe20000000f00 */
[C---:B------:R-:W-:Y:S01]  /*b1f0*/  FMUL.FTZ R74, R0.reuse, R74 ;  /* 0x0000004a004a7220 */ /* 0x040fe20000410000 */
[----:B------:R-:W2:Y:S01]  /*b200*/  LDL.LU R233, [R1+0x10] ;  /* 0x0000100001e97983 */ /* 0x000ea20000300800 */
[----:B------:R-:W-:Y:S01]  /*b210*/  FMUL.FTZ R75, R0, R75 ;  /* 0x0000004b004b7220 */ /* 0x000fe20000410000 */
[----:B------:R-:W-:Y:S01]  /*b220*/  @P1 SHF.L.U64.HI R119, R118, R232, c[0x0][0x1e4] ;  /* 0x0000790076771619 */ /* 0x000fe200000102e8 */
[----:B------:R-:W-:Y:S01]  /*b230*/  FMUL.FTZ R78, R0, R78 ;  /* 0x0000004e004e7220 */ /* 0x000fe20000410000 */
[----:B------:R1:W-:Y:S01]  /*b240*/  MUFU.EX2 R232, R9 ;  /* 0x0000000900e87308 */ /* 0x0003e20000000800 */
[----:B------:R-:W-:Y:S01]  /*b250*/  @P1 SHF.L.U32 R118, R118, 0x6, RZ ;  /* 0x0000000676761819 */ /* 0x000fe200000006ff */
[C---:B------:R-:W-:Y:S02]  /*b260*/  FMUL.FTZ R79, R0.reuse, R79 ;  /* 0x0000004f004f7220 */ /* 0x040fe40000410000 */
[----:B------:R-:W-:Y:S01]  /*b270*/  FMUL.FTZ R82, R0, R82 ;  /* 0x0000005200527220 */ /* 0x000fe20000410000 */
[----:B------:R-:W-:Y:S01]  /*b280*/  @P1 IADD3 R8, P2, R4, R118, RZ ;  /* 0x0000007604081210 */ /* 0x000fe20007f5e0ff */
[C---:B------:R-:W-:Y:S02]  /*b290*/  FMUL.FTZ R83, R0.reuse, R83 ;  /* 0x0000005300537220 */ /* 0x040fe40000410000 */
[----:B------:R-:W-:Y:S01]  /*b2a0*/  FMUL.FTZ R86, R0, R86 ;  /* 0x0000005600567220 */ /* 0x000fe20000410000 */
[----:B---3--:R-:W-:Y:S01]  /*b2b0*/  @P1 IADD3 R4, P3, R8, R118, RZ ;  /* 0x0000007608041210 */ /* 0x008fe20007f7e0ff */
[----:B------:R3:W3:Y:S01]  /*b2c0*/  MUFU.EX2 R162, R7 ;  /* 0x0000000700a27308 */ /* 0x0006e20000000800 */
[----:B------:R-:W-:Y:S02]  /*b2d0*/  FMUL.FTZ R87, R0, R87 ;  /* 0x0000005700577220 */ /* 0x000fe40000410000 */
[--C-:B------:R-:W-:Y:S02]  /*b2e0*/  FFMA.FTZ R14, R14, c[0x0][0x2d0], -R3.reuse ;  /* 0x0000b4000e0e7a23 */ /* 0x100fe40000010803 */
[--C-:B------:R-:W-:Y:S02]  /*b2f0*/  FFMA.FTZ R15, R15, c[0x0][0x2d0], -R3.reuse ;  /* 0x0000b4000f0f7a23 */ /* 0x100fe40000010803 */
[C---:B------:R-:W-:Y:S02]  /*b300*/  FMUL.FTZ R90, R0.reuse, R90 ;  /* 0x0000005a005a7220 */ /* 0x040fe40000410000 */
[----:B------:R-:W-:Y:S01]  /*b310*/  FMUL.FTZ R91, R0, R91 ;  /* 0x0000005b005b7220 */ /* 0x000fe20000410000 */
[----:B------:R5:W-:Y:S01]  /*b320*/  MUFU.EX2 R161, R10 ;  /* 0x0000000a00a17308 */ /* 0x000be20000000800 */
[C---:B------:R-:W-:Y:S02]  /*b330*/  FMUL.FTZ R12, R2.reuse, R128 ;  /* 0x00000080020c7220 */ /* 0x040fe40000410000 */
[----:B------:R-:W-:Y:S01]  /*b340*/  FMUL.FTZ R13, R2, R129 ;  /* 0x00000081020d7220 */ /* 0x000fe20000410000 */
[-C--:B-1----:R-:W-:Y:S01]  /*b350*/  @P1 IADD3.X R9, R5, R119.reuse, RZ, P2, !PT ;  /* 0x0000007705091210 */ /* 0x082fe200017fe4ff */
[--C-:B------:R-:W-:Y:S01]  /*b360*/  FFMA.FTZ R22, R22, c[0x0][0x2d0], -R3.reuse ;  /* 0x0000b40016167a23 */ /* 0x100fe20000010803 */
[----:B------:R-:W-:Y:S01]  /*b370*/  @P1 IADD3 R6, P2, R4, R118, RZ ;  /* 0x0000007604061210 */ /* 0x000fe20007f5e0ff */
[--C-:B------:R-:W-:Y:S01]  /*b380*/  FFMA.FTZ R23, R23, c[0x0][0x2d0], -R3.reuse ;  /* 0x0000b40017177a23 */ /* 0x100fe20000010803 */
[-C--:B------:R-:W-:Y:S01]  /*b390*/  @P1 IADD3.X R5, R9, R119.reuse, RZ, P3, !PT ;  /* 0x0000007709051210 */ /* 0x080fe20001ffe4ff */
[----:B------:R1:W-:Y:S01]  /*b3a0*/  @P1 LDGSTS.E.BYPASS.LTC128B.128 [R228+0x9100], [R8.64], !P0 ;  /* 0x0910000008e41fae */ /* 0x0003e2000c101d46 */
[----:B------:R1:W1:Y:S01]  /*b3b0*/  MUFU.EX2 R168, R11 ;  /* 0x0000000b00a87308 */ /* 0x0002620000000800 */
[--C-:B------:R-:W-:Y:S02]  /*b3c0*/  FFMA.FTZ R26, R26, c[0x0][0x2d0], -R3.reuse ;  /* 0x0000b4001a1a7a23 */ /* 0x100fe40000010803 */
[--C-:B------:R-:W-:Y:S01]  /*b3d0*/  FFMA.FTZ R27, R27, c[0x0][0x2d0], -R3.reuse ;  /* 0x0000b4001b1b7a23 */ /* 0x100fe20000010803 */
[----:B---3--:R-:W-:Y:S01]  /*b3e0*/  @P1 IADD3.X R7, R5, R119, RZ, P2, !PT ;  /* 0x0000007705071210 */ /* 0x008fe200017fe4ff */
[--C-:B------:R-:W-:Y:S02]  /*b3f0*/  FFMA.FTZ R30, R30, c[0x0][0x2d0], -R3.reuse ;  /* 0x0000b4001e1e7a23 */ /* 0x100fe40000010803 */
[----:B------:R3:W-:Y:S01]  /*b400*/  @P1 LDGSTS.E.BYPASS.LTC128B.128 [R228+0xd100], [R8.64+0x80], !P6 ;  /* 0x0d10008008e41fae */ /* 0x0007e2000f101d46 */
[--C-:B------:R-:W-:Y:S02]  /*b410*/  FFMA.FTZ R31, R31, c[0x0][0x2d0], -R3.reuse ;  /* 0x0000b4001f1f7a23 */ /* 0x100fe40000010803 */
[----:B------:R3:W-:Y:S01]  /*b420*/  MUFU.EX2 R160, R14 ;  /* 0x0000000e00a07308 */ /* 0x0007e20000000800 */
[--C-:B------:R-:W-:Y:S02]  /*b430*/  FFMA.FTZ R34, R34, c[0x0][0x2d0], -R3.reuse ;  /* 0x0000b40022227a23 */ /* 0x100fe40000010803 */
[--C-:B------:R-:W-:Y:S02]  /*b440*/  FFMA.FTZ R35, R35, c[0x0][0x2d0], -R3.reuse ;  /* 0x0000b40023237a23 */ /* 0x100fe40000010803 */
[----:B------:R3:W-:Y:S01]  /*b450*/  @P1 LDGSTS.E.BYPASS.LTC128B.128 [R228+0xa100], [R4.64], !P0 ;  /* 0x0a10000004e41fae */ /* 0x0007e2000c101d46 */
[----:B-----5:R-:W-:Y:S02]  /*b460*/  FMUL.FTZ R10, R0, R126 ;  /* 0x0000007e000a7220 */ /* 0x020fe40000410000 */
[--C-:B------:R-:W-:Y:S02]  /*b470*/  FFMA.FTZ R38, R38, c[0x0][0x2d0], -R3.reuse ;  /* 0x0000b40026267a23 */ /* 0x100fe40000010803 */
[----:B------:R5:W5:Y:S01]  /*b480*/  MUFU.EX2 R159, R15 ;  /* 0x0000000f009f7308 */ /* 0x000b620000000800 */
[--C-:B------:R-:W-:Y:S02]  /*b490*/  FFMA.FTZ R39, R39, c[0x0][0x2d0], -R3.reuse ;  /* 0x0000b40027277a23 */ /* 0x100fe40000010803 */
[----:B------:R5:W-:Y:S01]  /*b4a0*/  @P1 LDGSTS.E.BYPASS.LTC128B.128 [R228+0xe100], [R4.64+0x80], !P6 ;  /* 0x0e10008004e41fae */ /* 0x000be2000f101d46 */
[----:B-1----:R-:W-:Y:S02]  /*b4b0*/  FMUL.FTZ R11, R0, R127 ;  /* 0x0000007f000b7220 */ /* 0x002fe40000410000 */
[--C-:B------:R-:W-:Y:S02]  /*b4c0*/  FFMA.FTZ R41, R41, c[0x0][0x2d0], -R156.reuse ;  /* 0x0000b40029297a23 */ /* 0x100fe4000001089c */
[--C-:B------:R-:W-:Y:S02]  /*b4d0*/  FFMA.FTZ R42, R42, c[0x0][0x2d0], -R3.reuse ;  /* 0x0000b4002a2a7a23 */ /* 0x100fe40000010803 */
[----:B------:R-:W-:Y:S01]  /*b4e0*/  MUFU.EX2 R193, R21 ;  /* 0x0000001500c17308 */ /* 0x000fe20000000800 */
[----:B------:R1:W-:Y:S01]  /*b4f0*/  @P1 LDGSTS.E.BYPASS.LTC128B.128 [R228+0xb100], [R6.64], !P0 ;  /* 0x0b10000006e41fae */ /* 0x0003e2000c101d46 */
[--C-:B------:R-:W-:Y:S02]  /*b500*/  FFMA.FTZ R43, R43, c[0x0][0x2d0], -R3.reuse ;  /* 0x0000b4002b2b7a23 */ /* 0x100fe40000010803 */
[C---:B---3--:R-:W-:Y:S02]  /*b510*/  FMUL.FTZ R8, R2.reuse, R124 ;  /* 0x0000007c02087220 */ /* 0x048fe40000410000 */
[----:B------:R-:W-:Y:S02]  /*b520*/  FMUL.FTZ R9, R2, R125 ;  /* 0x0000007d02097220 */ /* 0x000fe40000410000 */
[----:B------:R-:W-:Y:S01]  /*b530*/  FMUL.FTZ R14, R0, R130 ;  /* 0x00000082000e7220 */ /* 0x000fe20000410000 */
[----:B------:R1:W-:Y:S01]  /*b540*/  @P1 LDGSTS.E.BYPASS.LTC128B.128 [R228+0xf100], [R6.64+0x80], !P6 ;  /* 0x0f10008006e41fae */ /* 0x0003e2000f101d46 */
[----:B------:R-:W-:Y:S01]  /*b550*/  MUFU.EX2 R192, R24 ;  /* 0x0000001800c07308 */ /* 0x000fe20000000800 */
[--C-:B------:R-:W-:Y:S02]  /*b560*/  FFMA.FTZ R44, R44, c[0x0][0x2d0], -R156.reuse ;  /* 0x0000b4002c2c7a23 */ /* 0x100fe4000001089c */
[--C-:B------:R-:W-:Y:S02]  /*b570*/  FFMA.FTZ R45, R45, c[0x0][0x2d0], -R156.reuse ;  /* 0x0000b4002d2d7a23 */ /* 0x100fe4000001089c */
[----:B-----5:R-:W-:Y:S02]  /*b580*/  FMUL.FTZ R15, R0, R131 ;  /* 0x00000083000f7220 */ /* 0x020fe40000410000 */
[----:B------:R-:W3:Y:S01]  /*b590*/  LDSM.16.MT88.4 R144, [R200] ;  /* 0x00000000c890783b */ /* 0x000ee20000004200 */
[--C-:B------:R-:W-:Y:S02]  /*b5a0*/  FFMA.FTZ R46, R46, c[0x0][0x2d0], -R3.reuse ;  /* 0x0000b4002e2e7a23 */ /* 0x100fe40000010803 */
[C---:B------:R-:W-:Y:S01]  /*b5b0*/  FMUL.FTZ R4, R2.reuse, R120 ;  /* 0x0000007802047220 */ /* 0x040fe20000410000 */
[----:B------:R-:W-:Y:S01]  /*b5c0*/  F2FP.BF16.PACK_AB R120, R231, R230 ;  /* 0x000000e6e778723e */ /* 0x000fe200000010ff */
[----:B------:R-:W-:Y:S01]  /*b5d0*/  FMUL.FTZ R5, R2, R121 ;  /* 0x0000007902057220 */ /* 0x000fe20000410000 */
[----:B------:R-:W-:Y:S01]  /*b5e0*/  F2FP.BF16.PACK_AB R121, R162, R163 ;  /* 0x000000a3a279723e */ /* 0x000fe200000010ff */
[----:B------:R-:W-:Y:S01]  /*b5f0*/  MUFU.EX2 R171, R25 ;  /* 0x0000001900ab7308 */ /* 0x000fe20000000800 */
[----:B------:R-:W5:Y:S01]  /*b600*/  LDSM.16.MT88.4 R148, [R204] ;  /* 0x00000000cc94783b */ /* 0x000f620000004200 */
[--C-:B------:R-:W-:Y:S02]  /*b610*/  FFMA.FTZ R47, R47, c[0x0][0x2d0], -R3.reuse ;  /* 0x0000b4002f2f7a23 */ /* 0x100fe40000010803 */
[C---:B------:R-:W-:Y:S02]  /*b620*/  FMUL.FTZ R92, R2.reuse, R92 ;  /* 0x0000005c025c7220 */ /* 0x040fe40000410000 */
[----:B------:R-:W-:Y:S02]  /*b630*/  FMUL.FTZ R93, R2, R93 ;  /* 0x0000005d025d7220 */ /* 0x000fe40000410000 */
[C---:B------:R-:W-:Y:S01]  /*b640*/  FMUL.FTZ R94, R0.reuse, R94 ;  /* 0x0000005e005e7220 */ /* 0x040fe20000410000 */
[----:B------:R-:W5:Y:S01]  /*b650*/  LDSM.16.MT88.4 R152, [R203] ;  /* 0x00000000cb98783b */ /* 0x000f620000004200 */
[----:B------:R-:W-:Y:S01]  /*b660*/  MUFU.EX2 R170, R28 ;  /* 0x0000001c00aa7308 */ /* 0x000fe20000000800 */
[C---:B------:R-:W-:Y:S02]  /*b670*/  FMUL.FTZ R95, R0.reuse, R95 ;  /* 0x0000005f005f7220 */ /* 0x040fe40000410000 */
[----:B-1----:R-:W-:Y:S01]  /*b680*/  FMUL.FTZ R6, R0, R122 ;  /* 0x0000007a00067220 */ /* 0x002fe20000410000 */
[----:B------:R-:W-:Y:S01]  /*b690*/  F2FP.BF16.PACK_AB R122, R232, R199 ;  /* 0x000000c7e87a723e */ /* 0x000fe200000010ff */
[----:B------:R-:W-:Y:S01]  /*b6a0*/  FMUL.FTZ R7, R0, R123 ;  /* 0x0000007b00077220 */ /* 0x000fe20000410000 */
[----:B------:R-:W-:Y:S01]  /*b6b0*/  F2FP.BF16.PACK_AB R123, R168, R161 ;  /* 0x000000a1a87b723e */ /* 0x000fe200000010ff */
[----:B------:R-:W1:Y:S01]  /*b6c0*/  LDSM.16.MT88.4 R124, [R223] ;  /* 0x00000000df7c783b */ /* 0x000e620000004200 */
[C---:B------:R-:W-:Y:S02]  /*b6d0*/  FMUL.FTZ R96, R2.reuse, R96 ;  /* 0x0000006002607220 */ /* 0x040fe40000410000 */
[----:B------:R-:W-:Y:S01]  /*b6e0*/  MUFU.EX2 R169, R29 ;  /* 0x0000001d00a97308 */ /* 0x000fe20000000800 */
[----:B------:R-:W-:Y:S02]  /*b6f0*/  FMUL.FTZ R97, R2, R97 ;  /* 0x0000006102617220 */ /* 0x000fe40000410000 */
[C---:B------:R-:W-:Y:S02]  /*b700*/  FMUL.FTZ R98, R0.reuse, R98 ;  /* 0x0000006200627220 */ /* 0x040fe40000410000 */
[----:B------:R-:W-:Y:S01]  /*b710*/  LDSM.16.MT88.4 R128, [R206+0x4000] ;  /* 0x00400000ce80783b */ /* 0x000fe20000004200 */
[----:B------:R-:W-:Y:S02]  /*b720*/  FMUL.FTZ R99, R0, R99 ;  /* 0x0000006300637220 */ /* 0x000fe40000410000 */
[--C-:B------:R-:W-:Y:S02]  /*b730*/  FFMA.FTZ R16, R16, c[0x0][0x2d0], -R156.reuse ;  /* 0x0000b40010107a23 */ /* 0x100fe4000001089c */
[----:B------:R-:W-:Y:S01]  /*b740*/  MUFU.EX2 R119, R46 ;  /* 0x0000002e00777308 */ /* 0x000fe20000000800 */
[--C-:B------:R-:W-:Y:S01]  /*b750*/  FFMA.FTZ R17, R17, c[0x0][0x2d0], -R156.reuse ;  /* 0x0000b40011117a23 */ /* 0x100fe2000001089c */
[C---:B---3--:R-:W-:Y:S01]  /*b760*/  HMMA.16816.F32.BF16 R4, R120.reuse, R144, R4 ;  /* 0x000000907804723c */ /* 0x048fe20000041804 */
[----:B------:R-:W0:Y:S04]  /*b770*/  LDGDEPBAR ;  /* 0x00000000000079af */ /* 0x000e280000000000 */
[--C-:B------:R-:W-:Y:S03]  /*b780*/  FFMA.FTZ R18, R18, c[0x0][0x2d0], -R3.reuse ;  /* 0x0000b40012127a23 */ /* 0x100fe60000010803 */
[----:B------:R-:W-:Y:S01]  /*b790*/  MUFU.EX2 R118, R47 ;  /* 0x0000002f00767308 */ /* 0x000fe20000000800 */
[C---:B------:R-:W-:Y:S01]  /*b7a0*/  HMMA.16816.F32.BF16 R8, R120.reuse, R146, R8 ;  /* 0x000000927808723c */ /* 0x040fe20000041808 */
[----:B------:R-:W3:Y:S02]  /*b7b0*/  LDSM.16.MT88.4 R144, [R200+0x4000] ;  /* 0x00400000c890783b */ /* 0x000ee40000004200 */
[--C-:B------:R-:W-:Y:S02]  /*b7c0*/  FFMA.FTZ R19, R19, c[0x0][0x2d0], -R3.reuse ;  /* 0x0000b40013137a23 */ /* 0x100fe40000010803 */
[C---:B------:R-:W-:Y:S03]  /*b7d0*/  FMUL.FTZ R100, R2.reuse, R100 ;  /* 0x0000006402647220 */ /* 0x040fe60000410000 */
[C---:B-----5:R-:W-:Y:S01]  /*b7e0*/  HMMA.16816.F32.BF16 R68, R120.reuse, R148, R68 ;  /* 0x000000947844723c */ /* 0x060fe20000041844 */
[----:B------:R5:W-:Y:S03]  /*b7f0*/  MUFU.EX2 R196, R16 ;  /* 0x0000001000c47308 */ /* 0x000be60000000800 */
[----:B------:R-:W-:Y:S02]  /*b800*/  FMUL.FTZ R101, R2, R101 ;  /* 0x0000006502657220 */ /* 0x000fe40000410000 */
[C---:B------:R-:W-:Y:S02]  /*b810*/  FMUL.FTZ R102, R0.reuse, R102 ;  /* 0x0000006600667220 */ /* 0x040fe40000410000 */
[C---:B------:R-:W-:Y:S01]  /*b820*/  HMMA.16816.F32.BF16 R72, R120.reuse, R150, R72 ;  /* 0x000000967848723c */ /* 0x040fe20000041848 */
[----:B------:R-:W3:Y:S02]  /*b830*/  LDSM.16.MT88.4 R148, [R204+0x4000] ;  /* 0x00400000cc94783b */ /* 0x000ee40000004200 */
[----:B------:R1:W1:Y:S01]  /*b840*/  MUFU.EX2 R195, R17 ;  /* 0x0000001100c37308 */ /* 0x0002620000000800 */
[----:B------:R-:W-:Y:S02]  /*b850*/  FMUL.FTZ R103, R0, R103 ;  /* 0x0000006700677220 */ /* 0x000fe40000410000 */
[C---:B------:R-:W-:Y:S02]  /*b860*/  FMUL.FTZ R104, R2.reuse, R104 ;  /* 0x0000006802687220 */ /* 0x040fe40000410000 */
[C---:B------:R-:W-:Y:S04]  /*b870*/  HMMA.16816.F32.BF16 R76, R120.reuse, R152, R76 ;  /* 0x00000098784c723c */ /* 0x040fe8000004184c */
[----:B------:R-:W-:Y:S01]  /*b880*/  FMUL.FTZ R105, R2, R105 ;  /* 0x0000006902697220 */ /* 0x000fe20000410000 */
[----:B------:R-:W-:Y:S01]  /*b890*/  MUFU.EX2 R153, R26 ;  /* 0x0000001a00997308 */ /* 0x000fe20000000800 */
[----:B------:R-:W-:Y:S02]  /*b8a0*/  FMUL.FTZ R106, R0, R106 ;  /* 0x0000006a006a7220 */ /* 0x000fe40000410000 */
[C---:B------:R-:W-:Y:S04]  /*b8b0*/  HMMA.16816.F32.BF16 R80, R120.reuse, R154, R80 ;  /* 0x0000009a7850723c */ /* 0x040fe80000041850 */
[----:B-----5:R-:W-:Y:S02]  /*b8c0*/  FMUL.FTZ R16, R2, R132 ;  /* 0x0000008402107220 */ /* 0x020fe40000410000 */
[----:B------:R-:W-:Y:S01]  /*b8d0*/  FMUL.FTZ R107, R0, R107 ;  /* 0x0000006b006b7220 */ /* 0x000fe20000410000 */
[----:B------:R-:W-:Y:S01]  /*b8e0*/  MUFU.EX2 R155, R22 ;  /* 0x00000016009b7308 */ /* 0x000fe20000000800 */
[C---:B-1----:R-:W-:Y:S04]  /*b8f0*/  HMMA.16816.F32.BF16 R84, R120.reuse, R124, R84 ;  /* 0x0000007c7854723c */ /* 0x042fe80000041854 */
[C---:B------:R-:W-:Y:S02]  /*b900*/  FMUL.FTZ R17, R2.reuse, R133 ;  /* 0x0000008502117220 */ /* 0x040fe40000410000 */
[C---:B------:R-:W-:Y:S02]  /*b910*/  FMUL.FTZ R108, R2.reuse, R108 ;  /* 0x0000006c026c7220 */ /* 0x040fe40000410000 */
[C---:B------:R-:W-:Y:S01]  /*b920*/  HMMA.16816.F32.BF16 R88, R120.reuse, R126, R88 ;  /* 0x0000007e7858723c */ /* 0x040fe20000041858 */
[----:B------:R-:W1:Y:S01]  /*b930*/  LDSM.16.MT88.4 R124, [R203+0x4000] ;  /* 0x00400000cb7c783b */ /* 0x000e620000004200 */
[----:B------:R5:W-:Y:S02]  /*b940*/  MUFU.EX2 R154, R23 ;  /* 0x00000017009a7308 */ /* 0x000be40000000800 */
[----:B------:R-:W-:Y:S02]  /*b950*/  FMUL.FTZ R109, R2, R109 ;  /* 0x0000006d026d7220 */ /* 0x000fe40000410000 */
[C---:B------:R-:W-:Y:S02]  /*b960*/  FMUL.FTZ R110, R0.reuse, R110 ;  /* 0x0000006e006e7220 */ /* 0x040fe40000410000 */
[C---:B---3--:R-:W-:Y:S04]  /*b970*/  HMMA.16816.F32.BF16 R92, R120.reuse, R144, R92 ;  /* 0x00000090785c723c */ /* 0x048fe8000004185c */
[----:B------:R3:W-:Y:S01]  /*b980*/  MUFU.EX2 R152, R27 ;  /* 0x0000001b00987308 */ /* 0x0007e20000000800 */
[----:B------:R-:W-:Y:S02]  /*b990*/  FMUL.FTZ R111, R0, R111 ;  /* 0x0000006f006f7220 */ /* 0x000fe40000410000 */
[C---:B------:R-:W-:Y:S01]  /*b9a0*/  FMUL.FTZ R112, R2.reuse, R112 ;  /* 0x0000007002707220 */ /* 0x040fe20000410000 */
[C---:B------:R-:W-:Y:S01]  /*b9b0*/  HMMA.16816.F32.BF16 R96, R120.reuse, R146, R96 ;  /* 0x000000927860723c */ /* 0x040fe20000041860 */
[----:B------:R-:W3:Y:S03]  /*b9c0*/  LDSM.16.MT88.4 R144, [R200+0x800] ;  /* 0x00080000c890783b */ /* 0x000ee60000004200 */
[----:B------:R-:W-:Y:S02]  /*b9d0*/  FMUL.FTZ R113, R2, R113 ;  /* 0x0000007102717220 */ /* 0x000fe40000410000 */
[----:B------:R3:W-:Y:S01]  /*b9e0*/  MUFU.EX2 R158, R18 ;  /* 0x00000012009e7308 */ /* 0x0007e20000000800 */
[C---:B------:R-:W-:Y:S01]  /*b9f0*/  FMUL.FTZ R114, R0.reuse, R114 ;  /* 0x0000007200727220 */ /* 0x040fe20000410000 */
[C---:B------:R-:W-:Y:S01]  /*ba00*/  HMMA.16816.F32.BF16 R12, R120.reuse, R148, R12 ;  /* 0x00000094780c723c */ /* 0x040fe2000004180c */
[----:B-----5:R-:W-:Y:S03]  /*ba10*/  LDSM.16.MT88.4 R20, [R204+0x4800] ;  /* 0x00480000cc14783b */ /* 0x020fe60000004200 */
[----:B------:R-:W-:Y:S02]  /*ba20*/  FMUL.FTZ R115, R0, R115 ;  /* 0x0000007300737220 */ /* 0x000fe40000410000 */
[--C-:B------:R-:W-:Y:S02]  /*ba30*/  FFMA.FTZ R48, R48, c[0x0][0x2d0], -R156.reuse ;  /* 0x0000b40030307a23 */ /* 0x100fe4000001089c */
[C---:B------:R-:W-:Y:S01]  /*ba40*/  HMMA.16816.F32.BF16 R100, R120.reuse, R150, R100 ;  /* 0x000000967864723c */ /* 0x040fe20000041864 */
[----:B------:R5:W3:Y:S01]  /*ba50*/  MUFU.EX2 R157, R19 ;  /* 0x00000013009d7308 */ /* 0x000ae20000000800 */
[----:B------:R-:W-:Y:S02]  /*ba60*/  LDSM.16.MT88.4 R148, [R206+0x4800] ;  /* 0x00480000ce94783b */ /* 0x000fe40000004200 */
[--C-:B------:R-:W-:Y:S02]  /*ba70*/  FFMA.FTZ R49, R49, c[0x0][0x2d0], -R156.reuse ;  /* 0x0000b40031317a23 */ /* 0x100fe4000001089c */
[--C-:B------:R-:W-:Y:S02]  /*ba80*/  FFMA.FTZ R50, R50, c[0x0][0x2d0], -R3.reuse ;  /* 0x0000b40032327a23 */ /* 0x100fe40000010803 */
[--C-:B------:R-:W-:Y:S01]  /*ba90*/  FFMA.FTZ R51, R51, c[0x0][0x2d0], -R3.reuse ;  /* 0x0000b40033337a23 */ /* 0x100fe20000010803 */
[C---:B-1----:R-:W-:Y:S01]  /*baa0*/  HMMA.16816.F32.BF16 R104, R120.reuse, R124, R104 ;  /* 0x0000007c7868723c */ /* 0x042fe20000041868 */
[----:B---3--:R-:W-:Y:S01]  /*bab0*/  LDSM.16.MT88.4 R24, [R204+0x1000] ;  /* 0x00100000cc18783b */ /* 0x008fe20000004200 */
[----:B------:R-:W-:Y:S01]  /*bac0*/  MUFU.EX2 R48, R48 ;  /* 0x0000003000307308 */ /* 0x000fe20000000800 */
[--C-:B------:R-:W-:Y:S02]  /*bad0*/  FFMA.FTZ R52, R52, c[0x0][0x2d0], -R156.reuse ;  /* 0x0000b40034347a23 */ /* 0x100fe4000001089c */
[----:B------:R-:W-:Y:S02]  /*bae0*/  FMUL.FTZ R18, R0, R134 ;  /* 0x0000008600127220 */ /* 0x000fe40000410000 */
[--C-:B------:R-:W-:Y:S01]  /*baf0*/  FFMA.FTZ R53, R53, c[0x0][0x2d0], -R156.reuse ;  /* 0x0000b40035357a23 */ /* 0x100fe2000001089c */
[C---:B------:R-:W-:Y:S01]  /*bb00*/  HMMA.16816.F32.BF16 R108, R120.reuse, R126, R108 ;  /* 0x0000007e786c723c */ /* 0x040fe2000004186c */
[----:B------:R-:W1:Y:S03]  /*bb10*/  LDSM.16.MT88.4 R124, [R204+0x800] ;  /* 0x00080000cc7c783b */ /* 0x000e660000004200 */
[----:B------:R-:W-:Y:S01]  /*bb20*/  MUFU.EX2 R49, R49 ;  /* 0x0000003100317308 */ /* 0x000fe20000000800 */
[--C-:B------:R-:W-:Y:S02]  /*bb30*/  FFMA.FTZ R54, R54, c[0x0][0x2d0], -R3.reuse ;  /* 0x0000b40036367a23 */ /* 0x100fe40000010803 */
[--C-:B------:R-:W-:Y:S02]  /*bb40*/  FFMA.FTZ R55, R55, c[0x0][0x2d0], -R3.reuse ;  /* 0x0000b40037377a23 */ /* 0x100fe40000010803 */
[----:B-----5:R-:W-:Y:S02]  /*bb50*/  FMUL.FTZ R19, R0, R135 ;  /* 0x0000008700137220 */ /* 0x020fe40000410000 */
[----:B------:R-:W3:Y:S01]  /*bb60*/  LDSM.16.MT88.4 R132, [R203+0x800] ;  /* 0x00080000cb84783b */ /* 0x000ee20000004200 */
[--C-:B------:R-:W-:Y:S02]  /*bb70*/  FFMA.FTZ R56, R56, c[0x0][0x2d0], -R156.reuse ;  /* 0x0000b40038387a23 */ /* 0x100fe4000001089c */
[----:B------:R-:W-:Y:S01]  /*bb80*/  MUFU.EX2 R50, R50 ;  /* 0x0000003200327308 */ /* 0x000fe20000000800 */
[--C-:B------:R-:W-:Y:S01]  /*bb90*/  FFMA.FTZ R57, R57, c[0x0][0x2d0], -R156.reuse ;  /* 0x0000b40039397a23 */ /* 0x100fe2000001089c */
[C---:B------:R-:W-:Y:S03]  /*bba0*/  HMMA.16816.F32.BF16 R16, R120.reuse, R128, R16 ;  /* 0x000000807810723c */ /* 0x040fe60000041810 */
[--C-:B------:R-:W-:Y:S02]  /*bbb0*/  FFMA.FTZ R58, R58, c[0x0][0x2d0], -R3.reuse ;  /* 0x0000b4003a3a7a23 */ /* 0x100fe40000010803 */
[--C-:B------:R-:W-:Y:S02]  /*bbc0*/  FFMA.FTZ R59, R59, c[0x0][0x2d0], -R3.reuse ;  /* 0x0000b4003b3b7a23 */ /* 0x100fe40000010803 */
[--C-:B------:R-:W-:Y:S01]  /*bbd0*/  FFMA.FTZ R60, R60, c[0x0][0x2d0], -R156.reuse ;  /* 0x0000b4003c3c7a23 */ /* 0x100fe2000001089c */
[----:B------:R-:W-:Y:S01]  /*bbe0*/  HMMA.16816.F32.BF16 R112, R120, R130, R112 ;  /* 0x000000827870723c */ /* 0x000fe20000041870 */
[----:B------:R-:W5:Y:S01]  /*bbf0*/  LDSM.16.MT88.4 R128, [R206+0x800] ;  /* 0x00080000ce80783b */ /* 0x000f620000004200 */
[----:B------:R-:W-:Y:S02]  /*bc00*/  MUFU.EX2 R51, R51 ;  /* 0x0000003300337308 */ /* 0x000fe40000000800 */
[--C-:B------:R-:W-:Y:S02]  /*bc10*/  FFMA.FTZ R61, R61, c[0x0][0x2d0], -R156.reuse ;  /* 0x0000b4003d3d7a23 */ /* 0x100fe4000001089c */
[--C-:B------:R-:W-:Y:S01]  /*bc20*/  FFMA.FTZ R64, R64, c[0x0][0x2d0], -R156.reuse ;  /* 0x0000b40040407a23 */ /* 0x100fe2000001089c */
[----:B------:R-:W-:Y:S01]  /*bc30*/  F2FP.BF16.PACK_AB R120, R197, R198 ;  /* 0x000000c6c578723e */ /* 0x000fe200000010ff */
[----:B------:R-:W-:Y:S01]  /*bc40*/  FFMA.FTZ R156, R65, c[0x0][0x2d0], -R156 ;  /* 0x0000b400419c7a23 */ /* 0x000fe2000001089c */
[----:B------:R-:W-:Y:S03]  /*bc50*/  F2FP.BF16.PACK_AB R121, R159, R160 ;  /* 0x000000a09f79723e */ /* 0x000fe600000010ff */
[----:B------:R-:W-:Y:S01]  /*bc60*/  F2FP.BF16.PACK_AB R122, R195, R196 ;  /* 0x000000c4c37a723e */ /* 0x000fe200000010ff */
[----:B------:R-:W-:Y:S01]  /*bc70*/  MUFU.EX2 R52, R52 ;  /* 0x0000003400347308 */ /* 0x000fe20000000800 */
[----:B------:R-:W-:Y:S01]  /*bc80*/  F2FP.BF16.PACK_AB R123, R157, R158 ;  /* 0x0000009e9d7b723e */ /* 0x000fe200000010ff */
[--C-:B------:R-:W-:Y:S02]  /*bc90*/  FFMA.FTZ R62, R62, c[0x0][0x2d0], -R3.reuse ;  /* 0x0000b4003e3e7a23 */ /* 0x100fe40000010803 */
[--C-:B------:R-:W-:Y:S02]  /*bca0*/  FFMA.FTZ R63, R63, c[0x0][0x2d0], -R3.reuse ;  /* 0x0000b4003f3f7a23 */ /* 0x100fe40000010803 */
[--C-:B------:R-:W-:Y:S02]  /*bcb0*/  FFMA.FTZ R66, R66, c[0x0][0x2d0], -R3.reuse ;  /* 0x0000b40042427a23 */ /* 0x100fe40000010803 */
[C---:B------:R-:W-:Y:S02]  /*bcc0*/  HMMA.16816.F32.BF16 R4, R120.reuse, R144, R4 ;  /* 0x000000907804723c */ /* 0x040fe40000041804 */
[----:B------:R-:W-:Y:S01]  /*bcd0*/  MUFU.EX2 R156, R156 ;  /* 0x0000009c009c7308 */ /* 0x000fe20000000800 */
[----:B------:R-:W-:Y:S05]  /*bce0*/  FFMA.FTZ R3, R67, c[0x0][0x2d0], -R3 ;  /* 0x0000b40043037a23 */ /* 0x000fea0000010803 */
[C---:B------:R-:W-:Y:S01]  /*bcf0*/  HMMA.16816.F32.BF16 R8, R120.reuse, R146, R8 ;  /* 0x000000927808723c */ /* 0x040fe20000041808 */
[----:B------:R-:W5:Y:S03]  /*bd00*/  LDSM.16.MT88.4 R144, [R200+0x4800] ;  /* 0x00480000c890783b */ /* 0x000f660000004200 */
[----:B------:R-:W-:Y:S01]  /*bd10*/  MUFU.EX2 R53, R53 ;  /* 0x0000003500357308 */ /* 0x000fe20000000800 */
[----:B----4-:R-:W-:Y:S03]  /*bd20*/  FFMA.FTZ R2, R2, R234, R230 ;  /* 0x000000ea02027223 */ /* 0x010fe600000100e6 */
[C---:B-1----:R-:W-:Y:S04]  /*bd30*/  HMMA.16816.F32.BF16 R68, R120.reuse, R124, R68 ;  /* 0x0000007c7844723c */ /* 0x042fe80000041844 */
[----:B------:R-:W-:Y:S02]  /*bd40*/  FADD.FTZ R2, R231, R2 ;  /* 0x00000002e7027221 */ /* 0x000fe40000010000 */
[----:B------:R-:W-:Y:S02]  /*bd50*/  MUFU.EX2 R54, R54 ;  /* 0x0000003600367308 */ /* 0x000fe40000000800 */
[C---:B------:R-:W-:Y:S01]  /*bd60*/  HMMA.16816.F32.BF16 R72, R120.reuse, R126, R72 ;  /* 0x0000007e7848723c */ /* 0x040fe20000041848 */
[----:B------:R-:W1:Y:S03]  /*bd70*/  LDSM.16.MT88.4 R124, [R203+0x4800] ;  /* 0x00480000cb7c783b */ /* 0x000e660000004200 */
[----:B------:R-:W-:Y:S02]  /*bd80*/  FADD.FTZ R2, R199, R2 ;  /* 0x00000002c7027221 */ /* 0x000fe40000010000 */
[----:B--2---:R-:W-:Y:S02]  /*bd90*/  FFMA.FTZ R0, R0, R233, R163 ;  /* 0x000000e900007223 */ /* 0x004fe400000100a3 */
[C---:B---3--:R-:W-:Y:S01]  /*bda0*/  HMMA.16816.F32.BF16 R76, R120.reuse, R132, R76 ;  /* 0x00000084784c723c */ /* 0x048fe2000004184c */
        /* <DEDUP_REMOVED lines=8> */
[C---:B-----5:R-:W-:Y:S04]  /*be30*/  HMMA.16816.F32.BF16 R84, R120.reuse, R128, R84 ;  /* 0x000000807854723c */ /* 0x060fe80000041854 */
        /* <DEDUP_REMOVED lines=12> */
[----:B------:R-:W3:Y:S03]  /*bf00*/  MUFU.EX2 R146, R30 ;  /* 0x0000001e00927308 */ /* 0x000ee60000000800 */
[----:B------:R-:W-:Y:S02]  /*bf10*/  FADD.FTZ R2, R194, R2 ;  /* 0x00000002c2027221 */ /* 0x000fe40000010000 */
[----:B------:R-:W-:Y:S02]  /*bf20*/  FADD.FTZ R0, R158, R0 ;  /* 0x000000009e007221 */ /* 0x000fe40000010000 */
[C---:B------:R-:W-:Y:S03]  /*bf30*/  HMMA.16816.F32.BF16 R12, R120.reuse, R20, R12 ;  /* 0x00000014780c723c */ /* 0x040fe6000004180c */
[----:B------:R4:W-:Y:S01]  /*bf40*/  MUFU.EX2 R145, R31 ;  /* 0x0000001f00917308 */ /* 0x0009e20000000800 */
[----:B------:R-:W-:Y:S02]  /*bf50*/  FADD.FTZ R2, R193, R2 ;  /* 0x00000002c1027221 */ /* 0x000fe40000010000 */
[----:B------:R-:W-:Y:S01]  /*bf60*/  FADD.FTZ R0, R157, R0 ;  /* 0x000000009d007221 */ /* 0x000fe20000010000 */
[----:B------:R-:W-:Y:S01]  /*bf70*/  F2FP.BF16.PACK_AB R20, R193, R194 ;  /* 0x000000c2c114723e */ /* 0x000fe200000010ff */
[C---:B------:R-:W-:Y:S04]  /*bf80*/  HMMA.16816.F32.BF16 R100, R120.reuse, R22, R100 ;  /* 0x000000167864723c */ /* 0x040fe80000041864 */
[----:B------:R-:W-:Y:S01]  /*bf90*/  F2FP.BF16.PACK_AB R21, R154, R155 ;  /* 0x0000009b9a15723e */ /* 0x000fe200000010ff */
[----:B------:R-:W-:Y:S01]  /*bfa0*/  MUFU.EX2 R144, R34 ;  /* 0x0000002200907308 */ /* 0x000fe20000000800 */
[----:B------:R-:W-:Y:S01]  /*bfb0*/  FADD.FTZ R2, R192, R2 ;  /* 0x00000002c0027221 */ /* 0x000fe20000010000 */
[C---:B------:R-:W-:Y:S01]  /*bfc0*/  F2FP.BF16.PACK_AB R22, R171.reuse, R192 ;  /* 0x000000c0ab16723e */ /* 0x040fe200000010ff */
[C---:B-1----:R-:W-:Y:S04]  /*bfd0*/  HMMA.16816.F32.BF16 R104, R120.reuse, R124, R104 ;  /* 0x0000007c7868723c */ /* 0x042fe80000041868 */
[----:B------:R-:W-:Y:S01]  /*bfe0*/  F2FP.BF16.PACK_AB R23, R152, R153 ;  /* 0x000000999817723e */ /* 0x000fe200000010ff */
[----:B------:R-:W-:Y:S02]  /*bff0*/  FADD.FTZ R2, R171, R2 ;  /* 0x00000002ab027221 */ /* 0x000fe40000010000 */
[----:B------:R-:W-:Y:S01]  /*c000*/  MUFU.EX2 R147, R41 ;  /* 0x0000002900937308 */ /* 0x000fe20000000800 */
[C---:B------:R-:W-:Y:S01]  /*c010*/  HMMA.16816.F32.BF16 R108, R120.reuse, R126, R108 ;  /* 0x0000007e786c723c */ /* 0x040fe2000004186c */
[----:B------:R-:W1:Y:S03]  /*c020*/  LDSM.16.MT88.4 R124, [R203+0x1000] ;  /* 0x00100000cb7c783b */ /* 0x000e660000004200 */
[----:B------:R-:W-:Y:S02]  /*c030*/  FADD.FTZ R2, R170, R2 ;  /* 0x00000002aa027221 */ /* 0x000fe40000010000 */
[----:B------:R-:W-:Y:S02]  /*c040*/  FADD.FTZ R0, R155, R0 ;  /* 0x000000009b007221 */ /* 0x000fe40000010000 */
[C---:B------:R-:W-:Y:S01]  /*c050*/  HMMA.16816.F32.BF16 R16, R120.reuse, R148, R16 ;  /* 0x000000947810723c */ /* 0x040fe20000041810 */
[----:B----4-:R-:W-:Y:S01]  /*c060*/  LDSM.16.MT88.4 R28, [R203+0x5000] ;  /* 0x00500000cb1c783b */ /* 0x010fe20000004200 */
[----:B------:R-:W-:Y:S02]  /*c070*/  MUFU.EX2 R149, R36 ;  /* 0x0000002400957308 */ /* 0x000fe40000000800 */
[----:B------:R-:W-:Y:S02]  /*c080*/  FADD.FTZ R2, R169, R2 ;  /* 0x00000002a9027221 */ /* 0x000fe40000010000 */
[----:B------:R-:W-:Y:S02]  /*c090*/  FADD.FTZ R0, R154, R0 ;  /* 0x000000009a007221 */ /* 0x000fe40000010000 */
[----:B------:R-:W-:Y:S01]  /*c0a0*/  HMMA.16816.F32.BF16 R112, R120, R150, R112 ;  /* 0x000000967870723c */ /* 0x000fe20000041870 */
[----:B------:R-:W4:Y:S03]  /*c0b0*/  LDSM.16.MT88.4 R120, [R206+0x1000] ;  /* 0x00100000ce78783b */ /* 0x000f260000004200 */
[----:B------:R-:W5:Y:S01]  /*c0c0*/  MUFU.EX2 R151, R32 ;  /* 0x0000002000977308 */ /* 0x000f620000000800 */
[----:B------:R-:W-:Y:S03]  /*c0d0*/  FADD.FTZ R0, R153, R0 ;  /* 0x0000000099007221 */ /* 0x000fe60000010000 */
[C---:B--2---:R-:W-:Y:S05]  /*c0e0*/  HMMA.16816.F32.BF16 R4, R20.reuse, R132, R4 ;  /* 0x000000841404723c */ /* 0x044fea0000041804 */
[----:B------:R-:W-:Y:S01]  /*c0f0*/  FADD.FTZ R0, R152, R0 ;  /* 0x0000000098007221 */ /* 0x000fe20000010000 */
[----:B------:R-:W2:Y:S02]  /*c100*/  MUFU.EX2 R150, R33 ;  /* 0x0000002100967308 */ /* 0x000ea40000000800 */
[C---:B------:R-:W-:Y:S01]  /*c110*/  HMMA.16816.F32.BF16 R8, R20.reuse, R134, R8 ;  /* 0x000000861408723c */ /* 0x040fe20000041808 */
[----:B------:R-:W-:Y:S03]  /*c120*/  LDSM.16.MT88.4 R132, [R204+0x1800] ;  /* 0x00180000cc84783b */ /* 0x000fe60000004200 */
[----:B---3--:R-:W-:Y:S04]  /*c130*/  FADD.FTZ R0, R146, R0 ;  /* 0x0000000092007221 */ /* 0x008fe80000010000 */
[C---:B------:R-:W-:Y:S01]  /*c140*/  HMMA.16816.F32.BF16 R68, R20.reuse, R24, R68 ;  /* 0x000000181444723c */ /* 0x040fe20000041844 */
[----:B------:R-:W-:Y:S03]  /*c150*/  MUFU.EX2 R148, R40 ;  /* 0x0000002800947308 */ /* 0x000fe60000000800 */
[----:B-----5:R-:W-:Y:S02]  /*c160*/  FADD.FTZ R2, R151, R2 ;  /* 0x0000000297027221 */ /* 0x020fe40000010000 */
[----:B------:R-:W-:Y:S02]  /*c170*/  FADD.FTZ R0, R145, R0 ;  /* 0x0000000091007221 */ /* 0x000fe40000010000 */
[C---:B------:R-:W-:Y:S01]  /*c180*/  HMMA.16816.F32.BF16 R72, R20.reuse, R26, R72 ;  /* 0x0000001a1448723c */ /* 0x040fe20000041848 */
[----:B------:R-:W3:Y:S02]  /*c190*/  LDSM.16.MT88.4 R24, [R204+0x5000] ;  /* 0x00500000cc18783b */ /* 0x000ee40000004200 */
[----:B------:R-:W-:Y:S01]  /*c1a0*/  MUFU.EX2 R59, R59 ;  /* 0x0000003b003b7308 */ /* 0x000fe20000000800 */
[----:B------:R-:W-:Y:S02]  /*c1b0*/  FADD.FTZ R0, R144, R0 ;  /* 0x0000000090007221 */ /* 0x000fe40000010000 */
[----:B--2---:R-:W-:Y:S02]  /*c1c0*/  FADD.FTZ R2, R150, R2 ;  /* 0x0000000296027221 */ /* 0x004fe40000010000 */
[C---:B-1----:R-:W-:Y:S04]  /*c1d0*/  HMMA.16816.F32.BF16 R76, R20.reuse, R124, R76 ;  /* 0x0000007c144c723c */ /* 0x042fe8000004184c */
[----:B------:R-:W-:Y:S01]  /*c1e0*/  FADD.FTZ R2, R149, R2 ;  /* 0x0000000295027221 */ /* 0x000fe20000010000 */
[----:B------:R-:W-:Y:S03]  /*c1f0*/  MUFU.EX2 R60, R60 ;  /* 0x0000003c003c7308 */ /* 0x000fe60000000800 */
[C---:B------:R-:W-:Y:S01]  /*c200*/  HMMA.16816.F32.BF16 R80, R20.reuse, R126, R80 ;  /* 0x0000007e1450723c */ /* 0x040fe20000041850 */
[----:B------:R-:W1:Y:S06]  /*c210*/  LDSM.16.MT88.4 R124, [R206+0x5000] ;  /* 0x00500000ce7c783b */ /* 0x000e6c0000004200 */
[----:B------:R-:W-:Y:S01]  /*c220*/  MUFU.EX2 R61, R61 ;  /* 0x0000003d003d7308 */ /* 0x000fe20000000800 */
[C---:B----4-:R-:W-:Y:S08]  /*c230*/  HMMA.16816.F32.BF16 R84, R20.reuse, R120, R84 ;  /* 0x000000781454723c */ /* 0x050ff00000041854 */
[C---:B------:R-:W-:Y:S01]  /*c240*/  HMMA.16816.F32.BF16 R88, R20.reuse, R122, R88 ;  /* 0x0000007a1458723c */ /* 0x040fe20000041858 */
[----:B------:R-:W2:Y:S01]  /*c250*/  LDSM.16.MT88.4 R120, [R200+0x1800] ;  /* 0x00180000c878783b */ /* 0x000ea20000004200 */
[----:B------:R-:W-:Y:S06]  /*c260*/  MUFU.EX2 R62, R62 ;  /* 0x0000003e003e7308 */ /* 0x000fec0000000800 */
[C---:B------:R-:W-:Y:S04]  /*c270*/  HMMA.16816.F32.BF16 R92, R20.reuse, R128, R92 ;  /* 0x00000080145c723c */ /* 0x040fe8000004185c */
[----:B------:R-:W-:Y:S04]  /*c280*/  MUFU.EX2 R129, R38 ;  /* 0x0000002600817308 */ /* 0x000fe80000000800 */
[C---:B------:R-:W-:Y:S06]  /*c290*/  HMMA.16816.F32.BF16 R96, R20.reuse, R130, R96 ;  /* 0x000000821460723c */ /* 0x040fec0000041860 */
[----:B------:R4:W5:Y:S02]  /*c2a0*/  MUFU.EX2 R130, R35 ;  /* 0x0000002300827308 */ /* 0x0009640000000800 */
[C---:B---3--:R-:W-:Y:S08]  /*c2b0*/  HMMA.16816.F32.BF16 R12, R20.reuse, R24, R12 ;  /* 0x00000018140c723c */ /* 0x048ff0000004180c */
[C---:B------:R-:W-:Y:S01]  /*c2c0*/  HMMA.16816.F32.BF16 R100, R20.reuse, R26, R100 ;  /* 0x0000001a1464723c */ /* 0x040fe20000041864 */
[----:B------:R-:W-:Y:S01]  /*c2d0*/  LDSM.16.MT88.4 R24, [R206+0x1800] ;  /* 0x00180000ce18783b */ /* 0x000fe20000004200 */
[----:B------:R-:W3:Y:S06]  /*c2e0*/  MUFU.EX2 R131, R37 ;  /* 0x0000002500837308 */ /* 0x000eec0000000800 */
[C---:B------:R-:W-:Y:S04]  /*c2f0*/  HMMA.16816.F32.BF16 R104, R20.reuse, R28, R104 ;  /* 0x0000001c1468723c */ /* 0x040fe80000041868 */
[----:B------:R-:W2:Y:S01]  /*c300*/  MUFU.EX2 R128, R39 ;  /* 0x0000002700807308 */ /* 0x000ea20000000800 */
[----:B----4-:R-:W4:Y:S01]  /*c310*/  LDSM.16.MT88.4 R32, [R203+0x1800] ;  /* 0x00180000cb20783b */ /* 0x010f220000004200 */
[----:B-----5:R-:W-:Y:S02]  /*c320*/  FADD.FTZ R0, R130, R0 ;  /* 0x0000000082007221 */ /* 0x020fe40000010000 */
[C---:B------:R-:W-:Y:S04]  /*c330*/  HMMA.16816.F32.BF16 R108, R20.reuse, R30, R108 ;  /* 0x0000001e146c723c */ /* 0x040fe8000004186c */
[----:B------:R-:W-:Y:S01]  /*c340*/  FADD.FTZ R0, R129, R0 ;  /* 0x0000000081007221 */ /* 0x000fe20000010000 */
[----:B------:R-:W5:Y:S01]  /*c350*/  LDSM.16.MT88.4 R28, [R200+0x5800] ;  /* 0x00580000c81c783b */ /* 0x000f620000004200 */
[----:B------:R-:W-:Y:S02]  /*c360*/  MUFU.EX2 R63, R63 ;  /* 0x0000003f003f7308 */ /* 0x000fe40000000800 */
[C---:B-1----:R-:W-:Y:S04]  /*c370*/  HMMA.16816.F32.BF16 R16, R20.reuse, R124, R16 ;  /* 0x0000007c1410723c */ /* 0x042fe80000041810 */
[----:B---3--:R-:W-:Y:S04]  /*c380*/  FADD.FTZ R2, R131, R2 ;  /* 0x0000000283027221 */ /* 0x008fe80000010000 */
[----:B------:R-:W-:Y:S01]  /*c390*/  HMMA.16816.F32.BF16 R112, R20, R126, R112 ;  /* 0x0000007e1470723c */ /* 0x000fe20000041870 */
[----:B------:R-:W-:Y:S01]  /*c3a0*/  LDSM.16.MT88.4 R124, [R200+0x3800] ;  /* 0x00380000c87c783b */ /* 0x000fe20000004200 */
[----:B------:R-:W-:Y:S02]  /*c3b0*/  MUFU.EX2 R64, R64 ;  /* 0x0000004000407308 */ /* 0x000fe40000000800 */
[----:B------:R-:W-:Y:S02]  /*c3c0*/  FADD.FTZ R2, R148, R2 ;  /* 0x0000000294027221 */ /* 0x000fe40000010000 */
[----:B--2---:R-:W-:Y:S01]  /*c3d0*/  FADD.FTZ R0, R128, R0 ;  /* 0x0000000080007221 */ /* 0x004fe20000010000 */
[----:B------:R-:W-:Y:S01]  /*c3e0*/  F2FP.BF16.PACK_AB R20, R169, R170 ;  /* 0x000000aaa914723e */ /* 0x000fe200000010ff */
[----:B------:R-:W-:Y:S01]  /*c3f0*/  FADD.FTZ R2, R147, R2 ;  /* 0x0000000293027221 */ /* 0x000fe20000010000 */
[----:B------:R-:W-:Y:S01]  /*c400*/  F2FP.BF16.PACK_AB R21, R145, R146 ;  /* 0x000000929115723e */ /* 0x000fe200000010ff */
[----:B------:R-:W-:Y:S02]  /*c410*/  LDSM.16.MT88.4 R36, [R204+0x2000] ;  /* 0x00200000cc24783b */ /* 0x000fe40000004200 */
[----:B------:R-:W-:Y:S02]  /*c420*/  F2FP.BF16.PACK_AB R22, R150, R151 ;  /* 0x000000979616723e */ /* 0x000fe400000010ff */
[----:B------:R-:W-:Y:S07]  /*c430*/  F2FP.BF16.PACK_AB R23, R130, R144 ;  /* 0x000000908217723e */ /* 0x000fee00000010ff */
[C---:B------:R-:W-:Y:S08]  /*c440*/  HMMA.16816.F32.BF16 R4, R20.reuse, R120, R4 ;  /* 0x000000781404723c */ /* 0x040ff00000041804 */
[C---:B------:R-:W-:Y:S01]  /*c450*/  HMMA.16816.F32.BF16 R8, R20.reuse, R122, R8 ;  /* 0x0000007a1408723c */ /* 0x040fe20000041808 */
[----:B------:R-:W1:Y:S07]  /*c460*/  LDSM.16.MT88.4 R120, [R204+0x5800] ;  /* 0x00580000cc78783b */ /* 0x000e6e0000004200 */
[C---:B------:R-:W-:Y:S01]  /*c470*/  HMMA.16816.F32.BF16 R68, R20.reuse, R132, R68 ;  /* 0x000000841444723c */ /* 0x040fe20000041844 */
[----:B------:R-:W2:Y:S07]  /*c480*/  MUFU.EX2 R133, R42 ;  /* 0x0000002a00857308 */ /* 0x000eae0000000800 */
[C---:B------:R-:W-:Y:S03]  /*c490*/  HMMA.16816.F32.BF16 R72, R20.reuse, R134, R72 ;  /* 0x000000861448723c */ /* 0x040fe60000041848 */
[----:B------:R3:W1:Y:S05]  /*c4a0*/  MUFU.EX2 R132, R43 ;  /* 0x0000002b00847308 */ /* 0x00066a0000000800 */
[C---:B----4-:R-:W-:Y:S05]  /*c4b0*/  HMMA.16816.F32.BF16 R76, R20.reuse, R32, R76 ;  /* 0x00000020144c723c */ /* 0x050fea000004184c */
[----:B------:R-:W4:Y:S03]  /*c4c0*/  MUFU.EX2 R135, R44 ;  /* 0x0000002c00877308 */ /* 0x000f260000000800 */
[C---:B------:R-:W-:Y:S01]  /*c4d0*/  HMMA.16816.F32.BF16 R80, R20.reuse, R34, R80 ;  /* 0x000000221450723c */ /* 0x040fe20000041850 */
[----:B------:R-:W5:Y:S03]  /*c4e0*/  LDSM.16.MT88.4 R32, [R203+0x5800] ;  /* 0x00580000cb20783b */ /* 0x000f660000004200 */
[----:B--2---:R-:W-:Y:S03]  /*c4f0*/  FADD.FTZ R0, R133, R0 ;  /* 0x0000000085007221 */ /* 0x004fe60000010000 */
[----:B------:R2:W2:Y:S01]  /*c500*/  MUFU.EX2 R134, R45 ;  /* 0x0000002d00867308 */ /* 0x0004a20000000800 */
[C---:B------:R-:W-:Y:S01]  /*c510*/  HMMA.16816.F32.BF16 R84, R20.reuse, R24, R84 ;  /* 0x000000181454723c */ /* 0x040fe20000041854 */
[----:B---3--:R-:W-:Y:S03]  /*c520*/  LDSM.16.MT88.4 R40, [R203+0x2000] ;  /* 0x00200000cb28783b */ /* 0x008fe60000004200 */
[----:B-1----:R-:W-:Y:S04]  /*c530*/  FADD.FTZ R0, R132, R0 ;  /* 0x0000000084007221 */ /* 0x002fe80000010000 */
[C---:B------:R-:W-:Y:S01]  /*c540*/  HMMA.16816.F32.BF16 R88, R20.reuse, R26, R88 ;  /* 0x0000001a1458723c */ /* 0x040fe20000041858 */
[----:B------:R-:W1:Y:S03]  /*c550*/  LDSM.16.MT88.4 R24, [R206+0x5800] ;  /* 0x00580000ce18783b */ /* 0x000e660000004200 */
[----:B------:R-:W-:Y:S02]  /*c560*/  FADD.FTZ R0, R119, R0 ;  /* 0x0000000077007221 */ /* 0x000fe40000010000 */
[----:B----4-:R-:W-:Y:S02]  /*c570*/  FADD.FTZ R2, R135, R2 ;  /* 0x0000000287027221 */ /* 0x010fe40000010000 */
[C---:B-----5:R-:W-:Y:S04]  /*c580*/  HMMA.16816.F32.BF16 R92, R20.reuse, R28, R92 ;  /* 0x0000001c145c723c */ /* 0x060fe8000004185c */
[----:B------:R-:W-:Y:S01]  /*c590*/  FADD.FTZ R0, R118, R0 ;  /* 0x0000000076007221 */ /* 0x000fe20000010000 */
[----:B--2---:R-:W-:Y:S03]  /*c5a0*/  LDSM.16.MT88.4 R44, [R203+0x2800] ;  /* 0x00280000cb2c783b */ /* 0x004fe60000004200 */
[C---:B------:R-:W-:Y:S04]  /*c5b0*/  HMMA.16816.F32.BF16 R96, R20.reuse, R30, R96 ;  /* 0x0000001e1460723c */ /* 0x040fe80000041860 */
[----:B------:R-:W-:Y:S02]  /*c5c0*/  FADD.FTZ R0, R50, R0 ;  /* 0x0000000032007221 */ /* 0x000fe40000010000 */
[----:B------:R-:W-:Y:S01]  /*c5d0*/  FADD.FTZ R2, R134, R2 ;  /* 0x0000000286027221 */ /* 0x000fe20000010000 */
[----:B------:R-:W2:Y:S01]  /*c5e0*/  LDSM.16.MT88.4 R28, [R200+0x2000] ;  /* 0x00200000c81c783b */ /* 0x000ea20000004200 */
        /* <DEDUP_REMOVED lines=10> */
[----:B------:R-:W-:Y:S03]  /*c690*/  LDSM.16.MT88.4 R32, [R204+0x6000] ;  /* 0x00600000cc20783b */ /* 0x000fe60000004200 */
[----:B------:R-:W-:Y:S02]  /*c6a0*/  FADD.FTZ R0, R58, R0 ;  /* 0x000000003a007221 */ /* 0x000fe40000010000 */
[----:B------:R-:W-:Y:S02]  /*c6b0*/  FADD.FTZ R2, R53, R2 ;  /* 0x0000000235027221 */ /* 0x000fe40000010000 */
[C---:B-1----:R-:W-:Y:S04]  /*c6c0*/  HMMA.16816.F32.BF16 R16, R20.reuse, R24, R16 ;  /* 0x000000181410723c */ /* 0x042fe80000041810 */
[----:B------:R-:W-:Y:S04]  /*c6d0*/  FADD.FTZ R2, R56, R2 ;  /* 0x0000000238027221 */ /* 0x000fe80000010000 */
[----:B------:R-:W-:Y:S01]  /*c6e0*/  HMMA.16816.F32.BF16 R112, R20, R26, R112 ;  /* 0x0000001a1470723c */ /* 0x000fe20000041870 */
[----:B------:R-:W1:Y:S03]  /*c6f0*/  LDSM.16.MT88.4 R24, [R206+0x2000] ;  /* 0x00200000ce18783b */ /* 0x000e660000004200 */
[----:B------:R-:W-:Y:S03]  /*c700*/  FADD.FTZ R2, R57, R2 ;  /* 0x0000000239027221 */ /* 0x000fe60000010000 */
[----:B------:R-:W-:Y:S02]  /*c710*/  F2FP.BF16.PACK_AB R20, R131, R149 ;  /* 0x000000958314723e */ /* 0x000fe400000010ff */
[----:B------:R-:W-:Y:S03]  /*c720*/  F2FP.BF16.PACK_AB R21, R128, R129 ;  /* 0x000000818015723e */ /* 0x000fe600000010ff */
[----:B------:R-:W-:Y:S02]  /*c730*/  F2FP.BF16.PACK_AB R22, R147, R148 ;  /* 0x000000949316723e */ /* 0x000fe400000010ff */
[----:B------:R-:W-:Y:S07]  /*c740*/  F2FP.BF16.PACK_AB R23, R132, R133 ;  /* 0x000000858417723e */ /* 0x000fee00000010ff */
[C---:B--2---:R-:W-:Y:S08]  /*c750*/  HMMA.16816.F32.BF16 R4, R20.reuse, R28, R4 ;  /* 0x0000001c1404723c */ /* 0x044ff00000041804 */
[C---:B------:R-:W-:Y:S01]  /*c760*/  HMMA.16816.F32.BF16 R8, R20.reuse, R30, R8 ;  /* 0x0000001e1408723c */ /* 0x040fe20000041808 */
[----:B------:R-:W2:Y:S07]  /*c770*/  LDSM.16.MT88.4 R28, [R200+0x6000] ;  /* 0x00600000c81c783b */ /* 0x000eae0000004200 */
[C---:B------:R-:W-:Y:S08]  /*c780*/  HMMA.16816.F32.BF16 R68, R20.reuse, R36, R68 ;  /* 0x000000241444723c */ /* 0x040ff00000041844 */
[C---:B------:R-:W-:Y:S01]  /*c790*/  HMMA.16816.F32.BF16 R72, R20.reuse, R38, R72 ;  /* 0x000000261448723c */ /* 0x040fe20000041848 */
[----:B------:R-:W3:Y:S07]  /*c7a0*/  LDSM.16.MT88.4 R36, [R203+0x6000] ;  /* 0x00600000cb24783b */ /* 0x000eee0000004200 */
[C---:B------:R-:W-:Y:S08]  /*c7b0*/  HMMA.16816.F32.BF16 R76, R20.reuse, R40, R76 ;  /* 0x00000028144c723c */ /* 0x040ff0000004184c */
        /* <DEDUP_REMOVED lines=10> */
[----:B------:R-:W5:Y:S07]  /*c860*/  LDSM.16.MT88.4 R32, [R206+0x2800] ;  /* 0x00280000ce20783b */ /* 0x000f6e0000004200 */
[C---:B---3--:R-:W-:Y:S08]  /*c870*/  HMMA.16816.F32.BF16 R104, R20.reuse, R36, R104 ;  /* 0x000000241468723c */ /* 0x048ff00000041868 */
[C---:B------:R-:W-:Y:S01]  /*c880*/  HMMA.16816.F32.BF16 R108, R20.reuse, R38, R108 ;  /* 0x00000026146c723c */ /* 0x040fe2000004186c */
[----:B------:R-:W3:Y:S07]  /*c890*/  LDSM.16.MT88.4 R36, [R200+0x6800] ;  /* 0x00680000c824783b */ /* 0x000eee0000004200 */
[C---:B----4-:R-:W-:Y:S08]  /*c8a0*/  HMMA.16816.F32.BF16 R16, R20.reuse, R40, R16 ;  /* 0x000000281410723c */ /* 0x050ff00000041810 */
[----:B------:R-:W-:Y:S01]  /*c8b0*/  HMMA.16816.F32.BF16 R112, R20, R42, R112 ;  /* 0x0000002a1470723c */ /* 0x000fe20000041870 */
[----:B------:R-:W-:Y:S06]  /*c8c0*/  LDSM.16.MT88.4 R40, [R206+0x3000] ;  /* 0x00300000ce28783b */ /* 0x000fec0000004200 */
[----:B------:R-:W-:Y:S02]  /*c8d0*/  F2FP.BF16.PACK_AB R20, R134, R135 ;  /* 0x000000878614723e */ /* 0x000fe400000010ff */
[----:B------:R-:W-:Y:S03]  /*c8e0*/  F2FP.BF16.PACK_AB R21, R118, R119 ;  /* 0x000000777615723e */ /* 0x000fe600000010ff */
[----:B------:R-:W-:Y:S02]  /*c8f0*/  F2FP.BF16.PACK_AB R22, R49, R48 ;  /* 0x000000303116723e */ /* 0x000fe400000010ff */
[----:B------:R-:W-:Y:S02]  /*c900*/  F2FP.BF16.PACK_AB R23, R51, R50 ;  /* 0x000000323317723e */ /* 0x000fe400000010ff */
[----:B------:R-:W-:Y:S02]  /*c910*/  MOV R119, R116 ;  /* 0x0000007400777202 */ /* 0x000fe40000000f00 */
[----:B------:R-:W-:Y:S03]  /*c920*/  MOV R118, R117 ;  /* 0x0000007500767202 */ /* 0x000fe60000000f00 */
        /* <DEDUP_REMOVED lines=9> */
[C---:B-----5:R-:W-:Y:S08]  /*c9c0*/  HMMA.16816.F32.BF16 R84, R20.reuse, R32, R84 ;  /* 0x000000201454723c */ /* 0x060ff00000041854 */
[C---:B------:R-:W-:Y:S01]  /*c9d0*/  HMMA.16816.F32.BF16 R88, R20.reuse, R34, R88 ;  /* 0x000000221458723c */ /* 0x040fe20000041858 */
[----:B------:R-:W4:Y:S07]  /*c9e0*/  LDSM.16.MT88.4 R32, [R206+0x6800] ;  /* 0x00680000ce20783b */ /* 0x000f2e0000004200 */
[C---:B---3--:R-:W-:Y:S08]  /*c9f0*/  HMMA.16816.F32.BF16 R92, R20.reuse, R36, R92 ;  /* 0x00000024145c723c */ /* 0x048ff0000004185c */
[C---:B------:R-:W-:Y:S01]  /*ca00*/  HMMA.16816.F32.BF16 R96, R20.reuse, R38, R96 ;  /* 0x000000261460723c */ /* 0x040fe20000041860 */
[----:B------:R-:W-:Y:S07]  /*ca10*/  LDSM.16.MT88.4 R36, [R203+0x3000] ;  /* 0x00300000cb24783b */ /* 0x000fee0000004200 */
[C---:B-1----:R-:W-:Y:S08]  /*ca20*/  HMMA.16816.F32.BF16 R12, R20.reuse, R24, R12 ;  /* 0x00000018140c723c */ /* 0x042ff0000004180c */
[C---:B------:R-:W-:Y:S01]  /*ca30*/  HMMA.16816.F32.BF16 R100, R20.reuse, R26, R100 ;  /* 0x0000001a1464723c */ /* 0x040fe20000041864 */
[----:B------:R-:W1:Y:S07]  /*ca40*/  LDSM.16.MT88.4 R24, [R200+0x3000] ;  /* 0x00300000c818783b */ /* 0x000e6e0000004200 */
[C---:B--2---:R-:W-:Y:S08]  /*ca50*/  HMMA.16816.F32.BF16 R104, R20.reuse, R28, R104 ;  /* 0x0000001c1468723c */ /* 0x044ff00000041868 */
[C---:B------:R-:W-:Y:S01]  /*ca60*/  HMMA.16816.F32.BF16 R108, R20.reuse, R30, R108 ;  /* 0x0000001e146c723c */ /* 0x040fe2000004186c */
[----:B------:R-:W2:Y:S07]  /*ca70*/  LDSM.16.MT88.4 R28, [R204+0x3000] ;  /* 0x00300000cc1c783b */ /* 0x000eae0000004200 */
[C---:B----4-:R-:W-:Y:S08]  /*ca80*/  HMMA.16816.F32.BF16 R16, R20.reuse, R32, R16 ;  /* 0x000000201410723c */ /* 0x050ff00000041810 */
[----:B------:R-:W-:Y:S01]  /*ca90*/  HMMA.16816.F32.BF16 R112, R20, R34, R112 ;  /* 0x000000221470723c */ /* 0x000fe20000041870 */
[----:B------:R-:W3:Y:S06]  /*caa0*/  LDSM.16.MT88.4 R32, [R200+0x7000] ;  /* 0x00700000c820783b */ /* 0x000eec0000004200 */
[----:B------:R-:W-:Y:S02]  /*cab0*/  F2FP.BF16.PACK_AB R20, R53, R52 ;  /* 0x000000343514723e */ /* 0x000fe400000010ff */
[----:B------:R-:W-:Y:S03]  /*cac0*/  F2FP.BF16.PACK_AB R21, R55, R54 ;  /* 0x000000363715723e */ /* 0x000fe600000010ff */
[----:B------:R-:W-:Y:S02]  /*cad0*/  F2FP.BF16.PACK_AB R22, R57, R56 ;  /* 0x000000383916723e */ /* 0x000fe400000010ff */
[C---:B------:R-:W-:Y:S07]  /*cae0*/  F2FP.BF16.PACK_AB R23, R59.reuse, R58 ;  /* 0x0000003a3b17723e */ /* 0x040fee00000010ff */
[C---:B-1----:R-:W-:Y:S08]  /*caf0*/  HMMA.16816.F32.BF16 R4, R20.reuse, R24, R4 ;  /* 0x000000181404723c */ /* 0x042ff00000041804 */
[C---:B------:R-:W-:Y:S01]  /*cb00*/  HMMA.16816.F32.BF16 R8, R20.reuse, R26, R8 ;  /* 0x0000001a1408723c */ /* 0x040fe20000041808 */
[----:B------:R-:W1:Y:S07]  /*cb10*/  LDSM.16.MT88.4 R24, [R203+0x7000] ;  /* 0x00700000cb18783b */ /* 0x000e6e0000004200 */
[C---:B--2---:R-:W-:Y:S08]  /*cb20*/  HMMA.16816.F32.BF16 R68, R20.reuse, R28, R68 ;  /* 0x0000001c1444723c */ /* 0x044ff00000041844 */
[C---:B------:R-:W-:Y:S01]  /*cb30*/  HMMA.16816.F32.BF16 R72, R20.reuse, R30, R72 ;  /* 0x0000001e1448723c */ /* 0x040fe20000041848 */
[----:B------:R-:W2:Y:S07]  /*cb40*/  LDSM.16.MT88.4 R28, [R206+0x7000] ;  /* 0x00700000ce1c783b */ /* 0x000eae0000004200 */
[C---:B------:R-:W-:Y:S01]  /*cb50*/  HMMA.16816.F32.BF16 R76, R20.reuse, R36, R76 ;  /* 0x00000024144c723c */ /* 0x040fe2000004184c */
[----:B------:R4:W-:Y:S07]  /*cb60*/  MUFU.EX2 R36, R3 ;  /* 0x0000000300247308 */ /* 0x0009ee0000000800 */
[C---:B------:R-:W-:Y:S03]  /*cb70*/  HMMA.16816.F32.BF16 R80, R20.reuse, R38, R80 ;  /* 0x000000261450723c */ /* 0x040fe60000041850 */
[----:B------:R-:W5:Y:S05]  /*cb80*/  MUFU.EX2 R37, R66 ;  /* 0x0000004200257308 */ /* 0x000f6a0000000800 */
[C---:B------:R-:W-:Y:S08]  /*cb90*/  HMMA.16816.F32.BF16 R84, R20.reuse, R40, R84 ;  /* 0x000000281454723c */ /* 0x040ff00000041854 */
[C---:B------:R-:W-:Y:S04]  /*cba0*/  HMMA.16816.F32.BF16 R88, R20.reuse, R42, R88 ;  /* 0x0000002a1458723c */ /* 0x040fe80000041858 */
[----:B----4-:R-:W-:Y:S02]  /*cbb0*/  FADD.FTZ R3, R59, R0 ;  /* 0x000000003b037221 */ /* 0x010fe40000010000 */
[----:B------:R-:W-:Y:S02]  /*cbc0*/  FADD.FTZ R0, R60, R2 ;  /* 0x000000023c007221 */ /* 0x000fe40000010000 */
[C---:B---3--:R-:W-:Y:S04]  /*cbd0*/  HMMA.16816.F32.BF16 R92, R20.reuse, R32, R92 ;  /* 0x00000020145c723c */ /* 0x048fe8000004185c */
        /* <DEDUP_REMOVED lines=8> */
[----:B-----5:R-:W-:Y:S02]  /*cc60*/  FADD.FTZ R0, R37, R3 ;  /* 0x0000000325007221 */ /* 0x020fe40000010000 */
[C---:B------:R-:W-:Y:S01]  /*cc70*/  HMMA.16816.F32.BF16 R100, R20.reuse, R46, R100 ;  /* 0x0000002e1464723c */ /* 0x040fe20000041864 */
[----:B------:R-:W-:Y:S03]  /*cc80*/  STL [R1], R2 ;  /* 0x0000000201007387 */ /* 0x000fe60000100800 */
[----:B------:R-:W-:Y:S04]  /*cc90*/  FADD.FTZ R0, R36, R0 ;  /* 0x0000000024007221 */ /* 0x000fe80000010000 */
[C---:B-1----:R-:W-:Y:S01]  /*cca0*/  HMMA.16816.F32.BF16 R104, R20.reuse, R24, R104 ;  /* 0x000000181468723c */ /* 0x042fe20000041868 */
[----:B------:R-:W-:Y:S07]  /*ccb0*/  STL [R1+0x10], R0 ;  /* 0x0000100001007387 */ /* 0x000fee0000100800 */
[C---:B------:R-:W-:Y:S01]  /*ccc0*/  HMMA.16816.F32.BF16 R108, R20.reuse, R26, R108 ;  /* 0x0000001a146c723c */ /* 0x040fe2000004186c */
[----:B------:R-:W1:Y:S07]  /*ccd0*/  LDSM.16.MT88.4 R24, [R203+0x3800] ;  /* 0x00380000cb18783b */ /* 0x000e6e0000004200 */
[C---:B--2---:R-:W-:Y:S08]  /*cce0*/  HMMA.16816.F32.BF16 R16, R20.reuse, R28, R16 ;  /* 0x0000001c1410723c */ /* 0x044ff00000041810 */
[----:B------:R-:W-:Y:S01]  /*ccf0*/  HMMA.16816.F32.BF16 R112, R20, R30, R112 ;  /* 0x0000001e1470723c */ /* 0x000fe20000041870 */
[----:B------:R-:W2:Y:S06]  /*cd00*/  LDSM.16.MT88.4 R28, [R206+0x3800] ;  /* 0x00380000ce1c783b */ /* 0x000eac0000004200 */
[----:B------:R-:W-:Y:S02]  /*cd10*/  F2FP.BF16.PACK_AB R20, R61, R60 ;  /* 0x0000003c3d14723e */ /* 0x000fe400000010ff */
[----:B------:R-:W-:Y:S03]  /*cd20*/  F2FP.BF16.PACK_AB R21, R63, R62 ;  /* 0x0000003e3f15723e */ /* 0x000fe600000010ff */
[----:B------:R-:W-:Y:S02]  /*cd30*/  F2FP.BF16.PACK_AB R22, R156, R64 ;  /* 0x000000409c16723e */ /* 0x000fe400000010ff */
[----:B------:R-:W-:Y:S07]  /*cd40*/  F2FP.BF16.PACK_AB R23, R36, R37 ;  /* 0x000000252417723e */ /* 0x000fee00000010ff */
[C---:B------:R-:W-:Y:S01]  /*cd50*/  HMMA.16816.F32.BF16 R120, R20.reuse, R124, R4 ;  /* 0x0000007c1478723c */ /* 0x040fe20000041804 */
[----:B------:R-:W4:Y:S07]  /*cd60*/  LDSM.16.MT88.4 R4, [R200+0x7800] ;  /* 0x00780000c804783b */ /* 0x000f2e0000004200 */
[C---:B------:R-:W-:Y:S01]  /*cd70*/  HMMA.16816.F32.BF16 R124, R20.reuse, R126, R8 ;  /* 0x0000007e147c723c */ /* 0x040fe20000041808 */
[----:B------:R-:W5:Y:S07]  /*cd80*/  LDSM.16.MT88.4 R8, [R204+0x7800] ;  /* 0x00780000cc08783b */ /* 0x000f6e0000004200 */
        /* <DEDUP_REMOVED lines=8> */
[C---:B------:R-:W-:Y:S01]  /*ce10*/  HMMA.16816.F32.BF16 R96, R20.reuse, R6, R96 ;  /* 0x000000061460723c */ /* 0x040fe20000041860 */
[----:B------:R-:W2:Y:S07]  /*ce20*/  LDSM.16.MT88.4 R4, [R206+0x7800] ;  /* 0x00780000ce04783b */ /* 0x000eae0000004200 */
[C---:B-----5:R-:W-:Y:S08]  /*ce30*/  HMMA.16816.F32.BF16 R128, R20.reuse, R8, R12 ;  /* 0x000000081480723c */ /* 0x060ff0000004180c */
[C---:B------:R-:W-:Y:S08]  /*ce40*/  HMMA.16816.F32.BF16 R100, R20.reuse, R10, R100 ;  /* 0x0000000a1464723c */ /* 0x040ff00000041864 */
[C---:B-1----:R-:W-:Y:S08]  /*ce50*/  HMMA.16816.F32.BF16 R104, R20.reuse, R24, R104 ;  /* 0x000000181468723c */ /* 0x042ff00000041868 */
[C---:B------:R-:W-:Y:S08]  /*ce60*/  HMMA.16816.F32.BF16 R108, R20.reuse, R26, R108 ;  /* 0x0000001a146c723c */ /* 0x040ff0000004186c */
[C---:B--2---:R-:W-:Y:S08]  /*ce70*/  HMMA.16816.F32.BF16 R132, R20.reuse, R4, R16 ;  /* 0x000000041484723c */ /* 0x044ff00000041810 */
[----:B------:R-:W-:Y:S01]  /*ce80*/  HMMA.16816.F32.BF16 R112, R20, R6, R112 ;  /* 0x000000061470723c */ /* 0x000fe20000041870 */
[----:B------:R-:W-:-:S07]  /*ce90*/  @P1 BRA `(.L_x_446) ;  /* 0xffffcb6000001947 */ /* 0x000fce000383ffff */
.L_x_445:
[----:B------:R-:W-:Y:S07]  /*cea0*/  @!UPT UIADD3 URZ, URZ, URZ, URZ ;  /* 0x0000003f3f3ff290 */ /* 0x000fee000fffe03f */
[----:B------:R-:W-:Y:S02]  /*ceb0*/  MOV R7, 0x1f ;  /* 0x0000001f00077802 */ /* 0x000fe40000000f00 */
[----:B------:R-:W-:Y:S01]  /*cec0*/  MOV R6, 0xffffffff ;  /* 0xffffffff00067802 */ /* 0x000fe20000000f00 */
[----:B------:R-:W-:Y:S06]  /*ced0*/  BRA.DIV ~URZ, `(.L_x_447) ;  /* 0x000021327f007947 */ /* 0x000fec000b800000 */
[----:B------:R-:W2:Y:S04]  /*cee0*/  LDL R0, [R1] ;  /* 0x0000000001007983 */ /* 0x000ea80000100800 */
[----:B--2---:R1:W2:Y:S02]  /*cef0*/  SHFL.BFLY PT, R4, R0, 0x2, 0x1f ;  /* 0x0c401f0000047f89 */ /* 0x0042a400000e0000 */
.L_x_479:
[----:B-1----:R-:W3:Y:S02]  /*cf00*/  LDL.LU R0, [R1] ;  /* 0x0000000001007983 */ /* 0x002ee40000300800 */
[----:B--23--:R-:W-:Y:S01]  /*cf10*/  FADD.FTZ R4, R4, R0 ;  /* 0x0000000004047221 */ /* 0x00cfe20000010000 */
[----:B------:R-:W-:Y:S05]  /*cf20*/  BRA.DIV ~URZ, `(.L_x_448) ;  /* 0x000021427f007947 */ /* 0x000fea000b800000 */
[----:B------:R-:W2:Y:S04]  /*cf30*/  LDL.LU R5, [R1+0x10] ;  /* 0x0000100001057983 */ /* 0x000ea80000300800 */
[----:B------:R-:W1:Y:S02]  /*cf40*/  SHFL.BFLY PT, R2, R4, 0x1, 0x1f ;  /* 0x0c201f0004027f89 */ /* 0x000e6400000e0000 */
[----:B-1----:R-:W-:-:S02]  /*cf50*/  FADD.FTZ R4, R4, R2 ;  /* 0x0000000204047221 */ /* 0x002fc40000010000 */
[----:B--2---:R-:W1:Y:S02]  /*cf60*/  SHFL.BFLY PT, R0, R5, 0x2, 0x1f ;  /* 0x0c401f0005007f89 */ /* 0x004e6400000e0000 */
[----:B-1----:R-:W-:-:S05]  /*cf70*/  FADD.FTZ R0, R0, R5 ;  /* 0x0000000500007221 */ /* 0x002fca0000010000 */
[----:B------:R1:W2:Y:S02]  /*cf80*/  SHFL.BFLY PT, R3, R0, 0x1, 0x1f ;  /* 0x0c201f0000037f89 */ /* 0x0002a400000e0000 */
.L_x_480:
[----:B------:R-:W-:Y:S01]  /*cf90*/  FSETP.NE.FTZ.AND P1, PT, R4, RZ, PT ;  /* 0x000000ff0400720b */ /* 0x000fe20003f35000 */
[----:B--2---:R-:W-:Y:S01]  /*cfa0*/  FADD.FTZ R3, R3, R0 ;  /* 0x0000000003037221 */ /* 0x004fe20000010000 */
[----:B------:R-:W-:Y:S02]  /*cfb0*/  MOV R2, RZ ;  /* 0x000000ff00027202 */ /* 0x000fe40000000f00 */
[----:B-1----:R-:W-:Y:S02]  /*cfc0*/  MOV R0, RZ ;  /* 0x000000ff00007202 */ /* 0x002fe40000000f00 */
[----:B------:R-:W-:Y:S02]  /*cfd0*/  FSETP.NE.FTZ.AND P0, PT, R3, RZ, PT ;  /* 0x000000ff0300720b */ /* 0x000fe40003f15000 */
[----:B------:R-:W-:Y:S02]  /*cfe0*/  MOV R35, 0x1 ;  /* 0x0000000100237802 */ /* 0x000fe40000000f00 */
[----:B------:R-:W-:-:S02]  /*cff0*/  MOV R34, 0xff800000 ;  /* 0xff80000000227802 */ /* 0x000fc40000000f00 */
[----:B------:R-:W-:Y:S01]  /*d000*/  MOV R33, 0xff800000 ;  /* 0xff80000000217802 */ /* 0x000fe20000000f00 */
[----:B------:R-:W1:Y:S01]  /*d010*/  @P1 MUFU.RCP R2, R4 ;  /* 0x0000000400021308 */ /* 0x000e620000001000 */
[----:B------:R-:W-:-:S05]  /*d020*/  @P1 MOV R5, 0x3f317218 ;  /* 0x3f31721800051802 */ /* 0x000fca0000000f00 */
[----:B------:R-:W-:Y:S02]  /*d030*/  @P1 FMUL.FTZ R5, R5, c[0x0][0x2d0] ;  /* 0x0000b40005051a20 */ /* 0x000fe40000410000 */
[----:B------:R-:W2:Y:S01]  /*d040*/  @P1 MUFU.LG2 R4, R4 ;  /* 0x0000000400041308 */ /* 0x000ea20000000c00 */
[----:B-1----:R-:W-:-:S07]  /*d050*/  FMUL.FTZ R120, R2, R120 ;  /* 0x0000007802787220 */ /* 0x002fce0000410000 */
[----:B------:R-:W1:Y:S01]  /*d060*/  @P0 MUFU.RCP R0, R3 ;  /* 0x0000000300000308 */ /* 0x000e620000001000 */
[C---:B------:R-:W-:Y:S02]  /*d070*/  FMUL.FTZ R32, R2.reuse, R121 ;  /* 0x0000007902207220 */ /* 0x040fe40000410000 */
[C---:B------:R-:W-:Y:S02]  /*d080*/  FMUL.FTZ R124, R2.reuse, R124 ;  /* 0x0000007c027c7220 */ /* 0x040fe40000410000 */
[----:B------:R-:W-:Y:S02]  /*d090*/  FMUL.FTZ R30, R2, R125 ;  /* 0x0000007d021e7220 */ /* 0x000fe40000410000 */
[----:B--2---:R-:W-:Y:S02]  /*d0a0*/  @P1 FMUL.FTZ R7, R4, 0.69314718246459960938 ;  /* 0x3f31721804071820 */ /* 0x004fe40000410000 */
        /* <DEDUP_REMOVED lines=27> */
[----:B------:R-:W-:Y:S02]  /*d260*/  FMUL.FTZ R113, R2, R113 ;  /* 0x0000007102717220 */ /* 0x000fe40000410000 */
[----:B------:R2:W3:Y:S01]  /*d270*/  @P0 MUFU.LG2 R2, R3 ;  /* 0x0000000300020308 */ /* 0x0004e20000000c00 */
[----:B------:R-:W-:Y:S02]  /*d280*/  @P1 FFMA.FTZ R34, R5, R117, R7 ;  /* 0x0000007505221223 */ /* 0x000fe40000010007 */
[C---:B-1----:R-:W-:Y:S02]  /*d290*/  FMUL.FTZ R122, R0.reuse, R122 ;  /* 0x0000007a007a7220 */ /* 0x042fe40000410000 */
[C---:B------:R-:W-:Y:S02]  /*d2a0*/  FMUL.FTZ R31, R0.reuse, R123 ;  /* 0x0000007b001f7220 */ /* 0x040fe40000410000 */
[----:B------:R-:W-:-:S02]  /*d2b0*/  FMUL.FTZ R126, R0, R126 ;  /* 0x0000007e007e7220 */ /* 0x000fc40000410000 */
[C---:B------:R-:W-:Y:S02]  /*d2c0*/  FMUL.FTZ R29, R0.reuse, R127 ;  /* 0x0000007f001d7220 */ /* 0x040fe40000410000 */
[C---:B------:R-:W-:Y:S02]  /*d2d0*/  FMUL.FTZ R70, R0.reuse, R70 ;  /* 0x0000004600467220 */ /* 0x040fe40000410000 */
[C---:B------:R-:W-:Y:S02]  /*d2e0*/  FMUL.FTZ R27, R0.reuse, R71 ;  /* 0x00000047001b7220 */ /* 0x040fe40000410000 */
[----:B------:R-:W-:Y:S01]  /*d2f0*/  FMUL.FTZ R74, R0, R74 ;  /* 0x0000004a004a7220 */ /* 0x000fe20000410000 */
[----:B--2---:R-:W-:Y:S01]  /*d300*/  @P0 MOV R3, 0x3f317218 ;  /* 0x3f31721800030802 */ /* 0x004fe20000000f00 */
[----:B---3--:R-:W-:Y:S02]  /*d310*/  @P0 FMUL.FTZ R2, R2, 0.69314718246459960938 ;  /* 0x3f31721802020820 */ /* 0x008fe40000410000 */
[----:B------:R-:W-:-:S02]  /*d320*/  FMUL.FTZ R25, R0, R75 ;  /* 0x0000004b00197220 */ /* 0x000fc40000410000 */
[----:B------:R-:W-:Y:S02]  /*d330*/  @P0 FMUL.FTZ R3, R3, c[0x0][0x2d0] ;  /* 0x0000b40003030a20 */ /* 0x000fe40000410000 */
        /* <DEDUP_REMOVED lines=24> */
[----:B------:R-:W-:Y:S01]  /*d4c0*/  PRMT R0, R35, 0x7610, R0 ;  /* 0x0000761023007816 */ /* 0x000fe20000000000 */
[----:B------:R-:W-:Y:S02]  /*d4d0*/  @P0 FFMA.FTZ R33, R3, R116, R2 ;  /* 0x0000007403210223 */ /* 0x000fe40000010002 */
.L_x_440:
[----:B-1----:R1:W5:Y:S01]  /*d4e0*/  LDL R39, [R1+0x4c] ;  /* 0x00004c0001277983 */ /* 0x0023620000100800 */
[----:B------:R-:W-:Y:S03]  /*d4f0*/  BSSY B0, `(.L_x_449) ;  /* 0x0000012000007945 */ /* 0x000fe60003800000 */
[----:B------:R-:W2:Y:S02]  /*d500*/  S2R R38, SR_TID.X ;  /* 0x0000000000267919 */ /* 0x000ea40000002100 */
[----:B--2---:R-:W-:-:S13]  /*d510*/  LOP3.LUT P4, RZ, R38, 0xff, RZ, 0xc0, !PT ;  /* 0x000000ff26ff7812 */ /* 0x004fda000788c0ff */
[----:B------:R-:W-:Y:S05]  /*d520*/  @P4 BRA `(.L_x_450) ;  /* 0x000000e000004947 */ /* 0x000fea0003800000 */
[----:B-1----:R-:W1:Y:S01]  /*d530*/  S2R R35, SR_LANEID ;  /* 0x0000000000237919 */ /* 0x002e620000000000 */
[----:B------:R-:W-:Y:S01]  /*d540*/  VOTEU.ANY UR4, UPT, PT ;  /* 0x0000000000047886 */ /* 0x000fe200038e0100 */
[----:B------:R-:W-:Y:S01]  /*d550*/  IMAD.MOV.U32 R36, RZ, RZ, c[0x0][0x580] ;  /* 0x00016000ff247624 */ /* 0x000fe200078e00ff */
[----:B------:R-:W1:Y:S01]  /*d560*/  FLO.U32 R3, UR4 ;  /* 0x0000000400037d00 */ /* 0x000e6200080e0000 */
[----:B------:R-:W-:-:S07]  /*d570*/  IMAD.MOV.U32 R37, RZ, RZ, c[0x0][0x584] ;  /* 0x00016100ff257624 */ /* 0x000fce00078e00ff */
[----:B------:R-:W2:Y:S01]  /*d580*/  POPC R2, UR4 ;  /* 0x0000000400027d09 */ /* 0x000ea20008000000 */
[----:B-1----:R-:W-:-:S13]  /*d590*/  ISETP.EQ.U32.AND P0, PT, R3, R35, PT ;  /* 0x000000230300720c */ /* 0x002fda0003f02070 */
[----:B--2---:R-:W2:Y:S04]  /*d5a0*/  @P0 ATOMG.E.ADD.STRONG.GPU PT, R2, [R36.64], R2 ;  /* 0x00000002240209a8 */ /* 0x004ea800081ee1c6 */
[----:B------:R-:W1:Y:S04]  /*d5b0*/  S2R R35, SR_LTMASK ;  /* 0x0000000000237919 */ /* 0x000e680000003900 */
[----:B--2---:R1:W2:Y:S02]  /*d5c0*/  SHFL.IDX PT, R3, R2, R3, 0x1f ;  /* 0x00001f0302037589 */ /* 0x0042a400000e0000 */
[----:B-1----:R-:W-:-:S06]  /*d5d0*/  LOP3.LUT R2, R35, UR4, RZ, 0xc0, !PT ;  /* 0x0000000423027c12 */ /* 0x002fcc000f8ec0ff */
[----:B------:R-:W2:Y:S02]  /*d5e0*/  POPC R2, R2 ;  /* 0x0000000200027309 */ /* 0x000ea40000000000 */
[----:B--2--5:R-:W-:-:S05]  /*d5f0*/  IADD3 R39, R3, c[0x0][0xc], R2 ;  /* 0x0000030003277a10 */ /* 0x024fca0007ffe002 */
[----:B------:R1:W-:Y:S02]  /*d600*/  STL [R1+0x4c], R39 ;  /* 0x00004c2701007387 */ /* 0x0003e40000100800 */
.L_x_450:
[----:B-1----:R-:W-:Y:S05]  /*d610*/  BSYNC B0 ;  /* 0x0000000000007941 */ /* 0x002fea0003800000 */
.L_x_449:
[----:B------:R-:W-:Y:S01]  /*d620*/  PRMT R0, R0, 0x9910, RZ ;  /* 0x0000991000007816 */ /* 0x000fe200000000ff */
[----:B------:R-:W-:Y:S01]  /*d630*/  BSSY B1, `(.L_x_451) ;  /* 0x0000189000017945 */ /* 0x000fe20003800000 */
[----:B-----5:R-:W-:Y:S02]  /*d640*/  IMAD.MOV.U32 R40, RZ, RZ, R39 ;  /* 0x000000ffff287224 */ /* 0x020fe400078e0027 */
[----:B------:R-:W-:Y:S01]  /*d650*/  ISETP.NE.AND P0, PT, R0, RZ, PT ;  /* 0x000000ff0000720c */ /* 0x000fe20003f05270 */
[----:B------:R-:W-:-:S12]  /*d660*/  IMAD.MOV.U32 R41, RZ, RZ, -0x1 ;  /* 0xffffffffff297424 */ /* 0x000fd800078e00ff */
[----:B------:R-:W-:Y:S05]  /*d670*/  @!P0 BRA `(.L_x_452) ;  /* 0x00000ed000008947 */ /* 0x000fea0003800000 */
[----:B------:R-:W2:Y:S04]  /*d680*/  LDL R45, [R1+0x50] ;  /* 0x00005000012d7983 */ /* 0x000ea80000100800 */
[----:B------:R-:W3:Y:S04]  /*d690*/  LDL R44, [R1+0x54] ;  /* 0x00005400012c7983 */ /* 0x000ee80000100800 */
[----:B------:R-:W4:Y:S04]  /*d6a0*/  LDL R43, [R1+0x5c] ;  /* 0x00005c00012b7983 */ /* 0x000f280000100800 */
[----:B------:R-:W5:Y:S04]  /*d6b0*/  LDL R42, [R1+0x58] ;  /* 0x00005800012a7983 */ /* 0x000f680000100800 */
[----:B------:R-:W4:Y:S04]  /*d6c0*/  LDL R39, [R1+0x6c] ;  /* 0x00006c0001277983 */ /* 0x000f280000100800 */
[----:B------:R-:W5:Y:S04]  /*d6d0*/  LDL R37, [R1+0x64] ;  /* 0x0000640001257983 */ /* 0x000f680000100800 */
[----:B------:R-:W5:Y:S04]  /*d6e0*/  LDL R36, [R1+0x68] ;  /* 0x0000680001247983 */ /* 0x000f680000100800 */
[----:B------:R-:W5:Y:S01]  /*d6f0*/  LDL R35, [R1+0x60] ;  /* 0x0000600001237983 */ /* 0x000f620000100800 */
[----:B------:R-:W-:Y:S01]  /*d700*/  WARPSYNC 0xffffffff ;  /* 0xffffffff00007948 */ /* 0x000fe20003800000 */
[----:B------:R-:W-:-:S02]  /*d710*/  F2FP.BF16.PACK_AB R32, R32, R120 ;  /* 0x000000782020723e */ /* 0x000fc400000010ff */
[----:B------:R-:W-:Y:S01]  /*d720*/  BAR.SYNC.DEFER_BLOCKING 0x1, 0x100 ;  /* 0x0044000000007b1d */ /* 0x000fe20000010000 */
        /* <DEDUP_REMOVED lines=30> */
[----:B------:R-:W-:Y:S01]  /*d910*/  F2FP.BF16.PACK_AB R0, R115, R114 ;  /* 0x000000727300723e */ /* 0x000fe200000010ff */
[----:B--2---:R1:W-:Y:S04]  /*d920*/  STS [R45], R32 ;  /* 0x000000202d007388 */ /* 0x0043e80000000800 */
[----:B------:R1:W-:Y:S04]  /*d930*/  STS [R45+0x400], R31 ;  /* 0x0004001f2d007388 */ /* 0x0003e80000000800 */
[----:B---3--:R1:W-:Y:S04]  /*d940*/  STS [R44], R30 ;  /* 0x0000001e2c007388 */ /* 0x0083e80000000800 */
[----:B------:R1:W-:Y:S04]  /*d950*/  STS [R44+0x400], R29 ;  /* 0x0004001d2c007388 */ /* 0x0003e80000000800 */
[----:B----4-:R1:W-:Y:S04]  /*d960*/  STS [R43], R28 ;  /* 0x0000001c2b007388 */ /* 0x0103e80000000800 */
[----:B------:R1:W-:Y:S04]  /*d970*/  STS [R43+0x400], R27 ;  /* 0x0004001b2b007388 */ /* 0x0003e80000000800 */
[----:B-----5:R1:W-:Y:S04]  /*d980*/  STS [R42], R26 ;  /* 0x0000001a2a007388 */ /* 0x0203e80000000800 */
[----:B------:R1:W-:Y:S04]  /*d990*/  STS [R42+0x400], R25 ;  /* 0x000400192a007388 */ /* 0x0003e80000000800 */
[----:B------:R1:W-:Y:S04]  /*d9a0*/  STS [R39], R24 ;  /* 0x0000001827007388 */ /* 0x0003e80000000800 */
[----:B------:R1:W-:Y:S04]  /*d9b0*/  STS [R39+0x400], R23 ;  /* 0x0004001727007388 */ /* 0x0003e80000000800 */
[----:B------:R1:W-:Y:S04]  /*d9c0*/  STS [R37], R22 ;  /* 0x0000001625007388 */ /* 0x0003e80000000800 */
[----:B------:R1:W-:Y:S04]  /*d9d0*/  STS [R37+0x400], R21 ;  /* 0x0004001525007388 */ /* 0x0003e80000000800 */
[----:B------:R1:W-:Y:S04]  /*d9e0*/  STS [R36], R20 ;  /* 0x0000001424007388 */ /* 0x0003e80000000800 */
[----:B------:R1:W-:Y:S04]  /*d9f0*/  STS [R36+0x400], R19 ;  /* 0x0004001324007388 */ /* 0x0003e80000000800 */
[----:B------:R1:W-:Y:S04]  /*da00*/  STS [R35], R18 ;  /* 0x0000001223007388 */ /* 0x0003e80000000800 */
[----:B------:R1:W-:Y:S04]  /*da10*/  STS [R35+0x400], R17 ;  /* 0x0004001123007388 */ /* 0x0003e80000000800 */
        /* <DEDUP_REMOVED lines=16> */
[----:B------:R-:W-:Y:S06]  /*db20*/  BAR.SYNC.DEFER_BLOCKING 0x1, 0x100 ;  /* 0x0044000000007b1d */ /* 0x000fec0000010000 */
[----:B------:R-:W-:Y:S05]  /*db30*/  BRA.CONV ~URZ, `(.L_x_453) ;  /* 0x000000737f007947 */ /* 0x000fea000b800000 */
[----:B-1----:R-:W-:Y:S01]  /*db40*/  SHF.R.S32.HI R8, RZ, 0x1f, R38 ;  /* 0x0000001fff087819 */ /* 0x002fe20000011426 */
[----:B------:R-:W-:Y:S01]  /*db50*/  IMAD.MOV.U32 R7, RZ, RZ, RZ ;  /* 0x000000ffff077224 */ /* 0x000fe200078e00ff */
[----:B------:R-:W-:Y:S01]  /*db60*/  MOV R9, 0xdbb0 ;  /* 0x0000dbb000097802 */ /* 0x000fe20000000f00 */
[----:B------:R-:W-:Y:S01]  /*db70*/  IMAD.MOV.U32 R4, RZ, RZ, 0x1f ;  /* 0x0000001fff047424 */ /* 0x000fe200078e00ff */
[----:B------:R-:W-:-:S04]  /*db80*/  LEA.HI R8, R8, R38, RZ, 0x7 ;  /* 0x0000002608087211 */ /* 0x000fc800078f38ff */
[----:B------:R-:W-:Y:S02]  /*db90*/  SHF.R.S32.HI R8, RZ, 0x7, R8 ;  /* 0x00000007ff087819 */ /* 0x000fe40000011408 */
[----:B------:R-:W-:Y:S05]  /*dba0*/  CALL.REL.NOINC `($__internal_1_$__cuda_sm70_shflsync_idx_p) ;  /* 0x000019a000007944 */ /* 0x000fea0003c00000 */
.L_x_453:
[----:B-1----:R-:W2:Y:S04]  /*dbb0*/  LDL R2, [R1+0x40] ;  /* 0x0000400001027983 */ /* 0x002ea80000100800 */
[----:B------:R-:W3:Y:S04]  /*dbc0*/  LDL R15, [R1+0x70] ;  /* 0x00007000010f7983 */ /* 0x000ee80000100800 */
[----:B------:R-:W4:Y:S04]  /*dbd0*/  LDL.LU R11, [R1+0x38] ;  /* 0x00003800010b7983 */ /* 0x000f280000300800 */
[----:B------:R-:W2:Y:S04]  /*dbe0*/  LDL.LU R12, [R1+0x3c] ;  /* 0x00003c00010c7983 */ /* 0x000ea80000300800 */
[----:B------:R-:W2:Y:S01]  /*dbf0*/  LDL.LU R14, [R1+0x34] ;  /* 0x00003400010e7983 */ /* 0x000ea20000300800 */
[----:B------:R-:W-:-:S03]  /*dc00*/  IMAD.MOV.U32 R0, RZ, RZ, 0x1 ;  /* 0x00000001ff007424 */ /* 0x000fc600078e00ff */
[----:B------:R-:W3:Y:S02]  /*dc10*/  LDL R13, [R1+0x78] ;  /* 0x00007800010d7983 */ /* 0x000ee40000100800 */
[----:B------:R-:W-:Y:S02]  /*dc20*/  ISETP.NE.AND P1, PT, R0, c[0x0][0x4e8], PT ;  /* 0x00013a0000007a0c */ /* 0x000fe40003f25270 */
[----:B------:R1:W5:Y:S04]  /*dc30*/  LDL.64 R44, [R1+0x8] ;  /* 0x00000800012c7983 */ /* 0x0003680000100a00 */
[----:B------:R1:W5:Y:S04]  /*dc40*/  LDL R43, [R1+0x48] ;  /* 0x00004800012b7983 */ /* 0x0003680000100800 */
[----:B------:R1:W5:Y:S04]  /*dc50*/  LDL R42, [R1+0x30] ;  /* 0x00003000012a7983 */ /* 0x0003680000100800 */
[----:B------:R-:W1:Y:S01]  /*dc60*/  S2R R16, SR_TID.X ;  /* 0x0000000000107919 */ /* 0x000e620000002100 */
[----:B------:R-:W-:-:S02]  /*dc70*/  ULDC UR5, c[0x0][0x4e8] ;  /* 0x00013a0000057ab9 */ /* 0x000fc40000000800 */
[----:B------:R-:W-:Y:S02]  /*dc80*/  ULDC UR4, c[0x0][0x388] ;  /* 0x0000e20000047ab9 */ /* 0x000fe40000000800 */
[----:B------:R-:W-:Y:S01]  /*dc90*/  UIMAD UR4, UR5, UR4, URZ ;  /* 0x00000004050472a4 */ /* 0x000fe2000f8e023f */
[----:B------:R-:W-:Y:S01]  /*dca0*/  BSSY B0, `(.L_x_454) ;  /* 0x000005d000007945 */ /* 0x000fe20003800000 */
[----:B----4-:R-:W-:Y:S02]  /*dcb0*/  SHF.R.S32.HI R5, RZ, 0x1f, R11 ;  /* 0x0000001fff057819 */ /* 0x010fe4000001140b */
[----:B--2---:R-:W-:-:S03]  /*dcc0*/  IADD3 R4, R2, R14, RZ ;  /* 0x0000000e02047210 */ /* 0x004fc60007ffe0ff */
[----:B------:R-:W-:Y:S02]  /*dcd0*/  IMAD R6, R5, c[0x0][0x490], RZ ;  /* 0x0001240005067a24 */ /* 0x000fe400078e02ff */
[----:B------:R-:W-:-:S04]  /*dce0*/  @P1 IMAD.HI.U32 R7, R4, c[0x0][0x4ec], RZ ;  /* 0x00013b0004071a27 */ /* 0x000fc800078e00ff */
[----:B------:R-:W-:-:S04]  /*dcf0*/  IMAD.WIDE.U32 R2, R11, c[0x0][0x490], RZ ;  /* 0x000124000b027a25 */ /* 0x000fc800078e00ff */
[----:B------:R-:W-:Y:S02]  /*dd00*/  IMAD R6, R11, c[0x0][0x494], R6 ;  /* 0x000125000b067a24 */ /* 0x000fe400078e0206 */
[----:B------:R-:W-:Y:S01]  /*dd10*/  IMAD.MOV.U32 R0, RZ, RZ, R4 ;  /* 0x000000ffff007224 */ /* 0x000fe200078e0004 */
[----:B------:R-:W-:Y:S02]  /*dd20*/  @P1 SHF.R.U32.HI R0, RZ, c[0x0][0x4f0], R7 ;  /* 0x00013c00ff001a19 */ /* 0x000fe40000011607 */
[----:B------:R-:W-:Y:S02]  /*dd30*/  IADD3 R3, R3, R6, RZ ;  /* 0x0000000603037210 */ /* 0x000fe40007ffe0ff */
[----:B------:R-:W-:Y:S01]  /*dd40*/  SHF.R.S32.HI R10, RZ, 0x1f, R12 ;  /* 0x0000001fff0a7819 */ /* 0x000fe2000001140c */
[----:B------:R-:W-:Y:S02]  /*dd50*/  IMAD.MOV R8, RZ, RZ, -R0 ;  /* 0x000000ffff087224 */ /* 0x000fe400078e0a00 */
[----:B------:R-:W-:-:S04]  /*dd60*/  IMAD.WIDE.U32 R6, R12, c[0x0][0x498], R2 ;  /* 0x000126000c067a25 */ /* 0x000fc800078e0002 */
[----:B------:R-:W-:Y:S02]  /*dd70*/  IMAD R9, R10, c[0x0][0x498], RZ ;  /* 0x000126000a097a24 */ /* 0x000fe400078e02ff */
[----:B------:R-:W-:Y:S01]  /*dd80*/  IMAD R2, R8, c[0x0][0x4e8], R4 ;  /* 0x00013a0008027a24 */ /* 0x000fe200078e0204 */
[----:B------:R-:W-:Y:S01]  /*dd90*/  SHF.R.S32.HI R8, RZ, 0x1f, R0 ;  /* 0x0000001fff087819 */ /* 0x000fe20000011400 */
[----:B------:R-:W-:Y:S01]  /*dda0*/  IMAD R3, R12, c[0x0][0x49c], R9 ;  /* 0x000127000c037a24 */ /* 0x000fe200078e0209 */
[----:B------:R-:W-:Y:S02]  /*ddb0*/  IADD3 R4, P0, R0, R6, RZ ;  /* 0x0000000600047210 */ /* 0x000fe40007f1e0ff */
[----:B------:R-:W-:Y:S01]  /*ddc0*/  SHF.R.S32.HI R9, RZ, 0x1f, R2 ;  /* 0x0000001fff097819 */ /* 0x000fe20000011402 */
[----:B------:R-:W-:Y:S01]  /*ddd0*/  IMAD R0, R5, c[0x0][0x3e8], RZ ;  /* 0x0000fa0005007a24 */ /* 0x000fe200078e02ff */
[----:B------:R-:W-:Y:S02]  /*dde0*/  IADD3.X R5, R8, R7, R3, P0, !PT ;  /* 0x0000000708057210 */ /* 0x000fe400007fe403 */
[----:B---3--:R-:W-:Y:S01]  /*ddf0*/  IADD3 R6, R15, R14, RZ ;  /* 0x0000000e0f067210 */ /* 0x008fe20007ffe0ff */
[----:B------:R-:W-:-:S02]  /*de00*/  IMAD R3, R9, c[0x0][0x488], RZ ;  /* 0x0001220009037a24 */ /* 0x000fc400078e02ff */
[C---:B------:R-:W-:Y:S02]  /*de10*/  IMAD R7, R11.reuse, c[0x0][0x3ec], R0 ;  /* 0x0000fb000b077a24 */ /* 0x040fe400078e0200 */
[----:B------:R-:W-:Y:S01]  /*de20*/  IMAD.WIDE.U32 R8, R11, c[0x0][0x3e8], RZ ;  /* 0x0000fa000b087a25 */ /* 0x000fe200078e00ff */
[----:B-1----:R-:W-:-:S03]  /*de30*/  SHF.R.S32.HI R15, RZ, 0x1f, R16 ;  /* 0x0000001fff0f7819 */ /* 0x002fc60000011410 */
[C---:B------:R-:W-:Y:S02]  /*de40*/  IMAD R11, R2.reuse, c[0x0][0x48c], R3 ;  /* 0x00012300020b7a24 */ /* 0x040fe400078e0203 */
[----:B------:R-:W-:Y:S01]  /*de50*/  IMAD.WIDE.U32 R4, R2, c[0x0][0x488], R4 ;  /* 0x0001220002047a25 */ /* 0x000fe200078e0004 */
[----:B------:R-:W-:-:S03]  /*de60*/  IADD3 R3, R9, R7, RZ ;  /* 0x0000000709037210 */ /* 0x000fc60007ffe0ff */
[----:B------:R-:W-:Y:S01]  /*de70*/  @P1 IMAD.HI.U32 R2, R6, c[0x0][0x4ec], RZ ;  /* 0x00013b0006021a27 */ /* 0x000fe200078e00ff */
[----:B------:R-:W-:Y:S02]  /*de80*/  LEA R9, P0, R4, c[0x0][0x450], 0x2 ;  /* 0x0001140004097a11 */ /* 0x000fe400078010ff */
[----:B------:R-:W-:Y:S01]  /*de90*/  LEA.HI R15, R15, R16, RZ, 0x5 ;  /* 0x000000100f0f7211 */ /* 0x000fe200078f28ff */
[----:B------:R-:W-:Y:S02]  /*dea0*/  IMAD.IADD R5, R5, 0x1, R11 ;  /* 0x0000000105057824 */ /* 0x000fe400078e020b */
[----:B------:R-:W-:Y:S01]  /*deb0*/  IMAD.MOV.U32 R0, RZ, RZ, R6 ;  /* 0x000000ffff007224 */ /* 0x000fe200078e0006 */
[----:B------:R-:W-:Y:S01]  /*dec0*/  @P1 SHF.R.U32.HI R0, RZ, c[0x0][0x4f0], R2 ;  /* 0x00013c00ff001a19 */ /* 0x000fe20000011602 */
[----:B------:R-:W-:Y:S01]  /*ded0*/  IMAD R10, R10, c[0x0][0x3f0], RZ ;  /* 0x0000fc000a0a7a24 */ /* 0x000fe200078e02ff */
[----:B------:R-:W-:Y:S02]  /*dee0*/  MOV R2, R8 ;  /* 0x0000000800027202 */ /* 0x000fe40000000f00 */
[----:B------:R-:W-:-:S02]  /*def0*/  LEA.HI.X R4, R4, c[0x0][0x454], R5, 0x2, P0 ;  /* 0x0001150004047a11 */ /* 0x000fc400000f1405 */
[----:B------:R-:W-:Y:S01]  /*df00*/  LOP3.LUT R15, R15, 0xffffffe0, RZ, 0xc0, !PT ;  /* 0xffffffe00f0f7812 */ /* 0x000fe200078ec0ff */
[C---:B------:R-:W-:Y:S01]  /*df10*/  IMAD R5, R12.reuse, c[0x0][0x3f4], R10 ;  /* 0x0000fd000c057a24 */ /* 0x040fe200078e020a */
[----:B------:R-:W-:Y:S01]  /*df20*/  SHFL.IDX PT, R8, R9, 0x1, 0x1c1f ;  /* 0x003c1f0009087f89 */ /* 0x000fe200000e0000 */
[----:B------:R-:W-:Y:S01]  /*df30*/  IMAD.WIDE.U32 R2, R12, c[0x0][0x3f0], R2 ;  /* 0x0000fc000c027a25 */ /* 0x000fe200078e0002 */
[----:B------:R-:W-:Y:S02]  /*df40*/  IADD3 R15, -R15, R16, RZ ;  /* 0x000000100f0f7210 */ /* 0x000fe40007ffe1ff */
[----:B------:R-:W-:Y:S01]  /*df50*/  SHFL.IDX PT, R10, R9, RZ, 0x1c1f ;  /* 0x001c1fff090a7589 */ /* 0x000fe200000e0000 */
[----:B------:R-:W-:-:S03]  /*df60*/  IMAD.MOV R7, RZ, RZ, -R0 ;  /* 0x000000ffff077224 */ /* 0x000fc600078e0a00 */
[----:B------:R-:W1:Y:S01]  /*df70*/  SHFL.IDX PT, R11, R4, RZ, 0x1c1f ;  /* 0x001c1fff040b7589 */ /* 0x000e6200000e0000 */
[----:B------:R-:W-:-:S03]  /*df80*/  IMAD.IADD R3, R3, 0x1, R5 ;  /* 0x0000000103037824 */ /* 0x000fc600078e0205 */
[----:B------:R2:W3:Y:S01]  /*df90*/  SHFL.IDX PT, R9, R4, 0x1, 0x1c1f ;  /* 0x003c1f0004097f89 */ /* 0x0004e200000e0000 */
[----:B------:R-:W-:Y:S02]  /*dfa0*/  LOP3.LUT P0, RZ, R15, 0x3, RZ, 0xc0, !PT ;  /* 0x000000030fff7812 */ /* 0x000fe4000780c0ff */
[----:B------:R-:W-:Y:S01]  /*dfb0*/  IADD3 R5, R13, R14, RZ ;  /* 0x0000000e0d057210 */ /* 0x000fe20007ffe0ff */
[----:B------:R-:W4:Y:S01]  /*dfc0*/  S2R R15, SR_TID.X ;  /* 0x00000000000f7919 */ /* 0x000f220000002100 */
[----:B------:R-:W-:Y:S02]  /*dfd0*/  SHF.R.S32.HI R12, RZ, 0x1f, R0 ;  /* 0x0000001fff0c7819 */ /* 0x000fe40000011400 */
[----:B------:R-:W-:Y:S01]  /*dfe0*/  ISETP.GE.OR P1, PT, R5, UR4, P0 ;  /* 0x0000000405007c0c */ /* 0x000fe20008726670 */
[----:B------:R-:W-:-:S04]  /*dff0*/  IMAD.WIDE.U32 R2, R0, c[0x0][0x3e0], R2 ;  /* 0x0000f80000027a25 */ /* 0x000fc800078e0002 */
[----:B--2---:R-:W-:Y:S01]  /*e000*/  IMAD R4, R7, c[0x0][0x4e8], R6 ;  /* 0x00013a0007047a24 */ /* 0x004fe200078e0206 */
[----:B------:R-:W-:-:S04]  /*e010*/  IADD3 R7, R5, 0x8, RZ ;  /* 0x0000000805077810 */ /* 0x000fc80007ffe0ff */
[----:B------:R-:W-:Y:S01]  /*e020*/  ISETP.GE.OR P0, PT, R7, UR4, P0 ;  /* 0x0000000407007c0c */ /* 0x000fe20008706670 */
[----:B------:R-:W-:Y:S02]  /*e030*/  IMAD R6, R12, c[0x0][0x3e0], RZ ;  /* 0x0000f8000c067a24 */ /* 0x000fe400078e02ff */
[----:B-1----:R1:W-:Y:S02]  /*e040*/  @!P1 ST.E [R10.64], R34 ;  /* 0x000000220a009985 */ /* 0x0023e4000c101906 */
[----:B------:R-:W-:Y:S01]  /*e050*/  IMAD R5, R0, c[0x0][0x3e4], R6 ;  /* 0x0000f90000057a24 */ /* 0x000fe200078e0206 */
[----:B------:R-:W-:-:S03]  /*e060*/  SHF.R.S32.HI R0, RZ, 0x1f, R4 ;  /* 0x0000001fff007819 */ /* 0x000fc60000011404 */
[----:B------:R-:W-:Y:S02]  /*e070*/  IMAD.IADD R3, R3, 0x1, R5 ;  /* 0x0000000103037824 */ /* 0x000fe400078e0205 */
[----:B------:R-:W-:Y:S02]  /*e080*/  IMAD R0, R0, c[0x0][0x3d8], RZ ;  /* 0x0000f60000007a24 */ /* 0x000fe400078e02ff */
[----:B---3--:R1:W-:Y:S01]  /*e090*/  @!P0 ST.E [R8.64], R33 ;  /* 0x0000002108008985 */ /* 0x0083e2000c101906 */
[----:B----4-:R-:W-:-:S03]  /*e0a0*/  SHF.R.S32.HI R13, RZ, 0x1f, R15 ;  /* 0x0000001fff0d7819 */ /* 0x010fc6000001140f */
[----:B------:R1:W2:Y:S04]  /*e0b0*/  LDS.128 R20, [R228+0x1080] ;  /* 0x00108000e4147984 */ /* 0x0002a80000000c00 */
[----:B------:R1:W3:Y:S04]  /*e0c0*/  LDS.128 R28, [R228+0x2080] ;  /* 0x00208000e41c7984 */ /* 0x0002e80000000c00 */
[----:B------:R1:W4:Y:S04]  /*e0d0*/  LDS.128 R32, [R228+0x3080] ;  /* 0x00308000e4207984 */ /* 0x0003280000000c00 */
[----:B------:R1:W1:Y:S04]  /*e0e0*/  LDS.128 R16, [R228+0x5080] ;  /* 0x00508000e4107984 */ /* 0x0002680000000c00 */
[----:B------:R1:W1:Y:S04]  /*e0f0*/  LDS.128 R24, [R228+0x6080] ;  /* 0x00608000e4187984 */ /* 0x0002680000000c00 */
[----:B------:R1:W1:Y:S01]  /*e100*/  LDS.128 R36, [R228+0x7080] ;  /* 0x00708000e4247984 */ /* 0x0002620000000c00 */
[----:B------:R-:W-:-:S02]  /*e110*/  IMAD R0, R4, c[0x0][0x3dc], R0 ;  /* 0x0000f70004007a24 */ /* 0x000fc400078e0200 */
[----:B------:R-:W-:Y:S01]  /*e120*/  IMAD.WIDE.U32 R2, R4, c[0x0][0x3d8], R2 ;  /* 0x0000f60004027a25 */ /* 0x000fe200078e0002 */
[----:B------:R-:W-:-:S04]  /*e130*/  LEA.HI R13, R13, R15, RZ, 0x3 ;  /* 0x0000000f0d0d7211 */ /* 0x000fc800078f18ff */
[----:B------:R-:W-:Y:S02]  /*e140*/  IADD3 R0, R3, R0, RZ ;  /* 0x0000000003007210 */ /* 0x000fe40007ffe0ff */
[C---:B------:R-:W-:Y:S02]  /*e150*/  LEA R3, P0, R2.reuse, c[0x0][0x380], 0x1 ;  /* 0x0000e00002037a11 */ /* 0x040fe400078008ff */
[----:B------:R-:W-:Y:S02]  /*e160*/  SHF.R.S32.HI R13, RZ, 0x3, R13 ;  /* 0x00000003ff0d7819 */ /* 0x000fe4000001140d */
[----:B------:R-:W-:-:S03]  /*e170*/  LEA.HI.X R2, R2, c[0x0][0x384], R0, 0x1, P0 ;  /* 0x0000e10002027a11 */ /* 0x000fc600000f0c00 */
[----:B------:R-:W-:-:S05]  /*e180*/  IMAD.IADD R0, R13, 0x1, R14 ;  /* 0x000000010d007824 */ /* 0x000fca00078e020e */
[----:B------:R-:W-:Y:S01]  /*e190*/  ISETP.GE.AND P0, PT, R0, UR4, PT ;  /* 0x0000000400007c0c */ /* 0x000fe2000bf06270 */
[----:B------:R1:W1:Y:S04]  /*e1a0*/  SHFL.IDX PT, R4, R3, RZ, 0x181f ;  /* 0x00181fff03047589 */ /* 0x00026800000e0000 */
[----:B------:R1:W1:Y:S08]  /*e1b0*/  SHFL.IDX PT, R5, R2, RZ, 0x181f ;  /* 0x00181fff02057589 */ /* 0x00027000000e0000 */
[----:B------:R-:W-:Y:S05]  /*e1c0*/  @P0 BRA `(.L_x_455) ;  /* 0x000000a000000947 */ /* 0x000fea0003800000 */
[----:B--234-:R-:W2:Y:S01]  /*e1d0*/  LDS.128 R12, [R228+0x80] ;  /* 0x00008000e40c7984 */ /* 0x01cea20000000c00 */
[----:B-----5:R-:W-:-:S02]  /*e1e0*/  ISETP.GE.AND P3, PT, R44, c[0x0][0x3c8], PT ;  /* 0x0000f2002c007a0c */ /* 0x020fc40003f66270 */
[----:B------:R-:W-:Y:S01]  /*e1f0*/  ISETP.GE.AND P2, PT, R42, c[0x0][0x3c8], PT ;  /* 0x0000f2002a007a0c */ /* 0x000fe20003f46270 */
[----:B-1----:R-:W1:Y:S10]  /*e200*/  LDS.128 R8, [R228+0x4080] ;  /* 0x00408000e4087984 */ /* 0x002e740000000c00 */
[----:B------:R-:W-:-:S02]  /*e210*/  @!P3 LEA R6, P1, R44, R4, 0x1 ;  /* 0x000000042c06b211 */ /* 0x000fc400078208ff */
[----:B------:R-:W-:Y:S02]  /*e220*/  @!P2 LEA R4, P0, R42, R4, 0x1 ;  /* 0x000000042a04a211 */ /* 0x000fe400078008ff */
[-C--:B------:R-:W-:Y:S02]  /*e230*/  @!P3 LEA.HI.X R7, R44, R5.reuse, R45, 0x1, P1 ;  /* 0x000000052c07b211 */ /* 0x080fe400008f0c2d */
[----:B------:R-:W-:-:S03]  /*e240*/  @!P2 LEA.HI.X R5, R42, R5, R43, 0x1, P0 ;  /* 0x000000052a05a211 */ /* 0x000fc600000f0c2b */
[----:B--2---:R2:W-:Y:S04]  /*e250*/  @!P3 ST.E.128 [R6.64], R12 ;  /* 0x0000000c0600b985 */ /* 0x0045e8000c101d06 */
[----:B-1----:R2:W-:Y:S02]  /*e260*/  @!P2 ST.E.128 [R4.64], R8 ;  /* 0x000000080400a985 */ /* 0x0025e4000c101d06 */
.L_x_455:
[----:B--234-:R-:W-:Y:S05]  /*e270*/  BSYNC B0 ;  /* 0x0000000000007941 */ /* 0x01cfea0003800000 */
.L_x_454:
[----:B------:R-:W-:Y:S01]  /*e280*/  IADD3 R6, R0, 0x20, RZ ;  /* 0x0000002000067810 */ /* 0x000fe20007ffe0ff */
[----:B-1----:R1:W2:Y:S01]  /*e290*/  SHFL.IDX PT, R5, R2, 0x1, 0x181f ;  /* 0x00381f0002057f89 */ /* 0x0022a200000e0000 */
[----:B------:R-:W-:Y:S02]  /*e2a0*/  BSSY B0, `(.L_x_456) ;  /* 0x000000c000007945 */ /* 0x000fe40003800000 */
[----:B------:R-:W-:Y:S01]  /*e2b0*/  ISETP.GE.AND P0, PT, R6, UR4, PT ;  /* 0x0000000406007c0c */ /* 0x000fe2000bf06270 */
[----:B------:R1:W3:-:S12]  /*e2c0*/  SHFL.IDX PT, R4, R3, 0x1, 0x181f ;  /* 0x00381f0003047f89 */ /* 0x0002d800000e0000 */
[----:B------:R-:W-:Y:S05]  /*e2d0*/  @P0 BRA `(.L_x_457) ;  /* 0x0000008000000947 */ /* 0x000fea0003800000 */
[----:B-----5:R-:W-:Y:S02]  /*e2e0*/  ISETP.GE.AND P1, PT, R44, c[0x0][0x3c8], PT ;  /* 0x0000f2002c007a0c */ /* 0x020fe40003f26270 */
[----:B------:R-:W-:-:S11]  /*e2f0*/  ISETP.GE.AND P0, PT, R42, c[0x0][0x3c8], PT ;  /* 0x0000f2002a007a0c */ /* 0x000fd60003f06270 */
[-C--:B---3--:R-:W-:Y:S02]  /*e300*/  @!P1 LEA R6, P3, R44, R4.reuse, 0x1 ;  /* 0x000000042c069211 */ /* 0x088fe400078608ff */
[----:B------:R-:W-:Y:S02]  /*e310*/  @!P0 LEA R4, P2, R42, R4, 0x1 ;  /* 0x000000042a048211 */ /* 0x000fe400078408ff */
[-C--:B--2---:R-:W-:Y:S02]  /*e320*/  @!P1 LEA.HI.X R7, R44, R5.reuse, R45, 0x1, P3 ;  /* 0x000000052c079211 */ /* 0x084fe400018f0c2d */
[----:B------:R-:W-:-:S03]  /*e330*/  @!P0 LEA.HI.X R5, R42, R5, R43, 0x1, P2 ;  /* 0x000000052a058211 */ /* 0x000fc600010f0c2b */
[----:B------:R2:W-:Y:S04]  /*e340*/  @!P1 ST.E.128 [R6.64], R20 ;  /* 0x0000001406009985 */ /* 0x0005e8000c101d06 */
[----:B------:R2:W-:Y:S02]  /*e350*/  @!P0 ST.E.128 [R4.64], R16 ;  /* 0x0000001004008985 */ /* 0x0005e4000c101d06 */
.L_x_457:
[----:B------:R-:W-:Y:S05]  /*e360*/  BSYNC B0 ;  /* 0x0000000000007941 */ /* 0x000fea0003800000 */
.L_x_456:
[----:B--2---:R-:W-:Y:S01]  /*e370*/  IADD3 R6, R0, 0x40, RZ ;  /* 0x0000004000067810 */ /* 0x004fe20007ffe0ff */
[----:B------:R2:W4:Y:S01]  /*e380*/  SHFL.IDX PT, R5, R2, 0x2, 0x181f ;  /* 0x00581f0002057f89 */ /* 0x00052200000e0000 */
[----:B------:R-:W-:Y:S02]  /*e390*/  BSSY B0, `(.L_x_458) ;  /* 0x000000c000007945 */ /* 0x000fe40003800000 */
[----:B------:R-:W-:Y:S01]  /*e3a0*/  ISETP.GE.AND P0, PT, R6, UR4, PT ;  /* 0x0000000406007c0c */ /* 0x000fe2000bf06270 */
[----:B---3--:R2:W3:-:S12]  /*e3b0*/  SHFL.IDX PT, R4, R3, 0x2, 0x181f ;  /* 0x00581f0003047f89 */ /* 0x0084d800000e0000 */
[----:B------:R-:W-:Y:S05]  /*e3c0*/  @P0 BRA `(.L_x_459) ;  /* 0x0000008000000947 */ /* 0x000fea0003800000 */
[----:B-----5:R-:W-:Y:S02]  /*e3d0*/  ISETP.GE.AND P1, PT, R44, c[0x0][0x3c8], PT ;  /* 0x0000f2002c007a0c */ /* 0x020fe40003f26270 */
[----:B------:R-:W-:-:S11]  /*e3e0*/  ISETP.GE.AND P0, PT, R42, c[0x0][0x3c8], PT ;  /* 0x0000f2002a007a0c */ /* 0x000fd60003f06270 */
[-C--:B---3--:R-:W-:Y:S02]  /*e3f0*/  @!P1 LEA R6, P3, R44, R4.reuse, 0x1 ;  /* 0x000000042c069211 */ /* 0x088fe400078608ff */
[----:B------:R-:W-:Y:S02]  /*e400*/  @!P0 LEA R4, P2, R42, R4, 0x1 ;  /* 0x000000042a048211 */ /* 0x000fe400078408ff */
[-C--:B----4-:R-:W-:Y:S02]  /*e410*/  @!P1 LEA.HI.X R7, R44, R5.reuse, R45, 0x1, P3 ;  /* 0x000000052c079211 */ /* 0x090fe400018f0c2d */
[----:B------:R-:W-:-:S03]  /*e420*/  @!P0 LEA.HI.X R5, R42, R5, R43, 0x1, P2 ;  /* 0x000000052a058211 */ /* 0x000fc600010f0c2b */
[----:B------:R3:W-:Y:S04]  /*e430*/  @!P1 ST.E.128 [R6.64], R28 ;  /* 0x0000001c06009985 */ /* 0x0007e8000c101d06 */
[----:B------:R3:W-:Y:S02]  /*e440*/  @!P0 ST.E.128 [R4.64], R24 ;  /* 0x0000001804008985 */ /* 0x0007e4000c101d06 */
.L_x_459:
[----:B------:R-:W-:Y:S05]  /*e450*/  BSYNC B0 ;  /* 0x0000000000007941 */ /* 0x000fea0003800000 */
.L_x_458:
[----:B------:R-:W-:Y:S01]  /*e460*/  IADD3 R0, R0, 0x60, RZ ;  /* 0x0000006000007810 */ /* 0x000fe20007ffe0ff */
[----:B---34-:R3:W4:Y:S03]  /*e470*/  SHFL.IDX PT, R5, R2, 0x3, 0x181f ;  /* 0x00781f0002057f89 */ /* 0x01872600000e0000 */
[----:B------:R-:W-:Y:S01]  /*e480*/  ISETP.GE.AND P0, PT, R0, UR4, PT ;  /* 0x0000000400007c0c */ /* 0x000fe2000bf06270 */
[----:B------:R3:W1:-:S12]  /*e490*/  SHFL.IDX PT, R4, R3, 0x3, 0x181f ;  /* 0x00781f0003047f89 */ /* 0x00065800000e0000 */
[----:B------:R-:W-:Y:S05]  /*e4a0*/  @P0 BRA `(.L_x_460) ;  /* 0x00000a1000000947 */ /* 0x000fea0003800000 */
[----:B-----5:R-:W-:-:S13]  /*e4b0*/  ISETP.GE.AND P0, PT, R44, c[0x0][0x3c8], PT ;  /* 0x0000f2002c007a0c */ /* 0x020fda0003f06270 */
[----:B-123--:R-:W-:-:S04]  /*e4c0*/  @!P0 LEA R2, P1, R44, R4, 0x1 ;  /* 0x000000042c028211 */ /* 0x00efc800078208ff */
[----:B----4-:R-:W-:-:S05]  /*e4d0*/  @!P0 LEA.HI.X R3, R44, R5, R45, 0x1, P1 ;  /* 0x000000052c038211 */ /* 0x010fca00008f0c2d */
[----:B------:R1:W-:Y:S01]  /*e4e0*/  @!P0 ST.E.128 [R2.64], R32 ;  /* 0x0000002002008985 */ /* 0x0003e2000c101d06 */
[----:B------:R-:W-:-:S13]  /*e4f0*/  ISETP.GE.AND P0, PT, R42, c[0x0][0x3c8], PT ;  /* 0x0000f2002a007a0c */ /* 0x000fda0003f06270 */
[----:B------:R-:W-:Y:S05]  /*e500*/  @P0 BRA `(.L_x_460) ;  /* 0x000009b000000947 */ /* 0x000fea0003800000 */
[----:B-1----:R-:W-:-:S04]  /*e510*/  LEA R2, P0, R42, R4, 0x1 ;  /* 0x000000042a027211 */ /* 0x002fc800078008ff */
[----:B------:R-:W-:-:S05]  /*e520*/  LEA.HI.X R3, R42, R5, R43, 0x1, P0 ;  /* 0x000000052a037211 */ /* 0x000fca00000f0c2b */
[----:B------:R1:W-:Y:S01]  /*e530*/  ST.E.128 [R2.64], R36 ;  /* 0x0000002402007985 */ /* 0x0003e2000c101d06 */
[----:B------:R-:W-:Y:S05]  /*e540*/  BRA `(.L_x_460) ;  /* 0x0000097000007947 */ /* 0x000fea0003800000 */
.L_x_452:
[----:B------:R-:W2:Y:S04]  /*e550*/  LDL R0, [R1+0x34] ;  /* 0x0000340001007983 */ /* 0x000ea80000100800 */
[----:B------:R-:W3:Y:S04]  /*e560*/  LDL R14, [R1+0x38] ;  /* 0x00003800010e7983 */ /* 0x000ee80000100800 */
[----:B------:R-:W4:Y:S01]  /*e570*/  LDL R13, [R1+0x3c] ;  /* 0x00003c00010d7983 */ /* 0x000f220000100800 */
[----:B------:R-:W-:Y:S03]  /*e580*/  BSSY B0, `(.L_x_461) ;  /* 0x0000025000007945 */ /* 0x000fe60003800000 */
[----:B------:R-:W1:Y:S02]  /*e590*/  S2R R12, SR_TID.X ;  /* 0x00000000000c7919 */ /* 0x000e640000002100 */
[----:B-1----:R-:W-:Y:S01]  /*e5a0*/  ISETP.GE.AND P0, PT, R12, 0x80, PT ;  /* 0x000000800c00780c */ /* 0x002fe20003f06270 */
[----:B--2---:R-:W-:Y:S01]  /*e5b0*/  IMAD.MOV.U32 R11, RZ, RZ, R0 ;  /* 0x000000ffff0b7224 */ /* 0x004fe200078e0000 */
[----:B---3--:R-:W-:-:S02]  /*e5c0*/  SHF.R.S32.HI R7, RZ, 0x1f, R14 ;  /* 0x0000001fff077819 */ /* 0x008fc4000001140e */
[----:B----4-:R-:W-:-:S09]  /*e5d0*/  SHF.R.S32.HI R8, RZ, 0x1f, R13 ;  /* 0x0000001fff087819 */ /* 0x010fd2000001140d */
[----:B------:R-:W-:Y:S05]  /*e5e0*/  @P0 BRA `(.L_x_462) ;  /* 0x000001e000000947 */ /* 0x000fea0003800000 */
[----:B------:R-:W-:Y:S02]  /*e5f0*/  MOV R2, c[0x0][0x4e8] ;  /* 0x00013a0000027a02 */ /* 0x000fe40000000f00 */
[----:B------:R-:W-:-:S03]  /*e600*/  IADD3 R6, R11, R12, RZ ;  /* 0x0000000c0b067210 */ /* 0x000fc60007ffe0ff */
[----:B------:R-:W-:-:S05]  /*e610*/  IMAD R0, R2, c[0x0][0x388], RZ ;  /* 0x0000e20002007a24 */ /* 0x000fca00078e02ff */
[----:B------:R-:W-:-:S13]  /*e620*/  ISETP.GE.AND P0, PT, R6, R0, PT ;  /* 0x000000000600720c */ /* 0x000fda0003f06270 */
[----:B------:R-:W-:Y:S05]  /*e630*/  @P0 BRA `(.L_x_462) ;  /* 0x0000019000000947 */ /* 0x000fea0003800000 */
[----:B------:R-:W-:Y:S01]  /*e640*/  ISETP.NE.AND P0, PT, R2, 0x1, PT ;  /* 0x000000010200780c */ /* 0x000fe20003f05270 */
[----:B------:R-:W-:Y:S01]  /*e650*/  IMAD R4, R7, c[0x0][0x490], RZ ;  /* 0x0001240007047a24 */ /* 0x000fe200078e02ff */
[----:B------:R-:W-:Y:S01]  /*e660*/  MOV R0, R6 ;  /* 0x0000000600007202 */ /* 0x000fe20000000f00 */
[----:B------:R-:W-:-:S04]  /*e670*/  IMAD.WIDE.U32 R2, R14, c[0x0][0x490], RZ ;  /* 0x000124000e027a25 */ /* 0x000fc800078e00ff */
[----:B------:R-:W-:Y:S02]  /*e680*/  IMAD R4, R14, c[0x0][0x494], R4 ;  /* 0x000125000e047a24 */ /* 0x000fe400078e0204 */
[----:B------:R-:W-:-:S03]  /*e690*/  IMAD R10, R8, c[0x0][0x498], RZ ;  /* 0x00012600080a7a24 */ /* 0x000fc600078e02ff */
[----:B------:R-:W-:Y:S01]  /*e6a0*/  IADD3 R3, R3, R4, RZ ;  /* 0x0000000403037210 */ /* 0x000fe20007ffe0ff */
[----:B------:R-:W-:-:S05]  /*e6b0*/  @P0 IMAD.HI.U32 R5, R6, c[0x0][0x4ec], RZ ;  /* 0x00013b0006050a27 */ /* 0x000fca00078e00ff */
[----:B------:R-:W-:Y:S01]  /*e6c0*/  @P0 SHF.R.U32.HI R0, RZ, c[0x0][0x4f0], R5 ;  /* 0x00013c00ff000a19 */ /* 0x000fe20000011605 */
[----:B------:R-:W-:-:S03]  /*e6d0*/  IMAD.WIDE.U32 R4, R13, c[0x0][0x498], R2 ;  /* 0x000126000d047a25 */ /* 0x000fc600078e0002 */
[C---:B------:R-:W-:Y:S01]  /*e6e0*/  IADD3 R9, -R0.reuse, RZ, RZ ;  /* 0x000000ff00097210 */ /* 0x040fe20007ffe1ff */
[----:B------:R-:W-:Y:S01]  /*e6f0*/  IMAD R3, R13, c[0x0][0x49c], R10 ;  /* 0x000127000d037a24 */ /* 0x000fe200078e020a */
[----:B------:R-:W-:-:S03]  /*e700*/  IADD3 R4, P0, R0, R4, RZ ;  /* 0x0000000400047210 */ /* 0x000fc60007f1e0ff */
[----:B------:R-:W-:Y:S01]  /*e710*/  IMAD R2, R9, c[0x0][0x4e8], R6 ;  /* 0x00013a0009027a24 */ /* 0x000fe200078e0206 */
[----:B------:R-:W-:-:S04]  /*e720*/  SHF.R.S32.HI R6, RZ, 0x1f, R0 ;  /* 0x0000001fff067819 */ /* 0x000fc80000011400 */
[----:B------:R-:W-:Y:S02]  /*e730*/  SHF.R.S32.HI R0, RZ, 0x1f, R2 ;  /* 0x0000001fff007819 */ /* 0x000fe40000011402 */
[----:B------:R-:W-:-:S03]  /*e740*/  IADD3.X R5, R6, R5, R3, P0, !PT ;  /* 0x0000000506057210 */ /* 0x000fc600007fe403 */
[----:B------:R-:W-:-:S04]  /*e750*/  IMAD R0, R0, c[0x0][0x488], RZ ;  /* 0x0001220000007a24 */ /* 0x000fc800078e02ff */
[C---:B------:R-:W-:Y:S02]  /*e760*/  IMAD R0, R2.reuse, c[0x0][0x48c], R0 ;  /* 0x0001230002007a24 */ /* 0x040fe400078e0200 */
[----:B------:R-:W-:-:S05]  /*e770*/  IMAD.WIDE.U32 R2, R2, c[0x0][0x488], R4 ;  /* 0x0001220002027a25 */ /* 0x000fca00078e0004 */
[----:B------:R-:W-:Y:S02]  /*e780*/  IADD3 R0, R3, R0, RZ ;  /* 0x0000000003007210 */ /* 0x000fe40007ffe0ff */
[----:B------:R-:W-:-:S04]  /*e790*/  LEA R4, P0, R2, c[0x0][0x450], 0x2 ;  /* 0x0001140002047a11 */ /* 0x000fc800078010ff */
[----:B------:R-:W-:Y:S02]  /*e7a0*/  LEA.HI.X R5, R2, c[0x0][0x454], R0, 0x2, P0 ;  /* 0x0001150002057a11 */ /* 0x000fe400000f1400 */
[----:B------:R-:W-:-:S05]  /*e7b0*/  MOV R0, 0xff800000 ;  /* 0xff80000000007802 */ /* 0x000fca0000000f00 */
[----:B------:R1:W-:Y:S02]  /*e7c0*/  STG.E [R4.64], R0 ;  /* 0x0000000004007986 */ /* 0x0003e4000c101906 */
.L_x_462:
[----:B------:R-:W-:Y:S05]  /*e7d0*/  BSYNC B0 ;  /* 0x0000000000007941 */ /* 0x000fea0003800000 */
.L_x_461:
[----:B------:R-:W2:Y:S01]  /*e7e0*/  LDL R2, [R1+0x70] ;  /* 0x0000700001027983 */ /* 0x000ea20000100800 */
[----:B-1----:R-:W-:Y:S01]  /*e7f0*/  MOV R0, c[0x0][0x4e8] ;  /* 0x00013a0000007a02 */ /* 0x002fe20000000f00 */
[----:B------:R-:W-:Y:S01]  /*e800*/  IMAD R7, R7, c[0x0][0x3e8], RZ ;  /* 0x0000fa0007077a24 */ /* 0x000fe200078e02ff */
[----:B------:R-:W-:Y:S01]  /*e810*/  SHF.R.S32.HI R9, RZ, 0x1f, R12 ;  /* 0x0000001fff097819 */ /* 0x000fe2000001140c */
[----:B------:R-:W-:Y:S01]  /*e820*/  IMAD R5, R8, c[0x0][0x3f0], RZ ;  /* 0x0000fc0008057a24 */ /* 0x000fe200078e02ff */
[----:B------:R-:W-:Y:S01]  /*e830*/  ISETP.NE.AND P0, PT, R0, 0x1, PT ;  /* 0x000000010000780c */ /* 0x000fe20003f05270 */
[----:B------:R-:W-:Y:S01]  /*e840*/  IMAD R7, R14, c[0x0][0x3ec], R7 ;  /* 0x0000fb000e077a24 */ /* 0x000fe200078e0207 */
[----:B------:R-:W-:-:S04]  /*e850*/  LEA.HI R9, R9, R12, RZ, 0x3 ;  /* 0x0000000c09097211 */ /* 0x000fc800078f18ff */
[----:B------:R-:W-:Y:S02]  /*e860*/  SHF.R.S32.HI R9, RZ, 0x3, R9 ;  /* 0x00000003ff097819 */ /* 0x000fe40000011409 */
[----:B--2---:R-:W-:Y:S01]  /*e870*/  IADD3 R4, R2, R11, RZ ;  /* 0x0000000b02047210 */ /* 0x004fe20007ffe0ff */
[----:B------:R-:W-:-:S03]  /*e880*/  IMAD.WIDE.U32 R2, R14, c[0x0][0x3e8], RZ ;  /* 0x0000fa000e027a25 */ /* 0x000fc600078e00ff */
[----:B------:R-:W-:Y:S01]  /*e890*/  MOV R0, R4 ;  /* 0x0000000400007202 */ /* 0x000fe20000000f00 */
[----:B------:R-:W-:-:S04]  /*e8a0*/  @P0 IMAD.HI.U32 R6, R4, c[0x0][0x4ec], RZ ;  /* 0x00013b0004060a27 */ /* 0x000fc800078e00ff */
[----:B------:R-:W-:Y:S01]  /*e8b0*/  IMAD.IADD R3, R3, 0x1, R7 ;  /* 0x0000000103037824 */ /* 0x000fe200078e0207 */
[----:B------:R-:W-:Y:S01]  /*e8c0*/  @P0 SHF.R.U32.HI R0, RZ, c[0x0][0x4f0], R6 ;  /* 0x00013c00ff000a19 */ /* 0x000fe20000011606 */
[C---:B------:R-:W-:Y:S02]  /*e8d0*/  IMAD R7, R13.reuse, c[0x0][0x3f4], R5 ;  /* 0x0000fd000d077a24 */ /* 0x040fe400078e0205 */
[----:B------:R-:W-:Y:S01]  /*e8e0*/  IMAD.WIDE.U32 R2, R13, c[0x0][0x3f0], R2 ;  /* 0x0000fc000d027a25 */ /* 0x000fe200078e0002 */
[----:B------:R-:W-:Y:S02]  /*e8f0*/  SHF.R.S32.HI R5, RZ, 0x1f, R0 ;  /* 0x0000001fff057819 */ /* 0x000fe40000011400 */
[----:B------:R-:W-:Y:S02]  /*e900*/  IADD3 R6, -R0, RZ, RZ ;  /* 0x000000ff00067210 */ /* 0x000fe40007ffe1ff */
[----:B------:R-:W-:Y:S01]  /*e910*/  IADD3 R3, R3, R7, RZ ;  /* 0x0000000703037210 */ /* 0x000fe20007ffe0ff */
[----:B------:R-:W-:-:S02]  /*e920*/  IMAD R5, R5, c[0x0][0x3e0], RZ ;  /* 0x0000f80005057a24 */ /* 0x000fc400078e02ff */
[----:B------:R-:W-:Y:S02]  /*e930*/  IMAD R6, R6, c[0x0][0x4e8], R4 ;  /* 0x00013a0006067a24 */ /* 0x000fe400078e0204 */
[C---:B------:R-:W-:Y:S02]  /*e940*/  IMAD R4, R0.reuse, c[0x0][0x3e4], R5 ;  /* 0x0000f90000047a24 */ /* 0x040fe400078e0205 */
[----:B------:R-:W-:Y:S01]  /*e950*/  IMAD.WIDE.U32 R2, R0, c[0x0][0x3e0], R2 ;  /* 0x0000f80000027a25 */ /* 0x000fe200078e0002 */
[----:B------:R-:W-:-:S03]  /*e960*/  SHF.R.S32.HI R0, RZ, 0x1f, R6 ;  /* 0x0000001fff007819 */ /* 0x000fc60000011406 */
[----:B------:R-:W-:Y:S02]  /*e970*/  IMAD.IADD R3, R3, 0x1, R4 ;  /* 0x0000000103037824 */ /* 0x000fe400078e0204 */
[----:B------:R-:W-:Y:S02]  /*e980*/  IMAD R0, R0, c[0x0][0x3d8], RZ ;  /* 0x0000f60000007a24 */ /* 0x000fe400078e02ff */
[----:B------:R-:W-:-:S04]  /*e990*/  IMAD.WIDE.U32 R4, R6, c[0x0][0x3d8], R2 ;  /* 0x0000f60006047a25 */ /* 0x000fc800078e0002 */
[----:B------:R-:W-:Y:S01]  /*e9a0*/  IMAD R6, R6, c[0x0][0x3dc], R0 ;  /* 0x0000f70006067a24 */ /* 0x000fe200078e0200 */
[----:B------:R-:W-:Y:S02]  /*e9b0*/  LEA R3, P0, R4, c[0x0][0x380], 0x1 ;  /* 0x0000e00004037a11 */ /* 0x000fe400078008ff */
[----:B------:R-:W-:Y:S02]  /*e9c0*/  IADD3 R0, R9, R11, RZ ;  /* 0x0000000b09007210 */ /* 0x000fe40007ffe0ff */
[----:B------:R-:W-:-:S04]  /*e9d0*/  IADD3 R2, R5, R6, RZ ;  /* 0x0000000605027210 */ /* 0x000fc80007ffe0ff */
[----:B------:R-:W-:Y:S01]  /*e9e0*/  LEA.HI.X R2, R4, c[0x0][0x384], R2, 0x1, P0 ;  /* 0x0000e10004027a11 */ /* 0x000fe200000f0c02 */
[----:B------:R-:W-:Y:S05]  /*e9f0*/  BRA.DIV ~URZ, `(.L_x_463) ;  /* 0x000007727f007947 */ /* 0x000fea000b800000 */
[----:B------:R1:W2:Y:S02]  /*ea00*/  SHFL.IDX PT, R5, R2, RZ, 0x181f ;  /* 0x00181fff02057589 */ /* 0x0002a400000e0000 */
.L_x_481:
[----:B------:R-:W-:Y:S05]  /*ea10*/  BRA.DIV ~URZ, `(.L_x_464) ;  /* 0x000007c27f007947 */ /* 0x000fea000b800000 */
[----:B------:R3:W4:Y:S02]  /*ea20*/  SHFL.IDX PT, R4, R3, RZ, 0x181f ;  /* 0x00181fff03047589 */ /* 0x00072400000e0000 */
.L_x_482:
[----:B------:R-:W-:Y:S01]  /*ea30*/  MOV R10, c[0x0][0x4e8] ;  /* 0x00013a00000a7a02 */ /* 0x000fe20000000f00 */
[----:B------:R-:W-:Y:S04]  /*ea40*/  BSSY B0, `(.L_x_465) ;  /* 0x000000f000007945 */ /* 0x000fe80003800000 */
[----:B------:R-:W-:-:S05]  /*ea50*/  IMAD R10, R10, c[0x0][0x388], RZ ;  /* 0x0000e2000a0a7a24 */ /* 0x000fca00078e02ff */
[----:B------:R-:W-:-:S13]  /*ea60*/  ISETP.GE.AND P0, PT, R0, R10, PT ;  /* 0x0000000a0000720c */ /* 0x000fda0003f06270 */
[----:B------:R-:W-:Y:S05]  /*ea70*/  @P0 BRA `(.L_x_466) ;  /* 0x000000b000000947 */ /* 0x000fea0003800000 */
[----:B------:R-:W5:Y:S04]  /*ea80*/  LDL.64 R12, [R1+0x8] ;  /* 0x00000800010c7983 */ /* 0x000f680000100a00 */
[----:B---3--:R-:W3:Y:S04]  /*ea90*/  LDL R8, [R1+0x30] ;  /* 0x0000300001087983 */ /* 0x008ee80000100800 */
[----:B----4-:R-:W4:Y:S01]  /*eaa0*/  LDL R9, [R1+0x48] ;  /* 0x0000480001097983 */ /* 0x010f220000100800 */
[----:B-----5:R-:W-:Y:S02]  /*eab0*/  ISETP.GE.AND P1, PT, R12, c[0x0][0x3c8], PT ;  /* 0x0000f2000c007a0c */ /* 0x020fe40003f26270 */
[----:B---3--:R-:W-:-:S11]  /*eac0*/  ISETP.GE.AND P0, PT, R8, c[0x0][0x3c8], PT ;  /* 0x0000f20008007a0c */ /* 0x008fd60003f06270 */
[-C--:B------:R-:W-:Y:S02]  /*ead0*/  @!P1 LEA R6, P3, R12, R4.reuse, 0x1 ;  /* 0x000000040c069211 */ /* 0x080fe400078608ff */
[----:B------:R-:W-:Y:S02]  /*eae0*/  @!P0 LEA R4, P2, R8, R4, 0x1 ;  /* 0x0000000408048211 */ /* 0x000fe400078408ff */
[-C--:B--2---:R-:W-:Y:S02]  /*eaf0*/  @!P1 LEA.HI.X R7, R12, R5.reuse, R13, 0x1, P3 ;  /* 0x000000050c079211 */ /* 0x084fe400018f0c0d */
[----:B----4-:R-:W-:-:S03]  /*eb00*/  @!P0 LEA.HI.X R5, R8, R5, R9, 0x1, P2 ;  /* 0x0000000508058211 */ /* 0x010fc600010f0c09 */
[----:B------:R2:W-:Y:S04]  /*eb10*/  @!P1 ST.E.128 [R6.64], RZ ;  /* 0x000000ff06009985 */ /* 0x0005e8000c101d06 */
[----:B------:R2:W-:Y:S02]  /*eb20*/  @!P0 ST.E.128 [R4.64], RZ ;  /* 0x000000ff04008985 */ /* 0x0005e4000c101d06 */
.L_x_466:
[----:B------:R-:W-:Y:S05]  /*eb30*/  BSYNC B0 ;  /* 0x0000000000007941 */ /* 0x000fea0003800000 */
.L_x_465:
[----:B------:R-:W-:Y:S05]  /*eb40*/  BRA.DIV ~URZ, `(.L_x_467) ;  /* 0x000006f27f007947 */ /* 0x000fea000b800000 */
[----:B--2---:R2:W1:Y:S04]  /*eb50*/  SHFL.IDX PT, R5, R2, 0x1, 0x181f ;  /* 0x00381f0002057f89 */ /* 0x00446800000e0000 */
[----:B----4-:R2:W4:Y:S02]  /*eb60*/  SHFL.IDX PT, R4, R3, 0x1, 0x181f ;  /* 0x00381f0003047f89 */ /* 0x01052400000e0000 */
.L_x_483:
[----:B------:R-:W-:Y:S01]  /*eb70*/  IADD3 R6, R0, 0x20, RZ ;  /* 0x0000002000067810 */ /* 0x000fe20007ffe0ff */
[----:B------:R-:W-:Y:S03]  /*eb80*/  BSSY B0, `(.L_x_468) ;  /* 0x000000e000007945 */ /* 0x000fe60003800000 */
[----:B------:R-:W-:-:S13]  /*eb90*/  ISETP.GE.AND P0, PT, R6, R10, PT ;  /* 0x0000000a0600720c */ /* 0x000fda0003f06270 */
[----:B------:R-:W-:Y:S05]  /*eba0*/  @P0 BRA `(.L_x_469) ;  /* 0x000000b000000947 */ /* 0x000fea0003800000 */
[----:B------:R-:W5:Y:S04]  /*ebb0*/  LDL.64 R12, [R1+0x8] ;  /* 0x00000800010c7983 */ /* 0x000f680000100a00 */
[----:B--2---:R-:W2:Y:S04]  /*ebc0*/  LDL R8, [R1+0x30] ;  /* 0x0000300001087983 */ /* 0x004ea80000100800 */
[----:B---3--:R-:W3:Y:S01]  /*ebd0*/  LDL R9, [R1+0x48] ;  /* 0x0000480001097983 */ /* 0x008ee20000100800 */
[----:B-----5:R-:W-:Y:S02]  /*ebe0*/  ISETP.GE.AND P1, PT, R12, c[0x0][0x3c8], PT ;  /* 0x0000f2000c007a0c */ /* 0x020fe40003f26270 */
[----:B--2---:R-:W-:-:S11]  /*ebf0*/  ISETP.GE.AND P0, PT, R8, c[0x0][0x3c8], PT ;  /* 0x0000f20008007a0c */ /* 0x004fd60003f06270 */
[-C--:B----4-:R-:W-:Y:S02]  /*ec00*/  @!P1 LEA R6, P3, R12, R4.reuse, 0x1 ;  /* 0x000000040c069211 */ /* 0x090fe400078608ff */
[----:B------:R-:W-:Y:S02]  /*ec10*/  @!P0 LEA R4, P2, R8, R4, 0x1 ;  /* 0x0000000408048211 */ /* 0x000fe400078408ff */
[-C--:B-1----:R-:W-:Y:S02]  /*ec20*/  @!P1 LEA.HI.X R7, R12, R5.reuse, R13, 0x1, P3 ;  /* 0x000000050c079211 */ /* 0x082fe400018f0c0d */
[----:B---3--:R-:W-:-:S03]  /*ec30*/  @!P0 LEA.HI.X R5, R8, R5, R9, 0x1, P2 ;  /* 0x0000000508058211 */ /* 0x008fc600010f0c09 */
[----:B------:R1:W-:Y:S04]  /*ec40*/  @!P1 ST.E.128 [R6.64], RZ ;  /* 0x000000ff06009985 */ /* 0x0003e8000c101d06 */
[----:B------:R1:W-:Y:S02]  /*ec50*/  @!P0 ST.E.128 [R4.64], RZ ;  /* 0x000000ff04008985 */ /* 0x0003e4000c101d06 */
.L_x_469:
[----:B------:R-:W-:Y:S05]  /*ec60*/  BSYNC B0 ;  /* 0x0000000000007941 */ /* 0x000fea0003800000 */
.L_x_468:
[----:B------:R-:W-:Y:S05]  /*ec70*/  BRA.DIV ~URZ, `(.L_x_470) ;  /* 0x000006827f007947 */ /* 0x000fea000b800000 */
[----:B-1----:R1:W2:Y:S02]  /*ec80*/  SHFL.IDX PT, R5, R2, 0x2, 0x181f ;  /* 0x00581f0002057f89 */ /* 0x0022a400000e0000 */
.L_x_484:
[----:B------:R-:W-:Y:S05]  /*ec90*/  BRA.DIV ~URZ, `(.L_x_471) ;  /* 0x000006d27f007947 */ /* 0x000fea000b800000 */
[----:B----4-:R4:W1:Y:S02]  /*eca0*/  SHFL.IDX PT, R4, R3, 0x2, 0x181f ;  /* 0x00581f0003047f89 */ /* 0x01086400000e0000 */
.L_x_485:
[----:B------:R-:W-:Y:S01]  /*ecb0*/  IADD3 R6, R0, 0x40, RZ ;  /* 0x0000004000067810 */ /* 0x000fe20007ffe0ff */
[----:B------:R-:W-:Y:S03]  /*ecc0*/  BSSY B0, `(.L_x_472) ;  /* 0x000000e000007945 */ /* 0x000fe60003800000 */
[----:B------:R-:W-:-:S13]  /*ecd0*/  ISETP.GE.AND P0, PT, R6, R10, PT ;  /* 0x0000000a0600720c */ /* 0x000fda0003f06270 */
[----:B------:R-:W-:Y:S05]  /*ece0*/  @P0 BRA `(.L_x_473) ;  /* 0x000000b000000947 */ /* 0x000fea0003800000 */
[----:B------:R-:W5:Y:S04]  /*ecf0*/  LDL.64 R12, [R1+0x8] ;  /* 0x00000800010c7983 */ /* 0x000f680000100a00 */
[----:B---3--:R-:W3:Y:S04]  /*ed00*/  LDL R8, [R1+0x30] ;  /* 0x0000300001087983 */ /* 0x008ee80000100800 */
[----:B----4-:R-:W4:Y:S01]  /*ed10*/  LDL R9, [R1+0x48] ;  /* 0x0000480001097983 */ /* 0x010f220000100800 */
[----:B-----5:R-:W-:Y:S02]  /*ed20*/  ISETP.GE.AND P1, PT, R12, c[0x0][0x3c8], PT ;  /* 0x0000f2000c007a0c */ /* 0x020fe40003f26270 */
[----:B---3--:R-:W-:-:S11]  /*ed30*/  ISETP.GE.AND P0, PT, R8, c[0x0][0x3c8], PT ;  /* 0x0000f20008007a0c */ /* 0x008fd60003f06270 */
[-C--:B-1----:R-:W-:Y:S02]  /*ed40*/  @!P1 LEA R6, P3, R12, R4.reuse, 0x1 ;  /* 0x000000040c069211 */ /* 0x082fe400078608ff */
[----:B------:R-:W-:Y:S02]  /*ed50*/  @!P0 LEA R4, P2, R8, R4, 0x1 ;  /* 0x0000000408048211 */ /* 0x000fe400078408ff */
[-C--:B--2---:R-:W-:Y:S02]  /*ed60*/  @!P1 LEA.HI.X R7, R12, R5.reuse, R13, 0x1, P3 ;  /* 0x000000050c079211 */ /* 0x084fe400018f0c0d */
[----:B----4-:R-:W-:-:S03]  /*ed70*/  @!P0 LEA.HI.X R5, R8, R5, R9, 0x1, P2 ;  /* 0x0000000508058211 */ /* 0x010fc600010f0c09 */
[----:B------:R1:W-:Y:S04]  /*ed80*/  @!P1 ST.E.128 [R6.64], RZ ;  /* 0x000000ff06009985 */ /* 0x0003e8000c101d06 */
[----:B------:R1:W-:Y:S02]  /*ed90*/  @!P0 ST.E.128 [R4.64], RZ ;  /* 0x000000ff04008985 */ /* 0x0003e4000c101d06 */
.L_x_473:
[----:B------:R-:W-:Y:S05]  /*eda0*/  BSYNC B0 ;  /* 0x0000000000007941 */ /* 0x000fea0003800000 */
.L_x_472:
[----:B------:R-:W-:Y:S05]  /*edb0*/  BRA.DIV ~URZ, `(.L_x_474) ;  /* 0x000006127f007947 */ /* 0x000fea000b800000 */
[----:B-1----:R1:W3:Y:S04]  /*edc0*/  SHFL.IDX PT, R6, R2, 0x3, 0x181f ;  /* 0x00781f0002067f89 */ /* 0x0022e800000e0000 */
[----:B--234-:R-:W2:Y:S02]  /*edd0*/  SHFL.IDX PT, R3, R3, 0x3, 0x181f ;  /* 0x00781f0003037f89 */ /* 0x01cea400000e0000 */
.L_x_486:
[----:B------:R-:W-:-:S04]  /*ede0*/  IADD3 R0, R0, 0x60, RZ ;  /* 0x0000006000007810 */ /* 0x000fc80007ffe0ff */
[----:B------:R-:W-:-:S13]  /*edf0*/  ISETP.GE.AND P0, PT, R0, R10, PT ;  /* 0x0000000a0000720c */ /* 0x000fda0003f06270 */
[----:B------:R-:W-:Y:S05]  /*ee00*/  @P0 BRA `(.L_x_460) ;  /* 0x000000b000000947 */ /* 0x000fea0003800000 */
[----:B------:R-:W3:Y:S04]  /*ee10*/  LDL.64 R12, [R1+0x8] ;  /* 0x00000800010c7983 */ /* 0x000ee80000100a00 */
[----:B------:R-:W4:Y:S04]  /*ee20*/  LDL R7, [R1+0x30] ;  /* 0x0000300001077983 */ /* 0x000f280000100800 */
[----:B------:R-:W5:Y:S01]  /*ee30*/  LDL R8, [R1+0x48] ;  /* 0x0000480001087983 */ /* 0x000f620000100800 */
[----:B---3--:R-:W-:Y:S02]  /*ee40*/  ISETP.GE.AND P1, PT, R12, c[0x0][0x3c8], PT ;  /* 0x0000f2000c007a0c */ /* 0x008fe40003f26270 */
[----:B----4-:R-:W-:-:S11]  /*ee50*/  ISETP.GE.AND P0, PT, R7, c[0x0][0x3c8], PT ;  /* 0x0000f20007007a0c */ /* 0x010fd60003f06270 */
[CC--:B--2---:R-:W-:Y:S02]  /*ee60*/  @!P1 LEA R4, P3, R12.reuse, R3.reuse, 0x1 ;  /* 0x000000030c049211 */ /* 0x0c4fe400078608ff */
[C---:B-1----:R-:W-:Y:S02]  /*ee70*/  @!P0 LEA R2, P2, R7.reuse, R3, 0x1 ;  /* 0x0000000307028211 */ /* 0x042fe400078408ff */
[-C--:B------:R-:W-:Y:S02]  /*ee80*/  @!P1 LEA.HI.X R5, R12, R6.reuse, R13, 0x1, P3 ;  /* 0x000000060c059211 */ /* 0x080fe400018f0c0d */
[----:B-----5:R-:W-:-:S03]  /*ee90*/  @!P0 LEA.HI.X R3, R7, R6, R8, 0x1, P2 ;  /* 0x0000000607038211 */ /* 0x020fc600010f0c08 */
[----:B------:R1:W-:Y:S04]  /*eea0*/  @!P1 ST.E.128 [R4.64], RZ ;  /* 0x000000ff04009985 */ /* 0x0003e8000c101d06 */
[----:B------:R1:W-:Y:S02]  /*eeb0*/  @!P0 ST.E.128 [R2.64], RZ ;  /* 0x000000ff02008985 */ /* 0x0003e4000c101d06 */
.L_x_460:
[----:B------:R-:W-:Y:S05]  /*eec0*/  BSYNC B1 ;  /* 0x0000000000017941 */ /* 0x000fea0003800000 */
.L_x_451:
[----:B---3--:R-:W3:Y:S02]  /*eed0*/  LDL R0, [R1+0x74] ;  /* 0x0000740001007983 */ /* 0x008ee40000100800 */
[----:B---3--:R-:W-:-:S13]  /*eee0*/  ISETP.NE.AND P0, PT, R0, RZ, PT ;  /* 0x000000ff0000720c */ /* 0x008fda0003f05270 */
[----:B------:R-:W-:Y:S01]  /*eef0*/  @P0 WARPSYNC 0xffffffff ;  /* 0xffffffff00000948 */ /* 0x000fe20003800000 */
[----:B------:R-:W-:Y:S06]  /*ef00*/  @P0 BAR.SYNC.DEFER_BLOCKING 0x5, 0x100 ;  /* 0x0144000000000b1d */ /* 0x000fec0000010000 */
[----:B------:R-:W3:Y:S04]  /*ef10*/  @P0 LDS R0, [0x10100] ;  /* 0x01010000ff000984 */ /* 0x000ee80000000800 */
[----:B---3--:R3:W-:Y:S04]  /*ef20*/  @P0 STL [R1+0x4c], R0 ;  /* 0x00004c0001000387 */ /* 0x0087e80000100800 */
[----:B------:R-:W-:Y:S06]  /*ef30*/  @P0 BAR.ARV 0x4, 0x100 ;  /* 0x0104000000000b1d */ /* 0x000fec0000002000 */
[----:B------:R-:W-:Y:S05]  /*ef40*/  @P0 BRA `(.L_x_475) ;  /* 0x0000007000000947 */ /* 0x000fea0003800000 */
[----:B------:R-:W-:Y:S05]  /*ef50*/  BRA.DIV ~URZ, `(.L_x_476) ;  /* 0x000005427f007947 */ /* 0x000fea000b800000 */
[----:B---3--:R3:W4:Y:S02]  /*ef60*/  SHFL.IDX PT, R0, R40, RZ, 0x1f ;  /* 0x00001fff28007589 */ /* 0x00872400000e0000 */
.L_x_487:
[----:B------:R-:W-:Y:S01]  /*ef70*/  WARPSYNC 0xffffffff ;  /* 0xffffffff00007948 */ /* 0x000fe20003800000 */
[----:B------:R-:W-:Y:S06]  /*ef80*/  BAR.SYNC.DEFER_BLOCKING 0x4, 0x100 ;  /* 0x0104000000007b1d */ /* 0x000fec0000010000 */
[----:B----4-:R4:W-:Y:S04]  /*ef90*/  STL [R1+0x4c], R0 ;  /* 0x00004c0001007387 */ /* 0x0109e80000100800 */
[----:B------:R4:W-:Y:S04]  /*efa0*/  @!P4 STS [0x10100], R40 ;  /* 0x01010028ff00c388 */ /* 0x0009e80000000800 */
[----:B------:R-:W-:Y:S06]  /*efb0*/  BAR.ARV 0x5, 0x100 ;  /* 0x0144000000007b1d */ /* 0x000fec0000002000 */
.L_x_475:
[----:B---34-:R-:W3:Y:S02]  /*efc0*/  LDL R0, [R1+0x4c] ;  /* 0x00004c0001007983 */ /* 0x018ee40000100800 */
[----:B---3--:R-:W-:-:S13]  /*efd0*/  ISETP.GE.AND P0, PT, R0, c[0x0][0x538], PT ;  /* 0x00014e0000007a0c */ /* 0x008fda0003f06270 */
[----:B-12--5:R-:W-:Y:S01]  /*efe0*/  @P0 CALL.REL.NOINC `(.L_x_477) ;  /* 0x0000001000000944 */ /* 0x026fe20003c00000 */
[----:B------:R-:W-:Y:S05]  /*eff0*/  BRA `(.L_x_478) ;  /* 0xffff1a0000007947 */ /* 0x000fea000383ffff */
.L_x_477:
[----:B------:R-:W-:Y:S05]  /*f000*/  EXIT ;  /* 0x000000000000794d */ /* 0x000fea0003800000 */
.L_x_447:
[----:B------:R1:W5:Y:S01]  /*f010*/  LDL R0, [R1] ;  /* 0x0000000001007983 */ /* 0x0003620000100800 */
[----:B------:R-:W-:Y:S02]  /*f020*/  MOV R3, 0x2 ;  /* 0x0000000200037802 */ /* 0x000fe40000000f00 */
[----:B------:R-:W-:Y:S02]  /*f030*/  MOV R2, 0xf050 ;  /* 0x0000f05000027802 */ /* 0x000fe40000000f00 */
[----:B-1---5:R-:W-:Y:S05]  /*f040*/  CALL.REL.NOINC `($__internal_0_$__cuda_sm70_shflsync_bfly_p) ;  /* 0x000004c000007944 */ /* 0x022fea0003c00000 */
[----:B------:R-:W-:Y:S01]  /*f050*/  MOV R4, R5 ;  /* 0x0000000500047202 */ /* 0x000fe20000000f00 */
[----:B------:R-:W-:Y:S05]  /*f060*/  BRA `(.L_x_479) ;  /* 0xffffde9000007947 */ /* 0x000fea000383ffff */
.L_x_448:
[----:B------:R-:W-:Y:S01]  /*f070*/  IMAD.MOV.U32 R0, RZ, RZ, R4 ;  /* 0x000000ffff007224 */ /* 0x000fe200078e0004 */
[----:B------:R-:W-:Y:S02]  /*f080*/  MOV R3, 0x1 ;  /* 0x0000000100037802 */ /* 0x000fe40000000f00 */
[----:B------:R-:W-:Y:S02]  /*f090*/  MOV R2, 0xf0b0 ;  /* 0x0000f0b000027802 */ /* 0x000fe40000000f00 */
[----:B------:R-:W-:Y:S05]  /*f0a0*/  CALL.REL.NOINC `($__internal_0_$__cuda_sm70_shflsync_bfly_p) ;  /* 0x0000046000007944 */ /* 0x000fea0003c00000 */
[----:B------:R1:W5:Y:S01]  /*f0b0*/  LDL R0, [R1+0x10] ;  /* 0x0000100001007983 */ /* 0x0003620000100800 */
[----:B------:R-:W-:Y:S01]  /*f0c0*/  FADD.FTZ R4, R4, R5 ;  /* 0x0000000504047221 */ /* 0x000fe20000010000 */
[----:B------:R-:W-:Y:S02]  /*f0d0*/  MOV R3, 0x2 ;  /* 0x0000000200037802 */ /* 0x000fe40000000f00 */
[----:B------:R-:W-:-:S02]  /*f0e0*/  MOV R2, 0xf100 ;  /* 0x0000f10000027802 */ /* 0x000fc40000000f00 */
[----:B-1---5:R-:W-:Y:S05]  /*f0f0*/  CALL.REL.NOINC `($__internal_0_$__cuda_sm70_shflsync_bfly_p) ;  /* 0x0000041000007944 */ /* 0x022fea0003c00000 */
[----:B------:R-:W2:Y:S01]  /*f100*/  LDL.LU R0, [R1+0x10] ;  /* 0x0000100001007983 */ /* 0x000ea20000300800 */
[----:B------:R-:W-:-:S02]  /*f110*/  MOV R3, 0x1 ;  /* 0x0000000100037802 */ /* 0x000fc40000000f00 */
[----:B------:R-:W-:Y:S01]  /*f120*/  MOV R2, 0xf150 ;  /* 0x0000f15000027802 */ /* 0x000fe20000000f00 */
[----:B--2---:R-:W-:Y:S02]  /*f130*/  FADD.FTZ R0, R0, R5 ;  /* 0x0000000500007221 */ /* 0x004fe40000010000 */
[----:B------:R-:W-:Y:S05]  /*f140*/  CALL.REL.NOINC `($__internal_0_$__cuda_sm70_shflsync_bfly_p) ;  /* 0x000003c000007944 */ /* 0x000fea0003c00000 */
[----:B------:R-:W-:Y:S01]  /*f150*/  MOV R3, R5 ;  /* 0x0000000500037202 */ /* 0x000fe20000000f00 */
[----:B------:R-:W-:Y:S05]  /*f160*/  BRA `(.L_x_480) ;  /* 0xffffde2000007947 */ /* 0x000fea000383ffff */
.L_x_463:
[----:B------:R-:W-:Y:S01]  /*f170*/  IMAD.MOV.U32 R8, RZ, RZ, R2 ;  /* 0x000000ffff087224 */ /* 0x000fe200078e0002 */
[----:B------:R-:W-:Y:S01]  /*f180*/  MOV R7, RZ ;  /* 0x000000ff00077202 */ /* 0x000fe20000000f00 */
[----:B------:R-:W-:Y:S01]  /*f190*/  IMAD.MOV.U32 R4, RZ, RZ, 0x181f ;  /* 0x0000181fff047424 */ /* 0x000fe200078e00ff */
[----:B------:R-:W-:Y:S02]  /*f1a0*/  MOV R9, 0xf1c0 ;  /* 0x0000f1c000097802 */ /* 0x000fe40000000f00 */
[----:B------:R-:W-:Y:S05]  /*f1b0*/  CALL.REL.NOINC `($__internal_1_$__cuda_sm70_shflsync_idx_p) ;  /* 0x0000039000007944 */ /* 0x000fea0003c00000 */
[----:B------:R-:W-:Y:S01]  /*f1c0*/  MOV R5, R4 ;  /* 0x0000000400057202 */ /* 0x000fe20000000f00 */
[----:B------:R-:W-:Y:S05]  /*f1d0*/  BRA `(.L_x_481) ;  /* 0xfffff83000007947 */ /* 0x000fea000383ffff */
.L_x_464:
[----:B------:R-:W-:Y:S01]  /*f1e0*/  IMAD.MOV.U32 R8, RZ, RZ, R3 ;  /* 0x000000ffff087224 */ /* 0x000fe200078e0003 */
[----:B------:R-:W-:Y:S01]  /*f1f0*/  MOV R7, RZ ;  /* 0x000000ff00077202 */ /* 0x000fe20000000f00 */
[----:B------:R-:W-:Y:S01]  /*f200*/  IMAD.MOV.U32 R4, RZ, RZ, 0x181f ;  /* 0x0000181fff047424 */ /* 0x000fe200078e00ff */
[----:B------:R-:W-:Y:S02]  /*f210*/  MOV R9, 0xf230 ;  /* 0x0000f23000097802 */ /* 0x000fe40000000f00 */
[----:B-12---:R-:W-:Y:S05]  /*f220*/  CALL.REL.NOINC `($__internal_1_$__cuda_sm70_shflsync_idx_p) ;  /* 0x0000032000007944 */ /* 0x006fea0003c00000 */
[----:B------:R-:W-:Y:S05]  /*f230*/  BRA `(.L_x_482) ;  /* 0xfffff7f000007947 */ /* 0x000fea000383ffff */
.L_x_467:
[----:B------:R-:W-:Y:S01]  /*f240*/  IMAD.MOV.U32 R8, RZ, RZ, R2 ;  /* 0x000000ffff087224 */ /* 0x000fe200078e0002 */
[----:B--2---:R-:W-:Y:S01]  /*f250*/  MOV R7, 0x1 ;  /* 0x0000000100077802 */ /* 0x004fe20000000f00 */
[----:B----4-:R-:W-:Y:S01]  /*f260*/  IMAD.MOV.U32 R4, RZ, RZ, 0x181f ;  /* 0x0000181fff047424 */ /* 0x010fe200078e00ff */
[----:B------:R-:W-:-:S02]  /*f270*/  MOV R9, 0xf290 ;  /* 0x0000f29000097802 */ /* 0x000fc40000000f00 */
[----:B-1-3--:R-:W-:Y:S05]  /*f280*/  CALL.REL.NOINC `($__internal_1_$__cuda_sm70_shflsync_idx_p) ;  /* 0x000002c000007944 */ /* 0x00afea0003c00000 */
[----:B------:R-:W-:Y:S01]  /*f290*/  IMAD.MOV.U32 R5, RZ, RZ, R4 ;  /* 0x000000ffff057224 */ /* 0x000fe200078e0004 */
[----:B------:R-:W-:Y:S01]  /*f2a0*/  MOV R7, 0x1 ;  /* 0x0000000100077802 */ /* 0x000fe20000000f00 */
[----:B------:R-:W-:Y:S01]  /*f2b0*/  IMAD.MOV.U32 R8, RZ, RZ, R3 ;  /* 0x000000ffff087224 */ /* 0x000fe200078e0003 */
[----:B------:R-:W-:-:S02]  /*f2c0*/  MOV R4, 0x181f ;  /* 0x0000181f00047802 */ /* 0x000fc40000000f00 */
[----:B------:R-:W-:Y:S02]  /*f2d0*/  MOV R9, 0xf2f0 ;  /* 0x0000f2f000097802 */ /* 0x000fe40000000f00 */
[----:B------:R-:W-:Y:S05]  /*f2e0*/  CALL.REL.NOINC `($__internal_1_$__cuda_sm70_shflsync_idx_p) ;  /* 0x0000026000007944 */ /* 0x000fea0003c00000 */
[----:B------:R-:W-:Y:S05]  /*f2f0*/  BRA `(.L_x_483) ;  /* 0xfffff87000007947 */ /* 0x000fea000383ffff */
.L_x_470:
[----:B------:R-:W-:Y:S01]  /*f300*/  IMAD.MOV.U32 R8, RZ, RZ, R2 ;  /* 0x000000ffff087224 */ /* 0x000fe200078e0002 */
[----:B-1----:R-:W-:Y:S01]  /*f310*/  MOV R7, 0x2 ;  /* 0x0000000200077802 */ /* 0x002fe20000000f00 */
[----:B----4-:R-:W-:Y:S01]  /*f320*/  IMAD.MOV.U32 R4, RZ, RZ, 0x181f ;  /* 0x0000181fff047424 */ /* 0x010fe200078e00ff */
[----:B------:R-:W-:Y:S02]  /*f330*/  MOV R9, 0xf350 ;  /* 0x0000f35000097802 */ /* 0x000fe40000000f00 */
[----:B--23--:R-:W-:Y:S05]  /*f340*/  CALL.REL.NOINC `($__internal_1_$__cuda_sm70_shflsync_idx_p) ;  /* 0x0000020000007944 */ /* 0x00cfea0003c00000 */
[----:B------:R-:W-:Y:S01]  /*f350*/  MOV R5, R4 ;  /* 0x0000000400057202 */ /* 0x000fe20000000f00 */
[----:B------:R-:W-:Y:S05]  /*f360*/  BRA `(.L_x_484) ;  /* 0xfffff92000007947 */ /* 0x000fea000383ffff */
.L_x_471:
[----:B------:R-:W-:Y:S01]  /*f370*/  IMAD.MOV.U32 R8, RZ, RZ, R3 ;  /* 0x000000ffff087224 */ /* 0x000fe200078e0003 */
[----:B------:R-:W-:Y:S01]  /*f380*/  MOV R7, 0x2 ;  /* 0x0000000200077802 */ /* 0x000fe20000000f00 */
[----:B----4-:R-:W-:Y:S01]  /*f390*/  IMAD.MOV.U32 R4, RZ, RZ, 0x181f ;  /* 0x0000181fff047424 */ /* 0x010fe200078e00ff */
[----:B------:R-:W-:Y:S02]  /*f3a0*/  MOV R9, 0xf3c0 ;  /* 0x0000f3c000097802 */ /* 0x000fe40000000f00 */
[----:B-123--:R-:W-:Y:S05]  /*f3b0*/  CALL.REL.NOINC `($__internal_1_$__cuda_sm70_shflsync_idx_p) ;  /* 0x0000019000007944 */ /* 0x00efea0003c00000 */
[----:B------:R-:W-:Y:S05]  /*f3c0*/  BRA `(.L_x_485) ;  /* 0xfffff8e000007947 */ /* 0x000fea000383ffff */
.L_x_474:
[----:B------:R-:W-:Y:S01]  /*f3d0*/  IMAD.MOV.U32 R8, RZ, RZ, R2 ;  /* 0x000000ffff087224 */ /* 0x000fe200078e0002 */
[----:B-1----:R-:W-:Y:S01]  /*f3e0*/  MOV R7, 0x3 ;  /* 0x0000000300077802 */ /* 0x002fe20000000f00 */
[----:B------:R-:W-:Y:S01]  /*f3f0*/  IMAD.MOV.U32 R4, RZ, RZ, 0x181f ;  /* 0x0000181fff047424 */ /* 0x000fe200078e00ff */
[----:B------:R-:W-:-:S02]  /*f400*/  MOV R9, 0xf420 ;  /* 0x0000f42000097802 */ /* 0x000fc40000000f00 */
[----:B--234-:R-:W-:Y:S05]  /*f410*/  CALL.REL.NOINC `($__internal_1_$__cuda_sm70_shflsync_idx_p) ;  /* 0x0000013000007944 */ /* 0x01cfea0003c00000 */
[----:B------:R-:W-:Y:S01]  /*f420*/  IMAD.MOV.U32 R6, RZ, RZ, R4 ;  /* 0x000000ffff067224 */ /* 0x000fe200078e0004 */
[----:B------:R-:W-:Y:S01]  /*f430*/  MOV R7, 0x3 ;  /* 0x0000000300077802 */ /* 0x000fe20000000f00 */
[----:B------:R-:W-:Y:S01]  /*f440*/  IMAD.MOV.U32 R8, RZ, RZ, R3 ;  /* 0x000000ffff087224 */ /* 0x000fe200078e0003 */
[----:B------:R-:W-:-:S02]  /*f450*/  MOV R4, 0x181f ;  /* 0x0000181f00047802 */ /* 0x000fc40000000f00 */
[----:B------:R-:W-:Y:S02]  /*f460*/  MOV R9, 0xf480 ;  /* 0x0000f48000097802 */ /* 0x000fe40000000f00 */
[----:B------:R-:W-:Y:S05]  /*f470*/  CALL.REL.NOINC `($__internal_1_$__cuda_sm70_shflsync_idx_p) ;  /* 0x000000d000007944 */ /* 0x000fea0003c00000 */
[----:B------:R-:W-:Y:S01]  /*f480*/  MOV R3, R4 ;  /* 0x0000000400037202 */ /* 0x000fe20000000f00 */
[----:B------:R-:W-:Y:S05]  /*f490*/  BRA `(.L_x_486) ;  /* 0xfffff94000007947 */ /* 0x000fea000383ffff */
.L_x_476:
[----:B------:R-:W-:Y:S01]  /*f4a0*/  IMAD.MOV.U32 R8, RZ, RZ, R40 ;  /* 0x000000ffff087224 */ /* 0x000fe200078e0028 */
[----:B------:R-:W-:Y:S01]  /*f4b0*/  MOV R7, RZ ;  /* 0x000000ff00077202 */ /* 0x000fe20000000f00 */
[----:B-1----:R-:W-:Y:S01]  /*f4c0*/  IMAD.MOV.U32 R4, RZ, RZ, 0x1f ;  /* 0x0000001fff047424 */ /* 0x002fe200078e00ff */
[----:B------:R-:W-:Y:S02]  /*f4d0*/  MOV R9, 0xf4f0 ;  /* 0x0000f4f000097802 */ /* 0x000fe40000000f00 */
[----:B--2345:R-:W-:Y:S05]  /*f4e0*/  CALL.REL.NOINC `($__internal_1_$__cuda_sm70_shflsync_idx_p) ;  /* 0x0000006000007944 */ /* 0x03cfea0003c00000 */
[----:B------:R-:W-:Y:S01]  /*f4f0*/  MOV R0, R4 ;  /* 0x0000000400007202 */ /* 0x000fe20000000f00 */
[----:B------:R-:W-:Y:S05]  /*f500*/  BRA `(.L_x_487) ;  /* 0xfffffa6000007947 */ /* 0x000fea000383ffff */
        .weak           $__internal_0_$__cuda_sm70_shflsync_bfly_p
        .type           $__internal_0_$__cuda_sm70_shflsync_bfly_p,@function
        .size           $__internal_0_$__cuda_sm70_shflsync_bfly_p,($__internal_1_$__cuda_sm70_shflsync_idx_p - $__internal_0_$__cuda_sm70_shflsync_bfly_p)
$__internal_0_$__cuda_sm70_shflsync_bfly_p:
[----:B------:R-:W-:Y:S04]  /*f510*/  WARPSYNC R6 ;  /* 0x0000000600007348 */ /* 0x000fe80003800000 */
[----:B------:R1:W2:Y:S02]  /*f520*/  SHFL.BFLY PT, R5, R0, R3, R7 ;  /* 0x0c00000300057389 */ /* 0x0002a400000e0007 */
[----:B-1----:R-:W-:-:S04]  /*f530*/  MOV R3, 0x0 ;  /* 0x0000000000037802 */ /* 0x002fc80000000f00 */
[----:B--2---:R-:W-:Y:S05]  /*f540*/  RET.REL.NODEC R2 `(_ZN7cutlass13device_kernelIN5flash19enable_sm80_to_sm89INS1_16FlashAttnFwdSm80INS1_25CollectiveMainloopFwdSm80ILi8ELi1ELb1EN4cute5tupleIJNS5_1CILi128EEES8_S8_EEELi128ENS_10bfloat16_tEfNS_4arch4Sm80ELb1ELb0ELb0ELb0ELb0ELb0ELb1ELb0EEENS1_21CollectiveEpilogueFwdIS9_NS6_IJNS7_ILi1EEESF_SF_EEESA_SC_Li256ELb0ELb1ELb0ELb0EEENS1_30DynamicPersistentTileSchedulerILi256ELi256ELb0ELb1ELb0EEEEEEEEEvNT_6ParamsE) ;  /* 0xffff0ab002007950 */ /* 0x004fea0003c3ffff */
        .weak           $__internal_1_$__cuda_sm70_shflsync_idx_p
        .type           $__internal_1_$__cuda_sm70_shflsync_idx_p,@function
        .size           $__internal_1_$__cuda_sm70_shflsync_idx_p,(.L_x_1830 - $__internal_1_$__cuda_sm70_shflsync_idx_p)
$__internal_1_$__cuda_sm70_shflsync_idx_p:
[----:B------:R-:W-:Y:S04]  /*f550*/  WARPSYNC R41 ;  /* 0x0000002900007348 */ /* 0x000fe80003800000 */
[----:B------:R1:W2:Y:S02]  /*f560*/  SHFL.IDX PT, R4, R8, R7, R4 ;  /* 0x0000000708047389 */ /* 0x0002a400000e0004 */
[----:B-1----:R-:W-:Y:S02]  /*f570*/  MOV R8, R9 ;  /* 0x0000000900087202 */ /* 0x002fe40000000f00 */
[----:B------:R-:W-:-:S04]  /*f580*/  MOV R9, 0x0 ;  /* 0x0000000000097802 */ /* 0x000fc80000000f00 */
[----:B--2---:R-:W-:Y:S05]  /*f590*/  RET.REL.NODEC R8 `(_ZN7cutlass13device_kernelIN5flash19enable_sm80_to_sm89INS1_16FlashAttnFwdSm80INS1_25CollectiveMainloopFwdSm80ILi8ELi1ELb1EN4cute5tupleIJNS5_1CILi128EEES8_S8_EEELi128ENS_10bfloat16_tEfNS_4arch4Sm80ELb1ELb0ELb0ELb0ELb0ELb0ELb1ELb0EEENS1_21CollectiveEpilogueFwdIS9_NS6_IJNS7_ILi1EEESF_SF_EEESA_SC_Li256ELb0ELb1ELb0ELb0EEENS1_30DynamicPersistentTileSchedulerILi256ELi256ELb0ELb1ELb0EEEEEEEEEvNT_6ParamsE) ;  /* 0xffff0a6008007950 */ /* 0x004fea0003c3ffff */
.L_x_488:
        /* <DEDUP_REMOVED lines=14> */
.L_x_1830:


//--------------------- .text._ZN7cutlass13device_kernelIN5flash19enable_sm80_to_sm89INS1_16FlashAttnFwdSm80INS1_25CollectiveMainloopFwdSm80ILi8ELi1ELb1EN4cute5tupleIJNS5_1CILi128EEES8_S8_EEELi128ENS_10bfloat16_tEfNS_4arch4Sm80ELb1ELb0ELb0ELb1ELb0ELb0ELb1ELb0EEENS1_21CollectiveEpilogueFwdIS9_NS6_IJNS7_ILi1EEESF_SF_EEESA_SC_Li256ELb1ELb1ELb0ELb0EEENS1_19SingleTileSchedulerILb1ELb0ELb1ELi128EEEEEEEEEvNT_6ParamsE --------------------------
	.section	.text._ZN7cutlass13device_kernelIN5flash19enable_sm80_to_sm89INS1_16FlashAttnFwdSm80INS1_25CollectiveMainloopFwdSm80ILi8ELi1ELb1EN4cute5tupleIJNS5_1CILi128EEES8_S8_EEELi128ENS_10bfloat16_tEfNS_4arch4Sm80ELb1ELb0ELb0ELb1ELb0ELb0ELb1ELb0EEENS1_21CollectiveEpilogueFwdIS9_NS6_IJNS7_ILi1EEESF_SF_EEESA_SC_Li256ELb1ELb1ELb0ELb0EEENS1_19SingleTileSchedulerILb1ELb0ELb1ELi128EEEEEEEEEvNT_6ParamsE,"ax",@progbits
	.sectioninfo	@"SHI_REGISTERS=255"
	.align	128
.text._ZN7cutlass13device_kernelIN5flash19enable_sm80_to_sm89INS1_16FlashAttnFwdSm80INS1_25CollectiveMainloopFwdSm80ILi8ELi1ELb1EN4cute5tupleIJNS5_1CILi128EEES8_S8_EEELi128ENS_10bfloat16_tEfNS_4arch4Sm80ELb1ELb0ELb0ELb1ELb0ELb0ELb1ELb0EEENS1_21CollectiveEpilogueFwdIS9_NS6_IJNS7_ILi1EEESF_SF_EEESA_SC_Li256ELb1ELb1ELb0ELb0EEENS1_19SingleTileSchedulerILb1ELb0ELb1ELi128EEEEEEEEEvNT_6ParamsE:
        .type           _ZN7cutlass13device_kernelIN5flash19enable_sm80_to_sm89INS1_16FlashAttnFwdSm80INS1_25CollectiveMainloopFwdSm80ILi8ELi1ELb1EN4cute5tupleIJNS5_1CILi128EEES8_S8_EEELi128ENS_10bfloat16_tEfNS_4arch4Sm80ELb1ELb0ELb0ELb1ELb0ELb0ELb1ELb0EEENS1_21CollectiveEpilogueFwdIS9_NS6_IJNS7_ILi1EEESF_SF_EEESA_SC_Li256ELb1ELb1ELb0ELb0EEENS1_19SingleTileSchedulerILb1ELb0ELb1ELi128EEEEEEEEEvNT_6ParamsE,@function
        .size           _ZN7cutlass13device_kernelIN5flash19enable_sm80_to_sm89INS1_16FlashAttnFwdSm80INS1_25CollectiveMainloopFwdSm80ILi8ELi1ELb1EN4cute5tupleIJNS5_1CILi128EEES8_S8_EEELi128ENS_10bfloat16_tEfNS_4arch4Sm80ELb1ELb0ELb0ELb1ELb0ELb0ELb1ELb0EEENS1_21CollectiveEpilogueFwdIS9_NS6_IJNS7_ILi1EEESF_SF_EEESA_SC_Li256ELb1ELb1ELb0ELb0EEENS1_19SingleTileSchedulerILb1ELb0ELb1ELi128EEEEEEEEEvNT_6ParamsE,(.L_x_1833 - _ZN7cutlass13device_kernelIN5flash19enable_sm80_to_sm89INS1_16FlashAttnFwdSm80INS1_25CollectiveMainloopFwdSm80ILi8ELi1ELb1EN4cute5tupleIJNS5_1CILi128EEES8_S8_EEELi128ENS_10bfloat16_tEfNS_4arch4Sm80ELb1ELb0ELb0ELb1ELb0ELb0ELb1ELb0EEENS1_21CollectiveEpilogueFwdIS9_NS6_IJNS7_ILi1EEESF_SF_EEESA_SC_Li256ELb1ELb1ELb0ELb0EEENS1_19SingleTileSchedulerILb1ELb0ELb1ELi128EEEEEEEEEvNT_6ParamsE)
        .other          _ZN7cutlass13device_kernelIN5flash19enable_sm80_to_sm89INS1_16FlashAttnFwdSm80INS1_25CollectiveMainloopFwdSm80ILi8ELi1ELb1EN4cute5tupleIJNS5_1CILi128EEES8_S8_EEELi128ENS_10bfloat16_tEfNS_4arch4Sm80ELb1ELb0ELb0ELb1ELb0ELb0ELb1ELb0EEENS1_21CollectiveEpilogueFwdIS9_NS6_IJNS7_ILi1EEESF_SF_EEESA_SC_Li256ELb1ELb1ELb0ELb0EEENS1_19SingleTileSchedulerILb1ELb0ELb1ELi128EEEEEEEEEvNT_6ParamsE,@"STO_CUDA_ENTRY STV_DEFAULT"
_ZN7cutlass13device_kernelIN5flash19enable_sm80_to_sm89INS1_16FlashAttnFwdSm80INS1_25CollectiveMainloopFwdSm80ILi8ELi1ELb1EN4cute5tupleIJNS5_1CILi128EEES8_S8_EEELi128ENS_10bfloat16_tEfNS_4arch4Sm80ELb1ELb0ELb0ELb1ELb0ELb0ELb1ELb0EEENS1_21CollectiveEpilogueFwdIS9_NS6_IJNS7_ILi1EEESF_SF_EEESA_SC_Li256ELb1ELb1ELb0ELb0EEENS1_19SingleTileSchedulerILb1ELb0ELb1ELi128EEEEEEEEEvNT_6ParamsE:
        /* <DEDUP_REMOVED lines=16> */
.L_x_490:
        /* <DEDUP_REMOVED lines=8> */
.L_x_492:
[----:B------:R-:W-:-:S04]  /*0180*/  MOV R3, c[0x0][0x54c] ;  /* 0x0001530000037a02 */ /* 0x000fc80000000f00 */
.L_x_491:
[----:B------:R-:W-:Y:S01]  /*0190*/  USHF.L.U32 UR4, UR4, 0x7, URZ ;  /* 0x0000000704047899 */ /* 0x000fe2000800063f */
[----:B-----5:R-:W-:-:S05]  /*01a0*/  IMAD R3, R3, c[0x0][0x548], RZ ;  /* 0x0001520003037a24 */ /* 0x020fca00078e02ff */
[----:B------:R-:W-:-:S04]  /*01b0*/  MOV R36, UR4 ;  /* 0x0000000400247c02 */ /* 0x000fc80008000f00 */
[----:B------:R-:W-:-:S04]  /*01c0*/  ISETP.GE.AND P0, PT, R36, R3, PT ;  /* 0x000000032400720c */ /* 0x000fc80003f06270 */
[----:B------:R-:W-:Y:S01]  /*01d0*/  SEL R228, R228, 0xffffffff, !P0 ;  /* 0xffffffffe4e47807 */ /* 0x000fe20004000000 */
[----:B------:R-:W-:Y:S05]  /*01e0*/  BRA `(.L_x_493) ;  /* 0x0000013000007947 */ /* 0x000fea0003800000 */
.L_x_489:
[----:B------:R-:W-:-:S04]  /*01f0*/  ISETP.NE.U32.AND P0, PT, RZ, c[0x0][0x568], PT ;  /* 0x00015a00ff007a0c */ /* 0x000fc80003f05070 */
[----:B------:R-:W-:-:S13]  /*0200*/  ISETP.NE.AND.EX P0, PT, RZ, c[0x0][0x56c], PT, P0 ;  /* 0x00015b00ff007a0c */ /* 0x000fda0003f05300 */
[----:B------:R-:W-:Y:S05]  /*0210*/  @!P0 BRA `(.L_x_494) ;  /* 0x0000002000008947 */ /* 0x000fea0003800000 */
[----:B------:R1:W5:Y:S01]  /*0220*/  LDG.E R3, [R2.64] ;  /* 0x0000001202037981 */ /* 0x000362000c1e1900 */
[----:B------:R-:W-:Y:S05]  /*0230*/  BRA `(.L_x_495) ;  /* 0x0000009000007947 */ /* 0x000fea0003800000 */
.L_x_494:
        /* <DEDUP_REMOVED lines=8> */
.L_x_496:
[----:B------:R-:W-:-:S04]  /*02c0*/  MOV R3, c[0x0][0x54c] ;  /* 0x0001530000037a02 */ /* 0x000fc80000000f00 */
.L_x_495:
[----:B------:R-:W-:Y:S01]  /*02d0*/  USHF.L.U32 UR4, UR4, 0x7, URZ ;  /* 0x0000000704047899 */ /* 0x000fe2000800063f */
[----:B-----5:R-:W-:-:S05]  /*02e0*/  IMAD R3, R3, c[0x0][0x548], RZ ;  /* 0x0001520003037a24 */ /* 0x020fca00078e02ff */
[----:B------:R-:W-:-:S04]  /*02f0*/  MOV R36, UR4 ;  /* 0x0000000400247c02 */ /* 0x000fc80008000f00 */
[----:B------:R-:W-:-:S04]  /*0300*/  ISETP.GE.AND P0, PT, R36, R3, PT ;  /* 0x000000032400720c */ /* 0x000fc80003f06270 */
[----:B------:R-:W-:-:S04]  /*0310*/  SEL R228, R228, 0xffffffff, !P0 ;  /* 0xffffffffe4e47807 */ /* 0x000fc80004000000 */
.L_x_493:
        /* <DEDUP_REMOVED lines=10> */
[----:B------:R-:W-:-:S04]  /*03c0*/  @P2 IMAD.WIDE R12, R228, R5, c[0x0][0x370] ;  /* 0x0000dc00e40c2625 */ /* 0x000fc800078e0205 */
[----:B------:R-:W-:Y:S01]  /*03d0*/  @P1 IMAD.WIDE R10, R228, R5, c[0x0][0x360] ;  /* 0x0000d800e40a1625 */ /* 0x000fe200078e0205 */
[----:B------:R-:W2:Y:S01]  /*03e0*/  @P2 LDG.E R4, [R12.64] ;  /* 0x000000120c042981 */ /* 0x000ea2000c1e1900 */
[----:B-1----:R-:W-:-:S03]  /*03f0*/  CS2R R2, SRZ ;  /* 0x0000000000027805 */ /* 0x002fc6000001ff00 */
[----:B------:R-:W3:Y:S01]  /*0400*/  @P1 LDG.E R0, [R10.64] ;  /* 0x000000120a001981 */ /* 0x000ee2000c1e1900 */
[----:B------:R-:W-:-:S04]  /*0410*/  IMAD.WIDE R8, R228, R5, c[0x0][0x348] ;  /* 0x0000d200e4087625 */ /* 0x000fc800078e0205 */
[----:B------:R-:W-:Y:S01]  /*0420*/  IMAD.WIDE R6, R228, R5, c[0x0][0x350] ;  /* 0x0000d400e4067625 */ /* 0x000fe200078e0205 */
[----:B------:R1:W5:Y:S04]  /*0430*/  @P0 LDG.E R2, [R8.64] ;  /* 0x0000001208020981 */ /* 0x000368000c1e1900 */
[----:B------:R1:W5:Y:S01]  /*0440*/  @P6 LDG.E R3, [R6.64] ;  /* 0x0000001206036981 */ /* 0x000362000c1e1900 */
[----:B------:R-:W-:Y:S02]  /*0450*/  UMOV UR4, URZ ;  /* 0x0000003f00047c82 */ /* 0x000fe40008000000 */
[----:B------:R-:W-:Y:S02]  /*0460*/  ULDC UR11, c[0x0][0x168] ;  /* 0x00005a00000b7ab9 */ /* 0x000fe40000000800 */
[----:B------:R-:W-:Y:S01]  /*0470*/  ULDC UR8, c[0x0][0x1d0] ;  /* 0x0000740000087ab9 */ /* 0x000fe20000000800 */
[----:B--2---:R1:W2:Y:S08]  /*0480*/  @P2 R2UR UR4, R4 ;  /* 0x00000000040423c2 */ /* 0x0042b000000e0000 */
[----:B---3--:R1:W3:Y:S02]  /*0490*/  @P1 R2UR UR11, R0 ;  /* 0x00000000000b13c2 */ /* 0x0082e400000e0000 */
[----:B-123--:R-:W-:Y:S05]  /*04a0*/  @P1 BRA `(.L_x_497) ;  /* 0x0000006000001947 */ /* 0x00efea0003800000 */
[----:B------:R-:W-:Y:S05]  /*04b0*/  @!P0 BRA `(.L_x_497) ;  /* 0x0000005000008947 */ /* 0x000fea0003800000 */
[----:B------:R-:W2:Y:S04]  /*04c0*/  LDG.E R0, [R8.64] ;  /* 0x0000001208007981 */ /* 0x000ea8000c1e1900 */
[----:B------:R-:W3:Y:S01]  /*04d0*/  LDG.E R4, [R8.64+0x4] ;  /* 0x0000041208047981 */ /* 0x000ee2000c1e1900 */
[----:B--2---:R-:W1:Y:S08]  /*04e0*/  R2UR UR11, R0 ;  /* 0x00000000000b73c2 */ /* 0x004e7000000e0000 */
[----:B---3--:R-:W1:Y:S02]  /*04f0*/  R2UR UR5, R4 ;  /* 0x00000000040573c2 */ /* 0x008e6400000e0000 */
[----:B-1----:R-:W-:-:S06]  /*0500*/  UIADD3 UR11, -UR11, UR5, URZ ;  /* 0x000000050b0b7290 */ /* 0x002fcc000fffe13f */
.L_x_497:
[----:B------:R-:W-:-:S04]  /*0510*/  ISETP.NE.U32.AND P1, PT, RZ, c[0x0][0x368], PT ;  /* 0x0000da00ff007a0c */ /* 0x000fc80003f25070 */
[----:B------:R-:W-:-:S13]  /*0520*/  ISETP.NE.AND.EX P1, PT, RZ, c[0x0][0x36c], PT, P1 ;  /* 0x0000db00ff007a0c */ /* 0x000fda0003f25310 */
[----:B------:R-:W-:Y:S05]  /*0530*/  @!P1 BRA `(.L_x_498) ;  /* 0x0000004000009947 */ /* 0x000fea0003800000 */
[----:B------:R-:W-:-:S05]  /*0540*/  IMAD.WIDE R6, R228, R5, c[0x0][0x368] ;  /* 0x0000da00e4067625 */ /* 0x000fca00078e0205 */
[----:B------:R-:W2:Y:S02]  /*0550*/  LDG.E R0, [R6.64] ;  /* 0x0000001206007981 */ /* 0x000ea4000c1e1900 */
[----:B--2---:R1:W2:Y:S02]  /*0560*/  R2UR UR8, R0 ;  /* 0x00000000000873c2 */ /* 0x0042a400000e0000 */
[----:B-12---:R-:W-:Y:S05]  /*0570*/  BRA `(.L_x_499) ;  /* 0x0000006000007947 */ /* 0x006fea0003800000 */
.L_x_498:
[----:B------:R-:W-:Y:S05]  /*0580*/  @!P6 BRA `(.L_x_499) ;  /* 0x000000500000e947 */ /* 0x000fea0003800000 */
[----:B------:R-:W2:Y:S04]  /*0590*/  LDG.E R0, [R6.64] ;  /* 0x0000001206007981 */ /* 0x000ea8000c1e1900 */
[----:B------:R-:W3:Y:S01]  /*05a0*/  LDG.E R4, [R6.64+0x4] ;  /* 0x0000041206047981 */ /* 0x000ee2000c1e1900 */
[----:B--2---:R-:W1:Y:S08]  /*05b0*/  R2UR UR8, R0 ;  /* 0x00000000000873c2 */ /* 0x004e7000000e0000 */
[----:B---3--:R-:W1:Y:S02]  /*05c0*/  R2UR UR5, R4 ;  /* 0x00000000040573c2 */ /* 0x008e6400000e0000 */
[----:B-1----:R-:W-:-:S06]  /*05d0*/  UIADD3 UR8, -UR8, UR5, URZ ;  /* 0x0000000508087290 */ /* 0x002fcc000fffe13f */
.L_x_499:
[----:B------:R-:W1:Y:S01]  /*05e0*/  R2UR UR23, R36 ;  /* 0x00000000241773c2 */ /* 0x000e6200000e0000 */
[----:B------:R-:W-:Y:S01]  /*05f0*/  ULDC UR5, c[0x0][0x2c4] ;  /* 0x0000b10000057ab9 */ /* 0x000fe20000000800 */
[----:B------:R-:W-:Y:S01]  /*0600*/  PLOP3.LUT P2, PT, PT, PT, PT, 0x80, 0x0 ;  /* 0x000000000000781c */ /* 0x000fe20003f4f070 */
[----:B------:R-:W-:Y:S01]  /*0610*/  UISETP.NE.AND UP0, UPT, UR5, 0x1, UPT ;  /* 0x000000010500788c */ /* 0x000fe2000bf05270 */
[----:B------:R-:W-:Y:S01]  /*0620*/  IMAD.MOV.U32 R114, RZ, RZ, RZ ;  /* 0x000000ffff727224 */ /* 0x000fe200078e00ff */
[----:B------:R-:W-:Y:S01]  /*0630*/  ULDC UR12, c[0x0][0x2c8] ;  /* 0x0000b200000c7ab9 */ /* 0x000fe20000000800 */
[----:B------:R-:W-:Y:S01]  /*0640*/  CS2R R112, SRZ ;  /* 0x0000000000707805 */ /* 0x000fe2000001ff00 */
[----:B------:R-:W-:Y:S01]  /*0650*/  UIADD3 UR8, -UR4, UR8, URZ ;  /* 0x0000000804087290 */ /* 0x000fe2000fffe13f */
[----:B------:R-:W2:Y:S01]  /*0660*/  R2UR UR6, R36 ;  /* 0x00000000240673c2 */ /* 0x000ea200000e0000 */
[----:B------:R-:W-:Y:S01]  /*0670*/  PLOP3.LUT P3, PT, PT, PT, UP0, 0x80, 0x0 ;  /* 0x000000000000781c */ /* 0x000fe20003f6f008 */
[----:B------:R-:W-:Y:S01]  /*0680*/  CS2R R118, SRZ ;  /* 0x0000000000767805 */ /* 0x000fe2000001ff00 */
[----:B------:R-:W-:Y:S01]  /*0690*/  PLOP3.LUT P1, PT, PT, PT, UP0, 0x80, 0x0 ;  /* 0x000000000000781c */ /* 0x000fe20003f2f008 */
[----:B------:R-:W-:Y:S01]  /*06a0*/  UIADD3 UR5, UR8, 0x80, -UR11 ;  /* 0x0000008008057890 */ /* 0x000fe2000fffe80b */
        /* <DEDUP_REMOVED lines=11> */
[----:B-1----:R-:W-:Y:S01]  /*0760*/  IMAD.U32 R0, RZ, RZ, UR23 ;  /* 0x00000017ff007e24 */ /* 0x002fe2000f8e00ff */
[----:B------:R-:W-:Y:S01]  /*0770*/  CS2R R94, SRZ ;  /* 0x00000000005e7805 */ /* 0x000fe2000001ff00 */
[----:B------:R-:W-:Y:S01]  /*0780*/  CS2R R92, SRZ ;  /* 0x00000000005c7805 */ /* 0x000fe2000001ff00 */
[----:B------:R-:W-:Y:S01]  /*0790*/  CS2R R90, SRZ ;  /* 0x00000000005a7805 */ /* 0x000fe2000001ff00 */
[----:B------:R-:W-:Y:S01]  /*07a0*/  CS2R R88, SRZ ;  /* 0x0000000000587805 */ /* 0x000fe2000001ff00 */
[----:B------:R-:W-:Y:S01]  /*07b0*/  @P3 IADD3 R4, R0, 0x7f, RZ ;  /* 0x0000007f00043810 */ /* 0x000fe20007ffe0ff */
[----:B------:R-:W-:Y:S01]  /*07c0*/  CS2R R86, SRZ ;  /* 0x0000000000567805 */ /* 0x000fe2000001ff00 */
[----:B-----5:R-:W-:Y:S01]  /*07d0*/  IADD3 R0, R3, UR4, RZ ;  /* 0x0000000403007c10 */ /* 0x020fe2000fffe0ff */
[----:B------:R-:W-:Y:S01]  /*07e0*/  ULDC UR4, c[0x0][0x2cc] ;  /* 0x0000b30000047ab9 */ /* 0x000fe20000000800 */
[----:B------:R1:W3:Y:S01]  /*07f0*/  @P1 R2UR UR13, R4 ;  /* 0x00000000040d13c2 */ /* 0x0002e200000e0000 */
[----:B--2---:R-:W-:Y:S01]  /*0800*/  UIADD3 UR6, UR6, 0x7f, URZ ;  /* 0x0000007f06067890 */ /* 0x004fe2000fffe03f */
        /* <DEDUP_REMOVED lines=14> */
[----:B------:R-:W-:-:S02]  /*08f0*/  IMAD.MOV.U32 R6, RZ, RZ, RZ ;  /* 0x000000ffff067224 */ /* 0x000fc400078e00ff */
[----:B-1----:R-:W-:Y:S01]  /*0900*/  IMAD.MOV.U32 R4, RZ, RZ, RZ ;  /* 0x000000ffff047224 */ /* 0x002fe200078e00ff */
[----:B---3--:R-:W-:-:S04]  /*0910*/  UIMAD.WIDE.U32 UR12, UR13, UR12, URZ ;  /* 0x0000000c0d0c72a5 */ /* 0x008fc8000f8e003f */
[----:B------:R-:W-:Y:S02]  /*0920*/  @UP0 USHF.R.U32.HI UR6, URZ, UR4, UR13 ;  /* 0x000000043f060299 */ /* 0x000fe4000801160d */
[----:B------:R-:W-:Y:S02]  /*0930*/  UIADD3 UR4, UR8, 0x7f, URZ ;  /* 0x0000007f08047890 */ /* 0x000fe4000fffe03f */
[----:B------:R-:W-:Y:S02]  /*0940*/  UIADD3 UR6, UR5, UR6, URZ ;  /* 0x0000000605067290 */ /* 0x000fe4000fffe03f */
[----:B------:R-:W-:Y:S02]  /*0950*/  USHF.R.S32.HI UR7, URZ, 0x1f, UR4 ;  /* 0x0000001f3f077899 */ /* 0x000fe40008011404 */
[----:B------:R-:W-:Y:S02]  /*0960*/  USHF.R.S32.HI UR5, URZ, 0x1f, UR6 ;  /* 0x0000001f3f057899 */ /* 0x000fe40008011406 */
[----:B------:R-:W-:-:S02]  /*0970*/  ULEA.HI UR7, UR7, UR4, URZ, 0x7 ;  /* 0x0000000407077291 */ /* 0x000fc4000f8f383f */
[----:B------:R-:W-:Y:S02]  /*0980*/  ULEA.HI UR5, UR5, UR6, URZ, 0x7 ;  /* 0x0000000605057291 */ /* 0x000fe4000f8f383f */
[----:B------:R-:W-:Y:S02]  /*0990*/  USHF.R.S32.HI UR7, URZ, 0x7, UR7 ;  /* 0x000000073f077899 */ /* 0x000fe40008011407 */
[----:B------:R-:W-:-:S04]  /*09a0*/  USHF.R.S32.HI UR5, URZ, 0x7, UR5 ;  /* 0x000000073f057899 */ /* 0x000fc80008011405 */
[----:B------:R-:W-:-:S04]  /*09b0*/  UISETP.LT.AND UP0, UPT, UR7, UR5, UPT ;  /* 0x000000050700728c */ /* 0x000fc8000bf01270 */
[----:B------:R-:W-:-:S04]  /*09c0*/  USEL UR25, UR7, UR5, UP0 ;  /* 0x0000000507197287 */ /* 0x000fc80008000000 */
[----:B------:R-:W-:-:S06]  /*09d0*/  UISETP.GE.AND UP0, UPT, UR25, 0x1, UPT ;  /* 0x000000011900788c */ /* 0x000fcc000bf06270 */
[----:B------:R-:W-:-:S13]  /*09e0*/  PLOP3.LUT P1, PT, PT, PT, UP0, 0x80, 0x0 ;  /* 0x000000000000781c */ /* 0x000fda0003f2f008 */
[----:B------:R-:W-:Y:S05]  /*09f0*/  @!P1 BRA `(.L_x_500) ;  /* 0x0000cae000009947 */ /* 0x000fea0003800000 */
[----:B------:R-:W-:Y:S01]  /*0a00*/  ISETP.NE.U32.AND P1, PT, RZ, c[0x0][0x340], PT ;  /* 0x0000d000ff007a0c */ /* 0x000fe20003f25070 */
[----:B------:R-:W1:Y:S01]  /*0a10*/  S2R R54, SR_CTAID.Y ;  /* 0x0000000000367919 */ /* 0x000e620000002600 */
[----:B------:R-:W-:Y:S02]  /*0a20*/  SHF.R.S32.HI R128, RZ, 0x1f, R37 ;  /* 0x0000001fff807819 */ /* 0x000fe40000011425 */
[----:B------:R-:W-:Y:S01]  /*0a30*/  SHF.R.S32.HI R3, RZ, 0x1f, R2 ;  /* 0x0000001fff037819 */ /* 0x000fe20000011402 */
[----:B------:R-:W-:Y:S01]  /*0a40*/  IMAD.WIDE.U32 R12, R2, c[0x0][0x178], RZ ;  /* 0x00005e00020c7a25 */ /* 0x000fe200078e00ff */
[----:B------:R-:W-:Y:S01]  /*0a50*/  ISETP.NE.AND.EX P1, PT, RZ, c[0x0][0x344], PT, P1 ;  /* 0x0000d100ff007a0c */ /* 0x000fe20003f25310 */
[----:B------:R-:W-:Y:S01]  /*0a60*/  ULDC UR4, c[0x0][0x2c4] ;  /* 0x0000b10000047ab9 */ /* 0x000fe20000000800 */
[----:B------:R-:W-:Y:S01]  /*0a70*/  SHF.R.S32.HI R60, RZ, 0x1f, R0 ;  /* 0x0000001fff3c7819 */ /* 0x000fe20000011400 */
[----:B------:R-:W-:Y:S02]  /*0a80*/  UIADD3 UR20, UR25, -0x1, URZ ;  /* 0xffffffff19147890 */ /* 0x000fe4000fffe03f */
[----:B------:R-:W-:-:S02]  /*0a90*/  UMOV UR21, 0x7 ;  /* 0x0000000700157882 */ /* 0x000fc40000000000 */
[----:B------:R-:W-:-:S06]  /*0aa0*/  ULDC.64 UR6, c[0x0][0x1e0] ;  /* 0x0000780000067ab9 */ /* 0x000fcc0000000a00 */
[----:B------:R-:W-:-:S06]  /*0ab0*/  @P1 IMAD.WIDE R8, R228, R5, c[0x0][0x340] ;  /* 0x0000d000e4081625 */ /* 0x000fcc00078e0205 */
[----:B------:R2:W3:Y:S01]  /*0ac0*/  @P1 LDG.E R8, [R8.64] ;  /* 0x0000001208081981 */ /* 0x0004e2000c1e1900 */
[----:B------:R-:W-:Y:S01]  /*0ad0*/  LEA.HI R57, R128, R37, RZ, 0x3 ;  /* 0x0000002580397211 */ /* 0x000fe200078f18ff */
[----:B------:R-:W-:Y:S01]  /*0ae0*/  IMAD R3, R3, c[0x0][0x178], RZ ;  /* 0x00005e0003037a24 */ /* 0x000fe200078e02ff */
[----:B-1----:R-:W-:Y:S01]  /*0af0*/  SHF.R.S32.HI R53, RZ, 0x1f, R54 ;  /* 0x0000001fff357819 */ /* 0x002fe20000011436 */
[----:B------:R-:W-:Y:S01]  /*0b00*/  UIMAD UR4, UR11, UR4, URZ ;  /* 0x000000040b0472a4 */ /* 0x000fe2000f8e023f */
[----:B------:R-:W-:Y:S01]  /*0b10*/  LOP3.LUT R56, R57, 0xfffffff8, RZ, 0xc0, !PT ;  /* 0xfffffff839387812 */ /* 0x000fe200078ec0ff */
[----:B------:R-:W-:Y:S01]  /*0b20*/  IMAD R3, R2, c[0x0][0x17c], R3 ;  /* 0x00005f0002037a24 */ /* 0x000fe200078e0203 */
[----:B------:R-:W-:Y:S01]  /*0b30*/  SHF.R.S32.HI R57, RZ, 0x3, R57 ;  /* 0x00000003ff397819 */ /* 0x000fe20000011439 */
[----:B------:R-:W-:Y:S01]  /*0b40*/  IMAD R7, R53, c[0x0][0x1b8], RZ ;  /* 0x00006e0035077a24 */ /* 0x000fe200078e02ff */
[----:B------:R-:W-:Y:S01]  /*0b50*/  SEL R5, R228, RZ, !P0 ;  /* 0x000000ffe4057207 */ /* 0x000fe20004000000 */
[----:B------:R-:W-:Y:S01]  /*0b60*/  IMAD.IADD R56, R37, 0x1, -R56 ;  /* 0x0000000125387824 */ /* 0x000fe200078e0a38 */
[----:B------:R-:W-:Y:S01]  /*0b70*/  USHF.L.U64.HI UR21, UR6, UR21, UR7 ;  /* 0x0000001506157299 */ /* 0x000fe20008010207 */
[----:B------:R-:W-:Y:S01]  /*0b80*/  IMAD.IADD R13, R13, 0x1, R3 ;  /* 0x000000010d0d7824 */ /* 0x000fe200078e0203 */
[----:B------:R-:W-:Y:S01]  /*0b90*/  SHF.R.S32.HI R3, RZ, 0x1f, R228 ;  /* 0x0000001fff037819 */ /* 0x000fe200000114e4 */
[----:B------:R-:W-:Y:S01]  /*0ba0*/  IMAD R10, R56, 0x20, R57 ;  /* 0x00000020380a7824 */ /* 0x000fe200078e0239 */
[----:B------:R-:W-:Y:S01]  /*0bb0*/  USHF.L.U32 UR22, UR6, 0x7, URZ ;  /* 0x0000000706167899 */ /* 0x000fe2000800063f */
[C---:B------:R-:W-:Y:S01]  /*0bc0*/  IMAD R7, R54.reuse, c[0x0][0x1bc], R7 ;  /* 0x00006f0036077a24 */ /* 0x040fe200078e0207 */
[----:B------:R-:W-:Y:S01]  /*0bd0*/  SEL R4, R3, RZ, !P0 ;  /* 0x000000ff03047207 */ /* 0x000fe20004000000 */
[----:B------:R-:W-:Y:S01]  /*0be0*/  IMAD.WIDE.U32 R12, R54, c[0x0][0x1b8], R12 ;  /* 0x00006e00360c7a25 */ /* 0x000fe200078e000c */
[----:B------:R-:W-:Y:S01]  /*0bf0*/  IADD3 R10, R10, UR23, RZ ;  /* 0x000000170a0a7c10 */ /* 0x000fe2000fffe0ff */
[----:B------:R-:W-:Y:S01]  /*0c00*/  USHF.R.S32.HI UR10, URZ, 0x1f, UR20 ;  /* 0x0000001f3f0a7899 */ /* 0x000fe20008011414 */
[----:B------:R-:W-:Y:S01]  /*0c10*/  IADD3 R55, P0, R0, R57, RZ ;  /* 0x0000003900377210 */ /* 0x000fe20007f1e0ff */
[----:B------:R-:W-:Y:S01]  /*0c20*/  IMAD.IADD R13, R13, 0x1, R7 ;  /* 0x000000010d0d7824 */ /* 0x000fe200078e0207 */
[-C--:B------:R-:W-:Y:S01]  /*0c30*/  LEA.HI R226, R128, R37.reuse, RZ, 0x4 ;  /* 0x0000002580e27211 */ /* 0x080fe200078f20ff */
[----:B------:R-:W-:Y:S01]  /*0c40*/  @P3 IMAD.HI.U32 R6, R10, c[0x0][0x2c8], RZ ;  /* 0x0000b2000a063a27 */ /* 0x000fe200078e00ff */
[C---:B------:R-:W-:Y:S01]  /*0c50*/  LEA.HI.X.SX32 R60, R57.reuse, R60, 0x1, P0 ;  /* 0x0000003c393c7211 */ /* 0x040fe200000f0eff */
[----:B------:R-:W-:Y:S01]  /*0c60*/  UIMAD.WIDE.U32 UR12, UR6, 0x40, URZ ;  /* 0x00000040060c78a5 */ /* 0x000fe2000f8e003f */
[----:B--2---:R-:W-:Y:S01]  /*0c70*/  IADD3 R9, -R57, UR8, RZ ;  /* 0x0000000839097c10 */ /* 0x004fe2000fffe1ff */
[----:B------:R-:W-:Y:S01]  /*0c80*/  IMAD.MOV.U32 R2, RZ, RZ, R10 ;  /* 0x000000ffff027224 */ /* 0x000fe200078e000a */
[----:B------:R-:W-:Y:S01]  /*0c90*/  @P3 SHF.R.U32.HI R2, RZ, c[0x0][0x2cc], R6 ;  /* 0x0000b300ff023a19 */ /* 0x000fe20000011606 */
[----:B------:R-:W-:Y:S01]  /*0ca0*/  IMAD R4, R4, c[0x0][0x1c0], RZ ;  /* 0x0000700004047a24 */ /* 0x000fe200078e02ff */
[----:B------:R-:W-:Y:S01]  /*0cb0*/  USHF.L.U32 UR9, UR7, 0x6, URZ ;  /* 0x0000000607097899 */ /* 0x000fe2000800063f */
[----:B------:R-:W-:Y:S01]  /*0cc0*/  IMAD.WIDE.U32 R6, R5, c[0x0][0x1c0], R12 ;  /* 0x0000700005067a25 */ /* 0x000fe200078e000c */
[----:B------:R-:W-:Y:S01]  /*0cd0*/  LEA.HI R38, R128, R37, RZ, 0x5 ;  /* 0x0000002580267211 */ /* 0x000fe200078f28ff */
[----:B------:R-:W-:-:S02]  /*0ce0*/  UIMAD UR17, UR20, -0x80, UR8 ;  /* 0xffffff80141178a4 */ /* 0x000fc4000f8e0208 */
[----:B------:R-:W-:Y:S01]  /*0cf0*/  IMAD R4, R5, c[0x0][0x1c4], R4 ;  /* 0x0000710005047a24 */ /* 0x000fe200078e0204 */
[----:B------:R-:W-:Y:S01]  /*0d00*/  SHF.R.S32.HI R5, RZ, 0x1f, R2 ;  /* 0x0000001fff057819 */ /* 0x000fe20000011402 */
[----:B------:R-:W-:Y:S01]  /*0d10*/  IMAD.SHL.U32 R227, R57, 0x40, RZ ;  /* 0x0000004039e37824 */ /* 0x000fe200078e00ff */
[----:B------:R-:W-:Y:S01]  /*0d20*/  UIADD3 UR9, UR13, UR9, URZ ;  /* 0x000000090d097290 */ /* 0x000fe2000fffe03f */
[----:B------:R-:W-:Y:S01]  /*0d30*/  IMAD.IADD R7, R7, 0x1, R4 ;  /* 0x0000000107077824 */ /* 0x000fe200078e0204 */
[----:B------:R-:W-:Y:S01]  /*0d40*/  SHF.R.S32.HI R39, RZ, 0x5, R38 ;  /* 0x00000005ff277819 */ /* 0x000fe20000011426 */
[----:B------:R-:W-:Y:S01]  /*0d50*/  IMAD R5, R5, c[0x0][0x1b0], RZ ;  /* 0x00006c0005057a24 */ /* 0x000fe200078e02ff */
[----:B------:R-:W-:Y:S01]  /*0d60*/  LOP3.LUT R227, R227, 0x1c0, RZ, 0xc0, !PT ;  /* 0x000001c0e3e37812 */ /* 0x000fe200078ec0ff */
[----:B------:R-:W-:-:S04]  /*0d70*/  IMAD.WIDE.U32 R6, R2, c[0x0][0x1b0], R6 ;  /* 0x00006c0002067a25 */ /* 0x000fc800078e0006 */
[----:B------:R-:W-:Y:S02]  /*0d80*/  IMAD R11, R2, c[0x0][0x1b4], R5 ;  /* 0x00006d00020b7a24 */ /* 0x000fe400078e0205 */
[----:B------:R-:W-:Y:S01]  /*0d90*/  IMAD.MOV R5, RZ, RZ, -R2 ;  /* 0x000000ffff057224 */ /* 0x000fe200078e0a02 */
[----:B------:R-:W-:Y:S01]  /*0da0*/  IADD3 R2, R57, UR23, RZ ;  /* 0x0000001739027c10 */ /* 0x000fe2000fffe0ff */
[----:B------:R-:W-:Y:S02]  /*0db0*/  IMAD.IADD R7, R7, 0x1, R11 ;  /* 0x0000000107077824 */ /* 0x000fe400078e020b */
[----:B------:R-:W-:Y:S01]  /*0dc0*/  IMAD R10, R5, c[0x0][0x2c4], R10 ;  /* 0x0000b100050a7a24 */ /* 0x000fe200078e020a */
[----:B------:R-:W-:Y:S01]  /*0dd0*/  IADD3 R5, R2, 0x20, RZ ;  /* 0x0000002002057810 */ /* 0x000fe20007ffe0ff */
[----:B------:R-:W-:Y:S01]  /*0de0*/  IMAD.SHL.U32 R58, R56, 0x8, RZ ;  /* 0x00000008383a7824 */ /* 0x000fe200078e00ff */
[----:B------:R-:W-:Y:S01]  /*0df0*/  IADD3 R0, R2, 0x40, RZ ;  /* 0x0000004002007810 */ /* 0x000fe20007ffe0ff */
[----:B------:R-:W-:Y:S01]  /*0e00*/  IMAD R16, R60, c[0x0][0x1e0], RZ ;  /* 0x000078003c107a24 */ /* 0x000fe200078e02ff */
[----:B------:R-:W-:Y:S01]  /*0e10*/  BAR.SYNC.DEFER_BLOCKING 0x0 ;  /* 0x0000000000007b1d */ /* 0x000fe20000010000 */
[----:B------:R-:W-:Y:S01]  /*0e20*/  ISETP.GE.AND P5, PT, R5, UR4, PT ;  /* 0x0000000405007c0c */ /* 0x000fe2000bfa6270 */
[----:B------:R-:W-:Y:S01]  /*0e30*/  IMAD.U32 R4, RZ, RZ, UR20 ;  /* 0x00000014ff047e24 */ /* 0x000fe2000f8e00ff */
[----:B------:R-:W-:Y:S01]  /*0e40*/  SHF.R.S32.HI R5, RZ, 0x1f, R10 ;  /* 0x0000001fff057819 */ /* 0x000fe2000001140a */
[----:B------:R-:W-:Y:S01]  /*0e50*/  IMAD R16, R55, c[0x0][0x1e4], R16 ;  /* 0x0000790037107a24 */ /* 0x000fe200078e0210 */
[----:B------:R-:W-:Y:S01]  /*0e60*/  ISETP.GE.AND P4, PT, R0, UR4, PT ;  /* 0x0000000400007c0c */ /* 0x000fe2000bf86270 */
[----:B------:R-:W-:Y:S01]  /*0e70*/  IMAD R4, R4, -0x80, R9 ;  /* 0xffffff8004047824 */ /* 0x000fe200078e0209 */
[--C-:B------:R-:W-:Y:S01]  /*0e80*/  LOP3.LUT R0, R227, 0x38, R58.reuse, 0xf8, !PT ;  /* 0x00000038e3007812 */ /* 0x100fe200078ef83a */
[----:B------:R-:W-:Y:S01]  /*0e90*/  IMAD R5, R5, c[0x0][0x1a8], RZ ;  /* 0x00006a0005057a24 */ /* 0x000fe200078e02ff */
[----:B------:R-:W-:Y:S01]  /*0ea0*/  SHF.R.U32.HI R227, RZ, 0x3, R227 ;  /* 0x00000003ffe37819 */ /* 0x000fe200000116e3 */
[----:B------:R-:W-:Y:S01]  /*0eb0*/  IMAD R60, R60, c[0x0][0x208], RZ ;  /* 0x000082003c3c7a24 */ /* 0x000fe200078e02ff */
[----:B------:R-:W-:Y:S01]  /*0ec0*/  SHF.R.S32.HI R59, RZ, 0x1f, R58 ;  /* 0x0000001fff3b7819 */ /* 0x000fe2000001143a */
[----:B------:R-:W-:Y:S01]  /*0ed0*/  IMAD R5, R10, c[0x0][0x1ac], R5 ;  /* 0x00006b000a057a24 */ /* 0x000fe200078e0205 */
[----:B------:R-:W-:Y:S01]  /*0ee0*/  LOP3.LUT R227, R0, R227, RZ, 0x3c, !PT ;  /* 0x000000e300e37212 */ /* 0x000fe200078e3cff */
[----:B------:R-:W-:Y:S01]  /*0ef0*/  IMAD.WIDE.U32 R10, R10, c[0x0][0x1a8], R6 ;  /* 0x00006a000a0a7a25 */ /* 0x000fe200078e0006 */
[----:B------:R-:W-:-:S03]  /*0f00*/  LEA.HI R0, R128, R37, RZ, 0x6 ;  /* 0x0000002580007211 */ /* 0x000fc600078f30ff */
[----:B------:R-:W-:Y:S01]  /*0f10*/  IMAD.IADD R5, R11, 0x1, R5 ;  /* 0x000000010b057824 */ /* 0x000fe200078e0205 */
[----:B------:R-:W-:Y:S01]  /*0f20*/  LEA R6, P0, R10, c[0x0][0x160], 0x1 ;  /* 0x000058000a067a11 */ /* 0x000fe200078008ff */
[----:B------:R-:W-:Y:S02]  /*0f30*/  IMAD.SHL.U32 R0, R0, 0x8, RZ ;  /* 0x0000000800007824 */ /* 0x000fe400078e00ff */
[----:B------:R-:W-:Y:S01]  /*0f40*/  IMAD R7, R53, c[0x0][0x1e8], RZ ;  /* 0x00007a0035077a24 */ /* 0x000fe200078e02ff */
[----:B------:R-:W-:Y:S01]  /*0f50*/  LEA.HI.X R5, R10, c[0x0][0x164], R5, 0x1, P0 ;  /* 0x000059000a057a11 */ /* 0x000fe200000f0c05 */
[----:B------:R-:W-:Y:S01]  /*0f60*/  SHFL.IDX PT, R14, R6, RZ, 0x181f ;  /* 0x00181fff060e7589 */ /* 0x000fe200000e0000 */
[----:B------:R-:W-:Y:S01]  /*0f70*/  ISETP.GE.AND P0, PT, R2, UR4, PT ;  /* 0x0000000402007c0c */ /* 0x000fe2000bf06270 */
[----:B------:R-:W-:Y:S01]  /*0f80*/  IMAD.WIDE.U32 R10, R55, c[0x0][0x1e0], R58 ;  /* 0x00007800370a7a25 */ /* 0x000fe200078e003a */
[----:B------:R-:W-:Y:S01]  /*0f90*/  LOP3.LUT R227, R227, 0xfffffe00, R0, 0xf8, !PT ;  /* 0xfffffe00e3e37812 */ /* 0x000fe200078ef800 */
[----:B------:R-:W-:Y:S01]  /*0fa0*/  SHFL.IDX PT, R15, R5, RZ, 0x181f ;  /* 0x00181fff050f7589 */ /* 0x000fe200000e0000 */
[----:B------:R-:W-:Y:S01]  /*0fb0*/  IADD3 R0, R58, 0x40, RZ ;  /* 0x000000403a007810 */ /* 0x000fe20007ffe0ff */
[----:B------:R-:W-:Y:S01]  /*0fc0*/  IMAD.IADD R17, R11, 0x1, R16 ;  /* 0x000000010b117824 */ /* 0x000fe200078e0210 */
[----:B------:R-:W-:Y:S01]  /*0fd0*/  IADD3 R2, R2, 0x60, RZ ;  /* 0x0000006002027810 */ /* 0x000fe20007ffe0ff */
[----:B------:R-:W-:Y:S01]  /*0fe0*/  IMAD.MOV.U32 R16, RZ, RZ, R10 ;  /* 0x000000ffff107224 */ /* 0x000fe200078e000a */
[----:B------:R-:W-:Y:S01]  /*0ff0*/  SHFL.IDX PT, R11, R5, 0x1, 0x181f ;  /* 0x00381f00050b7f89 */ /* 0x000fe200000e0000 */
[C---:B------:R-:W-:Y:S01]  /*1000*/  IMAD R230, R54.reuse, c[0x0][0x1ec], R7 ;  /* 0x00007b0036e67a24 */ /* 0x040fe200078e0207 */
[----:B------:R-:W-:Y:S01]  /*1010*/  @!P5 SHF.R.S32.HI R7, RZ, 0x1f, R0 ;  /* 0x0000001fff07d819 */ /* 0x000fe20000011400 */
[----:B------:R-:W-:Y:S01]  /*1020*/  IMAD.WIDE.U32 R16, R54, c[0x0][0x1e8], R16 ;  /* 0x00007a0036107a25 */ /* 0x000fe200078e0010 */
[----:B------:R-:W1:Y:S01]  /*1030*/  SHFL.IDX PT, R10, R6, 0x1, 0x181f ;  /* 0x00381f00060a7f89 */ /* 0x000e6200000e0000 */
[----:B------:R-:W-:Y:S01]  /*1040*/  ISETP.GE.AND P2, PT, R2, UR4, PT ;  /* 0x0000000402007c0c */ /* 0x000fe2000bf46270 */
[----:B------:R-:W-:Y:S01]  /*1050*/  UIMAD UR4, UR21, UR20, URZ ;  /* 0x00000014150472a4 */ /* 0x000fe2000f8e023f */
[----:B------:R-:W-:Y:S01]  /*1060*/  @!P5 LEA.HI R2, R7, R0, RZ, 0x3 ;  /* 0x000000000702d211 */ /* 0x000fe200078f18ff */
[----:B------:R-:W-:Y:S01]  /*1070*/  IMAD.SHL.U32 R227, R227, 0x2, RZ ;  /* 0x00000002e3e37824 */ /* 0x000fe200078e00ff */
[----:B------:R-:W-:Y:S01]  /*1080*/  SHFL.IDX PT, R18, R6, 0x3, 0x181f ;  /* 0x00781f0006127f89 */ /* 0x000fe200000e0000 */
[----:B------:R-:W-:Y:S01]  /*1090*/  IMAD.IADD R231, R17, 0x1, R230 ;  /* 0x0000000111e77824 */ /* 0x000fe200078e02e6 */
[----:B------:R-:W-:Y:S01]  /*10a0*/  @!P5 LOP3.LUT R2, R2, 0xfffffff8, RZ, 0xc0, !PT ;  /* 0xfffffff80202d812 */ /* 0x000fe200078ec0ff */
[----:B------:R-:W-:Y:S01]  /*10b0*/  IMAD.MOV.U32 R230, RZ, RZ, R16 ;  /* 0x000000ffffe67224 */ /* 0x000fe200078e0010 */
[----:B------:R-:W-:Y:S01]  /*10c0*/  SHFL.IDX PT, R19, R5, 0x3, 0x181f ;  /* 0x00781f0005137f89 */ /* 0x000fe200000e0000 */
[----:B------:R-:W-:Y:S01]  /*10d0*/  UIMAD UR4, UR10, UR22, UR4 ;  /* 0x000000160a0472a4 */ /* 0x000fe2000f8e0204 */
[----:B------:R-:W-:Y:S01]  /*10e0*/  SHF.R.S32.HI R7, RZ, 0x4, R226 ;  /* 0x00000004ff077819 */ /* 0x000fe200000114e2 */
[----:B------:R-:W-:-:S02]  /*10f0*/  IMAD R60, R55, c[0x0][0x20c], R60 ;  /* 0x00008300373c7a24 */ /* 0x000fc400078e023c */
[----:B------:R-:W-:Y:S02]  /*1100*/  IMAD R53, R53, c[0x0][0x210], RZ ;  /* 0x0000840035357a24 */ /* 0x000fe400078e02ff */
[----:B-1----:R-:W-:Y:S01]  /*1110*/  @!P5 IMAD.WIDE R16, R2, 0x2, R10 ;  /* 0x000000020210d825 */ /* 0x002fe200078e020a */
[----:B---3--:R-:W-:-:S03]  /*1120*/  @P1 SHF.R.S32.HI R9, RZ, 0x1f, R8 ;  /* 0x0000001fff091819 */ /* 0x008fc60000011408 */
[----:B------:R-:W-:Y:S02]  /*1130*/  @!P1 IMAD.MOV.U32 R8, RZ, RZ, R228 ;  /* 0x000000ffff089224 */ /* 0x000fe400078e00e4 */
[----:B------:R-:W-:Y:S01]  /*1140*/  @!P1 IMAD.MOV.U32 R9, RZ, RZ, R3 ;  /* 0x000000ffff099224 */ /* 0x000fe200078e0003 */
[----:B------:R-:W-:Y:S02]  /*1150*/  @!P0 SHF.R.S32.HI R3, RZ, 0x1f, R0 ;  /* 0x0000001fff038819 */ /* 0x000fe40000011400 */
[----:B------:R-:W-:Y:S02]  /*1160*/  SEL R240, R8, RZ, !P6 ;  /* 0x000000ff08f07207 */ /* 0x000fe40007000000 */
[----:B------:R-:W-:Y:S01]  /*1170*/  SEL R52, R9, RZ, !P6 ;  /* 0x000000ff09347207 */ /* 0x000fe20007000000 */
[----:B------:R-:W1:Y:S01]  /*1180*/  SHFL.IDX PT, R8, R6, 0x2, 0x181f ;  /* 0x00581f0006087f89 */ /* 0x000e6200000e0000 */
[----:B------:R-:W-:Y:S01]  /*1190*/  @!P0 LEA R12, P6, R58, R14, 0x1 ;  /* 0x0000000e3a0c8211 */ /* 0x000fe200078c08ff */
[----:B------:R-:W-:Y:S01]  /*11a0*/  IMAD.WIDE.U32 R230, R240, c[0x0][0x1f0], R230 ;  /* 0x00007c00f0e67a25 */ /* 0x000fe200078e00e6 */
[----:B------:R-:W-:Y:S01]  /*11b0*/  ISETP.GE.AND P1, PT, R58, c[0x0][0x198], PT ;  /* 0x000066003a007a0c */ /* 0x000fe20003f26270 */
[----:B------:R2:W3:Y:S01]  /*11c0*/  SHFL.IDX PT, R9, R5, 0x2, 0x181f ;  /* 0x00581f0005097f89 */ /* 0x0004e200000e0000 */
[----:B------:R-:W-:Y:S01]  /*11d0*/  @!P0 LEA.HI R3, R3, R0, RZ, 0x3 ;  /* 0x0000000003038211 */ /* 0x000fe200078f18ff */
[----:B------:R-:W-:Y:S01]  /*11e0*/  IMAD R233, R52, c[0x0][0x1f0], RZ ;  /* 0x00007c0034e97a24 */ /* 0x000fe200078e02ff */
[----:B------:R-:W-:Y:S01]  /*11f0*/  @!P0 LEA.HI.X R13, R58, R15, R59, 0x1, P6 ;  /* 0x0000000f3a0d8211 */ /* 0x000fe200030f0c3b */
[----:B------:R-:W-:Y:S01]  /*1200*/  IMAD.MOV.U32 R232, RZ, RZ, R230 ;  /* 0x000000ffffe87224 */ /* 0x000fe200078e00e6 */
[----:B------:R-:W-:Y:S01]  /*1210*/  ISETP.GE.AND P6, PT, R0, c[0x0][0x198], PT ;  /* 0x0000660000007a0c */ /* 0x000fe20003fc6270 */
[----:B------:R-:W-:Y:S01]  /*1220*/  IMAD R233, R240, c[0x0][0x1f4], R233 ;  /* 0x00007d00f0e97a24 */ /* 0x000fe200078e02e9 */
[----:B------:R-:W-:Y:S01]  /*1230*/  @!P0 LOP3.LUT R3, R3, 0xfffffff8, RZ, 0xc0, !PT ;  /* 0xfffffff803038812 */ /* 0x000fe200078ec0ff */
[----:B------:R-:W-:-:S02]  /*1240*/  IMAD R235, R52, c[0x0][0x218], RZ ;  /* 0x0000860034eb7a24 */ /* 0x000fc400078e02ff */
[----:B------:R-:W-:Y:S02]  /*1250*/  IMAD.IADD R233, R231, 0x1, R233 ;  /* 0x00000001e7e97824 */ /* 0x000fe400078e02e9 */
[----:B------:R-:W-:Y:S01]  /*1260*/  @!P0 IMAD.WIDE R14, R3, 0x2, R14 ;  /* 0x00000002030e8825 */ /* 0x000fe200078e020e */
[----:B------:R-:W-:Y:S01]  /*1270*/  @!P4 SHF.R.S32.HI R3, RZ, 0x1f, R0 ;  /* 0x0000001fff03c819 */ /* 0x000fe20000011400 */
[----:B------:R4:W-:Y:S02]  /*1280*/  @!P0 LDGSTS.E.BYPASS.LTC128B.128 [R227+0x100], [R12.64], !P1 ;  /* 0x001000000ce38fae */ /* 0x0009e4000c901d52 */
[----:B------:R-:W-:Y:S01]  /*1290*/  IMAD R235, R240, c[0x0][0x21c], R235 ;  /* 0x00008700f0eb7a24 */ /* 0x000fe200078e02eb */
[----:B------:R-:W-:Y:S01]  /*12a0*/  @!P4 LEA.HI R3, R3, R0, RZ, 0x3 ;  /* 0x000000000303c211 */ /* 0x000fe200078f18ff */
[----:B------:R5:W-:Y:S01]  /*12b0*/  @!P0 LDGSTS.E.BYPASS.LTC128B.128 [R227+0x4100], [R14.64], !P6 ;  /* 0x041000000ee38fae */ /* 0x000be2000f101d52 */
[----:B------:R-:W-:Y:S02]  /*12c0*/  @!P5 LEA R10, P0, R58, R10, 0x1 ;  /* 0x0000000a3a0ad211 */ /* 0x000fe400078008ff */
[----:B------:R-:W-:-:S02]  /*12d0*/  @!P4 LOP3.LUT R3, R3, 0xfffffff8, RZ, 0xc0, !PT ;  /* 0xfffffff80303c812 */ /* 0x000fc400078ec0ff */
[C---:B------:R-:W-:Y:S01]  /*12e0*/  @!P5 LEA.HI.X R11, R58.reuse, R11, R59, 0x1, P0 ;  /* 0x0000000b3a0bd211 */ /* 0x040fe200000f0c3b */
[----:B--2---:R-:W-:Y:S01]  /*12f0*/  IMAD.U32 R5, RZ, RZ, UR6 ;  /* 0x00000006ff057e24 */ /* 0x004fe2000f8e00ff */
[----:B-1----:R-:W-:Y:S01]  /*1300*/  @!P4 LEA R2, P0, R58, R8, 0x1 ;  /* 0x000000083a02c211 */ /* 0x002fe200078008ff */
[----:B---3--:R-:W-:Y:S01]  /*1310*/  @!P4 IMAD.WIDE R20, R3, 0x2, R8 ;  /* 0x000000020314c825 */ /* 0x008fe200078e0208 */
[----:B------:R-:W-:Y:S01]  /*1320*/  LOP3.LUT R6, R226, 0xfffffff0, RZ, 0xc0, !PT ;  /* 0xfffffff0e2067812 */ /* 0x000fe200078ec0ff */
[----:B------:R1:W-:Y:S01]  /*1330*/  @!P5 LDGSTS.E.BYPASS.LTC128B.128 [R227+0x1100], [R10.64], !P1 ;  /* 0x011000000ae3dfae */ /* 0x0003e2000c901d52 */
[----:B------:R-:W-:Y:S01]  /*1340*/  @!P4 LEA.HI.X R3, R58, R9, R59, 0x1, P0 ;  /* 0x000000093a03c211 */ /* 0x000fe200000f0c3b */
[----:B------:R-:W-:Y:S01]  /*1350*/  IMAD.U32 R9, RZ, RZ, UR20 ;  /* 0x00000014ff097e24 */ /* 0x000fe2000f8e00ff */
[----:B------:R-:W-:Y:S01]  /*1360*/  ISETP.GE.AND P0, PT, R4, 0x1, PT ;  /* 0x000000010400780c */ /* 0x000fe20003f06270 */
[----:B------:R2:W-:Y:S01]  /*1370*/  @!P5 LDGSTS.E.BYPASS.LTC128B.128 [R227+0x5100], [R16.64], !P6 ;  /* 0x0510000010e3dfae */ /* 0x0005e2000f101d52 */
[----:B------:R-:W-:Y:S01]  /*1380*/  ISETP.GE.AND P5, PT, R58, c[0x0][0x1d4], PT ;  /* 0x000075003a007a0c */ /* 0x000fe20003fa6270 */
[----:B------:R-:W-:Y:S01]  /*1390*/  IMAD.WIDE.U32 R8, R9, UR22, R232 ;  /* 0x0000001609087c25 */ /* 0x000fe2000f8e00e8 */
[----:B------:R-:W-:Y:S01]  /*13a0*/  LEA.HI R226, R226, R7, RZ, 0x1 ;  /* 0x00000007e2e27211 */ /* 0x000fe200078f08ff */
[----:B------:R3:W-:Y:S02]  /*13b0*/  @!P4 LDGSTS.E.BYPASS.LTC128B.128 [R227+0x2100], [R2.64], !P1 ;  /* 0x0210000002e3cfae */ /* 0x0007e4000c901d52 */
[----:B------:R-:W-:Y:S01]  /*13c0*/  IMAD.IADD R6, R37, 0x1, -R6 ;  /* 0x0000000125067824 */ /* 0x000fe200078e0a06 */
[----:B------:R-:W-:Y:S01]  /*13d0*/  IADD3 R9, R9, UR4, RZ ;  /* 0x0000000409097c10 */ /* 0x000fe2000fffe0ff */
[----:B------:R2:W-:Y:S01]  /*13e0*/  @!P4 LDGSTS.E.BYPASS.LTC128B.128 [R227+0x6100], [R20.64], !P6 ;  /* 0x0610000014e3cfae */ /* 0x0005e2000f101d52 */
[----:B------:R-:W-:-:S05]  /*13f0*/  LOP3.LUT R226, R226, 0xfffffffe, RZ, 0xc0, !PT ;  /* 0xfffffffee2e27812 */ /* 0x000fca00078ec0ff */
[----:B------:R-:W-:Y:S01]  /*1400*/  IMAD.IADD R226, R7, 0x1, -R226 ;  /* 0x0000000107e27824 */ /* 0x000fe200078e0ae2 */
[----:B-1----:R-:W-:-:S04]  /*1410*/  @!P2 LEA R10, P4, R58, R18, 0x1 ;  /* 0x000000123a0aa211 */ /* 0x002fc800078808ff */
[----:B------:R-:W-:Y:S02]  /*1420*/  @!P2 LEA.HI.X R11, R58, R19, R59, 0x1, P4 ;  /* 0x000000133a0ba211 */ /* 0x000fe400020f0c3b */
[----:B------:R-:W-:Y:S02]  /*1430*/  ISETP.GE.AND P4, PT, R0, c[0x0][0x1d4], PT ;  /* 0x0000750000007a0c */ /* 0x000fe40003f86270 */
[----:B---3--:R-:W-:Y:S01]  /*1440*/  @!P2 SHF.R.S32.HI R3, RZ, 0x1f, R0 ;  /* 0x0000001fff03a819 */ /* 0x008fe20000011400 */
[----:B------:R1:W-:Y:S01]  /*1450*/  @!P2 LDGSTS.E.BYPASS.LTC128B.128 [R227+0x3100], [R10.64], !P1 ;  /* 0x031000000ae3afae */ /* 0x0003e2000c901d52 */
[C---:B----4-:R-:W-:Y:S01]  /*1460*/  @P0 LEA R12, P1, R8.reuse, c[0x0][0x1c8], 0x1 ;  /* 0x00007200080c0a11 */ /* 0x050fe200078208ff */
[----:B------:R-:W-:Y:S01]  /*1470*/  IMAD.U32 R2, RZ, RZ, UR7 ;  /* 0x00000007ff027e24 */ /* 0x000fe2000f8e00ff */
[----:B------:R-:W-:Y:S02]  /*1480*/  @!P2 LEA.HI R3, R3, R0, RZ, 0x3 ;  /* 0x000000000303a211 */ /* 0x000fe400078f18ff */
[----:B------:R-:W-:-:S02]  /*1490*/  @P0 LEA.HI.X R13, R8, c[0x0][0x1cc], R9, 0x1, P1 ;  /* 0x00007300080d0a11 */ /* 0x000fc400008f0c09 */
[----:B------:R-:W-:Y:S02]  /*14a0*/  @!P2 LOP3.LUT R3, R3, 0xfffffff8, RZ, 0xc0, !PT ;  /* 0xfffffff80303a812 */ /* 0x000fe400078ec0ff */
[----:B------:R-:W-:-:S03]  /*14b0*/  ISETP.GE.AND P1, PT, R4, 0x61, PT ;  /* 0x000000610400780c */ /* 0x000fc60003f26270 */
[----:B------:R-:W-:-:S04]  /*14c0*/  @!P2 IMAD.WIDE R18, R3, 0x2, R18 ;  /* 0x000000020312a825 */ /* 0x000fc800078e0212 */
[----:B------:R-:W-:Y:S01]  /*14d0*/  IMAD.U32 R3, RZ, RZ, UR6 ;  /* 0x00000006ff037e24 */ /* 0x000fe2000f8e00ff */
[----:B------:R2:W-:Y:S01]  /*14e0*/  @!P2 LDGSTS.E.BYPASS.LTC128B.128 [R227+0x7100], [R18.64], !P6 ;  /* 0x0710000012e3afae */ /* 0x0005e2000f101d52 */
[C---:B------:R-:W-:Y:S02]  /*14f0*/  ISETP.GE.AND P6, PT, R4.reuse, 0x21, PT ;  /* 0x000000210400780c */ /* 0x040fe40003fc6270 */
[----:B------:R-:W-:Y:S01]  /*1500*/  ISETP.GE.AND P2, PT, R4, 0x41, PT ;  /* 0x000000410400780c */ /* 0x000fe20003f46270 */
[----:B------:R-:W0:Y:S01]  /*1510*/  LDGDEPBAR ;  /* 0x00000000000079af */ /* 0x000e220000000000 */
[----:B------:R-:W-:Y:S01]  /*1520*/  VOTEU.ANY UP0, P1 ;  /* 0x00000000003f7886 */ /* 0x000fe20000800100 */
[----:B------:R-:W-:Y:S02]  /*1530*/  IMAD.SHL.U32 R4, R226, 0x8, RZ ;  /* 0x00000008e2047824 */ /* 0x000fe400078e00ff */
[----:B------:R3:W-:Y:S01]  /*1540*/  @P0 LDGSTS.E.BYPASS.LTC128B.128 [R227+0x8100], [R12.64], !P5 ;  /* 0x081000000ce30fae */ /* 0x0007e2000e901d52 */
[----:B-1----:R-:W-:Y:S01]  /*1550*/  SHF.R.S32.HI R11, RZ, 0x1f, R6 ;  /* 0x0000001fff0b7819 */ /* 0x002fe20000011406 */
[----:B------:R-:W-:-:S02]  /*1560*/  @UP0 UIMAD UR4, UR7, 0x60, URZ ;  /* 0x00000060070408a4 */ /* 0x000fc4000f8e023f */
[----:B------:R3:W-:Y:S01]  /*1570*/  @P0 LDGSTS.E.BYPASS.LTC128B.128 [R227+0xc100], [R12.64+0x80], !P4 ;  /* 0x0c1000800ce30fae */ /* 0x0007e2000e101d52 */
[----:B------:R-:W-:Y:S02]  /*1580*/  LEA.HI R0, R11, R6, RZ, 0x3 ;  /* 0x000000060b007211 */ /* 0x000fe400078f18ff */
[----:B------:R-:W-:Y:S02]  /*1590*/  @P6 LEA R5, P0, R5, R8, 0x5 ;  /* 0x0000000805056211 */ /* 0x000fe400078028ff */
[----:B------:R-:W-:Y:S02]  /*15a0*/  LOP3.LUT R7, R0, 0xfffffff8, RZ, 0xc0, !PT ;  /* 0xfffffff800077812 */ /* 0x000fe400078ec0ff */
[----:B------:R-:W-:Y:S02]  /*15b0*/  @P6 LEA.HI.X R2, R3, R9, R2, 0x5, P0 ;  /* 0x0000000903026211 */ /* 0x000fe400000f2c02 */
[----:B------:R-:W-:Y:S01]  /*15c0*/  @P6 LEA R10, P0, R5, c[0x0][0x1c8], 0x1 ;  /* 0x00007200050a6a11 */ /* 0x000fe200078008ff */
[----:B------:R-:W-:-:S03]  /*15d0*/  IMAD.IADD R6, R6, 0x1, -R7 ;  /* 0x0000000106067824 */ /* 0x000fc600078e0a07 */
[----:B------:R-:W-:Y:S01]  /*15e0*/  @P6 LEA.HI.X R11, R5, c[0x0][0x1cc], R2, 0x1, P0 ;  /* 0x00007300050b6a11 */ /* 0x000fe200000f0c02 */
[----:B------:R-:W-:Y:S01]  /*15f0*/  IMAD.SHL.U32 R5, R6, 0x40, RZ ;  /* 0x0000004006057824 */ /* 0x000fe200078e00ff */
[----:B------:R-:W-:-:S03]  /*1600*/  @P2 IADD3 R2, P0, R8, UR12, RZ ;  /* 0x0000000c08022c10 */ /* 0x000fc6000ff1e0ff */
[----:B------:R1:W-:Y:S01]  /*1610*/  @P6 LDGSTS.E.BYPASS.LTC128B.128 [R227+0x9100], [R10.64], !P5 ;  /* 0x091000000ae36fae */ /* 0x0003e2000e901d52 */
[----:B------:R-:W-:Y:S01]  /*1620*/  @P2 IADD3.X R7, R9, UR9, RZ, P0, !PT ;  /* 0x0000000909072c10 */ /* 0x000fe200087fe4ff */
[----:B------:R-:W-:Y:S01]  /*1630*/  @P1 IMAD.WIDE.U32 R8, R3, 0x60, R8 ;  /* 0x0000006003081825 */ /* 0x000fe200078e0008 */
[----:B------:R-:W-:Y:S01]  /*1640*/  LOP3.LUT R5, R5, 0x1c0, RZ, 0xc0, !PT ;  /* 0x000001c005057812 */ /* 0x000fe200078ec0ff */
[----:B------:R1:W-:Y:S03]  /*1650*/  @P6 LDGSTS.E.BYPASS.LTC128B.128 [R227+0xd100], [R10.64+0x80], !P4 ;  /* 0x0d1000800ae36fae */ /* 0x0003e6000e101d52 */
[----:B------:R-:W-:Y:S01]  /*1660*/  @P1 IADD3 R3, R9, UR4, RZ ;  /* 0x0000000409031c10 */ /* 0x000fe2000fffe0ff */
[C---:B------:R-:W-:Y:S01]  /*1670*/  IMAD.SHL.U32 R9, R57.reuse, 0x8, RZ ;  /* 0x0000000839097824 */ /* 0x040fe200078e00ff */
[C---:B---3--:R-:W-:Y:S01]  /*1680*/  @P2 LEA R12, P0, R2.reuse, c[0x0][0x1c8], 0x1 ;  /* 0x00007200020c2a11 */ /* 0x048fe200078008ff */
[----:B------:R-:W-:Y:S01]  /*1690*/  ULDC.64 UR4, c[0x0][0x208] ;  /* 0x0000820000047ab9 */ /* 0x000fe20000000a00 */
[----:B------:R-:W-:Y:S01]  /*16a0*/  IADD3 R57, -R57, UR17, RZ ;  /* 0x0000001139397c10 */ /* 0x000fe2000fffe1ff */
[----:B------:R-:W-:Y:S01]  /*16b0*/  UIMAD UR10, UR10, UR4, URZ ;  /* 0x000000040a0a72a4 */ /* 0x000fe2000f8e023f */
[----:B------:R-:W-:Y:S01]  /*16c0*/  @P2 LEA.HI.X R13, R2, c[0x0][0x1cc], R7, 0x1, P0 ;  /* 0x00007300020d2a11 */ /* 0x000fe200000f0c07 */
[----:B------:R-:W-:Y:S01]  /*16d0*/  IMAD.SHL.U32 R7, R0, 0x40, RZ ;  /* 0x0000004000077824 */ /* 0x000fe200078e00ff */
[----:B------:R-:W-:Y:S01]  /*16e0*/  LOP3.LUT R2, R5, 0x8, R4, 0xf8, !PT ;  /* 0x0000000805027812 */ /* 0x000fe200078ef804 */
[----:B------:R-:W-:Y:S01]  /*16f0*/  UIMAD.WIDE.U32 UR14, UR20, UR4, URZ ;  /* 0x00000004140e72a5 */ /* 0x000fe2000f8e003f */
[----:B------:R-:W-:Y:S01]  /*1700*/  SHF.R.U32.HI R5, RZ, 0x3, R5 ;  /* 0x00000003ff057819 */ /* 0x000fe20000011605 */
[----:B------:R5:W-:Y:S01]  /*1710*/  @P2 LDGSTS.E.BYPASS.LTC128B.128 [R227+0xa100], [R12.64], !P5 ;  /* 0x0a1000000ce32fae */ /* 0x000be2000e901d52 */
[----:B------:R-:W-:Y:S01]  /*1720*/  @P1 LEA R4, P0, R8, c[0x0][0x1c8], 0x1 ;  /* 0x0000720008041a11 */ /* 0x000fe200078008ff */
[----:B------:R-:W-:Y:S01]  /*1730*/  UIMAD UR10, UR20, UR5, UR10 ;  /* 0x00000005140a72a4 */ /* 0x000fe2000f8e020a */
[----:B------:R-:W-:Y:S01]  /*1740*/  LOP3.LUT R2, R2, R5, RZ, 0x3c, !PT ;  /* 0x0000000502027212 */ /* 0x000fe200078e3cff */
[----:B------:R5:W-:Y:S01]  /*1750*/  @P2 LDGSTS.E.BYPASS.LTC128B.128 [R227+0xe100], [R12.64+0x80], !P4 ;  /* 0x0e1000800ce32fae */ /* 0x000be2000e101d52 */
[----:B------:R-:W-:Y:S01]  /*1760*/  @P1 LEA.HI.X R5, R8, c[0x0][0x1cc], R3, 0x1, P0 ;  /* 0x0000730008051a11 */ /* 0x000fe200000f0c03 */
[----:B------:R-:W-:Y:S01]  /*1770*/  IMAD.SHL.U32 R3, R56, 0x40, RZ ;  /* 0x0000004038037824 */ /* 0x000fe200078e00ff */
[----:B------:R-:W-:Y:S01]  /*1780*/  LOP3.LUT R2, R2, 0xfffffe00, R7, 0xf8, !PT ;  /* 0xfffffe0002027812 */ /* 0x000fe200078ef807 */
[----:B------:R-:W-:-:S02]  /*1790*/  UIADD3 UR10, UR15, UR10, URZ ;  /* 0x0000000a0f0a7290 */ /* 0x000fc4000fffe03f */
[----:B------:R3:W-:Y:S01]  /*17a0*/  @P1 LDGSTS.E.BYPASS.LTC128B.128 [R227+0xb100], [R4.64], !P5 ;  /* 0x0b10000004e31fae */ /* 0x0007e2000e901d52 */
[----:B------:R-:W-:Y:S01]  /*17b0*/  LOP3.LUT R0, R3, 0x1c0, RZ, 0xc0, !PT ;  /* 0x000001c003007812 */ /* 0x000fe200078ec0ff */
[----:B------:R-:W-:Y:S02]  /*17c0*/  IMAD R7, R39, 0x400, R2 ;  /* 0x0000040027077824 */ /* 0x000fe400078e0202 */
[----:B------:R3:W-:Y:S01]  /*17d0*/  @P1 LDGSTS.E.BYPASS.LTC128B.128 [R227+0xf100], [R4.64+0x80], !P4 ;  /* 0x0f10008004e31fae */ /* 0x0007e2000e101d52 */
[----:B------:R-:W-:Y:S01]  /*17e0*/  R2P PR, R6, 0x6 ;  /* 0x0000000606007804 */ /* 0x000fe20000000000 */
[----:B------:R-:W-:Y:S01]  /*17f0*/  IMAD.MOV.U32 R3, RZ, RZ, 0x20 ;  /* 0x00000020ff037424 */ /* 0x000fe200078e00ff */
[----:B------:R-:W-:Y:S01]  /*1800*/  LOP3.LUT R9, R0, 0x8, R9, 0xf8, !PT ;  /* 0x0000000800097812 */ /* 0x000fe200078ef809 */
[----:B------:R-:W0:Y:S01]  /*1810*/  LDGDEPBAR ;  /* 0x00000000000079af */ /* 0x000e220000000000 */
[----:B------:R-:W-:Y:S02]  /*1820*/  SHF.R.U32.HI R0, RZ, 0x3, R0 ;  /* 0x00000003ff007819 */ /* 0x000fe40000011600 */
[----:B------:R-:W-:-:S02]  /*1830*/  SEL R3, R3, 0xffffffe0, !P2 ;  /* 0xffffffe003037807 */ /* 0x000fc40005000000 */
[----:B------:R-:W-:Y:S02]  /*1840*/  LOP3.LUT R9, R9, R0, RZ, 0x3c, !PT ;  /* 0x0000000009097212 */ /* 0x000fe400078e3cff */
[----:B------:R-:W-:Y:S02]  /*1850*/  LOP3.LUT P0, RZ, R56, 0x2, RZ, 0xc0, !PT ;  /* 0x0000000238ff7812 */ /* 0x000fe4000780c0ff */
[----:B------:R-:W-:Y:S01]  /*1860*/  ISETP.LT.OR P6, PT, R57, 0x1, P5 ;  /* 0x000000013900780c */ /* 0x000fe20002fc1670 */
[----:B------:R-:W-:-:S04]  /*1870*/  IMAD R226, R226, 0x200, R9 ;  /* 0x00000200e2e27824 */ /* 0x000fc800078e0209 */
[----:B------:R-:W-:-:S05]  /*1880*/  IMAD.SHL.U32 R226, R226, 0x2, RZ ;  /* 0x00000002e2e27824 */ /* 0x000fca00078e00ff */
[----:B------:R-:W-:Y:S01]  /*1890*/  IADD3 R225, R226, 0x8120, RZ ;  /* 0x00008120e2e17810 */ /* 0x000fe20007ffe0ff */
[----:B---3--:R-:W-:Y:S01]  /*18a0*/  IMAD.MOV.U32 R5, RZ, RZ, 0x10 ;  /* 0x00000010ff057424 */ /* 0x008fe200078e00ff */
[----:B------:R-:W-:-:S04]  /*18b0*/  DEPBAR.LE SB0, 0x1 ;  /* 0x000080400000791a */ /* 0x000fc80000000000 */
[----:B------:R-:W-:Y:S02]  /*18c0*/  SEL R5, R5, 0xfffffff0, !P1 ;  /* 0xfffffff005057807 */ /* 0x000fe40004800000 */
[C---:B------:R-:W-:Y:S01]  /*18d0*/  LEA R4, R7.reuse, 0x100, 0x1 ;  /* 0x0000010007047811 */ /* 0x040fe200078e08ff */
[----:B------:R-:W-:Y:S01]  /*18e0*/  IMAD.SHL.U32 R7, R7, 0x2, RZ ;  /* 0x0000000207077824 */ /* 0x000fe200078e00ff */
[----:B------:R-:W-:Y:S03]  /*18f0*/  BAR.SYNC.DEFER_BLOCKING 0x0 ;  /* 0x0000000000007b1d */ /* 0x000fe60000010000 */
[--C-:B------:R-:W-:Y:S02]  /*1900*/  IMAD R6, R5, 0x2, R4.reuse ;  /* 0x0000000205067824 */ /* 0x100fe400078e0204 */
        /* <DEDUP_REMOVED lines=11> */
[----:B---3--:R-:W-:-:S04]  /*19c0*/  IADD3 R6, R226, 0x8100, RZ ;  /* 0x00008100e2067810 */ /* 0x008fc80007ffe0ff */
[----:B------:R-:W-:Y:S01]  /*19d0*/  @P0 IADD3 R225, R6, -0x20, RZ ;  /* 0xffffffe006e10810 */ /* 0x000fe20007ffe0ff */
[----:B------:R-:W-:-:S03]  /*19e0*/  IMAD.WIDE.U32 R6, R55, c[0x0][0x208], R58 ;  /* 0x0000820037067a25 */ /* 0x000fc600078e003a */
[----:B------:R-:W-:Y:S01]  /*19f0*/  IADD3 R219, R225, 0x800, RZ ;  /* 0x00000800e1db7810 */ /* 0x000fe20007ffe0ff */
[----:B------:R-:W-:Y:S01]  /*1a00*/  IMAD.IADD R7, R7, 0x1, R60 ;  /* 0x0000000107077824 */ /* 0x000fe200078e023c */
[C---:B------:R-:W-:Y:S02]  /*1a10*/  IADD3 R218, R225.reuse, 0x1000, RZ ;  /* 0x00001000e1da7810 */ /* 0x040fe40007ffe0ff */
[C---:B------:R-:W-:Y:S02]  /*1a20*/  IADD3 R217, R225.reuse, 0x1800, RZ ;  /* 0x00001800e1d97810 */ /* 0x040fe40007ffe0ff */
[C---:B------:R-:W-:Y:S01]  /*1a30*/  IADD3 R216, R225.reuse, 0x2000, RZ ;  /* 0x00002000e1d87810 */ /* 0x040fe20007ffe0ff */
[C---:B----4-:R-:W-:Y:S01]  /*1a40*/  IMAD R0, R54.reuse, c[0x0][0x214], R53 ;  /* 0x0000850036007a24 */ /* 0x050fe200078e0235 */
[C---:B------:R-:W-:Y:S01]  /*1a50*/  IADD3 R215, R225.reuse, 0x2800, RZ ;  /* 0x00002800e1d77810 */ /* 0x040fe20007ffe0ff */
[----:B------:R-:W-:Y:S01]  /*1a60*/  IMAD.WIDE.U32 R54, R54, c[0x0][0x210], R6 ;  /* 0x0000840036367a25 */ /* 0x000fe200078e0006 */
[----:B------:R-:W-:Y:S01]  /*1a70*/  IADD3 R214, R225, 0x3000, RZ ;  /* 0x00003000e1d67810 */ /* 0x000fe20007ffe0ff */
[----:B------:R-:W-:-:S04]  /*1a80*/  DEPBAR.LE SB0, 0x0 ;  /* 0x000080000000791a */ /* 0x000fc80000000000 */
[----:B------:R-:W-:Y:S01]  /*1a90*/  BAR.SYNC.DEFER_BLOCKING 0x0 ;  /* 0x0000000000007b1d */ /* 0x000fe20000010000 */
[----:B------:R-:W-:Y:S01]  /*1aa0*/  IMAD.IADD R55, R55, 0x1, R0 ;  /* 0x0000000137377824 */ /* 0x000fe200078e0200 */
[C---:B------:R-:W-:Y:S01]  /*1ab0*/  IADD3 R213, R225.reuse, 0x3800, RZ ;  /* 0x00003800e1d57810 */ /* 0x040fe20007ffe0ff */
[----:B------:R-:W-:Y:S01]  /*1ac0*/  IMAD.U32 R6, RZ, RZ, UR14 ;  /* 0x0000000eff067e24 */ /* 0x000fe2000f8e00ff */
[C---:B------:R-:W-:Y:S01]  /*1ad0*/  IADD3 R211, R225.reuse, 0x4000, RZ ;  /* 0x00004000e1d37810 */ /* 0x040fe20007ffe0ff */
[----:B------:R-:W-:Y:S01]  /*1ae0*/  IMAD.WIDE.U32 R240, R240, c[0x0][0x218], R54 ;  /* 0x00008600f0f07a25 */ /* 0x000fe200078e0036 */
[----:B------:R-:W-:Y:S01]  /*1af0*/  UMOV UR14, 0x6 ;  /* 0x00000006000e7882 */ /* 0x000fe20000000000 */
[----:B------:R-:W-:Y:S01]  /*1b00*/  IADD3 R210, R225, 0x4800, RZ ;  /* 0x00004800e1d27810 */ /* 0x000fe20007ffe0ff */
[----:B------:R-:W-:Y:S01]  /*1b10*/  USHF.L.U64.HI UR14, UR4, UR14, UR5 ;  /* 0x0000000e040e7299 */ /* 0x000fe20008010205 */
[----:B------:R-:W-:Y:S01]  /*1b20*/  IMAD.U32 R7, RZ, RZ, UR15 ;  /* 0x0000000fff077e24 */ /* 0x000fe2000f8e00ff */
[----:B------:R-:W-:Y:S01]  /*1b30*/  LEA R7, P0, R6, R240, 0x7 ;  /* 0x000000f006077211 */ /* 0x000fe200078038ff */
[----:B------:R-:W-:Y:S01]  /*1b40*/  IMAD.IADD R235, R241, 0x1, R235 ;  /* 0x00000001f1eb7824 */ /* 0x000fe200078e02eb */
[----:B------:R-:W-:-:S02]  /*1b50*/  IADD3 R209, R225, 0x5000, RZ ;  /* 0x00005000e1d17810 */ /* 0x000fc40007ffe0ff */
[C---:B------:R-:W-:Y:S02]  /*1b60*/  IADD3 R208, R225.reuse, 0x5800, RZ ;  /* 0x00005800e1d07810 */ /* 0x040fe40007ffe0ff */
[C---:B------:R-:W-:Y:S02]  /*1b70*/  IADD3 R207, R225.reuse, 0x6000, RZ ;  /* 0x00006000e1cf7810 */ /* 0x040fe40007ffe0ff */
[C---:B------:R-:W-:Y:S02]  /*1b80*/  IADD3 R206, R225.reuse, 0x6800, RZ ;  /* 0x00006800e1ce7810 */ /* 0x040fe40007ffe0ff */
[C---:B------:R-:W-:Y:S02]  /*1b90*/  IADD3 R205, R225.reuse, 0x7000, RZ ;  /* 0x00007000e1cd7810 */ /* 0x040fe40007ffe0ff */
[----:B------:R-:W-:Y:S01]  /*1ba0*/  IADD3 R204, R225, 0x7800, RZ ;  /* 0x00007800e1cc7810 */ /* 0x000fe20007ffe0ff */
[----:B-1----:R-:W5:Y:S04]  /*1bb0*/  LDSM.16.M88.4 R8, [R226+0x9100] ;  /* 0x00910000e208783b */ /* 0x002f680000000200 */
[----:B------:R-:W-:Y:S04]  /*1bc0*/  LDSM.16.M88.4 R32, [R225+0x1000] ;  /* 0x00100000e120783b */ /* 0x000fe80000000200 */
[----:B------:R-:W1:Y:S04]  /*1bd0*/  LDSM.16.M88.4 R92, [R226+0xa100] ;  /* 0x00a10000e25c783b */ /* 0x000e680000000200 */
[----:B------:R-:W3:Y:S04]  /*1be0*/  LDSM.16.M88.4 R24, [R226+0x8100] ;  /* 0x00810000e218783b */ /* 0x000ee80000000200 */
[----:B--2---:R-:W2:Y:S04]  /*1bf0*/  LDSM.16.M88.4 R16, [R226+0x8900] ;  /* 0x00890000e210783b */ /* 0x004ea80000000200 */
[----:B------:R-:W4:Y:S04]  /*1c00*/  LDSM.16.M88.4 R100, [R226+0x9900] ;  /* 0x00990000e264783b */ /* 0x000f280000000200 */
[----:B------:R-:W-:Y:S04]  /*1c10*/  LDSM.16.M88.4 R48, [R225] ;  /* 0x00000000e130783b */ /* 0x000fe80000000200 */
[----:B------:R-:W-:Y:S04]  /*1c20*/  LDSM.16.M88.4 R44, [R225+0x800] ;  /* 0x00080000e12c783b */ /* 0x000fe80000000200 */
[----:B------:R-:W-:Y:S04]  /*1c30*/  LDSM.16.M88.4 R40, [R225+0x1800] ;  /* 0x00180000e128783b */ /* 0x000fe80000000200 */
[----:B------:R-:W-:Y:S01]  /*1c40*/  LDSM.16.M88.4 R76, [R226+0xb100] ;  /* 0x00b10000e24c783b */ /* 0x000fe20000000200 */
[C---:B-----5:R-:W-:Y:S03]  /*1c50*/  HMMA.16816.F32.BF16 R12, R140.reuse, R8, RZ ;  /* 0x000000088c0c723c */ /* 0x060fe600000418ff */
[----:B------:R-:W-:Y:S04]  /*1c60*/  LDSM.16.M88.4 R68, [R226+0xb900] ;  /* 0x00b90000e244783b */ /* 0x000fe80000000200 */
[----:B------:R-:W-:Y:S01]  /*1c70*/  LDSM.16.M88.4 R84, [R226+0xa900] ;  /* 0x00a90000e254783b */ /* 0x000fe20000000200 */
[C---:B------:R-:W-:Y:S03]  /*1c80*/  HMMA.16816.F32.BF16 R8, R140.reuse, R10, RZ ;  /* 0x0000000a8c08723c */ /* 0x040fe600000418ff */
[----:B------:R-:W-:Y:S05]  /*1c90*/  LDSM.16.M88.4 R52, [R225+0x2800] ;  /* 0x00280000e134783b */ /* 0x000fea0000000200 */
[----:B-1----:R-:W-:Y:S08]  /*1ca0*/  HMMA.16816.F32.BF16 R96, R140, R92, RZ ;  /* 0x0000005c8c60723c */ /* 0x002ff000000418ff */
[C---:B------:R-:W-:Y:S08]  /*1cb0*/  HMMA.16816.F32.BF16 R12, R168.reuse, R32, R12 ;  /* 0x00000020a80c723c */ /* 0x040ff0000004180c */
[----:B------:R-:W-:Y:S01]  /*1cc0*/  HMMA.16816.F32.BF16 R8, R168, R34, R8 ;  /* 0x00000022a808723c */ /* 0x000fe20000041808 */
[----:B------:R-:W1:Y:S07]  /*1cd0*/  LDSM.16.M88.4 R32, [R225+0x2000] ;  /* 0x00200000e120783b */ /* 0x000e6e0000000200 */
[C---:B---3--:R-:W-:Y:S08]  /*1ce0*/  HMMA.16816.F32.BF16 R28, R140.reuse, R24, RZ ;  /* 0x000000188c1c723c */ /* 0x048ff000000418ff */
[C---:B------:R-:W-:Y:S08]  /*1cf0*/  HMMA.16816.F32.BF16 R24, R140.reuse, R26, RZ ;  /* 0x0000001a8c18723c */ /* 0x040ff000000418ff */
[C---:B--2---:R-:W-:Y:S08]  /*1d00*/  HMMA.16816.F32.BF16 R20, R140.reuse, R16, RZ ;  /* 0x000000108c14723c */ /* 0x044ff000000418ff */
[C---:B------:R-:W-:Y:S08]  /*1d10*/  HMMA.16816.F32.BF16 R16, R140.reuse, R18, RZ ;  /* 0x000000128c10723c */ /* 0x040ff000000418ff */
[C---:B----4-:R-:W-:Y:S08]  /*1d20*/  HMMA.16816.F32.BF16 R104, R140.reuse, R100, RZ ;  /* 0x000000648c68723c */ /* 0x050ff000000418ff */
[C---:B------:R-:W-:Y:S08]  /*1d30*/  HMMA.16816.F32.BF16 R100, R140.reuse, R102, RZ ;  /* 0x000000668c64723c */ /* 0x040ff000000418ff */
[----:B------:R-:W-:Y:S08]  /*1d40*/  HMMA.16816.F32.BF16 R92, R140, R94, RZ ;  /* 0x0000005e8c5c723c */ /* 0x000ff000000418ff */
[C---:B-1----:R-:W-:Y:S07]  /*1d50*/  HMMA.16816.F32.BF16 R96, R168.reuse, R32, R96 ;  /* 0x00000020a860723c */ /* 0x042fee0000041860 */
[----:B------:R-:W-:Y:S01]  /*1d60*/  IMAD.U32 R33, RZ, RZ, UR10 ;  /* 0x0000000aff217e24 */ /* 0x000fe2000f8e00ff */
[----:B------:R-:W-:Y:S01]  /*1d70*/  USHF.L.U32 UR10, UR4, 0x6, URZ ;  /* 0x00000006040a7899 */ /* 0x000fe2000800063f */
[----:B------:R-:W-:Y:S03]  /*1d80*/  HMMA.16816.F32.BF16 R28, R168, R48, R28 ;  /* 0x00000030a81c723c */ /* 0x000fe6000004181c */
[----:B------:R-:W-:Y:S01]  /*1d90*/  LEA.HI.X R0, R6, R235, R33, 0x7, P0 ;  /* 0x000000eb06007211 */ /* 0x000fe200000f3c21 */
[----:B------:R-:W-:-:S03]  /*1da0*/  UIADD3 UR16, UP0, UR10, 0x80, URZ ;  /* 0x000000800a107890 */ /* 0x000fc6000ff1e03f */
[C---:B------:R-:W-:Y:S01]  /*1db0*/  LEA R48, P0, R7.reuse, c[0x0][0x1f8], 0x1 ;  /* 0x00007e0007307a11 */ /* 0x040fe200078008ff */
[C---:B------:R-:W-:Y:S01]  /*1dc0*/  HMMA.16816.F32.BF16 R24, R168.reuse, R50, R24 ;  /* 0x00000032a818723c */ /* 0x040fe20000041818 */
[----:B------:R-:W-:Y:S02]  /*1dd0*/  UIADD3.X UR15, URZ, UR14, URZ, UP0, !UPT ;  /* 0x0000000e3f0f7290 */ /* 0x000fe400087fe43f */
[----:B------:R-:W-:Y:S01]  /*1de0*/  LEA.HI.X R49, R7, c[0x0][0x1fc], R0, 0x1, P0 ;  /* 0x00007f0007317a11 */ /* 0x000fe200000f0c00 */
[----:B------:R-:W-:Y:S01]  /*1df0*/  IMAD.MOV.U32 R0, RZ, RZ, 0x40 ;  /* 0x00000040ff007424 */ /* 0x000fe200078e00ff */
[----:B------:R-:W-:Y:S02]  /*1e00*/  UISETP.GE.AND UP0, UPT, UR25, 0x2, UPT ;  /* 0x000000021900788c */ /* 0x000fe4000bf06270 */
[----:B------:R-:W-:Y:S01]  /*1e10*/  IADD3 R50, P2, R48, UR10, RZ ;  /* 0x0000000a30327c10 */ /* 0x000fe2000ff5e0ff */
[----:B------:R-:W-:Y:S03]  /*1e20*/  HMMA.16816.F32.BF16 R16, R168, R46, R16 ;  /* 0x0000002ea810723c */ /* 0x000fe60000041810 */
[----:B------:R-:W-:-:S02]  /*1e30*/  IADD3.X R51, R49, UR14, RZ, P2, !PT ;  /* 0x0000000e31337c10 */ /* 0x000fc400097fe4ff */
[----:B------:R-:W-:Y:S02]  /*1e40*/  ISETP.LT.OR P2, PT, R57, 0x1, P4 ;  /* 0x000000013900780c */ /* 0x000fe40002741670 */
[----:B------:R-:W-:Y:S01]  /*1e50*/  IMAD.U32 R47, RZ, RZ, UR10 ;  /* 0x0000000aff2f7e24 */ /* 0x000fe2000f8e00ff */
[----:B------:R-:W-:Y:S04]  /*1e60*/  HMMA.16816.F32.BF16 R20, R168, R44, R20 ;  /* 0x0000002ca814723c */ /* 0x000fe80000041814 */
[----:B------:R-:W-:-:S04]  /*1e70*/  IADD3 R46, P1, P0, R47, 0x80, R48 ;  /* 0x000000802f2e7810 */ /* 0x000fc8000783e030 */
[----:B------:R-:W-:Y:S01]  /*1e80*/  IADD3.X R47, RZ, UR14, R49, P1, P0 ;  /* 0x0000000eff2f7c10 */ /* 0x000fe20008fe0431 */
[C---:B------:R-:W-:Y:S01]  /*1e90*/  HMMA.16816.F32.BF16 R104, R168.reuse, R40, R104 ;  /* 0x00000028a868723c */ /* 0x040fe20000041868 */
[C---:B------:R-:W-:Y:S02]  /*1ea0*/  IADD3 R44, P0, R50.reuse, UR10, RZ ;  /* 0x0000000a322c7c10 */ /* 0x040fe4000ff1e0ff */
[----:B------:R-:W-:Y:S02]  /*1eb0*/  ISETP.LT.OR P1, PT, R57, 0x21, P5 ;  /* 0x000000213900780c */ /* 0x000fe40002f21670 */
[C---:B------:R-:W-:Y:S02]  /*1ec0*/  IADD3.X R45, R51.reuse, UR14, RZ, P0, !PT ;  /* 0x0000000e332d7c10 */ /* 0x040fe400087fe4ff */
[----:B------:R-:W-:Y:S01]  /*1ed0*/  IADD3 R6, P0, R50, UR16, RZ ;  /* 0x0000001032067c10 */ /* 0x000fe2000ff1e0ff */
[----:B------:R-:W-:Y:S01]  /*1ee0*/  HMMA.16816.F32.BF16 R100, R168, R42, R100 ;  /* 0x0000002aa864723c */ /* 0x000fe20000041864 */
[----:B------:R-:W1:Y:S02]  /*1ef0*/  LDSM.16.M88.4 R40, [R225+0x3000] ;  /* 0x00300000e128783b */ /* 0x000e640000000200 */
[----:B------:R-:W-:-:S02]  /*1f00*/  IADD3.X R7, R51, UR15, RZ, P0, !PT ;  /* 0x0000000f33077c10 */ /* 0x000fc400087fe4ff */
[----:B------:R-:W-:-:S03]  /*1f10*/  IADD3 R60, P0, R44, UR10, RZ ;  /* 0x0000000a2c3c7c10 */ /* 0x000fc6000ff1e0ff */
[----:B------:R-:W-:Y:S01]  /*1f20*/  HMMA.16816.F32.BF16 R92, R168, R34, R92 ;  /* 0x00000022a85c723c */ /* 0x000fe2000004185c */
[----:B------:R-:W2:Y:S01]  /*1f30*/  LDSM.16.M88.4 R32, [R225+0x3800] ;  /* 0x00380000e120783b */ /* 0x000ea20000000200 */
[----:B------:R-:W-:Y:S02]  /*1f40*/  IADD3.X R61, R45, UR14, RZ, P0, !PT ;  /* 0x0000000e2d3d7c10 */ /* 0x000fe400087fe4ff */
[----:B------:R-:W-:Y:S01]  /*1f50*/  IADD3 R58, P0, R44, UR16, RZ ;  /* 0x000000102c3a7c10 */ /* 0x000fe2000ff1e0ff */
[----:B------:R-:W-:Y:S01]  /*1f60*/  @!PT LDS RZ, [RZ] ;  /* 0x00000000fffff984 */ /* 0x000fe20000000800 */
[----:B------:R-:W-:Y:S01]  /*1f70*/  @!PT LDS RZ, [RZ] ;  /* 0x00000000fffff984 */ /* 0x000fe20000000800 */
[----:B------:R-:W-:Y:S01]  /*1f80*/  @!PT LDS RZ, [RZ] ;  /* 0x00000000fffff984 */ /* 0x000fe20000000800 */
[----:B------:R3:W-:Y:S01]  /*1f90*/  LDGSTS.E.BYPASS.LTC128B.128 [R227+0x100], [R48.64], !P6 ;  /* 0x0010000030e37fae */ /* 0x0007e2000f101d52 */
[C---:B------:R-:W-:Y:S02]  /*1fa0*/  ISETP.LT.OR P6, PT, R57.reuse, 0x21, P4 ;  /* 0x000000213900780c */ /* 0x040fe400027c1670 */
[----:B------:R-:W-:Y:S01]  /*1fb0*/  HMMA.16816.F32.BF16 R80, R140, R76, RZ ;  /* 0x0000004c8c50723c */ /* 0x000fe200000418ff */
[----:B------:R3:W-:Y:S01]  /*1fc0*/  LDGSTS.E.BYPASS.LTC128B.128 [R227+0x4100], [R48.64+0x80], !P2 ;  /* 0x0410008030e37fae */ /* 0x0007e2000d101d52 */
[----:B------:R-:W-:-:S02]  /*1fd0*/  ISETP.LT.OR P2, PT, R57, 0x41, P5 ;  /* 0x000000413900780c */ /* 0x000fc40002f41670 */
[----:B------:R-:W-:Y:S01]  /*1fe0*/  IADD3.X R59, R45, UR15, RZ, P0, !PT ;  /* 0x0000000f2d3b7c10 */ /* 0x000fe200087fe4ff */
[----:B------:R3:W-:Y:S01]  /*1ff0*/  LDGSTS.E.BYPASS.LTC128B.128 [R227+0x1100], [R50.64], !P1 ;  /* 0x0110000032e37fae */ /* 0x0007e2000c901d52 */
[C---:B------:R-:W-:Y:S02]  /*2000*/  ISETP.LT.OR P0, PT, R57.reuse, 0x61, P5 ;  /* 0x000000613900780c */ /* 0x040fe40002f01670 */
[C---:B------:R-:W-:Y:S01]  /*2010*/  HMMA.16816.F32.BF16 R72, R140.reuse, R68, RZ ;  /* 0x000000448c48723c */ /* 0x040fe200000418ff */
[----:B------:R-:W-:Y:S02]  /*2020*/  LOP3.LUT P1, RZ, R56, 0x4, RZ, 0xc0, !PT ;  /* 0x0000000438ff7812 */ /* 0x000fe4000782c0ff */
[----:B------:R4:W-:Y:S01]  /*2030*/  LDGSTS.E.BYPASS.LTC128B.128 [R227+0x5100], [R46.64], !P6 ;  /* 0x051000002ee37fae */ /* 0x0009e2000f101d52 */
[C---:B------:R-:W-:Y:S02]  /*2040*/  ISETP.LT.OR P6, PT, R57.reuse, 0x41, P4 ;  /* 0x000000413900780c */ /* 0x040fe400027c1670 */
[----:B------:R-:W-:Y:S01]  /*2050*/  SEL R0, R0, 0xffffffc0, !P1 ;  /* 0xffffffc000007807 */ /* 0x000fe20004800000 */
[----:B------:R4:W-:Y:S01]  /*2060*/  LDGSTS.E.BYPASS.LTC128B.128 [R227+0x2100], [R44.64], !P2 ;  /* 0x021000002ce37fae */ /* 0x0009e2000d101d52 */
[----:B------:R-:W-:Y:S01]  /*2070*/  HMMA.16816.F32.BF16 R76, R140, R78, RZ ;  /* 0x0000004e8c4c723c */ /* 0x000fe200000418ff */
[----:B------:R-:W-:-:S02]  /*2080*/  ISETP.LT.OR P2, PT, R57, 0x61, P4 ;  /* 0x000000613900780c */ /* 0x000fc40002741670 */
[----:B------:R-:W-:Y:S02]  /*2090*/  IMAD.IADD R223, R226, 0x1, R0 ;  /* 0x00000001e2df7824 */ /* 0x000fe400078e0200 */
[----:B------:R-:W-:-:S03]  /*20a0*/  IMAD.IADD R212, R0, 0x1, R225 ;  /* 0x0000000100d47824 */ /* 0x000fc600078e02e1 */
[C---:B------:R-:W-:Y:S01]  /*20b0*/  HMMA.16816.F32.BF16 R68, R140.reuse, R70, RZ ;  /* 0x000000468c44723c */ /* 0x040fe200000418ff */
[----:B------:R2:W-:Y:S04]  /*20c0*/  LDGSTS.E.BYPASS.LTC128B.128 [R227+0x6100], [R6.64], !P6 ;  /* 0x0610000006e37fae */ /* 0x0005e8000f101d52 */
[----:B------:R5:W-:Y:S01]  /*20d0*/  LDGSTS.E.BYPASS.LTC128B.128 [R227+0x3100], [R60.64], !P0 ;  /* 0x031000003ce37fae */ /* 0x000be2000c101d52 */
[----:B------:R-:W-:Y:S02]  /*20e0*/  PLOP3.LUT P0, PT, PT, PT, UP0, 0x80, 0x0 ;  /* 0x000000000000781c */ /* 0x000fe40003f0f008 */
[C---:B------:R-:W-:Y:S01]  /*20f0*/  HMMA.16816.F32.BF16 R88, R140.reuse, R84, RZ ;  /* 0x000000548c58723c */ /* 0x040fe200000418ff */
[----:B------:R2:W-:Y:S04]  /*2100*/  LDGSTS.E.BYPASS.LTC128B.128 [R227+0x7100], [R58.64], !P2 ;  /* 0x071000003ae37fae */ /* 0x0005e8000d101d52 */
[----:B---3--:R-:W3:Y:S03]  /*2110*/  LDSM.16.M88.4 R48, [R223+0x8100] ;  /* 0x00810000df30783b */ /* 0x008ee60000000200 */
[----:B------:R-:W-:Y:S01]  /*2120*/  HMMA.16816.F32.BF16 R84, R140, R86, RZ ;  /* 0x000000568c54723c */ /* 0x000fe200000418ff */
[----:B------:R-:W-:Y:S04]  /*2130*/  LDSM.16.M88.4 R116, [R226+0xf100] ;  /* 0x00f10000e274783b */ /* 0x000fe80000000200 */
[----:B----4-:R-:W4:Y:S03]  /*2140*/  LDSM.16.M88.4 R44, [R223+0x8900] ;  /* 0x00890000df2c783b */ /* 0x010f260000000200 */
[C---:B-1----:R-:W-:Y:S01]  /*2150*/  HMMA.16816.F32.BF16 R80, R168.reuse, R40, R80 ;  /* 0x00000028a850723c */ /* 0x042fe20000041850 */
[----:B------:R-:W-:Y:S04]  /*2160*/  LDSM.16.M88.4 R112, [R226+0xf900] ;  /* 0x00f90000e270783b */ /* 0x000fe80000000200 */
[----:B------:R-:W-:Y:S03]  /*2170*/  LDSM.16.M88.4 R108, [R225+0x4000] ;  /* 0x00400000e16c783b */ /* 0x000fe60000000200 */
[C---:B------:R-:W-:Y:S01]  /*2180*/  HMMA.16816.F32.BF16 R76, R168.reuse, R42, R76 ;  /* 0x0000002aa84c723c */ /* 0x040fe2000004184c */
[----:B------:R-:W1:Y:S04]  /*2190*/  LDSM.16.M88.4 R40, [R223+0x9900] ;  /* 0x00990000df28783b */ /* 0x000e680000000200 */
[----:B------:R-:W-:Y:S03]  /*21a0*/  LDSM.16.M88.4 R64, [R225+0x5800] ;  /* 0x00580000e140783b */ /* 0x000fe60000000200 */
[C---:B--2---:R-:W-:Y:S01]  /*21b0*/  HMMA.16816.F32.BF16 R72, R168.reuse, R32, R72 ;  /* 0x00000020a848723c */ /* 0x044fe20000041848 */
[----:B-----5:R-:W-:Y:S04]  /*21c0*/  LDSM.16.M88.4 R60, [R225+0x6000] ;  /* 0x00600000e13c783b */ /* 0x020fe80000000200 */
[----:B------:R-:W-:Y:S03]  /*21d0*/  LDSM.16.M88.4 R56, [R225+0x6800] ;  /* 0x00680000e138783b */ /* 0x000fe60000000200 */
[C---:B------:R-:W-:Y:S01]  /*21e0*/  HMMA.16816.F32.BF16 R68, R168.reuse, R34, R68 ;  /* 0x00000022a844723c */ /* 0x040fe20000041844 */
[----:B------:R-:W2:Y:S04]  /*21f0*/  LDSM.16.M88.4 R32, [R223+0xa100] ;  /* 0x00a10000df20783b */ /* 0x000ea80000000200 */
[----:B------:R-:W-:Y:S03]  /*2200*/  LDSM.16.M88.4 R124, [R223+0xd900] ;  /* 0x00d90000df7c783b */ /* 0x000fe60000000200 */
[C---:B------:R-:W-:Y:S01]  /*2210*/  HMMA.16816.F32.BF16 R88, R168.reuse, R52, R88 ;  /* 0x00000034a858723c */ /* 0x040fe20000041858 */
[----:B------:R-:W-:Y:S04]  /*2220*/  LDSM.16.M88.4 R120, [R223+0xe100] ;  /* 0x00e10000df78783b */ /* 0x000fe80000000200 */
[----:B------:R-:W0:Y:S03]  /*2230*/  LDGDEPBAR ;  /* 0x00000000000079af */ /* 0x000e260000000000 */
[----:B------:R-:W-:Y:S01]  /*2240*/  HMMA.16816.F32.BF16 R84, R168, R54, R84 ;  /* 0x00000036a854723c */ /* 0x000fe20000041854 */
[----:B------:R-:W5:Y:S07]  /*2250*/  LDSM.16.M88.4 R52, [R223+0x9100] ;  /* 0x00910000df34783b */ /* 0x000f6e0000000200 */
        /* <DEDUP_REMOVED lines=8> */
[----:B------:R-:W1:Y:S07]  /*22e0*/  LDSM.16.M88.4 R40, [R212] ;  /* 0x00000000d428783b */ /* 0x000e6e0000000200 */
[C---:B--2---:R-:W-:Y:S08]  /*22f0*/  HMMA.16816.F32.BF16 R96, R172.reuse, R32, R96 ;  /* 0x00000020ac60723c */ /* 0x044ff00000041860 */
        /* <DEDUP_REMOVED lines=8> */
[C---:B----4-:R-:W-:Y:S08]  /*2380*/  HMMA.16816.F32.BF16 R80, R172.reuse, R44, R80 ;  /* 0x0000002cac50723c */ /* 0x050ff00000041850 */
[----:B------:R-:W-:Y:S01]  /*2390*/  HMMA.16816.F32.BF16 R76, R172, R46, R76 ;  /* 0x0000002eac4c723c */ /* 0x000fe2000004184c */
[----:B------:R-:W4:Y:S07]  /*23a0*/  LDSM.16.M88.4 R44, [R212+0x1800] ;  /* 0x00180000d42c783b */ /* 0x000f2e0000000200 */
[C---:B-1----:R-:W-:Y:S08]  /*23b0*/  HMMA.16816.F32.BF16 R28, R184.reuse, R40, R28 ;  /* 0x00000028b81c723c */ /* 0x042ff0000004181c */
[C---:B------:R-:W-:Y:S01]  /*23c0*/  HMMA.16816.F32.BF16 R24, R184.reuse, R42, R24 ;  /* 0x0000002ab818723c */ /* 0x040fe20000041818 */
[----:B------:R-:W1:Y:S07]  /*23d0*/  LDSM.16.M88.4 R40, [R212+0x2800] ;  /* 0x00280000d428783b */ /* 0x000e6e0000000200 */
[C---:B--2---:R-:W-:Y:S08]  /*23e0*/  HMMA.16816.F32.BF16 R20, R184.reuse, R32, R20 ;  /* 0x00000020b814723c */ /* 0x044ff00000041814 */
[----:B------:R-:W-:Y:S01]  /*23f0*/  HMMA.16816.F32.BF16 R16, R184, R34, R16 ;  /* 0x00000022b810723c */ /* 0x000fe20000041810 */
[----:B------:R-:W2:Y:S07]  /*2400*/  LDSM.16.M88.4 R32, [R212+0x3000] ;  /* 0x00300000d420783b */ /* 0x000eae0000000200 */
[C---:B-----5:R-:W-:Y:S08]  /*2410*/  HMMA.16816.F32.BF16 R72, R172.reuse, R52, R72 ;  /* 0x00000034ac48723c */ /* 0x060ff00000041848 */
        /* <DEDUP_REMOVED lines=16> */
[----:B------:R-:W5:Y:S07]  /*2520*/  LDSM.16.M88.4 R52, [R226+0xc900] ;  /* 0x00c90000e234783b */ /* 0x000f6e0000000200 */
[C---:B---3--:R-:W-:Y:S08]  /*2530*/  HMMA.16816.F32.BF16 R72, R184.reuse, R48, R72 ;  /* 0x00000030b848723c */ /* 0x048ff00000041848 */
[----:B------:R-:W-:Y:S01]  /*2540*/  HMMA.16816.F32.BF16 R68, R184, R50, R68 ;  /* 0x00000032b844723c */ /* 0x000fe20000041844 */
        /* <DEDUP_REMOVED lines=75> */
[C---:B-----5:R-:W-:Y:S08]  /*2a00*/  HMMA.16816.F32.BF16 R104, R200.reuse, R52, R104 ;  /* 0x00000034c868723c */ /* 0x060ff00000041868 */
[C---:B------:R-:W-:Y:S08]  /*2a10*/  HMMA.16816.F32.BF16 R100, R200.reuse, R54, R100 ;  /* 0x00000036c864723c */ /* 0x040ff00000041864 */
[C---:B---3--:R-:W-:Y:S08]  /*2a20*/  HMMA.16816.F32.BF16 R96, R200.reuse, R48, R96 ;  /* 0x00000030c860723c */ /* 0x048ff00000041860 */
[C---:B------:R-:W-:Y:S08]  /*2a30*/  HMMA.16816.F32.BF16 R92, R200.reuse, R50, R92 ;  /* 0x00000032c85c723c */ /* 0x040ff0000004185c */
[C---:B----4-:R-:W-:Y:S08]  /*2a40*/  HMMA.16816.F32.BF16 R88, R200.reuse, R44, R88 ;  /* 0x0000002cc858723c */ /* 0x050ff00000041858 */
[C---:B------:R-:W-:Y:S08]  /*2a50*/  HMMA.16816.F32.BF16 R84, R200.reuse, R46, R84 ;  /* 0x0000002ec854723c */ /* 0x040ff00000041854 */
[C---:B-1----:R-:W-:Y:S08]  /*2a60*/  HMMA.16816.F32.BF16 R80, R200.reuse, R40, R80 ;  /* 0x00000028c850723c */ /* 0x042ff00000041850 */
[C---:B------:R-:W-:Y:S08]  /*2a70*/  HMMA.16816.F32.BF16 R76, R200.reuse, R42, R76 ;  /* 0x0000002ac84c723c */ /* 0x040ff0000004184c */
[C---:B--2---:R-:W-:Y:S08]  /*2a80*/  HMMA.16816.F32.BF16 R72, R200.reuse, R32, R72 ;  /* 0x00000020c848723c */ /* 0x044ff00000041848 */
[----:B------:R-:W-:Y:S01]  /*2a90*/  HMMA.16816.F32.BF16 R68, R200, R34, R68 ;  /* 0x00000022c844723c */ /* 0x000fe20000041844 */
[----:B------:R-:W-:Y:S06]  /*2aa0*/  BAR.SYNC.DEFER_BLOCKING 0x0 ;  /* 0x0000000000007b1d */ /* 0x000fec0000010000 */
[----:B------:R-:W-:Y:S05]  /*2ab0*/  @!P0 BRA `(.L_x_501) ;  /* 0x0000025000008947 */ /* 0x000fea0003800000 */
[----:B------:R-:W-:-:S04]  /*2ac0*/  UIADD3 UR5, UR25, -0x2, URZ ;  /* 0xfffffffe19057890 */ /* 0x000fc8000fffe03f */
        /* <DEDUP_REMOVED lines=36> */
.L_x_501:
[----:B-1----:R-:W-:Y:S01]  /*2d10*/  LOP3.LUT R6, R38, 0xffffffe0, RZ, 0xc0, !PT ;  /* 0xffffffe026067812 */ /* 0x002fe200078ec0ff */
[----:B------:R-:W-:Y:S01]  /*2d20*/  UMOV UR4, 0xffffff80 ;  /* 0xffffff8000047882 */ /* 0x000fe20000000000 */
[----:B------:R-:W-:Y:S01]  /*2d30*/  LEA.HI R0, R128, R37, RZ, 0x2 ;  /* 0x0000002580007211 */ /* 0x000fe200078f10ff */
[----:B------:R-:W-:Y:S01]  /*2d40*/  UIMAD UR4, UR20, UR4, 0x1 ;  /* 0x00000001140474a4 */ /* 0x000fe2000f8e0204 */
[----:B------:R-:W-:Y:S01]  /*2d50*/  SHF.R.S32.HI R4, RZ, 0x1f, R39 ;  /* 0x0000001fff047819 */ /* 0x000fe20000011427 */
[C---:B------:R-:W-:Y:S01]  /*2d60*/  IMAD.IADD R6, R37.reuse, 0x1, -R6 ;  /* 0x0000000125067824 */ /* 0x040fe200078e0a06 */
[----:B------:R-:W-:Y:S01]  /*2d70*/  LOP3.LUT R0, R0, 0xfffffffc, RZ, 0xc0, !PT ;  /* 0xfffffffc00007812 */ /* 0x000fe200078ec0ff */
[----:B------:R-:W-:Y:S01]  /*2d80*/  IMAD.SHL.U32 R224, R2, 0x2, RZ ;  /* 0x0000000202e07824 */ /* 0x000fe200078e00ff */
[----:B------:R-:W-:Y:S01]  /*2d90*/  LEA.HI R4, R4, R39, RZ, 0x3 ;  /* 0x0000002704047211 */ /* 0x000fe200078f18ff */
[----:B------:R-:W-:Y:S01]  /*2da0*/  UIADD3 UR25, UR25, -0x2, URZ ;  /* 0xfffffffe19197890 */ /* 0x000fe2000fffe03f */
[----:B------:R-:W-:Y:S01]  /*2db0*/  SHF.R.S32.HI R7, RZ, 0x1f, R6 ;  /* 0x0000001fff077819 */ /* 0x000fe20000011406 */
[----:B------:R-:W-:Y:S01]  /*2dc0*/  IMAD.IADD R37, R37, 0x1, -R0 ;  /* 0x0000000125257824 */ /* 0x000fe200078e0a00 */
[----:B------:R-:W-:Y:S01]  /*2dd0*/  LOP3.LUT R4, R4, 0xffffff8, RZ, 0xc0, !PT ;  /* 0x0ffffff804047812 */ /* 0x000fe200078ec0ff */
[--C-:B------:R-:W-:Y:S01]  /*2de0*/  IMAD R222, R5, 0x2, R224.reuse ;  /* 0x0000000205de7824 */ /* 0x100fe200078e02e0 */
[----:B------:R-:W-:Y:S01]  /*2df0*/  LEA.HI R7, R7, R6, RZ, 0x2 ;  /* 0x0000000607077211 */ /* 0x000fe200078f10ff */
[----:B------:R-:W-:Y:S01]  /*2e00*/  IMAD R221, R3, 0x2, R224 ;  /* 0x0000000203dd7824 */ /* 0x000fe200078e02e0 */
[----:B------:R-:W-:Y:S01]  /*2e10*/  LEA.HI R0, R37, R37, RZ, 0x1 ;  /* 0x0000002525007211 */ /* 0x000fe200078f08ff */
[----:B------:R-:W-:Y:S01]  /*2e20*/  IMAD.IADD R39, R39, 0x1, -R4 ;  /* 0x0000000127277824 */ /* 0x000fe200078e0a04 */
[----:B------:R-:W-:Y:S01]  /*2e30*/  LEA.HI.SX32 R4, R7, UR23, 0x1e ;  /* 0x0000001707047c11 */ /* 0x000fe2000f8ff2ff */
[----:B------:R-:W-:Y:S01]  /*2e40*/  IMAD R220, R3, 0x2, R222 ;  /* 0x0000000203dc7824 */ /* 0x000fe200078e02de */
[----:B------:R-:W-:Y:S01]  /*2e50*/  LOP3.LUT R0, R0, 0x1ffffffe, RZ, 0xc0, !PT ;  /* 0x1ffffffe00007812 */ /* 0x000fe200078ec0ff */
[----:B------:R-:W-:Y:S01]  /*2e60*/  LDSM.16.MT88.4 R124, [R224+0x100] ;  /* 0x00010000e07c783b */ /* 0x000fe20000004200 */
[----:B------:R-:W-:Y:S01]  /*2e70*/  LOP3.LUT R7, R7, 0x7ffffffc, RZ, 0xc0, !PT ;  /* 0x7ffffffc07077812 */ /* 0x000fe200078ec0ff */
[----:B------:R-:W-:-:S02]  /*2e80*/  IMAD R4, R39, 0x10, R4 ;  /* 0x0000001027047824 */ /* 0x000fc400078e0204 */
[----:B------:R-:W-:Y:S01]  /*2e90*/  IMAD.IADD R237, R37, 0x1, -R0 ;  /* 0x0000000125ed7824 */ /* 0x000fe200078e0a00 */
[----:B------:R-:W-:Y:S01]  /*2ea0*/  LDSM.16.MT88.4 R108, [R221+0x4100] ;  /* 0x00410000dd6c783b */ /* 0x000fe20000004200 */
[----:B------:R-:W-:Y:S02]  /*2eb0*/  IMAD.IADD R238, R6, 0x1, -R7 ;  /* 0x0000000106ee7824 */ /* 0x000fe400078e0a07 */
[----:B------:R-:W-:Y:S01]  /*2ec0*/  IMAD R237, R237, 0x8, R4 ;  /* 0x00000008eded7824 */ /* 0x000fe200078e0204 */
[----:B------:R-:W0:Y:S01]  /*2ed0*/  LDGDEPBAR ;  /* 0x00000000000079af */ /* 0x000e220000000000 */
[----:B------:R-:W-:Y:S02]  /*2ee0*/  IMAD.U32 R7, RZ, RZ, UR4 ;  /* 0x00000004ff077e24 */ /* 0x000fe4000f8e00ff */
[----:B------:R-:W-:-:S04]  /*2ef0*/  @P3 IMAD.HI.U32 R0, R237, c[0x0][0x2c8], RZ ;  /* 0x0000b200ed003a27 */ /* 0x000fc800078e00ff */
[----:B------:R-:W-:Y:S01]  /*2f00*/  IMAD.MOV.U32 R32, RZ, RZ, R237 ;  /* 0x000000ffff207224 */ /* 0x000fe200078e00ed */
[----:B------:R-:W-:Y:S01]  /*2f10*/  @P3 SHF.R.U32.HI R32, RZ, c[0x0][0x2cc], R0 ;  /* 0x0000b300ff203a19 */ /* 0x000fe20000011600 */
[----:B------:R-:W-:-:S04]  /*2f20*/  IMAD.SHL.U32 R238, R238, 0x2, RZ ;  /* 0x00000002eeee7824 */ /* 0x000fc800078e00ff */
[----:B------:R-:W1:Y:S01]  /*2f30*/  SHFL.IDX PT, R4, R32, RZ, 0x1c1f ;  /* 0x001c1fff20047589 */ /* 0x000e6200000e0000 */
[----:B------:R-:W-:-:S03]  /*2f40*/  IADD3 R7, -R238, UR8, R7 ;  /* 0x00000008ee077c10 */ /* 0x000fc6000fffe107 */
[----:B------:R-:W2:Y:S01]  /*2f50*/  SHFL.IDX PT, R0, R32, 0x1, 0x1c1f ;  /* 0x003c1f0020007f89 */ /* 0x000ea200000e0000 */
[----:B------:R-:W-:Y:S02]  /*2f60*/  IADD3 R33, R7, -UR11, RZ ;  /* 0x8000000b07217c10 */ /* 0x000fe4000fffe0ff */
[----:B------:R-:W-:-:S03]  /*2f70*/  IADD3 R7, -R238, UR17, RZ ;  /* 0x00000011ee077c10 */ /* 0x000fc6000fffe1ff */
[C---:B-1----:R-:W-:Y:S02]  /*2f80*/  IMAD.IADD R4, R33.reuse, 0x1, R4 ;  /* 0x0000000121047824 */ /* 0x042fe400078e0204 */
[----:B--2---:R-:W-:-:S03]  /*2f90*/  IMAD.IADD R0, R33, 0x1, R0 ;  /* 0x0000000121007824 */ /* 0x004fc600078e0200 */
[C---:B------:R-:W-:Y:S02]  /*2fa0*/  IMNMX R35, R7.reuse, R4, PT ;  /* 0x0000000407237217 */ /* 0x040fe40003800200 */
[----:B------:R-:W-:Y:S02]  /*2fb0*/  IMNMX R0, R7, R0, PT ;  /* 0x0000000007007217 */ /* 0x000fe40003800200 */
[----:B------:R-:W-:Y:S02]  /*2fc0*/  ISETP.GT.AND P2, PT, R35, RZ, PT ;  /* 0x000000ff2300720c */ /* 0x000fe40003f44270 */
[C---:B------:R-:W-:Y:S02]  /*2fd0*/  ISETP.GT.AND P1, PT, R0.reuse, RZ, PT ;  /* 0x000000ff0000720c */ /* 0x040fe40003f24270 */
[----:B------:R-:W-:Y:S02]  /*2fe0*/  ISETP.GT.AND P0, PT, R0, 0x1, PT ;  /* 0x000000010000780c */ /* 0x000fe40003f04270 */
[----:B------:R-:W-:-:S02]  /*2ff0*/  FSEL R33, R28, -INF , P2 ;  /* 0xff8000001c217808 */ /* 0x000fc40001000000 */
[C---:B------:R-:W-:Y:S02]  /*3000*/  ISETP.GT.AND P2, PT, R35.reuse, 0x8, PT ;  /* 0x000000082300780c */ /* 0x040fe40003f44270 */
[----:B------:R-:W-:Y:S02]  /*3010*/  FSEL R7, R30, -INF , P1 ;  /* 0xff8000001e077808 */ /* 0x000fe40000800000 */
[----:B------:R-:W-:Y:S02]  /*3020*/  ISETP.GT.AND P1, PT, R35, 0x9, PT ;  /* 0x000000092300780c */ /* 0x000fe40003f24270 */
[----:B------:R-:W-:Y:S02]  /*3030*/  FSEL R44, R31, -INF , P0 ;  /* 0xff8000001f2c7808 */ /* 0x000fe40000000000 */
[----:B------:R-:W-:Y:S02]  /*3040*/  ISETP.GT.AND P0, PT, R0, 0x8, PT ;  /* 0x000000080000780c */ /* 0x000fe40003f04270 */
[----:B------:R-:W-:-:S02]  /*3050*/  FSEL R50, R24, -INF , P2 ;  /* 0xff80000018327808 */ /* 0x000fc40001000000 */
[----:B------:R-:W-:Y:S02]  /*3060*/  ISETP.GT.AND P2, PT, R0, 0x9, PT ;  /* 0x000000090000780c */ /* 0x000fe40003f44270 */
[----:B------:R-:W-:Y:S02]  /*3070*/  FSEL R48, R25, -INF , P1 ;  /* 0xff80000019307808 */ /* 0x000fe40000800000 */
[----:B------:R-:W-:Y:S02]  /*3080*/  ISETP.GT.AND P1, PT, R35, 0x10, PT ;  /* 0x000000102300780c */ /* 0x000fe40003f24270 */
[----:B------:R-:W-:Y:S02]  /*3090*/  FSEL R42, R26, -INF , P0 ;  /* 0xff8000001a2a7808 */ /* 0x000fe40000000000 */
[----:B------:R-:W-:Y:S02]  /*30a0*/  FSEL R26, R27, -INF , P2 ;  /* 0xff8000001b1a7808 */ /* 0x000fe40001000000 */
[----:B------:R-:W-:-:S02]  /*30b0*/  ISETP.GT.AND P2, PT, R35, 0x11, PT ;  /* 0x000000112300780c */ /* 0x000fc40003f44270 */
[----:B------:R-:W-:Y:S02]  /*30c0*/  FSEL R24, R20, -INF , P1 ;  /* 0xff80000014187808 */ /* 0x000fe40000800000 */
[----:B------:R-:W-:Y:S02]  /*30d0*/  ISETP.GT.AND P1, PT, R0, 0x11, PT ;  /* 0x000000110000780c */ /* 0x000fe40003f24270 */
[----:B------:R-:W-:Y:S02]  /*30e0*/  FSEL R4, R21, -INF , P2 ;  /* 0xff80000015047808 */ /* 0x000fe40001000000 */
[----:B------:R-:W-:Y:S02]  /*30f0*/  ISETP.GT.AND P2, PT, R35, 0x18, PT ;  /* 0x000000182300780c */ /* 0x000fe40003f44270 */
[----:B------:R-:W-:Y:S02]  /*3100*/  FSEL R20, R23, -INF , P1 ;  /* 0xff80000017147808 */ /* 0x000fe40000800000 */
[----:B------:R-:W-:-:S02]  /*3110*/  ISETP.GT.AND P1, PT, R35, 0x19, PT ;  /* 0x000000192300780c */ /* 0x000fc40003f24270 */
[----:B------:R-:W-:Y:S02]  /*3120*/  FSEL R6, R16, -INF , P2 ;  /* 0xff80000010067808 */ /* 0x000fe40001000000 */
[----:B------:R-:W-:Y:S02]  /*3130*/  FSEL R16, R17, -INF , P1 ;  /* 0xff80000011107808 */ /* 0x000fe40000800000 */
[C---:B------:R-:W-:Y:S02]  /*3140*/  ISETP.GT.AND P1, PT, R35.reuse, 0x20, PT ;  /* 0x000000202300780c */ /* 0x040fe40003f24270 */
[----:B------:R-:W-:Y:S02]  /*3150*/  ISETP.GT.AND P6, PT, R35, 0x1, PT ;  /* 0x000000012300780c */ /* 0x000fe40003fc4270 */
[----:B------:R-:W-:Y:S02]  /*3160*/  FSEL R40, R12, -INF , P1 ;  /* 0xff8000000c287808 */ /* 0x000fe40000800000 */
[----:B------:R-:W-:-:S02]  /*3170*/  ISETP.GT.AND P1, PT, R0, 0x21, PT ;  /* 0x000000210000780c */ /* 0x000fc40003f24270 */
[----:B------:R-:W-:Y:S02]  /*3180*/  FSEL R46, R29, -INF , P6 ;  /* 0xff8000001d2e7808 */ /* 0x000fe40003000000 */
[----:B------:R-:W-:Y:S02]  /*3190*/  FSEL R38, R15, -INF , P1 ;  /* 0xff8000000f267808 */ /* 0x000fe40000800000 */
[----:B------:R-:W-:Y:S02]  /*31a0*/  ISETP.GT.AND P1, PT, R35, 0x29, PT ;  /* 0x000000292300780c */ /* 0x000fe40003f24270 */
[----:B------:R-:W-:Y:S02]  /*31b0*/  ISETP.GT.AND P2, PT, R0, 0x19, PT ;  /* 0x000000190000780c */ /* 0x000fe40003f44270 */
[----:B------:R-:W-:Y:S02]  /*31c0*/  FSEL R37, R9, -INF , P1 ;  /* 0xff80000009257808 */ /* 0x000fe40000800000 */
[----:B------:R-:W-:-:S02]  /*31d0*/  FMNMX.FTZ R9, R33, R46, !PT ;  /* 0x0000002e21097209 */ /* 0x000fc40007810000 */
[----:B------:R-:W-:Y:S02]  /*31e0*/  FSEL R32, R19, -INF , P2 ;  /* 0xff80000013207808 */ /* 0x000fe40001000000 */
[----:B------:R-:W-:Y:S02]  /*31f0*/  FMNMX.FTZ R9, R50, R9, !PT ;  /* 0x0000000932097209 */ /* 0x000fe40007810000 */
[----:B------:R-:W-:Y:S02]  /*3200*/  ISETP.GT.AND P2, PT, R35, 0x21, PT ;  /* 0x000000212300780c */ /* 0x000fe40003f44270 */
[----:B------:R-:W-:Y:S02]  /*3210*/  FMNMX.FTZ R9, R48, R9, !PT ;  /* 0x0000000930097209 */ /* 0x000fe40007810000 */
[----:B------:R-:W-:Y:S02]  /*3220*/  ISETP.GT.AND P0, PT, R0, 0x10, PT ;  /* 0x000000100000780c */ /* 0x000fe40003f04270 */
[----:B------:R-:W-:-:S02]  /*3230*/  FSEL R28, R13, -INF , P2 ;  /* 0xff8000000d1c7808 */ /* 0x000fc40001000000 */
[----:B------:R-:W-:Y:S02]  /*3240*/  FMNMX.FTZ R9, R24, R9, !PT ;  /* 0x0000000918097209 */ /* 0x000fe40007810000 */
[----:B------:R-:W-:Y:S02]  /*3250*/  ISETP.GT.AND P2, PT, R35, 0x28, PT ;  /* 0x000000282300780c */ /* 0x000fe40003f44270 */
[----:B------:R-:W-:Y:S02]  /*3260*/  FSEL R22, R22, -INF , P0 ;  /* 0xff80000016167808 */ /* 0x000fe40000000000 */
[----:B------:R-:W-:Y:S02]  /*3270*/  ISETP.GT.AND P0, PT, R0, 0x18, PT ;  /* 0x000000180000780c */ /* 0x000fe40003f04270 */
[----:B------:R-:W-:Y:S02]  /*3280*/  FMNMX.FTZ R9, R4, R9, !PT ;  /* 0x0000000904097209 */ /* 0x000fe40007810000 */
[----:B------:R-:W-:-:S02]  /*3290*/  FSEL R30, R8, -INF , P2 ;  /* 0xff800000081e7808 */ /* 0x000fc40001000000 */
[----:B------:R-:W-:Y:S02]  /*32a0*/  ISETP.GT.AND P2, PT, R0, 0x29, PT ;  /* 0x000000290000780c */ /* 0x000fe40003f44270 */
[----:B------:R-:W-:Y:S02]  /*32b0*/  FSEL R34, R18, -INF , P0 ;  /* 0xff80000012227808 */ /* 0x000fe40000000000 */
[----:B------:R-:W-:Y:S02]  /*32c0*/  FMNMX.FTZ R9, R6, R9, !PT ;  /* 0x0000000906097209 */ /* 0x000fe40007810000 */
[----:B------:R-:W-:Y:S02]  /*32d0*/  ISETP.GT.AND P0, PT, R0, 0x20, PT ;  /* 0x000000200000780c */ /* 0x000fe40003f04270 */
[----:B------:R-:W-:Y:S02]  /*32e0*/  FSEL R151, R11, -INF , P2 ;  /* 0xff8000000b977808 */ /* 0x000fe40001000000 */
[----:B------:R-:W-:-:S02]  /*32f0*/  FMNMX.FTZ R11, R7, R44, !PT ;  /* 0x0000002c070b7209 */ /* 0x000fc40007810000 */
[----:B------:R-:W-:Y:S02]  /*3300*/  FMNMX.FTZ R9, R16, R9, !PT ;  /* 0x0000000910097209 */ /* 0x000fe40007810000 */
[----:B------:R-:W-:Y:S02]  /*3310*/  FSEL R39, R14, -INF , P0 ;  /* 0xff8000000e277808 */ /* 0x000fe40000000000 */
[----:B------:R-:W-:Y:S02]  /*3320*/  ISETP.GT.AND P0, PT, R0, 0x28, PT ;  /* 0x000000280000780c */ /* 0x000fe40003f04270 */
[----:B------:R-:W-:Y:S02]  /*3330*/  FMNMX.FTZ R13, R42, R11, !PT ;  /* 0x0000000b2a0d7209 */ /* 0x000fe40007810000 */
[----:B------:R-:W-:Y:S02]  /*3340*/  FMNMX.FTZ R11, R40, R9, !PT ;  /* 0x00000009280b7209 */ /* 0x000fe40007810000 */
[----:B------:R-:W-:-:S02]  /*3350*/  FSEL R153, R10, -INF , P0 ;  /* 0xff8000000a997808 */ /* 0x000fc40000000000 */
[----:B------:R-:W-:Y:S02]  /*3360*/  ISETP.GT.AND P0, PT, R0, 0x30, PT ;  /* 0x000000300000780c */ /* 0x000fe40003f04270 */
[----:B------:R-:W-:Y:S02]  /*3370*/  FMNMX.FTZ R9, R26, R13, !PT ;  /* 0x0000000d1a097209 */ /* 0x000fe40007810000 */
[----:B------:R-:W-:Y:S01]  /*3380*/  FMNMX.FTZ R11, R28, R11, !PT ;  /* 0x0000000b1c0b7209 */ /* 0x000fe20007810000 */
[----:B------:R-:W-:Y:S01]  /*3390*/  LDSM.16.MT88.4 R12, [R220+0x900] ;  /* 0x00090000dc0c783b */ /* 0x000fe20000004200 */
[----:B------:R-:W-:Y:S02]  /*33a0*/  FSEL R67, R106, -INF , P0 ;  /* 0xff8000006a437808 */ /* 0x000fe40000000000 */
[----:B------:R-:W-:Y:S02]  /*33b0*/  FMNMX.FTZ R9, R22, R9, !PT ;  /* 0x0000000916097209 */ /* 0x000fe40007810000 */
[----:B------:R-:W-:-:S02]  /*33c0*/  ISETP.GT.AND P1, PT, R35, 0x30, PT ;  /* 0x000000302300780c */ /* 0x000fc40003f24270 */
[C---:B------:R-:W-:Y:S02]  /*33d0*/  ISETP.GT.AND P0, PT, R35.reuse, 0x38, PT ;  /* 0x000000382300780c */ /* 0x040fe40003f04270 */
[----:B------:R-:W-:Y:S02]  /*33e0*/  FMNMX.FTZ R8, R30, R11, !PT ;  /* 0x0000000b1e087209 */ /* 0x000fe40007810000 */
[----:B------:R-:W-:Y:S02]  /*33f0*/  FMNMX.FTZ R9, R20, R9, !PT ;  /* 0x0000000914097209 */ /* 0x000fe40007810000 */
[----:B------:R-:W-:Y:S02]  /*3400*/  ISETP.GT.AND P2, PT, R35, 0x31, PT ;  /* 0x000000312300780c */ /* 0x000fe40003f44270 */
[----:B------:R-:W-:Y:S02]  /*3410*/  FSEL R63, R104, -INF , P1 ;  /* 0xff800000683f7808 */ /* 0x000fe40000800000 */
[----:B------:R-:W-:-:S02]  /*3420*/  FSEL R148, R100, -INF , P0 ;  /* 0xff80000064947808 */ /* 0x000fc40000000000 */
[----:B------:R-:W-:Y:S02]  /*3430*/  FMNMX.FTZ R8, R37, R8, !PT ;  /* 0x0000000825087209 */ /* 0x000fe40007810000 */
[----:B------:R-:W-:Y:S02]  /*3440*/  ISETP.GT.AND P0, PT, R0, 0x39, PT ;  /* 0x000000390000780c */ /* 0x000fe40003f04270 */
[----:B------:R-:W-:Y:S02]  /*3450*/  FMNMX.FTZ R9, R34, R9, !PT ;  /* 0x0000000922097209 */ /* 0x000fe40007810000 */
[----:B------:R-:W-:Y:S02]  /*3460*/  FSEL R146, R105, -INF , P2 ;  /* 0xff80000069927808 */ /* 0x000fe40001000000 */
[----:B------:R-:W-:Y:S02]  /*3470*/  FMNMX.FTZ R11, R63, R8, !PT ;  /* 0x000000083f0b7209 */ /* 0x000fe40007810000 */
[----:B------:R-:W-:-:S02]  /*3480*/  FSEL R147, R103, -INF , P0 ;  /* 0xff80000067937808 */ /* 0x000fc40000000000 */
[C---:B------:R-:W-:Y:S02]  /*3490*/  ISETP.GT.AND P0, PT, R35.reuse, 0x40, PT ;  /* 0x000000402300780c */ /* 0x040fe40003f04270 */
[----:B------:R-:W-:Y:S02]  /*34a0*/  FMNMX.FTZ R8, R32, R9, !PT ;  /* 0x0000000920087209 */ /* 0x000fe40007810000 */
[----:B------:R-:W-:Y:S02]  /*34b0*/  ISETP.GT.AND P2, PT, R35, 0x39, PT ;  /* 0x000000392300780c */ /* 0x000fe40003f44270 */
[----:B------:R-:W-:Y:S02]  /*34c0*/  FMNMX.FTZ R11, R146, R11, !PT ;  /* 0x0000000b920b7209 */ /* 0x000fe40007810000 */
[----:B------:R-:W-:Y:S02]  /*34d0*/  FSEL R145, R96, -INF , P0 ;  /* 0xff80000060917808 */ /* 0x000fe40000000000 */
[----:B------:R-:W-:-:S02]  /*34e0*/  ISETP.GT.AND P0, PT, R0, 0x41, PT ;  /* 0x000000410000780c */ /* 0x000fc40003f04270 */
[----:B------:R-:W-:Y:S02]  /*34f0*/  FMNMX.FTZ R9, R39, R8, !PT ;  /* 0x0000000827097209 */ /* 0x000fe40007810000 */
[----:B------:R-:W-:Y:S02]  /*3500*/  FSEL R65, R101, -INF , P2 ;  /* 0xff80000065417808 */ /* 0x000fe40001000000 */
[----:B------:R-:W-:Y:S02]  /*3510*/  FMNMX.FTZ R8, R148, R11, !PT ;  /* 0x0000000b94087209 */ /* 0x000fe40007810000 */
[----:B------:R-:W-:Y:S02]  /*3520*/  ISETP.GT.AND P1, PT, R0, 0x31, PT ;  /* 0x000000310000780c */ /* 0x000fe40003f24270 */
[----:B------:R-:W-:Y:S02]  /*3530*/  FSEL R178, R99, -INF , P0 ;  /* 0xff80000063b27808 */ /* 0x000fe40000000000 */
[----:B------:R-:W-:-:S02]  /*3540*/  FMNMX.FTZ R10, R38, R9, !PT ;  /* 0x00000009260a7209 */ /* 0x000fc40007810000 */
[C---:B------:R-:W-:Y:S02]  /*3550*/  ISETP.GT.AND P2, PT, R35.reuse, 0x41, PT ;  /* 0x000000412300780c */ /* 0x040fe40003f44270 */
[----:B------:R-:W-:Y:S02]  /*3560*/  ISETP.GT.AND P0, PT, R35, 0x48, PT ;  /* 0x000000482300780c */ /* 0x000fe40003f04270 */
[----:B------:R-:W-:Y:S02]  /*3570*/  FMNMX.FTZ R8, R65, R8, !PT ;  /* 0x0000000841087209 */ /* 0x000fe40007810000 */
[----:B------:R-:W-:Y:S02]  /*3580*/  FSEL R154, R107, -INF , P1 ;  /* 0xff8000006b9a7808 */ /* 0x000fe40000800000 */
[----:B------:R-:W-:Y:S01]  /*3590*/  FMNMX.FTZ R10, R153, R10, !PT ;  /* 0x0000000a990a7209 */ /* 0x000fe20007810000 */
[----:B------:R-:W-:Y:S01]  /*35a0*/  LDSM.16.MT88.4 R104, [R222+0x4100] ;  /* 0x00410000de68783b */ /* 0x000fe20000004200 */
[----:B------:R-:W-:-:S02]  /*35b0*/  ISETP.GT.AND P1, PT, R0, 0x38, PT ;  /* 0x000000380000780c */ /* 0x000fc40003f24270 */
[----:B------:R-:W-:Y:S02]  /*35c0*/  FSEL R176, R97, -INF , P2 ;  /* 0xff80000061b07808 */ /* 0x000fe40001000000 */
[----:B------:R-:W-:Y:S02]  /*35d0*/  FSEL R139, R92, -INF , P0 ;  /* 0xff8000005c8b7808 */ /* 0x000fe40000000000 */
[----:B------:R-:W-:Y:S02]  /*35e0*/  FMNMX.FTZ R9, R145, R8, !PT ;  /* 0x0000000891097209 */ /* 0x000fe40007810000 */
[----:B------:R-:W-:Y:S02]  /*35f0*/  ISETP.GT.AND P0, PT, R0, 0x49, PT ;  /* 0x000000490000780c */ /* 0x000fe40003f04270 */
[----:B------:R-:W-:Y:S02]  /*3600*/  FMNMX.FTZ R8, R151, R10, !PT ;  /* 0x0000000a97087209 */ /* 0x000fe40007810000 */
[----:B------:R-:W-:-:S02]  /*3610*/  FSEL R149, R102, -INF , P1 ;  /* 0xff80000066957808 */ /* 0x000fc40000800000 */
[----:B------:R-:W-:Y:S02]  /*3620*/  ISETP.GT.AND P2, PT, R35, 0x49, PT ;  /* 0x000000492300780c */ /* 0x000fe40003f44270 */
[----:B------:R-:W-:Y:S02]  /*3630*/  FMNMX.FTZ R10, R176, R9, !PT ;  /* 0x00000009b00a7209 */ /* 0x000fe40007810000 */
[----:B------:R-:W-:Y:S02]  /*3640*/  ISETP.GT.AND P1, PT, R0, 0x40, PT ;  /* 0x000000400000780c */ /* 0x000fe40003f24270 */
[----:B------:R-:W-:Y:S02]  /*3650*/  FSEL R182, R95, -INF , P0 ;  /* 0xff8000005fb67808 */ /* 0x000fe40000000000 */
[----:B------:R-:W-:Y:S02]  /*3660*/  ISETP.GT.AND P0, PT, R35, 0x50, PT ;  /* 0x000000502300780c */ /* 0x000fe40003f04270 */
[----:B------:R-:W-:-:S02]  /*3670*/  FMNMX.FTZ R9, R67, R8, !PT ;  /* 0x0000000843097209 */ /* 0x000fc40007810000 */
[----:B------:R-:W-:Y:S02]  /*3680*/  FSEL R133, R93, -INF , P2 ;  /* 0xff8000005d857808 */ /* 0x000fe40001000000 */
[----:B------:R-:W-:Y:S02]  /*3690*/  FMNMX.FTZ R10, R139, R10, !PT ;  /* 0x0000000a8b0a7209 */ /* 0x000fe40007810000 */
[----:B------:R-:W-:Y:S02]  /*36a0*/  FSEL R135, R98, -INF , P1 ;  /* 0xff80000062877808 */ /* 0x000fe40000800000 */
[----:B------:R-:W-:Y:S01]  /*36b0*/  ISETP.GT.AND P1, PT, R0, 0x48, PT ;  /* 0x000000480000780c */ /* 0x000fe20003f24270 */
[----:B------:R-:W-:Y:S01]  /*36c0*/  LDSM.16.MT88.4 R96, [R224+0x4100] ;  /* 0x00410000e060783b */ /* 0x000fe20000004200 */
[----:B------:R-:W-:Y:S02]  /*36d0*/  FSEL R252, R88, -INF , P0 ;  /* 0xff80000058fc7808 */ /* 0x000fe40000000000 */
[----:B------:R-:W-:-:S02]  /*36e0*/  ISETP.GT.AND P0, PT, R0, 0x51, PT ;  /* 0x000000510000780c */ /* 0x000fc40003f04270 */
[----:B------:R-:W-:Y:S02]  /*36f0*/  FMNMX.FTZ R8, R154, R9, !PT ;  /* 0x000000099a087209 */ /* 0x000fe40007810000 */
[----:B------:R-:W-:Y:S02]  /*3700*/  ISETP.GT.AND P2, PT, R35, 0x51, PT ;  /* 0x000000512300780c */ /* 0x000fe40003f44270 */
[----:B------:R-:W-:Y:S02]  /*3710*/  FMNMX.FTZ R9, R133, R10, !PT ;  /* 0x0000000a85097209 */ /* 0x000fe40007810000 */
[----:B------:R-:W-:Y:S02]  /*3720*/  FSEL R137, R94, -INF , P1 ;  /* 0xff8000005e897808 */ /* 0x000fe40000800000 */
[----:B------:R-:W-:Y:S02]  /*3730*/  ISETP.GT.AND P1, PT, R0, 0x50, PT ;  /* 0x000000500000780c */ /* 0x000fe40003f24270 */
        /* <DEDUP_REMOVED lines=11> */
[----:B------:R-:W-:Y:S02]  /*37f0*/  ISETP.GT.AND P2, PT, R35, 0x60, PT ;  /* 0x000000602300780c */ /* 0x000fe40003f44270 */
[----:B------:R-:W-:Y:S02]  /*3800*/  FSEL R246, R85, -INF , P1 ;  /* 0xff80000055f67808 */ /* 0x000fe40000800000 */
[----:B------:R-:W-:Y:S02]  /*3810*/  FMNMX.FTZ R9, R248, R9, !PT ;  /* 0x00000009f8097209 */ /* 0x000fe40007810000 */
[----:B------:R-:W-:-:S02]  /*3820*/  FMNMX.FTZ R11, R135, R8, !PT ;  /* 0x00000008870b7209 */ /* 0x000fc40007810000 */
[C---:B------:R-:W-:Y:S02]  /*3830*/  ISETP.GT.AND P0, PT, R35.reuse, 0x61, PT ;  /* 0x000000612300780c */ /* 0x040fe40003f04270 */
[----:B------:R-:W-:Y:S02]  /*3840*/  FSEL R166, R80, -INF , P2 ;  /* 0xff80000050a67808 */ /* 0x000fe40001000000 */
[----:B------:R-:W-:Y:S02]  /*3850*/  FMNMX.FTZ R9, R246, R9, !PT ;  /* 0x00000009f6097209 */ /* 0x000fe40007810000 */
[----:B------:R-:W-:Y:S02]  /*3860*/  FMNMX.FTZ R8, R178, R11, !PT ;  /* 0x0000000bb2087209 */ /* 0x000fe40007810000 */
[----:B------:R-:W-:Y:S02]  /*3870*/  ISETP.GT.AND P1, PT, R35, 0x68, PT ;  /* 0x000000682300780c */ /* 0x000fe40003f24270 */
[----:B------:R-:W-:-:S02]  /*3880*/  FSEL R164, R81, -INF , P0 ;  /* 0xff80000051a47808 */ /* 0x000fc40000000000 */
[----:B------:R-:W-:Y:S02]  /*3890*/  FMNMX.FTZ R9, R166, R9, !PT ;  /* 0x00000009a6097209 */ /* 0x000fe40007810000 */
[----:B------:R-:W-:Y:S02]  /*38a0*/  FMNMX.FTZ R11, R137, R8, !PT ;  /* 0x00000008890b7209 */ /* 0x000fe40007810000 */
[----:B------:R-:W-:Y:S02]  /*38b0*/  ISETP.GT.AND P2, PT, R35, 0x69, PT ;  /* 0x000000692300780c */ /* 0x000fe40003f44270 */
[----:B------:R-:W-:Y:S02]  /*38c0*/  FSEL R162, R76, -INF , P1 ;  /* 0xff8000004ca27808 */ /* 0x000fe40000800000 */
[----:B------:R-:W-:Y:S02]  /*38d0*/  FMNMX.FTZ R9, R164, R9, !PT ;  /* 0x00000009a4097209 */ /* 0x000fe40007810000 */
[----:B------:R-:W-:-:S02]  /*38e0*/  FMNMX.FTZ R11, R182, R11, !PT ;  /* 0x0000000bb60b7209 */ /* 0x000fc40007810000 */
[----:B------:R-:W-:Y:S02]  /*38f0*/  ISETP.GT.AND P0, PT, R35, 0x70, PT ;  /* 0x000000702300780c */ /* 0x000fe40003f04270 */
[----:B------:R-:W-:Y:S02]  /*3900*/  FSEL R160, R77, -INF , P2 ;  /* 0xff8000004da07808 */ /* 0x000fe40001000000 */
[----:B------:R-:W-:Y:S02]  /*3910*/  FMNMX.FTZ R9, R162, R9, !PT ;  /* 0x00000009a2097209 */ /* 0x000fe40007810000 */
[----:B------:R-:W-:Y:S02]  /*3920*/  ISETP.GT.AND P2, PT, R0, 0x58, PT ;  /* 0x000000580000780c */ /* 0x000fe40003f44270 */
[----:B------:R-:W-:Y:S02]  /*3930*/  FMNMX.FTZ R11, R244, R11, !PT ;  /* 0x0000000bf40b7209 */ /* 0x000fe40007810000 */
[----:B------:R-:W-:-:S02]  /*3940*/  ISETP.GT.AND P1, PT, R35, 0x71, PT ;  /* 0x000000712300780c */ /* 0x000fc40003f24270 */
[----:B------:R-:W-:Y:S02]  /*3950*/  FSEL R144, R72, -INF , P0 ;  /* 0xff80000048907808 */ /* 0x000fe40000000000 */
[----:B------:R-:W-:Y:S02]  /*3960*/  FMNMX.FTZ R9, R160, R9, !PT ;  /* 0x00000009a0097209 */ /* 0x000fe40007810000 */
        /* <DEDUP_REMOVED lines=8> */
[----:B------:R-:W-:Y:S02]  /*39f0*/  FMNMX.FTZ R11, R236, R11, !PT ;  /* 0x0000000bec0b7209 */ /* 0x000fe40007810000 */
[----:B------:R-:W-:-:S02]  /*3a00*/  ISETP.GT.AND P2, PT, R35, 0x79, PT ;  /* 0x000000792300780c */ /* 0x000fc40003f44270 */
[----:B------:R-:W-:Y:S02]  /*3a10*/  ISETP.GT.AND P0, PT, R0, 0x61, PT ;  /* 0x000000610000780c */ /* 0x000fe40003f04270 */
[----:B------:R-:W-:Y:S02]  /*3a20*/  FSEL R136, R68, -INF , P6 ;  /* 0xff80000044887808 */ /* 0x000fe40003000000 */
[----:B------:R-:W-:Y:S02]  /*3a30*/  FMNMX.FTZ R9, R138, R9, !PT ;  /* 0x000000098a097209 */ /* 0x000fe40007810000 */
[----:B------:R-:W-:Y:S02]  /*3a40*/  FSEL R158, R82, -INF , P1 ;  /* 0xff800000529e7808 */ /* 0x000fe40000800000 */
[----:B------:R-:W-:Y:S02]  /*3a50*/  FMNMX.FTZ R11, R180, R11, !PT ;  /* 0x0000000bb40b7209 */ /* 0x000fe40007810000 */
[----:B------:R-:W-:-:S02]  /*3a60*/  FSEL R156, R83, -INF , P0 ;  /* 0xff800000539c7808 */ /* 0x000fc40000000000 */
[----:B------:R-:W-:Y:S01]  /*3a70*/  FSEL R134, R69, -INF , P2 ;  /* 0xff80000045867808 */ /* 0x000fe20001000000 */
[----:B------:R-:W-:Y:S01]  /*3a80*/  LDSM.16.MT88.4 R80, [R221+0x100] ;  /* 0x00010000dd50783b */ /* 0x000fe20000004200 */
[----:B------:R-:W-:Y:S02]  /*3a90*/  FMNMX.FTZ R9, R136, R9, !PT ;  /* 0x0000000988097209 */ /* 0x000fe40007810000 */
[----:B------:R-:W-:Y:S02]  /*3aa0*/  ISETP.GT.AND P0, PT, R0, 0x68, PT ;  /* 0x000000680000780c */ /* 0x000fe40003f04270 */
[----:B------:R-:W-:Y:S02]  /*3ab0*/  FMNMX.FTZ R11, R158, R11, !PT ;  /* 0x0000000b9e0b7209 */ /* 0x000fe40007810000 */
[----:B------:R-:W-:Y:S02]  /*3ac0*/  ISETP.GT.AND P1, PT, R0, 0x69, PT ;  /* 0x000000690000780c */ /* 0x000fe40003f24270 */
[----:B------:R-:W-:-:S02]  /*3ad0*/  FMNMX.FTZ R8, R134, R9, !PT ;  /* 0x0000000986087209 */ /* 0x000fc40007810000 */
[----:B------:R-:W-:Y:S02]  /*3ae0*/  FSEL R152, R78, -INF , P0 ;  /* 0xff8000004e987808 */ /* 0x000fe40000000000 */
[----:B------:R-:W-:Y:S01]  /*3af0*/  FMNMX.FTZ R11, R156, R11, !PT ;  /* 0x0000000b9c0b7209 */ /* 0x000fe20007810000 */
[----:B------:R-:W1:Y:S01]  /*3b00*/  SHFL.BFLY PT, R9, R8, 0x2, 0x1f ;  /* 0x0c401f0008097f89 */ /* 0x000e6200000e0000 */
[----:B------:R-:W-:Y:S02]  /*3b10*/  FSEL R150, R79, -INF , P1 ;  /* 0xff8000004f967808 */ /* 0x000fe40000800000 */
[----:B------:R-:W-:Y:S02]  /*3b20*/  ISETP.GT.AND P1, PT, R0, 0x70, PT ;  /* 0x000000700000780c */ /* 0x000fe40003f24270 */
[----:B------:R-:W-:Y:S02]  /*3b30*/  FMNMX.FTZ R11, R152, R11, !PT ;  /* 0x0000000b980b7209 */ /* 0x000fe40007810000 */
[----:B------:R-:W-:-:S02]  /*3b40*/  ISETP.GT.AND P0, PT, R0, 0x71, PT ;  /* 0x000000710000780c */ /* 0x000fc40003f04270 */
[----:B------:R-:W-:Y:S02]  /*3b50*/  FSEL R66, R74, -INF , P1 ;  /* 0xff8000004a427808 */ /* 0x000fe40000800000 */
[----:B------:R-:W-:Y:S02]  /*3b60*/  FMNMX.FTZ R11, R150, R11, !PT ;  /* 0x0000000b960b7209 */ /* 0x000fe40007810000 */
[----:B------:R-:W-:Y:S02]  /*3b70*/  FSEL R64, R75, -INF , P0 ;  /* 0xff8000004b407808 */ /* 0x000fe40000000000 */
[----:B------:R-:W-:Y:S01]  /*3b80*/  ISETP.GT.AND P1, PT, R0, 0x78, PT ;  /* 0x000000780000780c */ /* 0x000fe20003f24270 */
[----:B------:R-:W-:Y:S01]  /*3b90*/  LDSM.16.MT88.4 R72, [R222+0x100] ;  /* 0x00010000de48783b */ /* 0x000fe20000004200 */
[----:B------:R-:W-:Y:S02]  /*3ba0*/  FMNMX.FTZ R11, R66, R11, !PT ;  /* 0x0000000b420b7209 */ /* 0x000fe40007810000 */
[----:B------:R-:W-:-:S02]  /*3bb0*/  ISETP.GT.AND P0, PT, R0, 0x79, PT ;  /* 0x000000790000780c */ /* 0x000fc40003f04270 */
[----:B------:R-:W-:Y:S02]  /*3bc0*/  FSEL R62, R70, -INF , P1 ;  /* 0xff800000463e7808 */ /* 0x000fe40000800000 */
[----:B------:R-:W-:Y:S02]  /*3bd0*/  FMNMX.FTZ R11, R64, R11, !PT ;  /* 0x0000000b400b7209 */ /* 0x000fe40007810000 */
[----:B------:R-:W-:Y:S02]  /*3be0*/  FSEL R60, R71, -INF , P0 ;  /* 0xff800000473c7808 */ /* 0x000fe40000000000 */
        /* <DEDUP_REMOVED lines=19> */
[----:B------:R-:W-:Y:S01]  /*3d20*/  LDSM.16.MT88.4 R8, [R224+0x4900] ;  /* 0x00490000e008783b */ /* 0x000fe20000004200 */
[--C-:B------:R-:W-:Y:S01]  /*3d30*/  FFMA.FTZ R54, R24, c[0x0][0x2d0], -R61.reuse ;  /* 0x0000b40018367a23 */ /* 0x100fe2000001083d */
[C---:B------:R-:W-:Y:S01]  /*3d40*/  FSETP.NEU.FTZ.AND P0, PT, R132.reuse, -INF , PT ;  /* 0xff8000008400780b */ /* 0x040fe20003f1d000 */
[----:B------:R-:W-:Y:S01]  /*3d50*/  FMUL.FTZ R59, R132, c[0x0][0x2d0] ;  /* 0x0000b400843b7a20 */ /* 0x000fe20000410000 */
[----:B------:R-:W-:Y:S01]  /*3d60*/  MUFU.EX2 R56, R56 ;  /* 0x0000003800387308 */ /* 0x000fe20000000800 */
[----:B------:R-:W-:-:S02]  /*3d70*/  FFMA.FTZ R45, R16, c[0x0][0x2d0], -R61 ;  /* 0x0000b400102d7a23 */ /* 0x000fc4000001083d */
[----:B------:R-:W-:Y:S01]  /*3d80*/  LDSM.16.MT88.4 R16, [R221+0x900] ;  /* 0x00090000dd10783b */ /* 0x000fe20000004200 */
[----:B------:R-:W-:Y:S01]  /*3d90*/  FSEL R59, R59, RZ, P0 ;  /* 0x000000ff3b3b7208 */ /* 0x000fe20000000000 */
[--C-:B------:R-:W-:Y:S02]  /*3da0*/  FFMA.FTZ R41, R28, c[0x0][0x2d0], -R61.reuse ;  /* 0x0000b4001c297a23 */ /* 0x100fe4000001083d */
[----:B------:R-:W-:Y:S01]  /*3db0*/  FFMA.FTZ R37, R37, c[0x0][0x2d0], -R61 ;  /* 0x0000b40025257a23 */ /* 0x000fe2000001083d */
[----:B------:R-:W1:Y:S01]  /*3dc0*/  MUFU.EX2 R55, R55 ;  /* 0x0000003700377308 */ /* 0x000e620000000800 */
[--C-:B------:R-:W-:Y:S02]  /*3dd0*/  FFMA.FTZ R58, R7, c[0x0][0x2d0], -R59.reuse ;  /* 0x0000b400073a7a23 */ /* 0x100fe4000001083b */
[--C-:B------:R-:W-:Y:S01]  /*3de0*/  FFMA.FTZ R57, R44, c[0x0][0x2d0], -R59.reuse ;  /* 0x0000b4002c397a23 */ /* 0x100fe2000001083b */
[----:B------:R-:W2:Y:S01]  /*3df0*/  LDSM.16.MT88.4 R4, [R220+0x4100] ;  /* 0x00410000dc04783b */ /* 0x000ea20000004200 */
[----:B------:R-:W-:-:S02]  /*3e00*/  FFMA.FTZ R52, R42, c[0x0][0x2d0], -R59 ;  /* 0x0000b4002a347a23 */ /* 0x000fc4000001083b */
[--C-:B------:R-:W-:Y:S01]  /*3e10*/  FFMA.FTZ R51, R26, c[0x0][0x2d0], -R59.reuse ;  /* 0x0000b4001a337a23 */ /* 0x100fe2000001083b */
[----:B------:R-:W3:Y:S01]  /*3e20*/  MUFU.EX2 R50, R50 ;  /* 0x0000003200327308 */ /* 0x000ee20000000800 */
[--C-:B------:R-:W-:Y:S01]  /*3e30*/  FFMA.FTZ R47, R22, c[0x0][0x2d0], -R59.reuse ;  /* 0x0000b400162f7a23 */ /* 0x100fe2000001083b */
[----:B------:R-:W-:Y:S01]  /*3e40*/  LDSM.16.MT88.4 R24, [R224+0x900] ;  /* 0x00090000e018783b */ /* 0x000fe20000004200 */
[--C-:B------:R-:W-:Y:S02]  /*3e50*/  FFMA.FTZ R46, R20, c[0x0][0x2d0], -R59.reuse ;  /* 0x0000b400142e7a23 */ /* 0x100fe4000001083b */
[--C-:B------:R-:W-:Y:S01]  /*3e60*/  FFMA.FTZ R43, R34, c[0x0][0x2d0], -R59.reuse ;  /* 0x0000b400222b7a23 */ /* 0x100fe2000001083b */
[----:B------:R-:W-:Y:S01]  /*3e70*/  LDSM.16.MT88.4 R20, [R222+0x900] ;  /* 0x00090000de14783b */ /* 0x000fe20000004200 */
[----:B------:R-:W-:Y:S01]  /*3e80*/  FFMA.FTZ R42, R32, c[0x0][0x2d0], -R59 ;  /* 0x0000b400202a7a23 */ /* 0x000fe2000001083b */
[----:B------:R-:W-:Y:S01]  /*3e90*/  MUFU.EX2 R58, R58 ;  /* 0x0000003a003a7308 */ /* 0x000fe20000000800 */
[----:B-1----:R-:W-:Y:S01]  /*3ea0*/  F2FP.BF16.PACK_AB R112, R55, R56 ;  /* 0x000000383770723e */ /* 0x002fe200000010ff */
[----:B------:R-:W1:Y:S01]  /*3eb0*/  LDSM.16.MT88.4 R32, [R222+0x4900] ;  /* 0x00490000de20783b */ /* 0x000e620000004200 */
[----:B------:R-:W-:-:S02]  /*3ec0*/  FFMA.FTZ R44, R40, c[0x0][0x2d0], -R61 ;  /* 0x0000b400282c7a23 */ /* 0x000fc4000001083d */
[----:B------:R-:W-:Y:S02]  /*3ed0*/  FFMA.FTZ R40, R30, c[0x0][0x2d0], -R61 ;  /* 0x0000b4001e287a23 */ /* 0x000fe4000001083d */
[----:B------:R-:W-:Y:S01]  /*3ee0*/  LDSM.16.MT88.4 R28, [R221+0x4900] ;  /* 0x00490000dd1c783b */ /* 0x000fe20000004200 */
[----:B------:R-:W4:Y:S01]  /*3ef0*/  MUFU.EX2 R57, R57 ;  /* 0x0000003900397308 */ /* 0x000f220000000800 */
[----:B---3--:R-:W-:Y:S01]  /*3f00*/  F2FP.BF16.PACK_AB R114, R50, R53 ;  /* 0x000000353272723e */ /* 0x008fe200000010ff */
[--C-:B------:R-:W-:Y:S02]  /*3f10*/  FFMA.FTZ R39, R39, c[0x0][0x2d0], -R59.reuse ;  /* 0x0000b40027277a23 */ /* 0x100fe4000001083b */
[--C-:B------:R-:W-:Y:S02]  /*3f20*/  FFMA.FTZ R38, R38, c[0x0][0x2d0], -R59.reuse ;  /* 0x0000b40026267a23 */ /* 0x100fe4000001083b */
[--C-:B------:R-:W-:Y:S02]  /*3f30*/  FFMA.FTZ R3, R153, c[0x0][0x2d0], -R59.reuse ;  /* 0x0000b40099037a23 */ /* 0x100fe4000001083b */
[----:B------:R-:W-:Y:S01]  /*3f40*/  MUFU.EX2 R52, R52 ;  /* 0x0000003400347308 */ /* 0x000fe20000000800 */
[----:B------:R-:W-:-:S02]  /*3f50*/  FFMA.FTZ R2, R151, c[0x0][0x2d0], -R59 ;  /* 0x0000b40097027a23 */ /* 0x000fc4000001083b */
[--C-:B------:R-:W-:Y:S02]  /*3f60*/  FFMA.FTZ R63, R63, c[0x0][0x2d0], -R61.reuse ;  /* 0x0000b4003f3f7a23 */ /* 0x100fe4000001083d */
[--C-:B------:R-:W-:Y:S02]  /*3f70*/  FFMA.FTZ R146, R146, c[0x0][0x2d0], -R61.reuse ;  /* 0x0000b40092927a23 */ /* 0x100fe4000001083d */
[--C-:B------:R-:W-:Y:S01]  /*3f80*/  FFMA.FTZ R148, R148, c[0x0][0x2d0], -R61.reuse ;  /* 0x0000b40094947a23 */ /* 0x100fe2000001083d */
[----:B------:R-:W3:Y:S01]  /*3f90*/  MUFU.EX2 R51, R51 ;  /* 0x0000003300337308 */ /* 0x000ee20000000800 */
[----:B----4-:R-:W-:Y:S01]  /*3fa0*/  F2FP.BF16.PACK_AB R113, R57, R58 ;  /* 0x0000003a3971723e */ /* 0x010fe200000010ff */
[----:B------:R-:W-:Y:S02]  /*3fb0*/  FFMA.FTZ R65, R65, c[0x0][0x2d0], -R61 ;  /* 0x0000b40041417a23 */ /* 0x000fe4000001083d */
[--C-:B------:R-:W-:Y:S02]  /*3fc0*/  FFMA.FTZ R67, R67, c[0x0][0x2d0], -R59.reuse ;  /* 0x0000b40043437a23 */ /* 0x100fe4000001083b */
[----:B------:R-:W-:-:S02]  /*3fd0*/  FFMA.FTZ R154, R154, c[0x0][0x2d0], -R59 ;  /* 0x0000b4009a9a7a23 */ /* 0x000fc4000001083b */
[----:B------:R-:W-:Y:S01]  /*3fe0*/  MUFU.EX2 R54, R54 ;  /* 0x0000003600367308 */ /* 0x000fe20000000800 */
[----:B------:R-:W-:Y:S02]  /*3ff0*/  FFMA.FTZ R149, R149, c[0x0][0x2d0], -R59 ;  /* 0x0000b40095957a23 */ /* 0x000fe4000001083b */
[----:B------:R-:W-:Y:S02]  /*4000*/  FFMA.FTZ R133, R133, c[0x0][0x2d0], -R61 ;  /* 0x0000b40085857a23 */ /* 0x000fe4000001083d */
[--C-:B------:R-:W-:Y:S02]  /*4010*/  FFMA.FTZ R135, R135, c[0x0][0x2d0], -R59.reuse ;  /* 0x0000b40087877a23 */ /* 0x100fe4000001083b */
[--C-:B------:R-:W-:Y:S01]  /*4020*/  FFMA.FTZ R178, R178, c[0x0][0x2d0], -R59.reuse ;  /* 0x0000b400b2b27a23 */ /* 0x100fe2000001083b */
[----:B---3--:R-:W-:Y:S01]  /*4030*/  F2FP.BF16.PACK_AB R115, R51, R52 ;  /* 0x000000343373723e */ /* 0x008fe200000010ff */
[----:B------:R-:W3:Y:S01]  /*4040*/  MUFU.EX2 R49, R49 ;  /* 0x0000003100317308 */ /* 0x000ee20000000800 */
[----:B------:R-:W-:-:S02]  /*4050*/  FFMA.FTZ R137, R137, c[0x0][0x2d0], -R59 ;  /* 0x0000b40089897a23 */ /* 0x000fc4000001083b */
[----:B------:R-:W-:Y:S02]  /*4060*/  FFMA.FTZ R182, R182, c[0x0][0x2d0], -R59 ;  /* 0x0000b400b6b67a23 */ /* 0x000fe4000001083b */
[--C-:B------:R-:W-:Y:S01]  /*4070*/  FFMA.FTZ R250, R250, c[0x0][0x2d0], -R61.reuse ;  /* 0x0000b400fafa7a23 */ /* 0x100fe2000001083d */
[C---:B------:R-:W-:Y:S01]  /*4080*/  HMMA.16816.F32.BF16 R84, R112.reuse, R88, RZ ;  /* 0x000000587054723c */ /* 0x040fe200000418ff */
[----:B------:R-:W-:Y:S01]  /*4090*/  FFMA.FTZ R246, R246, c[0x0][0x2d0], -R61 ;  /* 0x0000b400f6f67a23 */ /* 0x000fe2000001083d */
[----:B------:R-:W-:Y:S01]  /*40a0*/  MUFU.EX2 R48, R48 ;  /* 0x0000003000307308 */ /* 0x000fe20000000800 */
[--C-:B------:R-:W-:Y:S02]  /*40b0*/  FFMA.FTZ R242, R242, c[0x0][0x2d0], -R59.reuse ;  /* 0x0000b400f2f27a23 */ /* 0x100fe4000001083b */
[----:B------:R-:W-:Y:S02]  /*40c0*/  FFMA.FTZ R180, R180, c[0x0][0x2d0], -R59 ;  /* 0x0000b400b4b47a23 */ /* 0x000fe4000001083b */
[--C-:B------:R-:W-:Y:S01]  /*40d0*/  FFMA.FTZ R151, R166, c[0x0][0x2d0], -R61.reuse ;  /* 0x0000b400a6977a23 */ /* 0x100fe2000001083d */
[----:B------:R-:W-:Y:S01]  /*40e0*/  HMMA.16816.F32.BF16 R88, R112, R90, RZ ;  /* 0x0000005a7058723c */ /* 0x000fe200000418ff */
[--C-:B------:R-:W-:Y:S01]  /*40f0*/  FFMA.FTZ R164, R164, c[0x0][0x2d0], -R61.reuse ;  /* 0x0000b400a4a47a23 */ /* 0x100fe2000001083d */
[----:B------:R-:W-:Y:S01]  /*4100*/  MUFU.EX2 R45, R45 ;  /* 0x0000002d002d7308 */ /* 0x000fe20000000800 */
[----:B------:R-:W-:-:S02]  /*4110*/  FFMA.FTZ R153, R162, c[0x0][0x2d0], -R61 ;  /* 0x0000b400a2997a23 */ /* 0x000fc4000001083d */
[----:B------:R-:W-:Y:S02]  /*4120*/  FFMA.FTZ R160, R160, c[0x0][0x2d0], -R61 ;  /* 0x0000b400a0a07a23 */ /* 0x000fe4000001083d */
[--C-:B------:R-:W-:Y:S01]  /*4130*/  FFMA.FTZ R155, R158, c[0x0][0x2d0], -R59.reuse ;  /* 0x0000b4009e9b7a23 */ /* 0x100fe2000001083b */
[C---:B------:R-:W-:Y:S01]  /*4140*/  HMMA.16816.F32.BF16 R128, R112.reuse, R124, RZ ;  /* 0x0000007c7080723c */ /* 0x040fe200000418ff */
[--C-:B------:R-:W-:Y:S01]  /*4150*/  FFMA.FTZ R156, R156, c[0x0][0x2d0], -R59.reuse ;  /* 0x0000b4009c9c7a23 */ /* 0x100fe2000001083b */
[----:B------:R-:W-:Y:S01]  /*4160*/  MUFU.EX2 R47, R47 ;  /* 0x0000002f002f7308 */ /* 0x000fe20000000800 */
[--C-:B------:R-:W-:Y:S02]  /*4170*/  FFMA.FTZ R152, R152, c[0x0][0x2d0], -R59.reuse ;  /* 0x0000b40098987a23 */ /* 0x100fe4000001083b */
[--C-:B------:R-:W-:Y:S02]  /*4180*/  FFMA.FTZ R157, R150, c[0x0][0x2d0], -R59.reuse ;  /* 0x0000b400969d7a23 */ /* 0x100fe4000001083b */
[----:B------:R-:W-:Y:S01]  /*4190*/  FFMA.FTZ R229, R60, c[0x0][0x2d0], -R59 ;  /* 0x0000b4003ce57a23 */ /* 0x000fe2000001083b */
[----:B------:R-:W-:Y:S01]  /*41a0*/  HMMA.16816.F32.BF16 R68, R112, R72, RZ ;  /* 0x000000487044723c */ /* 0x000fe200000418ff */
[----:B------:R-:W-:Y:S01]  /*41b0*/  FADD.FTZ R57, R58, R57 ;  /* 0x000000393a397221 */ /* 0x000fe20000010000 */
[----:B------:R-:W4:Y:S01]  /*41c0*/  MUFU.EX2 R46, R46 ;  /* 0x0000002e002e7308 */ /* 0x000f220000000800 */
[----:B------:R-:W-:-:S04]  /*41d0*/  FADD.FTZ R56, R56, R55 ;  /* 0x0000003738387221 */ /* 0x000fc80000010000 */
[----:B------:R-:W-:Y:S01]  /*41e0*/  FADD.FTZ R53, R53, R56 ;  /* 0x0000003835357221 */ /* 0x000fe20000010000 */
[----:B------:R-:W-:Y:S02]  /*41f0*/  HMMA.16816.F32.BF16 R76, R112, R80, RZ ;  /* 0x00000050704c723c */ /* 0x000fe400000418ff */
[----:B------:R-:W-:Y:S01]  /*4200*/  MUFU.EX2 R43, R43 ;  /* 0x0000002b002b7308 */ /* 0x000fe20000000800 */
[----:B------:R-:W-:-:S05]  /*4210*/  FADD.FTZ R53, R50, R53 ;  /* 0x0000003532357221 */ /* 0x000fca0000010000 */
[C---:B------:R-:W-:Y:S02]  /*4220*/  HMMA.16816.F32.BF16 R92, R112.reuse, R96, RZ ;  /* 0x00000060705c723c */ /* 0x040fe400000418ff */
[----:B------:R-:W5:Y:S06]  /*4230*/  MUFU.EX2 R42, R42 ;  /* 0x0000002a002a7308 */ /* 0x000f6c0000000800 */
[C---:B------:R-:W-:Y:S02]  /*4240*/  HMMA.16816.F32.BF16 R100, R112.reuse, R104, RZ ;  /* 0x000000687064723c */ /* 0x040fe400000418ff */
[----:B------:R-:W-:Y:S06]  /*4250*/  MUFU.EX2 R44, R44 ;  /* 0x0000002c002c7308 */ /* 0x000fec0000000800 */
[C---:B------:R-:W-:Y:S02]  /*4260*/  HMMA.16816.F32.BF16 R120, R112.reuse, R108, RZ ;  /* 0x0000006c7078723c */ /* 0x040fe400000418ff */
[----:B------:R-:W1:Y:S06]  /*4270*/  MUFU.EX2 R41, R41 ;  /* 0x0000002900297308 */ /* 0x000e6c0000000800 */
[C---:B------:R-:W-:Y:S02]  /*4280*/  HMMA.16816.F32.BF16 R124, R112.reuse, R126, RZ ;  /* 0x0000007e707c723c */ /* 0x040fe400000418ff */
[----:B------:R-:W-:Y:S06]  /*4290*/  MUFU.EX2 R40, R40 ;  /* 0x0000002800287308 */ /* 0x000fec0000000800 */
[C---:B------:R-:W-:Y:S02]  /*42a0*/  HMMA.16816.F32.BF16 R72, R112.reuse, R74, RZ ;  /* 0x0000004a7048723c */ /* 0x040fe400000418ff */
[----:B------:R-:W-:Y:S06]  /*42b0*/  MUFU.EX2 R37, R37 ;  /* 0x0000002500257308 */ /* 0x000fec0000000800 */
        /* <DEDUP_REMOVED lines=8> */
[C---:B--2---:R-:W-:Y:S02]  /*4340*/  HMMA.16816.F32.BF16 R116, R112.reuse, R4, RZ ;  /* 0x000000047074723c */ /* 0x044fe400000418ff */
[----:B------:R-:W-:Y:S05]  /*4350*/  MUFU.EX2 R63, R63 ;  /* 0x0000003f003f7308 */ /* 0x000fea0000000800 */
[----:B---3--:R-:W-:Y:S01]  /*4360*/  F2FP.BF16.PACK_AB R4, R49, R54 ;  /* 0x000000363104723e */ /* 0x008fe200000010ff */
[----:B------:R-:W-:Y:S01]  /*4370*/  HMMA.16816.F32.BF16 R112, R112, R6, RZ ;  /* 0x000000067070723c */ /* 0x000fe200000418ff */
[----:B----4-:R-:W-:Y:S01]  /*4380*/  F2FP.BF16.PACK_AB R5, R46, R47 ;  /* 0x0000002f2e05723e */ /* 0x010fe200000010ff */
[----:B------:R-:W2:Y:S01]  /*4390*/  MUFU.EX2 R146, R146 ;  /* 0x0000009200927308 */ /* 0x000ea20000000800 */
[----:B------:R-:W-:-:S04]  /*43a0*/  FADD.FTZ R54, R54, R53 ;  /* 0x0000003536367221 */ /* 0x000fc80000010000 */
[----:B------:R-:W-:Y:S01]  /*43b0*/  F2FP.BF16.PACK_AB R6, R45, R48 ;  /* 0x000000302d06723e */ /* 0x000fe200000010ff */
[----:B------:R-:W-:Y:S01]  /*43c0*/  FADD.FTZ R49, R49, R54 ;  /* 0x0000003631317221 */ /* 0x000fe20000010000 */
[----:B-----5:R-:W-:Y:S01]  /*43d0*/  F2FP.BF16.PACK_AB R7, R42, R43 ;  /* 0x0000002b2a07723e */ /* 0x020fe200000010ff */
[----:B------:R-:W-:Y:S02]  /*43e0*/  MUFU.EX2 R148, R148 ;  /* 0x0000009400947308 */ /* 0x000fe40000000800 */
[----:B------:R-:W-:-:S04]  /*43f0*/  FADD.FTZ R48, R48, R49 ;  /* 0x0000003130307221 */ /* 0x000fc80000010000 */
[C---:B------:R-:W-:Y:S01]  /*4400*/  HMMA.16816.F32.BF16 R84, R4.reuse, R12, R84 ;  /* 0x0000000c0454723c */ /* 0x040fe20000041854 */
[----:B------:R-:W-:Y:S01]  /*4410*/  FADD.FTZ R45, R45, R48 ;  /* 0x000000302d2d7221 */ /* 0x000fe20000010000 */
[----:B------:R-:W-:Y:S06]  /*4420*/  MUFU.EX2 R65, R65 ;  /* 0x0000004100417308 */ /* 0x000fec0000000800 */
[C---:B------:R-:W-:Y:S01]  /*4430*/  HMMA.16816.F32.BF16 R88, R4.reuse, R14, R88 ;  /* 0x0000000e0458723c */ /* 0x040fe20000041858 */
[----:B------:R-:W3:Y:S01]  /*4440*/  LDSM.16.MT88.4 R12, [R220+0x4900] ;  /* 0x00490000dc0c783b */ /* 0x000ee20000004200 */
[----:B------:R-:W-:Y:S06]  /*4450*/  MUFU.EX2 R67, R67 ;  /* 0x0000004300437308 */ /* 0x000fec0000000800 */
[C---:B------:R-:W-:Y:S02]  /*4460*/  HMMA.16816.F32.BF16 R92, R4.reuse, R8, R92 ;  /* 0x00000008045c723c */ /* 0x040fe4000004185c */
[----:B------:R-:W4:Y:S06]  /*4470*/  MUFU.EX2 R154, R154 ;  /* 0x0000009a009a7308 */ /* 0x000f2c0000000800 */
[C---:B------:R-:W-:Y:S01]  /*4480*/  HMMA.16816.F32.BF16 R96, R4.reuse, R10, R96 ;  /* 0x0000000a0460723c */ /* 0x040fe20000041860 */
[----:B------:R-:W5:Y:S01]  /*4490*/  LDSM.16.MT88.4 R8, [R220+0x1100] ;  /* 0x00110000dc08783b */ /* 0x000f620000004200 */
[----:B------:R-:W-:Y:S06]  /*44a0*/  MUFU.EX2 R133, R133 ;  /* 0x0000008500857308 */ /* 0x000fec0000000800 */
[C---:B------:R-:W-:Y:S02]  /*44b0*/  HMMA.16816.F32.BF16 R76, R4.reuse, R16, R76 ;  /* 0x00000010044c723c */ /* 0x040fe4000004184c */
[----:B------:R-:W-:Y:S06]  /*44c0*/  MUFU.EX2 R135, R135 ;  /* 0x0000008700877308 */ /* 0x000fec0000000800 */
[C---:B------:R-:W-:Y:S01]  /*44d0*/  HMMA.16816.F32.BF16 R80, R4.reuse, R18, R80 ;  /* 0x000000120450723c */ /* 0x040fe20000041850 */
[----:B------:R-:W2:Y:S01]  /*44e0*/  LDSM.16.MT88.4 R16, [R221+0x1100] ;  /* 0x00110000dd10783b */ /* 0x000ea20000004200 */
[----:B------:R-:W-:Y:S06]  /*44f0*/  MUFU.EX2 R178, R178 ;  /* 0x000000b200b27308 */ /* 0x000fec0000000800 */
[C---:B-1----:R-:W-:Y:S02]  /*4500*/  HMMA.16816.F32.BF16 R100, R4.reuse, R32, R100 ;  /* 0x000000200464723c */ /* 0x042fe40000041864 */
[----:B------:R-:W-:Y:S06]  /*4510*/  MUFU.EX2 R137, R137 ;  /* 0x0000008900897308 */ /* 0x000fec0000000800 */
[C---:B---3--:R-:W-:Y:S02]  /*4520*/  HMMA.16816.F32.BF16 R116, R4.reuse, R12, R116 ;  /* 0x0000000c0474723c */ /* 0x048fe40000041874 */
[----:B------:R-:W-:Y:S06]  /*4530*/  MUFU.EX2 R182, R182 ;  /* 0x000000b600b67308 */ /* 0x000fec0000000800 */
[C---:B------:R-:W-:Y:S01]  /*4540*/  HMMA.16816.F32.BF16 R112, R4.reuse, R14, R112 ;  /* 0x0000000e0470723c */ /* 0x040fe20000041870 */
[----:B------:R-:W1:Y:S01]  /*4550*/  LDSM.16.MT88.4 R12, [R224+0x5100] ;  /* 0x00510000e00c783b */ /* 0x000e620000004200 */
[----:B------:R-:W-:Y:S06]  /*4560*/  MUFU.EX2 R250, R250 ;  /* 0x000000fa00fa7308 */ /* 0x000fec0000000800 */
[C---:B------:R-:W-:Y:S01]  /*4570*/  HMMA.16816.F32.BF16 R104, R4.reuse, R34, R104 ;  /* 0x000000220468723c */ /* 0x040fe20000041868 */
[----:B------:R-:W3:Y:S01]  /*4580*/  LDSM.16.MT88.4 R32, [R222+0x5100] ;  /* 0x00510000de20783b */ /* 0x000ee20000004200 */
[----:B------:R-:W-:Y:S06]  /*4590*/  MUFU.EX2 R246, R246 ;  /* 0x000000f600f67308 */ /* 0x000fec0000000800 */
[C---:B------:R-:W-:Y:S02]  /*45a0*/  HMMA.16816.F32.BF16 R128, R4.reuse, R24, R128 ;  /* 0x000000180480723c */ /* 0x040fe40000041880 */
[----:B------:R-:W-:Y:S06]  /*45b0*/  MUFU.EX2 R242, R242 ;  /* 0x000000f200f27308 */ /* 0x000fec0000000800 */
[C---:B------:R-:W-:Y:S01]  /*45c0*/  HMMA.16816.F32.BF16 R124, R4.reuse, R26, R124 ;  /* 0x0000001a047c723c */ /* 0x040fe2000004187c */
[----:B------:R-:W1:Y:S01]  /*45d0*/  LDSM.16.MT88.4 R24, [R224+0x1100] ;  /* 0x00110000e018783b */ /* 0x000e620000004200 */
        /* <DEDUP_REMOVED lines=17> */
[----:B------:R-:W-:-:S03]  /*46f0*/  F2FP.BF16.PACK_AB R7, R2, R3 ;  /* 0x000000030207723e */ /* 0x000fc600000010ff */
[----:B------:R-:W-:Y:S02]  /*4700*/  FADD.FTZ R40, R40, R41 ;  /* 0x0000002928287221 */ /* 0x000fe40000010000 */
[----:B------:R-:W-:Y:S02]  /*4710*/  MUFU.EX2 R156, R156 ;  /* 0x0000009c009c7308 */ /* 0x000fe40000000800 */
[----:B-----5:R-:W-:Y:S01]  /*4720*/  HMMA.16816.F32.BF16 R84, R4, R8, R84 ;  /* 0x000000080454723c */ /* 0x020fe20000041854 */
[----:B------:R-:W-:-:S05]  /*4730*/  FADD.FTZ R40, R37, R40 ;  /* 0x0000002825287221 */ /* 0x000fca0000010000 */
[----:B------:R-:W-:Y:S02]  /*4740*/  MUFU.EX2 R152, R152 ;  /* 0x0000009800987308 */ /* 0x000fe40000000800 */
[C---:B------:R-:W-:Y:S01]  /*4750*/  HMMA.16816.F32.BF16 R88, R4.reuse, R10, R88 ;  /* 0x0000000a0458723c */ /* 0x040fe20000041858 */
[----:B------:R-:W5:Y:S05]  /*4760*/  LDSM.16.MT88.4 R8, [R220+0x5100] ;  /* 0x00510000dc08783b */ /* 0x000f6a0000004200 */
[----:B------:R-:W-:Y:S02]  /*4770*/  MUFU.EX2 R157, R157 ;  /* 0x0000009d009d7308 */ /* 0x000fe40000000800 */
[C---:B--2---:R-:W-:Y:S06]  /*4780*/  HMMA.16816.F32.BF16 R76, R4.reuse, R16, R76 ;  /* 0x00000010044c723c */ /* 0x044fec000004184c */
[----:B------:R-:W-:Y:S02]  /*4790*/  MUFU.EX2 R229, R229 ;  /* 0x000000e500e57308 */ /* 0x000fe40000000800 */
[C---:B------:R-:W-:Y:S01]  /*47a0*/  HMMA.16816.F32.BF16 R80, R4.reuse, R18, R80 ;  /* 0x000000120450723c */ /* 0x040fe20000041850 */
[----:B------:R-:W2:Y:S07]  /*47b0*/  LDSM.16.MT88.4 R16, [R221+0x1900] ;  /* 0x00190000dd10783b */ /* 0x000eae0000004200 */
[C---:B-1----:R-:W-:Y:S08]  /*47c0*/  HMMA.16816.F32.BF16 R92, R4.reuse, R12, R92 ;  /* 0x0000000c045c723c */ /* 0x042ff0000004185c */
[C---:B------:R-:W-:Y:S01]  /*47d0*/  HMMA.16816.F32.BF16 R96, R4.reuse, R14, R96 ;  /* 0x0000000e0460723c */ /* 0x040fe20000041860 */
[----:B------:R-:W1:Y:S07]  /*47e0*/  LDSM.16.MT88.4 R12, [R220+0x1900] ;  /* 0x00190000dc0c783b */ /* 0x000e6e0000004200 */
[C---:B---3--:R-:W-:Y:S01]  /*47f0*/  HMMA.16816.F32.BF16 R100, R4.reuse, R32, R100 ;  /* 0x000000200464723c */ /* 0x048fe20000041864 */
[----:B------:R3:W-:Y:S06]  /*4800*/  MUFU.EX2 R32, R149 ;  /* 0x0000009500207308 */ /* 0x0007ec0000000800 */
[--C-:B------:R-:W-:Y:S01]  /*4810*/  FFMA.FTZ R33, R147, c[0x0][0x2d0], -R59.reuse ;  /* 0x0000b40093217a23 */ /* 0x100fe2000001083b */
[----:B------:R-:W-:Y:S01]  /*4820*/  HMMA.16816.F32.BF16 R128, R4, R24, R128 ;  /* 0x000000180480723c */ /* 0x000fe20000041880 */
[----:B------:R-:W-:-:S04]  /*4830*/  FFMA.FTZ R147, R244, c[0x0][0x2d0], -R59 ;  /* 0x0000b400f4937a23 */ /* 0x000fc8000001083b */
[----:B------:R-:W1:Y:S03]  /*4840*/  MUFU.EX2 R33, R33 ;  /* 0x0000002100217308 */ /* 0x000e660000000800 */
[----:B------:R-:W-:Y:S01]  /*4850*/  HMMA.16816.F32.BF16 R124, R4, R26, R124 ;  /* 0x0000001a047c723c */ /* 0x000fe2000004187c */
[----:B------:R-:W-:Y:S01]  /*4860*/  LDSM.16.MT88.4 R24, [R224+0x1900] ;  /* 0x00190000e018783b */ /* 0x000fe20000004200 */
[----:B---3--:R-:W-:-:S03]  /*4870*/  FFMA.FTZ R149, R236, c[0x0][0x2d0], -R59 ;  /* 0x0000b400ec957a23 */ /* 0x008fc6000001083b */
[----:B------:R-:W-:Y:S03]  /*4880*/  MUFU.EX2 R147, R147 ;  /* 0x0000009300937308 */ /* 0x000fe60000000800 */
[C---:B------:R-:W-:Y:S05]  /*4890*/  HMMA.16816.F32.BF16 R68, R4.reuse, R20, R68 ;  /* 0x000000140444723c */ /* 0x040fea0000041844 */
[----:B------:R-:W-:Y:S03]  /*48a0*/  MUFU.EX2 R149, R149 ;  /* 0x0000009500957308 */ /* 0x000fe60000000800 */
[C---:B------:R-:W-:Y:S01]  /*48b0*/  HMMA.16816.F32.BF16 R72, R4.reuse, R22, R72 ;  /* 0x000000160448723c */ /* 0x040fe20000041848 */
[----:B------:R-:W3:Y:S07]  /*48c0*/  LDSM.16.MT88.4 R20, [R222+0x1900] ;  /* 0x00190000de14783b */ /* 0x000eee0000004200 */
[C---:B------:R-:W-:Y:S07]  /*48d0*/  HMMA.16816.F32.BF16 R104, R4.reuse, R34, R104 ;  /* 0x000000220468723c */ /* 0x040fee0000041868 */
[--C-:B------:R-:W-:Y:S01]  /*48e0*/  FFMA.FTZ R35, R176, c[0x0][0x2d0], -R61.reuse ;  /* 0x0000b400b0237a23 */ /* 0x100fe2000001083d */
[----:B------:R-:W-:Y:S01]  /*48f0*/  HMMA.16816.F32.BF16 R120, R4, R28, R120 ;  /* 0x0000001c0478723c */ /* 0x000fe20000041878 */
[----:B------:R-:W-:-:S02]  /*4900*/  FFMA.FTZ R34, R145, c[0x0][0x2d0], -R61 ;  /* 0x0000b40091227a23 */ /* 0x000fc4000001083d */
[--C-:B------:R-:W-:Y:S02]  /*4910*/  FFMA.FTZ R176, R139, c[0x0][0x2d0], -R61.reuse ;  /* 0x0000b4008bb07a23 */ /* 0x100fe4000001083d */
[----:B------:R-:W-:Y:S01]  /*4920*/  MUFU.EX2 R35, R35 ;  /* 0x0000002300237308 */ /* 0x000fe20000000800 */
[--C-:B------:R-:W-:Y:S02]  /*4930*/  FFMA.FTZ R139, R252, c[0x0][0x2d0], -R61.reuse ;  /* 0x0000b400fc8b7a23 */ /* 0x100fe4000001083d */
[----:B------:R-:W-:Y:S01]  /*4940*/  HMMA.16816.F32.BF16 R108, R4, R30, R108 ;  /* 0x0000001e046c723c */ /* 0x000fe2000004186c */
[----:B------:R-:W-:Y:S01]  /*4950*/  LDSM.16.MT88.4 R28, [R221+0x5900] ;  /* 0x00590000dd1c783b */ /* 0x000fe20000004200 */
[----:B------:R-:W-:-:S03]  /*4960*/  FFMA.FTZ R145, R248, c[0x0][0x2d0], -R61 ;  /* 0x0000b400f8917a23 */ /* 0x000fc6000001083d */
[----:B------:R-:W1:Y:S03]  /*4970*/  MUFU.EX2 R34, R34 ;  /* 0x0000002200227308 */ /* 0x000e660000000800 */
[C---:B-----5:R-:W-:Y:S05]  /*4980*/  HMMA.16816.F32.BF16 R116, R4.reuse, R8, R116 ;  /* 0x000000080474723c */ /* 0x060fea0000041874 */
[----:B------:R-:W5:Y:S03]  /*4990*/  MUFU.EX2 R176, R176 ;  /* 0x000000b000b07308 */ /* 0x000f660000000800 */
[----:B------:R-:W-:Y:S01]  /*49a0*/  HMMA.16816.F32.BF16 R112, R4, R10, R112 ;  /* 0x0000000a0470723c */ /* 0x000fe20000041870 */
[----:B------:R-:W3:Y:S04]  /*49b0*/  LDSM.16.MT88.4 R8, [R224+0x5900] ;  /* 0x00590000e008783b */ /* 0x000ee80000004200 */
[----:B------:R-:W3:Y:S02]  /*49c0*/  MUFU.EX2 R139, R139 ;  /* 0x0000008b008b7308 */ /* 0x000ee40000000800 */
[----:B------:R-:W-:Y:S01]  /*49d0*/  F2FP.BF16.PACK_AB R4, R146, R63 ;  /* 0x0000003f9204723e */ /* 0x000fe200000010ff */
[----:B------:R-:W-:Y:S01]  /*49e0*/  FADD.FTZ R63, R63, R40 ;  /* 0x000000283f3f7221 */ /* 0x000fe20000010000 */
[----:B----4-:R-:W-:-:S02]  /*49f0*/  F2FP.BF16.PACK_AB R5, R154, R67 ;  /* 0x000000439a05723e */ /* 0x010fc400000010ff */
[----:B------:R-:W-:Y:S01]  /*4a00*/  F2FP.BF16.PACK_AB R6, R65, R148 ;  /* 0x000000944106723e */ /* 0x000fe200000010ff */
[----:B------:R-:W-:Y:S01]  /*4a10*/  FADD.FTZ R63, R146, R63 ;  /* 0x0000003f923f7221 */ /* 0x000fe20000010000 */
[----:B-1----:R-:W-:Y:S01]  /*4a20*/  F2FP.BF16.PACK_AB R7, R33, R32 ;  /* 0x000000202107723e */ /* 0x002fe200000010ff */
[----:B------:R-:W1:Y:S02]  /*4a30*/  MUFU.EX2 R145, R145 ;  /* 0x0000009100917308 */ /* 0x000e640000000800 */
[----:B------:R-:W-:-:S04]  /*4a40*/  FADD.FTZ R148, R148, R63 ;  /* 0x0000003f94947221 */ /* 0x000fc80000010000 */
[----:B--2---:R-:W-:Y:S01]  /*4a50*/  HMMA.16816.F32.BF16 R76, R4, R16, R76 ;  /* 0x00000010044c723c */ /* 0x004fe2000004184c */
[----:B------:R-:W-:-:S07]  /*4a60*/  FADD.FTZ R65, R65, R148 ;  /* 0x0000009441417221 */ /* 0x000fce0000010000 */
[C---:B------:R-:W-:Y:S01]  /*4a70*/  HMMA.16816.F32.BF16 R80, R4.reuse, R18, R80 ;  /* 0x000000120450723c */ /* 0x040fe20000041850 */
[----:B------:R-:W2:Y:S07]  /*4a80*/  LDSM.16.MT88.4 R16, [R222+0x5900] ;  /* 0x00590000de10783b */ /* 0x000eae0000004200 */
[C---:B------:R-:W-:Y:S08]  /*4a90*/  HMMA.16816.F32.BF16 R84, R4.reuse, R12, R84 ;  /* 0x0000000c0454723c */ /* 0x040ff00000041854 */
[C---:B------:R-:W-:Y:S01]  /*4aa0*/  HMMA.16816.F32.BF16 R88, R4.reuse, R14, R88 ;  /* 0x0000000e0458723c */ /* 0x040fe20000041858 */
[----:B------:R-:W4:Y:S07]  /*4ab0*/  LDSM.16.MT88.4 R12, [R220+0x5900] ;  /* 0x00590000dc0c783b */ /* 0x000f2e0000004200 */
[C---:B---3--:R-:W-:Y:S08]  /*4ac0*/  HMMA.16816.F32.BF16 R68, R4.reuse, R20, R68 ;  /* 0x000000140444723c */ /* 0x048ff00000041844 */
[C---:B------:R-:W-:Y:S01]  /*4ad0*/  HMMA.16816.F32.BF16 R72, R4.reuse, R22, R72 ;  /* 0x000000160448723c */ /* 0x040fe20000041848 */
[----:B------:R-:W-:Y:S07]  /*4ae0*/  LDSM.16.MT88.4 R20, [R221+0x2100] ;  /* 0x00210000dd14783b */ /* 0x000fee0000004200 */
[C---:B------:R-:W-:Y:S08]  /*4af0*/  HMMA.16816.F32.BF16 R92, R4.reuse, R8, R92 ;  /* 0x00000008045c723c */ /* 0x040ff0000004185c */
        /* <DEDUP_REMOVED lines=8> */
[C---:B------:R-:W-:Y:S08]  /*4b80*/  HMMA.16816.F32.BF16 R128, R4.reuse, R24, R128 ;  /* 0x000000180480723c */ /* 0x040ff00000041880 */
[C---:B------:R-:W-:Y:S01]  /*4b90*/  HMMA.16816.F32.BF16 R124, R4.reuse, R26, R124 ;  /* 0x0000001a047c723c */ /* 0x040fe2000004187c */
[----:B------:R-:W1:Y:S07]  /*4ba0*/  LDSM.16.MT88.4 R24, [R224+0x2100] ;  /* 0x00210000e018783b */ /* 0x000e6e0000004200 */
[C---:B------:R-:W-:Y:S08]  /*4bb0*/  HMMA.16816.F32.BF16 R120, R4.reuse, R28, R120 ;  /* 0x0000001c0478723c */ /* 0x040ff00000041878 */
[----:B------:R-:W-:Y:S01]  /*4bc0*/  HMMA.16816.F32.BF16 R108, R4, R30, R108 ;  /* 0x0000001e046c723c */ /* 0x000fe2000004186c */
[----:B------:R-:W-:Y:S06]  /*4bd0*/  LDSM.16.MT88.4 R28, [R221+0x6100] ;  /* 0x00610000dd1c783b */ /* 0x000fec0000004200 */
[----:B------:R-:W-:Y:S01]  /*4be0*/  F2FP.BF16.PACK_AB R4, R35, R34 ;  /* 0x000000222304723e */ /* 0x000fe200000010ff */
[----:B------:R-:W-:Y:S01]  /*4bf0*/  FADD.FTZ R34, R34, R65 ;  /* 0x0000004122227221 */ /* 0x000fe20000010000 */
[----:B------:R-:W-:-:S02]  /*4c00*/  F2FP.BF16.PACK_AB R5, R178, R135 ;  /* 0x00000087b205723e */ /* 0x000fc400000010ff */
[----:B-----5:R-:W-:Y:S01]  /*4c10*/  F2FP.BF16.PACK_AB R6, R133, R176 ;  /* 0x000000b08506723e */ /* 0x020fe200000010ff */
[----:B------:R-:W-:Y:S01]  /*4c20*/  FADD.FTZ R35, R35, R34 ;  /* 0x0000002223237221 */ /* 0x000fe20000010000 */
[----:B------:R-:W-:-:S03]  /*4c30*/  F2FP.BF16.PACK_AB R7, R182, R137 ;  /* 0x00000089b607723e */ /* 0x000fc600000010ff */
[----:B------:R-:W-:-:S04]  /*4c40*/  FADD.FTZ R176, R176, R35 ;  /* 0x00000023b0b07221 */ /* 0x000fc80000010000 */
[----:B---3--:R-:W-:Y:S01]  /*4c50*/  HMMA.16816.F32.BF16 R68, R4, R8, R68 ;  /* 0x000000080444723c */ /* 0x008fe20000041844 */
[----:B------:R-:W-:-:S07]  /*4c60*/  FADD.FTZ R176, R133, R176 ;  /* 0x000000b085b07221 */ /* 0x000fce0000010000 */
[C---:B------:R-:W-:Y:S01]  /*4c70*/  HMMA.16816.F32.BF16 R72, R4.reuse, R10, R72 ;  /* 0x0000000a0448723c */ /* 0x040fe20000041848 */
[----:B------:R-:W3:Y:S07]  /*4c80*/  LDSM.16.MT88.4 R8, [R222+0x6100] ;  /* 0x00610000de08783b */ /* 0x000eee0000004200 */
[C---:B------:R-:W-:Y:S08]  /*4c90*/  HMMA.16816.F32.BF16 R76, R4.reuse, R20, R76 ;  /* 0x00000014044c723c */ /* 0x040ff0000004184c */
[C---:B------:R-:W-:Y:S01]  /*4ca0*/  HMMA.16816.F32.BF16 R80, R4.reuse, R22, R80 ;  /* 0x000000160450723c */ /* 0x040fe20000041850 */
[----:B------:R-:W5:Y:S07]  /*4cb0*/  LDSM.16.MT88.4 R20, [R220+0x6100] ;  /* 0x00610000dc14783b */ /* 0x000f6e0000004200 */
        /* <DEDUP_REMOVED lines=8> */
[----:B------:R-:W-:Y:S07]  /*4d40*/  LDSM.16.MT88.4 R24, [R222+0x2900] ;  /* 0x00290000de18783b */ /* 0x000fee0000004200 */
[C---:B---3--:R-:W-:Y:S08]  /*4d50*/  HMMA.16816.F32.BF16 R100, R4.reuse, R8, R100 ;  /* 0x000000080464723c */ /* 0x048ff00000041864 */
[C---:B------:R-:W-:Y:S01]  /*4d60*/  HMMA.16816.F32.BF16 R104, R4.reuse, R10, R104 ;  /* 0x0000000a0468723c */ /* 0x040fe20000041868 */
[----:B------:R-:W1:Y:S07]  /*4d70*/  LDSM.16.MT88.4 R8, [R220+0x2900] ;  /* 0x00290000dc08783b */ /* 0x000e6e0000004200 */
[C---:B------:R-:W-:Y:S08]  /*4d80*/  HMMA.16816.F32.BF16 R120, R4.reuse, R28, R120 ;  /* 0x0000001c0478723c */ /* 0x040ff00000041878 */
[C---:B------:R-:W-:Y:S01]  /*4d90*/  HMMA.16816.F32.BF16 R108, R4.reuse, R30, R108 ;  /* 0x0000001e046c723c */ /* 0x040fe2000004186c */
[----:B------:R-:W-:Y:S07]  /*4da0*/  LDSM.16.MT88.4 R28, [R224+0x3100] ;  /* 0x00310000e01c783b */ /* 0x000fee0000004200 */
[C---:B-----5:R-:W-:Y:S08]  /*4db0*/  HMMA.16816.F32.BF16 R116, R4.reuse, R20, R116 ;  /* 0x000000140474723c */ /* 0x060ff00000041874 */
        /* <DEDUP_REMOVED lines=9> */
[----:B--2---:R-:W-:Y:S01]  /*4e50*/  HMMA.16816.F32.BF16 R128, R4, R16, R128 ;  /* 0x000000100480723c */ /* 0x004fe20000041880 */
[----:B------:R-:W-:-:S07]  /*4e60*/  FADD.FTZ R246, R246, R145 ;  /* 0x00000091f6f67221 */ /* 0x000fce0000010000 */
        /* <DEDUP_REMOVED lines=9> */
[C---:B--2---:R-:W-:Y:S08]  /*4f00*/  HMMA.16816.F32.BF16 R100, R4.reuse, R16, R100 ;  /* 0x000000100464723c */ /* 0x044ff00000041864 */
[C---:B------:R-:W-:Y:S01]  /*4f10*/  HMMA.16816.F32.BF16 R104, R4.reuse, R18, R104 ;  /* 0x000000120468723c */ /* 0x040fe20000041868 */
[----:B------:R-:W2:Y:S07]  /*4f20*/  LDSM.16.MT88.4 R16, [R220+0x3100] ;  /* 0x00310000dc10783b */ /* 0x000eae0000004200 */
[C---:B----4-:R-:W-:Y:S08]  /*4f30*/  HMMA.16816.F32.BF16 R120, R4.reuse, R12, R120 ;  /* 0x0000000c0478723c */ /* 0x050ff00000041878 */
[C---:B------:R-:W-:Y:S01]  /*4f40*/  HMMA.16816.F32.BF16 R108, R4.reuse, R14, R108 ;  /* 0x0000000e046c723c */ /* 0x040fe2000004186c */
[----:B------:R-:W3:Y:S07]  /*4f50*/  LDSM.16.MT88.4 R12, [R224+0x7100] ;  /* 0x00710000e00c783b */ /* 0x000eee0000004200 */
[C---:B------:R-:W-:Y:S01]  /*4f60*/  HMMA.16816.F32.BF16 R96, R4.reuse, R22, R96 ;  /* 0x000000160460723c */ /* 0x040fe20000041860 */
[----:B------:R-:W4:Y:S07]  /*4f70*/  LDSM.16.MT88.4 R20, [R221+0x3100] ;  /* 0x00310000dd14783b */ /* 0x000f2e0000004200 */
[C---:B------:R-:W-:Y:S08]  /*4f80*/  HMMA.16816.F32.BF16 R68, R4.reuse, R24, R68 ;  /* 0x000000180444723c */ /* 0x040ff00000041844 */
[C---:B------:R-:W-:Y:S01]  /*4f90*/  HMMA.16816.F32.BF16 R72, R4.reuse, R26, R72 ;  /* 0x0000001a0448723c */ /* 0x040fe20000041848 */
[----:B------:R-:W5:Y:S07]  /*4fa0*/  LDSM.16.MT88.4 R24, [R222+0x3100] ;  /* 0x00310000de18783b */ /* 0x000f6e0000004200 */
[C---:B-1----:R-:W-:Y:S08]  /*4fb0*/  HMMA.16816.F32.BF16 R116, R4.reuse, R8, R116 ;  /* 0x000000080474723c */ /* 0x042ff00000041874 */
[----:B------:R-:W-:Y:S01]  /*4fc0*/  HMMA.16816.F32.BF16 R112, R4, R10, R112 ;  /* 0x0000000a0470723c */ /* 0x000fe20000041870 */
[----:B------:R-:W1:Y:S06]  /*4fd0*/  LDSM.16.MT88.4 R8, [R222+0x7100] ;  /* 0x00710000de08783b */ /* 0x000e6c0000004200 */
        /* <DEDUP_REMOVED lines=11> */
[C---:B---3--:R-:W-:Y:S08]  /*5090*/  HMMA.16816.F32.BF16 R92, R4.reuse, R12, R92 ;  /* 0x0000000c045c723c */ /* 0x048ff0000004185c */
[C---:B------:R-:W-:Y:S01]  /*50a0*/  HMMA.16816.F32.BF16 R96, R4.reuse, R14, R96 ;  /* 0x0000000e0460723c */ /* 0x040fe20000041860 */
[----:B------:R-:W3:Y:S07]  /*50b0*/  LDSM.16.MT88.4 R12, [R220+0x7100] ;  /* 0x00710000dc0c783b */ /* 0x000eee0000004200 */
[C---:B----4-:R-:W-:Y:S08]  /*50c0*/  HMMA.16816.F32.BF16 R76, R4.reuse, R20, R76 ;  /* 0x00000014044c723c */ /* 0x050ff0000004184c */
[C---:B------:R-:W-:Y:S01]  /*50d0*/  HMMA.16816.F32.BF16 R80, R4.reuse, R22, R80 ;  /* 0x000000160450723c */ /* 0x040fe20000041850 */
[----:B------:R-:W4:Y:S07]  /*50e0*/  LDSM.16.MT88.4 R20, [R224+0x3900] ;  /* 0x00390000e014783b */ /* 0x000f2e0000004200 */
        /* <DEDUP_REMOVED lines=12> */
[--C-:B------:R-:W-:Y:S01]  /*51b0*/  FFMA.FTZ R26, R136, c[0x0][0x2d0], -R61.reuse ;  /* 0x0000b400881a7a23 */ /* 0x100fe2000001083d */
[----:B-1----:R-:W-:Y:S01]  /*51c0*/  HMMA.16816.F32.BF16 R100, R4, R8, R100 ;  /* 0x000000080464723c */ /* 0x002fe20000041864 */
[----:B------:R-:W-:-:S04]  /*51d0*/  FFMA.FTZ R27, R134, c[0x0][0x2d0], -R61 ;  /* 0x0000b400861b7a23 */ /* 0x000fc8000001083d */
[----:B------:R-:W1:Y:S03]  /*51e0*/  MUFU.EX2 R25, R25 ;  /* 0x0000001900197308 */ /* 0x000e660000000800 */
[C---:B------:R-:W-:Y:S01]  /*51f0*/  HMMA.16816.F32.BF16 R104, R4.reuse, R10, R104 ;  /* 0x0000000a0468723c */ /* 0x040fe20000041868 */
[----:B------:R-:W5:Y:S04]  /*5200*/  LDSM.16.MT88.4 R8, [R222+0x3900] ;  /* 0x00390000de08783b */ /* 0x000f680000004200 */
[----:B------:R-:W-:Y:S03]  /*5210*/  MUFU.EX2 R26, R26 ;  /* 0x0000001a001a7308 */ /* 0x000fe60000000800 */
[C---:B--2---:R-:W-:Y:S05]  /*5220*/  HMMA.16816.F32.BF16 R120, R4.reuse, R16, R120 ;  /* 0x000000100478723c */ /* 0x044fea0000041878 */
[----:B------:R-:W2:Y:S03]  /*5230*/  MUFU.EX2 R27, R27 ;  /* 0x0000001b001b7308 */ /* 0x000ea60000000800 */
[C---:B------:R-:W-:Y:S01]  /*5240*/  HMMA.16816.F32.BF16 R108, R4.reuse, R18, R108 ;  /* 0x00000012046c723c */ /* 0x040fe2000004186c */
[----:B------:R-:W5:Y:S04]  /*5250*/  LDSM.16.MT88.4 R16, [R221+0x3900] ;  /* 0x00390000dd10783b */ /* 0x000f680000004200 */
[----:B------:R-:W1:Y:S03]  /*5260*/  MUFU.EX2 R30, R30 ;  /* 0x0000001e001e7308 */ /* 0x000e660000000800 */
[C---:B---3--:R-:W-:Y:S08]  /*5270*/  HMMA.16816.F32.BF16 R116, R4.reuse, R12, R116 ;  /* 0x0000000c0474723c */ /* 0x048ff00000041874 */
[----:B------:R-:W-:Y:S01]  /*5280*/  HMMA.16816.F32.BF16 R112, R4, R14, R112 ;  /* 0x0000000e0470723c */ /* 0x000fe20000041870 */
[----:B------:R-:W3:Y:S06]  /*5290*/  LDSM.16.MT88.4 R12, [R220+0x3900] ;  /* 0x00390000dc0c783b */ /* 0x000eec0000004200 */
[----:B-1----:R-:W-:Y:S01]  /*52a0*/  F2FP.BF16.PACK_AB R4, R25, R24 ;  /* 0x000000181904723e */ /* 0x002fe200000010ff */
[----:B------:R-:W-:Y:S01]  /*52b0*/  FADD.FTZ R24, R24, R153 ;  /* 0x0000009918187221 */ /* 0x000fe20000010000 */
[----:B------:R-:W-:-:S02]  /*52c0*/  F2FP.BF16.PACK_AB R5, R29, R28 ;  /* 0x0000001c1d05723e */ /* 0x000fc400000010ff */
[----:B--2---:R-:W-:Y:S01]  /*52d0*/  F2FP.BF16.PACK_AB R6, R27, R26 ;  /* 0x0000001a1b06723e */ /* 0x004fe200000010ff */
[----:B------:R-:W-:Y:S01]  /*52e0*/  FADD.FTZ R25, R25, R24 ;  /* 0x0000001819197221 */ /* 0x000fe20000010000 */
[----:B------:R-:W-:-:S03]  /*52f0*/  F2FP.BF16.PACK_AB R7, R229, R30 ;  /* 0x0000001ee507723e */ /* 0x000fc600000010ff */
[----:B------:R-:W-:-:S04]  /*5300*/  FADD.FTZ R26, R26, R25 ;  /* 0x000000191a1a7221 */ /* 0x000fc80000010000 */
[----:B----4-:R-:W-:Y:S01]  /*5310*/  HMMA.16816.F32.BF16 R128, R4, R20, R128 ;  /* 0x000000140480723c */ /* 0x010fe20000041880 */
[----:B------:R-:W-:-:S06]  /*5320*/  FADD.FTZ R236, R27, R26 ;  /* 0x0000001a1bec7221 */ /* 0x000fcc0000010000 */
[----:B------:R-:W-:Y:S01]  /*5330*/  FADD.FTZ R20, R52, R57 ;  /* 0x0000003934147221 */ /* 0x000fe20000010000 */
[----:B-----5:R-:W-:Y:S03]  /*5340*/  HMMA.16816.F32.BF16 R68, R4, R8, R68 ;  /* 0x000000080444723c */ /* 0x020fe60000041844 */
[----:B------:R-:W-:-:S04]  /*5350*/  FADD.FTZ R20, R51, R20 ;  /* 0x0000001433147221 */ /* 0x000fc80000010000 */
[----:B------:R-:W-:Y:S01]  /*5360*/  FADD.FTZ R47, R47, R20 ;  /* 0x000000142f2f7221 */ /* 0x000fe20000010000 */
[----:B------:R-:W-:Y:S01]  /*5370*/  HMMA.16816.F32.BF16 R72, R4, R10, R72 ;  /* 0x0000000a0448723c */ /* 0x000fe20000041848 */
[----:B------:R-:W1:Y:S02]  /*5380*/  LDSM.16.MT88.4 R8, [R224+0x7900] ;  /* 0x00790000e008783b */ /* 0x000e640000004200 */
[----:B------:R-:W-:-:S04]  /*5390*/  FADD.FTZ R46, R46, R47 ;  /* 0x0000002f2e2e7221 */ /* 0x000fc80000010000 */
[----:B------:R-:W-:Y:S01]  /*53a0*/  FADD.FTZ R43, R43, R46 ;  /* 0x0000002e2b2b7221 */ /* 0x000fe20000010000 */
[----:B------:R-:W-:Y:S03]  /*53b0*/  HMMA.16816.F32.BF16 R76, R4, R16, R76 ;  /* 0x00000010044c723c */ /* 0x000fe6000004184c */
[----:B------:R-:W-:-:S04]  /*53c0*/  FADD.FTZ R42, R42, R43 ;  /* 0x0000002b2a2a7221 */ /* 0x000fc80000010000 */
[----:B------:R-:W-:Y:S01]  /*53d0*/  FADD.FTZ R39, R39, R42 ;  /* 0x0000002a27277221 */ /* 0x000fe20000010000 */
[----:B------:R-:W-:Y:S01]  /*53e0*/  HMMA.16816.F32.BF16 R80, R4, R18, R80 ;  /* 0x000000120450723c */ /* 0x000fe20000041850 */
[----:B------:R-:W2:Y:S02]  /*53f0*/  LDSM.16.MT88.4 R16, [R222+0x7900] ;  /* 0x00790000de10783b */ /* 0x000ea40000004200 */
[----:B------:R-:W-:-:S04]  /*5400*/  FADD.FTZ R38, R38, R39 ;  /* 0x0000002726267221 */ /* 0x000fc80000010000 */
[----:B------:R-:W-:Y:S01]  /*5410*/  FADD.FTZ R3, R3, R38 ;  /* 0x0000002603037221 */ /* 0x000fe20000010000 */
[----:B---3--:R-:W-:Y:S03]  /*5420*/  HMMA.16816.F32.BF16 R84, R4, R12, R84 ;  /* 0x0000000c0454723c */ /* 0x008fe60000041854 */
[----:B------:R-:W-:-:S04]  /*5430*/  FADD.FTZ R2, R2, R3 ;  /* 0x0000000302027221 */ /* 0x000fc80000010000 */
[----:B------:R-:W-:Y:S01]  /*5440*/  FADD.FTZ R3, R67, R2 ;  /* 0x0000000243037221 */ /* 0x000fe20000010000 */
[C---:B------:R-:W-:Y:S01]  /*5450*/  HMMA.16816.F32.BF16 R88, R4.reuse, R14, R88 ;  /* 0x0000000e0458723c */ /* 0x040fe20000041858 */
[----:B------:R-:W-:Y:S01]  /*5460*/  @P3 IMAD.HI.U32 R2, R36, c[0x0][0x2c8], RZ ;  /* 0x0000b20024023a27 */ /* 0x000fe200078e00ff */
[----:B------:R-:W3:Y:S03]  /*5470*/  LDSM.16.MT88.4 R12, [R221+0x7900] ;  /* 0x00790000dd0c783b */ /* 0x000ee60000004200 */
[----:B------:R-:W-:Y:S01]  /*5480*/  FADD.FTZ R3, R154, R3 ;  /* 0x000000039a037221 */ /* 0x000fe20000010000 */
[----:B------:R-:W-:Y:S02]  /*5490*/  @P3 SHF.R.U32.HI R2, RZ, c[0x0][0x2cc], R2 ;  /* 0x0000b300ff023a19 */ /* 0x000fe40000011602 */
[----:B------:R-:W-:Y:S01]  /*54a0*/  HMMA.16816.F32.BF16 R124, R4, R22, R124 ;  /* 0x00000016047c723c */ /* 0x000fe2000004187c */
[----:B------:R-:W-:Y:S01]  /*54b0*/  FADD.FTZ R32, R32, R3 ;  /* 0x0000000320207221 */ /* 0x000fe20000010000 */
[----:B------:R-:W4:Y:S03]  /*54c0*/  @P3 R2UR UR23, R2 ;  /* 0x00000000021733c2 */ /* 0x000f2600000e0000 */
[----:B------:R-:W-:-:S03]  /*54d0*/  FADD.FTZ R32, R33, R32 ;  /* 0x0000002021207221 */ /* 0x000fc60000010000 */
[----:B-1----:R-:W-:Y:S01]  /*54e0*/  HMMA.16816.F32.BF16 R92, R4, R8, R92 ;  /* 0x00000008045c723c */ /* 0x002fe2000004185c */
[----:B------:R-:W-:-:S04]  /*54f0*/  FADD.FTZ R135, R135, R32 ;  /* 0x0000002087877221 */ /* 0x000fc80000010000 */
[----:B------:R-:W-:-:S03]  /*5500*/  FADD.FTZ R178, R178, R135 ;  /* 0x00000087b2b27221 */ /* 0x000fc60000010000 */
[----:B------:R-:W-:Y:S01]  /*5510*/  HMMA.16816.F32.BF16 R96, R4, R10, R96 ;  /* 0x0000000a0460723c */ /* 0x000fe20000041860 */
[----:B------:R-:W-:Y:S01]  /*5520*/  FADD.FTZ R137, R137, R178 ;  /* 0x000000b289897221 */ /* 0x000fe20000010000 */
[----:B------:R-:W1:Y:S03]  /*5530*/  LDSM.16.MT88.4 R8, [R220+0x7900] ;  /* 0x00790000dc08783b */ /* 0x000e660000004200 */
[----:B------:R-:W-:-:S03]  /*5540*/  FADD.FTZ R182, R182, R137 ;  /* 0x00000089b6b67221 */ /* 0x000fc60000010000 */
[----:B--2---:R-:W-:Y:S01]  /*5550*/  HMMA.16816.F32.BF16 R100, R4, R16, R100 ;  /* 0x000000100464723c */ /* 0x004fe20000041864 */
[----:B------:R-:W-:Y:S01]  /*5560*/  FADD.FTZ R147, R147, R182 ;  /* 0x000000b693937221 */ /* 0x000fe20000010000 */
[----:B----4-:R-:W-:-:S03]  /*5570*/  UIADD3 UR23, UR23, UR8, -UR11 ;  /* 0x0000000817177290 */ /* 0x010fc6000fffe80b */
[----:B------:R-:W-:Y:S01]  /*5580*/  FADD.FTZ R242, R242, R147 ;  /* 0x00000093f2f27221 */ /* 0x000fe20000010000 */
[----:B------:R-:W-:Y:S02]  /*5590*/  USHF.R.S32.HI UR4, URZ, 0x1f, UR23 ;  /* 0x0000001f3f047899 */ /* 0x000fe40008011417 */
[----:B------:R-:W-:Y:S01]  /*55a0*/  HMMA.16816.F32.BF16 R104, R4, R18, R104 ;  /* 0x000000120468723c */ /* 0x000fe20000041868 */
[----:B------:R-:W-:Y:S01]  /*55b0*/  FADD.FTZ R149, R149, R242 ;  /* 0x000000f295957221 */ /* 0x000fe20000010000 */
[----:B------:R-:W-:-:S03]  /*55c0*/  ULEA.HI UR4, UR4, UR23, URZ, 0x7 ;  /* 0x0000001704047291 */ /* 0x000fc6000f8f383f */
[----:B------:R-:W-:Y:S01]  /*55d0*/  FADD.FTZ R180, R180, R149 ;  /* 0x00000095b4b47221 */ /* 0x000fe20000010000 */
[----:B------:R-:W-:Y:S02]  /*55e0*/  USHF.R.S32.HI UR24, URZ, 0x7, UR4 ;  /* 0x000000073f187899 */ /* 0x000fe40008011404 */
[----:B---3--:R-:W-:Y:S01]  /*55f0*/  HMMA.16816.F32.BF16 R120, R4, R12, R120 ;  /* 0x0000000c0478723c */ /* 0x008fe20000041878 */
[----:B------:R-:W-:Y:S01]  /*5600*/  FADD.FTZ R155, R155, R180 ;  /* 0x000000b49b9b7221 */ /* 0x000fe20000010000 */
[----:B------:R-:W-:-:S03]  /*5610*/  UISETP.LT.AND UP0, UPT, URZ, UR24, UPT ;  /* 0x000000183f00728c */ /* 0x000fc6000bf01270 */
[----:B------:R-:W-:Y:S01]  /*5620*/  FADD.FTZ R155, R156, R155 ;  /* 0x0000009b9c9b7221 */ /* 0x000fe20000010000 */
[----:B------:R-:W-:Y:S02]  /*5630*/  USEL UR24, URZ, UR24, !UP0 ;  /* 0x000000183f187287 */ /* 0x000fe4000c000000 */
[----:B------:R-:W-:Y:S01]  /*5640*/  HMMA.16816.F32.BF16 R108, R4, R14, R108 ;  /* 0x0000000e046c723c */ /* 0x000fe2000004186c */
[----:B------:R-:W-:Y:S01]  /*5650*/  FADD.FTZ R152, R152, R155 ;  /* 0x0000009b98987221 */ /* 0x000fe20000010000 */
[----:B------:R-:W-:-:S03]  /*5660*/  UISETP.GE.AND UP0, UPT, UR25, UR24, UPT ;  /* 0x000000181900728c */ /* 0x000fc6000bf06270 */
[----:B------:R-:W-:-:S03]  /*5670*/  FADD.FTZ R157, R157, R152 ;  /* 0x000000989d9d7221 */ /* 0x000fc60000010000 */
[----:B------:R-:W-:Y:S01]  /*5680*/  PLOP3.LUT P0, PT, PT, PT, UP0, 0x80, 0x0 ;  /* 0x000000000000781c */ /* 0x000fe20003f0f008 */
[----:B------:R-:W-:Y:S01]  /*5690*/  FADD.FTZ R28, R28, R157 ;  /* 0x0000009d1c1c7221 */ /* 0x000fe20000010000 */
[----:B-1----:R-:W-:Y:S03]  /*56a0*/  HMMA.16816.F32.BF16 R116, R4, R8, R116 ;  /* 0x000000080474723c */ /* 0x002fe60000041874 */
[----:B------:R-:W-:-:S04]  /*56b0*/  FADD.FTZ R29, R29, R28 ;  /* 0x0000001c1d1d7221 */ /* 0x000fc80000010000 */
[----:B------:R-:W-:Y:S01]  /*56c0*/  FADD.FTZ R30, R30, R29 ;  /* 0x0000001d1e1e7221 */ /* 0x000fe20000010000 */
[----:B------:R-:W-:Y:S03]  /*56d0*/  HMMA.16816.F32.BF16 R112, R4, R10, R112 ;  /* 0x0000000a0470723c */ /* 0x000fe60000041870 */
[----:B------:R-:W-:Y:S01]  /*56e0*/  FADD.FTZ R229, R229, R30 ;  /* 0x0000001ee5e57221 */ /* 0x000fe20000010000 */
[----:B------:R-:W-:Y:S05]  /*56f0*/  @!P0 BRA `(.L_x_502) ;  /* 0x0000432000008947 */ /* 0x000fea0003800000 */
[----:B------:R-:W-:Y:S01]  /*5700*/  @P3 IMAD.HI.U32 R239, R237, c[0x0][0x2c8], RZ ;  /* 0x0000b200edef3a27 */ /* 0x000fe200078e00ff */
[----:B------:R-:W-:Y:S01]  /*5710*/  IADD3 R243, P0, R230, 0x40, RZ ;  /* 0x00000040e6f37810 */ /* 0x000fe20007f1e0ff */
[----:B------:R-:W-:Y:S01]  /*5720*/  UMOV UR26, UR25 ;  /* 0x00000019001a7c82 */ /* 0x000fe20008000000 */
[----:B------:R-:W-:Y:S01]  /*5730*/  IADD3 R245, P1, R240, 0x40, RZ ;  /* 0x00000040f0f57810 */ /* 0x000fe20007f3e0ff */
[----:B------:R-:W-:Y:S01]  /*5740*/  IMAD.MOV.U32 R2, RZ, RZ, R132 ;  /* 0x000000ffff027224 */ /* 0x000fe200078e0084 */
[----:B------:R-:W-:Y:S01]  /*5750*/  @P3 SHF.R.U32.HI R239, RZ, c[0x0][0x2cc], R239 ;  /* 0x0000b300ffef3a19 */ /* 0x000fe200000116ef */
[----:B------:R-:W-:Y:S01]  /*5760*/  IMAD.MOV.U32 R3, RZ, RZ, R0 ;  /* 0x000000ffff037224 */ /* 0x000fe200078e0000 */
[----:B------:R-:W-:Y:S01]  /*5770*/  IADD3.X R244, RZ, R235, RZ, P1, !PT ;  /* 0x000000ebfff47210 */ /* 0x000fe20000ffe4ff */
[----:B------:R-:W-:Y:S01]  /*5780*/  IMAD.X R242, RZ, RZ, R233, P0 ;  /* 0x000000fffff27224 */ /* 0x000fe200000e06e9 */
[----:B------:R-:W-:-:S02]  /*5790*/  UMOV UR17, 0xffffff80 ;  /* 0xffffff8000117882 */ /* 0x000fc40000000000 */
[----:B------:R-:W-:Y:S02]  /*57a0*/  ULDC.64 UR6, c[0x0][0x208] ;  /* 0x0000820000067ab9 */ /* 0x000fe40000000a00 */
[----:B------:R-:W-:Y:S02]  /*57b0*/  ULDC.64 UR4, c[0x0][0x1e0] ;  /* 0x0000780000047ab9 */ /* 0x000fe40000000a00 */
.L_x_503:
[----:B------:R-:W-:Y:S04]  /*57c0*/  DEPBAR.LE SB0, 0x0 ;  /* 0x000080000000791a */ /* 0x000fe80000000000 */
[----:B------:R-:W-:Y:S01]  /*57d0*/  BAR.SYNC.DEFER_BLOCKING 0x0 ;  /* 0x0000000000007b1d */ /* 0x000fe20000010000 */
[----:B------:R-:W-:Y:S02]  /*57e0*/  UISETP.GE.AND UP0, UPT, UR26, URZ, UPT ;  /* 0x0000003f1a00728c */ /* 0x000fe4000bf06270 */
[----:B------:R-:W-:Y:S02]  /*57f0*/  UISETP.GE.AND UP1, UPT, UR26, 0x1, UPT ;  /* 0x000000011a00788c */ /* 0x000fe4000bf26270 */
[----:B------:R-:W-:Y:S02]  /*5800*/  UIADD3 UR25, UR26, -0x1, URZ ;  /* 0xffffffff1a197890 */ /* 0x000fe4000fffe03f */
[----:B------:R-:W-:Y:S05]  /*5810*/  PLOP3.LUT P0, PT, PT, PT, UP0, 0x80, 0x0 ;  /* 0x000000000000781c */ /* 0x000fea0003f0f008 */
[----:B------:R-:W-:Y:S02]  /*5820*/  @UP0 USHF.R.S32.HI UR20, URZ, 0x1f, UR26 ;  /* 0x0000001f3f140899 */ /* 0x000fe4000801141a */
[----:B------:R-:W-:Y:S02]  /*5830*/  @UP0 UIMAD.WIDE.U32 UR22, UR26, UR6, URZ ;  /* 0x000000061a1602a5 */ /* 0x000fe4000f8e003f */
[----:B------:R-:W-:Y:S02]  /*5840*/  @UP0 UIMAD UR20, UR20, UR6, URZ ;  /* 0x00000006141402a4 */ /* 0x000fe4000f8e023f */
[----:B------:R-:W-:Y:S02]  /*5850*/  @UP0 USHF.L.U32 UR21, UR22, 0x7, URZ ;  /* 0x0000000716150899 */ /* 0x000fe4000800063f */
[----:B------:R-:W-:Y:S01]  /*5860*/  @UP0 UIMAD UR20, UR26, UR7, UR20 ;  /* 0x000000071a1402a4 */ /* 0x000fe2000f8e0214 */
[----:B------:R-:W1:Y:S03]  /*5870*/  LDSM.16.M88.4 R136, [R226+0x8100] ;  /* 0x00810000e288783b */ /* 0x000e660000000200 */
[----:B------:R-:W-:Y:S01]  /*5880*/  @P0 IADD3 R0, P1, R240, UR21, RZ ;  /* 0x00000015f0000c10 */ /* 0x000fe2000ff3e0ff */
[----:B------:R-:W-:Y:S01]  /*5890*/  @UP0 UIADD3 UR20, UR23, UR20, URZ ;  /* 0x0000001417140290 */ /* 0x000fe2000fffe03f */
[----:B------:R-:W-:Y:S02]  /*58a0*/  @P0 IADD3 R177, P2, R245, UR21, RZ ;  /* 0x00000015f5b10c10 */ /* 0x000fe4000ff5e0ff */
[C---:B------:R-:W-:Y:S01]  /*58b0*/  @P0 LEA R178, P6, R0.reuse, c[0x0][0x1f8], 0x1 ;  /* 0x00007e0000b20a11 */ /* 0x040fe200078c08ff */
[----:B------:R-:W-:Y:S01]  /*58c0*/  @UP0 USHF.L.U64.HI UR20, UR22, 0x7, UR20 ;  /* 0x0000000716140899 */ /* 0x000fe20008010214 */
[----:B------:R-:W2:Y:S01]  /*58d0*/  LDSM.16.M88.4 R144, [R226+0x8900] ;  /* 0x00890000e290783b */ /* 0x000ea20000000200 */
[----:B------:R-:W-:Y:S04]  /*58e0*/  @UP1 UIMAD.WIDE.U32 UR22, UR25, UR4, URZ ;  /* 0x00000004191612a5 */ /* 0x000fe8000f8e003f */
[----:B------:R-:W-:Y:S01]  /*58f0*/  @P0 IADD3.X R179, R235, UR20, RZ, P1, !PT ;  /* 0x00000014ebb30c10 */ /* 0x000fe20008ffe4ff */
[----:B------:R-:W-:Y:S01]  /*5900*/  @UP1 USHF.L.U32 UR21, UR22, 0x7, URZ ;  /* 0x0000000716151899 */ /* 0x000fe2000800063f */
[C---:B------:R-:W-:Y:S01]  /*5910*/  @P0 LEA R176, P1, R177.reuse, c[0x0][0x1f8], 0x1 ;  /* 0x00007e00b1b00a11 */ /* 0x040fe200078208ff */
[----:B------:R-:W3:Y:S01]  /*5920*/  LDSM.16.M88.4 R148, [R226+0x9100] ;  /* 0x00910000e294783b */ /* 0x000ee20000000200 */
[----:B------:R-:W-:Y:S02]  /*5930*/  @P0 LEA.HI.X R179, R0, c[0x0][0x1fc], R179, 0x1, P6 ;  /* 0x00007f0000b30a11 */ /* 0x000fe400030f0cb3 */
[----:B------:R-:W-:Y:S01]  /*5940*/  @P0 IADD3.X R180, R244, UR20, RZ, P2, !PT ;  /* 0x00000014f4b40c10 */ /* 0x000fe200097fe4ff */
[----:B------:R-:W-:Y:S03]  /*5950*/  UIMAD UR20, UR26, UR17, 0x1 ;  /* 0x000000011a1474a4 */ /* 0x000fe6000f8e0211 */
[----:B------:R-:W-:Y:S01]  /*5960*/  @P0 LEA.HI.X R177, R177, c[0x0][0x1fc], R180, 0x1, P1 ;  /* 0x00007f00b1b10a11 */ /* 0x000fe200008f0cb4 */
        /* <DEDUP_REMOVED lines=18> */
[C---:B-----5:R-:W-:Y:S08]  /*5a90*/  HMMA.16816.F32.BF16 R36, R140.reuse, R156, RZ ;  /* 0x0000009c8c24723c */ /* 0x060ff000000418ff */
[C---:B------:R-:W-:Y:S01]  /*5aa0*/  HMMA.16816.F32.BF16 R40, R140.reuse, R158, RZ ;  /* 0x0000009e8c28723c */ /* 0x040fe200000418ff */
[----:B------:R-:W5:Y:S07]  /*5ab0*/  LDSM.16.M88.4 R156, [R215] ;  /* 0x00000000d79c783b */ /* 0x000f6e0000000200 */
[C---:B-1----:R-:W-:Y:S08]  /*5ac0*/  HMMA.16816.F32.BF16 R44, R140.reuse, R160, RZ ;  /* 0x000000a08c2c723c */ /* 0x042ff000000418ff */
[C---:B------:R-:W-:Y:S01]  /*5ad0*/  HMMA.16816.F32.BF16 R48, R140.reuse, R162, RZ ;  /* 0x000000a28c30723c */ /* 0x040fe200000418ff */
[----:B------:R-:W1:Y:S07]  /*5ae0*/  LDSM.16.M88.4 R160, [R214] ;  /* 0x00000000d6a0783b */ /* 0x000e6e0000000200 */
[C---:B------:R-:W-:Y:S08]  /*5af0*/  HMMA.16816.F32.BF16 R52, R140.reuse, R164, RZ ;  /* 0x000000a48c34723c */ /* 0x040ff000000418ff */
[C---:B------:R-:W-:Y:S01]  /*5b00*/  HMMA.16816.F32.BF16 R56, R140.reuse, R166, RZ ;  /* 0x000000a68c38723c */ /* 0x040fe200000418ff */
[----:B------:R-:W1:Y:S07]  /*5b10*/  LDSM.16.M88.4 R164, [R213] ;  /* 0x00000000d5a4783b */ /* 0x000e6e0000000200 */
[C---:B--2---:R-:W-:Y:S01]  /*5b20*/  HMMA.16816.F32.BF16 R60, R140.reuse, R64, RZ ;  /* 0x000000408c3c723c */ /* 0x044fe200000418ff */
[----:B------:R-:W-:Y:S01]  /*5b30*/  @!PT LDS RZ, [RZ] ;  /* 0x00000000fffff984 */ /* 0x000fe20000000800 */
[----:B------:R-:W-:Y:S01]  /*5b40*/  @!PT LDS RZ, [RZ] ;  /* 0x00000000fffff984 */ /* 0x000fe20000000800 */
[----:B------:R-:W-:Y:S01]  /*5b50*/  @!PT LDS RZ, [RZ] ;  /* 0x00000000fffff984 */ /* 0x000fe20000000800 */
[----:B------:R2:W-:Y:S07]  /*5b60*/  @P0 LDGSTS.E.BYPASS.LTC128B.128 [R227+0x100], [R178.64], !P5 ;  /* 0x00100000b2e30fae */ /* 0x0005ee000e901d52 */
[----:B------:R-:W-:Y:S01]  /*5b70*/  HMMA.16816.F32.BF16 R64, R140, R66, RZ ;  /* 0x000000428c40723c */ /* 0x000fe200000418ff */
[----:B------:R2:W-:Y:S07]  /*5b80*/  @P0 LDGSTS.E.BYPASS.LTC128B.128 [R227+0x4100], [R176.64], !P4 ;  /* 0x04100000b0e30fae */ /* 0x0005ee000e101d52 */
[C---:B------:R-:W-:Y:S07]  /*5b90*/  HMMA.16816.F32.BF16 R4, R168.reuse, R132, R4 ;  /* 0x00000084a804723c */ /* 0x040fee0000041804 */
[----:B------:R-:W-:Y:S01]  /*5ba0*/  @P0 IADD3 R132, P1, R178, UR10, RZ ;  /* 0x0000000ab2840c10 */ /* 0x000fe2000ff3e0ff */
[C---:B------:R-:W-:Y:S04]  /*5bb0*/  HMMA.16816.F32.BF16 R8, R168.reuse, R134, R8 ;  /* 0x00000086a808723c */ /* 0x040fe80000041808 */
[----:B------:R-:W-:Y:S02]  /*5bc0*/  @P0 IADD3.X R133, R179, UR14, RZ, P1, !PT ;  /* 0x0000000eb3850c10 */ /* 0x000fe40008ffe4ff */
[C---:B------:R-:W-:Y:S02]  /*5bd0*/  @P0 IADD3 R180, P1, R132.reuse, UR10, RZ ;  /* 0x0000000a84b40c10 */ /* 0x040fe4000ff3e0ff */
[C---:B---3--:R-:W-:Y:S01]  /*5be0*/  HMMA.16816.F32.BF16 R12, R168.reuse, R136, R12 ;  /* 0x00000088a80c723c */ /* 0x048fe2000004180c */
[----:B------:R3:W-:Y:S03]  /*5bf0*/  @P0 LDGSTS.E.BYPASS.LTC128B.128 [R227+0x1100], [R132.64], !P5 ;  /* 0x0110000084e30fae */ /* 0x0007e6000e901d52 */
[C---:B------:R-:W-:Y:S02]  /*5c00*/  @P0 IADD3.X R181, R133.reuse, UR14, RZ, P1, !PT ;  /* 0x0000000e85b50c10 */ /* 0x040fe40008ffe4ff */
[----:B------:R-:W-:Y:S02]  /*5c10*/  @P0 IADD3 R182, P6, R132, UR16, RZ ;  /* 0x0000001084b60c10 */ /* 0x000fe4000ffde0ff */
[C---:B------:R-:W-:Y:S01]  /*5c20*/  HMMA.16816.F32.BF16 R16, R168.reuse, R138, R16 ;  /* 0x0000008aa810723c */ /* 0x040fe20000041810 */
[----:B------:R3:W-:Y:S03]  /*5c30*/  @P0 LDGSTS.E.BYPASS.LTC128B.128 [R227+0x5100], [R132.64+0x80], !P4 ;  /* 0x0510008084e30fae */ /* 0x0007e6000e101d52 */
[----:B------:R-:W-:Y:S02]  /*5c40*/  @P0 IADD3.X R183, R133, UR15, RZ, P6, !PT ;  /* 0x0000000f85b70c10 */ /* 0x000fe4000b7fe4ff */
[C---:B------:R-:W-:Y:S02]  /*5c50*/  @P0 IADD3 R248, P2, R180.reuse, UR10, RZ ;  /* 0x0000000ab4f80c10 */ /* 0x040fe4000ff5e0ff */
[C---:B------:R-:W-:Y:S01]  /*5c60*/  HMMA.16816.F32.BF16 R20, R168.reuse, R144, R20 ;  /* 0x00000090a814723c */ /* 0x040fe20000041814 */
[----:B------:R1:W-:Y:S03]  /*5c70*/  @P0 LDGSTS.E.BYPASS.LTC128B.128 [R227+0x2100], [R180.64], !P5 ;  /* 0x02100000b4e30fae */ /* 0x0003e6000e901d52 */
[C---:B------:R-:W-:Y:S02]  /*5c80*/  @P0 IADD3.X R249, R181.reuse, UR14, RZ, P2, !PT ;  /* 0x0000000eb5f90c10 */ /* 0x040fe400097fe4ff */
[----:B------:R-:W-:Y:S02]  /*5c90*/  @P0 IADD3 R246, P1, R180, UR16, RZ ;  /* 0x00000010b4f60c10 */ /* 0x000fe4000ff3e0ff */
[C---:B------:R-:W-:Y:S01]  /*5ca0*/  HMMA.16816.F32.BF16 R24, R168.reuse, R146, R24 ;  /* 0x00000092a818723c */ /* 0x040fe20000041818 */
[----:B------:R1:W-:Y:S03]  /*5cb0*/  @P0 LDGSTS.E.BYPASS.LTC128B.128 [R227+0x6100], [R182.64], !P4 ;  /* 0x06100000b6e30fae */ /* 0x0003e6000e101d52 */
[----:B------:R-:W-:Y:S04]  /*5cc0*/  @P0 IADD3.X R247, R181, UR15, RZ, P1, !PT ;  /* 0x0000000fb5f70c10 */ /* 0x000fe80008ffe4ff */
[C---:B----4-:R-:W-:Y:S01]  /*5cd0*/  HMMA.16816.F32.BF16 R28, R168.reuse, R148, R28 ;  /* 0x00000094a81c723c */ /* 0x050fe2000004181c */
[----:B------:R4:W-:Y:S07]  /*5ce0*/  @P0 LDGSTS.E.BYPASS.LTC128B.128 [R227+0x3100], [R248.64], !P5 ;  /* 0x03100000f8e30fae */ /* 0x0009ee000e901d52 */
[C---:B------:R-:W-:Y:S01]  /*5cf0*/  HMMA.16816.F32.BF16 R32, R168.reuse, R150, R32 ;  /* 0x00000096a820723c */ /* 0x040fe20000041820 */
[----:B------:R1:W-:Y:S07]  /*5d00*/  @P0 LDGSTS.E.BYPASS.LTC128B.128 [R227+0x7100], [R246.64], !P4 ;  /* 0x07100000f6e30fae */ /* 0x0003ee000e101d52 */
[C---:B------:R-:W-:Y:S01]  /*5d10*/  HMMA.16816.F32.BF16 R36, R168.reuse, R152, R36 ;  /* 0x00000098a824723c */ /* 0x040fe20000041824 */
[----:B---3--:R-:W3:Y:S07]  /*5d20*/  LDSM.16.M88.4 R132, [R223+0x8100] ;  /* 0x00810000df84783b */ /* 0x008eee0000000200 */
[C---:B------:R-:W-:Y:S01]  /*5d30*/  HMMA.16816.F32.BF16 R40, R168.reuse, R154, R40 ;  /* 0x0000009aa828723c */ /* 0x040fe20000041828 */
[----:B------:R-:W0:Y:S07]  /*5d40*/  LDGDEPBAR ;  /* 0x00000000000079af */ /* 0x000e2e0000000000 */
[C---:B-----5:R-:W-:Y:S01]  /*5d50*/  HMMA.16816.F32.BF16 R44, R168.reuse, R156, R44 ;  /* 0x0000009ca82c723c */ /* 0x060fe2000004182c */
[----:B------:R-:W5:Y:S07]  /*5d60*/  LDSM.16.M88.4 R136, [R223+0x8900] ;  /* 0x00890000df88783b */ /* 0x000f6e0000000200 */
[C---:B------:R-:W-:Y:S01]  /*5d70*/  HMMA.16816.F32.BF16 R48, R168.reuse, R158, R48 ;  /* 0x0000009ea830723c */ /* 0x040fe20000041830 */
[----:B------:R-:W4:Y:S07]  /*5d80*/  LDSM.16.M88.4 R144, [R223+0x9100] ;  /* 0x00910000df90783b */ /* 0x000f2e0000000200 */
[C---:B-1----:R-:W-:Y:S01]  /*5d90*/  HMMA.16816.F32.BF16 R52, R168.reuse, R160, R52 ;  /* 0x000000a0a834723c */ /* 0x042fe20000041834 */
[----:B--2---:R-:W1:Y:S07]  /*5da0*/  LDSM.16.M88.4 R176, [R223+0x9900] ;  /* 0x00990000dfb0783b */ /* 0x004e6e0000000200 */
[C---:B------:R-:W-:Y:S01]  /*5db0*/  HMMA.16816.F32.BF16 R56, R168.reuse, R162, R56 ;  /* 0x000000a2a838723c */ /* 0x040fe20000041838 */
[----:B------:R-:W2:Y:S07]  /*5dc0*/  LDSM.16.M88.4 R180, [R223+0xa100] ;  /* 0x00a10000dfb4783b */ /* 0x000eae0000000200 */
[C---:B------:R-:W-:Y:S01]  /*5dd0*/  HMMA.16816.F32.BF16 R60, R168.reuse, R164, R60 ;  /* 0x000000a4a83c723c */ /* 0x040fe2000004183c */
[----:B------:R-:W1:Y:S07]  /*5de0*/  LDSM.16.M88.4 R148, [R223+0xa900] ;  /* 0x00a90000df94783b */ /* 0x000e6e0000000200 */
[----:B------:R-:W-:Y:S01]  /*5df0*/  HMMA.16816.F32.BF16 R64, R168, R166, R64 ;  /* 0x000000a6a840723c */ /* 0x000fe20000041840 */
[----:B------:R-:W1:Y:S07]  /*5e00*/  LDSM.16.M88.4 R152, [R223+0xb100] ;  /* 0x00b10000df98783b */ /* 0x000e6e0000000200 */
[C---:B---3--:R-:W-:Y:S01]  /*5e10*/  HMMA.16816.F32.BF16 R4, R172.reuse, R132, R4 ;  /* 0x00000084ac04723c */ /* 0x048fe20000041804 */
[----:B------:R-:W3:Y:S07]  /*5e20*/  LDSM.16.M88.4 R156, [R223+0xb900] ;  /* 0x00b90000df9c783b */ /* 0x000eee0000000200 */
[C---:B------:R-:W-:Y:S01]  /*5e30*/  HMMA.16816.F32.BF16 R8, R172.reuse, R134, R8 ;  /* 0x00000086ac08723c */ /* 0x040fe20000041808 */
[----:B------:R-:W2:Y:S07]  /*5e40*/  LDSM.16.M88.4 R132, [R212] ;  /* 0x00000000d484783b */ /* 0x000eae0000000200 */
[C---:B-----5:R-:W-:Y:S01]  /*5e50*/  HMMA.16816.F32.BF16 R12, R172.reuse, R136, R12 ;  /* 0x00000088ac0c723c */ /* 0x060fe2000004180c */
[----:B------:R-:W-:Y:S07]  /*5e60*/  LDSM.16.M88.4 R160, [R212+0x2800] ;  /* 0x00280000d4a0783b */ /* 0x000fee0000000200 */
[C---:B------:R-:W-:Y:S01]  /*5e70*/  HMMA.16816.F32.BF16 R16, R172.reuse, R138, R16 ;  /* 0x0000008aac10723c */ /* 0x040fe20000041810 */
[----:B------:R-:W5:Y:S07]  /*5e80*/  LDSM.16.M88.4 R136, [R212+0x800] ;  /* 0x00080000d488783b */ /* 0x000f6e0000000200 */
[C---:B----4-:R-:W-:Y:S01]  /*5e90*/  HMMA.16816.F32.BF16 R20, R172.reuse, R144, R20 ;  /* 0x00000090ac14723c */ /* 0x050fe20000041814 */
[----:B------:R-:W-:Y:S07]  /*5ea0*/  LDSM.16.M88.4 R164, [R226+0xc100] ;  /* 0x00c10000e2a4783b */ /* 0x000fee0000000200 */
[C---:B------:R-:W-:Y:S01]  /*5eb0*/  HMMA.16816.F32.BF16 R24, R172.reuse, R146, R24 ;  /* 0x00000092ac18723c */ /* 0x040fe20000041818 */
[----:B------:R-:W4:Y:S07]  /*5ec0*/  LDSM.16.M88.4 R144, [R212+0x1000] ;  /* 0x00100000d490783b */ /* 0x000f2e0000000200 */
[C---:B-1----:R-:W-:Y:S08]  /*5ed0*/  HMMA.16816.F32.BF16 R28, R172.reuse, R176, R28 ;  /* 0x000000b0ac1c723c */ /* 0x042ff0000004181c */
[C---:B------:R-:W-:Y:S01]  /*5ee0*/  HMMA.16816.F32.BF16 R32, R172.reuse, R178, R32 ;  /* 0x000000b2ac20723c */ /* 0x040fe20000041820 */
[----:B------:R-:W-:Y:S07]  /*5ef0*/  LDSM.16.M88.4 R176, [R226+0xc900] ;  /* 0x00c90000e2b0783b */ /* 0x000fee0000000200 */
[C---:B--2---:R-:W-:Y:S08]  /*5f00*/  HMMA.16816.F32.BF16 R36, R172.reuse, R180, R36 ;  /* 0x000000b4ac24723c */ /* 0x044ff00000041824 */
[C---:B------:R-:W-:Y:S01]  /*5f10*/  HMMA.16816.F32.BF16 R40, R172.reuse, R182, R40 ;  /* 0x000000b6ac28723c */ /* 0x040fe20000041828 */
[----:B------:R-:W-:Y:S07]  /*5f20*/  LDSM.16.M88.4 R180, [R226+0xd100] ;  /* 0x00d10000e2b4783b */ /* 0x000fee0000000200 */
[C---:B------:R-:W-:Y:S08]  /*5f30*/  HMMA.16816.F32.BF16 R44, R172.reuse, R148, R44 ;  /* 0x00000094ac2c723c */ /* 0x040ff0000004182c */
[C---:B------:R-:W-:Y:S01]  /*5f40*/  HMMA.16816.F32.BF16 R48, R172.reuse, R150, R48 ;  /* 0x00000096ac30723c */ /* 0x040fe20000041830 */
[----:B------:R-:W1:Y:S07]  /*5f50*/  LDSM.16.M88.4 R148, [R212+0x1800] ;  /* 0x00180000d494783b */ /* 0x000e6e0000000200 */
[C---:B------:R-:W-:Y:S08]  /*5f60*/  HMMA.16816.F32.BF16 R52, R172.reuse, R152, R52 ;  /* 0x00000098ac34723c */ /* 0x040ff00000041834 */
[C---:B------:R-:W-:Y:S01]  /*5f70*/  HMMA.16816.F32.BF16 R56, R172.reuse, R154, R56 ;  /* 0x0000009aac38723c */ /* 0x040fe20000041838 */
[----:B------:R-:W2:Y:S07]  /*5f80*/  LDSM.16.M88.4 R152, [R212+0x2000] ;  /* 0x00200000d498783b */ /* 0x000eae0000000200 */
[C---:B---3--:R-:W-:Y:S08]  /*5f90*/  HMMA.16816.F32.BF16 R60, R172.reuse, R156, R60 ;  /* 0x0000009cac3c723c */ /* 0x048ff0000004183c */
[----:B------:R-:W-:Y:S01]  /*5fa0*/  HMMA.16816.F32.BF16 R64, R172, R158, R64 ;  /* 0x0000009eac40723c */ /* 0x000fe20000041840 */
[----:B------:R-:W3:Y:S07]  /*5fb0*/  LDSM.16.M88.4 R156, [R212+0x3000] ;  /* 0x00300000d49c783b */ /* 0x000eee0000000200 */
[C---:B------:R-:W-:Y:S08]  /*5fc0*/  HMMA.16816.F32.BF16 R4, R184.reuse, R132, R4 ;  /* 0x00000084b804723c */ /* 0x040ff00000041804 */
[C---:B------:R-:W-:Y:S01]  /*5fd0*/  HMMA.16816.F32.BF16 R8, R184.reuse, R134, R8 ;  /* 0x00000086b808723c */ /* 0x040fe20000041808 */
[----:B------:R-:W2:Y:S07]  /*5fe0*/  LDSM.16.M88.4 R132, [R212+0x3800] ;  /* 0x00380000d484783b */ /* 0x000eae0000000200 */
[C---:B-----5:R-:W-:Y:S08]  /*5ff0*/  HMMA.16816.F32.BF16 R12, R184.reuse, R136, R12 ;  /* 0x00000088b80c723c */ /* 0x060ff0000004180c */
[C---:B------:R-:W-:Y:S01]  /*6000*/  HMMA.16816.F32.BF16 R16, R184.reuse, R138, R16 ;  /* 0x0000008ab810723c */ /* 0x040fe20000041810 */
[----:B------:R-:W5:Y:S07]  /*6010*/  LDSM.16.M88.4 R136, [R226+0xd900] ;  /* 0x00d90000e288783b */ /* 0x000f6e0000000200 */
        /* <DEDUP_REMOVED lines=12> */
[C---:B---3--:R-:W-:Y:S08]  /*60e0*/  HMMA.16816.F32.BF16 R52, R184.reuse, R156, R52 ;  /* 0x0000009cb834723c */ /* 0x048ff00000041834 */
[C---:B------:R-:W-:Y:S01]  /*60f0*/  HMMA.16816.F32.BF16 R56, R184.reuse, R158, R56 ;  /* 0x0000009eb838723c */ /* 0x040fe20000041838 */
[----:B------:R-:W-:Y:S07]  /*6100*/  LDSM.16.M88.4 R156, [R210] ;  /* 0x00000000d29c783b */ /* 0x000fee0000000200 */
[C---:B------:R-:W-:Y:S08]  /*6110*/  HMMA.16816.F32.BF16 R60, R184.reuse, R132, R60 ;  /* 0x00000084b83c723c */ /* 0x040ff0000004183c */
[----:B------:R-:W-:Y:S01]  /*6120*/  HMMA.16816.F32.BF16 R64, R184, R134, R64 ;  /* 0x00000086b840723c */ /* 0x000fe20000041840 */
[----:B------:R-:W3:Y:S07]  /*6130*/  LDSM.16.M88.4 R132, [R211] ;  /* 0x00000000d384783b */ /* 0x000eee0000000200 */
[C---:B------:R-:W-:Y:S08]  /*6140*/  HMMA.16816.F32.BF16 R4, R188.reuse, R164, R4 ;  /* 0x000000a4bc04723c */ /* 0x040ff00000041804 */
[C---:B------:R-:W-:Y:S01]  /*6150*/  HMMA.16816.F32.BF16 R8, R188.reuse, R166, R8 ;  /* 0x000000a6bc08723c */ /* 0x040fe20000041808 */
[----:B------:R-:W1:Y:S07]  /*6160*/  LDSM.16.M88.4 R164, [R209] ;  /* 0x00000000d1a4783b */ /* 0x000e6e0000000200 */
[C---:B------:R-:W-:Y:S08]  /*6170*/  HMMA.16816.F32.BF16 R12, R188.reuse, R176, R12 ;  /* 0x000000b0bc0c723c */ /* 0x040ff0000004180c */
[C---:B------:R-:W-:Y:S01]  /*6180*/  HMMA.16816.F32.BF16 R16, R188.reuse, R178, R16 ;  /* 0x000000b2bc10723c */ /* 0x040fe20000041810 */
[----:B------:R-:W1:Y:S07]  /*6190*/  LDSM.16.M88.4 R176, [R208] ;  /* 0x00000000d0b0783b */ /* 0x000e6e0000000200 */
[C---:B------:R-:W-:Y:S08]  /*61a0*/  HMMA.16816.F32.BF16 R20, R188.reuse, R180, R20 ;  /* 0x000000b4bc14723c */ /* 0x040ff00000041814 */
[C---:B------:R-:W-:Y:S01]  /*61b0*/  HMMA.16816.F32.BF16 R24, R188.reuse, R182, R24 ;  /* 0x000000b6bc18723c */ /* 0x040fe20000041818 */
[----:B------:R-:W2:Y:S07]  /*61c0*/  LDSM.16.M88.4 R180, [R207] ;  /* 0x00000000cfb4783b */ /* 0x000eae0000000200 */
[C---:B-----5:R-:W-:Y:S08]  /*61d0*/  HMMA.16816.F32.BF16 R28, R188.reuse, R136, R28 ;  /* 0x00000088bc1c723c */ /* 0x060ff0000004181c */
[C---:B------:R-:W-:Y:S01]  /*61e0*/  HMMA.16816.F32.BF16 R32, R188.reuse, R138, R32 ;  /* 0x0000008abc20723c */ /* 0x040fe20000041820 */
[----:B------:R-:W5:Y:S07]  /*61f0*/  LDSM.16.M88.4 R136, [R206] ;  /* 0x00000000ce88783b */ /* 0x000f6e0000000200 */
[C---:B----4-:R-:W-:Y:S08]  /*6200*/  HMMA.16816.F32.BF16 R36, R188.reuse, R144, R36 ;  /* 0x00000090bc24723c */ /* 0x050ff00000041824 */
[C---:B------:R-:W-:Y:S01]  /*6210*/  HMMA.16816.F32.BF16 R40, R188.reuse, R146, R40 ;  /* 0x00000092bc28723c */ /* 0x040fe20000041828 */
[----:B------:R-:W4:Y:S07]  /*6220*/  LDSM.16.M88.4 R144, [R205] ;  /* 0x00000000cd90783b */ /* 0x000f2e0000000200 */
[C---:B-1----:R-:W-:Y:S08]  /*6230*/  HMMA.16816.F32.BF16 R44, R188.reuse, R148, R44 ;  /* 0x00000094bc2c723c */ /* 0x042ff0000004182c */
[C---:B------:R-:W-:Y:S01]  /*6240*/  HMMA.16816.F32.BF16 R48, R188.reuse, R150, R48 ;  /* 0x00000096bc30723c */ /* 0x040fe20000041830 */
[----:B------:R-:W-:Y:S07]  /*6250*/  LDSM.16.M88.4 R148, [R223+0xc100] ;  /* 0x00c10000df94783b */ /* 0x000fee0000000200 */
[C---:B--2---:R-:W-:Y:S08]  /*6260*/  HMMA.16816.F32.BF16 R52, R188.reuse, R152, R52 ;  /* 0x00000098bc34723c */ /* 0x044ff00000041834 */
[C---:B------:R-:W-:Y:S01]  /*6270*/  HMMA.16816.F32.BF16 R56, R188.reuse, R154, R56 ;  /* 0x0000009abc38723c */ /* 0x040fe20000041838 */
[----:B------:R-:W-:Y:S07]  /*6280*/  LDSM.16.M88.4 R152, [R223+0xc900] ;  /* 0x00c90000df98783b */ /* 0x000fee0000000200 */
[C---:B------:R-:W-:Y:S08]  /*6290*/  HMMA.16816.F32.BF16 R60, R188.reuse, R160, R60 ;  /* 0x000000a0bc3c723c */ /* 0x040ff0000004183c */
[----:B------:R-:W-:Y:S01]  /*62a0*/  HMMA.16816.F32.BF16 R64, R188, R162, R64 ;  /* 0x000000a2bc40723c */ /* 0x000fe20000041840 */
[----:B------:R-:W-:Y:S07]  /*62b0*/  LDSM.16.M88.4 R160, [R223+0xd900] ;  /* 0x00d90000dfa0783b */ /* 0x000fee0000000200 */
[C---:B---3--:R-:W-:Y:S08]  /*62c0*/  HMMA.16816.F32.BF16 R4, R192.reuse, R132, R4 ;  /* 0x00000084c004723c */ /* 0x048ff00000041804 */
[C---:B------:R-:W-:Y:S01]  /*62d0*/  HMMA.16816.F32.BF16 R8, R192.reuse, R134, R8 ;  /* 0x00000086c008723c */ /* 0x040fe20000041808 */
[----:B------:R-:W1:Y:S07]  /*62e0*/  LDSM.16.M88.4 R132, [R204] ;  /* 0x00000000cc84783b */ /* 0x000e6e0000000200 */
[C---:B------:R-:W-:Y:S08]  /*62f0*/  HMMA.16816.F32.BF16 R12, R192.reuse, R156, R12 ;  /* 0x0000009cc00c723c */ /* 0x040ff0000004180c */
        /* <DEDUP_REMOVED lines=28> */
[C---:B---3--:R-:W-:Y:S08]  /*64c0*/  HMMA.16816.F32.BF16 R36, R196.reuse, R136, R36 ;  /* 0x00000088c424723c */ /* 0x048ff00000041824 */
[C---:B------:R-:W-:Y:S01]  /*64d0*/  HMMA.16816.F32.BF16 R40, R196.reuse, R138, R40 ;  /* 0x0000008ac428723c */ /* 0x040fe20000041828 */
[----:B------:R-:W2:Y:S07]  /*64e0*/  LDSM.16.M88.4 R136, [R212+0x5000] ;  /* 0x00500000d488783b */ /* 0x000eae0000000200 */
[C---:B------:R-:W-:Y:S08]  /*64f0*/  HMMA.16816.F32.BF16 R44, R196.reuse, R164, R44 ;  /* 0x000000a4c42c723c */ /* 0x040ff0000004182c */
[C---:B------:R-:W-:Y:S08]  /*6500*/  HMMA.16816.F32.BF16 R48, R196.reuse, R166, R48 ;  /* 0x000000a6c430723c */ /* 0x040ff00000041830 */
[C---:B------:R-:W-:Y:S07]  /*6510*/  HMMA.16816.F32.BF16 R52, R196.reuse, R176, R52 ;  /* 0x000000b0c434723c */ /* 0x040fee0000041834 */
[----:B------:R-:W-:Y:S01]  /*6520*/  IMAD.MOV.U32 R176, RZ, RZ, R237 ;  /* 0x000000ffffb07224 */ /* 0x000fe200078e00ed */
[C---:B------:R-:W-:Y:S04]  /*6530*/  HMMA.16816.F32.BF16 R56, R196.reuse, R178, R56 ;  /* 0x000000b2c438723c */ /* 0x040fe80000041838 */
[----:B------:R-:W-:Y:S04]  /*6540*/  @P3 IMAD.MOV.U32 R176, RZ, RZ, R239 ;  /* 0x000000ffffb03224 */ /* 0x000fe800078e00ef */
[C---:B------:R-:W-:Y:S01]  /*6550*/  HMMA.16816.F32.BF16 R60, R196.reuse, R180, R60 ;  /* 0x000000b4c43c723c */ /* 0x040fe2000004183c */
[----:B------:R-:W3:Y:S07]  /*6560*/  SHFL.IDX PT, R181, R176, RZ, 0x1c1f ;  /* 0x001c1fffb0b57589 */ /* 0x000eee00000e0000 */
[----:B------:R-:W-:Y:S01]  /*6570*/  HMMA.16816.F32.BF16 R64, R196, R182, R64 ;  /* 0x000000b6c440723c */ /* 0x000fe20000041840 */
[----:B------:R-:W5:Y:S07]  /*6580*/  SHFL.IDX PT, R0, R176, 0x1, 0x1c1f ;  /* 0x003c1f00b0007f89 */ /* 0x000f6e00000e0000 */
[C---:B----4-:R-:W-:Y:S08]  /*6590*/  HMMA.16816.F32.BF16 R4, R200.reuse, R144, R4 ;  /* 0x00000090c804723c */ /* 0x050ff00000041804 */
[C---:B------:R-:W-:Y:S01]  /*65a0*/  HMMA.16816.F32.BF16 R8, R200.reuse, R146, R8 ;  /* 0x00000092c808723c */ /* 0x040fe20000041808 */
[----:B------:R-:W4:Y:S07]  /*65b0*/  LDSM.16.M88.4 R144, [R212+0x5800] ;  /* 0x00580000d490783b */ /* 0x000f2e0000000200 */
[C---:B-1----:R-:W-:Y:S07]  /*65c0*/  HMMA.16816.F32.BF16 R12, R200.reuse, R132, R12 ;  /* 0x00000084c80c723c */ /* 0x042fee000004180c */
[----:B------:R-:W-:Y:S01]  /*65d0*/  IMAD.U32 R133, RZ, RZ, UR8 ;  /* 0x00000008ff857e24 */ /* 0x000fe2000f8e00ff */
[C---:B------:R-:W-:Y:S04]  /*65e0*/  HMMA.16816.F32.BF16 R16, R200.reuse, R134, R16 ;  /* 0x00000086c810723c */ /* 0x040fe80000041810 */
[----:B------:R-:W-:Y:S01]  /*65f0*/  IADD3 R132, R133, UR20, -R238 ;  /* 0x0000001485847c10 */ /* 0x000fe2000fffe8ee */
[----:B------:R-:W-:Y:S03]  /*6600*/  @UP1 USHF.R.S32.HI UR20, URZ, 0x1f, UR25 ;  /* 0x0000001f3f141899 */ /* 0x000fe60008011419 */
[C---:B--2---:R-:W-:Y:S01]  /*6610*/  HMMA.16816.F32.BF16 R20, R200.reuse, R136, R20 ;  /* 0x00000088c814723c */ /* 0x044fe20000041814 */
[----:B------:R-:W-:Y:S03]  /*6620*/  @UP1 UIMAD UR20, UR20, UR4, URZ ;  /* 0x00000004141412a4 */ /* 0x000fe6000f8e023f */
[----:B------:R-:W-:Y:S01]  /*6630*/  IADD3 R177, R132, -UR11, RZ ;  /* 0x8000000b84b17c10 */ /* 0x000fe2000fffe0ff */
[----:B------:R-:W-:Y:S01]  /*6640*/  @UP1 UIMAD UR20, UR25, UR5, UR20 ;  /* 0x00000005191412a4 */ /* 0x000fe2000f8e0214 */
[----:B------:R-:W1:Y:S02]  /*6650*/  LDSM.16.M88.4 R132, [R212+0x6000] ;  /* 0x00600000d484783b */ /* 0x000e640000000200 */
[C---:B------:R-:W-:Y:S01]  /*6660*/  HMMA.16816.F32.BF16 R24, R200.reuse, R138, R24 ;  /* 0x0000008ac818723c */ /* 0x040fe20000041818 */
[----:B------:R-:W-:Y:S02]  /*6670*/  @UP1 UIADD3 UR20, UR23, UR20, URZ ;  /* 0x0000001417141290 */ /* 0x000fe4000fffe03f */
[----:B------:R-:W-:Y:S01]  /*6680*/  @UP1 USHF.L.U64.HI UR23, UR4, 0x6, UR5 ;  /* 0x0000000604171899 */ /* 0x000fe20008010205 */
[C---:B---3--:R-:W-:Y:S01]  /*6690*/  IMAD.IADD R181, R177.reuse, 0x1, R181 ;  /* 0x00000001b1b57824 */ /* 0x048fe200078e02b5 */
[----:B------:R-:W-:Y:S01]  /*66a0*/  @UP1 USHF.L.U64.HI UR20, UR22, 0x7, UR20 ;  /* 0x0000000716141899 */ /* 0x000fe20008010214 */
[----:B------:R-:W2:Y:S01]  /*66b0*/  LDSM.16.M88.4 R136, [R212+0x6800] ;  /* 0x00680000d488783b */ /* 0x000ea20000000200 */
[----:B-----5:R-:W-:Y:S01]  /*66c0*/  IMAD.IADD R0, R177, 0x1, R0 ;  /* 0x00000001b1007824 */ /* 0x020fe200078e0200 */
[----:B------:R-:W-:Y:S01]  /*66d0*/  @UP1 USHF.L.U32 UR22, UR4, 0x6, URZ ;  /* 0x0000000604161899 */ /* 0x000fe2000800063f */
[C---:B----4-:R-:W-:Y:S03]  /*66e0*/  HMMA.16816.F32.BF16 R28, R200.reuse, R144, R28 ;  /* 0x00000090c81c723c */ /* 0x050fe6000004181c */
[C---:B------:R-:W-:Y:S02]  /*66f0*/  ISETP.GT.AND P1, PT, R0.reuse, RZ, PT ;  /* 0x000000ff0000720c */ /* 0x040fe40003f24270 */
[C---:B------:R-:W-:Y:S02]  /*6700*/  ISETP.GT.AND P6, PT, R181.reuse, RZ, PT ;  /* 0x000000ffb500720c */ /* 0x040fe40003fc4270 */
[----:B------:R-:W-:Y:S01]  /*6710*/  ISETP.GT.AND P0, PT, R0, 0x1, PT ;  /* 0x000000010000780c */ /* 0x000fe20003f04270 */
[C---:B------:R-:W-:Y:S03]  /*6720*/  HMMA.16816.F32.BF16 R32, R200.reuse, R146, R32 ;  /* 0x00000092c820723c */ /* 0x040fe60000041820 */
[----:B------:R-:W-:Y:S02]  /*6730*/  ISETP.GT.AND P2, PT, R181, 0x1, PT ;  /* 0x00000001b500780c */ /* 0x000fe40003f44270 */
[----:B------:R-:W-:Y:S02]  /*6740*/  FSEL R178, R4, -INF , P6 ;  /* 0xff80000004b27808 */ /* 0x000fe40003000000 */
[----:B------:R-:W-:Y:S02]  /*6750*/  FSEL R179, R5, -INF , P2 ;  /* 0xff80000005b37808 */ /* 0x000fe40001000000 */
[----:B------:R-:W-:Y:S02]  /*6760*/  FSEL R176, R6, -INF , P1 ;  /* 0xff80000006b07808 */ /* 0x000fe40000800000 */
[C---:B------:R-:W-:Y:S02]  /*6770*/  ISETP.GT.AND P6, PT, R181.reuse, 0x8, PT ;  /* 0x00000008b500780c */ /* 0x040fe40003fc4270 */
[----:B------:R-:W-:Y:S02]  /*6780*/  ISETP.GT.AND P2, PT, R181, 0x9, PT ;  /* 0x00000009b500780c */ /* 0x000fe40003f44270 */
[C---:B------:R-:W-:Y:S02]  /*6790*/  ISETP.GT.AND P1, PT, R0.reuse, 0x8, PT ;  /* 0x000000080000780c */ /* 0x040fe40003f24270 */
[----:B------:R-:W-:Y:S02]  /*67a0*/  FSEL R177, R7, -INF , P0 ;  /* 0xff80000007b17808 */ /* 0x000fe40000000000 */
[----:B------:R-:W-:Y:S01]  /*67b0*/  ISETP.GT.AND P0, PT, R0, 0x9, PT ;  /* 0x000000090000780c */ /* 0x000fe20003f04270 */
[C---:B-1----:R-:W-:Y:S03]  /*67c0*/  HMMA.16816.F32.BF16 R36, R200.reuse, R132, R36 ;  /* 0x00000084c824723c */ /* 0x042fe60000041824 */
[----:B------:R-:W-:Y:S02]  /*67d0*/  FSEL R182, R8, -INF , P6 ;  /* 0xff80000008b67808 */ /* 0x000fe40003000000 */
[----:B------:R-:W-:Y:S02]  /*67e0*/  FSEL R180, R9, -INF , P2 ;  /* 0xff80000009b47808 */ /* 0x000fe40001000000 */
[----:B------:R-:W-:Y:S01]  /*67f0*/  FSEL R149, R10, -INF , P1 ;  /* 0xff8000000a957808 */ /* 0x000fe20000800000 */
[C---:B------:R-:W-:Y:S03]  /*6800*/  HMMA.16816.F32.BF16 R40, R200.reuse, R134, R40 ;  /* 0x00000086c828723c */ /* 0x040fe60000041828 */
[----:B------:R-:W-:Y:S02]  /*6810*/  ISETP.GT.AND P6, PT, R181, 0x10, PT ;  /* 0x00000010b500780c */ /* 0x000fe40003fc4270 */
[----:B------:R-:W-:Y:S02]  /*6820*/  FSEL R6, R11, -INF , P0 ;  /* 0xff8000000b067808 */ /* 0x000fe40000000000 */
[----:B------:R-:W1:Y:S01]  /*6830*/  LDSM.16.M88.4 R8, [R212+0x7000] ;  /* 0x00700000d408783b */ /* 0x000e620000000200 */
[C---:B--2---:R-:W-:Y:S03]  /*6840*/  HMMA.16816.F32.BF16 R44, R200.reuse, R136, R44 ;  /* 0x00000088c82c723c */ /* 0x044fe6000004182c */
[----:B------:R-:W-:Y:S02]  /*6850*/  ISETP.GT.AND P2, PT, R181, 0x11, PT ;  /* 0x00000011b500780c */ /* 0x000fe40003f44270 */
[----:B------:R-:W-:Y:S02]  /*6860*/  FSEL R246, R12, -INF , P6 ;  /* 0xff8000000cf67808 */ /* 0x000fe40003000000 */
[----:B------:R-:W-:Y:S01]  /*6870*/  FMNMX.FTZ R12, R178, R3, !PT ;  /* 0x00000003b20c7209 */ /* 0x000fe20007810000 */
[C---:B------:R-:W-:Y:S03]  /*6880*/  HMMA.16816.F32.BF16 R48, R200.reuse, R138, R48 ;  /* 0x0000008ac830723c */ /* 0x040fe60000041830 */
[----:B------:R-:W-:Y:S02]  /*6890*/  ISETP.GT.AND P1, PT, R0, 0x10, PT ;  /* 0x000000100000780c */ /* 0x000fe40003f24270 */
[----:B------:R-:W-:Y:S02]  /*68a0*/  FSEL R249, R13, -INF , P2 ;  /* 0xff8000000df97808 */ /* 0x000fe40001000000 */
[----:B------:R-:W-:Y:S02]  /*68b0*/  FMNMX.FTZ R13, R179, R12, !PT ;  /* 0x0000000cb30d7209 */ /* 0x000fe40007810000 */
[----:B------:R-:W-:Y:S02]  /*68c0*/  FSEL R250, R14, -INF , P1 ;  /* 0xff8000000efa7808 */ /* 0x000fe40000800000 */
[----:B------:R-:W-:Y:S02]  /*68d0*/  ISETP.GT.AND P1, PT, R0, 0x18, PT ;  /* 0x000000180000780c */ /* 0x000fe40003f24270 */
[C---:B------:R-:W-:Y:S02]  /*68e0*/  ISETP.GT.AND P6, PT, R181.reuse, 0x18, PT ;  /* 0x00000018b500780c */ /* 0x040fe40003fc4270 */
[----:B------:R-:W-:Y:S02]  /*68f0*/  ISETP.GT.AND P2, PT, R181, 0x19, PT ;  /* 0x00000019b500780c */ /* 0x000fe40003f44270 */
[----:B------:R-:W-:Y:S02]  /*6900*/  FMNMX.FTZ R13, R182, R13, !PT ;  /* 0x0000000db60d7209 */ /* 0x000fe40007810000 */
[----:B------:R-:W-:Y:S02]  /*6910*/  FSEL R151, R17, -INF , P2 ;  /* 0xff80000011977808 */ /* 0x000fe40001000000 */
[----:B------:R-:W-:Y:S02]  /*6920*/  FSEL R150, R18, -INF , P1 ;  /* 0xff80000012967808 */ /* 0x000fe40000800000 */
[----:B------:R-:W-:Y:S02]  /*6930*/  FSEL R153, R16, -INF , P6 ;  /* 0xff80000010997808 */ /* 0x000fe40003000000 */
[C---:B------:R-:W-:Y:S02]  /*6940*/  ISETP.GT.AND P6, PT, R181.reuse, 0x20, PT ;  /* 0x00000020b500780c */ /* 0x040fe40003fc4270 */
[----:B------:R-:W-:Y:S02]  /*6950*/  ISETP.GT.AND P1, PT, R0, 0x20, PT ;  /* 0x000000200000780c */ /* 0x000fe40003f24270 */
[----:B------:R-:W-:Y:S01]  /*6960*/  ISETP.GT.AND P2, PT, R181, 0x21, PT ;  /* 0x00000021b500780c */ /* 0x000fe20003f44270 */
[C---:B-1----:R-:W-:Y:S03]  /*6970*/  HMMA.16816.F32.BF16 R52, R200.reuse, R8, R52 ;  /* 0x00000008c834723c */ /* 0x042fe60000041834 */
[----:B------:R-:W-:Y:S02]  /*6980*/  FMNMX.FTZ R17, R180, R13, !PT ;  /* 0x0000000db4117209 */ /* 0x000fe40007810000 */
[----:B------:R-:W-:Y:S02]  /*6990*/  FSEL R20, R20, -INF , P6 ;  /* 0xff80000014147808 */ /* 0x000fe40003000000 */
[----:B------:R-:W-:Y:S01]  /*69a0*/  FSEL R248, R21, -INF , P2 ;  /* 0xff80000015f87808 */ /* 0x000fe20001000000 */
[C---:B------:R-:W-:Y:S03]  /*69b0*/  HMMA.16816.F32.BF16 R56, R200.reuse, R10, R56 ;  /* 0x0000000ac838723c */ /* 0x040fe60000041838 */
[C---:B------:R-:W-:Y:S02]  /*69c0*/  ISETP.GT.AND P2, PT, R181.reuse, 0x29, PT ;  /* 0x00000029b500780c */ /* 0x040fe40003f44270 */
[----:B------:R-:W-:Y:S02]  /*69d0*/  FSEL R148, R22, -INF , P1 ;  /* 0xff80000016947808 */ /* 0x000fe40000800000 */
[----:B------:R-:W-:Y:S02]  /*69e0*/  ISETP.GT.AND P6, PT, R181, 0x28, PT ;  /* 0x00000028b500780c */ /* 0x000fe40003fc4270 */
[C---:B------:R-:W-:Y:S02]  /*69f0*/  ISETP.GT.AND P1, PT, R0.reuse, 0x28, PT ;  /* 0x000000280000780c */ /* 0x040fe40003f24270 */
[----:B------:R-:W-:Y:S02]  /*6a00*/  ISETP.GT.AND P0, PT, R0, 0x11, PT ;  /* 0x000000110000780c */ /* 0x000fe40003f04270 */
[----:B------:R-:W-:Y:S02]  /*6a10*/  FMNMX.FTZ R16, R246, R17, !PT ;  /* 0x00000011f6107209 */ /* 0x000fe40007810000 */
[----:B------:R-:W-:Y:S01]  /*6a20*/  FSEL R22, R25, -INF , P2 ;  /* 0xff80000019167808 */ /* 0x000fe20001000000 */
[----:B------:R-:W-:Y:S01]  /*6a30*/  IMAD.MOV.U32 R25, RZ, RZ, R150 ;  /* 0x000000ffff197224 */ /* 0x000fe200078e0096 */
[----:B------:R-:W-:Y:S01]  /*6a40*/  FSEL R18, R24, -INF , P6 ;  /* 0xff80000018127808 */ /* 0x000fe20003000000 */
[----:B------:R-:W-:Y:S01]  /*6a50*/  IMAD.MOV.U32 R24, RZ, RZ, R153 ;  /* 0x000000ffff187224 */ /* 0x000fe200078e0099 */
[----:B------:R-:W-:Y:S02]  /*6a60*/  ISETP.GT.AND P2, PT, R181, 0x31, PT ;  /* 0x00000031b500780c */ /* 0x000fe40003f44270 */
[----:B------:R-:W-:Y:S01]  /*6a70*/  FSEL R4, R26, -INF , P1 ;  /* 0xff8000001a047808 */ /* 0x000fe20000800000 */
[----:B------:R-:W-:Y:S01]  /*6a80*/  IMAD.MOV.U32 R26, RZ, RZ, R151 ;  /* 0x000000ffff1a7224 */ /* 0x000fe200078e0097 */
[----:B------:R-:W-:Y:S02]  /*6a90*/  ISETP.GT.AND P1, PT, R0, 0x30, PT ;  /* 0x000000300000780c */ /* 0x000fe40003f24270 */
[----:B------:R-:W-:Y:S02]  /*6aa0*/  FMNMX.FTZ R8, R249, R16, !PT ;  /* 0x00000010f9087209 */ /* 0x000fe40007810000 */
[----:B------:R-:W-:Y:S02]  /*6ab0*/  ISETP.GT.AND P6, PT, R181, 0x30, PT ;  /* 0x00000030b500780c */ /* 0x000fe40003fc4270 */
[----:B------:R-:W-:Y:S02]  /*6ac0*/  FSEL R252, R15, -INF , P0 ;  /* 0xff8000000ffc7808 */ /* 0x000fe40000000000 */
[----:B------:R-:W-:Y:S01]  /*6ad0*/  FSEL R21, R29, -INF , P2 ;  /* 0xff8000001d157808 */ /* 0x000fe20001000000 */
[----:B------:R-:W1:Y:S01]  /*6ae0*/  LDSM.16.M88.4 R12, [R212+0x7800] ;  /* 0x00780000d40c783b */ /* 0x000e620000000200 */
[----:B------:R-:W-:Y:S01]  /*6af0*/  FSEL R5, R30, -INF , P1 ;  /* 0xff8000001e057808 */ /* 0x000fe20000800000 */
[----:B------:R-:W-:Y:S06]  /*6b00*/  DEPBAR.LE SB0, 0x0 ;  /* 0x000080000000791a */ /* 0x000fec0000000000 */
[----:B------:R-:W-:Y:S01]  /*6b10*/  BAR.SYNC.DEFER_BLOCKING 0x0 ;  /* 0x0000000000007b1d */ /* 0x000fe20000010000 */
[C---:B------:R-:W-:Y:S02]  /*6b20*/  ISETP.GT.AND P0, PT, R0.reuse, 0x19, PT ;  /* 0x000000190000780c */ /* 0x040fe40003f04270 */
[----:B------:R-:W-:Y:S02]  /*6b30*/  ISETP.GT.AND P2, PT, R181, 0x39, PT ;  /* 0x00000039b500780c */ /* 0x000fe40003f44270 */
[----:B------:R-:W-:Y:S02]  /*6b40*/  ISETP.GT.AND P1, PT, R0, 0x38, PT ;  /* 0x000000380000780c */ /* 0x000fe40003f24270 */
[----:B------:R-:W-:Y:S02]  /*6b50*/  FMNMX.FTZ R8, R24, R8, !PT ;  /* 0x0000000818087209 */ /* 0x000fe40007810000 */
[----:B------:R-:W-:Y:S02]  /*6b60*/  FSEL R7, R28, -INF , P6 ;  /* 0xff8000001c077808 */ /* 0x000fe40003000000 */
[----:B------:R-:W-:Y:S02]  /*6b70*/  FSEL R247, R19, -INF , P0 ;  /* 0xff80000013f77808 */ /* 0x000fe40000000000 */
[----:B------:R-:W-:Y:S01]  /*6b80*/  FSEL R19, R33, -INF , P2 ;  /* 0xff80000021137808 */ /* 0x000fe20001000000 */
[----:B------:R-:W-:Y:S01]  /*6b90*/  IMAD.MOV.U32 R33, RZ, RZ, R4 ;  /* 0x000000ffff217224 */ /* 0x000fe200078e0004 */
[----:B------:R-:W-:Y:S01]  /*6ba0*/  FSEL R4, R34, -INF , P1 ;  /* 0xff80000022047808 */ /* 0x000fe20000800000 */
[----:B------:R-:W-:Y:S01]  /*6bb0*/  IMAD.MOV.U32 R34, RZ, RZ, R7 ;  /* 0x000000ffff227224 */ /* 0x000fe200078e0007 */
[C---:B------:R-:W-:Y:S02]  /*6bc0*/  ISETP.GT.AND P0, PT, R0.reuse, 0x21, PT ;  /* 0x000000210000780c */ /* 0x040fe40003f04270 */
[----:B------:R-:W-:Y:S02]  /*6bd0*/  ISETP.GT.AND P1, PT, R0, 0x40, PT ;  /* 0x000000400000780c */ /* 0x000fe40003f24270 */
[----:B------:R-:W-:Y:S02]  /*6be0*/  FMNMX.FTZ R8, R26, R8, !PT ;  /* 0x000000081a087209 */ /* 0x000fe40007810000 */
[----:B------:R-:W-:Y:S02]  /*6bf0*/  FMNMX.FTZ R16, R176, R2, !PT ;  /* 0x00000002b0107209 */ /* 0x000fe40007810000 */
[----:B------:R-:W-:Y:S01]  /*6c00*/  FSEL R251, R23, -INF , P0 ;  /* 0xff80000017fb7808 */ /* 0x000fe20000000000 */
[----:B------:R-:W-:Y:S01]  /*6c10*/  IMAD.MOV.U32 R23, RZ, RZ, R149 ;  /* 0x000000ffff177224 */ /* 0x000fe200078e0095 */
[----:B------:R-:W-:Y:S01]  /*6c20*/  FSEL R7, R38, -INF , P1 ;  /* 0xff80000026077808 */ /* 0x000fe20000800000 */
[----:B------:R-:W-:Y:S01]  /*6c30*/  IMAD.MOV.U32 R38, RZ, RZ, R248 ;  /* 0x000000ffff267224 */ /* 0x000fe200078e00f8 */
[----:B------:R-:W-:Y:S02]  /*6c40*/  FMNMX.FTZ R8, R20, R8, !PT ;  /* 0x0000000814087209 */ /* 0x000fe40007810000 */
[----:B------:R-:W-:Y:S01]  /*6c50*/  FMNMX.FTZ R9, R177, R16, !PT ;  /* 0x00000010b1097209 */ /* 0x000fe20007810000 */
[C---:B-1----:R-:W-:Y:S05]  /*6c60*/  HMMA.16816.F32.BF16 R60, R200.reuse, R12, R60 ;  /* 0x0000000cc83c723c */ /* 0x042fea000004183c */
[----:B------:R-:W-:Y:S02]  /*6c70*/  FMNMX.FTZ R9, R23, R9, !PT ;  /* 0x0000000917097209 */ /* 0x000fe40007810000 */
[----:B------:R-:W-:Y:S01]  /*6c80*/  FMNMX.FTZ R8, R38, R8, !PT ;  /* 0x0000000826087209 */ /* 0x000fe20007810000 */
[----:B------:R-:W-:Y:S03]  /*6c90*/  HMMA.16816.F32.BF16 R64, R200, R14, R64 ;  /* 0x0000000ec840723c */ /* 0x000fe60000041840 */
[----:B------:R-:W-:Y:S02]  /*6ca0*/  ISETP.GT.AND P0, PT, R0, 0x29, PT ;  /* 0x000000290000780c */ /* 0x000fe40003f04270 */
[----:B------:R-:W-:Y:S02]  /*6cb0*/  FMNMX.FTZ R11, R6, R9, !PT ;  /* 0x00000009060b7209 */ /* 0x000fe40007810000 */
[----:B------:R-:W-:Y:S02]  /*6cc0*/  FMNMX.FTZ R9, R18, R8, !PT ;  /* 0x0000000812097209 */ /* 0x000fe40007810000 */
[C---:B------:R-:W-:Y:S02]  /*6cd0*/  ISETP.GT.AND P6, PT, R181.reuse, 0x38, PT ;  /* 0x00000038b500780c */ /* 0x040fe40003fc4270 */
[----:B------:R-:W-:Y:S02]  /*6ce0*/  ISETP.GT.AND P2, PT, R181, 0x41, PT ;  /* 0x00000041b500780c */ /* 0x000fe40003f44270 */
[----:B------:R-:W-:Y:S02]  /*6cf0*/  FMNMX.FTZ R9, R22, R9, !PT ;  /* 0x0000000916097209 */ /* 0x000fe40007810000 */
[----:B------:R-:W-:Y:S01]  /*6d00*/  FSEL R132, R27, -INF , P0 ;  /* 0xff8000001b847808 */ /* 0x000fe20000000000 */
[----:B------:R-:W-:Y:S01]  /*6d10*/  IMAD.MOV.U32 R27, RZ, RZ, R148 ;  /* 0x000000ffff1b7224 */ /* 0x000fe200078e0094 */
[----:B------:R-:W-:Y:S02]  /*6d20*/  ISETP.GT.AND P0, PT, R0, 0x31, PT ;  /* 0x000000310000780c */ /* 0x000fe40003f04270 */
[----:B------:R-:W-:Y:S02]  /*6d30*/  FMNMX.FTZ R11, R250, R11, !PT ;  /* 0x0000000bfa0b7209 */ /* 0x000fe40007810000 */
[----:B------:R-:W-:Y:S02]  /*6d40*/  FMNMX.FTZ R9, R34, R9, !PT ;  /* 0x0000000922097209 */ /* 0x000fe40007810000 */
[----:B------:R-:W-:Y:S02]  /*6d50*/  FSEL R32, R32, -INF , P6 ;  /* 0xff80000020207808 */ /* 0x000fe40003000000 */
[----:B------:R-:W-:Y:S02]  /*6d60*/  ISETP.GT.AND P6, PT, R181, 0x40, PT ;  /* 0x00000040b500780c */ /* 0x000fe40003fc4270 */
[----:B------:R-:W-:Y:S02]  /*6d70*/  FSEL R31, R31, -INF , P0 ;  /* 0xff8000001f1f7808 */ /* 0x000fe40000000000 */
[----:B------:R-:W-:Y:S02]  /*6d80*/  ISETP.GT.AND P0, PT, R0, 0x39, PT ;  /* 0x000000390000780c */ /* 0x000fe40003f04270 */
[----:B------:R-:W-:Y:S02]  /*6d90*/  FMNMX.FTZ R9, R21, R9, !PT ;  /* 0x0000000915097209 */ /* 0x000fe40007810000 */
[----:B------:R-:W-:Y:S02]  /*6da0*/  FMNMX.FTZ R8, R252, R11, !PT ;  /* 0x0000000bfc087209 */ /* 0x000fe40007810000 */
[----:B------:R-:W-:Y:S02]  /*6db0*/  FSEL R28, R36, -INF , P6 ;  /* 0xff800000241c7808 */ /* 0x000fe40003000000 */
[----:B------:R-:W-:Y:S01]  /*6dc0*/  FSEL R17, R35, -INF , P0 ;  /* 0xff80000023117808 */ /* 0x000fe20000000000 */
[----:B------:R-:W-:Y:S01]  /*6dd0*/  IMAD.MOV.U32 R35, RZ, RZ, R247 ;  /* 0x000000ffff237224 */ /* 0x000fe200078e00f7 */
[----:B------:R-:W-:Y:S02]  /*6de0*/  ISETP.GT.AND P1, PT, R0, 0x48, PT ;  /* 0x000000480000780c */ /* 0x000fe40003f24270 */
[----:B------:R-:W-:Y:S02]  /*6df0*/  FMNMX.FTZ R10, R25, R8, !PT ;  /* 0x00000008190a7209 */ /* 0x000fe40007810000 */
[----:B------:R-:W-:Y:S02]  /*6e00*/  FMNMX.FTZ R8, R32, R9, !PT ;  /* 0x0000000920087209 */ /* 0x000fe40007810000 */
[----:B------:R-:W-:Y:S01]  /*6e10*/  FSEL R29, R37, -INF , P2 ;  /* 0xff800000251d7808 */ /* 0x000fe20001000000 */
[----:B------:R-:W-:Y:S01]  /*6e20*/  IMAD.MOV.U32 R37, RZ, RZ, R132 ;  /* 0x000000ffff257224 */ /* 0x000fe200078e0084 */
[C---:B------:R-:W-:Y:S02]  /*6e30*/  ISETP.GT.AND P6, PT, R181.reuse, 0x48, PT ;  /* 0x00000048b500780c */ /* 0x040fe40003fc4270 */
[----:B------:R-:W-:Y:S01]  /*6e40*/  FSEL R156, R42, -INF , P1 ;  /* 0xff8000002a9c7808 */ /* 0x000fe20000800000 */
[----:B------:R-:W-:Y:S01]  /*6e50*/  IMAD.MOV.U32 R42, RZ, RZ, R28 ;  /* 0x000000ffff2a7224 */ /* 0x000fe200078e001c */
        /* <DEDUP_REMOVED lines=8> */
[----:B------:R-:W-:Y:S02]  /*6ee0*/  FMNMX.FTZ R8, R42, R8, !PT ;  /* 0x000000082a087209 */ /* 0x000fe40007810000 */
[----:B------:R-:W-:Y:S02]  /*6ef0*/  FMNMX.FTZ R9, R40, R9, !PT ;  /* 0x0000000928097209 */ /* 0x000fe40007810000 */
[----:B------:R-:W-:Y:S02]  /*6f00*/  FMNMX.FTZ R8, R41, R8, !PT ;  /* 0x0000000829087209 */ /* 0x000fe40007810000 */
[----:B------:R-:W-:Y:S02]  /*6f10*/  ISETP.GT.AND P0, PT, R0, 0x41, PT ;  /* 0x000000410000780c */ /* 0x000fe40003f04270 */
[----:B------:R-:W-:Y:S02]  /*6f20*/  FMNMX.FTZ R11, R36, R8, !PT ;  /* 0x00000008240b7209 */ /* 0x000fe40007810000 */
[----:B------:R-:W-:Y:S02]  /*6f30*/  FMNMX.FTZ R9, R33, R9, !PT ;  /* 0x0000000921097209 */ /* 0x000fe40007810000 */
[C---:B------:R-:W-:Y:S02]  /*6f40*/  ISETP.GT.AND P1, PT, R0.reuse, 0x50, PT ;  /* 0x000000500000780c */ /* 0x040fe40003f24270 */
[----:B------:R-:W-:Y:S02]  /*6f50*/  ISETP.GT.AND P6, PT, R181, 0x50, PT ;  /* 0x00000050b500780c */ /* 0x000fe40003fc4270 */
[----:B------:R-:W-:Y:S02]  /*6f60*/  FSEL R164, R39, -INF , P0 ;  /* 0xff80000027a47808 */ /* 0x000fe40000000000 */
[----:B------:R-:W-:Y:S02]  /*6f70*/  ISETP.GT.AND P0, PT, R0, 0x49, PT ;  /* 0x000000490000780c */ /* 0x000fe40003f04270 */
[----:B------:R-:W-:Y:S02]  /*6f80*/  FMNMX.FTZ R9, R37, R9, !PT ;  /* 0x0000000925097209 */ /* 0x000fe40007810000 */
[----:B------:R-:W-:Y:S01]  /*6f90*/  FSEL R148, R44, -INF , P6 ;  /* 0xff8000002c947808 */ /* 0x000fe20003000000 */
[----:B------:R-:W-:Y:S01]  /*6fa0*/  IMAD.MOV.U32 R44, RZ, RZ, R19 ;  /* 0x000000ffff2c7224 */ /* 0x000fe200078e0013 */
[----:B------:R-:W-:Y:S02]  /*6fb0*/  FSEL R162, R46, -INF , P1 ;  /* 0xff8000002ea27808 */ /* 0x000fe40000800000 */
[----:B------:R-:W-:Y:S02]  /*6fc0*/  MOV R46, R5 ;  /* 0x00000005002e7202 */ /* 0x000fe40000000f00 */
[----:B------:R-:W-:Y:S02]  /*6fd0*/  FMNMX.FTZ R11, R160, R11, !PT ;  /* 0x0000000ba00b7209 */ /* 0x000fe40007810000 */
[----:B------:R-:W-:Y:S02]  /*6fe0*/  ISETP.GT.AND P2, PT, R181, 0x51, PT ;  /* 0x00000051b500780c */ /* 0x000fe40003f44270 */
[----:B------:R-:W-:Y:S01]  /*6ff0*/  FSEL R152, R43, -INF , P0 ;  /* 0xff8000002b987808 */ /* 0x000fe20000000000 */
[----:B------:R-:W-:Y:S01]  /*7000*/  IMAD.MOV.U32 R43, RZ, RZ, R31 ;  /* 0x000000ffff2b7224 */ /* 0x000fe200078e001f */
[----:B------:R-:W-:Y:S02]  /*7010*/  ISETP.GT.AND P0, PT, R0, 0x51, PT ;  /* 0x000000510000780c */ /* 0x000fe40003f04270 */
[----:B------:R-:W-:Y:S02]  /*7020*/  FMNMX.FTZ R9, R46, R9, !PT ;  /* 0x000000092e097209 */ /* 0x000fe40007810000 */
[----:B------:R-:W-:Y:S01]  /*7030*/  FSEL R144, R45, -INF , P2 ;  /* 0xff8000002d907808 */ /* 0x000fe20001000000 */
[----:B------:R-:W-:Y:S01]  /*7040*/  IMAD.MOV.U32 R45, RZ, RZ, R7 ;  /* 0x000000ffff2d7224 */ /* 0x000fe200078e0007 */
[----:B------:R-:W-:Y:S02]  /*7050*/  FMNMX.FTZ R11, R148, R11, !PT ;  /* 0x0000000b940b7209 */ /* 0x000fe40007810000 */
[----:B------:R-:W-:Y:S02]  /*7060*/  ISETP.GT.AND P6, PT, R181, 0x58, PT ;  /* 0x00000058b500780c */ /* 0x000fe40003fc4270 */
[----:B------:R-:W-:Y:S01]  /*7070*/  FSEL R158, R47, -INF , P0 ;  /* 0xff8000002f9e7808 */ /* 0x000fe20000000000 */
[----:B------:R-:W-:Y:S01]  /*7080*/  IMAD.MOV.U32 R47, RZ, RZ, R4 ;  /* 0x000000ffff2f7224 */ /* 0x000fe200078e0004 */
[----:B------:R-:W-:Y:S01]  /*7090*/  FSEL R166, R48, -INF , P6 ;  /* 0xff80000030a67808 */ /* 0x000fe20003000000 */
[----:B------:R-:W-:Y:S01]  /*70a0*/  IMAD.MOV.U32 R48, RZ, RZ, R20 ;  /* 0x000000ffff307224 */ /* 0x000fe200078e0014 */
[----:B------:R-:W-:Y:S02]  /*70b0*/  FMNMX.FTZ R9, R43, R9, !PT ;  /* 0x000000092b097209 */ /* 0x000fe40007810000 */
[----:B------:R-:W-:Y:S02]  /*70c0*/  FMNMX.FTZ R11, R144, R11, !PT ;  /* 0x0000000b900b7209 */ /* 0x000fe40007810000 */
[----:B------:R-:W-:Y:S02]  /*70d0*/  ISETP.GT.AND P2, PT, R181, 0x59, PT ;  /* 0x00000059b500780c */ /* 0x000fe40003f44270 */
[----:B------:R-:W-:Y:S02]  /*70e0*/  FMNMX.FTZ R9, R47, R9, !PT ;  /* 0x000000092f097209 */ /* 0x000fe40007810000 */
[----:B------:R-:W-:Y:S02]  /*70f0*/  FMNMX.FTZ R11, R166, R11, !PT ;  /* 0x0000000ba60b7209 */ /* 0x000fe40007810000 */
[----:B------:R-:W-:Y:S02]  /*7100*/  ISETP.GT.AND P0, PT, R181, 0x60, PT ;  /* 0x00000060b500780c */ /* 0x000fe40003f04270 */
[----:B------:R-:W-:Y:S01]  /*7110*/  FSEL R154, R49, -INF , P2 ;  /* 0xff800000319a7808 */ /* 0x000fe20001000000 */
[----:B------:R-:W-:Y:S01]  /*7120*/  IMAD.MOV.U32 R49, RZ, RZ, R18 ;  /* 0x000000ffff317224 */ /* 0x000fe200078e0012 */
[----:B------:R-:W-:Y:S02]  /*7130*/  FSEL R167, R52, -INF , P0 ;  /* 0xff80000034a77808 */ /* 0x000fe40000000000 */
[----:B------:R-:W-:Y:S02]  /*7140*/  FMNMX.FTZ R9, R17, R9, !PT ;  /* 0x0000000911097209 */ /* 0x000fe40007810000 */
[----:B------:R-:W-:Y:S02]  /*7150*/  ISETP.GT.AND P6, PT, R181, 0x61, PT ;  /* 0x00000061b500780c */ /* 0x000fe40003fc4270 */
[----:B------:R-:W-:Y:S02]  /*7160*/  FMNMX.FTZ R8, R154, R11, !PT ;  /* 0x0000000b9a087209 */ /* 0x000fe40007810000 */
[----:B------:R-:W-:Y:S02]  /*7170*/  FSEL R165, R53, -INF , P6 ;  /* 0xff80000035a57808 */ /* 0x000fe40003000000 */
[----:B------:R-:W-:Y:S02]  /*7180*/  FMNMX.FTZ R9, R45, R9, !PT ;  /* 0x000000092d097209 */ /* 0x000fe40007810000 */
[----:B------:R-:W-:Y:S02]  /*7190*/  ISETP.GT.AND P1, PT, R0, 0x58, PT ;  /* 0x000000580000780c */ /* 0x000fe40003f24270 */
[----:B------:R-:W-:Y:S02]  /*71a0*/  FMNMX.FTZ R8, R167, R8, !PT ;  /* 0x00000008a7087209 */ /* 0x000fe40007810000 */
[----:B------:R-:W-:Y:S02]  /*71b0*/  ISETP.GT.AND P2, PT, R181, 0x68, PT ;  /* 0x00000068b500780c */ /* 0x000fe40003f44270 */
[----:B------:R-:W-:Y:S02]  /*71c0*/  FMNMX.FTZ R8, R165, R8, !PT ;  /* 0x00000008a5087209 */ /* 0x000fe40007810000 */
[----:B------:R-:W-:Y:S02]  /*71d0*/  FSEL R157, R56, -INF , P2 ;  /* 0xff800000389d7808 */ /* 0x000fe40001000000 */
[----:B------:R-:W-:Y:S02]  /*71e0*/  FSEL R150, R50, -INF , P1 ;  /* 0xff80000032967808 */ /* 0x000fe40000800000 */
[----:B------:R-:W-:Y:S02]  /*71f0*/  FMNMX.FTZ R9, R164, R9, !PT ;  /* 0x00000009a4097209 */ /* 0x000fe40007810000 */
[C---:B------:R-:W-:Y:S02]  /*7200*/  ISETP.GT.AND P1, PT, R181.reuse, 0x69, PT ;  /* 0x00000069b500780c */ /* 0x040fe40003f24270 */
[----:B------:R-:W-:Y:S02]  /*7210*/  ISETP.GT.AND P0, PT, R181, 0x70, PT ;  /* 0x00000070b500780c */ /* 0x000fe40003f04270 */
[----:B------:R-:W-:Y:S02]  /*7220*/  FMNMX.FTZ R9, R156, R9, !PT ;  /* 0x000000099c097209 */ /* 0x000fe40007810000 */
[----:B------:R-:W-:Y:S01]  /*7230*/  FSEL R155, R57, -INF , P1 ;  /* 0xff800000399b7808 */ /* 0x000fe20000800000 */
[----:B------:R-:W-:Y:S01]  /*7240*/  IMAD.MOV.U32 R57, RZ, RZ, R17 ;  /* 0x000000ffff397224 */ /* 0x000fe200078e0011 */
[----:B------:R-:W-:Y:S02]  /*7250*/  FMNMX.FTZ R8, R157, R8, !PT ;  /* 0x000000089d087209 */ /* 0x000fe40007810000 */
[----:B------:R-:W-:Y:S02]  /*7260*/  FSEL R149, R60, -INF , P0 ;  /* 0xff8000003c957808 */ /* 0x000fe40000000000 */
[----:B------:R-:W-:Y:S02]  /*7270*/  ISETP.GT.AND P6, PT, R181, 0x71, PT ;  /* 0x00000071b500780c */ /* 0x000fe40003fc4270 */
[----:B------:R-:W-:Y:S02]  /*7280*/  FMNMX.FTZ R9, R152, R9, !PT ;  /* 0x0000000998097209 */ /* 0x000fe40007810000 */
[----:B------:R-:W-:Y:S02]  /*7290*/  FMNMX.FTZ R8, R155, R8, !PT ;  /* 0x000000089b087209 */ /* 0x000fe40007810000 */
[----:B------:R-:W-:Y:S02]  /*72a0*/  FSEL R151, R61, -INF , P6 ;  /* 0xff8000003d977808 */ /* 0x000fe40003000000 */
[----:B------:R-:W-:Y:S02]  /*72b0*/  ISETP.GT.AND P2, PT, R181, 0x78, PT ;  /* 0x00000078b500780c */ /* 0x000fe40003f44270 */
[----:B------:R-:W-:Y:S02]  /*72c0*/  FMNMX.FTZ R12, R149, R8, !PT ;  /* 0x00000008950c7209 */ /* 0x000fe40007810000 */
[----:B------:R-:W-:Y:S02]  /*72d0*/  FMNMX.FTZ R9, R162, R9, !PT ;  /* 0x00000009a2097209 */ /* 0x000fe40007810000 */
[----:B------:R-:W-:Y:S01]  /*72e0*/  FSEL R251, R64, -INF , P2 ;  /* 0xff80000040fb7808 */ /* 0x000fe20001000000 */
[----:B------:R-:W-:Y:S01]  /*72f0*/  IMAD.MOV.U32 R64, RZ, RZ, R27 ;  /* 0x000000ffff407224 */ /* 0x000fe200078e001b */
[----:B------:R-:W-:Y:S02]  /*7300*/  FMNMX.FTZ R9, R158, R9, !PT ;  /* 0x000000099e097209 */ /* 0x000fe40007810000 */
[----:B------:R-:W-:Y:S02]  /*7310*/  FMNMX.FTZ R12, R151, R12, !PT ;  /* 0x0000000c970c7209 */ /* 0x000fe40007810000 */
[C---:B------:R-:W-:Y:S02]  /*7320*/  ISETP.GT.AND P0, PT, R0.reuse, 0x59, PT ;  /* 0x000000590000780c */ /* 0x040fe40003f04270 */
[----:B------:R-:W-:Y:S02]  /*7330*/  ISETP.GT.AND P1, PT, R181, 0x79, PT ;  /* 0x00000079b500780c */ /* 0x000fe40003f24270 */
[----:B------:R-:W-:Y:S02]  /*7340*/  FMNMX.FTZ R12, R251, R12, !PT ;  /* 0x0000000cfb0c7209 */ /* 0x000fe40007810000 */
[----:B------:R-:W-:Y:S02]  /*7350*/  FSEL R146, R51, -INF , P0 ;  /* 0xff80000033927808 */ /* 0x000fe40000000000 */
[----:B------:R-:W-:Y:S02]  /*7360*/  ISETP.GT.AND P0, PT, R0, 0x60, PT ;  /* 0x000000600000780c */ /* 0x000fe40003f04270 */
[----:B------:R-:W-:Y:S01]  /*7370*/  FSEL R183, R65, -INF , P1 ;  /* 0xff80000041b77808 */ /* 0x000fe20000800000 */
[----:B------:R-:W-:Y:S01]  /*7380*/  IMAD.MOV.U32 R65, RZ, RZ, R32 ;  /* 0x000000ffff417224 */ /* 0x000fe200078e0020 */
[----:B------:R-:W-:Y:S02]  /*7390*/  FMNMX.FTZ R9, R150, R9, !PT ;  /* 0x0000000996097209 */ /* 0x000fe40007810000 */
[----:B------:R-:W-:Y:S02]  /*73a0*/  FSEL R163, R54, -INF , P0 ;  /* 0xff80000036a37808 */ /* 0x000fe40000000000 */
[----:B------:R-:W-:Y:S02]  /*73b0*/  FMNMX.FTZ R8, R183, R12, !PT ;  /* 0x0000000cb7087209 */ /* 0x000fe40007810000 */
[----:B------:R-:W-:Y:S02]  /*73c0*/  ISETP.GT.AND P1, PT, R0, 0x61, PT ;  /* 0x000000610000780c */ /* 0x000fe40003f24270 */
[----:B------:R-:W-:Y:S02]  /*73d0*/  FMNMX.FTZ R10, R146, R9, !PT ;  /* 0x00000009920a7209 */ /* 0x000fe40007810000 */
[----:B------:R-:W-:Y:S01]  /*73e0*/  FSEL R161, R55, -INF , P1 ;  /* 0xff80000037a17808 */ /* 0x000fe20000800000 */
[----:B------:R-:W1:Y:S01]  /*73f0*/  SHFL.BFLY PT, R9, R8, 0x2, 0x1f ;  /* 0x0c401f0008097f89 */ /* 0x000e6200000e0000 */
[----:B------:R-:W-:Y:S02]  /*7400*/  ISETP.GT.AND P1, PT, R0, 0x68, PT ;  /* 0x000000680000780c */ /* 0x000fe40003f24270 */
[----:B------:R-:W-:Y:S02]  /*7410*/  FMNMX.FTZ R10, R163, R10, !PT ;  /* 0x0000000aa30a7209 */ /* 0x000fe40007810000 */
[----:B------:R-:W-:Y:S01]  /*7420*/  FSEL R159, R58, -INF , P1 ;  /* 0xff8000003a9f7808 */ /* 0x000fe20000800000 */
[----:B------:R-:W-:Y:S01]  /*7430*/  IMAD.MOV.U32 R58, RZ, RZ, R22 ;  /* 0x000000ffff3a7224 */ /* 0x000fe200078e0016 */
[----:B------:R-:W-:Y:S02]  /*7440*/  FMNMX.FTZ R10, R161, R10, !PT ;  /* 0x0000000aa10a7209 */ /* 0x000fe40007810000 */
[C---:B------:R-:W-:Y:S02]  /*7450*/  ISETP.GT.AND P0, PT, R0.reuse, 0x69, PT ;  /* 0x000000690000780c */ /* 0x040fe40003f04270 */
[----:B------:R-:W-:Y:S02]  /*7460*/  ISETP.GT.AND P1, PT, R0, 0x70, PT ;  /* 0x000000700000780c */ /* 0x000fe40003f24270 */
[----:B------:R-:W-:Y:S01]  /*7470*/  FSEL R153, R59, -INF , P0 ;  /* 0xff8000003b997808 */ /* 0x000fe20000000000 */
[----:B------:R-:W-:Y:S01]  /*7480*/  IMAD.MOV.U32 R59, RZ, RZ, R21 ;  /* 0x000000ffff3b7224 */ /* 0x000fe200078e0015 */
[----:B------:R-:W-:Y:S02]  /*7490*/  FMNMX.FTZ R10, R159, R10, !PT ;  /* 0x0000000a9f0a7209 */ /* 0x000fe40007810000 */
[----:B------:R-:W-:Y:S02]  /*74a0*/  FSEL R147, R62, -INF , P1 ;  /* 0xff8000003e937808 */ /* 0x000fe40000800000 */
[C---:B------:R-:W-:Y:S02]  /*74b0*/  ISETP.GT.AND P0, PT, R0.reuse, 0x71, PT ;  /* 0x000000710000780c */ /* 0x040fe40003f04270 */
[----:B------:R-:W-:Y:S02]  /*74c0*/  FMNMX.FTZ R10, R153, R10, !PT ;  /* 0x0000000a990a7209 */ /* 0x000fe40007810000 */
[----:B------:R-:W-:Y:S02]  /*74d0*/  FSEL R145, R63, -INF , P0 ;  /* 0xff8000003f917808 */ /* 0x000fe40000000000 */
[----:B------:R-:W-:Y:S02]  /*74e0*/  FMNMX.FTZ R10, R147, R10, !PT ;  /* 0x0000000a930a7209 */ /* 0x000fe40007810000 */
[C---:B------:R-:W-:Y:S02]  /*74f0*/  ISETP.GT.AND P1, PT, R0.reuse, 0x78, PT ;  /* 0x000000780000780c */ /* 0x040fe40003f24270 */
[----:B------:R-:W-:Y:S02]  /*7500*/  ISETP.GT.AND P0, PT, R0, 0x79, PT ;  /* 0x000000790000780c */ /* 0x000fe40003f04270 */
[----:B------:R-:W-:Y:S02]  /*7510*/  FMNMX.FTZ R0, R145, R10, !PT ;  /* 0x0000000a91007209 */ /* 0x000fe40007810000 */
[----:B------:R-:W-:Y:S01]  /*7520*/  FSEL R247, R66, -INF , P1 ;  /* 0xff80000042f77808 */ /* 0x000fe20000800000 */
[----:B------:R-:W-:Y:S01]  /*7530*/  IMAD.MOV.U32 R66, RZ, RZ, R33 ;  /* 0x000000ffff427224 */ /* 0x000fe200078e0021 */
[----:B------:R-:W-:Y:S01]  /*7540*/  FSEL R133, R67, -INF , P0 ;  /* 0xff80000043857808 */ /* 0x000fe20000000000 */
[----:B------:R-:W-:Y:S01]  /*7550*/  IMAD.MOV.U32 R67, RZ, RZ, R34 ;  /* 0x000000ffff437224 */ /* 0x000fe200078e0022 */
[----:B------:R-:W-:Y:S02]  /*7560*/  FMNMX.FTZ R0, R247, R0, !PT ;  /* 0x00000000f7007209 */ /* 0x000fe40007810000 */
[----:B-1----:R-:W-:Y:S02]  /*7570*/  FMNMX.FTZ R9, R8, R9, !PT ;  /* 0x0000000908097209 */ /* 0x002fe40007810000 */
[----:B------:R-:W-:Y:S02]  /*7580*/  FMNMX.FTZ R7, R133, R0, !PT ;  /* 0x0000000085077209 */ /* 0x000fe40007810000 */
[----:B------:R-:W-:Y:S01]  /*7590*/  PLOP3.LUT P2, PT, PT, PT, UP1, 0x80, 0x0 ;  /* 0x000000000000781c */ /* 0x000fe20003f4f018 */
[----:B------:R-:W1:Y:S08]  /*75a0*/  SHFL.BFLY PT, R0, R9, 0x1, 0x1f ;  /* 0x0c201f0009007f89 */ /* 0x000e7000000e0000 */
[----:B------:R-:W2:Y:S04]  /*75b0*/  SHFL.BFLY PT, R4, R7, 0x2, 0x1f ;  /* 0x0c401f0007047f89 */ /* 0x000ea800000e0000 */
[----:B------:R-:W-:Y:S04]  /*75c0*/  @P2 IADD3 R8, P6, R230, UR21, RZ ;  /* 0x00000015e6082c10 */ /* 0x000fe8000ffde0ff */
[----:B------:R-:W-:Y:S02]  /*75d0*/  @P2 LEA R10, P0, R8, c[0x0][0x1c8], 0x1 ;  /* 0x00007200080a2a11 */ /* 0x000fe400078008ff */
[----:B-1----:R-:W-:Y:S02]  /*75e0*/  FMNMX.FTZ R0, R9, R0, !PT ;  /* 0x0000000009007209 */ /* 0x002fe40007810000 */
[----:B------:R-:W-:Y:S02]  /*75f0*/  @P2 IADD3.X R9, R233, UR20, RZ, P6, !PT ;  /* 0x00000014e9092c10 */ /* 0x000fe4000b7fe4ff */
[C---:B------:R-:W-:Y:S01]  /*7600*/  FSETP.NEU.FTZ.AND P1, PT, R0.reuse, -INF , PT ;  /* 0xff8000000000780b */ /* 0x040fe20003f3d000 */
[----:B------:R-:W-:Y:S01]  /*7610*/  FMUL.FTZ R248, R0, c[0x0][0x2d0] ;  /* 0x0000b40000f87a20 */ /* 0x000fe20000410000 */
[----:B------:R-:W-:Y:S02]  /*7620*/  @P2 LEA.HI.X R11, R8, c[0x0][0x1cc], R9, 0x1, P0 ;  /* 0x00007300080b2a11 */ /* 0x000fe400000f0c09 */
[----:B------:R-:W-:Y:S01]  /*7630*/  @P2 IADD3 R8, P6, R243, UR21, RZ ;  /* 0x00000015f3082c10 */ /* 0x000fe2000ffde0ff */
[----:B------:R-:W-:Y:S01]  /*7640*/  @UP1 UIADD3 UR21, UP0, UR12, 0x80, URZ ;  /* 0x000000800c151890 */ /* 0x000fe2000ff1e03f */
[----:B--2---:R-:W-:Y:S01]  /*7650*/  FMNMX.FTZ R5, R7, R4, !PT ;  /* 0x0000000407057209 */ /* 0x004fe20007810000 */
[----:B------:R1:W-:Y:S01]  /*7660*/  @P2 LDGSTS.E.BYPASS.LTC128B.128 [R227+0x8100], [R10.64], !P5 ;  /* 0x081000000ae32fae */ /* 0x0003e2000e901d52 */
[----:B------:R-:W-:Y:S01]  /*7670*/  @P2 IADD3.X R9, R242, UR20, RZ, P6, !PT ;  /* 0x00000014f2092c10 */ /* 0x000fe2000b7fe4ff */
[----:B------:R-:W-:Y:S01]  /*7680*/  @UP1 UIADD3.X UR20, URZ, UR9, URZ, UP0, !UPT ;  /* 0x000000093f141290 */ /* 0x000fe200087fe43f */
[----:B------:R-:W-:Y:S01]  /*7690*/  @P2 LEA R12, P6, R8, c[0x0][0x1c8], 0x1 ;  /* 0x00007200080c2a11 */ /* 0x000fe200078c08ff */
[----:B------:R-:W-:Y:S01]  /*76a0*/  UISETP.GT.AND UP0, UPT, UR26, UR24, UPT ;  /* 0x000000181a00728c */ /* 0x000fe2000bf04270 */
[----:B------:R-:W-:Y:S02]  /*76b0*/  FSEL R248, R248, RZ, P1 ;  /* 0x000000fff8f87208 */ /* 0x000fe40000800000 */
[----:B------:R-:W-:Y:S01]  /*76c0*/  @P2 LEA.HI.X R13, R8, c[0x0][0x1cc], R9, 0x1, P6 ;  /* 0x00007300080d2a11 */ /* 0x000fe200030f0c09 */
[----:B------:R-:W2:Y:S01]  /*76d0*/  SHFL.BFLY PT, R4, R5, 0x1, 0x1f ;  /* 0x0c201f0005047f89 */ /* 0x000ea200000e0000 */
[----:B------:R-:W-:Y:S01]  /*76e0*/  @P2 IADD3 R14, P6, R10, UR22, RZ ;  /* 0x000000160a0e2c10 */ /* 0x000fe2000ffde0ff */
[--C-:B------:R-:W-:Y:S01]  /*76f0*/  FFMA.FTZ R134, R179, c[0x0][0x2d0], -R248.reuse ;  /* 0x0000b400b3867a23 */ /* 0x100fe200000108f8 */
[----:B------:R-:W-:Y:S01]  /*7700*/  UMOV UR26, UR25 ;  /* 0x00000019001a7c82 */ /* 0x000fe20008000000 */
[--C-:B------:R-:W-:Y:S01]  /*7710*/  FFMA.FTZ R179, R182, c[0x0][0x2d0], -R248.reuse ;  /* 0x0000b400b6b37a23 */ /* 0x100fe200000108f8 */
[----:B------:R-:W-:Y:S01]  /*7720*/  @P2 IADD3.X R15, R11, UR23, RZ, P6, !PT ;  /* 0x000000170b0f2c10 */ /* 0x000fe2000b7fe4ff */
[--C-:B------:R-:W-:Y:S01]  /*7730*/  FFMA.FTZ R181, R178, c[0x0][0x2d0], -R248.reuse ;  /* 0x0000b400b2b57a23 */ /* 0x100fe200000108f8 */
[----:B------:R-:W-:Y:S01]  /*7740*/  @P2 IADD3 R8, P6, R14, UR22, RZ ;  /* 0x000000160e082c10 */ /* 0x000fe2000ffde0ff */
[----:B------:R3:W-:Y:S01]  /*7750*/  @P2 LDGSTS.E.BYPASS.LTC128B.128 [R227+0xc100], [R12.64], !P4 ;  /* 0x0c1000000ce32fae */ /* 0x0007e2000e101d52 */
[--C-:B------:R-:W-:Y:S01]  /*7760*/  FFMA.FTZ R178, R180, c[0x0][0x2d0], -R248.reuse ;  /* 0x0000b400b4b27a23 */ /* 0x100fe200000108f8 */
[----:B------:R-:W-:Y:S01]  /*7770*/  MUFU.EX2 R134, R134 ;  /* 0x0000008600867308 */ /* 0x000fe20000000800 */
[----:B------:R-:W-:Y:S01]  /*7780*/  @P2 IADD3.X R9, R15, UR23, RZ, P6, !PT ;  /* 0x000000170f092c10 */ /* 0x000fe2000b7fe4ff */
[--C-:B------:R-:W-:Y:S01]  /*7790*/  FFMA.FTZ R246, R246, c[0x0][0x2d0], -R248.reuse ;  /* 0x0000b400f6f67a23 */ /* 0x100fe200000108f8 */
[----:B------:R-:W-:Y:S01]  /*77a0*/  @P2 IADD3 R18, P6, R14, UR21, RZ ;  /* 0x000000150e122c10 */ /* 0x000fe2000ffde0ff */
[--C-:B------:R-:W-:Y:S02]  /*77b0*/  FFMA.FTZ R249, R249, c[0x0][0x2d0], -R248.reuse ;  /* 0x0000b400f9f97a23 */ /* 0x100fe400000108f8 */
[----:B------:R3:W-:Y:S01]  /*77c0*/  @P2 LDGSTS.E.BYPASS.LTC128B.128 [R227+0x9100], [R14.64], !P5 ;  /* 0x091000000ee32fae */ /* 0x0007e2000e901d52 */
[----:B------:R-:W-:Y:S01]  /*77d0*/  @P2 IADD3.X R19, R15, UR20, RZ, P6, !PT ;  /* 0x000000140f132c10 */ /* 0x000fe2000b7fe4ff */
[----:B------:R-:W-:Y:S01]  /*77e0*/  FFMA.FTZ R251, R251, c[0x0][0x2d0], -R248 ;  /* 0x0000b400fbfb7a23 */ /* 0x000fe200000108f8 */
[----:B-1----:R-:W-:Y:S01]  /*77f0*/  @P2 IADD3 R10, P6, R8, UR22, RZ ;  /* 0x00000016080a2c10 */ /* 0x002fe2000ffde0ff */
[----:B------:R-:W1:Y:S03]  /*7800*/  MUFU.EX2 R181, R181 ;  /* 0x000000b500b57308 */ /* 0x000e660000000800 */
[----:B------:R-:W-:Y:S01]  /*7810*/  @P2 IADD3.X R11, R9, UR23, RZ, P6, !PT ;  /* 0x00000017090b2c10 */ /* 0x000fe2000b7fe4ff */
[----:B------:R3:W-:Y:S01]  /*7820*/  @P2 LDGSTS.E.BYPASS.LTC128B.128 [R227+0xd100], [R14.64+0x80], !P4 ;  /* 0x0d1000800ee32fae */ /* 0x0007e2000e101d52 */
[----:B--2---:R-:W-:Y:S02]  /*7830*/  FMNMX.FTZ R132, R5, R4, !PT ;  /* 0x0000000405847209 */ /* 0x004fe40007810000 */
[----:B------:R-:W-:Y:S02]  /*7840*/  FSEL R4, R0, RZ, P1 ;  /* 0x000000ff00047208 */ /* 0x000fe40000800000 */
[----:B------:R-:W-:Y:S01]  /*7850*/  @P2 IADD3 R16, P1, R8, UR21, RZ ;  /* 0x0000001508102c10 */ /* 0x000fe2000ff3e0ff */
[C---:B------:R-:W-:Y:S01]  /*7860*/  FMUL.FTZ R182, R132.reuse, c[0x0][0x2d0] ;  /* 0x0000b40084b67a20 */ /* 0x040fe20000410000 */
[----:B------:R-:W-:Y:S01]  /*7870*/  FSETP.NEU.FTZ.AND P0, PT, R132, -INF , PT ;  /* 0xff8000008400780b */ /* 0x000fe20003f1d000 */
[----:B------:R2:W-:Y:S01]  /*7880*/  @P2 LDGSTS.E.BYPASS.LTC128B.128 [R227+0xa100], [R8.64], !P5 ;  /* 0x0a10000008e32fae */ /* 0x0005e2000e901d52 */
[----:B------:R-:W-:Y:S01]  /*7890*/  @P2 IADD3.X R17, R9, UR20, RZ, P1, !PT ;  /* 0x0000001409112c10 */ /* 0x000fe20008ffe4ff */
[----:B------:R-:W-:Y:S01]  /*78a0*/  FADD.FTZ R4, -R4, R3 ;  /* 0x0000000304047221 */ /* 0x000fe20000010100 */
[----:B------:R-:W-:Y:S01]  /*78b0*/  FSEL R5, R132, RZ, P0 ;  /* 0x000000ff84057208 */ /* 0x000fe20000000000 */
[----:B------:R-:W-:Y:S01]  /*78c0*/  MUFU.EX2 R179, R179 ;  /* 0x000000b300b37308 */ /* 0x000fe20000000800 */
[----:B------:R-:W-:Y:S01]  /*78d0*/  FSEL R182, R182, RZ, P0 ;  /* 0x000000ffb6b67208 */ /* 0x000fe20000000000 */
[----:B------:R-:W-:Y:S01]  /*78e0*/  FMUL.FTZ R3, R4, c[0x0][0x2d0] ;  /* 0x0000b40004037a20 */ /* 0x000fe20000410000 */
[----:B------:R-:W-:Y:S01]  /*78f0*/  PLOP3.LUT P0, PT, PT, PT, UP0, 0x80, 0x0 ;  /* 0x000000000000781c */ /* 0x000fe20003f0f008 */
[----:B------:R4:W-:Y:S01]  /*7900*/  @P2 LDGSTS.E.BYPASS.LTC128B.128 [R227+0xe100], [R18.64], !P4 ;  /* 0x0e10000012e32fae */ /* 0x0009e2000e101d52 */
[----:B------:R-:W-:Y:S02]  /*7910*/  FADD.FTZ R5, -R5, R2 ;  /* 0x0000000205057221 */ /* 0x000fe40000010100 */
[--C-:B------:R-:W-:Y:S01]  /*7920*/  FFMA.FTZ R180, R176, c[0x0][0x2d0], -R182.reuse ;  /* 0x0000b400b0b47a23 */ /* 0x100fe200000108b6 */
[----:B-1----:R-:W-:Y:S01]  /*7930*/  F2FP.BF16.PACK_AB R136, R134, R181 ;  /* 0x000000b58688723e */ /* 0x002fe200000010ff */
[--C-:B------:R-:W-:Y:S01]  /*7940*/  FFMA.FTZ R176, R23, c[0x0][0x2d0], -R182.reuse ;  /* 0x0000b40017b07a23 */ /* 0x100fe200000108b6 */
[----:B------:R-:W1:Y:S01]  /*7950*/  MUFU.EX2 R3, R3 ;  /* 0x0000000300037308 */ /* 0x000e620000000800 */
[--C-:B------:R-:W-:Y:S01]  /*7960*/  FFMA.FTZ R177, R177, c[0x0][0x2d0], -R182.reuse ;  /* 0x0000b400b1b17a23 */ /* 0x100fe200000108b6 */
[----:B------:R5:W-:Y:S01]  /*7970*/  @P2 LDGSTS.E.BYPASS.LTC128B.128 [R227+0xb100], [R10.64], !P5 ;  /* 0x0b1000000ae32fae */ /* 0x000be2000e901d52 */
[--C-:B------:R-:W-:Y:S02]  /*7980*/  FFMA.FTZ R135, R6, c[0x0][0x2d0], -R182.reuse ;  /* 0x0000b40006877a23 */ /* 0x100fe400000108b6 */
[----:B------:R-:W-:Y:S02]  /*7990*/  FMUL.FTZ R2, R5, c[0x0][0x2d0] ;  /* 0x0000b40005027a20 */ /* 0x000fe40000410000 */
[--C-:B------:R-:W-:Y:S02]  /*79a0*/  FFMA.FTZ R250, R250, c[0x0][0x2d0], -R182.reuse ;  /* 0x0000b400fafa7a23 */ /* 0x100fe400000108b6 */
[----:B------:R-:W-:Y:S01]  /*79b0*/  FFMA.FTZ R252, R252, c[0x0][0x2d0], -R182 ;  /* 0x0000b400fcfc7a23 */ /* 0x000fe200000108b6 */
[----:B------:R4:W-:Y:S01]  /*79c0*/  @P2 LDGSTS.E.BYPASS.LTC128B.128 [R227+0xf100], [R16.64], !P4 ;  /* 0x0f10000010e32fae */ /* 0x0009e2000e101d52 */
[----:B------:R-:W5:Y:S07]  /*79d0*/  MUFU.EX2 R2, R2 ;  /* 0x0000000200027308 */ /* 0x000f6e0000000800 */
[----:B---3--:R-:W3:Y:S03]  /*79e0*/  LDSM.16.MT88.4 R12, [R224+0x100] ;  /* 0x00010000e00c783b */ /* 0x008ee60000004200 */
[----:B------:R-:W-:Y:S01]  /*79f0*/  MUFU.EX2 R180, R180 ;  /* 0x000000b400b47308 */ /* 0x000fe20000000800 */
[C---:B-1----:R-:W-:Y:S04]  /*7a00*/  FMUL.FTZ R4, R3.reuse, R128 ;  /* 0x0000008003047220 */ /* 0x042fe80000410000 */
[----:B------:R-:W1:Y:S01]  /*7a10*/  LDSM.16.MT88.4 R20, [R222+0x100] ;  /* 0x00010000de14783b */ /* 0x000e620000004200 */
[C---:B------:R-:W-:Y:S02]  /*7a20*/  FMUL.FTZ R5, R3.reuse, R129 ;  /* 0x0000008103057220 */ /* 0x040fe40000410000 */
[C---:B--2---:R-:W-:Y:S02]  /*7a30*/  FMUL.FTZ R8, R3.reuse, R124 ;  /* 0x0000007c03087220 */ /* 0x044fe40000410000 */
[----:B------:R-:W2:Y:S01]  /*7a40*/  MUFU.EX2 R177, R177 ;  /* 0x000000b100b17308 */ /* 0x000ea20000000800 */
[C---:B------:R-:W-:Y:S02]  /*7a50*/  FMUL.FTZ R9, R3.reuse, R125 ;  /* 0x0000007d03097220 */ /* 0x040fe40000410000 */
[----:B------:R-:W1:Y:S01]  /*7a60*/  LDSM.16.MT88.4 R28, [R221+0x100] ;  /* 0x00010000dd1c783b */ /* 0x000e620000004200 */
[C---:B-----5:R-:W-:Y:S02]  /*7a70*/  FMUL.FTZ R6, R2.reuse, R130 ;  /* 0x0000008202067220 */ /* 0x060fe40000410000 */
[C---:B------:R-:W-:Y:S02]  /*7a80*/  FMUL.FTZ R7, R2.reuse, R131 ;  /* 0x0000008302077220 */ /* 0x040fe40000410000 */
[C---:B------:R-:W-:Y:S01]  /*7a90*/  FMUL.FTZ R10, R2.reuse, R126 ;  /* 0x0000007e020a7220 */ /* 0x040fe20000410000 */
[----:B------:R-:W-:Y:S01]  /*7aa0*/  MOV R126, R44 ;  /* 0x0000002c007e7202 */ /* 0x000fe20000000f00 */
[----:B------:R-:W-:Y:S01]  /*7ab0*/  MUFU.EX2 R176, R176 ;  /* 0x000000b000b07308 */ /* 0x000fe20000000800 */
[C---:B------:R-:W-:Y:S01]  /*7ac0*/  FMUL.FTZ R11, R2.reuse, R127 ;  /* 0x0000007f020b7220 */ /* 0x040fe20000410000 */
[----:B------:R-:W-:Y:S01]  /*7ad0*/  LDSM.16.MT88.4 R52, [R222+0x4100] ;  /* 0x00410000de34783b */ /* 0x000fe20000004200 */
[C---:B----4-:R-:W-:Y:S02]  /*7ae0*/  FMUL.FTZ R16, R3.reuse, R72 ;  /* 0x0000004803107220 */ /* 0x050fe40000410000 */
[----:B------:R-:W-:Y:S02]  /*7af0*/  FMUL.FTZ R17, R3, R73 ;  /* 0x0000004903117220 */ /* 0x000fe40000410000 */
[C---:B------:R-:W-:Y:S02]  /*7b00*/  FMUL.FTZ R18, R2.reuse, R74 ;  /* 0x0000004a02127220 */ /* 0x040fe40000410000 */
[C---:B------:R-:W-:Y:S01]  /*7b10*/  FMUL.FTZ R19, R2.reuse, R75 ;  /* 0x0000004b02137220 */ /* 0x040fe20000410000 */
[----:B------:R-:W4:Y:S01]  /*7b20*/  MUFU.EX2 R135, R135 ;  /* 0x0000008700877308 */ /* 0x000f220000000800 */
[----:B------:R-:W-:Y:S01]  /*7b30*/  IMAD.MOV.U32 R124, RZ, RZ, R38 ;  /* 0x000000ffff7c7224 */ /* 0x000fe200078e0026 */
[----:B------:R-:W-:Y:S01]  /*7b40*/  LDSM.16.MT88.4 R60, [R221+0x4100] ;  /* 0x00410000dd3c783b */ /* 0x000fe20000004200 */
[----:B------:R-:W-:Y:S01]  /*7b50*/  IMAD.MOV.U32 R127, RZ, RZ, R37 ;  /* 0x000000ffff7f7224 */ /* 0x000fe200078e0025 */
[----:B--2---:R-:W-:Y:S01]  /*7b60*/  F2FP.BF16.PACK_AB R137, R177, R180 ;  /* 0x000000b4b189723e */ /* 0x004fe200000010ff */
[----:B------:R-:W-:Y:S02]  /*7b70*/  IMAD.MOV.U32 R128, RZ, RZ, R36 ;  /* 0x000000ffff807224 */ /* 0x000fe400078e0024 */
[----:B------:R-:W-:Y:S02]  /*7b80*/  IMAD.MOV.U32 R72, RZ, RZ, R49 ;  /* 0x000000ffff487224 */ /* 0x000fe400078e0031 */
[----:B------:R-:W-:Y:S01]  /*7b90*/  IMAD.MOV.U32 R73, RZ, RZ, R48 ;  /* 0x000000ffff497224 */ /* 0x000fe200078e0030 */
[----:B------:R-:W2:Y:S01]  /*7ba0*/  MUFU.EX2 R178, R178 ;  /* 0x000000b200b27308 */ /* 0x000ea20000000800 */
[----:B------:R-:W5:Y:S01]  /*7bb0*/  LDSM.16.MT88.4 R36, [R220+0x100] ;  /* 0x00010000dc24783b */ /* 0x000f620000004200 */
[----:B------:R-:W-:Y:S02]  /*7bc0*/  FMUL.FTZ R27, R2, R83 ;  /* 0x00000053021b7220 */ /* 0x000fe40000410000 */
[----:B------:R-:W-:Y:S02]  /*7bd0*/  IMAD.MOV.U32 R48, RZ, RZ, R25 ;  /* 0x000000ffff307224 */ /* 0x000fe400078e0019 */
[C---:B------:R-:W-:Y:S02]  /*7be0*/  FMUL.FTZ R25, R3.reuse, R81 ;  /* 0x0000005103197220 */ /* 0x040fe40000410000 */
[----:B------:R-:W-:Y:S01]  /*7bf0*/  IMAD.MOV.U32 R49, RZ, RZ, R24 ;  /* 0x000000ffff317224 */ /* 0x000fe200078e0018 */
[----:B------:R-:W0:Y:S01]  /*7c00*/  LDGDEPBAR ;  /* 0x00000000000079af */ /* 0x000e220000000000 */
[----:B------:R-:W-:Y:S01]  /*7c10*/  FMUL.FTZ R24, R3, R80 ;  /* 0x0000005003187220 */ /* 0x000fe20000410000 */
[----:B------:R-:W-:Y:S01]  /*7c20*/  MUFU.EX2 R246, R246 ;  /* 0x000000f600f67308 */ /* 0x000fe20000000800 */
[----:B------:R-:W-:Y:S01]  /*7c30*/  IMAD.MOV.U32 R125, RZ, RZ, R47 ;  /* 0x000000ffff7d7224 */ /* 0x000fe200078e002f */
[----:B----4-:R-:W-:Y:S01]  /*7c40*/  F2FP.BF16.PACK_AB R139, R135, R176 ;  /* 0x000000b0878b723e */ /* 0x010fe200000010ff */
[----:B------:R-:W-:Y:S02]  /*7c50*/  IMAD.MOV.U32 R74, RZ, RZ, R46 ;  /* 0x000000ffff4a7224 */ /* 0x000fe400078e002e */
[----:B------:R-:W-:Y:S02]  /*7c60*/  IMAD.MOV.U32 R129, RZ, RZ, R45 ;  /* 0x000000ffff817224 */ /* 0x000fe400078e002d */
[----:B------:R-:W4:Y:S01]  /*7c70*/  LDSM.16.MT88.4 R44, [R224+0x4100] ;  /* 0x00410000e02c783b */ /* 0x000f220000004200 */
[C---:B------:R-:W-:Y:S02]  /*7c80*/  FMUL.FTZ R32, R3.reuse, R88 ;  /* 0x0000005803207220 */ /* 0x040fe40000410000 */
[----:B------:R-:W1:Y:S01]  /*7c90*/  MUFU.EX2 R249, R249 ;  /* 0x000000f900f97308 */ /* 0x000e620000000800 */
[C---:B------:R-:W-:Y:S01]  /*7ca0*/  FMUL.FTZ R33, R3.reuse, R89 ;  /* 0x0000005903217220 */ /* 0x040fe20000410000 */
[----:B--2---:R-:W-:Y:S01]  /*7cb0*/  F2FP.BF16.PACK_AB R138, R178, R179 ;  /* 0x000000b3b28a723e */ /* 0x004fe200000010ff */
[----:B------:R-:W-:Y:S02]  /*7cc0*/  IMAD.MOV.U32 R75, RZ, RZ, R43 ;  /* 0x000000ffff4b7224 */ /* 0x000fe400078e002b */
[----:B------:R-:W-:Y:S02]  /*7cd0*/  IMAD.MOV.U32 R81, RZ, RZ, R74 ;  /* 0x000000ffff517224 */ /* 0x000fe400078e004a */
[----:B------:R-:W-:Y:S02]  /*7ce0*/  IMAD.MOV.U32 R80, RZ, RZ, R73 ;  /* 0x000000ffff507224 */ /* 0x000fe400078e0049 */
[C---:B---3--:R-:W-:Y:S01]  /*7cf0*/  HMMA.16816.F32.BF16 R4, R136.reuse, R12, R4 ;  /* 0x0000000c8804723c */ /* 0x048fe20000041804 */
[----:B------:R-:W-:Y:S04]  /*7d00*/  MUFU.EX2 R250, R250 ;  /* 0x000000fa00fa7308 */ /* 0x000fe80000000800 */
[C---:B------:R-:W-:Y:S02]  /*7d10*/  FMUL.FTZ R34, R2.reuse, R90 ;  /* 0x0000005a02227220 */ /* 0x040fe40000410000 */
[C---:B------:R-:W-:Y:S01]  /*7d20*/  FMUL.FTZ R12, R3.reuse, R68 ;  /* 0x00000044030c7220 */ /* 0x040fe20000410000 */
[C---:B------:R-:W-:Y:S03]  /*7d30*/  HMMA.16816.F32.BF16 R8, R136.reuse, R14, R8 ;  /* 0x0000000e8808723c */ /* 0x040fe60000041808 */
[----:B------:R-:W2:Y:S01]  /*7d40*/  MUFU.EX2 R252, R252 ;  /* 0x000000fc00fc7308 */ /* 0x000ea20000000800 */
[C---:B------:R-:W-:Y:S02]  /*7d50*/  FMUL.FTZ R13, R3.reuse, R69 ;  /* 0x00000045030d7220 */ /* 0x040fe40000410000 */
[----:B------:R-:W-:Y:S02]  /*7d60*/  IMAD.MOV.U32 R131, RZ, RZ, R42 ;  /* 0x000000ffff837224 */ /* 0x000fe400078e002a */
[C---:B------:R-:W-:Y:S04]  /*7d70*/  FMUL.FTZ R14, R2.reuse, R70 ;  /* 0x00000046020e7220 */ /* 0x040fe80000410000 */
[C---:B------:R-:W-:Y:S01]  /*7d80*/  FMUL.FTZ R15, R2.reuse, R71 ;  /* 0x00000047020f7220 */ /* 0x040fe20000410000 */
[----:B------:R-:W-:Y:S01]  /*7d90*/  MUFU.EX2 R251, R251 ;  /* 0x000000fb00fb7308 */ /* 0x000fe20000000800 */
[----:B------:R-:W3:Y:S01]  /*7da0*/  LDSM.16.MT88.4 R68, [R220+0x4100] ;  /* 0x00410000dc44783b */ /* 0x000ee20000004200 */
[----:B------:R-:W-:Y:S02]  /*7db0*/  IMAD.MOV.U32 R130, RZ, RZ, R41 ;  /* 0x000000ffff827224 */ /* 0x000fe400078e0029 */
[C---:B------:R-:W-:Y:S02]  /*7dc0*/  FMUL.FTZ R42, R2.reuse, R98 ;  /* 0x00000062022a7220 */ /* 0x040fe40000410000 */
[C---:B-1----:R-:W-:Y:S03]  /*7dd0*/  HMMA.16816.F32.BF16 R12, R136.reuse, R20, R12 ;  /* 0x00000014880c723c */ /* 0x042fe6000004180c */
[C---:B------:R-:W-:Y:S02]  /*7de0*/  FMUL.FTZ R43, R2.reuse, R99 ;  /* 0x00000063022b7220 */ /* 0x040fe40000410000 */
[----:B------:R-:W-:Y:S02]  /*7df0*/  IMAD.MOV.U32 R99, RZ, RZ, R80 ;  /* 0x000000ffff637224 */ /* 0x000fe400078e0050 */
[C---:B------:R-:W-:Y:S01]  /*7e00*/  FMUL.FTZ R50, R2.reuse, R106 ;  /* 0x0000006a02327220 */ /* 0x040fe20000410000 */
[C---:B------:R-:W-:Y:S04]  /*7e10*/  HMMA.16816.F32.BF16 R16, R136.reuse, R22, R16 ;  /* 0x000000168810723c */ /* 0x040fe80000041810 */
[C---:B------:R-:W-:Y:S02]  /*7e20*/  FMUL.FTZ R20, R3.reuse, R76 ;  /* 0x0000004c03147220 */ /* 0x040fe40000410000 */
[----:B------:R-:W-:Y:S02]  /*7e30*/  FMUL.FTZ R21, R3, R77 ;  /* 0x0000004d03157220 */ /* 0x000fe40000410000 */
[C---:B------:R-:W-:Y:S04]  /*7e40*/  FMUL.FTZ R22, R2.reuse, R78 ;  /* 0x0000004e02167220 */ /* 0x040fe80000410000 */
[C---:B------:R-:W-:Y:S02]  /*7e50*/  FMUL.FTZ R23, R2.reuse, R79 ;  /* 0x0000004f02177220 */ /* 0x040fe40000410000 */
[----:B------:R-:W-:Y:S02]  /*7e60*/  IMAD.MOV.U32 R79, RZ, RZ, R72 ;  /* 0x000000ffff4f7224 */ /* 0x000fe400078e0048 */
[----:B------:R-:W-:Y:S02]  /*7e70*/  FFMA.FTZ R106, R145, c[0x0][0x2d0], -R182 ;  /* 0x0000b400916a7a23 */ /* 0x000fe400000108b6 */
[----:B------:R-:W-:Y:S01]  /*7e80*/  IMAD.MOV.U32 R88, RZ, RZ, R79 ;  /* 0x000000ffff587224 */ /* 0x000fe200078e004f */
[C---:B------:R-:W-:Y:S01]  /*7e90*/  HMMA.16816.F32.BF16 R20, R136.reuse, R28, R20 ;  /* 0x0000001c8814723c */ /* 0x040fe20000041814 */
[----:B------:R-:W-:Y:S02]  /*7ea0*/  MUFU.EX2 R145, R106 ;  /* 0x0000006a00917308 */ /* 0x000fe40000000800 */
[----:B------:R-:W-:Y:S02]  /*7eb0*/  IMAD.MOV.U32 R78, RZ, RZ, R26 ;  /* 0x000000ffff4e7224 */ /* 0x000fe400078e001a */
[C---:B------:R-:W-:Y:S01]  /*7ec0*/  FMUL.FTZ R26, R2.reuse, R82 ;  /* 0x00000052021a7220 */ /* 0x040fe20000410000 */
[----:B------:R-:W-:Y:S01]  /*7ed0*/  MOV R82, R75 ;  /* 0x0000004b00527202 */ /* 0x000fe20000000f00 */
[C---:B------:R-:W-:Y:S01]  /*7ee0*/  FMUL.FTZ R29, R3.reuse, R85 ;  /* 0x00000055031d7220 */ /* 0x040fe20000410000 */
[----:B------:R-:W1:Y:S01]  /*7ef0*/  LDSM.16.MT88.4 R72, [R224+0x900] ;  /* 0x00090000e048783b */ /* 0x000e620000004200 */
[C---:B------:R-:W-:Y:S03]  /*7f00*/  FMUL.FTZ R28, R3.reuse, R84 ;  /* 0x00000054031c7220 */ /* 0x040fe60000410000 */
[C---:B------:R-:W-:Y:S03]  /*7f10*/  HMMA.16816.F32.BF16 R24, R136.reuse, R30, R24 ;  /* 0x0000001e8818723c */ /* 0x040fe60000041818 */
[----:B------:R-:W-:Y:S02]  /*7f20*/  IMAD.MOV.U32 R77, RZ, RZ, R35 ;  /* 0x000000ffff4d7224 */ /* 0x000fe400078e0023 */
[C---:B------:R-:W-:Y:S02]  /*7f30*/  FMUL.FTZ R35, R2.reuse, R91 ;  /* 0x0000005b02237220 */ /* 0x040fe40000410000 */
[C---:B------:R-:W-:Y:S02]  /*7f40*/  FMUL.FTZ R30, R2.reuse, R86 ;  /* 0x00000056021e7220 */ /* 0x040fe40000410000 */
[C---:B------:R-:W-:Y:S03]  /*7f50*/  FMUL.FTZ R31, R2.reuse, R87 ;  /* 0x00000057021f7220 */ /* 0x040fe60000410000 */
[----:B------:R-:W-:Y:S02]  /*7f60*/  IMAD.MOV.U32 R84, RZ, RZ, R77 ;  /* 0x000000ffff547224 */ /* 0x000fe400078e004d */
[----:B------:R-:W-:Y:S02]  /*7f70*/  IMAD.MOV.U32 R77, RZ, RZ, R124 ;  /* 0x000000ffff4d7224 */ /* 0x000fe400078e007c */
[C---:B-----5:R-:W-:Y:S03]  /*7f80*/  HMMA.16816.F32.BF16 R28, R136.reuse, R36, R28 ;  /* 0x00000024881c723c */ /* 0x060fe6000004181c */
[----:B------:R-:W-:Y:S02]  /*7f90*/  IMAD.MOV.U32 R124, RZ, RZ, R57 ;  /* 0x000000ffff7c7224 */ /* 0x000fe400078e0039 */
[----:B------:R-:W-:Y:S02]  /*7fa0*/  IMAD.MOV.U32 R98, RZ, RZ, R77 ;  /* 0x000000ffff627224 */ /* 0x000fe400078e004d */
[----:B------:R-:W-:Y:S01]  /*7fb0*/  IMAD.MOV.U32 R90, RZ, RZ, R82 ;  /* 0x000000ffff5a7224 */ /* 0x000fe200078e0052 */
[C---:B------:R-:W-:Y:S04]  /*7fc0*/  HMMA.16816.F32.BF16 R32, R136.reuse, R38, R32 ;  /* 0x000000268820723c */ /* 0x040fe80000041820 */
[C---:B------:R-:W-:Y:S02]  /*7fd0*/  FMUL.FTZ R36, R3.reuse, R92 ;  /* 0x0000005c03247220 */ /* 0x040fe40000410000 */
[C---:B------:R-:W-:Y:S02]  /*7fe0*/  FMUL.FTZ R37, R3.reuse, R93 ;  /* 0x0000005d03257220 */ /* 0x040fe40000410000 */
[C---:B------:R-:W-:Y:S04]  /*7ff0*/  FMUL.FTZ R38, R2.reuse, R94 ;  /* 0x0000005e02267220 */ /* 0x040fe80000410000 */
[C---:B------:R-:W-:Y:S02]  /*8000*/  FMUL.FTZ R39, R2.reuse, R95 ;  /* 0x0000005f02277220 */ /* 0x040fe40000410000 */
[----:B------:R-:W-:Y:S02]  /*8010*/  IMAD.MOV.U32 R95, RZ, RZ, R67 ;  /* 0x000000ffff5f7224 */ /* 0x000fe400078e0043 */
[----:B------:R-:W-:Y:S02]  /*8020*/  IMAD.MOV.U32 R91, RZ, RZ, R81 ;  /* 0x000000ffff5b7224 */ /* 0x000fe400078e0051 */
[----:B------:R-:W-:Y:S01]  /*8030*/  IMAD.MOV.U32 R76, RZ, RZ, R40 ;  /* 0x000000ffff4c7224 */ /* 0x000fe200078e0028 */
[C---:B----4-:R-:W-:Y:S03]  /*8040*/  HMMA.16816.F32.BF16 R36, R136.reuse, R44, R36 ;  /* 0x0000002c8824723c */ /* 0x050fe60000041824 */
[C---:B------:R-:W-:Y:S02]  /*8050*/  FMUL.FTZ R40, R3.reuse, R96 ;  /* 0x0000006003287220 */ /* 0x040fe40000410000 */
[C---:B------:R-:W-:Y:S02]  /*8060*/  FMUL.FTZ R41, R3.reuse, R97 ;  /* 0x0000006103297220 */ /* 0x040fe40000410000 */
[----:B------:R-:W-:Y:S02]  /*8070*/  IMAD.MOV.U32 R83, RZ, RZ, R76 ;  /* 0x000000ffff537224 */ /* 0x000fe400078e004c */
[----:B------:R-:W-:Y:S03]  /*8080*/  IMAD.MOV.U32 R76, RZ, RZ, R59 ;  /* 0x000000ffff4c7224 */ /* 0x000fe600078e003b */
[C---:B------:R-:W-:Y:S03]  /*8090*/  HMMA.16816.F32.BF16 R40, R136.reuse, R46, R40 ;  /* 0x0000002e8828723c */ /* 0x040fe60000041828 */
[C---:B------:R-:W-:Y:S01]  /*80a0*/  FMUL.FTZ R44, R3.reuse, R100 ;  /* 0x00000064032c7220 */ /* 0x040fe20000410000 */
[----:B------:R-:W-:Y:S01]  /*80b0*/  MOV R94, R76 ;  /* 0x0000004c005e7202 */ /* 0x000fe20000000f00 */
[C---:B------:R-:W-:Y:S02]  /*80c0*/  FMUL.FTZ R45, R3.reuse, R101 ;  /* 0x00000065032d7220 */ /* 0x040fe40000410000 */
[C---:B------:R-:W-:Y:S02]  /*80d0*/  FMUL.FTZ R46, R2.reuse, R102 ;  /* 0x00000066022e7220 */ /* 0x040fe40000410000 */
[----:B------:R-:W-:Y:S03]  /*80e0*/  FMUL.FTZ R47, R2, R103 ;  /* 0x00000067022f7220 */ /* 0x000fe60000410000 */
[----:B------:R-:W-:Y:S02]  /*80f0*/  FFMA.FTZ R103, R84, c[0x0][0x2d0], -R182 ;  /* 0x0000b40054677a23 */ /* 0x000fe400000108b6 */
[----:B------:R-:W-:Y:S01]  /*8100*/  LDSM.16.MT88.4 R84, [R220+0x900] ;  /* 0x00090000dc54783b */ /* 0x000fe20000004200 */
[----:B------:R-:W-:Y:S01]  /*8110*/  IMAD.MOV.U32 R89, RZ, RZ, R83 ;  /* 0x000000ffff597224 */ /* 0x000fe200078e0053 */
[C---:B------:R-:W-:Y:S02]  /*8120*/  HMMA.16816.F32.BF16 R44, R136.reuse, R52, R44 ;  /* 0x00000034882c723c */ /* 0x040fe4000004182c */
[----:B------:R-:W-:Y:S01]  /*8130*/  MUFU.EX2 R103, R103 ;  /* 0x0000006700677308 */ /* 0x000fe20000000800 */
[----:B------:R-:W-:Y:S02]  /*8140*/  FMUL.FTZ R51, R2, R107 ;  /* 0x0000006b02337220 */ /* 0x000fe40000410000 */
[----:B------:R-:W-:Y:S01]  /*8150*/  IMAD.MOV.U32 R56, RZ, RZ, R48 ;  /* 0x000000ffff387224 */ /* 0x000fe200078e0030 */
[----:B------:R-:W-:Y:S01]  /*8160*/  LDSM.16.MT88.4 R80, [R221+0x900] ;  /* 0x00090000dd50783b */ /* 0x000fe20000004200 */
[----:B------:R-:W-:Y:S02]  /*8170*/  FMUL.FTZ R48, R3, R104 ;  /* 0x0000006803307220 */ /* 0x000fe40000410000 */
[--C-:B------:R-:W-:Y:S03]  /*8180*/  FFMA.FTZ R100, R49, c[0x0][0x2d0], -R248.reuse ;  /* 0x0000b40031647a23 */ /* 0x100fe600000108f8 */
[C---:B------:R-:W-:Y:S02]  /*8190*/  FMUL.FTZ R49, R3.reuse, R105 ;  /* 0x0000006903317220 */ /* 0x040fe40000410000 */
[C---:B------:R-:W-:Y:S01]  /*81a0*/  FMUL.FTZ R52, R3.reuse, R120 ;  /* 0x0000007803347220 */ /* 0x040fe20000410000 */
[----:B------:R-:W-:Y:S01]  /*81b0*/  MUFU.EX2 R100, R100 ;  /* 0x0000006400647308 */ /* 0x000fe20000000800 */
[C---:B------:R-:W-:Y:S02]  /*81c0*/  FMUL.FTZ R53, R3.reuse, R121 ;  /* 0x0000007903357220 */ /* 0x040fe40000410000 */
[----:B------:R-:W-:Y:S01]  /*81d0*/  FFMA.FTZ R101, R78, c[0x0][0x2d0], -R248 ;  /* 0x0000b4004e657a23 */ /* 0x000fe200000108f8 */
[C---:B------:R-:W-:Y:S03]  /*81e0*/  HMMA.16816.F32.BF16 R48, R136.reuse, R54, R48 ;  /* 0x000000368830723c */ /* 0x040fe60000041830 */
[----:B------:R-:W-:Y:S02]  /*81f0*/  IMAD.MOV.U32 R78, RZ, RZ, R127 ;  /* 0x000000ffff4e7224 */ /* 0x000fe400078e007f */
[----:B------:R-:W-:Y:S01]  /*8200*/  IMAD.MOV.U32 R127, RZ, RZ, R58 ;  /* 0x000000ffff7f7224 */ /* 0x000fe200078e003a */
[----:B------:R-:W4:Y:S01]  /*8210*/  MUFU.EX2 R101, R101 ;  /* 0x0000006500657308 */ /* 0x000f220000000800 */
[C---:B------:R-:W-:Y:S02]  /*8220*/  FMUL.FTZ R54, R2.reuse, R122 ;  /* 0x0000007a02367220 */ /* 0x040fe40000410000 */
[----:B------:R-:W-:Y:S03]  /*8230*/  FMUL.FTZ R55, R2, R123 ;  /* 0x0000007b02377220 */ /* 0x000fe60000410000 */
[----:B------:R-:W-:Y:S02]  /*8240*/  IMAD.MOV.U32 R92, RZ, RZ, R78 ;  /* 0x000000ffff5c7224 */ /* 0x000fe400078e004e */
[----:B------:R-:W5:Y:S01]  /*8250*/  LDSM.16.MT88.4 R76, [R222+0x900] ;  /* 0x00090000de4c783b */ /* 0x000f620000004200 */
[----:B------:R-:W-:Y:S01]  /*8260*/  FFMA.FTZ R123, R126, c[0x0][0x2d0], -R248 ;  /* 0x0000b4007e7b7a23 */ /* 0x000fe200000108f8 */
[C---:B------:R-:W-:Y:S03]  /*8270*/  HMMA.16816.F32.BF16 R52, R136.reuse, R60, R52 ;  /* 0x0000003c8834723c */ /* 0x040fe60000041834 */
[C---:B------:R-:W-:Y:S02]  /*8280*/  FMUL.FTZ R58, R2.reuse, R110 ;  /* 0x0000006e023a7220 */ /* 0x040fe40000410000 */
[----:B------:R-:W-:Y:S01]  /*8290*/  FMUL.FTZ R59, R2, R111 ;  /* 0x0000006f023b7220 */ /* 0x000fe20000410000 */
[----:B------:R-:W-:Y:S01]  /*82a0*/  MUFU.EX2 R123, R123 ;  /* 0x0000007b007b7308 */ /* 0x000fe20000000800 */
[--C-:B------:R-:W-:Y:S02]  /*82b0*/  FFMA.FTZ R102, R56, c[0x0][0x2d0], -R182.reuse ;  /* 0x0000b40038667a23 */ /* 0x100fe400000108b6 */
[C---:B------:R-:W-:Y:S03]  /*82c0*/  FMUL.FTZ R56, R3.reuse, R108 ;  /* 0x0000006c03387220 */ /* 0x040fe60000410000 */
[----:B------:R-:W-:Y:S02]  /*82d0*/  FMUL.FTZ R57, R3, R109 ;  /* 0x0000006d03397220 */ /* 0x000fe40000410000 */
[----:B------:R-:W-:Y:S02]  /*82e0*/  FFMA.FTZ R108, R89, c[0x0][0x2d0], -R182 ;  /* 0x0000b400596c7a23 */ /* 0x000fe400000108b6 */
[--C-:B------:R-:W-:Y:S01]  /*82f0*/  FFMA.FTZ R110, R88, c[0x0][0x2d0], -R248.reuse ;  /* 0x0000b400586e7a23 */ /* 0x100fe200000108f8 */
[----:B------:R-:W1:Y:S01]  /*8300*/  MUFU.EX2 R102, R102 ;  /* 0x0000006600667308 */ /* 0x000e620000000800 */
[----:B------:R-:W-:Y:S01]  /*8310*/  IMAD.MOV.U32 R97, RZ, RZ, R127 ;  /* 0x000000ffff617224 */ /* 0x000fe200078e007f */
[C---:B------:R-:W-:Y:S03]  /*8320*/  HMMA.16816.F32.BF16 R56, R136.reuse, R62, R56 ;  /* 0x0000003e8838723c */ /* 0x040fe60000041838 */
[C---:B------:R-:W-:Y:S02]  /*8330*/  FMUL.FTZ R60, R3.reuse, R116 ;  /* 0x00000074033c7220 */ /* 0x040fe40000410000 */
[----:B------:R-:W-:Y:S02]  /*8340*/  FMUL.FTZ R61, R3, R117 ;  /* 0x00000075033d7220 */ /* 0x000fe40000410000 */
[C---:B------:R-:W-:Y:S01]  /*8350*/  FMUL.FTZ R62, R2.reuse, R118 ;  /* 0x00000076023e7220 */ /* 0x040fe20000410000 */
[----:B------:R-:W-:Y:S01]  /*8360*/  MUFU.EX2 R108, R108 ;  /* 0x0000006c006c7308 */ /* 0x000fe20000000800 */
[C---:B------:R-:W-:Y:S03]  /*8370*/  FMUL.FTZ R63, R2.reuse, R119 ;  /* 0x00000077023f7220 */ /* 0x040fe60000410000 */
[----:B------:R-:W-:Y:S02]  /*8380*/  IMAD.MOV.U32 R127, RZ, RZ, R65 ;  /* 0x000000ffff7f7224 */ /* 0x000fe400078e0041 */
[----:B------:R-:W-:Y:S02]  /*8390*/  FFMA.FTZ R119, R95, c[0x0][0x2d0], -R248 ;  /* 0x0000b4005f777a23 */ /* 0x000fe400000108f8 */
[C---:B---3--:R-:W-:Y:S02]  /*83a0*/  HMMA.16816.F32.BF16 R60, R136.reuse, R68, R60 ;  /* 0x00000044883c723c */ /* 0x048fe4000004183c */
[----:B------:R-:W-:Y:S01]  /*83b0*/  MUFU.EX2 R110, R110 ;  /* 0x0000006e006e7308 */ /* 0x000fe20000000800 */
[----:B------:R-:W-:Y:S02]  /*83c0*/  IMAD.MOV.U32 R93, RZ, RZ, R64 ;  /* 0x000000ffff5d7224 */ /* 0x000fe400078e0040 */
[----:B------:R-:W-:Y:S02]  /*83d0*/  FMUL.FTZ R64, R3, R112 ;  /* 0x0000007003407220 */ /* 0x000fe40000410000 */
[C---:B------:R-:W-:Y:S01]  /*83e0*/  FMUL.FTZ R67, R2.reuse, R115 ;  /* 0x0000007302437220 */ /* 0x040fe20000410000 */
[----:B------:R-:W-:Y:S01]  /*83f0*/  F2FP.BF16.PACK_AB R68, R249, R246 ;  /* 0x000000f6f944723e */ /* 0x000fe200000010ff */
[----:B------:R-:W-:Y:S03]  /*8400*/  IMAD.MOV.U32 R96, RZ, RZ, R66 ;  /* 0x000000ffff607224 */ /* 0x000fe600078e0042 */
[----:B------:R-:W-:Y:S01]  /*8410*/  FMUL.FTZ R66, R2, R114 ;  /* 0x0000007202427220 */ /* 0x000fe20000410000 */
[----:B--2---:R-:W-:Y:S01]  /*8420*/  F2FP.BF16.PACK_AB R69, R252, R250 ;  /* 0x000000fafc45723e */ /* 0x004fe200000010ff */
[----:B------:R-:W-:Y:S01]  /*8430*/  FMUL.FTZ R65, R3, R113 ;  /* 0x0000007103417220 */ /* 0x000fe20000410000 */
[----:B------:R-:W-:Y:S01]  /*8440*/  MUFU.EX2 R119, R119 ;  /* 0x0000007700777308 */ /* 0x000fe20000000800 */
[--C-:B------:R-:W-:Y:S02]  /*8450*/  FFMA.FTZ R118, R94, c[0x0][0x2d0], -R248.reuse ;  /* 0x0000b4005e767a23 */ /* 0x100fe400000108f8 */
[----:B------:R-:W-:Y:S02]  /*8460*/  FFMA.FTZ R122, R127, c[0x0][0x2d0], -R248 ;  /* 0x0000b4007f7a7a23 */ /* 0x000fe400000108f8 */
[----:B------:R-:W-:Y:S01]  /*8470*/  FFMA.FTZ R105, R93, c[0x0][0x2d0], -R182 ;  /* 0x0000b4005d697a23 */ /* 0x000fe200000108b6 */
[----:B------:R-:W-:Y:S03]  /*8480*/  HMMA.16816.F32.BF16 R64, R136, R70, R64 ;  /* 0x000000468840723c */ /* 0x000fe60000041840 */
[----:B------:R-:W-:Y:S01]  /*8490*/  IMAD.MOV.U32 R93, RZ, RZ, R91 ;  /* 0x000000ffff5d7224 */ /* 0x000fe200078e005b */
[----:B------:R-:W-:Y:S01]  /*84a0*/  MUFU.EX2 R118, R118 ;  /* 0x0000007600767308 */ /* 0x000fe20000000800 */
[----:B------:R-:W-:Y:S02]  /*84b0*/  FFMA.FTZ R104, R99, c[0x0][0x2d0], -R248 ;  /* 0x0000b40063687a23 */ /* 0x000fe400000108f8 */
[----:B----4-:R-:W-:Y:S01]  /*84c0*/  F2FP.BF16.PACK_AB R70, R101, R100 ;  /* 0x000000646546723e */ /* 0x010fe200000010ff */
[--C-:B------:R-:W-:Y:S01]  /*84d0*/  FFMA.FTZ R121, R93, c[0x0][0x2d0], -R182.reuse ;  /* 0x0000b4005d797a23 */ /* 0x100fe200000108b6 */
[----:B-1----:R-:W-:Y:S03]  /*84e0*/  F2FP.BF16.PACK_AB R71, R103, R102 ;  /* 0x000000666747723e */ /* 0x002fe600000010ff */
[----:B------:R-:W-:Y:S02]  /*84f0*/  FFMA.FTZ R99, R158, c[0x0][0x2d0], -R182 ;  /* 0x0000b4009e637a23 */ /* 0x000fe400000108b6 */
[----:B------:R-:W-:Y:S01]  /*8500*/  MUFU.EX2 R104, R104 ;  /* 0x0000006800687308 */ /* 0x000fe20000000800 */
[----:B------:R-:W-:Y:S01]  /*8510*/  FFMA.FTZ R180, R2, R229, R180 ;  /* 0x000000e502b47223 */ /* 0x000fe200000100b4 */
[C---:B------:R-:W-:Y:S05]  /*8520*/  HMMA.16816.F32.BF16 R4, R68.reuse, R72, R4 ;  /* 0x000000484404723c */ /* 0x040fea0000041804 */
[----:B------:R-:W-:Y:S02]  /*8530*/  FFMA.FTZ R109, R98, c[0x0][0x2d0], -R248 ;  /* 0x0000b400626d7a23 */ /* 0x000fe400000108f8 */
[----:B------:R-:W-:Y:S01]  /*8540*/  IMAD.MOV.U32 R98, RZ, RZ, R97 ;  /* 0x000000ffff627224 */ /* 0x000fe200078e0061 */
[C---:B------:R-:W-:Y:S01]  /*8550*/  HMMA.16816.F32.BF16 R8, R68.reuse, R74, R8 ;  /* 0x0000004a4408723c */ /* 0x040fe20000041808 */
[----:B------:R-:W1:Y:S01]  /*8560*/  LDSM.16.MT88.4 R72, [R224+0x4900] ;  /* 0x00490000e048783b */ /* 0x000e620000004200 */
[----:B------:R-:W2:Y:S02]  /*8570*/  MUFU.EX2 R105, R105 ;  /* 0x0000006900697308 */ /* 0x000ea40000000800 */
[----:B------:R-:W-:Y:S02]  /*8580*/  IMAD.MOV.U32 R97, RZ, RZ, R96 ;  /* 0x000000ffff617224 */ /* 0x000fe400078e0060 */
[----:B------:R-:W-:Y:S02]  /*8590*/  IMAD.MOV.U32 R96, RZ, RZ, R92 ;  /* 0x000000ffff607224 */ /* 0x000fe400078e005c */
[C---:B-----5:R-:W-:Y:S04]  /*85a0*/  HMMA.16816.F32.BF16 R12, R68.reuse, R76, R12 ;  /* 0x0000004c440c723c */ /* 0x060fe8000004180c */
[----:B------:R-:W-:Y:S01]  /*85b0*/  IMAD.MOV.U32 R92, RZ, RZ, R90 ;  /* 0x000000ffff5c7224 */ /* 0x000fe200078e005a */
[----:B------:R-:W-:Y:S01]  /*85c0*/  MUFU.EX2 R158, R99 ;  /* 0x00000063009e7308 */ /* 0x000fe20000000800 */
[----:B------:R-:W-:Y:S01]  /*85d0*/  LDSM.16.MT88.4 R88, [R220+0x4900] ;  /* 0x00490000dc58783b */ /* 0x000fe20000004200 */
[----:B------:R-:W-:Y:S01]  /*85e0*/  FFMA.FTZ R111, R98, c[0x0][0x2d0], -R248 ;  /* 0x0000b400626f7a23 */ /* 0x000fe200000108f8 */
[C---:B------:R-:W-:Y:S04]  /*85f0*/  HMMA.16816.F32.BF16 R16, R68.reuse, R78, R16 ;  /* 0x0000004e4410723c */ /* 0x040fe80000041810 */
[--C-:B------:R-:W-:Y:S02]  /*8600*/  FFMA.FTZ R120, R92, c[0x0][0x2d0], -R182.reuse ;  /* 0x0000b4005c787a23 */ /* 0x100fe400000108b6 */
[----:B------:R-:W3:Y:S01]  /*8610*/  LDSM.16.MT88.4 R76, [R222+0x4900] ;  /* 0x00490000de4c783b */ /* 0x000ee20000004200 */
[----:B------:R-:W-:Y:S01]  /*8620*/  MUFU.EX2 R111, R111 ;  /* 0x0000006f006f7308 */ /* 0x000fe20000000800 */
[C---:B------:R-:W-:Y:S04]  /*8630*/  HMMA.16816.F32.BF16 R20, R68.reuse, R80, R20 ;  /* 0x000000504414723c */ /* 0x040fe80000041814 */
[----:B------:R-:W-:Y:S02]  /*8640*/  FFMA.FTZ R116, R97, c[0x0][0x2d0], -R182 ;  /* 0x0000b40061747a23 */ /* 0x000fe400000108b6 */
[----:B------:R-:W-:Y:S01]  /*8650*/  LDSM.16.MT88.4 R92, [R220+0x5100] ;  /* 0x00510000dc5c783b */ /* 0x000fe20000004200 */
[----:B------:R-:W-:Y:S01]  /*8660*/  FFMA.FTZ R97, R154, c[0x0][0x2d0], -R248 ;  /* 0x0000b4009a617a23 */ /* 0x000fe200000108f8 */
[C---:B------:R-:W-:Y:S01]  /*8670*/  HMMA.16816.F32.BF16 R24, R68.reuse, R82, R24 ;  /* 0x000000524418723c */ /* 0x040fe20000041818 */
[----:B------:R-:W4:Y:S03]  /*8680*/  MUFU.EX2 R109, R109 ;  /* 0x0000006d006d7308 */ /* 0x000f260000000800 */
[--C-:B------:R-:W-:Y:S02]  /*8690*/  FFMA.FTZ R117, R96, c[0x0][0x2d0], -R182.reuse ;  /* 0x0000b40060757a23 */ /* 0x100fe400000108b6 */
[----:B------:R-:W5:Y:S01]  /*86a0*/  LDSM.16.MT88.4 R80, [R221+0x4900] ;  /* 0x00490000dd50783b */ /* 0x000f620000004200 */
[----:B------:R-:W-:Y:S01]  /*86b0*/  FFMA.FTZ R96, R125, c[0x0][0x2d0], -R182 ;  /* 0x0000b4007d607a23 */ /* 0x000fe200000108b6 */
[C---:B------:R-:W-:Y:S03]  /*86c0*/  HMMA.16816.F32.BF16 R28, R68.reuse, R84, R28 ;  /* 0x00000054441c723c */ /* 0x040fe6000004181c */
[----:B------:R-:W-:Y:S01]  /*86d0*/  MUFU.EX2 R154, R97 ;  /* 0x00000061009a7308 */ /* 0x000fe20000000800 */
[----:B------:R-:W-:Y:S02]  /*86e0*/  FFMA.FTZ R98, R166, c[0x0][0x2d0], -R248 ;  /* 0x0000b400a6627a23 */ /* 0x000fe400000108f8 */
[----:B------:R-:W-:Y:S02]  /*86f0*/  FFMA.FTZ R181, R3, R236, R181 ;  /* 0x000000ec03b57223 */ /* 0x000fe400000100b5 */
[C---:B------:R-:W-:Y:S01]  /*8700*/  HMMA.16816.F32.BF16 R32, R68.reuse, R86, R32 ;  /* 0x000000564420723c */ /* 0x040fe20000041820 */
[----:B------:R-:W2:Y:S03]  /*8710*/  LDSM.16.MT88.4 R84, [R224+0x1100] ;  /* 0x00110000e054783b */ /* 0x000ea60000004200 */
[----:B------:R-:W-:Y:S01]  /*8720*/  FADD.FTZ R177, R177, R180 ;  /* 0x000000b4b1b17221 */ /* 0x000fe20000010000 */
[----:B------:R4:W-:Y:S01]  /*8730*/  MUFU.EX2 R166, R98 ;  /* 0x0000006200a67308 */ /* 0x0009e20000000800 */
[----:B------:R-:W-:Y:S02]  /*8740*/  FADD.FTZ R134, R134, R181 ;  /* 0x000000b586867221 */ /* 0x000fe40000010000 */
[C---:B-1----:R-:W-:Y:S04]  /*8750*/  HMMA.16816.F32.BF16 R36, R68.reuse, R72, R36 ;  /* 0x000000484424723c */ /* 0x042fe80000041824 */
[----:B------:R-:W-:Y:S02]  /*8760*/  FADD.FTZ R176, R176, R177 ;  /* 0x000000b1b0b07221 */ /* 0x000fe40000010000 */
[----:B------:R-:W-:Y:S01]  /*8770*/  FADD.FTZ R179, R179, R134 ;  /* 0x00000086b3b37221 */ /* 0x000fe20000010000 */
[----:B------:R-:W-:Y:S01]  /*8780*/  MUFU.EX2 R116, R116 ;  /* 0x0000007400747308 */ /* 0x000fe20000000800 */
[C---:B------:R-:W-:Y:S01]  /*8790*/  HMMA.16816.F32.BF16 R40, R68.reuse, R74, R40 ;  /* 0x0000004a4428723c */ /* 0x040fe20000041828 */
[----:B------:R-:W1:Y:S03]  /*87a0*/  LDSM.16.MT88.4 R72, [R222+0x1100] ;  /* 0x00110000de48783b */ /* 0x000e660000004200 */
[----:B------:R-:W-:Y:S02]  /*87b0*/  FADD.FTZ R3, R135, R176 ;  /* 0x000000b087037221 */ /* 0x000fe40000010000 */
[----:B------:R-:W-:Y:S02]  /*87c0*/  FADD.FTZ R179, R178, R179 ;  /* 0x000000b3b2b37221 */ /* 0x000fe40000010000 */
[C---:B---3--:R-:W-:Y:S01]  /*87d0*/  HMMA.16816.F32.BF16 R44, R68.reuse, R76, R44 ;  /* 0x0000004c442c723c */ /* 0x048fe2000004182c */
[----:B------:R-:W3:Y:S03]  /*87e0*/  MUFU.EX2 R117, R117 ;  /* 0x0000007500757308 */ /* 0x000ee60000000800 */
[----:B------:R-:W-:Y:S02]  /*87f0*/  FADD.FTZ R3, R250, R3 ;  /* 0x00000003fa037221 */ /* 0x000fe40000010000 */
[----:B----4-:R-:W-:Y:S02]  /*8800*/  FFMA.FTZ R98, R146, c[0x0][0x2d0], -R182 ;  /* 0x0000b40092627a23 */ /* 0x010fe400000108b6 */
[C---:B------:R-:W-:Y:S01]  /*8810*/  HMMA.16816.F32.BF16 R48, R68.reuse, R78, R48 ;  /* 0x0000004e4430723c */ /* 0x040fe20000041830 */
[----:B------:R-:W4:Y:S02]  /*8820*/  LDSM.16.MT88.4 R76, [R221+0x1100] ;  /* 0x00110000dd4c783b */ /* 0x000f240000004200 */
        /* <DEDUP_REMOVED lines=8> */
[----:B------:R-:W5:Y:S03]  /*88b0*/  LDSM.16.MT88.4 R80, [R220+0x1100] ;  /* 0x00110000dc50783b */ /* 0x000f660000004200 */
[----:B------:R-:W-:Y:S02]  /*88c0*/  FADD.FTZ R102, R103, R102 ;  /* 0x0000006667667221 */ /* 0x000fe40000010000 */
[----:B------:R-:W-:Y:S01]  /*88d0*/  FADD.FTZ R100, R100, R249 ;  /* 0x000000f964647221 */ /* 0x000fe20000010000 */
[----:B------:R-:W-:Y:S01]  /*88e0*/  MUFU.EX2 R120, R120 ;  /* 0x0000007800787308 */ /* 0x000fe20000000800 */
[C---:B------:R-:W-:Y:S04]  /*88f0*/  HMMA.16816.F32.BF16 R60, R68.reuse, R88, R60 ;  /* 0x00000058443c723c */ /* 0x040fe8000004183c */
[----:B--2---:R-:W-:Y:S02]  /*8900*/  FADD.FTZ R3, R105, R102 ;  /* 0x0000006669037221 */ /* 0x004fe40000010000 */
[----:B------:R-:W-:Y:S02]  /*8910*/  FADD.FTZ R101, R101, R100 ;  /* 0x0000006465657221 */ /* 0x000fe40000010000 */
[----:B------:R-:W-:Y:S01]  /*8920*/  HMMA.16816.F32.BF16 R64, R68, R90, R64 ;  /* 0x0000005a4440723c */ /* 0x000fe20000041840 */
[----:B------:R-:W-:Y:S01]  /*8930*/  LDSM.16.MT88.4 R88, [R221+0x5100] ;  /* 0x00510000dd58783b */ /* 0x000fe20000004200 */
[----:B------:R-:W-:Y:S02]  /*8940*/  MUFU.EX2 R122, R122 ;  /* 0x0000007a007a7308 */ /* 0x000fe40000000800 */
[----:B------:R-:W-:Y:S02]  /*8950*/  FADD.FTZ R2, R104, R101 ;  /* 0x0000006568027221 */ /* 0x000fe40000010000 */
[C---:B------:R-:W-:Y:S01]  /*8960*/  FADD.FTZ R3, R108.reuse, R3 ;  /* 0x000000036c037221 */ /* 0x040fe20000010000 */
[C---:B------:R-:W-:Y:S01]  /*8970*/  F2FP.BF16.PACK_AB R68, R109.reuse, R104 ;  /* 0x000000686d44723e */ /* 0x040fe200000010ff */
[----:B------:R-:W-:Y:S01]  /*8980*/  FADD.FTZ R109, R109, R2 ;  /* 0x000000026d6d7221 */ /* 0x000fe20000010000 */
[----:B------:R-:W-:Y:S03]  /*8990*/  F2FP.BF16.PACK_AB R69, R108, R105 ;  /* 0x000000696c45723e */ /* 0x000fe600000010ff */
[----:B------:R-:W-:Y:S01]  /*89a0*/  F2FP.BF16.PACK_AB R70, R111, R110 ;  /* 0x0000006e6f46723e */ /* 0x000fe200000010ff */
[----:B------:R-:W-:Y:S01]  /*89b0*/  FADD.FTZ R110, R110, R109 ;  /* 0x0000006d6e6e7221 */ /* 0x000fe20000010000 */
[----:B---3--:R-:W-:Y:S01]  /*89c0*/  F2FP.BF16.PACK_AB R71, R117, R116 ;  /* 0x000000747547723e */ /* 0x008fe200000010ff */
[----:B------:R2:W-:Y:S01]  /*89d0*/  MUFU.EX2 R138, R96 ;  /* 0x00000060008a7308 */ /* 0x0005e20000000800 */
[----:B------:R-:W-:Y:S02]  /*89e0*/  FADD.FTZ R116, R116, R3 ;  /* 0x0000000374747221 */ /* 0x000fe40000010000 */
[----:B------:R-:W-:Y:S02]  /*89f0*/  FADD.FTZ R110, R111, R110 ;  /* 0x0000006e6f6e7221 */ /* 0x000fe40000010000 */
[----:B------:R-:W-:Y:S01]  /*8a00*/  FADD.FTZ R116, R117, R116 ;  /* 0x0000007475747221 */ /* 0x000fe20000010000 */
[C---:B------:R-:W-:Y:S08]  /*8a10*/  HMMA.16816.F32.BF16 R4, R68.reuse, R84, R4 ;  /* 0x000000544404723c */ /* 0x040ff00000041804 */
[C---:B------:R-:W-:Y:S01]  /*8a20*/  HMMA.16816.F32.BF16 R8, R68.reuse, R86, R8 ;  /* 0x000000564408723c */ /* 0x040fe20000041808 */
[----:B------:R-:W3:Y:S07]  /*8a30*/  LDSM.16.MT88.4 R84, [R224+0x5100] ;  /* 0x00510000e054783b */ /* 0x000eee0000004200 */
[C---:B-1----:R-:W-:Y:S04]  /*8a40*/  HMMA.16816.F32.BF16 R12, R68.reuse, R72, R12 ;  /* 0x00000048440c723c */ /* 0x042fe8000004180c */
[--C-:B--2---:R-:W-:Y:S04]  /*8a50*/  FFMA.FTZ R96, R162, c[0x0][0x2d0], -R182.reuse ;  /* 0x0000b400a2607a23 */ /* 0x104fe800000108b6 */
[C---:B------:R-:W-:Y:S01]  /*8a60*/  HMMA.16816.F32.BF16 R16, R68.reuse, R74, R16 ;  /* 0x0000004a4410723c */ /* 0x040fe20000041810 */
[----:B------:R-:W1:Y:S01]  /*8a70*/  LDSM.16.MT88.4 R72, [R222+0x5100] ;  /* 0x00510000de48783b */ /* 0x000e620000004200 */
[----:B------:R2:W-:Y:S06]  /*8a80*/  MUFU.EX2 R162, R96 ;  /* 0x0000006000a27308 */ /* 0x0005ec0000000800 */
[C---:B----4-:R-:W-:Y:S08]  /*8a90*/  HMMA.16816.F32.BF16 R20, R68.reuse, R76, R20 ;  /* 0x0000004c4414723c */ /* 0x050ff00000041814 */
[C---:B------:R-:W-:Y:S01]  /*8aa0*/  HMMA.16816.F32.BF16 R24, R68.reuse, R78, R24 ;  /* 0x0000004e4418723c */ /* 0x040fe20000041818 */
[----:B------:R-:W4:Y:S07]  /*8ab0*/  LDSM.16.MT88.4 R76, [R224+0x1900] ;  /* 0x00190000e04c783b */ /* 0x000f2e0000004200 */
[C---:B-----5:R-:W-:Y:S04]  /*8ac0*/  HMMA.16816.F32.BF16 R28, R68.reuse, R80, R28 ;  /* 0x00000050441c723c */ /* 0x060fe8000004181c */
[--C-:B--2---:R-:W-:Y:S04]  /*8ad0*/  FFMA.FTZ R96, R150, c[0x0][0x2d0], -R182.reuse ;  /* 0x0000b40096607a23 */ /* 0x104fe800000108b6 */
[C---:B------:R-:W-:Y:S01]  /*8ae0*/  HMMA.16816.F32.BF16 R32, R68.reuse, R82, R32 ;  /* 0x000000524420723c */ /* 0x040fe20000041820 */
[----:B------:R-:W2:Y:S01]  /*8af0*/  LDSM.16.MT88.4 R80, [R222+0x1900] ;  /* 0x00190000de50783b */ /* 0x000ea20000004200 */
[----:B------:R5:W-:Y:S06]  /*8b00*/  MUFU.EX2 R150, R96 ;  /* 0x0000006000967308 */ /* 0x000bec0000000800 */
[C---:B---3--:R-:W-:Y:S07]  /*8b10*/  HMMA.16816.F32.BF16 R36, R68.reuse, R84, R36 ;  /* 0x000000544424723c */ /* 0x048fee0000041824 */
[--C-:B------:R-:W-:Y:S01]  /*8b20*/  FFMA.FTZ R84, R124, c[0x0][0x2d0], -R182.reuse ;  /* 0x0000b4007c547a23 */ /* 0x100fe200000108b6 */
[C---:B------:R-:W-:Y:S01]  /*8b30*/  HMMA.16816.F32.BF16 R40, R68.reuse, R86, R40 ;  /* 0x000000564428723c */ /* 0x040fe20000041828 */
[----:B------:R-:W-:Y:S02]  /*8b40*/  LDSM.16.MT88.4 R124, [R224+0x3900] ;  /* 0x00390000e07c783b */ /* 0x000fe40000004200 */
[----:B------:R3:W-:Y:S05]  /*8b50*/  MUFU.EX2 R139, R84 ;  /* 0x00000054008b7308 */ /* 0x0007ea0000000800 */
[C---:B-1----:R-:W-:Y:S04]  /*8b60*/  HMMA.16816.F32.BF16 R44, R68.reuse, R72, R44 ;  /* 0x00000048442c723c */ /* 0x042fe8000004182c */
[----:B-----5:R-:W-:Y:S04]  /*8b70*/  FFMA.FTZ R96, R147, c[0x0][0x2d0], -R182 ;  /* 0x0000b40093607a23 */ /* 0x020fe800000108b6 */
[C---:B------:R-:W-:Y:S01]  /*8b80*/  HMMA.16816.F32.BF16 R48, R68.reuse, R74, R48 ;  /* 0x0000004a4430723c */ /* 0x040fe20000041830 */
[----:B------:R-:W1:Y:S01]  /*8b90*/  LDSM.16.MT88.4 R72, [R221+0x1900] ;  /* 0x00190000dd48783b */ /* 0x000e620000004200 */
[----:B------:R5:W2:Y:S06]  /*8ba0*/  MUFU.EX2 R147, R96 ;  /* 0x0000006000937308 */ /* 0x000aac0000000800 */
[C---:B------:R-:W-:Y:S01]  /*8bb0*/  HMMA.16816.F32.BF16 R52, R68.reuse, R88, R52 ;  /* 0x000000584434723c */ /* 0x040fe20000041834 */
[----:B---3--:R-:W3:Y:S06]  /*8bc0*/  LDSM.16.MT88.4 R84, [R220+0x1900] ;  /* 0x00190000dc54783b */ /* 0x008eec0000004200 */
[--C-:B------:R-:W-:Y:S01]  /*8bd0*/  FFMA.FTZ R88, R131, c[0x0][0x2d0], -R248.reuse ;  /* 0x0000b40083587a23 */ /* 0x100fe200000108f8 */
[C---:B------:R-:W-:Y:S03]  /*8be0*/  HMMA.16816.F32.BF16 R56, R68.reuse, R90, R56 ;  /* 0x0000005a4438723c */ /* 0x040fe60000041838 */
[----:B------:R-:W1:Y:S01]  /*8bf0*/  MUFU.EX2 R136, R88 ;  /* 0x0000005800887308 */ /* 0x000e620000000800 */
[----:B------:R-:W-:Y:S04]  /*8c00*/  FFMA.FTZ R89, R130, c[0x0][0x2d0], -R248 ;  /* 0x0000b40082597a23 */ /* 0x000fe800000108f8 */
[C---:B------:R-:W-:Y:S01]  /*8c10*/  HMMA.16816.F32.BF16 R60, R68.reuse, R92, R60 ;  /* 0x0000005c443c723c */ /* 0x040fe2000004183c */
[----:B-----5:R-:W-:Y:S03]  /*8c20*/  LDSM.16.MT88.4 R96, [R220+0x7100] ;  /* 0x00710000dc60783b */ /* 0x020fe60000004200 */
[----:B--2---:R-:W-:Y:S01]  /*8c30*/  F2FP.BF16.PACK_AB R113, R145, R147 ;  /* 0x000000939171723e */ /* 0x004fe200000010ff */
[----:B------:R2:W5:Y:S02]  /*8c40*/  MUFU.EX2 R137, R89 ;  /* 0x0000005900897308 */ /* 0x0005640000000800 */
[--C-:B------:R-:W-:Y:S01]  /*8c50*/  FFMA.FTZ R92, R129, c[0x0][0x2d0], -R182.reuse ;  /* 0x0000b400815c7a23 */ /* 0x100fe200000108b6 */
[----:B------:R-:W-:Y:S04]  /*8c60*/  HMMA.16816.F32.BF16 R64, R68, R94, R64 ;  /* 0x0000005e4440723c */ /* 0x000fe80000041840 */
[----:B------:R-:W-:Y:S03]  /*8c70*/  FFMA.FTZ R93, R164, c[0x0][0x2d0], -R182 ;  /* 0x0000b400a45d7a23 */ /* 0x000fe600000108b6 */
[----:B------:R-:W-:Y:S01]  /*8c80*/  F2FP.BF16.PACK_AB R68, R118, R119 ;  /* 0x000000777644723e */ /* 0x000fe200000010ff */
[----:B------:R1:W-:Y:S01]  /*8c90*/  MUFU.EX2 R107, R92 ;  /* 0x0000005c006b7308 */ /* 0x0003e20000000800 */
[----:B------:R-:W-:Y:S03]  /*8ca0*/  F2FP.BF16.PACK_AB R69, R120, R121 ;  /* 0x000000797845723e */ /* 0x000fe600000010ff */
[----:B------:R-:W-:Y:S01]  /*8cb0*/  F2FP.BF16.PACK_AB R70, R123, R122 ;  /* 0x0000007a7b46723e */ /* 0x000fe200000010ff */
[--C-:B------:R-:W-:Y:S01]  /*8cc0*/  FFMA.FTZ R95, R128, c[0x0][0x2d0], -R248.reuse ;  /* 0x0000b400805f7a23 */ /* 0x100fe200000108f8 */
[----:B------:R-:W-:Y:S01]  /*8cd0*/  F2FP.BF16.PACK_AB R71, R139, R138 ;  /* 0x0000008a8b47723e */ /* 0x000fe200000010ff */
[----:B------:R-:W-:Y:S02]  /*8ce0*/  FFMA.FTZ R94, R160, c[0x0][0x2d0], -R248 ;  /* 0x0000b400a05e7a23 */ /* 0x000fe400000108f8 */
[----:B------:R-:W-:Y:S01]  /*8cf0*/  FADD.FTZ R119, R119, R110 ;  /* 0x0000006e77777221 */ /* 0x000fe20000010000 */
[----:B------:R-:W-:Y:S01]  /*8d00*/  MUFU.EX2 R112, R95 ;  /* 0x0000005f00707308 */ /* 0x000fe20000000800 */
[----:B------:R-:W-:Y:S01]  /*8d10*/  LDSM.16.MT88.4 R108, [R221+0x7900] ;  /* 0x00790000dd6c783b */ /* 0x000fe20000004200 */
[----:B------:R-:W-:Y:S01]  /*8d20*/  FADD.FTZ R121, R121, R116 ;  /* 0x0000007479797221 */ /* 0x000fe20000010000 */
[C---:B----4-:R-:W-:Y:S03]  /*8d30*/  HMMA.16816.F32.BF16 R4, R68.reuse, R76, R4 ;  /* 0x0000004c4404723c */ /* 0x050fe60000041804 */
[----:B------:R-:W-:Y:S02]  /*8d40*/  FADD.FTZ R119, R118, R119 ;  /* 0x0000007776777221 */ /* 0x000fe40000010000 */
[----:B------:R-:W-:Y:S01]  /*8d50*/  FADD.FTZ R121, R120, R121 ;  /* 0x0000007978797221 */ /* 0x000fe20000010000 */
[----:B--2---:R-:W-:Y:S01]  /*8d60*/  LDSM.16.MT88.4 R88, [R221+0x5900] ;  /* 0x00590000dd58783b */ /* 0x004fe20000004200 */
[----:B------:R-:W-:Y:S01]  /*8d70*/  MUFU.EX2 R160, R94 ;  /* 0x0000005e00a07308 */ /* 0x000fe20000000800 */
[C---:B------:R-:W-:Y:S04]  /*8d80*/  HMMA.16816.F32.BF16 R8, R68.reuse, R78, R8 ;  /* 0x0000004e4408723c */ /* 0x040fe80000041808 */
[----:B-1----:R-:W-:Y:S02]  /*8d90*/  FFMA.FTZ R92, R152, c[0x0][0x2d0], -R182 ;  /* 0x0000b400985c7a23 */ /* 0x002fe400000108b6 */
[----:B------:R-:W1:Y:S01]  /*8da0*/  LDSM.16.MT88.4 R76, [R224+0x5900] ;  /* 0x00590000e04c783b */ /* 0x000e620000004200 */
[----:B------:R-:W-:Y:S01]  /*8db0*/  FADD.FTZ R122, R122, R119 ;  /* 0x000000777a7a7221 */ /* 0x000fe20000010000 */
[C---:B------:R-:W-:Y:S01]  /*8dc0*/  HMMA.16816.F32.BF16 R12, R68.reuse, R80, R12 ;  /* 0x00000050440c723c */ /* 0x040fe2000004180c */
[----:B------:R-:W-:Y:S03]  /*8dd0*/  MUFU.EX2 R152, R92 ;  /* 0x0000005c00987308 */ /* 0x000fe60000000800 */
[----:B------:R-:W-:Y:S02]  /*8de0*/  FADD.FTZ R2, R138, R121 ;  /* 0x000000798a027221 */ /* 0x000fe40000010000 */
[----:B------:R-:W-:Y:S02]  /*8df0*/  FADD.FTZ R123, R123, R122 ;  /* 0x0000007a7b7b7221 */ /* 0x000fe40000010000 */
[C---:B------:R-:W-:Y:S01]  /*8e00*/  HMMA.16816.F32.BF16 R16, R68.reuse, R82, R16 ;  /* 0x000000524410723c */ /* 0x040fe20000041810 */
[----:B------:R-:W2:Y:S02]  /*8e10*/  LDSM.16.MT88.4 R80, [R222+0x5900] ;  /* 0x00590000de50783b */ /* 0x000ea40000004200 */
[----:B------:R4:W1:Y:S01]  /*8e20*/  MUFU.EX2 R164, R93 ;  /* 0x0000005d00a47308 */ /* 0x0008620000000800 */
[----:B------:R-:W-:Y:S02]  /*8e30*/  FADD.FTZ R3, R139, R2 ;  /* 0x000000028b037221 */ /* 0x000fe40000010000 */
[----:B------:R-:W-:Y:S02]  /*8e40*/  FADD.FTZ R2, R136, R123 ;  /* 0x0000007b88027221 */ /* 0x000fe40000010000 */
[C---:B------:R-:W-:Y:S04]  /*8e50*/  HMMA.16816.F32.BF16 R20, R68.reuse, R72, R20 ;  /* 0x000000484414723c */ /* 0x040fe80000041814 */
[C---:B-----5:R-:W-:Y:S04]  /*8e60*/  FADD.FTZ R2, R137.reuse, R2 ;  /* 0x0000000289027221 */ /* 0x060fe80000010000 */
[C---:B------:R-:W-:Y:S01]  /*8e70*/  HMMA.16816.F32.BF16 R24, R68.reuse, R74, R24 ;  /* 0x0000004a4418723c */ /* 0x040fe20000041818 */
[----:B------:R-:W5:Y:S07]  /*8e80*/  LDSM.16.MT88.4 R72, [R220+0x5900] ;  /* 0x00590000dc48783b */ /* 0x000f6e0000004200 */
[C---:B---3--:R-:W-:Y:S04]  /*8e90*/  HMMA.16816.F32.BF16 R28, R68.reuse, R84, R28 ;  /* 0x00000054441c723c */ /* 0x048fe8000004181c */
[----:B----4-:R-:W-:Y:S04]  /*8ea0*/  FFMA.FTZ R93, R156, c[0x0][0x2d0], -R182 ;  /* 0x0000b4009c5d7a23 */ /* 0x010fe800000108b6 */
[C---:B------:R-:W-:Y:S01]  /*8eb0*/  HMMA.16816.F32.BF16 R32, R68.reuse, R86, R32 ;  /* 0x000000564420723c */ /* 0x040fe20000041820 */
[----:B------:R-:W3:Y:S01]  /*8ec0*/  LDSM.16.MT88.4 R84, [R224+0x2100] ;  /* 0x00210000e054783b */ /* 0x000ee20000004200 */
[----:B------:R4:W3:Y:S06]  /*8ed0*/  MUFU.EX2 R156, R93 ;  /* 0x0000005d009c7308 */ /* 0x0008ec0000000800 */
[C---:B-1----:R-:W-:Y:S08]  /*8ee0*/  HMMA.16816.F32.BF16 R36, R68.reuse, R76, R36 ;  /* 0x0000004c4424723c */ /* 0x042ff00000041824 */
[C---:B------:R-:W-:Y:S01]  /*8ef0*/  HMMA.16816.F32.BF16 R40, R68.reuse, R78, R40 ;  /* 0x0000004e4428723c */ /* 0x040fe20000041828 */
[----:B------:R-:W1:Y:S07]  /*8f00*/  LDSM.16.MT88.4 R76, [R222+0x2100] ;  /* 0x00210000de4c783b */ /* 0x000e6e0000004200 */
[C---:B--2---:R-:W-:Y:S01]  /*8f10*/  HMMA.16816.F32.BF16 R44, R68.reuse, R80, R44 ;  /* 0x00000050442c723c */ /* 0x044fe2000004182c */
[----:B----4-:R-:W-:Y:S07]  /*8f20*/  LDSM.16.MT88.4 R92, [R220+0x6100] ;  /* 0x00610000dc5c783b */ /* 0x010fee0000004200 */
[C---:B------:R-:W-:Y:S01]  /*8f30*/  HMMA.16816.F32.BF16 R48, R68.reuse, R82, R48 ;  /* 0x000000524430723c */ /* 0x040fe20000041830 */
[----:B------:R-:W-:Y:S07]  /*8f40*/  LDSM.16.MT88.4 R80, [R220+0x2100] ;  /* 0x00210000dc50783b */ /* 0x000fee0000004200 */
[C---:B------:R-:W-:Y:S07]  /*8f50*/  HMMA.16816.F32.BF16 R52, R68.reuse, R88, R52 ;  /* 0x000000584434723c */ /* 0x040fee0000041834 */
[--C-:B------:R-:W-:Y:S01]  /*8f60*/  FFMA.FTZ R89, R148, c[0x0][0x2d0], -R248.reuse ;  /* 0x0000b40094597a23 */ /* 0x100fe200000108f8 */
[C---:B------:R-:W-:Y:S03]  /*8f70*/  HMMA.16816.F32.BF16 R56, R68.reuse, R90, R56 ;  /* 0x0000005a4438723c */ /* 0x040fe60000041838 */
[----:B------:R-:W-:Y:S01]  /*8f80*/  MUFU.EX2 R148, R89 ;  /* 0x0000005900947308 */ /* 0x000fe20000000800 */
[--C-:B------:R-:W-:Y:S04]  /*8f90*/  FFMA.FTZ R88, R144, c[0x0][0x2d0], -R248.reuse ;  /* 0x0000b40090587a23 */ /* 0x100fe800000108f8 */
[C---:B-----5:R-:W-:Y:S05]  /*8fa0*/  HMMA.16816.F32.BF16 R60, R68.reuse, R72, R60 ;  /* 0x00000048443c723c */ /* 0x060fea000004183c */
[----:B------:R2:W4:Y:S03]  /*8fb0*/  MUFU.EX2 R144, R88 ;  /* 0x0000005800907308 */ /* 0x0005260000000800 */
[----:B------:R-:W-:Y:S01]  /*8fc0*/  HMMA.16816.F32.BF16 R64, R68, R74, R64 ;  /* 0x0000004a4440723c */ /* 0x000fe20000041840 */
[----:B------:R-:W5:Y:S06]  /*8fd0*/  LDSM.16.MT88.4 R72, [R221+0x2100] ;  /* 0x00210000dd48783b */ /* 0x000f6c0000004200 */
[----:B------:R-:W-:Y:S02]  /*8fe0*/  F2FP.BF16.PACK_AB R69, R164, R107 ;  /* 0x0000006ba445723e */ /* 0x000fe400000010ff */
[----:B------:R-:W-:Y:S03]  /*8ff0*/  F2FP.BF16.PACK_AB R68, R137, R136 ;  /* 0x000000888944723e */ /* 0x000fe600000010ff */
[----:B------:R-:W-:Y:S02]  /*9000*/  F2FP.BF16.PACK_AB R70, R160, R112 ;  /* 0x00000070a046723e */ /* 0x000fe400000010ff */
[----:B---3--:R-:W-:Y:S07]  /*9010*/  F2FP.BF16.PACK_AB R71, R152, R156 ;  /* 0x0000009c9847723e */ /* 0x008fee00000010ff */
[C---:B------:R-:W-:Y:S01]  /*9020*/  HMMA.16816.F32.BF16 R4, R68.reuse, R84, R4 ;  /* 0x000000544404723c */ /* 0x040fe20000041804 */
[----:B--2---:R-:W-:Y:S07]  /*9030*/  LDSM.16.MT88.4 R88, [R221+0x6100] ;  /* 0x00610000dd58783b */ /* 0x004fee0000004200 */
[C---:B------:R-:W-:Y:S01]  /*9040*/  HMMA.16816.F32.BF16 R8, R68.reuse, R86, R8 ;  /* 0x000000564408723c */ /* 0x040fe20000041808 */
[----:B------:R-:W2:Y:S07]  /*9050*/  LDSM.16.MT88.4 R84, [R224+0x6100] ;  /* 0x00610000e054783b */ /* 0x000eae0000004200 */
[C---:B-1----:R-:W-:Y:S08]  /*9060*/  HMMA.16816.F32.BF16 R12, R68.reuse, R76, R12 ;  /* 0x0000004c440c723c */ /* 0x042ff0000004180c */
[C---:B------:R-:W-:Y:S01]  /*9070*/  HMMA.16816.F32.BF16 R16, R68.reuse, R78, R16 ;  /* 0x0000004e4410723c */ /* 0x040fe20000041810 */
[----:B------:R-:W1:Y:S07]  /*9080*/  LDSM.16.MT88.4 R76, [R222+0x6100] ;  /* 0x00610000de4c783b */ /* 0x000e6e0000004200 */
[C---:B-----5:R-:W-:Y:S08]  /*9090*/  HMMA.16816.F32.BF16 R20, R68.reuse, R72, R20 ;  /* 0x000000484414723c */ /* 0x060ff00000041814 */
        /* <DEDUP_REMOVED lines=13> */
[----:B------:R-:W1:Y:S07]  /*9170*/  LDSM.16.MT88.4 R88, [R224+0x6900] ;  /* 0x00690000e058783b */ /* 0x000e6e0000004200 */
[C---:B------:R-:W-:Y:S07]  /*9180*/  HMMA.16816.F32.BF16 R60, R68.reuse, R92, R60 ;  /* 0x0000005c443c723c */ /* 0x040fee000004183c */
[--C-:B------:R-:W-:Y:S01]  /*9190*/  FFMA.FTZ R92, R165, c[0x0][0x2d0], -R248.reuse ;  /* 0x0000b400a55c7a23 */ /* 0x100fe200000108f8 */
[----:B------:R-:W-:Y:S03]  /*91a0*/  HMMA.16816.F32.BF16 R64, R68, R94, R64 ;  /* 0x0000005e4440723c */ /* 0x000fe60000041840 */
[----:B------:R1:W-:Y:S04]  /*91b0*/  MUFU.EX2 R165, R92 ;  /* 0x0000005c00a57308 */ /* 0x0003e80000000800 */
[----:B----4-:R-:W-:Y:S02]  /*91c0*/  F2FP.BF16.PACK_AB R68, R144, R148 ;  /* 0x000000949044723e */ /* 0x010fe400000010ff */
[----:B------:R-:W-:Y:S03]  /*91d0*/  F2FP.BF16.PACK_AB R69, R158, R162 ;  /* 0x000000a29e45723e */ /* 0x000fe600000010ff */
[----:B------:R-:W-:Y:S02]  /*91e0*/  F2FP.BF16.PACK_AB R70, R154, R166 ;  /* 0x000000a69a46723e */ /* 0x000fe400000010ff */
[----:B------:R-:W-:Y:S07]  /*91f0*/  F2FP.BF16.PACK_AB R71, R146, R150 ;  /* 0x000000969247723e */ /* 0x000fee00000010ff */
[C---:B---3--:R-:W-:Y:S01]  /*9200*/  HMMA.16816.F32.BF16 R4, R68.reuse, R72, R4 ;  /* 0x000000484404723c */ /* 0x048fe20000041804 */
[----:B-1----:R-:W-:Y:S07]  /*9210*/  LDSM.16.MT88.4 R92, [R221+0x7100] ;  /* 0x00710000dd5c783b */ /* 0x002fee0000004200 */
[C---:B------:R-:W-:Y:S01]  /*9220*/  HMMA.16816.F32.BF16 R8, R68.reuse, R74, R8 ;  /* 0x0000004a4408723c */ /* 0x040fe20000041808 */
[----:B------:R-:W1:Y:S07]  /*9230*/  LDSM.16.MT88.4 R72, [R222+0x6900] ;  /* 0x00690000de48783b */ /* 0x000e6e0000004200 */
[C---:B-----5:R-:W-:Y:S08]  /*9240*/  HMMA.16816.F32.BF16 R12, R68.reuse, R80, R12 ;  /* 0x00000050440c723c */ /* 0x060ff0000004180c */
[C---:B------:R-:W-:Y:S01]  /*9250*/  HMMA.16816.F32.BF16 R16, R68.reuse, R82, R16 ;  /* 0x000000524410723c */ /* 0x040fe20000041810 */
[----:B------:R-:W3:Y:S07]  /*9260*/  LDSM.16.MT88.4 R80, [R221+0x6900] ;  /* 0x00690000dd50783b */ /* 0x000eee0000004200 */
[C---:B--2---:R-:W-:Y:S07]  /*9270*/  HMMA.16816.F32.BF16 R20, R68.reuse, R84, R20 ;  /* 0x000000544414723c */ /* 0x044fee0000041814 */
[----:B------:R-:W-:Y:S01]  /*9280*/  FFMA.FTZ R85, R167, c[0x0][0x2d0], -R248 ;  /* 0x0000b400a7557a23 */ /* 0x000fe200000108f8 */
[C---:B------:R-:W-:Y:S03]  /*9290*/  HMMA.16816.F32.BF16 R24, R68.reuse, R86, R24 ;  /* 0x000000564418723c */ /* 0x040fe60000041818 */
[----:B------:R2:W4:Y:S01]  /*92a0*/  MUFU.EX2 R167, R85 ;  /* 0x0000005500a77308 */ /* 0x0005220000000800 */
[--C-:B------:R-:W-:Y:S03]  /*92b0*/  FFMA.FTZ R84, R163, c[0x0][0x2d0], -R182.reuse ;  /* 0x0000b400a3547a23 */ /* 0x100fe600000108b6 */
[----:B------:R-:W-:Y:S01]  /*92c0*/  FFMA.FTZ R87, R161, c[0x0][0x2d0], -R182 ;  /* 0x0000b400a1577a23 */ /* 0x000fe200000108b6 */
[C---:B------:R-:W-:Y:S04]  /*92d0*/  HMMA.16816.F32.BF16 R28, R68.reuse, R76, R28 ;  /* 0x0000004c441c723c */ /* 0x040fe8000004181c */
[----:B------:R-:W-:Y:S01]  /*92e0*/  FFMA.FTZ R86, R157, c[0x0][0x2d0], -R248 ;  /* 0x0000b4009d567a23 */ /* 0x000fe200000108f8 */
[----:B------:R-:W-:Y:S03]  /*92f0*/  MUFU.EX2 R161, R87 ;  /* 0x0000005700a17308 */ /* 0x000fe60000000800 */
[C---:B------:R-:W-:Y:S01]  /*9300*/  HMMA.16816.F32.BF16 R32, R68.reuse, R78, R32 ;  /* 0x0000004e4420723c */ /* 0x040fe20000041820 */
[----:B------:R-:W5:Y:S06]  /*9310*/  LDSM.16.MT88.4 R76, [R220+0x6900] ;  /* 0x00690000dc4c783b */ /* 0x000f6c0000004200 */
[----:B------:R3:W3:Y:S01]  /*9320*/  MUFU.EX2 R163, R84 ;  /* 0x0000005400a37308 */ /* 0x0006e20000000800 */
[C---:B------:R-:W-:Y:S04]  /*9330*/  HMMA.16816.F32.BF16 R36, R68.reuse, R88, R36 ;  /* 0x000000584424723c */ /* 0x040fe80000041824 */
[----:B--2---:R-:W-:Y:S03]  /*9340*/  FFMA.FTZ R85, R159, c[0x0][0x2d0], -R182 ;  /* 0x0000b4009f557a23 */ /* 0x004fe600000108b6 */
[----:B------:R-:W-:Y:S01]  /*9350*/  FFMA.FTZ R88, R155, c[0x0][0x2d0], -R248 ;  /* 0x0000b4009b587a23 */ /* 0x000fe200000108f8 */
[C---:B------:R-:W-:Y:S01]  /*9360*/  HMMA.16816.F32.BF16 R40, R68.reuse, R90, R40 ;  /* 0x0000005a4428723c */ /* 0x040fe20000041828 */
[----:B------:R-:W-:Y:S07]  /*9370*/  MUFU.EX2 R159, R85 ;  /* 0x00000055009f7308 */ /* 0x000fee0000000800 */
[C---:B-1----:R-:W-:Y:S03]  /*9380*/  HMMA.16816.F32.BF16 R44, R68.reuse, R72, R44 ;  /* 0x00000048442c723c */ /* 0x042fe6000004182c */
[----:B------:R1:W-:Y:S01]  /*9390*/  MUFU.EX2 R157, R86 ;  /* 0x00000056009d7308 */ /* 0x0003e20000000800 */
[----:B---3--:R-:W-:Y:S04]  /*93a0*/  FFMA.FTZ R84, R153, c[0x0][0x2d0], -R182 ;  /* 0x0000b40099547a23 */ /* 0x008fe800000108b6 */
[C---:B------:R-:W-:Y:S01]  /*93b0*/  HMMA.16816.F32.BF16 R48, R68.reuse, R74, R48 ;  /* 0x0000004a4430723c */ /* 0x040fe20000041830 */
[----:B------:R-:W2:Y:S04]  /*93c0*/  LDSM.16.MT88.4 R72, [R224+0x3100] ;  /* 0x00310000e048783b */ /* 0x000ea80000004200 */
[----:B------:R-:W-:Y:S03]  /*93d0*/  MUFU.EX2 R153, R84 ;  /* 0x0000005400997308 */ /* 0x000fe60000000800 */
[C---:B------:R-:W-:Y:S07]  /*93e0*/  HMMA.16816.F32.BF16 R52, R68.reuse, R80, R52 ;  /* 0x000000504434723c */ /* 0x040fee0000041834 */
[----:B------:R3:W2:Y:S01]  /*93f0*/  MUFU.EX2 R155, R88 ;  /* 0x00000058009b7308 */ /* 0x0006a20000000800 */
[C---:B------:R-:W-:Y:S01]  /*9400*/  HMMA.16816.F32.BF16 R56, R68.reuse, R82, R56 ;  /* 0x000000524438723c */ /* 0x040fe20000041838 */
[----:B------:R-:W2:Y:S03]  /*9410*/  LDSM.16.MT88.4 R80, [R222+0x3100] ;  /* 0x00310000de50783b */ /* 0x000ea60000004200 */
[--C-:B-1----:R-:W-:Y:S04]  /*9420*/  FFMA.FTZ R86, R149, c[0x0][0x2d0], -R248.reuse ;  /* 0x0000b40095567a23 */ /* 0x102fe800000108f8 */
[C---:B-----5:R-:W-:Y:S01]  /*9430*/  HMMA.16816.F32.BF16 R60, R68.reuse, R76, R60 ;  /* 0x0000004c443c723c */ /* 0x060fe2000004183c */
[----:B------:R1:W-:Y:S07]  /*9440*/  MUFU.EX2 R149, R86 ;  /* 0x0000005600957308 */ /* 0x0003ee0000000800 */
[----:B------:R-:W-:Y:S01]  /*9450*/  HMMA.16816.F32.BF16 R64, R68, R78, R64 ;  /* 0x0000004e4440723c */ /* 0x000fe20000041840 */
[----:B------:R-:W5:Y:S06]  /*9460*/  LDSM.16.MT88.4 R76, [R221+0x3100] ;  /* 0x00310000dd4c783b */ /* 0x000f6c0000004200 */
[----:B----4-:R-:W-:Y:S01]  /*9470*/  F2FP.BF16.PACK_AB R68, R165, R167 ;  /* 0x000000a7a544723e */ /* 0x010fe200000010ff */
[--C-:B---3--:R-:W-:Y:S01]  /*9480*/  FFMA.FTZ R88, R151, c[0x0][0x2d0], -R248.reuse ;  /* 0x0000b40097587a23 */ /* 0x108fe200000108f8 */
[----:B------:R-:W-:Y:S03]  /*9490*/  F2FP.BF16.PACK_AB R69, R161, R163 ;  /* 0x000000a3a145723e */ /* 0x000fe600000010ff */
[----:B--2---:R-:W-:Y:S01]  /*94a0*/  F2FP.BF16.PACK_AB R70, R155, R157 ;  /* 0x0000009d9b46723e */ /* 0x004fe200000010ff */
[----:B------:R-:W2:Y:S01]  /*94b0*/  MUFU.EX2 R151, R88 ;  /* 0x0000005800977308 */ /* 0x000ea20000000800 */
[----:B------:R-:W-:Y:S01]  /*94c0*/  F2FP.BF16.PACK_AB R71, R153, R159 ;  /* 0x0000009f9947723e */ /* 0x000fe200000010ff */
[----:B------:R-:W-:Y:S01]  /*94d0*/  FFMA.FTZ R248, R183, c[0x0][0x2d0], -R248 ;  /* 0x0000b400b7f87a23 */ /* 0x000fe200000108f8 */
[----:B-1----:R-:W1:Y:S01]  /*94e0*/  LDSM.16.MT88.4 R84, [R220+0x3100] ;  /* 0x00310000dc54783b */ /* 0x002e620000004200 */
[--C-:B------:R-:W-:Y:S02]  /*94f0*/  FFMA.FTZ R183, R247, c[0x0][0x2d0], -R182.reuse ;  /* 0x0000b400f7b77a23 */ /* 0x100fe400000108b6 */
[----:B------:R-:W-:Y:S02]  /*9500*/  FFMA.FTZ R182, R133, c[0x0][0x2d0], -R182 ;  /* 0x0000b40085b67a23 */ /* 0x000fe400000108b6 */
[C---:B------:R-:W-:Y:S02]  /*9510*/  HMMA.16816.F32.BF16 R4, R68.reuse, R72, R4 ;  /* 0x000000484404723c */ /* 0x040fe40000041804 */
[----:B------:R-:W3:Y:S01]  /*9520*/  MUFU.EX2 R248, R248 ;  /* 0x000000f800f87308 */ /* 0x000ee20000000800 */
[----:B------:R-:W-:Y:S02]  /*9530*/  IMAD.MOV.U32 R133, RZ, RZ, R107 ;  /* 0x000000ffff857224 */ /* 0x000fe400078e006b */
[----:B------:R-:W-:Y:S01]  /*9540*/  LDSM.16.MT88.4 R104, [R222+0x7900] ;  /* 0x00790000de68783b */ /* 0x000fe20000004200 */
[----:B------:R-:W-:Y:S02]  /*9550*/  IMAD.MOV.U32 R247, RZ, RZ, R112 ;  /* 0x000000fffff77224 */ /* 0x000fe400078e0070 */
[C---:B------:R-:W-:Y:S04]  /*9560*/  HMMA.16816.F32.BF16 R8, R68.reuse, R74, R8 ;  /* 0x0000004a4408723c */ /* 0x040fe80000041808 */
[----:B------:R-:W-:Y:S01]  /*9570*/  MUFU.EX2 R183, R183 ;  /* 0x000000b700b77308 */ /* 0x000fe20000000800 */
[----:B------:R-:W4:Y:S01]  /*9580*/  LDSM.16.MT88.4 R72, [R224+0x7100] ;  /* 0x00710000e048783b */ /* 0x000f220000004200 */
[----:B------:R-:W-:Y:S02]  /*9590*/  FADD.FTZ R3, R133, R3 ;  /* 0x0000000385037221 */ /* 0x000fe40000010000 */
[C---:B------:R-:W-:Y:S04]  /*95a0*/  HMMA.16816.F32.BF16 R12, R68.reuse, R80, R12 ;  /* 0x00000050440c723c */ /* 0x040fe8000004180c */
[----:B--2---:R-:W-:Y:S01]  /*95b0*/  F2FP.BF16.PACK_AB R112, R151, R149 ;  /* 0x000000959770723e */ /* 0x004fe200000010ff */
[----:B------:R-:W2:Y:S01]  /*95c0*/  LDSM.16.MT88.4 R88, [R222+0x7100] ;  /* 0x00710000de58783b */ /* 0x000ea20000004200 */
[----:B------:R-:W1:Y:S02]  /*95d0*/  MUFU.EX2 R182, R182 ;  /* 0x000000b600b67308 */ /* 0x000e640000000800 */
[C---:B------:R-:W-:Y:S04]  /*95e0*/  HMMA.16816.F32.BF16 R16, R68.reuse, R82, R16 ;  /* 0x000000524410723c */ /* 0x040fe80000041810 */
[----:B---3--:R-:W-:Y:S01]  /*95f0*/  F2FP.BF16.PACK_AB R114, R248, R251 ;  /* 0x000000fbf872723e */ /* 0x008fe200000010ff */
[----:B------:R-:W-:Y:S03]  /*9600*/  LDSM.16.MT88.4 R80, [R221+0x3900] ;  /* 0x00390000dd50783b */ /* 0x000fe60000004200 */
[C---:B-----5:R-:W-:Y:S08]  /*9610*/  HMMA.16816.F32.BF16 R20, R68.reuse, R76, R20 ;  /* 0x0000004c4414723c */ /* 0x060ff00000041814 */
[C---:B------:R-:W-:Y:S01]  /*9620*/  HMMA.16816.F32.BF16 R24, R68.reuse, R78, R24 ;  /* 0x0000004e4418723c */ /* 0x040fe20000041818 */
[----:B------:R-:W3:Y:S03]  /*9630*/  LDSM.16.MT88.4 R76, [R222+0x3900] ;  /* 0x00390000de4c783b */ /* 0x000ee60000004200 */
[----:B-1----:R-:W-:Y:S04]  /*9640*/  F2FP.BF16.PACK_AB R115, R182, R183 ;  /* 0x000000b7b673723e */ /* 0x002fe800000010ff */
[C---:B------:R-:W-:Y:S08]  /*9650*/  HMMA.16816.F32.BF16 R28, R68.reuse, R84, R28 ;  /* 0x00000054441c723c */ /* 0x040ff0000004181c */
[C---:B------:R-:W-:Y:S08]  /*9660*/  HMMA.16816.F32.BF16 R32, R68.reuse, R86, R32 ;  /* 0x000000564420723c */ /* 0x040ff00000041820 */
[C---:B----4-:R-:W-:Y:S08]  /*9670*/  HMMA.16816.F32.BF16 R36, R68.reuse, R72, R36 ;  /* 0x000000484424723c */ /* 0x050ff00000041824 */
[C---:B------:R-:W-:Y:S08]  /*9680*/  HMMA.16816.F32.BF16 R40, R68.reuse, R74, R40 ;  /* 0x0000004a4428723c */ /* 0x040ff00000041828 */
[C---:B--2---:R-:W-:Y:S08]  /*9690*/  HMMA.16816.F32.BF16 R44, R68.reuse, R88, R44 ;  /* 0x00000058442c723c */ /* 0x044ff0000004182c */
[C---:B------:R-:W-:Y:S01]  /*96a0*/  HMMA.16816.F32.BF16 R48, R68.reuse, R90, R48 ;  /* 0x0000005a4430723c */ /* 0x040fe20000041830 */
[----:B------:R-:W1:Y:S07]  /*96b0*/  LDSM.16.MT88.4 R88, [R220+0x3900] ;  /* 0x00390000dc58783b */ /* 0x000e6e0000004200 */
[C---:B------:R-:W-:Y:S08]  /*96c0*/  HMMA.16816.F32.BF16 R52, R68.reuse, R92, R52 ;  /* 0x0000005c4434723c */ /* 0x040ff00000041834 */
[C---:B------:R-:W-:Y:S08]  /*96d0*/  HMMA.16816.F32.BF16 R56, R68.reuse, R94, R56 ;  /* 0x0000005e4438723c */ /* 0x040ff00000041838 */
[C---:B------:R-:W-:Y:S08]  /*96e0*/  HMMA.16816.F32.BF16 R60, R68.reuse, R96, R60 ;  /* 0x00000060443c723c */ /* 0x040ff0000004183c */
[----:B------:R-:W-:Y:S01]  /*96f0*/  HMMA.16816.F32.BF16 R64, R68, R98, R64 ;  /* 0x000000624440723c */ /* 0x000fe20000041840 */
[----:B------:R-:W2:Y:S07]  /*9700*/  LDSM.16.MT88.4 R96, [R224+0x7900] ;  /* 0x00790000e060783b */ /* 0x000eae0000004200 */
[C---:B------:R-:W-:Y:S08]  /*9710*/  HMMA.16816.F32.BF16 R128, R112.reuse, R124, R4 ;  /* 0x0000007c7080723c */ /* 0x040ff00000041804 */
[C---:B------:R-:W-:Y:S01]  /*9720*/  HMMA.16816.F32.BF16 R124, R112.reuse, R126, R8 ;  /* 0x0000007e707c723c */ /* 0x040fe20000041808 */
[----:B------:R-:W4:Y:S07]  /*9730*/  LDSM.16.MT88.4 R8, [R220+0x7900] ;  /* 0x00790000dc08783b */ /* 0x000f2e0000004200 */
[C---:B---3--:R-:W-:Y:S07]  /*9740*/  HMMA.16816.F32.BF16 R68, R112.reuse, R76, R12 ;  /* 0x0000004c7044723c */ /* 0x048fee000004180c */
[----:B------:R-:W-:Y:S01]  /*9750*/  FADD.FTZ R13, R164, R3 ;  /* 0x00000003a40d7221 */ /* 0x000fe20000010000 */
        /* <DEDUP_REMOVED lines=29> */
[----:B------:R-:W-:Y:S02]  /*9930*/  IMAD.MOV.U32 R3, RZ, RZ, R0 ;  /* 0x000000ffff037224 */ /* 0x000fe400078e0000 */
[C---:B------:R-:W-:Y:S04]  /*9940*/  HMMA.16816.F32.BF16 R108, R112.reuse, R110, R56 ;  /* 0x0000006e706c723c */ /* 0x040fe80000041838 */
[----:B------:R-:W-:Y:S04]  /*9950*/  FADD.FTZ R2, R149, R2 ;  /* 0x0000000295027221 */ /* 0x000fe80000010000 */
[----:B------:R-:W-:Y:S01]  /*9960*/  FADD.FTZ R2, R151, R2 ;  /* 0x0000000297027221 */ /* 0x000fe20000010000 */
[C---:B----4-:R-:W-:Y:S03]  /*9970*/  HMMA.16816.F32.BF16 R116, R112.reuse, R8, R60 ;  /* 0x000000087074723c */ /* 0x050fe6000004183c */
[----:B------:R-:W-:Y:S02]  /*9980*/  FADD.FTZ R251, R251, R2 ;  /* 0x00000002fbfb7221 */ /* 0x000fe40000010000 */
[----:B------:R-:W-:Y:S02]  /*9990*/  IMAD.MOV.U32 R2, RZ, RZ, R132 ;  /* 0x000000ffff027224 */ /* 0x000fe400078e0084 */
[----:B------:R-:W-:Y:S01]  /*99a0*/  FADD.FTZ R8, R153, R12 ;  /* 0x0000000c99087221 */ /* 0x000fe20000010000 */
[----:B------:R-:W-:Y:S04]  /*99b0*/  HMMA.16816.F32.BF16 R112, R112, R10, R64 ;  /* 0x0000000a7070723c */ /* 0x000fe80000041840 */
[----:B------:R-:W-:Y:S02]  /*99c0*/  FADD.FTZ R8, R147, R8 ;  /* 0x0000000893087221 */ /* 0x000fe40000010000 */
[----:B------:R-:W-:Y:S02]  /*99d0*/  FADD.FTZ R236, R248, R251 ;  /* 0x000000fbf8ec7221 */ /* 0x000fe40000010000 */
[----:B------:R-:W-:Y:S04]  /*99e0*/  FADD.FTZ R8, R145, R8 ;  /* 0x0000000891087221 */ /* 0x000fe80000010000 */
[----:B------:R-:W-:Y:S04]  /*99f0*/  FADD.FTZ R183, R183, R8 ;  /* 0x00000008b7b77221 */ /* 0x000fe80000010000 */
[----:B------:R-:W-:Y:S01]  /*9a00*/  FADD.FTZ R229, R182, R183 ;  /* 0x000000b7b6e57221 */ /* 0x000fe20000010000 */
[----:B------:R-:W-:-:S05]  /*9a10*/  @P0 BRA `(.L_x_503) ;  /* 0xffffbda000000947 */ /* 0x000fca000383ffff */
.L_x_502:
[----:B------:R-:W-:-:S13]  /*9a20*/  ISETP.LE.AND P0, PT, RZ, UR25, PT ;  /* 0x00000019ff007c0c */ /* 0x000fda000bf03270 */
[----:B------:R-:W-:Y:S05]  /*9a30*/  @!P0 BRA `(.L_x_504) ;  /* 0x000034f000008947 */ /* 0x000fea0003800000 */
[----:B------:R-:W-:Y:S01]  /*9a40*/  IADD3 R238, P1, R240, 0x40, RZ ;  /* 0x00000040f0ee7810 */ /* 0x000fe20007f3e0ff */
[----:B------:R-:W-:Y:S01]  /*9a50*/  ULDC.64 UR4, c[0x0][0x1e0] ;  /* 0x0000780000047ab9 */ /* 0x000fe20000000a00 */
[----:B------:R-:W-:Y:S01]  /*9a60*/  IADD3 R237, P0, R230, 0x40, RZ ;  /* 0x00000040e6ed7810 */ /* 0x000fe20007f1e0ff */
[----:B------:R-:W-:Y:S01]  /*9a70*/  UIADD3 UR12, UP0, UR12, 0x80, URZ ;  /* 0x000000800c0c7890 */ /* 0x000fe2000ff1e03f */
[----:B------:R-:W-:Y:S01]  /*9a80*/  IMAD.MOV.U32 R133, RZ, RZ, R132 ;  /* 0x000000ffff857224 */ /* 0x000fe200078e0084 */
[----:B------:R-:W-:Y:S01]  /*9a90*/  USHF.L.U64.HI UR6, UR4, 0x6, UR5 ;  /* 0x0000000604067899 */ /* 0x000fe20008010205 */
[----:B------:R-:W-:Y:S01]  /*9aa0*/  MOV R3, R0 ;  /* 0x0000000000037202 */ /* 0x000fe20000000f00 */
[----:B------:R-:W-:Y:S01]  /*9ab0*/  USHF.L.U32 UR7, UR4, 0x6, URZ ;  /* 0x0000000604077899 */ /* 0x000fe2000800063f */
[----:B------:R-:W-:Y:S01]  /*9ac0*/  IMAD.X R239, RZ, RZ, R235, P1 ;  /* 0x000000ffffef7224 */ /* 0x000fe200008e06eb */
[----:B------:R-:W-:Y:S01]  /*9ad0*/  IADD3.X R134, RZ, R233, RZ, P0, !PT ;  /* 0x000000e9ff867210 */ /* 0x000fe200007fe4ff */
[----:B------:R-:W-:Y:S01]  /*9ae0*/  IMAD.MOV.U32 R234, RZ, RZ, R240 ;  /* 0x000000ffffea7224 */ /* 0x000fe200078e00f0 */
[----:B------:R-:W-:-:S02]  /*9af0*/  UMOV UR8, 0x7 ;  /* 0x0000000700087882 */ /* 0x000fc40000000000 */
[----:B------:R-:W-:Y:S02]  /*9b00*/  ULDC.64 UR4, c[0x0][0x208] ;  /* 0x0000820000047ab9 */ /* 0x000fe40000000a00 */
[----:B------:R-:W-:Y:S02]  /*9b10*/  USHF.L.U64.HI UR8, UR4, UR8, UR5 ;  /* 0x0000000804087299 */ /* 0x000fe40008010205 */
[----:B------:R-:W-:Y:S02]  /*9b20*/  USHF.L.U32 UR11, UR4, 0x7, URZ ;  /* 0x00000007040b7899 */ /* 0x000fe4000800063f */
[----:B------:R-:W-:Y:S02]  /*9b30*/  UIADD3.X UR9, URZ, UR9, URZ, UP0, !UPT ;  /* 0x000000093f097290 */ /* 0x000fe400087fe43f */
.L_x_505:
[----:B------:R-:W-:Y:S04]  /*9b40*/  DEPBAR.LE SB0, 0x0 ;  /* 0x000080000000791a */ /* 0x000fe80000000000 */
[----:B------:R-:W-:Y:S01]  /*9b50*/  BAR.SYNC.DEFER_BLOCKING 0x0 ;  /* 0x0000000000007b1d */ /* 0x000fe20000010000 */
[----:B------:R-:W-:Y:S01]  /*9b60*/  USHF.R.S32.HI UR5, URZ, 0x1f, UR25 ;  /* 0x0000001f3f057899 */ /* 0x000fe20008011419 */
[----:B------:R-:W-:Y:S01]  /*9b70*/  MOV R135, UR11 ;  /* 0x0000000b00877c02 */ /* 0x000fe20008000f00 */
[----:B------:R-:W-:Y:S02]  /*9b80*/  UIMAD UR4, UR8, UR25, URZ ;  /* 0x00000019080472a4 */ /* 0x000fe4000f8e023f */
[----:B------:R-:W-:Y:S02]  /*9b90*/  UISETP.GT.AND UP0, UPT, UR25, URZ, UPT ;  /* 0x0000003f1900728c */ /* 0x000fe4000bf04270 */
[----:B------:R-:W-:Y:S01]  /*9ba0*/  UIMAD UR4, UR5, UR11, UR4 ;  /* 0x0000000b050472a4 */ /* 0x000fe2000f8e0204 */
[----:B------:R-:W-:Y:S05]  /*9bb0*/  IMAD.WIDE.U32 R152, R135, UR25, R238 ;  /* 0x0000001987987c25 */ /* 0x000fea000f8e00ee */
[C---:B------:R-:W-:Y:S02]  /*9bc0*/  LEA R164, P0, R152.reuse, c[0x0][0x1f8], 0x1 ;  /* 0x00007e0098a47a11 */ /* 0x040fe400078008ff */
[----:B------:R-:W-:Y:S04]  /*9bd0*/  IADD3 R0, R153, UR4, RZ ;  /* 0x0000000499007c10 */ /* 0x000fe8000fffe0ff */
[----:B------:R-:W-:Y:S01]  /*9be0*/  LEA.HI.X R165, R152, c[0x0][0x1fc], R0, 0x1, P0 ;  /* 0x00007f0098a57a11 */ /* 0x000fe200000f0c00 */
[----:B------:R-:W1:Y:S08]  /*9bf0*/  LDSM.16.M88.4 R8, [R226+0x8100] ;  /* 0x00810000e208783b */ /* 0x000e700000000200 */
[----:B------:R-:W2:Y:S08]  /*9c00*/  LDSM.16.M88.4 R16, [R226+0x8900] ;  /* 0x00890000e210783b */ /* 0x000eb00000000200 */
        /* <DEDUP_REMOVED lines=31> */
[C---:B---3--:R-:W-:Y:S07]  /*9e00*/  HMMA.16816.F32.BF16 R12, R168.reuse, R144, R12 ;  /* 0x00000090a80c723c */ /* 0x048fee000004180c */
[----:B------:R-:W-:Y:S01]  /*9e10*/  IMAD.WIDE.U32 R144, R135, UR25, R234 ;  /* 0x0000001987907c25 */ /* 0x000fe2000f8e00ea */
[C---:B------:R-:W-:Y:S01]  /*9e20*/  HMMA.16816.F32.BF16 R16, R168.reuse, R146, R16 ;  /* 0x00000092a810723c */ /* 0x040fe20000041810 */
[----:B------:R-:W-:Y:S03]  /*9e30*/  UIADD3 UR25, UR25, -0x1, URZ ;  /* 0xffffffff19197890 */ /* 0x000fe6000fffe03f */
[----:B------:R-:W-:Y:S01]  /*9e40*/  IADD3 R135, R145, UR4, RZ ;  /* 0x0000000491877c10 */ /* 0x000fe2000fffe0ff */
[----:B------:R-:W-:Y:S01]  /*9e50*/  ULDC.64 UR4, c[0x0][0x1e0] ;  /* 0x0000780000047ab9 */ /* 0x000fe20000000a00 */
[C---:B------:R-:W-:Y:S02]  /*9e60*/  LEA R166, P1, R144.reuse, c[0x0][0x1f8], 0x1 ;  /* 0x00007e0090a67a11 */ /* 0x040fe400078208ff */
[C---:B------:R-:W-:Y:S03]  /*9e70*/  HMMA.16816.F32.BF16 R20, R168.reuse, R148, R20 ;  /* 0x00000094a814723c */ /* 0x040fe60000041814 */
[----:B------:R-:W-:Y:S01]  /*9e80*/  @UP0 UIMAD.WIDE.U32 UR20, UR25, UR4, URZ ;  /* 0x00000004191402a5 */ /* 0x000fe2000f8e003f */
[----:B------:R-:W-:Y:S01]  /*9e90*/  LEA.HI.X R167, R144, c[0x0][0x1fc], R135, 0x1, P1 ;  /* 0x00007f0090a77a11 */ /* 0x000fe200008f0c87 */
[----:B------:R-:W-:Y:S01]  /*9ea0*/  @UP0 USHF.R.S32.HI UR13, URZ, 0x1f, UR25 ;  /* 0x0000001f3f0d0899 */ /* 0x000fe20008011419 */
[----:B------:R-:W2:Y:S01]  /*9eb0*/  LDSM.16.M88.4 R144, [R216] ;  /* 0x00000000d890783b */ /* 0x000ea20000000200 */
[----:B------:R-:W-:Y:S01]  /*9ec0*/  IADD3 R148, P0, R166, UR10, RZ ;  /* 0x0000000aa6947c10 */ /* 0x000fe2000ff1e0ff */
[C---:B------:R-:W-:Y:S01]  /*9ed0*/  HMMA.16816.F32.BF16 R24, R168.reuse, R150, R24 ;  /* 0x00000096a818723c */ /* 0x040fe20000041818 */
[----:B------:R-:W-:Y:S02]  /*9ee0*/  @UP0 UIMAD UR13, UR13, UR4, URZ ;  /* 0x000000040d0d02a4 */ /* 0x000fe4000f8e023f */
[----:B------:R-:W-:Y:S01]  /*9ef0*/  @UP0 USHF.L.U32 UR4, UR20, 0x7, URZ ;  /* 0x0000000714040899 */ /* 0x000fe2000800063f */
[----:B------:R-:W-:Y:S01]  /*9f00*/  IADD3.X R149, R167, UR14, RZ, P0, !PT ;  /* 0x0000000ea7957c10 */ /* 0x000fe200087fe4ff */
[----:B------:R-:W-:Y:S01]  /*9f10*/  @UP0 UIMAD UR13, UR25, UR5, UR13 ;  /* 0x00000005190d02a4 */ /* 0x000fe2000f8e020d */
[----:B------:R-:W-:Y:S01]  /*9f20*/  @!PT LDS RZ, [RZ] ;  /* 0x00000000fffff984 */ /* 0x000fe20000000800 */
[----:B------:R-:W-:Y:S01]  /*9f30*/  @!PT LDS RZ, [RZ] ;  /* 0x00000000fffff984 */ /* 0x000fe20000000800 */
[----:B------:R-:W-:Y:S01]  /*9f40*/  @!PT LDS RZ, [RZ] ;  /* 0x00000000fffff984 */ /* 0x000fe20000000800 */
[----:B------:R3:W-:Y:S01]  /*9f50*/  LDGSTS.E.BYPASS.LTC128B.128 [R227+0x100], [R166.64], !P5 ;  /* 0x00100000a6e37fae */ /* 0x0007e2000e901d52 */
[C---:B------:R-:W-:Y:S01]  /*9f60*/  IADD3 R150, P0, R148.reuse, UR10, RZ ;  /* 0x0000000a94967c10 */ /* 0x040fe2000ff1e0ff */
[C---:B-1----:R-:W-:Y:S01]  /*9f70*/  HMMA.16816.F32.BF16 R28, R168.reuse, R136, R28 ;  /* 0x00000088a81c723c */ /* 0x042fe2000004181c */
[----:B------:R-:W-:Y:S03]  /*9f80*/  @UP0 UIADD3 UR13, UR21, UR13, URZ ;  /* 0x0000000d150d0290 */ /* 0x000fe6000fffe03f */
[C---:B------:R-:W-:Y:S02]  /*9f90*/  IADD3.X R151, R149.reuse, UR14, RZ, P0, !PT ;  /* 0x0000000e95977c10 */ /* 0x040fe400087fe4ff */
[----:B------:R1:W-:Y:S01]  /*9fa0*/  LDGSTS.E.BYPASS.LTC128B.128 [R227+0x4100], [R164.64], !P4 ;  /* 0x04100000a4e37fae */ /* 0x0003e2000e101d52 */
[----:B------:R-:W-:Y:S01]  /*9fb0*/  IADD3 R176, P2, R148, UR16, RZ ;  /* 0x0000001094b07c10 */ /* 0x000fe2000ff5e0ff */
[----:B------:R-:W-:Y:S01]  /*9fc0*/  @UP0 USHF.L.U64.HI UR13, UR20, 0x7, UR13 ;  /* 0x00000007140d0899 */ /* 0x000fe2000801020d */
[C---:B------:R-:W-:Y:S03]  /*9fd0*/  HMMA.16816.F32.BF16 R32, R168.reuse, R138, R32 ;  /* 0x0000008aa820723c */ /* 0x040fe60000041820 */
[----:B------:R-:W-:Y:S02]  /*9fe0*/  IADD3.X R177, R149, UR15, RZ, P2, !PT ;  /* 0x0000000f95b17c10 */ /* 0x000fe400097fe4ff */
[----:B------:R4:W-:Y:S01]  /*9ff0*/  LDGSTS.E.BYPASS.LTC128B.128 [R227+0x1100], [R148.64], !P5 ;  /* 0x0110000094e37fae */ /* 0x0009e2000e901d52 */
[C---:B------:R-:W-:Y:S06]  /*a000*/  IADD3 R178, P1, R150.reuse, UR10, RZ ;  /* 0x0000000a96b27c10 */ /* 0x040fec000ff3e0ff */
[C---:B------:R-:W-:Y:S01]  /*a010*/  IADD3.X R179, R151.reuse, UR14, RZ, P1, !PT ;  /* 0x0000000e97b37c10 */ /* 0x040fe20008ffe4ff */
[----:B------:R4:W-:Y:S01]  /*a020*/  LDGSTS.E.BYPASS.LTC128B.128 [R227+0x5100], [R148.64+0x80], !P4 ;  /* 0x0510008094e37fae */ /* 0x0009e2000e101d52 */
[----:B---3--:R-:W-:Y:S04]  /*a030*/  IADD3 R166, P0, R150, UR16, RZ ;  /* 0x0000001096a67c10 */ /* 0x008fe8000ff1e0ff */
[----:B------:R-:W-:Y:S01]  /*a040*/  IADD3.X R167, R151, UR15, RZ, P0, !PT ;  /* 0x0000000f97a77c10 */ /* 0x000fe200087fe4ff */
[C---:B--2---:R-:W-:Y:S02]  /*a050*/  HMMA.16816.F32.BF16 R36, R168.reuse, R144, R36 ;  /* 0x00000090a824723c */ /* 0x044fe40000041824 */
[----:B------:R4:W-:Y:S01]  /*a060*/  LDGSTS.E.BYPASS.LTC128B.128 [R227+0x2100], [R150.64], !P5 ;  /* 0x0210000096e37fae */ /* 0x0009e2000e901d52 */
[----:B------:R-:W-:Y:S05]  /*a070*/  PLOP3.LUT P0, PT, PT, PT, UP0, 0x80, 0x0 ;  /* 0x000000000000781c */ /* 0x000fea0003f0f008 */
[C---:B------:R-:W-:Y:S02]  /*a080*/  HMMA.16816.F32.BF16 R40, R168.reuse, R146, R40 ;  /* 0x00000092a828723c */ /* 0x040fe40000041828 */
[----:B------:R2:W-:Y:S06]  /*a090*/  LDGSTS.E.BYPASS.LTC128B.128 [R227+0x6100], [R176.64], !P4 ;  /* 0x06100000b0e37fae */ /* 0x0005ec000e101d52 */
[C---:B------:R-:W-:Y:S02]  /*a0a0*/  HMMA.16816.F32.BF16 R44, R168.reuse, R152, R44 ;  /* 0x00000098a82c723c */ /* 0x040fe4000004182c */
[----:B------:R2:W-:Y:S06]  /*a0b0*/  LDGSTS.E.BYPASS.LTC128B.128 [R227+0x3100], [R178.64], !P5 ;  /* 0x03100000b2e37fae */ /* 0x0005ec000e901d52 */
[C---:B------:R-:W-:Y:S02]  /*a0c0*/  HMMA.16816.F32.BF16 R48, R168.reuse, R154, R48 ;  /* 0x0000009aa830723c */ /* 0x040fe40000041830 */
[----:B------:R1:W-:Y:S06]  /*a0d0*/  LDGSTS.E.BYPASS.LTC128B.128 [R227+0x7100], [R166.64], !P4 ;  /* 0x07100000a6e37fae */ /* 0x0003ec000e101d52 */
[C---:B------:R-:W-:Y:S02]  /*a0e0*/  HMMA.16816.F32.BF16 R52, R168.reuse, R156, R52 ;  /* 0x0000009ca834723c */ /* 0x040fe40000041834 */
[----:B------:R-:W3:Y:S06]  /*a0f0*/  LDSM.16.M88.4 R136, [R223+0x8100] ;  /* 0x00810000df88783b */ /* 0x000eec0000000200 */
[C---:B------:R-:W-:Y:S02]  /*a100*/  HMMA.16816.F32.BF16 R56, R168.reuse, R158, R56 ;  /* 0x0000009ea838723c */ /* 0x040fe40000041838 */
[----:B------:R-:W5:Y:S06]  /*a110*/  LDSM.16.M88.4 R144, [R223+0x8900] ;  /* 0x00890000df90783b */ /* 0x000f6c0000000200 */
[C---:B------:R-:W-:Y:S02]  /*a120*/  HMMA.16816.F32.BF16 R60, R168.reuse, R160, R60 ;  /* 0x000000a0a83c723c */ /* 0x040fe4000004183c */
[----:B------:R-:W0:Y:S06]  /*a130*/  LDGDEPBAR ;  /* 0x00000000000079af */ /* 0x000e2c0000000000 */
[----:B------:R-:W-:Y:S02]  /*a140*/  HMMA.16816.F32.BF16 R64, R168, R162, R64 ;  /* 0x000000a2a840723c */ /* 0x000fe40000041840 */
[----:B----4-:R-:W4:Y:S08]  /*a150*/  LDSM.16.M88.4 R148, [R223+0x9100] ;  /* 0x00910000df94783b */ /* 0x010f300000000200 */
[----:B------:R-:W1:Y:S01]  /*a160*/  LDSM.16.M88.4 R152, [R223+0x9900] ;  /* 0x00990000df98783b */ /* 0x000e620000000200 */
[C---:B---3--:R-:W-:Y:S07]  /*a170*/  HMMA.16816.F32.BF16 R4, R172.reuse, R136, R4 ;  /* 0x00000088ac04723c */ /* 0x048fee0000041804 */
[----:B------:R-:W3:Y:S01]  /*a180*/  LDSM.16.M88.4 R156, [R223+0xa100] ;  /* 0x00a10000df9c783b */ /* 0x000ee20000000200 */
[C---:B------:R-:W-:Y:S07]  /*a190*/  HMMA.16816.F32.BF16 R8, R172.reuse, R138, R8 ;  /* 0x0000008aac08723c */ /* 0x040fee0000041808 */
[----:B------:R-:W2:Y:S01]  /*a1a0*/  LDSM.16.M88.4 R136, [R223+0xa900] ;  /* 0x00a90000df88783b */ /* 0x000ea20000000200 */
[C---:B-----5:R-:W-:Y:S07]  /*a1b0*/  HMMA.16816.F32.BF16 R12, R172.reuse, R144, R12 ;  /* 0x00000090ac0c723c */ /* 0x060fee000004180c */
[----:B------:R-:W-:Y:S01]  /*a1c0*/  LDSM.16.M88.4 R160, [R226+0xd900] ;  /* 0x00d90000e2a0783b */ /* 0x000fe20000000200 */
[C---:B------:R-:W-:Y:S07]  /*a1d0*/  HMMA.16816.F32.BF16 R16, R172.reuse, R146, R16 ;  /* 0x00000092ac10723c */ /* 0x040fee0000041810 */
[----:B------:R-:W5:Y:S01]  /*a1e0*/  LDSM.16.M88.4 R144, [R223+0xb100] ;  /* 0x00b10000df90783b */ /* 0x000f620000000200 */
[C---:B----4-:R-:W-:Y:S07]  /*a1f0*/  HMMA.16816.F32.BF16 R20, R172.reuse, R148, R20 ;  /* 0x00000094ac14723c */ /* 0x050fee0000041814 */
[----:B-1----:R-:W-:Y:S01]  /*a200*/  LDSM.16.M88.4 R164, [R206] ;  /* 0x00000000cea4783b */ /* 0x002fe20000000200 */
[C---:B------:R-:W-:Y:S07]  /*a210*/  HMMA.16816.F32.BF16 R24, R172.reuse, R150, R24 ;  /* 0x00000096ac18723c */ /* 0x040fee0000041818 */
[----:B------:R-:W1:Y:S01]  /*a220*/  LDSM.16.M88.4 R148, [R223+0xb900] ;  /* 0x00b90000df94783b */ /* 0x000e620000000200 */
[C---:B------:R-:W-:Y:S07]  /*a230*/  HMMA.16816.F32.BF16 R28, R172.reuse, R152, R28 ;  /* 0x00000098ac1c723c */ /* 0x040fee000004181c */
[----:B--2---:R-:W-:Y:S01]  /*a240*/  LDSM.16.M88.4 R176, [R223+0xe900] ;  /* 0x00e90000dfb0783b */ /* 0x004fe20000000200 */
[C---:B------:R-:W-:Y:S07]  /*a250*/  HMMA.16816.F32.BF16 R32, R172.reuse, R154, R32 ;  /* 0x0000009aac20723c */ /* 0x040fee0000041820 */
[----:B------:R-:W2:Y:S01]  /*a260*/  LDSM.16.M88.4 R152, [R212] ;  /* 0x00000000d498783b */ /* 0x000ea20000000200 */
[C---:B---3--:R-:W-:Y:S07]  /*a270*/  HMMA.16816.F32.BF16 R36, R172.reuse, R156, R36 ;  /* 0x0000009cac24723c */ /* 0x048fee0000041824 */
[----:B------:R-:W-:Y:S01]  /*a280*/  LDSM.16.M88.4 R180, [R223+0xf100] ;  /* 0x00f10000dfb4783b */ /* 0x000fe20000000200 */
[C---:B------:R-:W-:Y:S07]  /*a290*/  HMMA.16816.F32.BF16 R40, R172.reuse, R158, R40 ;  /* 0x0000009eac28723c */ /* 0x040fee0000041828 */
[----:B------:R-:W3:Y:S01]  /*a2a0*/  LDSM.16.M88.4 R156, [R212+0x800] ;  /* 0x00080000d49c783b */ /* 0x000ee20000000200 */
[C---:B------:R-:W-:Y:S08]  /*a2b0*/  HMMA.16816.F32.BF16 R44, R172.reuse, R136, R44 ;  /* 0x00000088ac2c723c */ /* 0x040ff0000004182c */
[C---:B------:R-:W-:Y:S01]  /*a2c0*/  HMMA.16816.F32.BF16 R48, R172.reuse, R138, R48 ;  /* 0x0000008aac30723c */ /* 0x040fe20000041830 */
[----:B------:R-:W4:Y:S07]  /*a2d0*/  LDSM.16.M88.4 R136, [R212+0x1000] ;  /* 0x00100000d488783b */ /* 0x000f2e0000000200 */
[C---:B-----5:R-:W-:Y:S08]  /*a2e0*/  HMMA.16816.F32.BF16 R52, R172.reuse, R144, R52 ;  /* 0x00000090ac34723c */ /* 0x060ff00000041834 */
[C---:B------:R-:W-:Y:S01]  /*a2f0*/  HMMA.16816.F32.BF16 R56, R172.reuse, R146, R56 ;  /* 0x00000092ac38723c */ /* 0x040fe20000041838 */
[----:B------:R-:W5:Y:S07]  /*a300*/  LDSM.16.M88.4 R144, [R212+0x1800] ;  /* 0x00180000d490783b */ /* 0x000f6e0000000200 */
        /* <DEDUP_REMOVED lines=38> */
[----:B------:R-:W-:Y:S07]  /*a570*/  LDSM.16.M88.4 R160, [R209] ;  /* 0x00000000d1a0783b */ /* 0x000fee0000000200 */
[C---:B---3--:R-:W-:Y:S08]  /*a580*/  HMMA.16816.F32.BF16 R36, R188.reuse, R156, R36 ;  /* 0x0000009cbc24723c */ /* 0x048ff00000041824 */
[C---:B------:R-:W-:Y:S01]  /*a590*/  HMMA.16816.F32.BF16 R40, R188.reuse, R158, R40 ;  /* 0x0000009ebc28723c */ /* 0x040fe20000041828 */
[----:B------:R-:W3:Y:S07]  /*a5a0*/  LDSM.16.M88.4 R156, [R210] ;  /* 0x00000000d29c783b */ /* 0x000eee0000000200 */
[C---:B----4-:R-:W-:Y:S08]  /*a5b0*/  HMMA.16816.F32.BF16 R44, R188.reuse, R136, R44 ;  /* 0x00000088bc2c723c */ /* 0x050ff0000004182c */
[C---:B------:R-:W-:Y:S01]  /*a5c0*/  HMMA.16816.F32.BF16 R48, R188.reuse, R138, R48 ;  /* 0x0000008abc30723c */ /* 0x040fe20000041830 */
[----:B------:R-:W4:Y:S07]  /*a5d0*/  LDSM.16.M88.4 R136, [R208] ;  /* 0x00000000d088783b */ /* 0x000f2e0000000200 */
[C---:B-----5:R-:W-:Y:S08]  /*a5e0*/  HMMA.16816.F32.BF16 R52, R188.reuse, R144, R52 ;  /* 0x00000090bc34723c */ /* 0x060ff00000041834 */
[C---:B------:R-:W-:Y:S01]  /*a5f0*/  HMMA.16816.F32.BF16 R56, R188.reuse, R146, R56 ;  /* 0x00000092bc38723c */ /* 0x040fe20000041838 */
[----:B------:R-:W5:Y:S07]  /*a600*/  LDSM.16.M88.4 R144, [R207] ;  /* 0x00000000cf90783b */ /* 0x000f6e0000000200 */
[C---:B-1----:R-:W-:Y:S08]  /*a610*/  HMMA.16816.F32.BF16 R60, R188.reuse, R148, R60 ;  /* 0x00000094bc3c723c */ /* 0x042ff0000004183c */
[----:B------:R-:W-:Y:S01]  /*a620*/  HMMA.16816.F32.BF16 R64, R188, R150, R64 ;  /* 0x00000096bc40723c */ /* 0x000fe20000041840 */
[----:B------:R-:W1:Y:S07]  /*a630*/  LDSM.16.M88.4 R148, [R205] ;  /* 0x00000000cd94783b */ /* 0x000e6e0000000200 */
[C---:B--2---:R-:W-:Y:S08]  /*a640*/  HMMA.16816.F32.BF16 R4, R192.reuse, R152, R4 ;  /* 0x00000098c004723c */ /* 0x044ff00000041804 */
[C---:B------:R-:W-:Y:S01]  /*a650*/  HMMA.16816.F32.BF16 R8, R192.reuse, R154, R8 ;  /* 0x0000009ac008723c */ /* 0x040fe20000041808 */
[----:B------:R-:W-:Y:S07]  /*a660*/  LDSM.16.M88.4 R152, [R223+0xc900] ;  /* 0x00c90000df98783b */ /* 0x000fee0000000200 */
[C---:B---3--:R-:W-:Y:S08]  /*a670*/  HMMA.16816.F32.BF16 R12, R192.reuse, R156, R12 ;  /* 0x0000009cc00c723c */ /* 0x048ff0000004180c */
[C---:B------:R-:W-:Y:S01]  /*a680*/  HMMA.16816.F32.BF16 R16, R192.reuse, R158, R16 ;  /* 0x0000009ec010723c */ /* 0x040fe20000041810 */
[----:B------:R-:W-:Y:S07]  /*a690*/  LDSM.16.M88.4 R156, [R223+0xd100] ;  /* 0x00d10000df9c783b */ /* 0x000fee0000000200 */
[C---:B------:R-:W-:Y:S08]  /*a6a0*/  HMMA.16816.F32.BF16 R20, R192.reuse, R160, R20 ;  /* 0x000000a0c014723c */ /* 0x040ff00000041814 */
[C---:B------:R-:W-:Y:S01]  /*a6b0*/  HMMA.16816.F32.BF16 R24, R192.reuse, R162, R24 ;  /* 0x000000a2c018723c */ /* 0x040fe20000041818 */
[----:B------:R-:W-:Y:S07]  /*a6c0*/  LDSM.16.M88.4 R160, [R223+0xd900] ;  /* 0x00d90000dfa0783b */ /* 0x000fee0000000200 */
[C---:B----4-:R-:W-:Y:S08]  /*a6d0*/  HMMA.16816.F32.BF16 R28, R192.reuse, R136, R28 ;  /* 0x00000088c01c723c */ /* 0x050ff0000004181c */
[C---:B------:R-:W-:Y:S01]  /*a6e0*/  HMMA.16816.F32.BF16 R32, R192.reuse, R138, R32 ;  /* 0x0000008ac020723c */ /* 0x040fe20000041820 */
[----:B------:R-:W2:Y:S07]  /*a6f0*/  LDSM.16.M88.4 R136, [R204] ;  /* 0x00000000cc88783b */ /* 0x000eae0000000200 */
[C---:B-----5:R-:W-:Y:S08]  /*a700*/  HMMA.16816.F32.BF16 R36, R192.reuse, R144, R36 ;  /* 0x00000090c024723c */ /* 0x060ff00000041824 */
[C---:B------:R-:W-:Y:S01]  /*a710*/  HMMA.16816.F32.BF16 R40, R192.reuse, R146, R40 ;  /* 0x00000092c028723c */ /* 0x040fe20000041828 */
[----:B------:R-:W3:Y:S07]  /*a720*/  LDSM.16.M88.4 R144, [R223+0xc100] ;  /* 0x00c10000df90783b */ /* 0x000eee0000000200 */
[C---:B------:R-:W-:Y:S08]  /*a730*/  HMMA.16816.F32.BF16 R44, R192.reuse, R164, R44 ;  /* 0x000000a4c02c723c */ /* 0x040ff0000004182c */
[C---:B------:R-:W-:Y:S01]  /*a740*/  HMMA.16816.F32.BF16 R48, R192.reuse, R166, R48 ;  /* 0x000000a6c030723c */ /* 0x040fe20000041830 */
[----:B------:R-:W4:Y:S07]  /*a750*/  LDSM.16.M88.4 R164, [R223+0xe100] ;  /* 0x00e10000dfa4783b */ /* 0x000f2e0000000200 */
[C---:B-1----:R-:W-:Y:S08]  /*a760*/  HMMA.16816.F32.BF16 R52, R192.reuse, R148, R52 ;  /* 0x00000094c034723c */ /* 0x042ff00000041834 */
        /* <DEDUP_REMOVED lines=29> */
[----:B------:R-:W3:Y:S03]  /*a940*/  LDSM.16.M88.4 R144, [R212+0x6800] ;  /* 0x00680000d490783b */ /* 0x000ee60000000200 */
[----:B------:R-:W-:Y:S04]  /*a950*/  FMNMX.FTZ R0, R4, R3, !PT ;  /* 0x0000000304007209 */ /* 0x000fe80007810000 */
[C---:B-----5:R-:W-:Y:S04]  /*a960*/  HMMA.16816.F32.BF16 R20, R200.reuse, R152, R20 ;  /* 0x00000098c814723c */ /* 0x060fe80000041814 */
        /* <DEDUP_REMOVED lines=24> */
[----:B------:R-:W-:Y:S04]  /*aaf0*/  FMNMX.FTZ R135, R21, R2, !PT ;  /* 0x0000000215877209 */ /* 0x000fe80007810000 */
[----:B------:R-:W-:Y:S02]  /*ab00*/  FMNMX.FTZ R2, R24, R135, !PT ;  /* 0x0000008718027209 */ /* 0x000fe40007810000 */
[----:B------:R-:W-:Y:S02]  /*ab10*/  FMNMX.FTZ R0, R22, R137, !PT ;  /* 0x0000008916007209 */ /* 0x000fe40007810000 */
[----:B------:R-:W-:Y:S01]  /*ab20*/  FMNMX.FTZ R135, R25, R2, !PT ;  /* 0x0000000219877209 */ /* 0x000fe20007810000 */
[----:B------:R-:W2:Y:S01]  /*ab30*/  LDSM.16.M88.4 R136, [R212+0x7800] ;  /* 0x00780000d488783b */ /* 0x000ea20000000200 */
[----:B------:R-:W-:Y:S01]  /*ab40*/  FMNMX.FTZ R153, R23, R0, !PT ;  /* 0x0000000017997209 */ /* 0x000fe20007810000 */
[----:B------:R-:W-:Y:S04]  /*ab50*/  DEPBAR.LE SB0, 0x0 ;  /* 0x000080000000791a */ /* 0x000fe80000000000 */
        /* <DEDUP_REMOVED lines=14> */
[----:B------:R-:W-:Y:S01]  /*ac40*/  FMNMX.FTZ R145, R35, R2, !PT ;  /* 0x0000000223917209 */ /* 0x000fe20007810000 */
[C---:B--2---:R-:W-:Y:S03]  /*ac50*/  HMMA.16816.F32.BF16 R60, R200.reuse, R136, R60 ;  /* 0x00000088c83c723c */ /* 0x044fe6000004183c */
        /* <DEDUP_REMOVED lines=31> */
[----:B------:R-:W-:Y:S02]  /*ae50*/  FMNMX.FTZ R0, R66, R139, !PT ;  /* 0x0000008b42007209 */ /* 0x000fe40007810000 */
[----:B------:R-:W-:Y:S02]  /*ae60*/  @P0 LEA R144, P3, R136, c[0x0][0x1c8], 0x1 ;  /* 0x0000720088900a11 */ /* 0x000fe400078608ff */
[----:B------:R-:W-:Y:S05]  /*ae70*/  FMNMX.FTZ R137, R67, R0, !PT ;  /* 0x0000000043897209 */ /* 0x000fea0007810000 */
[----:B------:R-:W2:Y:S01]  /*ae80*/  SHFL.BFLY PT, R0, R137, 0x2, 0x1f ;  /* 0x0c401f0089007f89 */ /* 0x000ea200000e0000 */
[----:B-1----:R-:W-:Y:S07]  /*ae90*/  FMNMX.FTZ R145, R147, R2, !PT ;  /* 0x0000000293917209 */ /* 0x002fee0007810000 */
[----:B------:R-:W1:Y:S01]  /*aea0*/  SHFL.BFLY PT, R132, R145, 0x1, 0x1f ;  /* 0x0c201f0091847f89 */ /* 0x000e6200000e0000 */
[----:B--2---:R-:W-:Y:S07]  /*aeb0*/  FMNMX.FTZ R135, R137, R0, !PT ;  /* 0x0000000089877209 */ /* 0x004fee0007810000 */
[----:B------:R-:W2:Y:S01]  /*aec0*/  SHFL.BFLY PT, R2, R135, 0x1, 0x1f ;  /* 0x0c201f0087027f89 */ /* 0x000ea200000e0000 */
[----:B-1----:R-:W-:Y:S05]  /*aed0*/  FMNMX.FTZ R0, R145, R132, !PT ;  /* 0x0000008491007209 */ /* 0x002fea0007810000 */
[C---:B------:R-:W-:Y:S02]  /*aee0*/  FADD.FTZ R132, -R0.reuse, R3 ;  /* 0x0000000300847221 */ /* 0x040fe40000010100 */
[----:B------:R-:W-:Y:S02]  /*aef0*/  FMUL.FTZ R163, R0, c[0x0][0x2d0] ;  /* 0x0000b40000a37a20 */ /* 0x000fe40000410000 */
[----:B------:R-:W-:Y:S01]  /*af00*/  FMUL.FTZ R3, R132, c[0x0][0x2d0] ;  /* 0x0000b40084037a20 */ /* 0x000fe20000410000 */
[----:B--2---:R-:W-:Y:S01]  /*af10*/  FMNMX.FTZ R132, R135, R2, !PT ;  /* 0x0000000287847209 */ /* 0x004fe20007810000 */
[--C-:B------:R-:W-:Y:S01]  /*af20*/  FFMA.FTZ R152, R5, c[0x0][0x2d0], -R163.reuse ;  /* 0x0000b40005987a23 */ /* 0x100fe200000108a3 */
[----:B------:R-:W-:Y:S01]  /*af30*/  @P0 IADD3.X R5, R233, UR13, RZ, P1, !PT ;  /* 0x0000000de9050c10 */ /* 0x000fe20008ffe4ff */
[----:B------:R-:W-:Y:S02]  /*af40*/  FFMA.FTZ R135, R8, c[0x0][0x2d0], -R163 ;  /* 0x0000b40008877a23 */ /* 0x000fe400000108a3 */
[----:B------:R-:W-:Y:S01]  /*af50*/  FADD.FTZ R133, -R132, R133 ;  /* 0x0000008584857221 */ /* 0x000fe20000010100 */
[----:B------:R-:W-:Y:S01]  /*af60*/  @P0 LEA.HI.X R145, R136, c[0x0][0x1cc], R5, 0x1, P3 ;  /* 0x0000730088910a11 */ /* 0x000fe200018f0c05 */
[----:B------:R-:W-:Y:S01]  /*af70*/  FMUL.FTZ R159, R132, c[0x0][0x2d0] ;  /* 0x0000b400849f7a20 */ /* 0x000fe20000410000 */
[----:B------:R-:W1:Y:S01]  /*af80*/  MUFU.EX2 R3, R3 ;  /* 0x0000000300037308 */ /* 0x000e620000000800 */
[----:B------:R-:W-:Y:S02]  /*af90*/  FMUL.FTZ R2, R133, c[0x0][0x2d0] ;  /* 0x0000b40085027a20 */ /* 0x000fe40000410000 */
[--C-:B------:R-:W-:Y:S01]  /*afa0*/  FFMA.FTZ R133, R4, c[0x0][0x2d0], -R163.reuse ;  /* 0x0000b40004857a23 */ /* 0x100fe200000108a3 */
[----:B------:R-:W-:Y:S01]  /*afb0*/  @P0 IADD3 R4, P2, R237, UR4, RZ ;  /* 0x00000004ed040c10 */ /* 0x000fe2000ff5e0ff */
[----:B------:R2:W-:Y:S01]  /*afc0*/  @P0 LDGSTS.E.BYPASS.LTC128B.128 [R227+0x8100], [R144.64], !P5 ;  /* 0x0810000090e30fae */ /* 0x0005e2000e901d52 */
[----:B------:R-:W-:Y:S02]  /*afd0*/  FFMA.FTZ R154, R9, c[0x0][0x2d0], -R163 ;  /* 0x0000b400099a7a23 */ /* 0x000fe400000108a3 */
[----:B------:R-:W-:Y:S01]  /*afe0*/  @P0 IADD3.X R137, R134, UR13, RZ, P2, !PT ;  /* 0x0000000d86890c10 */ /* 0x000fe200097fe4ff */
[--C-:B------:R-:W-:Y:S01]  /*aff0*/  FFMA.FTZ R153, R6, c[0x0][0x2d0], -R159.reuse ;  /* 0x0000b40006997a23 */ /* 0x100fe2000001089f */
[----:B------:R-:W-:Y:S01]  /*b000*/  @P0 LEA R138, P1, R4, c[0x0][0x1c8], 0x1 ;  /* 0x00007200048a0a11 */ /* 0x000fe200078208ff */
[--C-:B------:R-:W-:Y:S01]  /*b010*/  FFMA.FTZ R156, R7, c[0x0][0x2d0], -R159.reuse ;  /* 0x0000b400079c7a23 */ /* 0x100fe2000001089f */
[----:B------:R-:W3:Y:S01]  /*b020*/  MUFU.EX2 R2, R2 ;  /* 0x0000000200027308 */ /* 0x000ee20000000800 */
[----:B------:R-:W-:Y:S01]  /*b030*/  FFMA.FTZ R155, R10, c[0x0][0x2d0], -R159 ;  /* 0x0000b4000a9b7a23 */ /* 0x000fe2000001089f */
[----:B------:R-:W-:Y:S01]  /*b040*/  @P0 LEA.HI.X R139, R4, c[0x0][0x1cc], R137, 0x1, P1 ;  /* 0x00007300048b0a11 */ /* 0x000fe200008f0c89 */
[--C-:B------:R-:W-:Y:S01]  /*b050*/  FFMA.FTZ R158, R11, c[0x0][0x2d0], -R159.reuse ;  /* 0x0000b4000b9e7a23 */ /* 0x100fe2000001089f */
[----:B------:R-:W-:Y:S01]  /*b060*/  @P0 IADD3 R4, P1, R144, UR7, RZ ;  /* 0x0000000790040c10 */ /* 0x000fe2000ff3e0ff */
[--C-:B------:R-:W-:Y:S02]  /*b070*/  FFMA.FTZ R178, R26, c[0x0][0x2d0], -R159.reuse ;  /* 0x0000b4001ab27a23 */ /* 0x100fe4000001089f */
[----:B------:R4:W-:Y:S01]  /*b080*/  @P0 LDGSTS.E.BYPASS.LTC128B.128 [R227+0xc100], [R138.64], !P4 ;  /* 0x0c1000008ae30fae */ /* 0x0009e2000e101d52 */
[----:B------:R-:W-:Y:S01]  /*b090*/  @P0 IADD3.X R5, R145, UR6, RZ, P1, !PT ;  /* 0x0000000691050c10 */ /* 0x000fe20008ffe4ff */
[----:B------:R-:W-:Y:S01]  /*b0a0*/  FFMA.FTZ R179, R27, c[0x0][0x2d0], -R159 ;  /* 0x0000b4001bb37a23 */ /* 0x000fe2000001089f */
[C---:B------:R-:W-:Y:S01]  /*b0b0*/  @P0 IADD3 R8, P1, R4.reuse, UR7, RZ ;  /* 0x0000000704080c10 */ /* 0x040fe2000ff3e0ff */
[----:B------:R-:W-:Y:S01]  /*b0c0*/  MUFU.EX2 R133, R133 ;  /* 0x0000008500857308 */ /* 0x000fe20000000800 */
[----:B------:R-:W-:Y:S01]  /*b0d0*/  @P0 IADD3 R6, P3, R4, UR12, RZ ;  /* 0x0000000c04060c10 */ /* 0x000fe2000ff7e0ff */
[----:B-1----:R-:W-:Y:S01]  /*b0e0*/  FMUL.FTZ R68, R3, R68 ;  /* 0x0000004403447220 */ /* 0x002fe20000410000 */
[C---:B------:R-:W-:Y:S01]  /*b0f0*/  @P0 IADD3.X R9, R5.reuse, UR6, RZ, P1, !PT ;  /* 0x0000000605090c10 */ /* 0x040fe20008ffe4ff */
[----:B------:R1:W-:Y:S01]  /*b100*/  @P0 LDGSTS.E.BYPASS.LTC128B.128 [R227+0x9100], [R4.64], !P5 ;  /* 0x0910000004e30fae */ /* 0x0003e2000e901d52 */
[----:B------:R-:W-:Y:S01]  /*b110*/  @P0 IADD3.X R7, R5, UR9, RZ, P3, !PT ;  /* 0x0000000905070c10 */ /* 0x000fe20009ffe4ff */
[C---:B------:R-:W-:Y:S01]  /*b120*/  FMUL.FTZ R69, R3.reuse, R69 ;  /* 0x0000004503457220 */ /* 0x040fe20000410000 */
[C---:B------:R-:W-:Y:S01]  /*b130*/  @P0 IADD3 R150, P2, R8.reuse, UR7, RZ ;  /* 0x0000000708960c10 */ /* 0x040fe2000ff5e0ff */
[----:B------:R-:W-:Y:S01]  /*b140*/  FMUL.FTZ R72, R3, R72 ;  /* 0x0000004803487220 */ /* 0x000fe20000410000 */
[----:B------:R-:W-:Y:S01]  /*b150*/  @P0 IADD3 R148, P1, R8, UR12, RZ ;  /* 0x0000000c08940c10 */ /* 0x000fe2000ff3e0ff */
[----:B------:R-:W5:Y:S01]  /*b160*/  MUFU.EX2 R152, R152 ;  /* 0x0000009800987308 */ /* 0x000f620000000800 */
[C---:B------:R-:W-:Y:S01]  /*b170*/  @P0 IADD3.X R151, R9.reuse, UR6, RZ, P2, !PT ;  /* 0x0000000609970c10 */ /* 0x040fe200097fe4ff */
[----:B------:R1:W-:Y:S01]  /*b180*/  @P0 LDGSTS.E.BYPASS.LTC128B.128 [R227+0xd100], [R4.64+0x80], !P4 ;  /* 0x0d10008004e30fae */ /* 0x0003e2000e101d52 */
[----:B------:R-:W-:Y:S01]  /*b190*/  @P0 IADD3.X R149, R9, UR9, RZ, P1, !PT ;  /* 0x0000000909950c10 */ /* 0x000fe20008ffe4ff */
[C---:B---3--:R-:W-:Y:S02]  /*b1a0*/  FMUL.FTZ R10, R2.reuse, R126 ;  /* 0x0000007e020a7220 */ /* 0x048fe40000410000 */
[C---:B------:R-:W-:Y:S02]  /*b1b0*/  FMUL.FTZ R11, R2.reuse, R127 ;  /* 0x0000007f020b7220 */ /* 0x040fe40000410000 */
[C---:B------:R-:W-:Y:S02]  /*b1c0*/  FMUL.FTZ R70, R2.reuse, R70 ;  /* 0x0000004602467220 */ /* 0x040fe40000410000 */
[----:B------:R3:W-:Y:S01]  /*b1d0*/  @P0 LDGSTS.E.BYPASS.LTC128B.128 [R227+0xa100], [R8.64], !P5 ;  /* 0x0a10000008e30fae */ /* 0x0007e2000e901d52 */
[----:B------:R-:W-:Y:S01]  /*b1e0*/  MUFU.EX2 R135, R135 ;  /* 0x0000008700877308 */ /* 0x000fe20000000800 */
[C---:B------:R-:W-:Y:S02]  /*b1f0*/  FMUL.FTZ R71, R2.reuse, R71 ;  /* 0x0000004702477220 */ /* 0x040fe40000410000 */
[C---:B------:R-:W-:Y:S02]  /*b200*/  FMUL.FTZ R73, R3.reuse, R73 ;  /* 0x0000004903497220 */ /* 0x040fe40000410000 */
[C---:B------:R-:W-:Y:S02]  /*b210*/  FMUL.FTZ R74, R2.reuse, R74 ;  /* 0x0000004a024a7220 */ /* 0x040fe40000410000 */
[----:B------:R2:W-:Y:S01]  /*b220*/  @P0 LDGSTS.E.BYPASS.LTC128B.128 [R227+0xe100], [R6.64], !P4 ;  /* 0x0e10000006e30fae */ /* 0x0005e2000e101d52 */
[C---:B------:R-:W-:Y:S02]  /*b230*/  FMUL.FTZ R75, R2.reuse, R75 ;  /* 0x0000004b024b7220 */ /* 0x040fe40000410000 */
[----:B------:R-:W2:Y:S01]  /*b240*/  MUFU.EX2 R154, R154 ;  /* 0x0000009a009a7308 */ /* 0x000ea20000000800 */
[C---:B------:R-:W-:Y:S02]  /*b250*/  FMUL.FTZ R76, R3.reuse, R76 ;  /* 0x0000004c034c7220 */ /* 0x040fe40000410000 */
[C---:B------:R-:W-:Y:S02]  /*b260*/  FMUL.FTZ R77, R3.reuse, R77 ;  /* 0x0000004d034d7220 */ /* 0x040fe40000410000 */
[----:B------:R2:W-:Y:S01]  /*b270*/  @P0 LDGSTS.E.BYPASS.LTC128B.128 [R227+0xb100], [R150.64], !P5 ;  /* 0x0b10000096e30fae */ /* 0x0005e2000e901d52 */
[----:B------:R-:W-:Y:S02]  /*b280*/  FMUL.FTZ R78, R2, R78 ;  /* 0x0000004e024e7220 */ /* 0x000fe40000410000 */
[C---:B-1----:R-:W-:Y:S01]  /*b290*/  FMUL.FTZ R4, R3.reuse, R128 ;  /* 0x0000008003047220 */ /* 0x042fe20000410000 */
[----:B-----5:R-:W-:Y:S01]  /*b2a0*/  F2FP.BF16.PACK_AB R128, R152, R133 ;  /* 0x000000859880723e */ /* 0x020fe200000010ff */
[----:B------:R-:W-:Y:S01]  /*b2b0*/  MUFU.EX2 R153, R153 ;  /* 0x0000009900997308 */ /* 0x000fe20000000800 */
[C---:B------:R-:W-:Y:S02]  /*b2c0*/  FMUL.FTZ R5, R3.reuse, R129 ;  /* 0x0000008103057220 */ /* 0x040fe40000410000 */
[----:B------:R1:W-:Y:S01]  /*b2d0*/  @P0 LDGSTS.E.BYPASS.LTC128B.128 [R227+0xf100], [R148.64], !P4 ;  /* 0x0f10000094e30fae */ /* 0x0003e2000e101d52 */
[C---:B------:R-:W-:Y:S02]  /*b2e0*/  FMUL.FTZ R79, R2.reuse, R79 ;  /* 0x0000004f024f7220 */ /* 0x040fe40000410000 */
[C---:B---3--:R-:W-:Y:S02]  /*b2f0*/  FMUL.FTZ R8, R3.reuse, R124 ;  /* 0x0000007c03087220 */ /* 0x048fe40000410000 */
[C---:B------:R-:W-:Y:S02]  /*b300*/  FMUL.FTZ R9, R3.reuse, R125 ;  /* 0x0000007d03097220 */ /* 0x040fe40000410000 */
[----:B------:R-:W3:Y:S01]  /*b310*/  MUFU.EX2 R156, R156 ;  /* 0x0000009c009c7308 */ /* 0x000ee20000000800 */
[----:B----4-:R-:W4:Y:S01]  /*b320*/  LDSM.16.MT88.4 R136, [R224+0x100] ;  /* 0x00010000e088783b */ /* 0x010f220000004200 */
[C---:B------:R-:W-:Y:S02]  /*b330*/  FMUL.FTZ R80, R3.reuse, R80 ;  /* 0x0000005003507220 */ /* 0x040fe40000410000 */
[----:B--2---:R-:W-:Y:S01]  /*b340*/  FMUL.FTZ R6, R2, R130 ;  /* 0x0000008202067220 */ /* 0x004fe20000410000 */
[----:B------:R-:W-:Y:S01]  /*b350*/  F2FP.BF16.PACK_AB R130, R154, R135 ;  /* 0x000000879a82723e */ /* 0x000fe200000010ff */
[C---:B------:R-:W-:Y:S02]  /*b360*/  FMUL.FTZ R7, R2.reuse, R131 ;  /* 0x0000008302077220 */ /* 0x040fe40000410000 */
[C---:B------:R-:W-:Y:S01]  /*b370*/  FMUL.FTZ R81, R3.reuse, R81 ;  /* 0x0000005103517220 */ /* 0x040fe20000410000 */
[----:B------:R-:W2:Y:S01]  /*b380*/  LDSM.16.MT88.4 R144, [R222+0x100] ;  /* 0x00010000de90783b */ /* 0x000ea20000004200 */
[----:B------:R-:W-:Y:S01]  /*b390*/  MUFU.EX2 R155, R155 ;  /* 0x0000009b009b7308 */ /* 0x000fe20000000800 */
[C---:B------:R-:W-:Y:S02]  /*b3a0*/  FMUL.FTZ R82, R2.reuse, R82 ;  /* 0x0000005202527220 */ /* 0x040fe40000410000 */
[C---:B------:R-:W-:Y:S02]  /*b3b0*/  FMUL.FTZ R83, R2.reuse, R83 ;  /* 0x0000005302537220 */ /* 0x040fe40000410000 */
[C---:B------:R-:W-:Y:S02]  /*b3c0*/  FMUL.FTZ R84, R3.reuse, R84 ;  /* 0x0000005403547220 */ /* 0x040fe40000410000 */
[----:B------:R-:W-:Y:S01]  /*b3d0*/  LDSM.16.MT88.4 R124, [R220+0x100] ;  /* 0x00010000dc7c783b */ /* 0x000fe20000004200 */
[----:B------:R-:W-:Y:S02]  /*b3e0*/  FMUL.FTZ R85, R3, R85 ;  /* 0x0000005503557220 */ /* 0x000fe40000410000 */
[----:B------:R-:W5:Y:S01]  /*b3f0*/  MUFU.EX2 R158, R158 ;  /* 0x0000009e009e7308 */ /* 0x000f620000000800 */
[C---:B------:R-:W-:Y:S02]  /*b400*/  FMUL.FTZ R86, R2.reuse, R86 ;  /* 0x0000005602567220 */ /* 0x040fe40000410000 */
[----:B------:R-:W-:Y:S01]  /*b410*/  FMUL.FTZ R87, R2, R87 ;  /* 0x0000005702577220 */ /* 0x000fe20000410000 */
[----:B---3--:R-:W-:Y:S01]  /*b420*/  F2FP.BF16.PACK_AB R129, R156, R153 ;  /* 0x000000999c81723e */ /* 0x008fe200000010ff */
[----:B-1----:R-:W1:Y:S01]  /*b430*/  LDSM.16.MT88.4 R148, [R221+0x100] ;  /* 0x00010000dd94783b */ /* 0x002e620000004200 */
[--C-:B------:R-:W-:Y:S02]  /*b440*/  FFMA.FTZ R180, R28, c[0x0][0x2d0], -R163.reuse ;  /* 0x0000b4001cb47a23 */ /* 0x100fe400000108a3 */
[--C-:B------:R-:W-:Y:S02]  /*b450*/  FFMA.FTZ R183, R29, c[0x0][0x2d0], -R163.reuse ;  /* 0x0000b4001db77a23 */ /* 0x100fe400000108a3 */
[--C-:B------:R-:W-:Y:S01]  /*b460*/  FFMA.FTZ R181, R32, c[0x0][0x2d0], -R163.reuse ;  /* 0x0000b40020b57a23 */ /* 0x100fe200000108a3 */
[----:B------:R-:W-:Y:S01]  /*b470*/  MUFU.EX2 R178, R178 ;  /* 0x000000b200b27308 */ /* 0x000fe20000000800 */
[----:B------:R-:W-:Y:S01]  /*b480*/  FFMA.FTZ R182, R33, c[0x0][0x2d0], -R163 ;  /* 0x0000b40021b67a23 */ /* 0x000fe200000108a3 */
[----:B------:R-:W0:Y:S01]  /*b490*/  LDGDEPBAR ;  /* 0x00000000000079af */ /* 0x000e220000000000 */
[--C-:B------:R-:W-:Y:S02]  /*b4a0*/  FFMA.FTZ R240, R30, c[0x0][0x2d0], -R159.reuse ;  /* 0x0000b4001ef07a23 */ /* 0x100fe4000001089f */
[--C-:B------:R-:W-:Y:S02]  /*b4b0*/  FFMA.FTZ R241, R31, c[0x0][0x2d0], -R159.reuse ;  /* 0x0000b4001ff17a23 */ /* 0x100fe4000001089f */
[--C-:B------:R-:W-:Y:S02]  /*b4c0*/  FFMA.FTZ R242, R34, c[0x0][0x2d0], -R159.reuse ;  /* 0x0000b40022f27a23 */ /* 0x100fe4000001089f */
[--C-:B------:R-:W-:Y:S01]  /*b4d0*/  FFMA.FTZ R243, R35, c[0x0][0x2d0], -R159.reuse ;  /* 0x0000b40023f37a23 */ /* 0x100fe2000001089f */
[----:B------:R-:W-:Y:S01]  /*b4e0*/  LDSM.16.MT88.4 R28, [R222+0x1900] ;  /* 0x00190000de1c783b */ /* 0x000fe20000004200 */
[--C-:B------:R-:W-:Y:S01]  /*b4f0*/  FFMA.FTZ R244, R46, c[0x0][0x2d0], -R159.reuse ;  /* 0x0000b4002ef47a23 */ /* 0x100fe2000001089f */
[----:B------:R-:W-:Y:S01]  /*b500*/  MUFU.EX2 R179, R179 ;  /* 0x000000b300b37308 */ /* 0x000fe20000000800 */
[----:B-----5:R-:W-:Y:S01]  /*b510*/  F2FP.BF16.PACK_AB R131, R158, R155 ;  /* 0x0000009b9e83723e */ /* 0x020fe200000010ff */
[--C-:B------:R-:W-:Y:S02]  /*b520*/  FFMA.FTZ R245, R47, c[0x0][0x2d0], -R159.reuse ;  /* 0x0000b4002ff57a23 */ /* 0x100fe4000001089f */
[--C-:B------:R-:W-:Y:S02]  /*b530*/  FFMA.FTZ R246, R50, c[0x0][0x2d0], -R159.reuse ;  /* 0x0000b40032f67a23 */ /* 0x100fe4000001089f */
[----:B------:R-:W-:Y:S01]  /*b540*/  LDSM.16.MT88.4 R32, [R221+0x1900] ;  /* 0x00190000dd20783b */ /* 0x000fe20000004200 */
[----:B------:R-:W-:Y:S01]  /*b550*/  FFMA.FTZ R247, R51, c[0x0][0x2d0], -R159 ;  /* 0x0000b40033f77a23 */ /* 0x000fe2000001089f */
[C---:B----4-:R-:W-:Y:S02]  /*b560*/  HMMA.16816.F32.BF16 R4, R128.reuse, R136, R4 ;  /* 0x000000888004723c */ /* 0x050fe40000041804 */
[----:B------:R-:W-:Y:S03]  /*b570*/  MUFU.EX2 R180, R180 ;  /* 0x000000b400b47308 */ /* 0x000fe60000000800 */
[C---:B------:R-:W-:Y:S02]  /*b580*/  FMUL.FTZ R88, R3.reuse, R88 ;  /* 0x0000005803587220 */ /* 0x040fe40000410000 */
[C---:B------:R-:W-:Y:S01]  /*b590*/  FMUL.FTZ R89, R3.reuse, R89 ;  /* 0x0000005903597220 */ /* 0x040fe20000410000 */
[C---:B------:R-:W-:Y:S01]  /*b5a0*/  HMMA.16816.F32.BF16 R8, R128.reuse, R138, R8 ;  /* 0x0000008a8008723c */ /* 0x040fe20000041808 */
[----:B------:R-:W3:Y:S03]  /*b5b0*/  LDSM.16.MT88.4 R136, [R224+0x4100] ;  /* 0x00410000e088783b */ /* 0x000ee60000004200 */
[C---:B------:R-:W-:Y:S01]  /*b5c0*/  FMUL.FTZ R90, R2.reuse, R90 ;  /* 0x0000005a025a7220 */ /* 0x040fe20000410000 */
[----:B------:R-:W-:Y:S01]  /*b5d0*/  MUFU.EX2 R183, R183 ;  /* 0x000000b700b77308 */ /* 0x000fe20000000800 */
[C---:B------:R-:W-:Y:S02]  /*b5e0*/  FMUL.FTZ R91, R2.reuse, R91 ;  /* 0x0000005b025b7220 */ /* 0x040fe40000410000 */
[C---:B--2---:R-:W-:Y:S04]  /*b5f0*/  HMMA.16816.F32.BF16 R68, R128.reuse, R144, R68 ;  /* 0x000000908044723c */ /* 0x044fe80000041844 */
[C---:B------:R-:W-:Y:S02]  /*b600*/  FMUL.FTZ R92, R3.reuse, R92 ;  /* 0x0000005c035c7220 */ /* 0x040fe40000410000 */
[C---:B------:R-:W-:Y:S01]  /*b610*/  FMUL.FTZ R93, R3.reuse, R93 ;  /* 0x0000005d035d7220 */ /* 0x040fe20000410000 */
[----:B------:R-:W-:Y:S01]  /*b620*/  MUFU.EX2 R181, R181 ;  /* 0x000000b500b57308 */ /* 0x000fe20000000800 */
[C---:B------:R-:W-:Y:S01]  /*b630*/  HMMA.16816.F32.BF16 R72, R128.reuse, R146, R72 ;  /* 0x000000928048723c */ /* 0x040fe20000041848 */
[----:B------:R-:W2:Y:S03]  /*b640*/  LDSM.16.MT88.4 R144, [R222+0x4100] ;  /* 0x00410000de90783b */ /* 0x000ea60000004200 */
[C---:B------:R-:W-:Y:S02]  /*b650*/  FMUL.FTZ R94, R2.reuse, R94 ;  /* 0x0000005e025e7220 */ /* 0x040fe40000410000 */
[C---:B------:R-:W-:Y:S02]  /*b660*/  FMUL.FTZ R95, R2.reuse, R95 ;  /* 0x0000005f025f7220 */ /* 0x040fe40000410000 */
[C---:B-1----:R-:W-:Y:S01]  /*b670*/  HMMA.16816.F32.BF16 R76, R128.reuse, R148, R76 ;  /* 0x00000094804c723c */ /* 0x042fe2000004184c */
[----:B------:R-:W-:Y:S03]  /*b680*/  MUFU.EX2 R182, R182 ;  /* 0x000000b600b67308 */ /* 0x000fe60000000800 */
[C---:B------:R-:W-:Y:S02]  /*b690*/  FMUL.FTZ R96, R3.reuse, R96 ;  /* 0x0000006003607220 */ /* 0x040fe40000410000 */
[C---:B------:R-:W-:Y:S02]  /*b6a0*/  FMUL.FTZ R97, R3.reuse, R97 ;  /* 0x0000006103617220 */ /* 0x040fe40000410000 */
[C---:B------:R-:W-:Y:S01]  /*b6b0*/  HMMA.16816.F32.BF16 R80, R128.reuse, R150, R80 ;  /* 0x000000968050723c */ /* 0x040fe20000041850 */
[----:B------:R-:W-:Y:S02]  /*b6c0*/  LDSM.16.MT88.4 R148, [R220+0x900] ;  /* 0x00090000dc94783b */ /* 0x000fe40000004200 */
[----:B------:R-:W-:Y:S01]  /*b6d0*/  MUFU.EX2 R240, R240 ;  /* 0x000000f000f07308 */ /* 0x000fe20000000800 */
[C---:B------:R-:W-:Y:S02]  /*b6e0*/  FMUL.FTZ R98, R2.reuse, R98 ;  /* 0x0000006202627220 */ /* 0x040fe40000410000 */
[C---:B------:R-:W-:Y:S02]  /*b6f0*/  FMUL.FTZ R99, R2.reuse, R99 ;  /* 0x0000006302637220 */ /* 0x040fe40000410000 */
[C---:B------:R-:W-:Y:S04]  /*b700*/  HMMA.16816.F32.BF16 R84, R128.reuse, R124, R84 ;  /* 0x0000007c8054723c */ /* 0x040fe80000041854 */
        /* <DEDUP_REMOVED lines=8> */
[C---:B---3--:R-:W-:Y:S04]  /*b790*/  HMMA.16816.F32.BF16 R92, R128.reuse, R136, R92 ;  /* 0x00000088805c723c */ /* 0x048fe8000004185c */
[C---:B------:R-:W-:Y:S02]  /*b7a0*/  FMUL.FTZ R104, R3.reuse, R104 ;  /* 0x0000006803687220 */ /* 0x040fe40000410000 */
[C---:B------:R-:W-:Y:S02]  /*b7b0*/  FMUL.FTZ R105, R3.reuse, R105 ;  /* 0x0000006903697220 */ /* 0x040fe40000410000 */
[C---:B------:R-:W-:Y:S01]  /*b7c0*/  HMMA.16816.F32.BF16 R96, R128.reuse, R138, R96 ;  /* 0x0000008a8060723c */ /* 0x040fe20000041860 */
[----:B------:R-:W3:Y:S01]  /*b7d0*/  LDSM.16.MT88.4 R136, [R220+0x4100] ;  /* 0x00410000dc88783b */ /* 0x000ee20000004200 */
[----:B------:R-:W-:Y:S02]  /*b7e0*/  MUFU.EX2 R243, R243 ;  /* 0x000000f300f37308 */ /* 0x000fe40000000800 */
[C---:B------:R-:W-:Y:S02]  /*b7f0*/  FMUL.FTZ R106, R2.reuse, R106 ;  /* 0x0000006a026a7220 */ /* 0x040fe40000410000 */
[----:B------:R-:W-:Y:S02]  /*b800*/  FMUL.FTZ R107, R2, R107 ;  /* 0x0000006b026b7220 */ /* 0x000fe40000410000 */
[C---:B--2---:R-:W-:Y:S04]  /*b810*/  HMMA.16816.F32.BF16 R100, R128.reuse, R144, R100 ;  /* 0x000000908064723c */ /* 0x044fe80000041864 */
[--C-:B------:R-:W-:Y:S01]  /*b820*/  FFMA.FTZ R157, R12, c[0x0][0x2d0], -R163.reuse ;  /* 0x0000b4000c9d7a23 */ /* 0x100fe200000108a3 */
[----:B------:R-:W-:Y:S01]  /*b830*/  MUFU.EX2 R244, R244 ;  /* 0x000000f400f47308 */ /* 0x000fe20000000800 */
[----:B------:R-:W-:Y:S02]  /*b840*/  FMUL.FTZ R12, R3, R120 ;  /* 0x00000078030c7220 */ /* 0x000fe40000410000 */
[C---:B------:R-:W-:Y:S01]  /*b850*/  HMMA.16816.F32.BF16 R104, R128.reuse, R146, R104 ;  /* 0x000000928068723c */ /* 0x040fe20000041868 */
[----:B------:R-:W-:Y:S03]  /*b860*/  LDSM.16.MT88.4 R144, [R221+0x900] ;  /* 0x00090000dd90783b */ /* 0x000fe60000004200 */
[----:B------:R-:W-:Y:S02]  /*b870*/  FFMA.FTZ R160, R13, c[0x0][0x2d0], -R163 ;  /* 0x0000b4000da07a23 */ /* 0x000fe400000108a3 */
[----:B------:R-:W-:Y:S01]  /*b880*/  FMUL.FTZ R13, R3, R121 ;  /* 0x00000079030d7220 */ /* 0x000fe20000410000 */
[----:B------:R-:W-:Y:S01]  /*b890*/  MUFU.EX2 R157, R157 ;  /* 0x0000009d009d7308 */ /* 0x000fe20000000800 */
[--C-:B------:R-:W-:Y:S04]  /*b8a0*/  FFMA.FTZ R164, R14, c[0x0][0x2d0], -R159.reuse ;  /* 0x0000b4000ea47a23 */ /* 0x100fe8000001089f */
[C---:B------:R-:W-:Y:S02]  /*b8b0*/  FMUL.FTZ R14, R2.reuse, R122 ;  /* 0x0000007a020e7220 */ /* 0x040fe40000410000 */
[----:B------:R-:W-:Y:S02]  /*b8c0*/  FFMA.FTZ R165, R15, c[0x0][0x2d0], -R159 ;  /* 0x0000b4000fa57a23 */ /* 0x000fe4000001089f */
[----:B------:R-:W-:Y:S01]  /*b8d0*/  FMUL.FTZ R15, R2, R123 ;  /* 0x0000007b020f7220 */ /* 0x000fe20000410000 */
[----:B------:R-:W2:Y:S01]  /*b8e0*/  MUFU.EX2 R160, R160 ;  /* 0x000000a000a07308 */ /* 0x000ea20000000800 */
[----:B------:R-:W4:Y:S01]  /*b8f0*/  LDSM.16.MT88.4 R120, [R224+0x900] ;  /* 0x00090000e078783b */ /* 0x000f220000004200 */
[--C-:B------:R-:W-:Y:S02]  /*b900*/  FFMA.FTZ R161, R16, c[0x0][0x2d0], -R163.reuse ;  /* 0x0000b40010a17a23 */ /* 0x100fe400000108a3 */
[----:B------:R-:W-:Y:S02]  /*b910*/  FFMA.FTZ R162, R17, c[0x0][0x2d0], -R163 ;  /* 0x0000b40011a27a23 */ /* 0x000fe400000108a3 */
[C---:B-1----:R-:W-:Y:S03]  /*b920*/  HMMA.16816.F32.BF16 R12, R128.reuse, R124, R12 ;  /* 0x0000007c800c723c */ /* 0x042fe6000004180c */
[--C-:B------:R-:W-:Y:S01]  /*b930*/  FFMA.FTZ R166, R18, c[0x0][0x2d0], -R159.reuse ;  /* 0x0000b40012a67a23 */ /* 0x100fe2000001089f */
[----:B------:R-:W-:Y:S01]  /*b940*/  MUFU.EX2 R161, R161 ;  /* 0x000000a100a17308 */ /* 0x000fe20000000800 */
[----:B------:R-:W-:Y:S02]  /*b950*/  FFMA.FTZ R167, R19, c[0x0][0x2d0], -R159 ;  /* 0x0000b40013a77a23 */ /* 0x000fe4000001089f */
[C---:B------:R-:W-:Y:S02]  /*b960*/  FMUL.FTZ R108, R3.reuse, R108 ;  /* 0x0000006c036c7220 */ /* 0x040fe40000410000 */
[C---:B------:R-:W-:Y:S03]  /*b970*/  FMUL.FTZ R109, R3.reuse, R109 ;  /* 0x0000006d036d7220 */ /* 0x040fe60000410000 */
[C---:B------:R-:W-:Y:S02]  /*b980*/  FMUL.FTZ R110, R2.reuse, R110 ;  /* 0x0000006e026e7220 */ /* 0x040fe40000410000 */
[----:B------:R-:W1:Y:S01]  /*b990*/  MUFU.EX2 R162, R162 ;  /* 0x000000a200a27308 */ /* 0x000e620000000800 */
[----:B------:R-:W-:Y:S02]  /*b9a0*/  FMUL.FTZ R111, R2, R111 ;  /* 0x0000006f026f7220 */ /* 0x000fe40000410000 */
[C---:B------:R-:W-:Y:S01]  /*b9b0*/  FMUL.FTZ R16, R3.reuse, R116 ;  /* 0x0000007403107220 */ /* 0x040fe20000410000 */
[----:B--2---:R-:W-:Y:S01]  /*b9c0*/  F2FP.BF16.PACK_AB R116, R160, R157 ;  /* 0x0000009da074723e */ /* 0x004fe200000010ff */
[C---:B------:R-:W-:Y:S02]  /*b9d0*/  FMUL.FTZ R17, R3.reuse, R117 ;  /* 0x0000007503117220 */ /* 0x040fe40000410000 */
[C---:B------:R-:W-:Y:S01]  /*b9e0*/  FMUL.FTZ R18, R2.reuse, R118 ;  /* 0x0000007602127220 */ /* 0x040fe20000410000 */
[C---:B------:R-:W-:Y:S01]  /*b9f0*/  HMMA.16816.F32.BF16 R108, R128.reuse, R126, R108 ;  /* 0x0000007e806c723c */ /* 0x040fe2000004186c */
[----:B------:R-:W2:Y:S01]  /*ba00*/  LDSM.16.MT88.4 R124, [R222+0x900] ;  /* 0x00090000de7c783b */ /* 0x000ea20000004200 */
[----:B------:R-:W-:Y:S01]  /*ba10*/  MUFU.EX2 R164, R164 ;  /* 0x000000a400a47308 */ /* 0x000fe20000000800 */
[C---:B------:R-:W-:Y:S02]  /*ba20*/  FMUL.FTZ R19, R2.reuse, R119 ;  /* 0x0000007702137220 */ /* 0x040fe40000410000 */
[C---:B------:R-:W-:Y:S02]  /*ba30*/  FMUL.FTZ R112, R3.reuse, R112 ;  /* 0x0000007003707220 */ /* 0x040fe40000410000 */
[----:B------:R-:W-:Y:S02]  /*ba40*/  FMUL.FTZ R113, R3, R113 ;  /* 0x0000007103717220 */ /* 0x000fe40000410000 */
[C---:B------:R-:W-:Y:S01]  /*ba50*/  FMUL.FTZ R114, R2.reuse, R114 ;  /* 0x0000007202727220 */ /* 0x040fe20000410000 */
[C---:B---3--:R-:W-:Y:S02]  /*ba60*/  HMMA.16816.F32.BF16 R16, R128.reuse, R136, R16 ;  /* 0x000000888010723c */ /* 0x048fe40000041810 */
[----:B------:R-:W3:Y:S01]  /*ba70*/  MUFU.EX2 R165, R165 ;  /* 0x000000a500a57308 */ /* 0x000ee20000000800 */
[----:B------:R-:W-:Y:S02]  /*ba80*/  FMUL.FTZ R115, R2, R115 ;  /* 0x0000007302737220 */ /* 0x000fe40000410000 */
[--C-:B------:R-:W-:Y:S01]  /*ba90*/  FFMA.FTZ R176, R20, c[0x0][0x2d0], -R163.reuse ;  /* 0x0000b40014b07a23 */ /* 0x100fe200000108a3 */
[----:B-1----:R-:W-:Y:S01]  /*baa0*/  F2FP.BF16.PACK_AB R118, R162, R161 ;  /* 0x000000a1a276723e */ /* 0x002fe200000010ff */
[--C-:B------:R-:W-:Y:S02]  /*bab0*/  FFMA.FTZ R177, R21, c[0x0][0x2d0], -R163.reuse ;  /* 0x0000b40015b17a23 */ /* 0x100fe400000108a3 */
[--C-:B------:R-:W-:Y:S01]  /*bac0*/  FFMA.FTZ R52, R52, c[0x0][0x2d0], -R163.reuse ;  /* 0x0000b40034347a23 */ /* 0x100fe200000108a3 */
[----:B------:R-:W-:Y:S01]  /*bad0*/  HMMA.16816.F32.BF16 R112, R128, R138, R112 ;  /* 0x0000008a8070723c */ /* 0x000fe20000041870 */
[----:B------:R-:W1:Y:S01]  /*bae0*/  LDSM.16.MT88.4 R128, [R224+0x4900] ;  /* 0x00490000e080783b */ /* 0x000e620000004200 */
[----:B------:R-:W-:Y:S01]  /*baf0*/  MUFU.EX2 R166, R166 ;  /* 0x000000a600a67308 */ /* 0x000fe20000000800 */
[--C-:B------:R-:W-:Y:S02]  /*bb00*/  FFMA.FTZ R53, R53, c[0x0][0x2d0], -R163.reuse ;  /* 0x0000b40035357a23 */ /* 0x100fe400000108a3 */
[--C-:B------:R-:W-:Y:S02]  /*bb10*/  FFMA.FTZ R56, R56, c[0x0][0x2d0], -R163.reuse ;  /* 0x0000b40038387a23 */ /* 0x100fe400000108a3 */
[----:B------:R-:W-:Y:S02]  /*bb20*/  FFMA.FTZ R57, R57, c[0x0][0x2d0], -R163 ;  /* 0x0000b40039397a23 */ /* 0x000fe400000108a3 */
[----:B------:R-:W-:Y:S03]  /*bb30*/  LDSM.16.MT88.4 R136, [R220+0x4900] ;  /* 0x00490000dc88783b */ /* 0x000fe60000004200 */
[----:B------:R-:W5:Y:S01]  /*bb40*/  MUFU.EX2 R167, R167 ;  /* 0x000000a700a77308 */ /* 0x000f620000000800 */
[--C-:B------:R-:W-:Y:S02]  /*bb50*/  FFMA.FTZ R54, R54, c[0x0][0x2d0], -R159.reuse ;  /* 0x0000b40036367a23 */ /* 0x100fe4000001089f */
[--C-:B------:R-:W-:Y:S01]  /*bb60*/  FFMA.FTZ R55, R55, c[0x0][0x2d0], -R159.reuse ;  /* 0x0000b40037377a23 */ /* 0x100fe2000001089f */
[----:B---3--:R-:W-:Y:S01]  /*bb70*/  F2FP.BF16.PACK_AB R117, R165, R164 ;  /* 0x000000a4a575723e */ /* 0x008fe200000010ff */
[--C-:B------:R-:W-:Y:S02]  /*bb80*/  FFMA.FTZ R58, R58, c[0x0][0x2d0], -R159.reuse ;  /* 0x0000b4003a3a7a23 */ /* 0x100fe4000001089f */
[----:B------:R-:W-:Y:S02]  /*bb90*/  FFMA.FTZ R59, R59, c[0x0][0x2d0], -R159 ;  /* 0x0000b4003b3b7a23 */ /* 0x000fe4000001089f */
[--C-:B------:R-:W-:Y:S01]  /*bba0*/  FFMA.FTZ R60, R60, c[0x0][0x2d0], -R163.reuse ;  /* 0x0000b4003c3c7a23 */ /* 0x100fe200000108a3 */
[----:B------:R-:W-:Y:S01]  /*bbb0*/  MUFU.EX2 R176, R176 ;  /* 0x000000b000b07308 */ /* 0x000fe20000000800 */
[--C-:B------:R-:W-:Y:S02]  /*bbc0*/  FFMA.FTZ R61, R61, c[0x0][0x2d0], -R163.reuse ;  /* 0x0000b4003d3d7a23 */ /* 0x100fe400000108a3 */
[----:B------:R-:W-:Y:S02]  /*bbd0*/  FFMA.FTZ R64, R64, c[0x0][0x2d0], -R163 ;  /* 0x0000b40040407a23 */ /* 0x000fe400000108a3 */
[----:B------:R-:W-:Y:S02]  /*bbe0*/  FFMA.FTZ R133, R3, R236, R133 ;  /* 0x000000ec03857223 */ /* 0x000fe40000010085 */
[----:B------:R-:W-:Y:S02]  /*bbf0*/  FFMA.FTZ R153, R2, R229, R153 ;  /* 0x000000e502997223 */ /* 0x000fe40000010099 */
[----:B------:R-:W-:Y:S01]  /*bc00*/  FADD.FTZ R152, R152, R133 ;  /* 0x0000008598987221 */ /* 0x000fe20000010000 */
[----:B------:R-:W3:Y:S01]  /*bc10*/  MUFU.EX2 R177, R177 ;  /* 0x000000b100b17308 */ /* 0x000ee20000000800 */
[----:B------:R-:W-:Y:S01]  /*bc20*/  MOV R133, R132 ;  /* 0x0000008400857202 */ /* 0x000fe20000000f00 */
[----:B------:R-:W-:Y:S01]  /*bc30*/  FADD.FTZ R156, R156, R153 ;  /* 0x000000999c9c7221 */ /* 0x000fe20000010000 */
[----:B-----5:R-:W-:Y:S01]  /*bc40*/  F2FP.BF16.PACK_AB R119, R167, R166 ;  /* 0x000000a6a777723e */ /* 0x020fe200000010ff */
[----:B------:R-:W-:Y:S02]  /*bc50*/  FADD.FTZ R135, R135, R152 ;  /* 0x0000009887877221 */ /* 0x000fe40000010000 */
[----:B------:R-:W-:Y:S02]  /*bc60*/  FADD.FTZ R3, R155, R156 ;  /* 0x0000009c9b037221 */ /* 0x000fe40000010000 */
[----:B------:R-:W-:Y:S02]  /*bc70*/  FADD.FTZ R154, R154, R135 ;  /* 0x000000879a9a7221 */ /* 0x000fe40000010000 */
[----:B------:R-:W-:Y:S01]  /*bc80*/  MUFU.EX2 R245, R245 ;  /* 0x000000f500f57308 */ /* 0x000fe20000000800 */
[C---:B----4-:R-:W-:Y:S05]  /*bc90*/  HMMA.16816.F32.BF16 R4, R116.reuse, R120, R4 ;  /* 0x000000787404723c */ /* 0x050fea0000041804 */
[----:B------:R-:W-:Y:S02]  /*bca0*/  FADD.FTZ R3, R158, R3 ;  /* 0x000000039e037221 */ /* 0x000fe40000010000 */
[----:B------:R-:W-:Y:S01]  /*bcb0*/  FADD.FTZ R157, R157, R154 ;  /* 0x0000009a9d9d7221 */ /* 0x000fe20000010000 */
[C---:B------:R-:W-:Y:S01]  /*bcc0*/  HMMA.16816.F32.BF16 R8, R116.reuse, R122, R8 ;  /* 0x0000007a7408723c */ /* 0x040fe20000041808 */
[----:B------:R-:W4:Y:S01]  /*bcd0*/  LDSM.16.MT88.4 R120, [R222+0x4900] ;  /* 0x00490000de78783b */ /* 0x000f220000004200 */
[----:B------:R-:W-:Y:S02]  /*bce0*/  MUFU.EX2 R246, R246 ;  /* 0x000000f600f67308 */ /* 0x000fe40000000800 */
[----:B------:R-:W-:Y:S01]  /*bcf0*/  FADD.FTZ R164, R164, R3 ;  /* 0x00000003a4a47221 */ /* 0x000fe20000010000 */
[----:B---3--:R-:W-:Y:S01]  /*bd00*/  F2FP.BF16.PACK_AB R20, R177, R176 ;  /* 0x000000b0b114723e */ /* 0x008fe200000010ff */
        /* <DEDUP_REMOVED lines=16> */
[----:B------:R-:W-:Y:S04]  /*be10*/  FADD.FTZ R177, R177, R176 ;  /* 0x000000b0b1b17221 */ /* 0x000fe80000010000 */
[C---:B------:R-:W-:Y:S04]  /*be20*/  HMMA.16816.F32.BF16 R84, R116.reuse, R148, R84 ;  /* 0x000000947454723c */ /* 0x040fe80000041854 */
[----:B------:R-:W-:Y:S03]  /*be30*/  MUFU.EX2 R56, R56 ;  /* 0x0000003800387308 */ /* 0x000fe60000000800 */
[--C-:B------:R-:W-:Y:S01]  /*be40*/  FFMA.FTZ R148, R24, c[0x0][0x2d0], -R163.reuse ;  /* 0x0000b40018947a23 */ /* 0x100fe200000108a3 */
[C---:B------:R-:W-:Y:S04]  /*be50*/  HMMA.16816.F32.BF16 R88, R116.reuse, R150, R88 ;  /* 0x000000967458723c */ /* 0x040fe80000041858 */
[----:B------:R-:W-:Y:S02]  /*be60*/  FFMA.FTZ R149, R25, c[0x0][0x2d0], -R163 ;  /* 0x0000b40019957a23 */ /* 0x000fe400000108a3 */
[----:B------:R-:W-:Y:S01]  /*be70*/  LDSM.16.MT88.4 R24, [R222+0x1100] ;  /* 0x00110000de18783b */ /* 0x000fe20000004200 */
[--C-:B------:R-:W-:Y:S01]  /*be80*/  FFMA.FTZ R150, R22, c[0x0][0x2d0], -R159.reuse ;  /* 0x0000b40016967a23 */ /* 0x100fe2000001089f */
[C---:B-1----:R-:W-:Y:S01]  /*be90*/  HMMA.16816.F32.BF16 R92, R116.reuse, R128, R92 ;  /* 0x00000080745c723c */ /* 0x042fe2000004185c */
[----:B------:R-:W-:Y:S03]  /*bea0*/  MUFU.EX2 R148, R148 ;  /* 0x0000009400947308 */ /* 0x000fe60000000800 */
[----:B------:R-:W-:Y:S01]  /*beb0*/  FFMA.FTZ R151, R23, c[0x0][0x2d0], -R159 ;  /* 0x0000b40017977a23 */ /* 0x000fe2000001089f */
[----:B------:R-:W-:Y:S03]  /*bec0*/  F2FP.BF16.PACK_AB R23, R179, R178 ;  /* 0x000000b2b317723e */ /* 0x000fe600000010ff */
[C---:B------:R-:W-:Y:S01]  /*bed0*/  HMMA.16816.F32.BF16 R96, R116.reuse, R130, R96 ;  /* 0x000000827460723c */ /* 0x040fe20000041860 */
[----:B------:R-:W-:Y:S02]  /*bee0*/  LDSM.16.MT88.4 R128, [R222+0x5100] ;  /* 0x00510000de80783b */ /* 0x000fe40000004200 */
[----:B------:R-:W1:Y:S05]  /*bef0*/  MUFU.EX2 R149, R149 ;  /* 0x0000009500957308 */ /* 0x000e6a0000000800 */
[C---:B----4-:R-:W-:Y:S05]  /*bf00*/  HMMA.16816.F32.BF16 R100, R116.reuse, R120, R100 ;  /* 0x000000787464723c */ /* 0x050fea0000041864 */
[----:B------:R-:W-:Y:S03]  /*bf10*/  MUFU.EX2 R150, R150 ;  /* 0x0000009600967308 */ /* 0x000fe60000000800 */
[C---:B------:R-:W-:Y:S01]  /*bf20*/  HMMA.16816.F32.BF16 R104, R116.reuse, R122, R104 ;  /* 0x0000007a7468723c */ /* 0x040fe20000041868 */
[----:B------:R-:W3:Y:S06]  /*bf30*/  LDSM.16.MT88.4 R120, [R224+0x1100] ;  /* 0x00110000e078783b */ /* 0x000eec0000004200 */
[----:B------:R-:W4:Y:S01]  /*bf40*/  MUFU.EX2 R151, R151 ;  /* 0x0000009700977308 */ /* 0x000f220000000800 */
[C---:B--2---:R-:W-:Y:S04]  /*bf50*/  HMMA.16816.F32.BF16 R12, R116.reuse, R124, R12 ;  /* 0x0000007c740c723c */ /* 0x044fe8000004180c */
[C---:B-1----:R-:W-:Y:S01]  /*bf60*/  F2FP.BF16.PACK_AB R22, R149.reuse, R148 ;  /* 0x000000949516723e */ /* 0x042fe200000010ff */
[----:B------:R-:W-:Y:S03]  /*bf70*/  FADD.FTZ R148, R148, R177 ;  /* 0x000000b194947221 */ /* 0x000fe60000010000 */
[C---:B------:R-:W-:Y:S01]  /*bf80*/  HMMA.16816.F32.BF16 R108, R116.reuse, R126, R108 ;  /* 0x0000007e746c723c */ /* 0x040fe2000004186c */
[----:B------:R-:W-:Y:S01]  /*bf90*/  LDSM.16.MT88.4 R124, [R220+0x1100] ;  /* 0x00110000dc7c783b */ /* 0x000fe20000004200 */
[----:B------:R-:W-:Y:S02]  /*bfa0*/  MUFU.EX2 R57, R57 ;  /* 0x0000003900397308 */ /* 0x000fe40000000800 */
[----:B------:R-:W-:Y:S04]  /*bfb0*/  FADD.FTZ R149, R149, R148 ;  /* 0x0000009495957221 */ /* 0x000fe80000010000 */
[C---:B------:R-:W-:Y:S04]  /*bfc0*/  HMMA.16816.F32.BF16 R16, R116.reuse, R136, R16 ;  /* 0x000000887410723c */ /* 0x040fe80000041810 */
[----:B------:R-:W-:Y:S01]  /*bfd0*/  MUFU.EX2 R54, R54 ;  /* 0x0000003600367308 */ /* 0x000fe20000000800 */
[----:B------:R-:W-:Y:S01]  /*bfe0*/  FADD.FTZ R2, R180, R149 ;  /* 0x00000095b4027221 */ /* 0x000fe20000010000 */
[----:B----4-:R-:W-:Y:S02]  /*bff0*/  F2FP.BF16.PACK_AB R21, R151, R150 ;  /* 0x000000969715723e */ /* 0x010fe400000010ff */
[----:B------:R-:W-:Y:S01]  /*c000*/  HMMA.16816.F32.BF16 R112, R116, R138, R112 ;  /* 0x0000008a7470723c */ /* 0x000fe20000041870 */
[----:B------:R-:W1:Y:S03]  /*c010*/  LDSM.16.MT88.4 R116, [R221+0x1100] ;  /* 0x00110000dd74783b */ /* 0x000e660000004200 */
[----:B------:R-:W-:Y:S02]  /*c020*/  FADD.FTZ R150, R150, R167 ;  /* 0x000000a796967221 */ /* 0x000fe40000010000 */
[----:B------:R-:W-:Y:S01]  /*c030*/  MUFU.EX2 R55, R55 ;  /* 0x0000003700377308 */ /* 0x000fe20000000800 */
[----:B------:R-:W-:Y:S01]  /*c040*/  FADD.FTZ R2, R183, R2 ;  /* 0x00000002b7027221 */ /* 0x000fe20000010000 */
[C---:B---3--:R-:W-:Y:S01]  /*c050*/  HMMA.16816.F32.BF16 R4, R20.reuse, R120, R4 ;  /* 0x000000781404723c */ /* 0x048fe20000041804 */
[----:B------:R-:W-:Y:S04]  /*c060*/  LDSM.16.MT88.4 R136, [R221+0x5100] ;  /* 0x00510000dd88783b */ /* 0x000fe80000004200 */
[----:B------:R-:W-:Y:S03]  /*c070*/  FADD.FTZ R151, R151, R150 ;  /* 0x0000009697977221 */ /* 0x000fe60000010000 */
[----:B------:R-:W-:Y:S01]  /*c080*/  MUFU.EX2 R58, R58 ;  /* 0x0000003a003a7308 */ /* 0x000fe20000000800 */
[C---:B------:R-:W-:Y:S01]  /*c090*/  HMMA.16816.F32.BF16 R8, R20.reuse, R122, R8 ;  /* 0x0000007a1408723c */ /* 0x040fe20000041808 */
[----:B------:R-:W2:Y:S02]  /*c0a0*/  LDSM.16.MT88.4 R120, [R224+0x5100] ;  /* 0x00510000e078783b */ /* 0x000ea40000004200 */
[----:B------:R-:W-:Y:S02]  /*c0b0*/  FADD.FTZ R178, R178, R151 ;  /* 0x00000097b2b27221 */ /* 0x000fe40000010000 */
[----:B------:R-:W-:Y:S03]  /*c0c0*/  FADD.FTZ R3, R181, R2 ;  /* 0x00000002b5037221 */ /* 0x000fe60000010000 */
[C---:B------:R-:W-:Y:S01]  /*c0d0*/  HMMA.16816.F32.BF16 R68, R20.reuse, R24, R68 ;  /* 0x000000181444723c */ /* 0x040fe20000041844 */
[----:B------:R-:W-:Y:S03]  /*c0e0*/  MUFU.EX2 R59, R59 ;  /* 0x0000003b003b7308 */ /* 0x000fe60000000800 */
[----:B------:R-:W-:Y:S02]  /*c0f0*/  FADD.FTZ R179, R179, R178 ;  /* 0x000000b2b3b37221 */ /* 0x000fe40000010000 */
[----:B------:R-:W-:Y:S02]  /*c100*/  FADD.FTZ R3, R182, R3 ;  /* 0x00000003b6037221 */ /* 0x000fe40000010000 */
[C---:B------:R-:W-:Y:S01]  /*c110*/  HMMA.16816.F32.BF16 R72, R20.reuse, R26, R72 ;  /* 0x0000001a1448723c */ /* 0x040fe20000041848 */
[----:B------:R-:W3:Y:S02]  /*c120*/  LDSM.16.MT88.4 R24, [R224+0x1900] ;  /* 0x00190000e018783b */ /* 0x000ee40000004200 */
[----:B------:R-:W-:Y:S05]  /*c130*/  MUFU.EX2 R60, R60 ;  /* 0x0000003c003c7308 */ /* 0x000fea0000000800 */
[C---:B-1----:R-:W-:Y:S05]  /*c140*/  HMMA.16816.F32.BF16 R76, R20.reuse, R116, R76 ;  /* 0x00000074144c723c */ /* 0x042fea000004184c */
[----:B------:R-:W-:Y:S03]  /*c150*/  MUFU.EX2 R61, R61 ;  /* 0x0000003d003d7308 */ /* 0x000fe60000000800 */
[C---:B------:R-:W-:Y:S01]  /*c160*/  HMMA.16816.F32.BF16 R80, R20.reuse, R118, R80 ;  /* 0x000000761450723c */ /* 0x040fe20000041850 */
[----:B------:R-:W1:Y:S06]  /*c170*/  LDSM.16.MT88.4 R116, [R220+0x1900] ;  /* 0x00190000dc74783b */ /* 0x000e6c0000004200 */
[----:B------:R-:W-:Y:S01]  /*c180*/  MUFU.EX2 R64, R64 ;  /* 0x0000004000407308 */ /* 0x000fe20000000800 */
[C---:B------:R-:W-:Y:S08]  /*c190*/  HMMA.16816.F32.BF16 R84, R20.reuse, R124, R84 ;  /* 0x0000007c1454723c */ /* 0x040ff00000041854 */
[C---:B------:R-:W-:Y:S01]  /*c1a0*/  HMMA.16816.F32.BF16 R88, R20.reuse, R126, R88 ;  /* 0x0000007e1458723c */ /* 0x040fe20000041858 */
[----:B------:R-:W-:Y:S07]  /*c1b0*/  LDSM.16.MT88.4 R124, [R224+0x3900] ;  /* 0x00390000e07c783b */ /* 0x000fee0000004200 */
[C---:B--2---:R-:W-:Y:S07]  /*c1c0*/  HMMA.16816.F32.BF16 R92, R20.reuse, R120, R92 ;  /* 0x00000078145c723c */ /* 0x044fee000004185c */
[--C-:B------:R-:W-:Y:S01]  /*c1d0*/  FFMA.FTZ R120, R36, c[0x0][0x2d0], -R163.reuse ;  /* 0x0000b40024787a23 */ /* 0x100fe200000108a3 */
[C---:B------:R-:W-:Y:S04]  /*c1e0*/  HMMA.16816.F32.BF16 R96, R20.reuse, R122, R96 ;  /* 0x0000007a1460723c */ /* 0x040fe80000041860 */
[--C-:B------:R-:W-:Y:S01]  /*c1f0*/  FFMA.FTZ R121, R37, c[0x0][0x2d0], -R163.reuse ;  /* 0x0000b40025797a23 */ /* 0x100fe200000108a3 */
[----:B------:R-:W-:Y:S02]  /*c200*/  MUFU.EX2 R120, R120 ;  /* 0x0000007800787308 */ /* 0x000fe40000000800 */
[--C-:B------:R-:W-:Y:S01]  /*c210*/  FFMA.FTZ R122, R40, c[0x0][0x2d0], -R163.reuse ;  /* 0x0000b400287a7a23 */ /* 0x100fe200000108a3 */
[C---:B------:R-:W-:Y:S04]  /*c220*/  HMMA.16816.F32.BF16 R100, R20.reuse, R128, R100 ;  /* 0x000000801464723c */ /* 0x040fe80000041864 */
[----:B------:R-:W-:Y:S03]  /*c230*/  FFMA.FTZ R123, R41, c[0x0][0x2d0], -R163 ;  /* 0x0000b400297b7a23 */ /* 0x000fe600000108a3 */
[----:B------:R-:W2:Y:S01]  /*c240*/  MUFU.EX2 R121, R121 ;  /* 0x0000007900797308 */ /* 0x000ea20000000800 */
[C---:B------:R-:W-:Y:S08]  /*c250*/  HMMA.16816.F32.BF16 R104, R20.reuse, R130, R104 ;  /* 0x000000821468723c */ /* 0x040ff00000041868 */
[C---:B------:R-:W-:Y:S01]  /*c260*/  HMMA.16816.F32.BF16 R12, R20.reuse, R136, R12 ;  /* 0x00000088140c723c */ /* 0x040fe2000004180c */
[----:B------:R-:W-:Y:S06]  /*c270*/  MUFU.EX2 R122, R122 ;  /* 0x0000007a007a7308 */ /* 0x000fec0000000800 */
[--C-:B------:R-:W-:Y:S01]  /*c280*/  FFMA.FTZ R136, R38, c[0x0][0x2d0], -R159.reuse ;  /* 0x0000b40026887a23 */ /* 0x100fe2000001089f */
[C---:B------:R-:W-:Y:S03]  /*c290*/  HMMA.16816.F32.BF16 R108, R20.reuse, R138, R108 ;  /* 0x0000008a146c723c */ /* 0x040fe6000004186c */
[----:B------:R-:W4:Y:S01]  /*c2a0*/  MUFU.EX2 R123, R123 ;  /* 0x0000007b007b7308 */ /* 0x000f220000000800 */
[--C-:B------:R-:W-:Y:S02]  /*c2b0*/  FFMA.FTZ R137, R39, c[0x0][0x2d0], -R159.reuse ;  /* 0x0000b40027897a23 */ /* 0x100fe4000001089f */
[----:B------:R-:W-:Y:S01]  /*c2c0*/  LDSM.16.MT88.4 R36, [R220+0x2100] ;  /* 0x00210000dc24783b */ /* 0x000fe20000004200 */
[--C-:B------:R-:W-:Y:S01]  /*c2d0*/  FFMA.FTZ R138, R42, c[0x0][0x2d0], -R159.reuse ;  /* 0x0000b4002a8a7a23 */ /* 0x100fe2000001089f */
[C---:B------:R-:W-:Y:S04]  /*c2e0*/  HMMA.16816.F32.BF16 R16, R20.reuse, R144, R16 ;  /* 0x000000901410723c */ /* 0x040fe80000041810 */
[----:B------:R-:W-:Y:S01]  /*c2f0*/  FFMA.FTZ R139, R43, c[0x0][0x2d0], -R159 ;  /* 0x0000b4002b8b7a23 */ /* 0x000fe2000001089f */
[----:B------:R-:W-:Y:S01]  /*c300*/  MUFU.EX2 R136, R136 ;  /* 0x0000008800887308 */ /* 0x000fe20000000800 */
[----:B------:R-:W-:Y:S01]  /*c310*/  LDSM.16.MT88.4 R40, [R222+0x6100] ;  /* 0x00610000de28783b */ /* 0x000fe20000004200 */
[--C-:B------:R-:W-:Y:S01]  /*c320*/  FFMA.FTZ R144, R44, c[0x0][0x2d0], -R163.reuse ;  /* 0x0000b4002c907a23 */ /* 0x100fe200000108a3 */
[----:B------:R-:W-:Y:S04]  /*c330*/  HMMA.16816.F32.BF16 R112, R20, R146, R112 ;  /* 0x000000921470723c */ /* 0x000fe80000041870 */
[--C-:B------:R-:W-:Y:S02]  /*c340*/  FFMA.FTZ R145, R45, c[0x0][0x2d0], -R163.reuse ;  /* 0x0000b4002d917a23 */ /* 0x100fe400000108a3 */
[----:B------:R-:W-:Y:S01]  /*c350*/  LDSM.16.MT88.4 R44, [R222+0x2900] ;  /* 0x00290000de2c783b */ /* 0x000fe20000004200 */
[----:B------:R-:W-:Y:S01]  /*c360*/  F2FP.BF16.PACK_AB R20, R183, R180 ;  /* 0x000000b4b714723e */ /* 0x000fe200000010ff */
[--C-:B------:R-:W-:Y:S01]  /*c370*/  FFMA.FTZ R146, R48, c[0x0][0x2d0], -R163.reuse ;  /* 0x0000b40030927a23 */ /* 0x100fe200000108a3 */
[----:B------:R-:W-:Y:S01]  /*c380*/  F2FP.BF16.PACK_AB R22, R182, R181 ;  /* 0x000000b5b616723e */ /* 0x000fe200000010ff */
[----:B------:R-:W5:Y:S02]  /*c390*/  MUFU.EX2 R137, R137 ;  /* 0x0000008900897308 */ /* 0x000f640000000800 */
[----:B------:R-:W-:Y:S01]  /*c3a0*/  F2FP.BF16.PACK_AB R21, R241, R240 ;  /* 0x000000f0f115723e */ /* 0x000fe200000010ff */
[--C-:B------:R-:W-:Y:S01]  /*c3b0*/  FFMA.FTZ R147, R49, c[0x0][0x2d0], -R163.reuse ;  /* 0x0000b40031937a23 */ /* 0x100fe200000108a3 */
[----:B------:R-:W-:Y:S01]  /*c3c0*/  F2FP.BF16.PACK_AB R23, R243, R242 ;  /* 0x000000f2f317723e */ /* 0x000fe200000010ff */
[----:B------:R-:W-:Y:S01]  /*c3d0*/  LDSM.16.MT88.4 R48, [R220+0x7100] ;  /* 0x00710000dc30783b */ /* 0x000fe20000004200 */
[----:B------:R-:W-:Y:S02]  /*c3e0*/  FFMA.FTZ R163, R65, c[0x0][0x2d0], -R163 ;  /* 0x0000b40041a37a23 */ /* 0x000fe400000108a3 */
[----:B------:R-:W-:Y:S02]  /*c3f0*/  FADD.FTZ R240, R240, R179 ;  /* 0x000000b3f0f07221 */ /* 0x000fe40000010000 */
[----:B------:R-:W-:Y:S01]  /*c400*/  MUFU.EX2 R138, R138 ;  /* 0x0000008a008a7308 */ /* 0x000fe20000000800 */
[C---:B---3--:R-:W-:Y:S03]  /*c410*/  HMMA.16816.F32.BF16 R4, R20.reuse, R24, R4 ;  /* 0x000000181404723c */ /* 0x048fe60000041804 */
[----:B------:R-:W-:Y:S04]  /*c420*/  FADD.FTZ R241, R241, R240 ;  /* 0x000000f0f1f17221 */ /* 0x000fe80000010000 */
[----:B------:R-:W-:Y:S01]  /*c430*/  FADD.FTZ R242, R242, R241 ;  /* 0x000000f1f2f27221 */ /* 0x000fe20000010000 */
[C---:B------:R-:W-:Y:S01]  /*c440*/  HMMA.16816.F32.BF16 R8, R20.reuse, R26, R8 ;  /* 0x0000001a1408723c */ /* 0x040fe20000041808 */
[----:B------:R-:W3:Y:S01]  /*c450*/  LDSM.16.MT88.4 R24, [R224+0x5900] ;  /* 0x00590000e018783b */ /* 0x000ee20000004200 */
[----:B------:R-:W1:Y:S02]  /*c460*/  MUFU.EX2 R139, R139 ;  /* 0x0000008b008b7308 */ /* 0x000e640000000800 */
[----:B------:R-:W-:Y:S04]  /*c470*/  FADD.FTZ R243, R243, R242 ;  /* 0x000000f2f3f37221 */ /* 0x000fe80000010000 */
[C---:B------:R-:W-:Y:S04]  /*c480*/  HMMA.16816.F32.BF16 R68, R20.reuse, R28, R68 ;  /* 0x0000001c1444723c */ /* 0x040fe80000041844 */
[----:B------:R-:W-:Y:S04]  /*c490*/  MUFU.EX2 R144, R144 ;  /* 0x0000009000907308 */ /* 0x000fe80000000800 */
[C---:B------:R-:W-:Y:S01]  /*c4a0*/  HMMA.16816.F32.BF16 R72, R20.reuse, R30, R72 ;  /* 0x0000001e1448723c */ /* 0x040fe20000041848 */
[----:B------:R-:W2:Y:S05]  /*c4b0*/  LDSM.16.MT88.4 R28, [R222+0x5900] ;  /* 0x00590000de1c783b */ /* 0x000eaa0000004200 */
[----:B------:R-:W2:Y:S02]  /*c4c0*/  MUFU.EX2 R145, R145 ;  /* 0x0000009100917308 */ /* 0x000ea40000000800 */
[C---:B------:R-:W-:Y:S08]  /*c4d0*/  HMMA.16816.F32.BF16 R76, R20.reuse, R32, R76 ;  /* 0x00000020144c723c */ /* 0x040ff0000004184c */
[C---:B------:R-:W-:Y:S01]  /*c4e0*/  HMMA.16816.F32.BF16 R80, R20.reuse, R34, R80 ;  /* 0x000000221450723c */ /* 0x040fe20000041850 */
[----:B------:R-:W4:Y:S01]  /*c4f0*/  LDSM.16.MT88.4 R32, [R221+0x5900] ;  /* 0x00590000dd20783b */ /* 0x000f220000004200 */
[----:B------:R-:W-:Y:S06]  /*c500*/  MUFU.EX2 R146, R146 ;  /* 0x0000009200927308 */ /* 0x000fec0000000800 */
[C---:B-1----:R-:W-:Y:S04]  /*c510*/  HMMA.16816.F32.BF16 R84, R20.reuse, R116, R84 ;  /* 0x000000741454723c */ /* 0x042fe80000041854 */
[----:B------:R-:W1:Y:S04]  /*c520*/  MUFU.EX2 R147, R147 ;  /* 0x0000009300937308 */ /* 0x000e680000000800 */
[C---:B------:R-:W-:Y:S01]  /*c530*/  HMMA.16816.F32.BF16 R88, R20.reuse, R118, R88 ;  /* 0x000000761458723c */ /* 0x040fe20000041858 */
[----:B------:R-:W1:Y:S05]  /*c540*/  LDSM.16.MT88.4 R116, [R220+0x5900] ;  /* 0x00590000dc74783b */ /* 0x000e6a0000004200 */
[----:B------:R-:W1:Y:S02]  /*c550*/  MUFU.EX2 R163, R163 ;  /* 0x000000a300a37308 */ /* 0x000e640000000800 */
        /* <DEDUP_REMOVED lines=11> */
[----:B------:R-:W-:Y:S06]  /*c610*/  LDSM.16.MT88.4 R116, [R221+0x6100] ;  /* 0x00610000dd74783b */ /* 0x000fec0000004200 */
[----:B------:R-:W-:Y:S01]  /*c620*/  F2FP.BF16.PACK_AB R20, R121, R120 ;  /* 0x000000787914723e */ /* 0x000fe200000010ff */
[----:B------:R-:W-:Y:S01]  /*c630*/  FADD.FTZ R120, R120, R3 ;  /* 0x0000000378787221 */ /* 0x000fe20000010000 */
[----:B------:R-:W-:Y:S03]  /*c640*/  F2FP.BF16.PACK_AB R22, R123, R122 ;  /* 0x0000007a7b16723e */ /* 0x000fe600000010ff */
[----:B-----5:R-:W-:Y:S01]  /*c650*/  F2FP.BF16.PACK_AB R21, R137, R136 ;  /* 0x000000888915723e */ /* 0x020fe200000010ff */
[----:B------:R-:W-:Y:S01]  /*c660*/  FADD.FTZ R136, R136, R243 ;  /* 0x000000f388887221 */ /* 0x000fe20000010000 */
[----:B------:R-:W-:Y:S01]  /*c670*/  F2FP.BF16.PACK_AB R23, R139, R138 ;  /* 0x0000008a8b17723e */ /* 0x000fe200000010ff */
[----:B------:R-:W-:Y:S01]  /*c680*/  FADD.FTZ R121, R121, R120 ;  /* 0x0000007879797221 */ /* 0x000fe20000010000 */
[----:B------:R-:W-:Y:S01]  /*c690*/  MOV R3, R0 ;  /* 0x0000000000037202 */ /* 0x000fe20000000f00 */
[----:B------:R-:W-:Y:S02]  /*c6a0*/  FADD.FTZ R137, R137, R136 ;  /* 0x0000008889897221 */ /* 0x000fe40000010000 */
[----:B------:R-:W-:Y:S02]  /*c6b0*/  FADD.FTZ R122, R122, R121 ;  /* 0x000000797a7a7221 */ /* 0x000fe40000010000 */
[C---:B---3--:R-:W-:Y:S03]  /*c6c0*/  HMMA.16816.F32.BF16 R4, R20.reuse, R24, R4 ;  /* 0x000000181404723c */ /* 0x048fe60000041804 */
[----:B------:R-:W-:Y:S02]  /*c6d0*/  FADD.FTZ R138, R138, R137 ;  /* 0x000000898a8a7221 */ /* 0x000fe40000010000 */
[----:B------:R-:W-:Y:S02]  /*c6e0*/  FADD.FTZ R123, R123, R122 ;  /* 0x0000007a7b7b7221 */ /* 0x000fe40000010000 */
[----:B------:R-:W-:Y:S01]  /*c6f0*/  FADD.FTZ R139, R139, R138 ;  /* 0x0000008a8b8b7221 */ /* 0x000fe20000010000 */
[C---:B------:R-:W-:Y:S01]  /*c700*/  HMMA.16816.F32.BF16 R8, R20.reuse, R26, R8 ;  /* 0x0000001a1408723c */ /* 0x040fe20000041808 */
[----:B------:R-:W1:Y:S07]  /*c710*/  LDSM.16.MT88.4 R24, [R224+0x6100] ;  /* 0x00610000e018783b */ /* 0x000e6e0000004200 */
[C---:B--2---:R-:W-:Y:S08]  /*c720*/  HMMA.16816.F32.BF16 R68, R20.reuse, R28, R68 ;  /* 0x0000001c1444723c */ /* 0x044ff00000041844 */
[C---:B------:R-:W-:Y:S01]  /*c730*/  HMMA.16816.F32.BF16 R72, R20.reuse, R30, R72 ;  /* 0x0000001e1448723c */ /* 0x040fe20000041848 */
[----:B------:R-:W2:Y:S07]  /*c740*/  LDSM.16.MT88.4 R28, [R220+0x6100] ;  /* 0x00610000dc1c783b */ /* 0x000eae0000004200 */
[C---:B----4-:R-:W-:Y:S08]  /*c750*/  HMMA.16816.F32.BF16 R76, R20.reuse, R32, R76 ;  /* 0x00000020144c723c */ /* 0x050ff0000004184c */
        /* <DEDUP_REMOVED lines=8> */
[C---:B------:R-:W-:Y:S08]  /*c7e0*/  HMMA.16816.F32.BF16 R100, R20.reuse, R40, R100 ;  /* 0x000000281464723c */ /* 0x040ff00000041864 */
[C---:B------:R-:W-:Y:S01]  /*c7f0*/  HMMA.16816.F32.BF16 R104, R20.reuse, R42, R104 ;  /* 0x0000002a1468723c */ /* 0x040fe20000041868 */
[----:B------:R-:W-:Y:S07]  /*c800*/  LDSM.16.MT88.4 R40, [R222+0x7100] ;  /* 0x00710000de28783b */ /* 0x000fee0000004200 */
[C---:B------:R-:W-:Y:S08]  /*c810*/  HMMA.16816.F32.BF16 R12, R20.reuse, R116, R12 ;  /* 0x00000074140c723c */ /* 0x040ff0000004180c */
[C---:B------:R-:W-:Y:S08]  /*c820*/  HMMA.16816.F32.BF16 R108, R20.reuse, R118, R108 ;  /* 0x00000076146c723c */ /* 0x040ff0000004186c */
[C---:B--2---:R-:W-:Y:S08]  /*c830*/  HMMA.16816.F32.BF16 R16, R20.reuse, R28, R16 ;  /* 0x0000001c1410723c */ /* 0x044ff00000041810 */
[----:B------:R-:W-:Y:S01]  /*c840*/  HMMA.16816.F32.BF16 R112, R20, R30, R112 ;  /* 0x0000001e1470723c */ /* 0x000fe20000041870 */
[----:B------:R-:W2:Y:S06]  /*c850*/  LDSM.16.MT88.4 R28, [R224+0x6900] ;  /* 0x00690000e01c783b */ /* 0x000eac0000004200 */
        /* <DEDUP_REMOVED lines=28> */
[C---:B------:R-:W-:Y:S01]  /*ca20*/  HMMA.16816.F32.BF16 R104, R20.reuse, R34, R104 ;  /* 0x000000221468723c */ /* 0x040fe20000041868 */
[----:B------:R-:W3:Y:S07]  /*ca30*/  LDSM.16.MT88.4 R32, [R222+0x3100] ;  /* 0x00310000de20783b */ /* 0x000eee0000004200 */
[C---:B----4-:R-:W-:Y:S08]  /*ca40*/  HMMA.16816.F32.BF16 R12, R20.reuse, R36, R12 ;  /* 0x00000024140c723c */ /* 0x050ff0000004180c */
[C---:B------:R-:W-:Y:S01]  /*ca50*/  HMMA.16816.F32.BF16 R108, R20.reuse, R38, R108 ;  /* 0x00000026146c723c */ /* 0x040fe2000004186c */
[----:B------:R-:W-:Y:S07]  /*ca60*/  LDSM.16.MT88.4 R36, [R220+0x3100] ;  /* 0x00310000dc24783b */ /* 0x000fee0000004200 */
        /* <DEDUP_REMOVED lines=18> */
[C---:B---3--:R-:W-:Y:S07]  /*cb90*/  HMMA.16816.F32.BF16 R68, R20.reuse, R32, R68 ;  /* 0x000000201444723c */ /* 0x048fee0000041844 */
[--C-:B------:R-:W-:Y:S01]  /*cba0*/  FFMA.FTZ R32, R62, c[0x0][0x2d0], -R159.reuse ;  /* 0x0000b4003e207a23 */ /* 0x100fe2000001089f */
[C---:B------:R-:W-:Y:S04]  /*cbb0*/  HMMA.16816.F32.BF16 R72, R20.reuse, R34, R72 ;  /* 0x000000221448723c */ /* 0x040fe80000041848 */
[--C-:B------:R-:W-:Y:S01]  /*cbc0*/  FFMA.FTZ R33, R63, c[0x0][0x2d0], -R159.reuse ;  /* 0x0000b4003f217a23 */ /* 0x100fe2000001089f */
[----:B------:R-:W-:Y:S02]  /*cbd0*/  MUFU.EX2 R32, R32 ;  /* 0x0000002000207308 */ /* 0x000fe40000000800 */
[--C-:B------:R-:W-:Y:S01]  /*cbe0*/  FFMA.FTZ R34, R66, c[0x0][0x2d0], -R159.reuse ;  /* 0x0000b40042227a23 */ /* 0x100fe2000001089f */
[C---:B-1----:R-:W-:Y:S04]  /*cbf0*/  HMMA.16816.F32.BF16 R76, R20.reuse, R24, R76 ;  /* 0x00000018144c723c */ /* 0x042fe8000004184c */
[----:B------:R-:W-:Y:S03]  /*cc00*/  FFMA.FTZ R159, R67, c[0x0][0x2d0], -R159 ;  /* 0x0000b400439f7a23 */ /* 0x000fe6000001089f */
[----:B------:R-:W1:Y:S01]  /*cc10*/  MUFU.EX2 R33, R33 ;  /* 0x0000002100217308 */ /* 0x000e620000000800 */
[C---:B------:R-:W-:Y:S01]  /*cc20*/  HMMA.16816.F32.BF16 R80, R20.reuse, R26, R80 ;  /* 0x0000001a1450723c */ /* 0x040fe20000041850 */
[----:B------:R-:W3:Y:S07]  /*cc30*/  LDSM.16.MT88.4 R24, [R222+0x3900] ;  /* 0x00390000de18783b */ /* 0x000eee0000004200 */
[C---:B------:R-:W-:Y:S01]  /*cc40*/  HMMA.16816.F32.BF16 R84, R20.reuse, R36, R84 ;  /* 0x000000241454723c */ /* 0x040fe20000041854 */
[----:B------:R-:W-:Y:S07]  /*cc50*/  MUFU.EX2 R34, R34 ;  /* 0x0000002200227308 */ /* 0x000fee0000000800 */
[C---:B------:R-:W-:Y:S03]  /*cc60*/  HMMA.16816.F32.BF16 R88, R20.reuse, R38, R88 ;  /* 0x000000261458723c */ /* 0x040fe60000041858 */
[----:B------:R-:W4:Y:S05]  /*cc70*/  MUFU.EX2 R159, R159 ;  /* 0x0000009f009f7308 */ /* 0x000f2a0000000800 */
[C---:B--2---:R-:W-:Y:S08]  /*cc80*/  HMMA.16816.F32.BF16 R92, R20.reuse, R28, R92 ;  /* 0x0000001c145c723c */ /* 0x044ff0000004185c */
[C---:B------:R-:W-:Y:S01]  /*cc90*/  HMMA.16816.F32.BF16 R96, R20.reuse, R30, R96 ;  /* 0x0000001e1460723c */ /* 0x040fe20000041860 */
[----:B------:R-:W2:Y:S07]  /*cca0*/  LDSM.16.MT88.4 R28, [R221+0x3900] ;  /* 0x00390000dd1c783b */ /* 0x000eae0000004200 */
[C---:B------:R-:W-:Y:S08]  /*ccb0*/  HMMA.16816.F32.BF16 R100, R20.reuse, R40, R100 ;  /* 0x000000281464723c */ /* 0x040ff00000041864 */
[C---:B------:R-:W-:Y:S08]  /*ccc0*/  HMMA.16816.F32.BF16 R104, R20.reuse, R42, R104 ;  /* 0x0000002a1468723c */ /* 0x040ff00000041868 */
[C---:B------:R-:W-:Y:S08]  /*ccd0*/  HMMA.16816.F32.BF16 R12, R20.reuse, R44, R12 ;  /* 0x0000002c140c723c */ /* 0x040ff0000004180c */
[C---:B------:R-:W-:Y:S08]  /*cce0*/  HMMA.16816.F32.BF16 R108, R20.reuse, R46, R108 ;  /* 0x0000002e146c723c */ /* 0x040ff0000004186c */
[C---:B------:R-:W-:Y:S08]  /*ccf0*/  HMMA.16816.F32.BF16 R16, R20.reuse, R48, R16 ;  /* 0x000000301410723c */ /* 0x040ff00000041810 */
[----:B------:R-:W-:Y:S07]  /*cd00*/  HMMA.16816.F32.BF16 R112, R20, R50, R112 ;  /* 0x000000321470723c */ /* 0x000fee0000041870 */
[----:B------:R-:W-:Y:S01]  /*cd10*/  F2FP.BF16.PACK_AB R20, R61, R60 ;  /* 0x0000003c3d14723e */ /* 0x000fe200000010ff */
[----:B------:R-:W-:Y:S01]  /*cd20*/  FADD.FTZ R60, R60, R57 ;  /* 0x000000393c3c7221 */ /* 0x000fe20000010000 */
[----:B------:R-:W-:Y:S03]  /*cd30*/  F2FP.BF16.PACK_AB R22, R163, R64 ;  /* 0x00000040a316723e */ /* 0x000fe600000010ff */
[----:B-1----:R-:W-:Y:S01]  /*cd40*/  F2FP.BF16.PACK_AB R21, R33, R32 ;  /* 0x000000202115723e */ /* 0x002fe200000010ff */
[----:B------:R-:W-:Y:S01]  /*cd50*/  FADD.FTZ R32, R32, R59 ;  /* 0x0000003b20207221 */ /* 0x000fe20000010000 */
[----:B----4-:R-:W-:Y:S01]  /*cd60*/  F2FP.BF16.PACK_AB R23, R159, R34 ;  /* 0x000000229f17723e */ /* 0x010fe200000010ff */
[----:B------:R-:W-:Y:S02]  /*cd70*/  FADD.FTZ R61, R61, R60 ;  /* 0x0000003c3d3d7221 */ /* 0x000fe40000010000 */
[----:B------:R-:W-:Y:S02]  /*cd80*/  FADD.FTZ R33, R33, R32 ;  /* 0x0000002021217221 */ /* 0x000fe40000010000 */
[----:B------:R-:W-:Y:S02]  /*cd90*/  FADD.FTZ R64, R64, R61 ;  /* 0x0000003d40407221 */ /* 0x000fe40000010000 */
[C---:B------:R-:W-:Y:S01]  /*cda0*/  HMMA.16816.F32.BF16 R128, R20.reuse, R124, R4 ;  /* 0x0000007c1480723c */ /* 0x040fe20000041804 */
[----:B------:R-:W1:Y:S02]  /*cdb0*/  LDSM.16.MT88.4 R4, [R220+0x3900] ;  /* 0x00390000dc04783b */ /* 0x000e640000004200 */
[----:B------:R-:W-:Y:S02]  /*cdc0*/  FADD.FTZ R34, R34, R33 ;  /* 0x0000002122227221 */ /* 0x000fe40000010000 */
[----:B------:R-:W-:Y:S02]  /*cdd0*/  FADD.FTZ R236, R163, R64 ;  /* 0x00000040a3ec7221 */ /* 0x000fe40000010000 */
[----:B------:R-:W-:Y:S01]  /*cde0*/  FADD.FTZ R229, R159, R34 ;  /* 0x000000229fe57221 */ /* 0x000fe20000010000 */
[C---:B------:R-:W-:Y:S01]  /*cdf0*/  HMMA.16816.F32.BF16 R124, R20.reuse, R126, R8 ;  /* 0x0000007e147c723c */ /* 0x040fe20000041808 */
[----:B------:R-:W4:Y:S07]  /*ce00*/  LDSM.16.MT88.4 R8, [R224+0x7900] ;  /* 0x00790000e008783b */ /* 0x000f2e0000004200 */
[C---:B---3--:R-:W-:Y:S08]  /*ce10*/  HMMA.16816.F32.BF16 R68, R20.reuse, R24, R68 ;  /* 0x000000181444723c */ /* 0x048ff00000041844 */
[C---:B------:R-:W-:Y:S01]  /*ce20*/  HMMA.16816.F32.BF16 R72, R20.reuse, R26, R72 ;  /* 0x0000001a1448723c */ /* 0x040fe20000041848 */
[----:B------:R-:W3:Y:S07]  /*ce30*/  LDSM.16.MT88.4 R24, [R222+0x7900] ;  /* 0x00790000de18783b */ /* 0x000eee0000004200 */
[C---:B--2---:R-:W-:Y:S08]  /*ce40*/  HMMA.16816.F32.BF16 R76, R20.reuse, R28, R76 ;  /* 0x0000001c144c723c */ /* 0x044ff0000004184c */
[C---:B------:R-:W-:Y:S08]  /*ce50*/  HMMA.16816.F32.BF16 R80, R20.reuse, R30, R80 ;  /* 0x0000001e1450723c */ /* 0x040ff00000041850 */
[C---:B-1----:R-:W-:Y:S08]  /*ce60*/  HMMA.16816.F32.BF16 R84, R20.reuse, R4, R84 ;  /* 0x000000041454723c */ /* 0x042ff00000041854 */
[C---:B------:R-:W-:Y:S01]  /*ce70*/  HMMA.16816.F32.BF16 R88, R20.reuse, R6, R88 ;  /* 0x000000061458723c */ /* 0x040fe20000041858 */
[----:B------:R-:W1:Y:S07]  /*ce80*/  LDSM.16.MT88.4 R4, [R221+0x7900] ;  /* 0x00790000dd04783b */ /* 0x000e6e0000004200 */
[C---:B----4-:R-:W-:Y:S08]  /*ce90*/  HMMA.16816.F32.BF16 R92, R20.reuse, R8, R92 ;  /* 0x00000008145c723c */ /* 0x050ff0000004185c */
[C---:B------:R-:W-:Y:S01]  /*cea0*/  HMMA.16816.F32.BF16 R96, R20.reuse, R10, R96 ;  /* 0x0000000a1460723c */ /* 0x040fe20000041860 */
[----:B------:R-:W2:Y:S07]  /*ceb0*/  LDSM.16.MT88.4 R8, [R220+0x7900] ;  /* 0x00790000dc08783b */ /* 0x000eae0000004200 */
[C---:B---3--:R-:W-:Y:S08]  /*cec0*/  HMMA.16816.F32.BF16 R100, R20.reuse, R24, R100 ;  /* 0x000000181464723c */ /* 0x048ff00000041864 */
[C---:B------:R-:W-:Y:S08]  /*ced0*/  HMMA.16816.F32.BF16 R104, R20.reuse, R26, R104 ;  /* 0x0000001a1468723c */ /* 0x040ff00000041868 */
[C---:B-1----:R-:W-:Y:S08]  /*cee0*/  HMMA.16816.F32.BF16 R120, R20.reuse, R4, R12 ;  /* 0x000000041478723c */ /* 0x042ff0000004180c */
[C---:B------:R-:W-:Y:S08]  /*cef0*/  HMMA.16816.F32.BF16 R108, R20.reuse, R6, R108 ;  /* 0x00000006146c723c */ /* 0x040ff0000004186c */
[C---:B--2---:R-:W-:Y:S08]  /*cf00*/  HMMA.16816.F32.BF16 R116, R20.reuse, R8, R16 ;  /* 0x000000081474723c */ /* 0x044ff00000041810 */
[----:B------:R-:W-:Y:S01]  /*cf10*/  HMMA.16816.F32.BF16 R112, R20, R10, R112 ;  /* 0x0000000a1470723c */ /* 0x000fe20000041870 */
[----:B------:R-:W-:-:S07]  /*cf20*/  @P0 BRA `(.L_x_505) ;  /* 0xffffcc1000000947 */ /* 0x000fce000383ffff */
.L_x_504:
        /* <DEDUP_REMOVED lines=9> */
[----:B-1----:R-:W-:Y:S01]  /*cfc0*/  FADD.FTZ R5, R6, R5 ;  /* 0x0000000506057221 */ /* 0x002fe20000010000 */
[----:B------:R-:W-:Y:S01]  /*cfd0*/  MOV R6, 0xff800000 ;  /* 0xff80000000067802 */ /* 0x000fe20000000f00 */
[----:B--2---:R-:W-:-:S03]  /*cfe0*/  FADD.FTZ R2, R2, R7 ;  /* 0x0000000702027221 */ /* 0x004fc60000010000 */
[----:B------:R-:W-:Y:S02]  /*cff0*/  FSETP.NE.FTZ.AND P1, PT, R5, RZ, PT ;  /* 0x000000ff0500720b */ /* 0x000fe40003f35000 */
[----:B------:R-:W-:-:S11]  /*d000*/  FSETP.NE.FTZ.AND P0, PT, R2, RZ, PT ;  /* 0x000000ff0200720b */ /* 0x000fd60003f15000 */
[----:B------:R-:W1:Y:S01]  /*d010*/  @P1 MUFU.RCP R4, R5 ;  /* 0x0000000500041308 */ /* 0x000e620000001000 */
[----:B------:R-:W-:Y:S02]  /*d020*/  @P1 MOV R8, 0x3f317218 ;  /* 0x3f31721800081802 */ /* 0x000fe40000000f00 */
[----:B------:R-:W-:-:S03]  /*d030*/  @P0 MOV R7, 0x3f317218 ;  /* 0x3f31721800070802 */ /* 0x000fc60000000f00 */
        /* <DEDUP_REMOVED lines=74> */
.L_x_500:
        /* <DEDUP_REMOVED lines=119> */
.L_x_507:
[----:B--2---:R-:W-:Y:S01]  /*dc50*/  LOP3.LUT R3, R7, 0xffffffe0, RZ, 0xc0, !PT ;  /* 0xffffffe007037812 */ /* 0x004fe200078ec0ff */
[----:B------:R-:W1:Y:S01]  /*dc60*/  S2R R10, SR_CTAID.Y ;  /* 0x00000000000a7919 */ /* 0x000e620000002600 */
[----:B------:R-:W-:Y:S01]  /*dc70*/  SHF.R.S32.HI R7, RZ, 0x1f, R2 ;  /* 0x0000001fff077819 */ /* 0x000fe20000011402 */
[----:B------:R-:W-:Y:S01]  /*dc80*/  IMAD.MOV.U32 R13, RZ, RZ, c[0x0][0x4e8] ;  /* 0x00013a00ff0d7624 */ /* 0x000fe200078e00ff */
[----:B------:R-:W-:Y:S01]  /*dc90*/  MOV R19, R21 ;  /* 0x0000001500137202 */ /* 0x000fe20000000f00 */
[----:B------:R-:W-:Y:S01]  /*dca0*/  IMAD.IADD R12, R0, 0x1, -R3 ;  /* 0x00000001000c7824 */ /* 0x000fe200078e0a03 */
[----:B------:R-:W2:Y:S01]  /*dcb0*/  S2R R39, SR_CTAID.X ;  /* 0x0000000000277919 */ /* 0x000ea20000002500 */
[----:B------:R-:W-:Y:S01]  /*dcc0*/  LEA.HI R7, R7, R2, RZ, 0x3 ;  /* 0x0000000207077211 */ /* 0x000fe200078f18ff */
[----:B------:R-:W-:Y:S01]  /*dcd0*/  IMAD.MOV.U32 R18, RZ, RZ, R20 ;  /* 0x000000ffff127224 */ /* 0x000fe200078e0014 */
[----:B------:R-:W-:Y:S01]  /*dce0*/  LEA.HI R3, R9, R9, RZ, 0x1 ;  /* 0x0000000909037211 */ /* 0x000fe200078f08ff */
        /* <DEDUP_REMOVED lines=8> */
[----:B------:R-:W-:Y:S02]  /*dd70*/  ISETP.NE.AND P1, PT, R13, 0x1, PT ;  /* 0x000000010d00780c */ /* 0x000fe40003f25270 */
[----:B------:R-:W-:Y:S01]  /*dd80*/  IADD3 R13, R9, -R14, RZ ;  /* 0x8000000e090d7210 */ /* 0x000fe20007ffe0ff */
[----:B------:R-:W-:Y:S01]  /*dd90*/  IMAD R2, R2, 0x10, R11 ;  /* 0x0000001002027824 */ /* 0x000fe200078e020b */
[----:B------:R-:W-:Y:S01]  /*dda0*/  LOP3.LUT P2, RZ, R12, 0x3, RZ, 0xc0, !PT ;  /* 0x000000030cff7812 */ /* 0x000fe2000784c0ff */
        /* <DEDUP_REMOVED lines=12> */
[----:B------:R-:W-:Y:S02]  /*de70*/  SHF.R.S32.HI R13, RZ, 0x1f, R228 ;  /* 0x0000001fff0d7819 */ /* 0x000fe400000114e4 */
[----:B------:R-:W-:Y:S01]  /*de80*/  SEL R14, R228, RZ, !P0 ;  /* 0x000000ffe40e7207 */ /* 0x000fe20004000000 */
[----:B------:R-:W-:Y:S01]  /*de90*/  IMAD R7, R10, c[0x0][0x494], R7 ;  /* 0x000125000a077a24 */ /* 0x000fe200078e0207 */
[----:B------:R-:W-:Y:S01]  /*dea0*/  SEL R13, R13, RZ, !P0 ;  /* 0x000000ff0d0d7207 */ /* 0x000fe20004000000 */
[----:B------:R-:W-:-:S02]  /*deb0*/  IMAD.IADD R9, R0, 0x1, -R9 ;  /* 0x0000000100097824 */ /* 0x000fc400078e0a09 */
[----:B------:R-:W-:-:S04]  /*dec0*/  @P1 IMAD.HI.U32 R0, R3, c[0x0][0x4ec], RZ ;  /* 0x00013b0003001a27 */ /* 0x000fc800078e00ff */
[----:B------:R-:W-:Y:S01]  /*ded0*/  IMAD.IADD R19, R19, 0x1, R7 ;  /* 0x0000000113137824 */ /* 0x000fe200078e0207 */
[----:B------:R-:W-:Y:S01]  /*dee0*/  MOV R7, R3 ;  /* 0x0000000300077202 */ /* 0x000fe20000000f00 */
[----:B------:R-:W-:Y:S01]  /*def0*/  IMAD R11, R11, c[0x0][0x3e8], RZ ;  /* 0x0000fa000b0b7a24 */ /* 0x000fe200078e02ff */
[----:B------:R-:W-:Y:S01]  /*df00*/  @P1 SHF.R.U32.HI R7, RZ, c[0x0][0x4f0], R0 ;  /* 0x00013c00ff071a19 */ /* 0x000fe20000011600 */
[----:B------:R-:W-:-:S03]  /*df10*/  IMAD.WIDE.U32 R20, R10, c[0x0][0x3e8], R20 ;  /* 0x0000fa000a147a25 */ /* 0x000fc600078e0014 */
[----:B------:R-:W-:Y:S01]  /*df20*/  SHF.R.S32.HI R16, RZ, 0x1f, R7 ;  /* 0x0000001fff107819 */ /* 0x000fe20000011407 */
[----:B------:R-:W-:Y:S01]  /*df30*/  IMAD R11, R10, c[0x0][0x3ec], R11 ;  /* 0x0000fb000a0b7a24 */ /* 0x000fe200078e020b */
[----:B------:R-:W-:Y:S01]  /*df40*/  IADD3 R10, -R7, RZ, RZ ;  /* 0x000000ff070a7210 */ /* 0x000fe20007ffe1ff */
[----:B------:R-:W-:Y:S02]  /*df50*/  IMAD R0, R9, 0x20, R32 ;  /* 0x0000002009007824 */ /* 0x000fe400078e0220 */
[----:B------:R-:W-:Y:S02]  /*df60*/  IMAD.IADD R21, R21, 0x1, R11 ;  /* 0x0000000115157824 */ /* 0x000fe400078e020b */
[----:B------:R-:W-:Y:S02]  /*df70*/  IMAD R11, R39, 0x80, R0 ;  /* 0x00000080270b7824 */ /* 0x000fe400078e0200 */
[----:B------:R-:W-:Y:S02]  /*df80*/  IMAD R15, R13, c[0x0][0x498], RZ ;  /* 0x000126000d0f7a24 */ /* 0x000fe400078e02ff */
[----:B------:R-:W-:-:S04]  /*df90*/  IMAD.WIDE.U32 R18, R14, c[0x0][0x498], R18 ;  /* 0x000126000e127a25 */ /* 0x000fc800078e0012 */
[----:B------:R-:W-:Y:S01]  /*dfa0*/  IMAD R10, R10, c[0x0][0x4e8], R3 ;  /* 0x00013a000a0a7a24 */ /* 0x000fe200078e0203 */
[----:B------:R-:W-:Y:S01]  /*dfb0*/  IADD3 R18, P0, R7, R18, RZ ;  /* 0x0000001207127210 */ /* 0x000fe20007f1e0ff */
[----:B------:R-:W-:-:S03]  /*dfc0*/  @P1 IMAD.HI.U32 R0, R11, c[0x0][0x4ec], RZ ;  /* 0x00013b000b001a27 */ /* 0x000fc600078e00ff */
[----:B------:R-:W-:Y:S01]  /*dfd0*/  SHF.R.S32.HI R12, RZ, 0x1f, R10 ;  /* 0x0000001fff0c7819 */ /* 0x000fe2000001140a */
[----:B------:R-:W-:Y:S02]  /*dfe0*/  IMAD R3, R14, c[0x0][0x49c], R15 ;  /* 0x000127000e037a24 */ /* 0x000fe400078e020f */
        /* <DEDUP_REMOVED lines=13> */
[----:B------:R-:W-:Y:S01]  /*e0c0*/  IMAD R34, R34, c[0x0][0x4e8], R11 ;  /* 0x00013a0022227a24 */ /* 0x000fe200078e020b */
[----:B------:R-:W-:Y:S01]  /*e0d0*/  LOP3.LUT R16, R3, 0x38, R0, 0xf8, !PT ;  /* 0x0000003803107812 */ /* 0x000fe200078ef800 */
[----:B------:R-:W-:Y:S01]  /*e0e0*/  IMAD.IADD R10, R19, 0x1, R9 ;  /* 0x00000001130a7824 */ /* 0x000fe200078e0209 */
[----:B------:R-:W-:Y:S01]  /*e0f0*/  SHF.R.U32.HI R3, RZ, 0x3, R3 ;  /* 0x00000003ff037819 */ /* 0x000fe20000011603 */
[----:B------:R-:W-:Y:S01]  /*e100*/  SHFL.IDX PT, R42, R12, RZ, 0x1c1f ;  /* 0x001c1fff0c2a7589 */ /* 0x000fe200000e0000 */
[----:B------:R-:W-:Y:S01]  /*e110*/  SHF.R.S32.HI R9, RZ, 0x1f, R7 ;  /* 0x0000001fff097819 */ /* 0x000fe20000011407 */
[----:B------:R-:W-:Y:S01]  /*e120*/  IMAD R13, R14, c[0x0][0x3f4], R13 ;  /* 0x0000fd000e0d7a24 */ /* 0x000fe200078e020d */
[----:B------:R-:W-:Y:S01]  /*e130*/  LEA.HI.X R10, R18, c[0x0][0x454], R10, 0x2, P0 ;  /* 0x00011500120a7a11 */ /* 0x000fe200000f140a */
[----:B------:R1:W-:Y:S01]  /*e140*/  SHFL.IDX PT, R44, R12, 0x1, 0x1c1f ;  /* 0x003c1f000c2c7f89 */ /* 0x0003e200000e0000 */
[C---:B------:R-:W-:Y:S01]  /*e150*/  IMAD R11, R39.reuse, 0x80, R2 ;  /* 0x00000080270b7824 */ /* 0x040fe200078e0202 */
[----:B------:R-:W-:Y:S01]  /*e160*/  LOP3.LUT R3, R16, R3, RZ, 0x3c, !PT ;  /* 0x0000000310037212 */ /* 0x000fe200078e3cff */
[----:B------:R-:W-:Y:S01]  /*e170*/  IMAD.WIDE.U32 R14, R14, c[0x0][0x3f0], R20 ;  /* 0x0000fc000e0e7a25 */ /* 0x000fe200078e0014 */
[----:B------:R-:W2:Y:S01]  /*e180*/  SHFL.IDX PT, R43, R10, RZ, 0x1c1f ;  /* 0x001c1fff0a2b7589 */ /* 0x000ea200000e0000 */
[----:B------:R-:W-:-:S02]  /*e190*/  LEA R39, R39, R32, 0x7 ;  /* 0x0000002027277211 */ /* 0x000fc400078e38ff */
[----:B-----5:R-:W-:Y:S01]  /*e1a0*/  IMAD R2, R8, c[0x0][0x4e8], RZ ;  /* 0x00013a0008027a24 */ /* 0x020fe200078e02ff */
[----:B------:R-:W3:Y:S01]  /*e1b0*/  SHFL.IDX PT, R45, R10, 0x1, 0x1c1f ;  /* 0x003c1f000a2d7f89 */ /* 0x000ee200000e0000 */
[----:B------:R-:W-:Y:S01]  /*e1c0*/  IMAD R16, R9, c[0x0][0x3e0], RZ ;  /* 0x0000f80009107a24 */ /* 0x000fe200078e02ff */
[----:B------:R-:W-:Y:S01]  /*e1d0*/  IADD3 R9, R11, 0x8, RZ ;  /* 0x000000080b097810 */ /* 0x000fe20007ffe0ff */
[----:B------:R-:W-:Y:S01]  /*e1e0*/  IMAD.IADD R13, R15, 0x1, R13 ;  /* 0x000000010f0d7824 */ /* 0x000fe200078e020d */
[-C--:B------:R-:W-:Y:S01]  /*e1f0*/  ISETP.GE.OR P0, PT, R11, R2.reuse, P2 ;  /* 0x000000020b00720c */ /* 0x080fe20001706670 */
[----:B------:R-:W-:Y:S01]  /*e200*/  IMAD.SHL.U32 R8, R5, 0x8, RZ ;  /* 0x0000000805087824 */ /* 0x000fe200078e00ff */
[----:B------:R-:W-:Y:S01]  /*e210*/  ISETP.GE.OR P2, PT, R9, R2, P2 ;  /* 0x000000020900720c */ /* 0x000fe20001746670 */
[----:B------:R-:W-:-:S03]  /*e220*/  IMAD R16, R7, c[0x0][0x3e4], R16 ;  /* 0x0000f90007107a24 */ /* 0x000fc600078e0210 */
[----:B------:R-:W-:-:S04]  /*e230*/  LOP3.LUT R8, R3, 0x7ffffe00, R8, 0xf8, !PT ;  /* 0x7ffffe0003087812 */ /* 0x000fc800078ef808 */
[----:B------:R-:W-:Y:S02]  /*e240*/  SHF.L.U32 R40, R8, 0x1, RZ ;  /* 0x0000000108287819 */ /* 0x000fe400000006ff */
[----:B-1----:R-:W-:Y:S01]  /*e250*/  MOV R12, R14 ;  /* 0x0000000e000c7202 */ /* 0x002fe20000000f00 */
[----:B--2---:R1:W-:Y:S04]  /*e260*/  @!P0 ST.E [R42.64], R4 ;  /* 0x000000042a008985 */ /* 0x0043e8000c101912 */
[----:B------:R-:W-:Y:S01]  /*e270*/  IMAD.WIDE.U32 R14, R7, c[0x0][0x3e0], R12 ;  /* 0x0000f800070e7a25 */ /* 0x000fe200078e000c */
[----:B------:R-:W-:Y:S01]  /*e280*/  SHF.R.S32.HI R7, RZ, 0x1f, R34 ;  /* 0x0000001fff077819 */ /* 0x000fe20000011422 */
[----:B---3--:R1:W-:Y:S02]  /*e290*/  @!P2 ST.E [R44.64], R6 ;  /* 0x000000062c00a985 */ /* 0x0083e4000c101912 */
[----:B------:R-:W-:-:S02]  /*e2a0*/  IMAD.IADD R15, R15, 0x1, R16 ;  /* 0x000000010f0f7824 */ /* 0x000fc400078e0210 */
[----:B------:R-:W-:Y:S01]  /*e2b0*/  IMAD R7, R7, c[0x0][0x3d8], RZ ;  /* 0x0000f60007077a24 */ /* 0x000fe200078e02ff */
[----:B------:R1:W2:Y:S03]  /*e2c0*/  LDS.128 R28, [R40+0x1080] ;  /* 0x00108000281c7984 */ /* 0x0002a60000000c00 */
[C---:B------:R-:W-:Y:S01]  /*e2d0*/  IMAD R3, R34.reuse, c[0x0][0x3dc], R7 ;  /* 0x0000f70022037a24 */ /* 0x040fe200078e0207 */
[----:B------:R1:W3:Y:S01]  /*e2e0*/  LDS.128 R24, [R40+0x2080] ;  /* 0x0020800028187984 */ /* 0x0002e20000000c00 */
[----:B------:R-:W-:-:S03]  /*e2f0*/  IMAD.WIDE.U32 R34, R34, c[0x0][0x3d8], R14 ;  /* 0x0000f60022227a25 */ /* 0x000fc600078e000e */
[----:B------:R1:W4:Y:S01]  /*e300*/  LDS.128 R20, [R40+0x3080] ;  /* 0x0030800028147984 */ /* 0x0003220000000c00 */
[----:B------:R-:W-:Y:S01]  /*e310*/  IMAD.IADD R3, R35, 0x1, R3 ;  /* 0x0000000123037824 */ /* 0x000fe200078e0203 */
[C---:B------:R-:W-:Y:S02]  /*e320*/  LEA R38, P0, R34.reuse, c[0x0][0x380], 0x1 ;  /* 0x0000e00022267a11 */ /* 0x040fe400078008ff */
[----:B------:R1:W1:Y:S02]  /*e330*/  LDS.128 R16, [R40+0x5080] ;  /* 0x0050800028107984 */ /* 0x0002640000000c00 */
[----:B------:R-:W-:Y:S02]  /*e340*/  LEA.HI.X R37, R34, c[0x0][0x384], R3, 0x1, P0 ;  /* 0x0000e10022257a11 */ /* 0x000fe400000f0c03 */
[----:B------:R1:W1:Y:S01]  /*e350*/  LDS.128 R12, [R40+0x6080] ;  /* 0x00608000280c7984 */ /* 0x0002620000000c00 */
[----:B------:R-:W-:-:S03]  /*e360*/  ISETP.GE.AND P0, PT, R39, R2, PT ;  /* 0x000000022700720c */ /* 0x000fc60003f06270 */
[----:B------:R1:W1:Y:S04]  /*e370*/  LDS.128 R8, [R40+0x7080] ;  /* 0x0070800028087984 */ /* 0x0002680000000c00 */
[----:B------:R1:W1:Y:S04]  /*e380*/  SHFL.IDX PT, R42, R38, RZ, 0x181f ;  /* 0x00181fff262a7589 */ /* 0x00026800000e0000 */
[----:B------:R1:W1:Y:S02]  /*e390*/  SHFL.IDX PT, R43, R37, RZ, 0x181f ;  /* 0x00181fff252b7589 */ /* 0x00026400000e0000 */
[----:B------:R-:W-:Y:S05]  /*e3a0*/  @P0 BRA `(.L_x_509) ;  /* 0x000000b000000947 */ /* 0x000fea0003800000 */
[----:B------:R-:W5:Y:S01]  /*e3b0*/  LDS.128 R32, [R40+0x80] ;  /* 0x0000800028207984 */ /* 0x000f620000000c00 */
[----:B------:R-:W-:-:S02]  /*e3c0*/  ISETP.GE.AND P0, PT, R36, c[0x0][0x3c8], PT ;  /* 0x0000f20024007a0c */ /* 0x000fc40003f06270 */
[----:B------:R-:W-:Y:S01]  /*e3d0*/  ISETP.GE.AND P1, PT, R0, c[0x0][0x3c8], PT ;  /* 0x0000f20000007a0c */ /* 0x000fe20003f26270 */
[----:B-1----:R-:W1:Y:S10]  /*e3e0*/  LDS.128 R4, [R40+0x4080] ;  /* 0x0040800028047984 */ /* 0x002e740000000c00 */
[----:B------:R-:W-:-:S02]  /*e3f0*/  @!P0 SHF.R.S32.HI R3, RZ, 0x1f, R36 ;  /* 0x0000001fff038819 */ /* 0x000fc40000011424 */
[----:B------:R-:W-:Y:S02]  /*e400*/  @!P1 IMAD.WIDE R44, R0, 0x2, R42 ;  /* 0x00000002002c9825 */ /* 0x000fe400078e022a */
[----:B------:R-:W-:-:S04]  /*e410*/  @!P0 LEA.HI R3, R3, R36, RZ, 0x3 ;  /* 0x0000002403038211 */ /* 0x000fc800078f18ff */
[----:B------:R-:W-:-:S05]  /*e420*/  @!P0 LOP3.LUT R3, R3, 0xfffffff8, RZ, 0xc0, !PT ;  /* 0xfffffff803038812 */ /* 0x000fca00078ec0ff */
[----:B------:R-:W-:Y:S01]  /*e430*/  @!P0 IMAD.WIDE R42, R3, 0x2, R42 ;  /* 0x00000002032a8825 */ /* 0x000fe200078e022a */
[----:B-----5:R4:W-:Y:S04]  /*e440*/  @!P1 ST.E.128 [R44.64], R32 ;  /* 0x000000202c009985 */ /* 0x0209e8000c101d12 */
[----:B-1----:R4:W-:Y:S02]  /*e450*/  @!P0 ST.E.128 [R42.64], R4 ;  /* 0x000000042a008985 */ /* 0x0029e4000c101d12 */
.L_x_509:
[----:B------:R-:W-:Y:S05]  /*e460*/  BSYNC B0 ;  /* 0x0000000000007941 */ /* 0x000fea0003800000 */
.L_x_508:
[----:B------:R-:W-:Y:S01]  /*e470*/  IADD3 R3, R39, 0x20, RZ ;  /* 0x0000002027037810 */ /* 0x000fe20007ffe0ff */
[----:B----4-:R4:W3:Y:S01]  /*e480*/  SHFL.IDX PT, R5, R37, 0x1, 0x181f ;  /* 0x00381f0025057f89 */ /* 0x0108e200000e0000 */
[----:B------:R-:W-:Y:S02]  /*e490*/  BSSY B0, `(.L_x_510) ;  /* 0x000000d000007945 */ /* 0x000fe40003800000 */
[----:B------:R-:W-:Y:S01]  /*e4a0*/  ISETP.GE.AND P0, PT, R3, R2, PT ;  /* 0x000000020300720c */ /* 0x000fe20003f06270 */
[----:B-1----:R4:W1:-:S12]  /*e4b0*/  SHFL.IDX PT, R4, R38, 0x1, 0x181f ;  /* 0x00381f0026047f89 */ /* 0x00285800000e0000 */
[----:B------:R-:W-:Y:S05]  /*e4c0*/  @P0 BRA `(.L_x_511) ;  /* 0x0000009000000947 */ /* 0x000fea0003800000 */
[----:B------:R-:W-:Y:S02]  /*e4d0*/  ISETP.GE.AND P0, PT, R36, c[0x0][0x3c8], PT ;  /* 0x0000f20024007a0c */ /* 0x000fe40003f06270 */
[----:B------:R-:W-:-:S11]  /*e4e0*/  ISETP.GE.AND P1, PT, R0, c[0x0][0x3c8], PT ;  /* 0x0000f20000007a0c */ /* 0x000fd60003f26270 */
[----:B------:R-:W-:Y:S02]  /*e4f0*/  @!P0 SHF.R.S32.HI R3, RZ, 0x1f, R36 ;  /* 0x0000001fff038819 */ /* 0x000fe40000011424 */
[----:B-1-3--:R-:W-:Y:S02]  /*e500*/  @!P1 IMAD.WIDE R6, R0, 0x2, R4 ;  /* 0x0000000200069825 */ /* 0x00afe400078e0204 */
[----:B------:R-:W-:-:S03]  /*e510*/  @!P0 LEA.HI R3, R3, R36, RZ, 0x3 ;  /* 0x0000002403038211 */ /* 0x000fc600078f18ff */
[----:B--2---:R1:W-:Y:S01]  /*e520*/  @!P1 ST.E.128 [R6.64], R28 ;  /* 0x0000001c06009985 */ /* 0x0043e2000c101d12 */
[----:B------:R-:W-:-:S05]  /*e530*/  @!P0 LOP3.LUT R3, R3, 0xfffffff8, RZ, 0xc0, !PT ;  /* 0xfffffff803038812 */ /* 0x000fca00078ec0ff */
[----:B------:R-:W-:-:S05]  /*e540*/  @!P0 IMAD.WIDE R4, R3, 0x2, R4 ;  /* 0x0000000203048825 */ /* 0x000fca00078e0204 */
[----:B------:R1:W-:Y:S02]  /*e550*/  @!P0 ST.E.128 [R4.64], R16 ;  /* 0x0000001004008985 */ /* 0x0003e4000c101d12 */
.L_x_511:
[----:B------:R-:W-:Y:S05]  /*e560*/  BSYNC B0 ;  /* 0x0000000000007941 */ /* 0x000fea0003800000 */
.L_x_510:
[----:B------:R-:W-:Y:S01]  /*e570*/  IADD3 R3, R39, 0x40, RZ ;  /* 0x0000004027037810 */ /* 0x000fe20007ffe0ff */
[----:B-1-3--:R1:W3:Y:S01]  /*e580*/  SHFL.IDX PT, R5, R37, 0x2, 0x181f ;  /* 0x00581f0025057f89 */ /* 0x00a2e200000e0000 */
        /* <DEDUP_REMOVED lines=13> */
.L_x_513:
[----:B------:R-:W-:Y:S05]  /*e660*/  BSYNC B0 ;  /* 0x0000000000007941 */ /* 0x000fea0003800000 */
.L_x_512:
[----:B------:R-:W-:Y:S01]  /*e670*/  IADD3 R39, R39, 0x60, RZ ;  /* 0x0000006027277810 */ /* 0x000fe20007ffe0ff */
[----:B---3--:R3:W1:Y:S03]  /*e680*/  SHFL.IDX PT, R5, R37, 0x3, 0x181f ;  /* 0x00781f0025057f89 */ /* 0x00866600000e0000 */
[----:B------:R-:W-:Y:S01]  /*e690*/  ISETP.GE.AND P0, PT, R39, R2, PT ;  /* 0x000000022700720c */ /* 0x000fe20003f06270 */
[----:B----4-:R3:W4:-:S12]  /*e6a0*/  SHFL.IDX PT, R4, R38, 0x3, 0x181f ;  /* 0x00781f0026047f89 */ /* 0x01071800000e0000 */
        /* <DEDUP_REMOVED lines=12> */
.L_x_506:
        /* <DEDUP_REMOVED lines=18> */
.L_x_514:
        /* <DEDUP_REMOVED lines=42> */
.L_x_516:
[----:B------:R-:W-:Y:S05]  /*eb30*/  BSYNC B0 ;  /* 0x0000000000007941 */ /* 0x000fea0003800000 */
.L_x_515:
        /* <DEDUP_REMOVED lines=59> */
.L_x_518:
[----:B------:R-:W-:Y:S05]  /*eef0*/  BSYNC B0 ;  /* 0x0000000000007941 */ /* 0x000fea0003800000 */
.L_x_517:
        /* <DEDUP_REMOVED lines=15> */
.L_x_520:
[----:B------:R-:W-:Y:S05]  /*eff0*/  BSYNC B0 ;  /* 0x0000000000007941 */ /* 0x000fea0003800000 */
.L_x_519:
        /* <DEDUP_REMOVED lines=15> */
.L_x_522:
[----:B------:R-:W-:Y:S05]  /*f0f0*/  BSYNC B0 ;  /* 0x0000000000007941 */ /* 0x000fea0003800000 */
.L_x_521:
        /* <DEDUP_REMOVED lines=16> */
.L_x_523:
        /* <DEDUP_REMOVED lines=16> */
.L_x_1833:


//--------------------- .text._ZN7cutlass13device_kernelIN5flash19enable_sm80_to_sm89INS1_16FlashAttnFwdSm80INS1_25CollectiveMainloopFwdSm80ILi8ELi1ELb1EN4cute5tupleIJNS5_1CILi128EEES8_S8_EEELi128ENS_10bfloat16_tEfNS_4arch4Sm80ELb1ELb0ELb0ELb1ELb0ELb1ELb1ELb0EEENS1_21CollectiveEpilogueFwdIS9_NS6_IJNS7_ILi1EEESF_SF_EEESA_SC_Li256ELb1ELb1ELb0ELb0EEENS1_19SingleTileSchedulerILb1ELb0ELb1ELi128EEEEEEEEEvNT_6ParamsE --------------------------
	.section	.text._ZN7cutlass13device_kernelIN5flash19enable_sm80_to_sm89INS1_16FlashAttnFwdSm80INS1_25CollectiveMainloopFwdSm80ILi8ELi1ELb1EN4cute5tupleIJNS5_1CILi128EEES8_S8_EEELi128ENS_10bfloat16_tEfNS_4arch4Sm80ELb1ELb0ELb0ELb1ELb0ELb1ELb1ELb0EEENS1_21CollectiveEpilogueFwdIS9_NS6_IJNS7_ILi1EEESF_SF_EEESA_SC_Li256ELb1ELb1ELb0ELb0EEENS1_19SingleTileSchedulerILb1ELb0ELb1ELi128EEEEEEEEEvNT_6ParamsE,"ax",@progbits
	.sectioninfo	@"SHI_REGISTERS=255"
	.align	128
.text._ZN7cutlass13device_kernelIN5flash19enable_sm80_to_sm89INS1_16FlashAttnFwdSm80INS1_25CollectiveMainloopFwdSm80ILi8ELi1ELb1EN4cute5tupleIJNS5_1CILi128EEES8_S8_EEELi128ENS_10bfloat16_tEfNS_4arch4Sm80ELb1ELb0ELb0ELb1ELb0ELb1ELb1ELb0EEENS1_21CollectiveEpilogueFwdIS9_NS6_IJNS7_ILi1EEESF_SF_EEESA_SC_Li256ELb1ELb1ELb0ELb0EEENS1_19SingleTileSchedulerILb1ELb0ELb1ELi128EEEEEEEEEvNT_6ParamsE:
        .type           _ZN7cutlass13device_kernelIN5flash19enable_sm80_to_sm89INS1_16FlashAttnFwdSm80INS1_25CollectiveMainloopFwdSm80ILi8ELi1ELb1EN4cute5tupleIJNS5_1CILi128EEES8_S8_EEELi128ENS_10bfloat16_tEfNS_4arch4Sm80ELb1ELb0ELb0ELb1ELb0ELb1ELb1ELb0EEENS1_21CollectiveEpilogueFwdIS9_NS6_IJNS7_ILi1EEESF_SF_EEESA_SC_Li256ELb1ELb1ELb0ELb0EEENS1_19SingleTileSchedulerILb1ELb0ELb1ELi128EEEEEEEEEvNT_6ParamsE,@function
        .size           _ZN7cutlass13device_kernelIN5flash19enable_sm80_to_sm89INS1_16FlashAttnFwdSm80INS1_25CollectiveMainloopFwdSm80ILi8ELi1ELb1EN4cute5tupleIJNS5_1CILi128EEES8_S8_EEELi128ENS_10bfloat16_tEfNS_4arch4Sm80ELb1ELb0ELb0ELb1ELb0ELb1ELb1ELb0EEENS1_21CollectiveEpilogueFwdIS9_NS6_IJNS7_ILi1EEESF_SF_EEESA_SC_Li256ELb1ELb1ELb0ELb0EEENS1_19SingleTileSchedulerILb1ELb0ELb1ELi128EEEEEEEEEvNT_6ParamsE,(.L_x_1834 - _ZN7cutlass13device_kernelIN5flash19enable_sm80_to_sm89INS1_16FlashAttnFwdSm80INS1_25CollectiveMainloopFwdSm80ILi8ELi1ELb1EN4cute5tupleIJNS5_1CILi128EEES8_S8_EEELi128ENS_10bfloat16_tEfNS_4arch4Sm80ELb1ELb0ELb0ELb1ELb0ELb1ELb1ELb0EEENS1_21CollectiveEpilogueFwdIS9_NS6_IJNS7_ILi1EEESF_SF_EEESA_SC_Li256ELb1ELb1ELb0ELb0EEENS1_19SingleTileSchedulerILb1ELb0ELb1ELi128EEEEEEEEEvNT_6ParamsE)
        .other          _ZN7cutlass13device_kernelIN5flash19enable_sm80_to_sm89INS1_16FlashAttnFwdSm80INS1_25CollectiveMainloopFwdSm80ILi8ELi1ELb1EN4cute5tupleIJNS5_1CILi128EEES8_S8_EEELi128ENS_10bfloat16_tEfNS_4arch4Sm80ELb1ELb0ELb0ELb1ELb0ELb1ELb1ELb0EEENS1_21CollectiveEpilogueFwdIS9_NS6_IJNS7_ILi1EEESF_SF_EEESA_SC_Li256ELb1ELb1ELb0ELb0EEENS1_19SingleTileSchedulerILb1ELb0ELb1ELi128EEEEEEEEEvNT_6ParamsE,@"STO_CUDA_ENTRY STV_DEFAULT"
_ZN7cutlass13device_kernelIN5flash19enable_sm80_to_sm89INS1_16FlashAttnFwdSm80INS1_25CollectiveMainloopFwdSm80ILi8ELi1ELb1EN4cute5tupleIJNS5_1CILi128EEES8_S8_EEELi128ENS_10bfloat16_tEfNS_4arch4Sm80ELb1ELb0ELb0ELb1ELb0ELb1ELb1ELb0EEENS1_21CollectiveEpilogueFwdIS9_NS6_IJNS7_ILi1EEESF_SF_EEESA_SC_Li256ELb1ELb1ELb0ELb0EEENS1_19SingleTileSchedulerILb1ELb0ELb1ELi128EEEEEEEEEvNT_6ParamsE:
[----:B------:R-:W-:Y:S02]  /*0000*/  MOV R1, c[0x0][0x28] ;  /* 0x00000a0000017a02 */ /* 0x000fe40000000f00 */
[----:B------:R-:W1:Y:S01]  /*0010*/  S2R R228, SR_TID.X ;  /* 0x0000000000e47919 */ /* 0x000e620000002100 */
[----:B------:R-:W-:Y:S01]  /*0020*/  IMAD.MOV.U32 R14, RZ, RZ, 0x4 ;  /* 0x00000004ff0e7424 */ /* 0x000fe200078e00ff */
[----:B------:R-:W2:Y:S01]  /*0030*/  S2UR UR4, SR_CTAID.X ;  /* 0x00000000000479c3 */ /* 0x000ea20000002500 */
[----:B------:R-:W-:Y:S01]  /*0040*/  ULDC.64 UR8, c[0x0][0x118] ;  /* 0x0000460000087ab9 */ /* 0x000fe20000000a00 */
[----:B------:R-:W3:Y:S01]  /*0050*/  S2R R5, SR_CTAID.Z ;  /* 0x0000000000057919 */ /* 0x000ee20000002700 */
[----:B------:R-:W-:Y:S02]  /*0060*/  IADD3 R1, R1, -0x60, RZ ;  /* 0xffffffa001017810 */ /* 0x000fe40007ffe0ff */
        /* <DEDUP_REMOVED lines=10> */
.L_x_525:
        /* <DEDUP_REMOVED lines=8> */
.L_x_527:
[----:B------:R-:W-:-:S04]  /*0190*/  MOV R0, c[0x0][0x54c] ;  /* 0x0001530000007a02 */ /* 0x000fc80000000f00 */
.L_x_526:
[----:B------:R-:W-:Y:S01]  /*01a0*/  USHF.L.U32 UR4, UR4, 0x7, URZ ;  /* 0x0000000704047899 */ /* 0x000fe2000800063f */
[----:B-----5:R-:W-:-:S05]  /*01b0*/  IMAD R0, R0, c[0x0][0x548], RZ ;  /* 0x0001520000007a24 */ /* 0x020fca00078e02ff */
[----:B------:R-:W-:-:S04]  /*01c0*/  MOV R12, UR4 ;  /* 0x00000004000c7c02 */ /* 0x000fc80008000f00 */
[----:B------:R-:W-:-:S04]  /*01d0*/  ISETP.GE.AND P0, PT, R12, R0, PT ;  /* 0x000000000c00720c */ /* 0x000fc80003f06270 */
[----:B------:R-:W-:-:S05]  /*01e0*/  SEL R0, R5, 0xffffffff, !P0 ;  /* 0xffffffff05007807 */ /* 0x000fca0004000000 */
[----:B------:R2:W-:Y:S01]  /*01f0*/  STL [R1+0x5c], R0 ;  /* 0x00005c0001007387 */ /* 0x0005e20000100800 */
[----:B------:R-:W-:Y:S05]  /*0200*/  BRA `(.L_x_528) ;  /* 0x0000014000007947 */ /* 0x000fea0003800000 */
.L_x_524:
[----:B------:R-:W-:-:S04]  /*0210*/  ISETP.NE.U32.AND P0, PT, RZ, c[0x0][0x568], PT ;  /* 0x00015a00ff007a0c */ /* 0x000fc80003f05070 */
[----:B------:R-:W-:-:S13]  /*0220*/  ISETP.NE.AND.EX P0, PT, RZ, c[0x0][0x56c], PT, P0 ;  /* 0x00015b00ff007a0c */ /* 0x000fda0003f05300 */
[----:B------:R-:W-:Y:S05]  /*0230*/  @!P0 BRA `(.L_x_529) ;  /* 0x0000002000008947 */ /* 0x000fea0003800000 */
[----:B------:R1:W5:Y:S01]  /*0240*/  LDG.E R0, [R2.64] ;  /* 0x0000000802007981 */ /* 0x000362000c1e1900 */
[----:B------:R-:W-:Y:S05]  /*0250*/  BRA `(.L_x_530) ;  /* 0x0000009000007947 */ /* 0x000fea0003800000 */
.L_x_529:
        /* <DEDUP_REMOVED lines=8> */
.L_x_531:
[----:B------:R-:W-:-:S04]  /*02e0*/  MOV R0, c[0x0][0x54c] ;  /* 0x0001530000007a02 */ /* 0x000fc80000000f00 */
.L_x_530:
[----:B------:R-:W-:Y:S01]  /*02f0*/  USHF.L.U32 UR4, UR4, 0x7, URZ ;  /* 0x0000000704047899 */ /* 0x000fe2000800063f */
[----:B-----5:R-:W-:-:S05]  /*0300*/  IMAD R0, R0, c[0x0][0x548], RZ ;  /* 0x0001520000007a24 */ /* 0x020fca00078e02ff */
[----:B------:R-:W-:-:S04]  /*0310*/  MOV R12, UR4 ;  /* 0x00000004000c7c02 */ /* 0x000fc80008000f00 */
[----:B------:R-:W-:-:S04]  /*0320*/  ISETP.GE.AND P0, PT, R12, R0, PT ;  /* 0x000000000c00720c */ /* 0x000fc80003f06270 */
[----:B------:R-:W-:-:S05]  /*0330*/  SEL R0, R5, 0xffffffff, !P0 ;  /* 0xffffffff05007807 */ /* 0x000fca0004000000 */
[----:B------:R2:W-:Y:S04]  /*0340*/  STL [R1+0x5c], R0 ;  /* 0x00005c0001007387 */ /* 0x0005e80000100800 */
.L_x_528:
[----:B------:R-:W3:Y:S02]  /*0350*/  LDL R18, [R1+0x5c] ;  /* 0x00005c0001127983 */ /* 0x000ee40000100800 */
[----:B---3--:R-:W-:-:S13]  /*0360*/  ISETP.GE.AND P0, PT, R18, RZ, PT ;  /* 0x000000ff1200720c */ /* 0x008fda0003f06270 */
[----:B------:R-:W-:Y:S05]  /*0370*/  @!P0 EXIT ;  /* 0x000000000000894d */ /* 0x000fea0003800000 */
[----:B------:R-:W-:Y:S01]  /*0380*/  ISETP.NE.U32.AND P0, PT, RZ, c[0x0][0x370], PT ;  /* 0x0000dc00ff007a0c */ /* 0x000fe20003f05070 */
[----:B--2---:R-:W-:Y:S01]  /*0390*/  IMAD.MOV.U32 R0, RZ, RZ, c[0x0][0x168] ;  /* 0x00005a00ff007624 */ /* 0x004fe200078e00ff */
[----:B------:R-:W-:Y:S01]  /*03a0*/  ISETP.NE.U32.AND P1, PT, RZ, c[0x0][0x360], PT ;  /* 0x0000d800ff007a0c */ /* 0x000fe20003f25070 */
[----:B------:R-:W-:Y:S01]  /*03b0*/  CS2R R180, SRZ ;  /* 0x0000000000b47805 */ /* 0x000fe2000001ff00 */
[----:B------:R-:W-:Y:S01]  /*03c0*/  ISETP.NE.AND.EX P2, PT, RZ, c[0x0][0x374], PT, P0 ;  /* 0x0000dd00ff007a0c */ /* 0x000fe20003f45300 */
[----:B------:R-:W-:Y:S01]  /*03d0*/  IMAD.MOV.U32 R173, RZ, RZ, RZ ;  /* 0x000000ffffad7224 */ /* 0x000fe200078e00ff */
[----:B------:R-:W-:Y:S01]  /*03e0*/  ISETP.NE.AND.EX P0, PT, RZ, c[0x0][0x364], PT, P1 ;  /* 0x0000d900ff007a0c */ /* 0x000fe20003f05310 */
[----:B------:R-:W-:Y:S01]  /*03f0*/  IMAD.MOV.U32 R13, RZ, RZ, RZ ;  /* 0x000000ffff0d7224 */ /* 0x000fe200078e00ff */
        /* <DEDUP_REMOVED lines=11> */
[----:B-1----:R-:W-:Y:S01]  /*04b0*/  IMAD.WIDE R2, R18, R14, c[0x0][0x358] ;  /* 0x0000d60012027625 */ /* 0x002fe200078e020e */
[----:B------:R1:W3:Y:S04]  /*04c0*/  @P0 LDG.E R0, [R8.64] ;  /* 0x0000000808000981 */ /* 0x0002e8000c1e1900 */
[----:B------:R2:W5:Y:S04]  /*04d0*/  @P1 LDG.E R173, [R6.64] ;  /* 0x0000000806ad1981 */ /* 0x000568000c1e1900 */
[----:B------:R2:W5:Y:S04]  /*04e0*/  @P5 LDG.E R181, [R4.64] ;  /* 0x0000000804b55981 */ /* 0x000568000c1e1900 */
[----:B------:R2:W5:Y:S04]  /*04f0*/  @P3 LDG.E R13, [R2.64] ;  /* 0x00000008020d3981 */ /* 0x000568000c1e1900 */
[----:B------:R-:W4:Y:S01]  /*0500*/  S2R R26, SR_CTAID.Y ;  /* 0x00000000001a7919 */ /* 0x000f220000002600 */
[----:B------:R-:W-:-:S02]  /*0510*/  IMAD.MOV.U32 R126, RZ, RZ, c[0x0][0x228] ;  /* 0x00008a00ff7e7624 */ /* 0x000fc400078e00ff */
[----:B-1----:R-:W-:Y:S01]  /*0520*/  IMAD.MOV.U32 R8, RZ, RZ, c[0x0][0x1d0] ;  /* 0x00007400ff087624 */ /* 0x002fe200078e00ff */
[----:B----4-:R-:W-:Y:S01]  /*0530*/  SHF.R.S32.HI R212, RZ, 0x1f, R26 ;  /* 0x0000001fffd47819 */ /* 0x010fe2000001141a */
[----:B---3--:R2:W-:Y:S01]  /*0540*/  STL [R1+0x58], R0 ;  /* 0x0000580001007387 */ /* 0x0085e20000100800 */
[----:B------:R-:W-:Y:S01]  /*0550*/  IMAD.MOV.U32 R9, RZ, RZ, R0 ;  /* 0x000000ffff097224 */ /* 0x000fe200078e0000 */
[----:B------:R-:W-:Y:S05]  /*0560*/  @P0 BRA `(.L_x_532) ;  /* 0x0000005000000947 */ /* 0x000fea0003800000 */
[----:B------:R-:W-:Y:S05]  /*0570*/  @!P1 BRA `(.L_x_532) ;  /* 0x0000004000009947 */ /* 0x000fea0003800000 */
[----:B--2---:R1:W2:Y:S04]  /*0580*/  LDG.E R0, [R6.64] ;  /* 0x0000000806007981 */ /* 0x0042a8000c1e1900 */
[----:B-1----:R-:W2:Y:S02]  /*0590*/  LDG.E R6, [R6.64+0x4] ;  /* 0x0000040806067981 */ /* 0x002ea4000c1e1900 */
[----:B--2---:R-:W-:-:S05]  /*05a0*/  IADD3 R9, -R0, R6, RZ ;  /* 0x0000000600097210 */ /* 0x004fca0007ffe1ff */
[----:B------:R1:W-:Y:S02]  /*05b0*/  STL [R1+0x58], R9 ;  /* 0x0000580901007387 */ /* 0x0003e40000100800 */
.L_x_532:
[----:B------:R-:W-:-:S04]  /*05c0*/  ISETP.NE.U32.AND P0, PT, RZ, c[0x0][0x368], PT ;  /* 0x0000da00ff007a0c */ /* 0x000fc80003f05070 */
[----:B------:R-:W-:-:S13]  /*05d0*/  ISETP.NE.AND.EX P0, PT, RZ, c[0x0][0x36c], PT, P0 ;  /* 0x0000db00ff007a0c */ /* 0x000fda0003f05300 */
[----:B------:R-:W-:Y:S05]  /*05e0*/  @!P0 BRA `(.L_x_533) ;  /* 0x0000003000008947 */ /* 0x000fea0003800000 */
[----:B--2---:R-:W-:-:S05]  /*05f0*/  IMAD.WIDE R4, R18, R14, c[0x0][0x368] ;  /* 0x0000da0012047625 */ /* 0x004fca00078e020e */
[----:B------:R2:W5:Y:S01]  /*0600*/  LDG.E R8, [R4.64] ;  /* 0x0000000804087981 */ /* 0x000562000c1e1900 */
[----:B------:R-:W-:Y:S05]  /*0610*/  BRA `(.L_x_534) ;  /* 0x0000004000007947 */ /* 0x000fea0003800000 */
.L_x_533:
[----:B------:R-:W-:Y:S05]  /*0620*/  @!P5 BRA `(.L_x_534) ;  /* 0x000000300000d947 */ /* 0x000fea0003800000 */
[----:B--2---:R2:W3:Y:S04]  /*0630*/  LDG.E R0, [R4.64] ;  /* 0x0000000804007981 */ /* 0x0044e8000c1e1900 */
[----:B--2---:R-:W3:Y:S02]  /*0640*/  LDG.E R4, [R4.64+0x4] ;  /* 0x0000040804047981 */ /* 0x004ee4000c1e1900 */
[----:B---3--:R-:W-:Y:S02]  /*0650*/  IADD3 R8, -R0, R4, RZ ;  /* 0x0000000400087210 */ /* 0x008fe40007ffe1ff */
.L_x_534:
[----:B--2---:R2:W3:Y:S04]  /*0660*/  @P3 LDG.E R4, [R2.64] ;  /* 0x0000000802043981 */ /* 0x0044e8000c1e1900 */
[----:B------:R2:W3:Y:S01]  /*0670*/  @P3 LDG.E R0, [R2.64+0x4] ;  /* 0x0000040802003981 */ /* 0x0004e2000c1e1900 */
[----:B------:R-:W-:Y:S01]  /*0680*/  ISETP.NE.U32.AND P0, PT, RZ, c[0x0][0x378], PT ;  /* 0x0000de00ff007a0c */ /* 0x000fe20003f05070 */
[----:B-----5:R-:W-:-:S03]  /*0690*/  IMAD.MOV.U32 R165, RZ, RZ, R8 ;  /* 0x000000ffffa57224 */ /* 0x020fc600078e0008 */
[----:B------:R-:W-:Y:S01]  /*06a0*/  ISETP.NE.AND.EX P0, PT, RZ, c[0x0][0x37c], PT, P0 ;  /* 0x0000df00ff007a0c */ /* 0x000fe20003f05300 */
[----:B------:R-:W-:-:S12]  /*06b0*/  IMAD.MOV.U32 R5, RZ, RZ, c[0x0][0x2c4] ;  /* 0x0000b100ff057624 */ /* 0x000fd800078e00ff */
[----:B--2---:R-:W-:-:S05]  /*06c0*/  @P0 IMAD.WIDE R2, R18, R14, c[0x0][0x378] ;  /* 0x0000de0012020625 */ /* 0x004fca00078e020e */
[----:B------:R2:W5:Y:S01]  /*06d0*/  @P0 LDG.E R165, [R2.64] ;  /* 0x0000000802a50981 */ /* 0x000562000c1e1900 */
[----:B------:R-:W-:Y:S01]  /*06e0*/  ISETP.NE.AND P0, PT, R5, 0x1, PT ;  /* 0x000000010500780c */ /* 0x000fe20003f05270 */
[----:B------:R-:W-:Y:S02]  /*06f0*/  IMAD.IADD R5, R8, 0x1, -R180 ;  /* 0x0000000108057824 */ /* 0x000fe400078e0ab4 */
[----:B--2---:R-:W-:-:S05]  /*0700*/  IMAD.MOV.U32 R2, RZ, RZ, R12 ;  /* 0x000000ffff027224 */ /* 0x004fca00078e000c */
[----:B------:R2:W-:Y:S01]  /*0710*/  STL [R1], R2 ;  /* 0x0000000201007387 */ /* 0x0005e20000100800 */
[----:B---3--:R-:W-:-:S04]  /*0720*/  @P3 IMAD.IADD R126, R0, 0x1, -R4 ;  /* 0x00000001007e3824 */ /* 0x008fc800078e0a04 */
[----:B------:R-:W-:Y:S01]  /*0730*/  @P0 IADD3 R0, R2, 0x7f, RZ ;  /* 0x0000007f02000810 */ /* 0x000fe20007ffe0ff */
[----:B------:R-:W-:-:S04]  /*0740*/  IMAD.IADD R3, R5, 0x1, R126 ;  /* 0x0000000105037824 */ /* 0x000fc800078e027e */
[----:B--2---:R-:W-:Y:S01]  /*0750*/  @P0 IMAD.HI.U32 R2, R0, c[0x0][0x2c8], RZ ;  /* 0x0000b20000020a27 */ /* 0x004fe200078e00ff */
[----:B------:R-:W-:Y:S02]  /*0760*/  IADD3 R0, R12, 0x7f, RZ ;  /* 0x0000007f0c007810 */ /* 0x000fe40007ffe0ff */
[C---:B------:R-:W-:Y:S01]  /*0770*/  IADD3 R190, R3.reuse, 0x80, -R9 ;  /* 0x0000008003be7810 */ /* 0x040fe20007ffe809 */
[----:B------:R2:W-:Y:S01]  /*0780*/  STL [R1+0x40], R3 ;  /* 0x0000400301007387 */ /* 0x0005e20000100800 */
[----:B------:R-:W-:Y:S02]  /*0790*/  @P0 SHF.R.U32.HI R0, RZ, c[0x0][0x2cc], R2 ;  /* 0x0000b300ff000a19 */ /* 0x000fe40000011602 */
[----:B------:R-:W-:-:S03]  /*07a0*/  IADD3 R2, R3, 0x7f, RZ ;  /* 0x0000007f03027810 */ /* 0x000fc60007ffe0ff */
[----:B------:R-:W-:-:S05]  /*07b0*/  IMAD.IADD R0, R190, 0x1, R0 ;  /* 0x00000001be007824 */ /* 0x000fca00078e0200 */
[----:B------:R-:W-:-:S04]  /*07c0*/  SHF.R.S32.HI R4, RZ, 0x1f, R0 ;  /* 0x0000001fff047819 */ /* 0x000fc80000011400 */
[----:B------:R-:W-:-:S04]  /*07d0*/  LEA.HI R0, R4, R0, RZ, 0x7 ;  /* 0x0000000004007211 */ /* 0x000fc800078f38ff */
[----:B------:R-:W-:Y:S02]  /*07e0*/  SHF.R.S32.HI R0, RZ, 0x7, R0 ;  /* 0x00000007ff007819 */ /* 0x000fe40000011400 */
[----:B--2---:R-:W-:-:S04]  /*07f0*/  SHF.R.S32.HI R3, RZ, 0x1f, R2 ;  /* 0x0000001fff037819 */ /* 0x004fc80000011402 */
[----:B------:R-:W-:-:S04]  /*0800*/  LEA.HI R2, R3, R2, RZ, 0x7 ;  /* 0x0000000203027211 */ /* 0x000fc800078f38ff */
[----:B------:R-:W-:-:S04]  /*0810*/  SHF.R.S32.HI R189, RZ, 0x7, R2 ;  /* 0x00000007ffbd7819 */ /* 0x000fc80000011402 */
[----:B------:R-:W-:Y:S01]  /*0820*/  IMNMX R2, R189, R0, PT ;  /* 0x00000000bd027217 */ /* 0x000fe20003800200 */
[----:B------:R-:W-:-:S04]  /*0830*/  IMAD.MOV R0, RZ, RZ, -R5 ;  /* 0x000000ffff007224 */ /* 0x000fc800078e0a05 */
[----:B------:R-:W-:Y:S01]  /*0840*/  IMAD R3, R2, 0x80, -R5 ;  /* 0x0000008002037824 */ /* 0x000fe200078e0a05 */
        /* <DEDUP_REMOVED lines=11> */
[----:B------:R-:W-:-:S04]  /*0900*/  ISETP.NE.U32.AND P4, PT, RZ, c[0x0][0x340], PT ;  /* 0x0000d000ff007a0c */ /* 0x000fc80003f85070 */
[----:B------:R-:W-:-:S13]  /*0910*/  ISETP.NE.AND.EX P4, PT, RZ, c[0x0][0x344], PT, P4 ;  /* 0x0000d100ff007a0c */ /* 0x000fda0003f85340 */
[----:B------:R-:W-:-:S05]  /*0920*/  @P4 IMAD.WIDE R2, R18, R14, c[0x0][0x340] ;  /* 0x0000d00012024625 */ /* 0x000fca00078e020e */
[----:B------:R2:W3:Y:S01]  /*0930*/  @P4 LDG.E R16, [R2.64] ;  /* 0x0000000802104981 */ /* 0x0004e2000c1e1900 */
[----:B------:R-:W-:Y:S01]  /*0940*/  SHF.R.S32.HI R6, RZ, 0x1f, R228 ;  /* 0x0000001fff067819 */ /* 0x000fe200000114e4 */
[----:B------:R-:W-:Y:S01]  /*0950*/  IMAD.MOV.U32 R169, RZ, RZ, c[0x0][0x238] ;  /* 0x00008e00ffa97624 */ /* 0x000fe200078e00ff */
[----:B-1----:R-:W-:Y:S01]  /*0960*/  SHF.R.S32.HI R9, RZ, 0x1f, R18 ;  /* 0x0000001fff097819 */ /* 0x002fe20000011412 */
        /* <DEDUP_REMOVED lines=26> */
[----:B--2---:R-:W-:Y:S01]  /*0b10*/  IMAD.WIDE.U32 R2, R153, c[0x0][0x238], R32 ;  /* 0x00008e0099027a25 */ /* 0x004fe200078e0020 */
        /* <DEDUP_REMOVED lines=47> */
[C---:B------:R-:W-:Y:S01]  /*0e10*/  @P2 LEA R0, P3, R169.reuse, R20, 0x5 ;  /* 0x00000014a9002211 */ /* 0x040fe200078628ff */
        /* <DEDUP_REMOVED lines=35> */
[----:B---3--:R-:W-:Y:S01]  /*1050*/  @P4 SHF.R.S32.HI R17, RZ, 0x1f, R16 ;  /* 0x0000001fff114819 */ /* 0x008fe20000011410 */
        /* <DEDUP_REMOVED lines=153> */
[CC--:B------:R-:W-:Y:S01]  /*19f0*/  SHF.L.U64.HI R192, R5.reuse, R194.reuse, c[0x0][0x1e4] ;  /* 0x0000790005c07619 */ /* 0x0c0fe200000102c2 */
        /* <DEDUP_REMOVED lines=56> */
.L_x_582:
        /* <DEDUP_REMOVED lines=50> */
.L_x_540:
[----:B------:R-:W-:Y:S05]  /*20a0*/  BSYNC B0 ;  /* 0x0000000000007941 */ /* 0x000fea0003800000 */
.L_x_539:
        /* <DEDUP_REMOVED lines=39> */
.L_x_542:
[----:B------:R-:W-:Y:S05]  /*2320*/  BSYNC B0 ;  /* 0x0000000000007941 */ /* 0x000fea0003800000 */
.L_x_541:
        /* <DEDUP_REMOVED lines=40> */
.L_x_544:
[----:B------:R-:W-:Y:S05]  /*25b0*/  BSYNC B0 ;  /* 0x0000000000007941 */ /* 0x000fea0003800000 */
.L_x_543:
        /* <DEDUP_REMOVED lines=38> */
.L_x_546:
[----:B------:R-:W-:Y:S05]  /*2820*/  BSYNC B0 ;  /* 0x0000000000007941 */ /* 0x000fea0003800000 */
.L_x_545:
        /* <DEDUP_REMOVED lines=74> */
.L_x_550:
[----:B------:R-:W-:Y:S05]  /*2cd0*/  BSYNC B0 ;  /* 0x0000000000007941 */ /* 0x000fea0003800000 */
.L_x_549:
        /* <DEDUP_REMOVED lines=59> */
.L_x_548:
[----:B------:R-:W-:Y:S05]  /*3090*/  BSYNC B1 ;  /* 0x0000000000017941 */ /* 0x000fea0003800000 */
.L_x_547:
        /* <DEDUP_REMOVED lines=62> */
.L_x_554:
[----:B------:R-:W-:Y:S05]  /*3480*/  BSYNC B0 ;  /* 0x0000000000007941 */ /* 0x000fea0003800000 */
.L_x_553:
        /* <DEDUP_REMOVED lines=59> */
.L_x_552:
[----:B------:R-:W-:Y:S05]  /*3840*/  BSYNC B1 ;  /* 0x0000000000017941 */ /* 0x000fea0003800000 */
.L_x_551:
        /* <DEDUP_REMOVED lines=62> */
.L_x_558:
[----:B------:R-:W-:Y:S05]  /*3c30*/  BSYNC B0 ;  /* 0x0000000000007941 */ /* 0x000fea0003800000 */
.L_x_557:
        /* <DEDUP_REMOVED lines=59> */
.L_x_556:
[----:B------:R-:W-:Y:S05]  /*3ff0*/  BSYNC B1 ;  /* 0x0000000000017941 */ /* 0x000fea0003800000 */
.L_x_555:
        /* <DEDUP_REMOVED lines=61> */
.L_x_561:
[----:B------:R-:W-:Y:S05]  /*43d0*/  BSYNC B0 ;  /* 0x0000000000007941 */ /* 0x000fea0003800000 */
.L_x_560:
        /* <DEDUP_REMOVED lines=60> */
.L_x_538:
        /* <DEDUP_REMOVED lines=224> */
.L_x_563:
[----:B---3--:R-:W-:Y:S05]  /*55a0*/  BSYNC B0 ;  /* 0x0000000000007941 */ /* 0x008fea0003800000 */
.L_x_562:
        /* <DEDUP_REMOVED lines=115> */
.L_x_565:
[----:B------:R-:W-:Y:S05]  /*5ce0*/  BSYNC B0 ;  /* 0x0000000000007941 */ /* 0x000fea0003800000 */
.L_x_564:
        /* <DEDUP_REMOVED lines=115> */
.L_x_567:
[----:B------:R-:W-:Y:S05]  /*6420*/  BSYNC B0 ;  /* 0x0000000000007941 */ /* 0x000fea0003800000 */
.L_x_566:
        /* <DEDUP_REMOVED lines=116> */
.L_x_537:
        /* <DEDUP_REMOVED lines=19> */
.L_x_569:
[----:B------:R-:W-:Y:S05]  /*6ca0*/  BSYNC B0 ;  /* 0x0000000000007941 */ /* 0x000fea0003800000 */
.L_x_568:
        /* <DEDUP_REMOVED lines=19> */
.L_x_571:
[----:B------:R-:W-:Y:S05]  /*6de0*/  BSYNC B0 ;  /* 0x0000000000007941 */ /* 0x000fea0003800000 */
.L_x_570:
        /* <DEDUP_REMOVED lines=19> */
.L_x_573:
[----:B------:R-:W-:Y:S05]  /*6f20*/  BSYNC B0 ;  /* 0x0000000000007941 */ /* 0x000fea0003800000 */
.L_x_572:
        /* <DEDUP_REMOVED lines=18> */
.L_x_559:
[----:B------:R-:W-:Y:S05]  /*7050*/  BSYNC B2 ;  /* 0x0000000000027941 */ /* 0x000fea0003800000 */
.L_x_536:
        /* <DEDUP_REMOVED lines=28> */
[C---:B------:R-:W-:Y:S04]  /*7220*/  @P2 LEA R6, P0, R2.reuse, c[0x0][0x250], 0x1 ;  /* 0x0000940002062a11 */ /* 0x040fe800078008ff */
[----:B------:R-:W-:Y:S01]  /*7230*/  @P2 LEA.HI.X R7, R2, c[0x0][0x254], R3, 0x1, P0 ;  /* 0x0000950002072a11 */ /* 0x000fe200000f0c03 */
[----:B------:R-:W-:Y:S01]  /*7240*/  @P1 IMAD.MOV.U32 R3, RZ, RZ, R112 ;  /* 0x000000ffff031224 */ /* 0x000fe200078e0070 */
[----:B------:R-:W-:Y:S02]  /*7250*/  ISETP.GE.AND P0, PT, R5, 0x61, PT ;  /* 0x000000610500780c */ /* 0x000fe40003f06270 */
[-C--:B------:R-:W-:Y:S05]  /*7260*/  @P1 MOV R2, R102.reuse ;  /* 0x0000006600021202 */ /* 0x080fea0000000f00 */
[C---:B------:R-:W-:Y:S06]  /*7270*/  @P1 IMAD.WIDE.U32 R2, R9.reuse, c[0x0][0x258], R2 ;  /* 0x0000960009021a25 */ /* 0x040fec00078e0002 */
        /* <DEDUP_REMOVED lines=16> */
[C---:B------:R-:W-:Y:S11]  /*7380*/  IADD3 R0, -R13.reuse, R126, RZ ;  /* 0x0000007e0d007210 */ /* 0x040ff60007ffe1ff */
        /* <DEDUP_REMOVED lines=32> */
.L_x_575:
[----:B-1----:R-:W-:Y:S05]  /*7590*/  BSYNC B0 ;  /* 0x0000000000007941 */ /* 0x002fea0003800000 */
.L_x_574:
        /* <DEDUP_REMOVED lines=19> */
.L_x_577:
[----:B------:R-:W-:Y:S05]  /*76d0*/  BSYNC B0 ;  /* 0x0000000000007941 */ /* 0x000fea0003800000 */
.L_x_576:
        /* <DEDUP_REMOVED lines=19> */
.L_x_579:
[----:B------:R-:W-:Y:S05]  /*7810*/  BSYNC B0 ;  /* 0x0000000000007941 */ /* 0x000fea0003800000 */
.L_x_578:
        /* <DEDUP_REMOVED lines=19> */
.L_x_581:
[----:B------:R-:W-:Y:S05]  /*7950*/  BSYNC B0 ;  /* 0x0000000000007941 */ /* 0x000fea0003800000 */
.L_x_580:
        /* <DEDUP_REMOVED lines=20> */
[C---:B------:R-:W-:Y:S04]  /*7aa0*/  @P0 IADD3 R4, P1, R6.reuse, R172, RZ ;  /* 0x000000ac06040210 */ /* 0x040fe80007f3e0ff */
[----:B------:R2:W-:Y:S01]  /*7ab0*/  @P0 LDGSTS.E.BYPASS.LTC128B.128 [R74+0x9100], [R6.64], !P4 ;  /* 0x09100000064a0fae */ /* 0x0005e2000e101d48 */
[C---:B------:R-:W-:Y:S01]  /*7ac0*/  @P0 IMAD.X R5, R7.reuse, 0x1, R169, P1 ;  /* 0x0000000107050824 */ /* 0x040fe200008e06a9 */
[----:B------:R-:W-:Y:S02]  /*7ad0*/  @P0 IADD3 R10, P1, R6, R130, RZ ;  /* 0x00000082060a0210 */ /* 0x000fe40007f3e0ff */
        /* <DEDUP_REMOVED lines=13> */
.L_x_535:
[----:B------:R-:W3:Y:S01]  /*7bb0*/  LDL.LU R28, [R1+0x8] ;  /* 0x00000800011c7983 */ /* 0x000ee20000300800 */
[----:B------:R-:W-:-:S03]  /*7bc0*/  IMAD.MOV.U32 R203, RZ, RZ, c[0x0][0x2c4] ;  /* 0x0000b100ffcb7624 */ /* 0x000fc600078e00ff */
[----:B------:R-:W4:Y:S01]  /*7bd0*/  LDL R234, [R1] ;  /* 0x0000000001ea7983 */ /* 0x000f220000100800 */
[----:B--2---:R-:W-:Y:S01]  /*7be0*/  IADD3 R5, R181, R180, RZ ;  /* 0x000000b4b5057210 */ /* 0x004fe20007ffe0ff */
[----:B------:R-:W-:Y:S01]  /*7bf0*/  CS2R R10, SRZ ;  /* 0x00000000000a7805 */ /* 0x000fe2000001ff00 */
[----:B------:R-:W-:Y:S01]  /*7c00*/  ISETP.NE.AND P3, PT, R203, 0x1, PT ;  /* 0x00000001cb00780c */ /* 0x000fe20003f65270 */
[----:B------:R-:W-:Y:S01]  /*7c10*/  IMAD.MOV.U32 R114, RZ, RZ, RZ ;  /* 0x000000ffff727224 */ /* 0x000fe200078e00ff */
[----:B------:R-:W-:Y:S01]  /*7c20*/  PLOP3.LUT P2, PT, PT, PT, PT, 0x80, 0x0 ;  /* 0x000000000000781c */ /* 0x000fe20003f4f070 */
[----:B------:R-:W-:Y:S01]  /*7c30*/  CS2R R14, SRZ ;  /* 0x00000000000e7805 */ /* 0x000fe2000001ff00 */
[----:B------:R-:W-:Y:S01]  /*7c40*/  IMAD.MOV.U32 R112, RZ, RZ, RZ ;  /* 0x000000ffff707224 */ /* 0x000fe200078e00ff */
[----:B------:R-:W-:Y:S01]  /*7c50*/  MOV R134, RZ ;  /* 0x000000ff00867202 */ /* 0x000fe20000000f00 */
[----:B-1----:R-:W-:Y:S01]  /*7c60*/  CS2R R8, SRZ ;  /* 0x0000000000087805 */ /* 0x002fe2000001ff00 */
        /* <DEDUP_REMOVED lines=19> */
[----:B------:R-:W-:Y:S01]  /*7da0*/  CS2R R24, SRZ ;  /* 0x0000000000187805 */ /* 0x000fe2000001ff00 */
[----:B------:R-:W-:Y:S01]  /*7db0*/  IMAD.MOV.U32 R88, RZ, RZ, RZ ;  /* 0x000000ffff587224 */ /* 0x000fe200078e00ff */
[----:B------:R-:W-:Y:S01]  /*7dc0*/  CS2R R86, SRZ ;  /* 0x0000000000567805 */ /* 0x000fe2000001ff00 */
[----:B------:R-:W-:Y:S01]  /*7dd0*/  IMAD.MOV.U32 R84, RZ, RZ, RZ ;  /* 0x000000ffff547224 */ /* 0x000fe200078e00ff */
[----:B------:R-:W-:Y:S01]  /*7de0*/  CS2R R82, SRZ ;  /* 0x0000000000527805 */ /* 0x000fe2000001ff00 */
[----:B------:R-:W-:Y:S01]  /*7df0*/  CS2R R26, SRZ ;  /* 0x00000000001a7805 */ /* 0x000fe2000001ff00 */
[----:B------:R-:W-:Y:S01]  /*7e00*/  MOV R80, RZ ;  /* 0x000000ff00507202 */ /* 0x000fe20000000f00 */
[----:B------:R-:W-:Y:S01]  /*7e10*/  CS2R R78, SRZ ;  /* 0x00000000004e7805 */ /* 0x000fe2000001ff00 */
[----:B------:R-:W-:Y:S01]  /*7e20*/  IMAD.MOV.U32 R7, RZ, RZ, RZ ;  /* 0x000000ffff077224 */ /* 0x000fe200078e00ff */
[----:B------:R-:W-:Y:S01]  /*7e30*/  MOV R76, RZ ;  /* 0x000000ff004c7202 */ /* 0x000fe20000000f00 */
[----:B------:R-:W-:Y:S01]  /*7e40*/  CS2R R74, SRZ ;  /* 0x00000000004a7805 */ /* 0x000fe2000001ff00 */
[----:B------:R-:W-:Y:S01]  /*7e50*/  CS2R R72, SRZ ;  /* 0x0000000000487805 */ /* 0x000fe2000001ff00 */
[----:B------:R-:W-:Y:S01]  /*7e60*/  CS2R R70, SRZ ;  /* 0x0000000000467805 */ /* 0x000fe2000001ff00 */
[----:B------:R-:W-:Y:S01]  /*7e70*/  CS2R R68, SRZ ;  /* 0x0000000000447805 */ /* 0x000fe2000001ff00 */
[----:B------:R-:W-:Y:S01]  /*7e80*/  CS2R R126, SRZ ;  /* 0x00000000007e7805 */ /* 0x000fe2000001ff00 */
[----:B------:R-:W-:Y:S01]  /*7e90*/  IMAD.MOV.U32 R124, RZ, RZ, RZ ;  /* 0x000000ffff7c7224 */ /* 0x000fe200078e00ff */
[----:B------:R-:W-:Y:S01]  /*7ea0*/  CS2R R122, SRZ ;  /* 0x00000000007a7805 */ /* 0x000fe2000001ff00 */
[----:B------:R-:W-:Y:S01]  /*7eb0*/  MOV R120, RZ ;  /* 0x000000ff00787202 */ /* 0x000fe20000000f00 */
[----:B------:R-:W-:Y:S01]  /*7ec0*/  CS2R R30, SRZ ;  /* 0x00000000001e7805 */ /* 0x000fe2000001ff00 */
[----:B---3--:R-:W-:-:S02]  /*7ed0*/  LOP3.LUT R28, R28, 0xffffffdf, RZ, 0xc0, !PT ;  /* 0xffffffdf1c1c7812 */ /* 0x008fc400078ec0ff */
[----:B----4-:R-:W-:Y:S02]  /*7ee0*/  IADD3 R0, R234, 0x7f, RZ ;  /* 0x0000007fea007810 */ /* 0x010fe40007ffe0ff */
[----:B------:R-:W-:-:S03]  /*7ef0*/  @P3 LOP3.LUT R28, R28, 0x20, RZ, 0xfc, !PT ;  /* 0x000000201c1c3812 */ /* 0x000fc600078efcff */
[----:B------:R-:W-:Y:S02]  /*7f00*/  @P3 IMAD.HI.U32 R2, R0, c[0x0][0x2c8], RZ ;  /* 0x0000b20000023a27 */ /* 0x000fe400078e00ff */
[----:B------:R1:W-:Y:S03]  /*7f10*/  STL [R1+0x8], R28 ;  /* 0x0000081c01007387 */ /* 0x0003e60000100800 */
[----:B------:R-:W-:-:S05]  /*7f20*/  @P3 SHF.R.U32.HI R0, RZ, c[0x0][0x2cc], R2 ;  /* 0x0000b300ff003a19 */ /* 0x000fca0000011602 */
[----:B------:R-:W-:-:S05]  /*7f30*/  IMAD.IADD R0, R190, 0x1, R0 ;  /* 0x00000001be007824 */ /* 0x000fca00078e0200 */
[----:B------:R-:W-:-:S04]  /*7f40*/  SHF.R.S32.HI R2, RZ, 0x1f, R0 ;  /* 0x0000001fff027819 */ /* 0x000fc80000011400 */
[----:B------:R-:W-:-:S04]  /*7f50*/  LEA.HI R0, R2, R0, RZ, 0x7 ;  /* 0x0000000002007211 */ /* 0x000fc800078f38ff */
[----:B------:R-:W-:-:S04]  /*7f60*/  SHF.R.S32.HI R0, RZ, 0x7, R0 ;  /* 0x00000007ff007819 */ /* 0x000fc80000011400 */
[----:B------:R-:W-:-:S04]  /*7f70*/  IMNMX R208, R189, R0, PT ;  /* 0x00000000bdd07217 */ /* 0x000fc80003800200 */
[----:B------:R-:W-:-:S13]  /*7f80*/  ISETP.GE.AND P0, PT, R208, 0x1, PT ;  /* 0x00000001d000780c */ /* 0x000fda0003f06270 */
[----:B------:R-:W-:Y:S05]  /*7f90*/  @!P0 BRA `(.L_x_583) ;  /* 0x00011f4000008947 */ /* 0x000fea0003800000 */
[----:B-1----:R-:W2:Y:S01]  /*7fa0*/  LDL R22, [R1+0x5c] ;  /* 0x00005c0001167983 */ /* 0x002ea20000100800 */
[----:B------:R-:W-:-:S03]  /*7fb0*/  ISETP.NE.U32.AND P0, PT, RZ, c[0x0][0x340], PT ;  /* 0x0000d000ff007a0c */ /* 0x000fc60003f05070 */
[----:B------:R-:W3:Y:S01]  /*7fc0*/  LDL R206, [R1+0x40] ;  /* 0x0000400001ce7983 */ /* 0x000ee20000100800 */
[----:B------:R-:W-:-:S03]  /*7fd0*/  ISETP.NE.AND.EX P2, PT, RZ, c[0x0][0x344], PT, P0 ;  /* 0x0000d100ff007a0c */ /* 0x000fc60003f45300 */
[----:B------:R-:W4:Y:S10]  /*7fe0*/  LDL R205, [R1+0x58] ;  /* 0x0000580001cd7983 */ /* 0x000f340000100800 */
[----:B------:R-:W-:Y:S01]  /*7ff0*/  @P2 IMAD.MOV.U32 R2, RZ, RZ, 0x4 ;  /* 0x00000004ff022424 */ /* 0x000fe200078e00ff */
[----:B------:R-:W-:Y:S01]  /*8000*/  SHF.R.S32.HI R0, RZ, 0x1f, R173 ;  /* 0x0000001fff007819 */ /* 0x000fe200000114ad */
[----:B------:R-:W1:Y:S01]  /*8010*/  S2R R38, SR_CTAID.Y ;  /* 0x0000000000267919 */ /* 0x000e620000002600 */
[----:B------:R-:W-:-:S03]  /*8020*/  SHF.R.S32.HI R194, RZ, 0x1f, R228 ;  /* 0x0000001fffc27819 */ /* 0x000fc600000114e4 */
[----:B------:R-:W-:Y:S01]  /*8030*/  IMAD R0, R0, c[0x0][0x178], RZ ;  /* 0x00005e0000007a24 */ /* 0x000fe200078e02ff */
[----:B------:R-:W-:-:S03]  /*8040*/  LEA.HI R6, R194, R228, RZ, 0x3 ;  /* 0x000000e4c2067211 */ /* 0x000fc600078f18ff */
[----:B------:R-:W-:Y:S01]  /*8050*/  IMAD R0, R173, c[0x0][0x17c], R0 ;  /* 0x00005f00ad007a24 */ /* 0x000fe200078e0200 */
[----:B------:R-:W-:Y:S01]  /*8060*/  SHF.R.S32.HI R69, RZ, 0x3, R6 ;  /* 0x00000003ff457819 */ /* 0x000fe20000011406 */
[----:B------:R-:W-:Y:S01]  /*8070*/  IMAD R4, R212, c[0x0][0x1b8], RZ ;  /* 0x00006e00d4047a24 */ /* 0x000fe200078e02ff */
[----:B------:R-:W-:Y:S01]  /*8080*/  ISETP.NE.U32.AND P1, PT, RZ, c[0x0][0x348], PT ;  /* 0x0000d200ff007a0c */ /* 0x000fe20003f25070 */
[----:B--2---:R-:W-:-:S05]  /*8090*/  @P2 IMAD.WIDE R2, R22, R2, c[0x0][0x340] ;  /* 0x0000d00016022625 */ /* 0x004fca00078e0202 */
[----:B------:R2:W3:Y:S01]  /*80a0*/  @P2 LDG.E R12, [R2.64] ;  /* 0x00000008020c2981 */ /* 0x0004e2000c1e1900 */
[----:B-1----:R-:W-:Y:S01]  /*80b0*/  IMAD R4, R38, c[0x0][0x1bc], R4 ;  /* 0x00006f0026047a24 */ /* 0x002fe200078e0204 */
[----:B------:R-:W-:Y:S01]  /*80c0*/  SHF.R.S32.HI R11, RZ, 0x1f, R22 ;  /* 0x0000001fff0b7819 */ /* 0x000fe20000011416 */
[----:B------:R-:W-:Y:S01]  /*80d0*/  IMAD.MOV.U32 R195, RZ, RZ, c[0x0][0x1e0] ;  /* 0x00007800ffc37624 */ /* 0x000fe200078e00ff */
[----:B------:R-:W-:Y:S01]  /*80e0*/  ISETP.NE.AND.EX P1, PT, RZ, c[0x0][0x34c], PT, P1 ;  /* 0x0000d300ff007a0c */ /* 0x000fe20003f25310 */
[----:B------:R-:W-:Y:S01]  /*80f0*/  IMAD.MOV.U32 R121, RZ, RZ, R28 ;  /* 0x000000ffff797224 */ /* 0x000fe200078e001c */
[----:B------:R-:W-:Y:S01]  /*8100*/  IADD3 R34, P0, R69, R5, RZ ;  /* 0x0000000545227210 */ /* 0x000fe20007f1e0ff */
[C---:B------:R-:W-:Y:S01]  /*8110*/  IMAD.SHL.U32 R202, R195.reuse, 0x80, RZ ;  /* 0x00000080c3ca7824 */ /* 0x040fe200078e00ff */
[----:B------:R-:W-:Y:S01]  /*8120*/  IADD3 R188, R208, -0x1, RZ ;  /* 0xffffffffd0bc7810 */ /* 0x000fe20007ffe0ff */
[----:B------:R-:W-:Y:S01]  /*8130*/  IMAD.WIDE.U32 R200, R195, 0x40, RZ ;  /* 0x00000040c3c87825 */ /* 0x000fe200078e00ff */
[----:B------:R-:W-:-:S02]  /*8140*/  LOP3.LUT R121, R121, 0xfffffffe, RZ, 0xc0, !PT ;  /* 0xfffffffe79797812 */ /* 0x000fc400078ec0ff */
[----:B------:R-:W-:Y:S01]  /*8150*/  SHF.R.S32.HI R85, RZ, 0x1f, R188 ;  /* 0x0000001fff557819 */ /* 0x000fe200000114bc */
[----:B----4-:R-:W-:Y:S02]  /*8160*/  IMAD R46, R205, c[0x0][0x2c4], RZ ;  /* 0x0000b100cd2e7a24 */ /* 0x010fe400078e02ff */
[----:B------:R-:W-:Y:S02]  /*8170*/  IMAD.IADD R32, R234, 0x1, R69 ;  /* 0x00000001ea207824 */ /* 0x000fe400078e0245 */
[----:B------:R-:W-:Y:S01]  /*8180*/  IMAD.SHL.U32 R25, R69, 0x40, RZ ;  /* 0x0000004045197824 */ /* 0x000fe200078e00ff */
[----:B------:R-:W-:Y:S02]  /*8190*/  BAR.SYNC.DEFER_BLOCKING 0x0 ;  /* 0x0000000000007b1d */ /* 0x000fe40000010000 */
[----:B------:R-:W-:Y:S02]  /*81a0*/  ISETP.GE.AND P5, PT, R32, R46, PT ;  /* 0x0000002e2000720c */ /* 0x000fe40003fa6270 */
[----:B------:R-:W-:Y:S01]  /*81b0*/  LOP3.LUT R25, R25, 0x1c0, RZ, 0xc0, !PT ;  /* 0x000001c019197812 */ /* 0x000fe200078ec0ff */
[----:B--2---:R-:W-:-:S03]  /*81c0*/  IMAD.WIDE.U32 R2, R173, c[0x0][0x178], RZ ;  /* 0x00005e00ad027a25 */ /* 0x004fc600078e00ff */
[----:B------:R-:W-:Y:S01]  /*81d0*/  SHF.R.U32.HI R45, RZ, 0x3, R25 ;  /* 0x00000003ff2d7819 */ /* 0x000fe20000011619 */
[----:B------:R-:W-:Y:S01]  /*81e0*/  IMAD.IADD R3, R3, 0x1, R0 ;  /* 0x0000000103037824 */ /* 0x000fe200078e0200 */
[----:B------:R-:W-:-:S03]  /*81f0*/  LOP3.LUT R0, R6, 0xfffffff8, RZ, 0xc0, !PT ;  /* 0xfffffff806007812 */ /* 0x000fc600078ec0ff */
[----:B------:R-:W-:-:S04]  /*8200*/  IMAD.WIDE.U32 R2, R38, c[0x0][0x1b8], R2 ;  /* 0x00006e0026027a25 */ /* 0x000fc800078e0002 */
[----:B------:R-:W-:Y:S01]  /*8210*/  IMAD.IADD R68, R228, 0x1, -R0 ;  /* 0x00000001e4447824 */ /* 0x000fe200078e0a00 */
[----:B------:R-:W-:Y:S01]  /*8220*/  SEL R0, R22, RZ, !P1 ;  /* 0x000000ff16007207 */ /* 0x000fe20004800000 */
[----:B------:R-:W-:Y:S01]  /*8230*/  IMAD.IADD R3, R3, 0x1, R4 ;  /* 0x0000000103037824 */ /* 0x000fe200078e0204 */
[----:B------:R-:W-:Y:S01]  /*8240*/  SHF.R.S32.HI R4, RZ, 0x1f, R5 ;  /* 0x0000001fff047819 */ /* 0x000fe20000011405 */
[C---:B------:R-:W-:Y:S01]  /*8250*/  IMAD R7, R68.reuse, 0x20, R69 ;  /* 0x0000002044077824 */ /* 0x040fe200078e0245 */
[----:B------:R-:W-:Y:S01]  /*8260*/  SEL R5, R11, RZ, !P1 ;  /* 0x000000ff0b057207 */ /* 0x000fe20004800000 */
[----:B------:R-:W-:Y:S01]  /*8270*/  IMAD.SHL.U32 R30, R68, 0x8, RZ ;  /* 0x00000008441e7824 */ /* 0x000fe200078e00ff */
[----:B------:R-:W-:Y:S01]  /*8280*/  LEA.HI.X.SX32 R37, R69, R4, 0x1, P0 ;  /* 0x0000000445257211 */ /* 0x000fe200000f0eff */
[----:B------:R-:W-:Y:S01]  /*8290*/  IMAD.IADD R7, R234, 0x1, R7 ;  /* 0x00000001ea077824 */ /* 0x000fe200078e0207 */
[----:B------:R-:W-:Y:S01]  /*82a0*/  ISETP.NE.U32.AND P1, PT, RZ, c[0x0][0x350], PT ;  /* 0x0000d400ff007a0c */ /* 0x000fe20003f25070 */
[----:B------:R-:W-:Y:S01]  /*82b0*/  IMAD R4, R5, c[0x0][0x1c0], RZ ;  /* 0x0000700005047a24 */ /* 0x000fe200078e02ff */
[----:B------:R-:W-:Y:S01]  /*82c0*/  SHF.R.S32.HI R31, RZ, 0x1f, R30 ;  /* 0x0000001fff1f7819 */ /* 0x000fe2000001141e */
[----:B------:R-:W-:Y:S01]  /*82d0*/  @P3 IMAD.HI.U32 R8, R7, c[0x0][0x2c8], RZ ;  /* 0x0000b20007083a27 */ /* 0x000fe200078e00ff */
[----:B------:R-:W-:-:S02]  /*82e0*/  ISETP.NE.AND.EX P1, PT, RZ, c[0x0][0x354], PT, P1 ;  /* 0x0000d500ff007a0c */ /* 0x000fc40003f25310 */
[----:B------:R-:W-:Y:S01]  /*82f0*/  IADD3 R33, R30, 0x40, RZ ;  /* 0x000000401e217810 */ /* 0x000fe20007ffe0ff */
[----:B------:R-:W-:Y:S01]  /*8300*/  IMAD.MOV.U32 R6, RZ, RZ, R7 ;  /* 0x000000ffff067224 */ /* 0x000fe200078e0007 */
[----:B------:R-:W-:Y:S01]  /*8310*/  @P3 SHF.R.U32.HI R6, RZ, c[0x0][0x2cc], R8 ;  /* 0x0000b300ff063a19 */ /* 0x000fe20000011608 */
[C---:B------:R-:W-:Y:S02]  /*8320*/  IMAD R4, R0.reuse, c[0x0][0x1c4], R4 ;  /* 0x0000710000047a24 */ /* 0x040fe400078e0204 */
[----:B------:R-:W-:Y:S01]  /*8330*/  IMAD.WIDE.U32 R2, R0, c[0x0][0x1c0], R2 ;  /* 0x0000700000027a25 */ /* 0x000fe200078e0002 */
[----:B------:R-:W-:-:S03]  /*8340*/  SHF.R.S32.HI R8, RZ, 0x1f, R6 ;  /* 0x0000001fff087819 */ /* 0x000fc60000011406 */
[----:B------:R-:W-:Y:S02]  /*8350*/  IMAD.MOV R0, RZ, RZ, -R6 ;  /* 0x000000ffff007224 */ /* 0x000fe400078e0a06 */
[----:B------:R-:W-:Y:S02]  /*8360*/  IMAD R9, R8, c[0x0][0x1b0], RZ ;  /* 0x00006c0008097a24 */ /* 0x000fe400078e02ff */
[----:B------:R-:W-:Y:S02]  /*8370*/  IMAD R5, R37, c[0x0][0x1e0], RZ ;  /* 0x0000780025057a24 */ /* 0x000fe400078e02ff */
[----:B------:R-:W-:Y:S02]  /*8380*/  IMAD R8, R0, c[0x0][0x2c4], R7 ;  /* 0x0000b10000087a24 */ /* 0x000fe400078e0207 */
[----:B------:R-:W-:Y:S02]  /*8390*/  IMAD.IADD R3, R3, 0x1, R4 ;  /* 0x0000000103037824 */ /* 0x000fe400078e0204 */
[C---:B------:R-:W-:Y:S01]  /*83a0*/  IMAD R10, R34.reuse, c[0x0][0x1e4], R5 ;  /* 0x00007900220a7a24 */ /* 0x040fe200078e0205 */
[----:B------:R-:W-:Y:S01]  /*83b0*/  SHF.R.S32.HI R0, RZ, 0x1f, R8 ;  /* 0x0000001fff007819 */ /* 0x000fe20000011408 */
[----:B------:R-:W-:-:S04]  /*83c0*/  IMAD.WIDE.U32 R4, R34, c[0x0][0x1e0], R30 ;  /* 0x0000780022047a25 */ /* 0x000fc800078e001e */
[C---:B------:R-:W-:Y:S02]  /*83d0*/  IMAD R7, R6.reuse, c[0x0][0x1b4], R9 ;  /* 0x00006d0006077a24 */ /* 0x040fe400078e0209 */
[----:B------:R-:W-:-:S04]  /*83e0*/  IMAD.WIDE.U32 R2, R6, c[0x0][0x1b0], R2 ;  /* 0x00006c0006027a25 */ /* 0x000fc800078e0002 */
[----:B------:R-:W-:Y:S02]  /*83f0*/  IMAD.IADD R5, R5, 0x1, R10 ;  /* 0x0000000105057824 */ /* 0x000fe400078e020a */
[----:B------:R-:W-:Y:S02]  /*8400*/  IMAD.IADD R3, R3, 0x1, R7 ;  /* 0x0000000103037824 */ /* 0x000fe400078e0207 */
[----:B------:R-:W-:Y:S02]  /*8410*/  IMAD R0, R0, c[0x0][0x1a8], RZ ;  /* 0x00006a0000007a24 */ /* 0x000fe400078e02ff */
[----:B------:R-:W-:-:S04]  /*8420*/  IMAD.WIDE.U32 R6, R38, c[0x0][0x1e8], R4 ;  /* 0x00007a0026067a25 */ /* 0x000fc800078e0004 */
[C---:B------:R-:W-:Y:S02]  /*8430*/  IMAD R0, R8.reuse, c[0x0][0x1ac], R0 ;  /* 0x00006b0008007a24 */ /* 0x040fe400078e0200 */
[----:B------:R-:W-:-:S04]  /*8440*/  IMAD.WIDE.U32 R4, R8, c[0x0][0x1a8], R2 ;  /* 0x00006a0008047a25 */ /* 0x000fc800078e0002 */
[----:B------:R-:W-:Y:S01]  /*8450*/  IMAD.IADD R0, R5, 0x1, R0 ;  /* 0x0000000105007824 */ /* 0x000fe200078e0200 */
[----:B------:R-:W-:Y:S01]  /*8460*/  LEA R24, P0, R4, c[0x0][0x160], 0x1 ;  /* 0x0000580004187a11 */ /* 0x000fe200078008ff */
[----:B------:R-:W-:Y:S02]  /*8470*/  IMAD R9, R212, c[0x0][0x1e8], RZ ;  /* 0x00007a00d4097a24 */ /* 0x000fe400078e02ff */
[----:B------:R-:W-:Y:S01]  /*8480*/  IMAD.MOV.U32 R5, RZ, RZ, c[0x0][0x1e4] ;  /* 0x00007900ff057624 */ /* 0x000fe200078e00ff */
[----:B------:R-:W-:Y:S01]  /*8490*/  LEA.HI.X R23, R4, c[0x0][0x164], R0, 0x1, P0 ;  /* 0x0000590004177a11 */ /* 0x000fe200000f0c00 */
[----:B------:R-:W-:Y:S01]  /*84a0*/  IMAD.MOV.U32 R0, RZ, RZ, 0x7 ;  /* 0x00000007ff007424 */ /* 0x000fe200078e00ff */
[----:B------:R-:W-:Y:S01]  /*84b0*/  SHFL.IDX PT, R8, R24, 0x1, 0x181f ;  /* 0x00381f0018087f89 */ /* 0x000fe200000e0000 */
[----:B------:R-:W-:-:S03]  /*84c0*/  IMAD R9, R38, c[0x0][0x1ec], R9 ;  /* 0x00007b0026097a24 */ /* 0x000fc600078e0209 */
[----:B------:R-:W-:Y:S01]  /*84d0*/  SHF.L.U64.HI R193, R195, R0, c[0x0][0x1e4] ;  /* 0x00007900c3c17619 */ /* 0x000fe20000010200 */
[----:B------:R-:W-:Y:S01]  /*84e0*/  IMAD.IADD R7, R9, 0x1, R7 ;  /* 0x0000000109077824 */ /* 0x000fe200078e0207 */
[----:B------:R-:W1:Y:S04]  /*84f0*/  SHFL.IDX PT, R14, R24, RZ, 0x181f ;  /* 0x00181fff180e7589 */ /* 0x000e6800000e0000 */
[----:B------:R-:W-:Y:S04]  /*8500*/  SHFL.IDX PT, R9, R23, 0x1, 0x181f ;  /* 0x00381f0017097f89 */ /* 0x000fe800000e0000 */
[----:B------:R-:W2:Y:S01]  /*8510*/  SHFL.IDX PT, R15, R23, RZ, 0x181f ;  /* 0x00181fff170f7589 */ /* 0x000ea200000e0000 */
[--C-:B---3--:R-:W-:Y:S01]  /*8520*/  @P2 IMAD.MOV.U32 R2, RZ, RZ, R12.reuse ;  /* 0x000000ffff022224 */ /* 0x108fe200078e000c */
[----:B------:R-:W-:Y:S01]  /*8530*/  @P2 SHF.R.S32.HI R3, RZ, 0x1f, R12 ;  /* 0x0000001fff032819 */ /* 0x000fe2000001140c */
[----:B------:R-:W-:-:S02]  /*8540*/  @!P2 IMAD.MOV.U32 R2, RZ, RZ, R22 ;  /* 0x000000ffff02a224 */ /* 0x000fc400078e0016 */
[----:B------:R-:W-:-:S03]  /*8550*/  @!P2 IMAD.MOV.U32 R3, RZ, RZ, R11 ;  /* 0x000000ffff03a224 */ /* 0x000fc600078e000b */
[----:B------:R-:W-:Y:S01]  /*8560*/  SEL R36, R2, RZ, !P1 ;  /* 0x000000ff02247207 */ /* 0x000fe20004800000 */
[----:B------:R-:W-:Y:S01]  /*8570*/  IMAD.IADD R2, R206, 0x1, -R69 ;  /* 0x00000001ce027824 */ /* 0x000fe200078e0a45 */
[----:B------:R-:W-:Y:S02]  /*8580*/  SEL R35, R3, RZ, !P1 ;  /* 0x000000ff03237207 */ /* 0x000fe40004800000 */
[----:B-1----:R-:W-:Y:S01]  /*8590*/  @!P5 LEA R16, P1, R30, R14, 0x1 ;  /* 0x0000000e1e10d211 */ /* 0x002fe200078208ff */
[----:B------:R-:W-:Y:S02]  /*85a0*/  IMAD R22, R188, -0x80, R2 ;  /* 0xffffff80bc167824 */ /* 0x000fe400078e0202 */
[----:B------:R-:W-:Y:S01]  /*85b0*/  IMAD R0, R35, c[0x0][0x1f0], RZ ;  /* 0x00007c0023007a24 */ /* 0x000fe200078e02ff */
[----:B--2---:R-:W-:Y:S01]  /*85c0*/  @!P5 LEA.HI.X R17, R30, R15, R31, 0x1, P1 ;  /* 0x0000000f1e11d211 */ /* 0x004fe200008f0c1f */
[----:B------:R-:W-:Y:S01]  /*85d0*/  IMAD.WIDE.U32 R6, R36, c[0x0][0x1f0], R6 ;  /* 0x00007c0024067a25 */ /* 0x000fe200078e0006 */
[----:B------:R-:W-:-:S02]  /*85e0*/  ISETP.GE.AND P6, PT, R22, 0x1, PT ;  /* 0x000000011600780c */ /* 0x000fc40003fc6270 */
[----:B------:R-:W-:Y:S01]  /*85f0*/  ISETP.GE.AND P2, PT, R22, 0x21, PT ;  /* 0x000000211600780c */ /* 0x000fe20003f46270 */
[----:B------:R-:W-:Y:S01]  /*8600*/  IMAD R2, R36, c[0x0][0x1f4], R0 ;  /* 0x00007d0024027a24 */ /* 0x000fe200078e0200 */
[C---:B------:R-:W-:Y:S01]  /*8610*/  ISETP.GE.AND P4, PT, R22.reuse, 0x41, PT ;  /* 0x000000411600780c */ /* 0x040fe20003f86270 */
[----:B------:R-:W-:Y:S01]  /*8620*/  IMAD R0, R193, R188, RZ ;  /* 0x000000bcc1007224 */ /* 0x000fe200078e02ff */
[----:B------:R-:W-:Y:S01]  /*8630*/  ISETP.GE.AND P3, PT, R22, 0x61, PT ;  /* 0x000000611600780c */ /* 0x000fe20003f66270 */
[----:B------:R-:W-:Y:S01]  /*8640*/  IMAD.IADD R231, R7, 0x1, R2 ;  /* 0x0000000107e77824 */ /* 0x000fe200078e0202 */
[----:B------:R1:W-:Y:S01]  /*8650*/  STL.64 [R1+0x48], R6 ;  /* 0x0000480601007387 */ /* 0x0003e20000100a00 */
[----:B------:R-:W-:Y:S01]  /*8660*/  IMAD.MOV.U32 R230, RZ, RZ, R6 ;  /* 0x000000ffffe67224 */ /* 0x000fe200078e0006 */
[----:B------:R-:W-:Y:S01]  /*8670*/  ISETP.GE.AND P1, PT, R30, c[0x0][0x198], PT ;  /* 0x000066001e007a0c */ /* 0x000fe20003f26270 */
[-C--:B------:R-:W-:Y:S02]  /*8680*/  IMAD R0, R85, R202.reuse, R0 ;  /* 0x000000ca55007224 */ /* 0x080fe400078e0200 */
[----:B------:R-:W-:Y:S01]  /*8690*/  IMAD.WIDE.U32 R2, R188, R202, R230 ;  /* 0x000000cabc027225 */ /* 0x000fe200078e00e6 */
[----:B------:R-:W-:Y:S03]  /*86a0*/  STL.64 [R1+0x38], R230 ;  /* 0x000038e601007387 */ /* 0x000fe60000100a00 */
[----:B------:R-:W-:Y:S01]  /*86b0*/  IMAD.IADD R3, R3, 0x1, R0 ;  /* 0x0000000103037824 */ /* 0x000fe200078e0200 */
[----:B------:R-:W-:-:S04]  /*86c0*/  @P6 LEA R18, P0, R2, c[0x0][0x1c8], 0x1 ;  /* 0x0000720002126a11 */ /* 0x000fc800078008ff */
[----:B------:R-:W-:Y:S02]  /*86d0*/  @P6 LEA.HI.X R19, R2, c[0x0][0x1cc], R3, 0x1, P0 ;  /* 0x0000730002136a11 */ /* 0x000fe400000f0c03 */
[----:B------:R-:W-:-:S04]  /*86e0*/  @P2 LEA R0, P0, R195, R2, 0x5 ;  /* 0x00000002c3002211 */ /* 0x000fc800078028ff */
[----:B------:R-:W-:Y:S02]  /*86f0*/  @P2 LEA.HI.X R4, R195, R3, R5, 0x5, P0 ;  /* 0x00000003c3042211 */ /* 0x000fe400000f2c05 */
[----:B------:R-:W-:-:S04]  /*8700*/  @P2 LEA R20, P0, R0, c[0x0][0x1c8], 0x1 ;  /* 0x0000720000142a11 */ /* 0x000fc800078008ff */
[----:B------:R-:W-:Y:S01]  /*8710*/  @P2 LEA.HI.X R21, R0, c[0x0][0x1cc], R4, 0x1, P0 ;  /* 0x0000730000152a11 */ /* 0x000fe200000f0c04 */
[C---:B-1----:R-:W-:Y:S01]  /*8720*/  IMAD.SHL.U32 R6, R5.reuse, 0x40, RZ ;  /* 0x0000004005067824 */ /* 0x042fe200078e00ff */
[----:B------:R-:W-:Y:S01]  /*8730*/  @P4 IADD3 R0, P0, R2, R200, RZ ;  /* 0x000000c802004210 */ /* 0x000fe20007f1e0ff */
[----:B------:R-:W-:Y:S02]  /*8740*/  @P3 IMAD R5, R5, 0x60, RZ ;  /* 0x0000006005053824 */ /* 0x000fe400078e02ff */
[----:B------:R-:W-:-:S04]  /*8750*/  IMAD.IADD R209, R201, 0x1, R6 ;  /* 0x00000001c9d17824 */ /* 0x000fc800078e0206 */
[--C-:B------:R-:W-:Y:S01]  /*8760*/  @P4 IMAD.X R4, R209, 0x1, R3.reuse, P0 ;  /* 0x00000001d1044824 */ /* 0x100fe200000e0603 */
[C---:B------:R-:W-:Y:S01]  /*8770*/  @P4 LEA R28, P0, R0.reuse, c[0x0][0x1c8], 0x1 ;  /* 0x00007200001c4a11 */ /* 0x040fe200078008ff */
[----:B------:R-:W-:Y:S01]  /*8780*/  @P3 IMAD.WIDE.U32 R2, R195, 0x60, R2 ;  /* 0x00000060c3023825 */ /* 0x000fe200078e0002 */
[----:B------:R-:W-:Y:S02]  /*8790*/  STL [R1+0x34], R209 ;  /* 0x000034d101007387 */ /* 0x000fe40000100800 */
[----:B------:R-:W-:Y:S01]  /*87a0*/  @P4 LEA.HI.X R29, R0, c[0x0][0x1cc], R4, 0x1, P0 ;  /* 0x00007300001d4a11 */ /* 0x000fe200000f0c04 */
[----:B------:R-:W-:Y:S01]  /*87b0*/  @P3 IMAD.IADD R0, R5, 0x1, R3 ;  /* 0x0000000105003824 */ /* 0x000fe200078e0203 */
[----:B------:R-:W-:Y:S01]  /*87c0*/  @P3 LEA R26, P0, R2, c[0x0][0x1c8], 0x1 ;  /* 0x00007200021a3a11 */ /* 0x000fe200078008ff */
[----:B------:R-:W1:Y:S01]  /*87d0*/  SHFL.IDX PT, R4, R24, 0x2, 0x181f ;  /* 0x00581f0018047f89 */ /* 0x000e6200000e0000 */
[----:B------:R-:W-:Y:S02]  /*87e0*/  IADD3 R3, R32, 0x20, RZ ;  /* 0x0000002020037810 */ /* 0x000fe40007ffe0ff */
[----:B------:R-:W-:Y:S01]  /*87f0*/  @P3 LEA.HI.X R27, R2, c[0x0][0x1cc], R0, 0x1, P0 ;  /* 0x00007300021b3a11 */ /* 0x000fe200000f0c00 */
[----:B------:R-:W2:Y:S01]  /*8800*/  SHFL.IDX PT, R5, R23, 0x2, 0x181f ;  /* 0x00581f0017057f89 */ /* 0x000ea200000e0000 */
[----:B------:R-:W-:-:S02]  /*8810*/  IADD3 R0, R32, 0x40, RZ ;  /* 0x0000004020007810 */ /* 0x000fc40007ffe0ff */
[-C--:B------:R-:W-:Y:S01]  /*8820*/  ISETP.GE.AND P3, PT, R3, R46.reuse, PT ;  /* 0x0000002e0300720c */ /* 0x080fe20003f66270 */
[----:B------:R3:W4:Y:S01]  /*8830*/  SHFL.IDX PT, R2, R24, 0x3, 0x181f ;  /* 0x00781f0018027f89 */ /* 0x00072200000e0000 */
[-C--:B------:R-:W-:Y:S02]  /*8840*/  ISETP.GE.AND P4, PT, R0, R46.reuse, PT ;  /* 0x0000002e0000720c */ /* 0x080fe40003f86270 */
[----:B------:R-:W-:Y:S01]  /*8850*/  IADD3 R0, R32, 0x60, RZ ;  /* 0x0000006020007810 */ /* 0x000fe20007ffe0ff */
[----:B------:R4:W4:Y:S03]  /*8860*/  SHFL.IDX PT, R3, R23, 0x3, 0x181f ;  /* 0x00781f0017037f89 */ /* 0x00092600000e0000 */
[----:B------:R-:W-:Y:S02]  /*8870*/  ISETP.GE.AND P6, PT, R0, R46, PT ;  /* 0x0000002e0000720c */ /* 0x000fe40003fc6270 */
[----:B------:R-:W-:-:S03]  /*8880*/  @!P5 SHF.R.S32.HI R0, RZ, 0x1f, R33 ;  /* 0x0000001fff00d819 */ /* 0x000fc60000011421 */
[----:B------:R-:W-:Y:S02]  /*8890*/  @!P3 LEA R12, P0, R30, R8, 0x1 ;  /* 0x000000081e0cb211 */ /* 0x000fe400078008ff */
[----:B------:R-:W-:Y:S02]  /*88a0*/  @!P5 LEA.HI R0, R0, R33, RZ, 0x3 ;  /* 0x000000210000d211 */ /* 0x000fe400078f18ff */
[----:B------:R-:W-:Y:S02]  /*88b0*/  @!P3 LEA.HI.X R13, R30, R9, R31, 0x1, P0 ;  /* 0x000000091e0db211 */ /* 0x000fe400000f0c1f */
[----:B------:R-:W-:Y:S02]  /*88c0*/  @!P5 LOP3.LUT R0, R0, 0xfffffff8, RZ, 0xc0, !PT ;  /* 0xfffffff80000d812 */ /* 0x000fe400078ec0ff */
[----:B-1----:R-:W-:Y:S02]  /*88d0*/  @!P4 LEA R10, P0, R30, R4, 0x1 ;  /* 0x000000041e0ac211 */ /* 0x002fe400078008ff */
[----:B---3--:R-:W-:Y:S01]  /*88e0*/  LEA.HI R24, R194, R228, RZ, 0x6 ;  /* 0x000000e4c2187211 */ /* 0x008fe200078f30ff */
[----:B------:R-:W-:Y:S01]  /*88f0*/  @!P5 IMAD.WIDE R14, R0, 0x2, R14 ;  /* 0x00000002000ed825 */ /* 0x000fe200078e020e */
[----:B--2---:R-:W-:-:S02]  /*8900*/  @!P4 LEA.HI.X R11, R30, R5, R31, 0x1, P0 ;  /* 0x000000051e0bc211 */ /* 0x004fc400000f0c1f */
[--C-:B----4-:R-:W-:Y:S01]  /*8910*/  @!P3 SHF.R.S32.HI R23, RZ, 0x1f, R33.reuse ;  /* 0x0000001fff17b819 */ /* 0x110fe20000011421 */
[----:B------:R-:W-:Y:S01]  /*8920*/  IMAD.SHL.U32 R24, R24, 0x8, RZ ;  /* 0x0000000818187824 */ /* 0x000fe200078e00ff */
[----:B------:R-:W-:Y:S02]  /*8930*/  @!P6 LEA R6, P0, R30, R2, 0x1 ;  /* 0x000000021e06e211 */ /* 0x000fe400078008ff */
[----:B------:R-:W-:Y:S02]  /*8940*/  @!P4 SHF.R.S32.HI R0, RZ, 0x1f, R33 ;  /* 0x0000001fff00c819 */ /* 0x000fe40000011421 */
[----:B------:R-:W-:Y:S02]  /*8950*/  @!P3 LEA.HI R23, R23, R33, RZ, 0x3 ;  /* 0x000000211717b211 */ /* 0x000fe400078f18ff */
[----:B------:R-:W-:Y:S02]  /*8960*/  LOP3.LUT R44, R24, 0xfffffe00, RZ, 0xc0, !PT ;  /* 0xfffffe00182c7812 */ /* 0x000fe400078ec0ff */
[----:B------:R-:W-:-:S02]  /*8970*/  LOP3.LUT R24, R25, 0x38, R30, 0xf8, !PT ;  /* 0x0000003819187812 */ /* 0x000fc400078ef81e */
[----:B------:R-:W-:Y:S02]  /*8980*/  @!P6 LEA.HI.X R7, R30, R3, R31, 0x1, P0 ;  /* 0x000000031e07e211 */ /* 0x000fe400000f0c1f */
[----:B------:R-:W-:Y:S02]  /*8990*/  @!P4 LEA.HI R0, R0, R33, RZ, 0x3 ;  /* 0x000000210000c211 */ /* 0x000fe400078f18ff */
[----:B------:R-:W-:Y:S02]  /*89a0*/  ISETP.GE.AND P0, PT, R33, c[0x0][0x198], PT ;  /* 0x0000660021007a0c */ /* 0x000fe40003f06270 */
[----:B------:R-:W-:Y:S02]  /*89b0*/  @!P3 LOP3.LUT R23, R23, 0xfffffff8, RZ, 0xc0, !PT ;  /* 0xfffffff81717b812 */ /* 0x000fe400078ec0ff */
[----:B------:R-:W-:Y:S02]  /*89c0*/  LOP3.LUT R84, R44, R24, R45, 0xf6, !PT ;  /* 0x000000182c547212 */ /* 0x000fe400078ef62d */
[----:B------:R-:W-:Y:S01]  /*89d0*/  @!P4 LOP3.LUT R0, R0, 0xfffffff8, RZ, 0xc0, !PT ;  /* 0xfffffff80000c812 */ /* 0x000fe200078ec0ff */
[----:B------:R-:W-:-:S04]  /*89e0*/  @!P3 IMAD.WIDE R8, R23, 0x2, R8 ;  /* 0x000000021708b825 */ /* 0x000fc800078e0208 */
[----:B------:R-:W-:Y:S02]  /*89f0*/  @!P5 IMAD.SHL.U32 R23, R84, 0x2, RZ ;  /* 0x000000025417d824 */ /* 0x000fe400078e00ff */
[----:B------:R-:W-:-:S03]  /*8a00*/  @!P4 IMAD.WIDE R4, R0, 0x2, R4 ;  /* 0x000000020004c825 */ /* 0x000fc600078e0204 */
[----:B------:R1:W-:Y:S01]  /*8a10*/  @!P5 LDGSTS.E.BYPASS.LTC128B.128 [R23+0x100], [R16.64], !P1 ;  /* 0x001000001017dfae */ /* 0x0003e2000c901d48 */
[----:B------:R-:W-:-:S03]  /*8a20*/  @!P3 IMAD.SHL.U32 R0, R84, 0x2, RZ ;  /* 0x000000025400b824 */ /* 0x000fc600078e00ff */
[----:B------:R2:W-:Y:S04]  /*8a30*/  @!P5 LDGSTS.E.BYPASS.LTC128B.128 [R23+0x4100], [R14.64], !P0 ;  /* 0x041000000e17dfae */ /* 0x0005e8000c101d48 */
[----:B------:R3:W-:Y:S04]  /*8a40*/  @!P3 LDGSTS.E.BYPASS.LTC128B.128 [R0+0x1100], [R12.64], !P1 ;  /* 0x011000000c00bfae */ /* 0x0007e8000c901d48 */
[----:B------:R4:W-:Y:S01]  /*8a50*/  @!P3 LDGSTS.E.BYPASS.LTC128B.128 [R0+0x5100], [R8.64], !P0 ;  /* 0x051000000800bfae */ /* 0x0009e2000c101d48 */
[----:B--2---:R-:W-:Y:S01]  /*8a60*/  @!P4 IMAD.SHL.U32 R15, R84, 0x2, RZ ;  /* 0x00000002540fc824 */ /* 0x004fe200078e00ff */
[----:B------:R-:W-:-:S02]  /*8a70*/  P2R R14, PR, RZ, 0x20 ;  /* 0x00000020ff0e7803 */ /* 0x000fc40000000000 */
[----:B------:R-:W-:Y:S02]  /*8a80*/  ISETP.GE.AND P5, PT, R30, c[0x0][0x1d4], PT ;  /* 0x000075001e007a0c */ /* 0x000fe40003fa6270 */
[----:B---3--:R-:W-:Y:S01]  /*8a90*/  P2R R12, PR, RZ, 0x8 ;  /* 0x00000008ff0c7803 */ /* 0x008fe20000000000 */
[----:B------:R2:W-:Y:S01]  /*8aa0*/  @!P4 LDGSTS.E.BYPASS.LTC128B.128 [R15+0x2100], [R10.64], !P1 ;  /* 0x021000000a0fcfae */ /* 0x0005e2000c901d48 */
[----:B------:R-:W-:Y:S01]  /*8ab0*/  ISETP.GE.AND P3, PT, R22, 0x1, PT ;  /* 0x000000011600780c */ /* 0x000fe20003f66270 */
[----:B----4-:R-:W-:Y:S01]  /*8ac0*/  @!P6 IMAD.SHL.U32 R8, R84, 0x2, RZ ;  /* 0x000000025408e824 */ /* 0x010fe200078e00ff */
[----:B------:R-:W-:Y:S01]  /*8ad0*/  @!P6 SHF.R.S32.HI R0, RZ, 0x1f, R33 ;  /* 0x0000001fff00e819 */ /* 0x000fe20000011421 */
[----:B------:R3:W-:Y:S03]  /*8ae0*/  @!P4 LDGSTS.E.BYPASS.LTC128B.128 [R15+0x6100], [R4.64], !P0 ;  /* 0x06100000040fcfae */ /* 0x0007e6000c101d48 */
[----:B------:R-:W-:Y:S01]  /*8af0*/  @!P6 LEA.HI R0, R0, R33, RZ, 0x3 ;  /* 0x000000210000e211 */ /* 0x000fe200078f18ff */
[----:B------:R4:W-:Y:S02]  /*8b00*/  @!P6 LDGSTS.E.BYPASS.LTC128B.128 [R8+0x3100], [R6.64], !P1 ;  /* 0x031000000608efae */ /* 0x0009e4000c901d48 */
[----:B------:R-:W-:-:S02]  /*8b10*/  @P5 LOP3.LUT R121, R121, 0x1, RZ, 0xfc, !PT ;  /* 0x0000000179795812 */ /* 0x000fc400078efcff */
[----:B------:R-:W-:Y:S02]  /*8b20*/  @!P6 LOP3.LUT R0, R0, 0xfffffff8, RZ, 0xc0, !PT ;  /* 0xfffffff80000e812 */ /* 0x000fe400078ec0ff */
[----:B------:R-:W-:-:S03]  /*8b30*/  LOP3.LUT R121, R121, 0xfffffffd, RZ, 0xc0, !PT ;  /* 0xfffffffd79797812 */ /* 0x000fc600078ec0ff */
[----:B------:R-:W-:-:S04]  /*8b40*/  @!P6 IMAD.WIDE R2, R0, 0x2, R2 ;  /* 0x000000020002e825 */ /* 0x000fc800078e0202 */
[----:B------:R-:W-:Y:S01]  /*8b50*/  @P3 IMAD.SHL.U32 R0, R84, 0x2, RZ ;  /* 0x0000000254003824 */ /* 0x000fe200078e00ff */
[----:B------:R1:W-:Y:S01]  /*8b60*/  @!P6 LDGSTS.E.BYPASS.LTC128B.128 [R8+0x7100], [R2.64], !P0 ;  /* 0x071000000208efae */ /* 0x0003e2000c101d48 */
[----:B------:R-:W-:-:S03]  /*8b70*/  ISETP.GE.AND P0, PT, R33, c[0x0][0x1d4], PT ;  /* 0x0000750021007a0c */ /* 0x000fc60003f06270 */
[----:B------:R-:W0:Y:S01]  /*8b80*/  LDGDEPBAR ;  /* 0x00000000000079af */ /* 0x000e220000000000 */
[----:B--2---:R-:W-:-:S03]  /*8b90*/  IMAD R10, R212, c[0x0][0x210], RZ ;  /* 0x00008400d40a7a24 */ /* 0x004fc600078e02ff */
[----:B------:R2:W-:Y:S01]  /*8ba0*/  @P3 LDGSTS.E.BYPASS.LTC128B.128 [R0+0x8100], [R18.64], !P5 ;  /* 0x0810000012003fae */ /* 0x0005e2000e901d48 */
[----:B---3--:R-:W-:Y:S01]  /*8bb0*/  LEA.HI R5, R194, R228, RZ, 0x4 ;  /* 0x000000e4c2057211 */ /* 0x008fe200078f20ff */
[----:B------:R-:W-:Y:S02]  /*8bc0*/  IMAD.MOV.U32 R4, RZ, RZ, 0x10 ;  /* 0x00000010ff047424 */ /* 0x000fe400078e00ff */
[----:B----4-:R-:W-:Y:S02]  /*8bd0*/  IMAD.WIDE.U32 R6, R34, c[0x0][0x208], R30 ;  /* 0x0000820022067a25 */ /* 0x010fe400078e001e */
[----:B------:R2:W-:Y:S01]  /*8be0*/  @P3 LDGSTS.E.BYPASS.LTC128B.128 [R0+0xc100], [R18.64+0x80], !P0 ;  /* 0x0c10008012003fae */ /* 0x0005e2000c101d48 */
[----:B------:R-:W-:Y:S02]  /*8bf0*/  ISETP.GE.AND P3, PT, R22, 0x41, PT ;  /* 0x000000411600780c */ /* 0x000fe40003f66270 */
[----:B------:R-:W-:-:S05]  /*8c00*/  @P0 LOP3.LUT R121, R121, 0x2, RZ, 0xfc, !PT ;  /* 0x0000000279790812 */ /* 0x000fca00078efcff */
[----:B------:R3:W-:Y:S01]  /*8c10*/  STL [R1+0x8], R121 ;  /* 0x0000087901007387 */ /* 0x0007e20000100800 */
[----:B-1----:R-:W-:Y:S01]  /*8c20*/  SHF.R.S32.HI R3, RZ, 0x4, R5 ;  /* 0x00000004ff037819 */ /* 0x002fe20000011405 */
[----:B--2---:R-:W-:-:S05]  /*8c30*/  @P2 IMAD.SHL.U32 R0, R84, 0x2, RZ ;  /* 0x0000000254002824 */ /* 0x004fca00078e00ff */
[----:B------:R1:W-:Y:S04]  /*8c40*/  @P2 LDGSTS.E.BYPASS.LTC128B.128 [R0+0x9100], [R20.64], !P5 ;  /* 0x0910000014002fae */ /* 0x0003e8000e901d48 */
[----:B------:R1:W-:Y:S02]  /*8c50*/  @P2 LDGSTS.E.BYPASS.LTC128B.128 [R0+0xd100], [R20.64+0x80], !P0 ;  /* 0x0d10008014002fae */ /* 0x0003e4000c101d48 */
[C---:B-1----:R-:W-:Y:S02]  /*8c60*/  LOP3.LUT R0, R5.reuse, 0xfffffff0, RZ, 0xc0, !PT ;  /* 0xfffffff005007812 */ /* 0x042fe400078ec0ff */
[----:B------:R-:W-:-:S03]  /*8c70*/  LEA.HI R5, R5, R3, RZ, 0x1 ;  /* 0x0000000305057211 */ /* 0x000fc600078f08ff */
[----:B------:R-:W-:Y:S01]  /*8c80*/  IMAD.IADD R0, R228, 0x1, -R0 ;  /* 0x00000001e4007824 */ /* 0x000fe200078e0a00 */
[----:B------:R-:W-:-:S04]  /*8c90*/  LOP3.LUT R5, R5, 0xfffffffe, RZ, 0xc0, !PT ;  /* 0xfffffffe05057812 */ /* 0x000fc800078ec0ff */
[----:B------:R-:W-:Y:S01]  /*8ca0*/  SHF.R.S32.HI R2, RZ, 0x1f, R0 ;  /* 0x0000001fff027819 */ /* 0x000fe20000011400 */
[----:B------:R-:W-:-:S03]  /*8cb0*/  IMAD.IADD R81, R3, 0x1, -R5 ;  /* 0x0000000103517824 */ /* 0x000fc600078e0a05 */
[----:B------:R-:W-:Y:S01]  /*8cc0*/  LEA.HI R9, R2, R0, RZ, 0x3 ;  /* 0x0000000002097211 */ /* 0x000fe200078f18ff */
[----:B------:R-:W-:-:S03]  /*8cd0*/  IMAD.SHL.U32 R3, R81, 0x8, RZ ;  /* 0x0000000851037824 */ /* 0x000fc600078e00ff */
[----:B------:R-:W-:-:S05]  /*8ce0*/  LOP3.LUT R2, R9, 0xfffffff8, RZ, 0xc0, !PT ;  /* 0xfffffff809027812 */ /* 0x000fca00078ec0ff */
[----:B------:R-:W-:Y:S02]  /*8cf0*/  IMAD.IADD R8, R0, 0x1, -R2 ;  /* 0x0000000100087824 */ /* 0x000fe400078e0a02 */
[----:B------:R-:W-:Y:S02]  /*8d00*/  @P3 IMAD.SHL.U32 R0, R84, 0x2, RZ ;  /* 0x0000000254003824 */ /* 0x000fe400078e00ff */
[----:B------:R-:W-:Y:S01]  /*8d10*/  IMAD.MOV.U32 R2, RZ, RZ, 0x20 ;  /* 0x00000020ff027424 */ /* 0x000fe200078e00ff */
[----:B------:R-:W-:Y:S02]  /*8d20*/  R2P PR, R8, 0x6 ;  /* 0x0000000608007804 */ /* 0x000fe40000000000 */
[----:B------:R1:W-:Y:S03]  /*8d30*/  @P3 LDGSTS.E.BYPASS.LTC128B.128 [R0+0xa100], [R28.64], !P5 ;  /* 0x0a1000001c003fae */ /* 0x0003e6000e901d48 */
[----:B------:R-:W-:Y:S01]  /*8d40*/  SEL R4, R4, 0xfffffff0, !P1 ;  /* 0xfffffff004047807 */ /* 0x000fe20004800000 */
[----:B------:R1:W-:Y:S01]  /*8d50*/  @P3 LDGSTS.E.BYPASS.LTC128B.128 [R0+0xe100], [R28.64+0x80], !P0 ;  /* 0x0e1000801c003fae */ /* 0x0003e2000c101d48 */
[----:B------:R-:W-:-:S02]  /*8d60*/  ISETP.GE.AND P1, PT, R22, 0x61, PT ;  /* 0x000000611600780c */ /* 0x000fc40003f26270 */
[----:B------:R-:W-:Y:S02]  /*8d70*/  ISETP.NE.AND P3, PT, R12, RZ, PT ;  /* 0x000000ff0c00720c */ /* 0x000fe40003f65270 */
[----:B------:R-:W-:-:S09]  /*8d80*/  SEL R2, R2, 0xffffffe0, !P2 ;  /* 0xffffffe002027807 */ /* 0x000fd20005000000 */
[----:B-1----:R-:W-:-:S05]  /*8d90*/  @P1 IMAD.SHL.U32 R0, R84, 0x2, RZ ;  /* 0x0000000254001824 */ /* 0x002fca00078e00ff */
[----:B------:R1:W-:Y:S01]  /*8da0*/  @P1 LDGSTS.E.BYPASS.LTC128B.128 [R0+0xb100], [R26.64], !P5 ;  /* 0x0b1000001a001fae */ /* 0x0003e2000e901d48 */
[----:B------:R-:W-:-:S03]  /*8db0*/  ISETP.NE.AND P5, PT, R14, RZ, PT ;  /* 0x000000ff0e00720c */ /* 0x000fc60003fa5270 */
[----:B------:R1:W-:Y:S01]  /*8dc0*/  @P1 LDGSTS.E.BYPASS.LTC128B.128 [R0+0xf100], [R26.64+0x80], !P0 ;  /* 0x0f1000801a001fae */ /* 0x0003e2000c101d48 */
[----:B------:R-:W-:-:S03]  /*8dd0*/  ISETP.LT.AND P0, PT, RZ, c[0x0][0x27c], PT ;  /* 0x00009f00ff007a0c */ /* 0x000fc60003f01270 */
[----:B------:R-:W0:Y:S01]  /*8de0*/  LDGDEPBAR ;  /* 0x00000000000079af */ /* 0x000e220000000000 */
[----:B-1----:R-:W-:-:S04]  /*8df0*/  IMAD R0, R37, c[0x0][0x208], RZ ;  /* 0x0000820025007a24 */ /* 0x002fc800078e02ff */
[----:B------:R-:W-:-:S04]  /*8e00*/  IMAD R0, R34, c[0x0][0x20c], R0 ;  /* 0x0000830022007a24 */ /* 0x000fc800078e0200 */
[----:B------:R-:W-:Y:S02]  /*8e10*/  IMAD.IADD R7, R7, 0x1, R0 ;  /* 0x0000000107077824 */ /* 0x000fe400078e0200 */
[----:B------:R-:W-:Y:S02]  /*8e20*/  IMAD.SHL.U32 R0, R8, 0x40, RZ ;  /* 0x0000004008007824 */ /* 0x000fe400078e00ff */
[C---:B------:R-:W-:Y:S02]  /*8e30*/  IMAD R8, R38.reuse, c[0x0][0x214], R10 ;  /* 0x0000850026087a24 */ /* 0x040fe400078e020a */
[----:B------:R-:W-:Y:S01]  /*8e40*/  IMAD.WIDE.U32 R6, R38, c[0x0][0x210], R6 ;  /* 0x0000840026067a25 */ /* 0x000fe200078e0006 */
[----:B------:R-:W-:-:S03]  /*8e50*/  LOP3.LUT R0, R0, 0x1c0, RZ, 0xc0, !PT ;  /* 0x000001c000007812 */ /* 0x000fc600078ec0ff */
[----:B------:R-:W-:Y:S01]  /*8e60*/  IMAD.IADD R7, R8, 0x1, R7 ;  /* 0x0000000108077824 */ /* 0x000fe200078e0207 */
[----:B------:R-:W-:Y:S02]  /*8e70*/  LOP3.LUT R5, R0, 0x8, R3, 0xf8, !PT ;  /* 0x0000000800057812 */ /* 0x000fe400078ef803 */
[----:B------:R-:W-:Y:S01]  /*8e80*/  SHF.R.U32.HI R3, RZ, 0x3, R0 ;  /* 0x00000003ff037819 */ /* 0x000fe20000011600 */
[----:B------:R-:W-:Y:S02]  /*8e90*/  IMAD R0, R35, c[0x0][0x218], RZ ;  /* 0x0000860023007a24 */ /* 0x000fe400078e02ff */
[----:B------:R-:W-:Y:S01]  /*8ea0*/  IMAD.WIDE.U32 R92, R36, c[0x0][0x218], R6 ;  /* 0x00008600245c7a25 */ /* 0x000fe200078e0006 */
[----:B------:R-:W-:-:S03]  /*8eb0*/  LOP3.LUT R5, R5, R3, RZ, 0x3c, !PT ;  /* 0x0000000305057212 */ /* 0x000fc600078e3cff */
[----:B------:R-:W-:Y:S01]  /*8ec0*/  IMAD R0, R36, c[0x0][0x21c], R0 ;  /* 0x0000870024007a24 */ /* 0x000fe200078e0200 */
[----:B------:R3:W-:Y:S01]  /*8ed0*/  STL.64 [R1+0x50], R92 ;  /* 0x0000505c01007387 */ /* 0x0007e20000100a00 */
[----:B------:R-:W-:Y:S02]  /*8ee0*/  IMAD.SHL.U32 R3, R9, 0x40, RZ ;  /* 0x0000004009037824 */ /* 0x000fe400078e00ff */
[----:B------:R-:W-:-:S03]  /*8ef0*/  IMAD.IADD R87, R93, 0x1, R0 ;  /* 0x000000015d577824 */ /* 0x000fc600078e0200 */
[----:B------:R-:W-:Y:S02]  /*8f00*/  LOP3.LUT R3, R5, 0xfffffe00, R3, 0xf8, !PT ;  /* 0xfffffe0005037812 */ /* 0x000fe400078ef803 */
[----:B------:R3:W-:Y:S01]  /*8f10*/  STL [R1+0x44], R87 ;  /* 0x0000445701007387 */ /* 0x0007e20000100800 */
[----:B------:R-:W-:Y:S05]  /*8f20*/  @P0 BRA `(.L_x_584) ;  /* 0x0000002000000947 */ /* 0x000fea0003800000 */
[----:B------:R-:W-:-:S04]  /*8f30*/  DEPBAR.LE SB0, 0x1 ;  /* 0x000080400000791a */ /* 0x000fc80000000000 */
[----:B------:R-:W-:Y:S05]  /*8f40*/  BRA `(.L_x_585) ;  /* 0x00004cc000007947 */ /* 0x000fea0003800000 */
.L_x_584:
[----:B------:R-:W-:Y:S01]  /*8f50*/  ULDC.U8 UR4, c[0x0][0x298] ;  /* 0x0000a60000047ab9 */ /* 0x000fe20000000000 */
[----:B-----5:R-:W-:Y:S01]  /*8f60*/  SHF.R.S32.HI R0, RZ, 0x1f, R165 ;  /* 0x0000001fff007819 */ /* 0x020fe200000114a5 */
[C---:B------:R-:W-:Y:S01]  /*8f70*/  IMAD.WIDE.U32 R10, R165.reuse, c[0x0][0x280], RZ ;  /* 0x0000a000a50a7a25 */ /* 0x040fe200078e00ff */
[----:B------:R-:W-:Y:S01]  /*8f80*/  ISETP.NE.AND P0, PT, RZ, UR4, PT ;  /* 0x00000004ff007c0c */ /* 0x000fe2000bf05270 */
[----:B------:R-:W-:Y:S01]  /*8f90*/  BSSY B2, `(.L_x_585) ;  /* 0x00004c7000027945 */ /* 0x000fe20003800000 */
[----:B------:R-:W-:Y:S01]  /*8fa0*/  SHF.L.U32 R47, R84, 0x1, RZ ;  /* 0x00000001542f7819 */ /* 0x000fe200000006ff */
[C---:B------:R-:W-:Y:S02]  /*8fb0*/  IMAD R5, R0.reuse, c[0x0][0x280], RZ ;  /* 0x0000a00000057a24 */ /* 0x040fe400078e02ff */
[----:B------:R-:W-:Y:S02]  /*8fc0*/  IMAD R0, R0, c[0x0][0x290], RZ ;  /* 0x0000a40000007a24 */ /* 0x000fe400078e02ff */
[----:B------:R-:W-:-:S02]  /*8fd0*/  IMAD R5, R165, c[0x0][0x284], R5 ;  /* 0x0000a100a5057a24 */ /* 0x000fc400078e0205 */
[C---:B------:R-:W-:Y:S01]  /*8fe0*/  IMAD R6, R165.reuse, c[0x0][0x294], R0 ;  /* 0x0000a500a5067a24 */ /* 0x040fe200078e0200 */
[----:B------:R-:W-:Y:S01]  /*8ff0*/  LEA R0, R68, R32, 0x5 ;  /* 0x0000002044007211 */ /* 0x000fe200078e28ff */
[----:B------:R-:W-:Y:S01]  /*9000*/  IMAD.WIDE.U32 R12, R165, c[0x0][0x290], RZ ;  /* 0x0000a400a50c7a25 */ /* 0x000fe200078e00ff */
[----:B------:R-:W-:-:S04]  /*9010*/  IADD3 R9, R5, R11, RZ ;  /* 0x0000000b05097210 */ /* 0x000fc80007ffe0ff */
[----:B------:R-:W-:Y:S01]  /*9020*/  IADD3 R7, R6, R13, RZ ;  /* 0x0000000d06077210 */ /* 0x000fe20007ffe0ff */
[----:B------:R-:W-:Y:S05]  /*9030*/  @!P0 BRA `(.L_x_586) ;  /* 0x0000259000008947 */ /* 0x000fea0003800000 */
[----:B------:R-:W-:Y:S01]  /*9040*/  ISETP.NE.AND P1, PT, R203, 0x1, PT ;  /* 0x00000001cb00780c */ /* 0x000fe20003f25270 */
[----:B------:R-:W-:Y:S01]  /*9050*/  BSSY B0, `(.L_x_587) ;  /* 0x000002f000007945 */ /* 0x000fe20003800000 */
[----:B------:R-:W-:Y:S01]  /*9060*/  MOV R8, R10 ;  /* 0x0000000a00087202 */ /* 0x000fe20000000f00 */
[----:B------:R-:W-:Y:S01]  /*9070*/  IMAD.SHL.U32 R38, R68, 0x4, RZ ;  /* 0x0000000444267824 */ /* 0x000fe200078e00ff */
        /* <DEDUP_REMOVED lines=9> */
[C---:B------:R-:W-:Y:S01]  /*9110*/  IMAD R6, R5.reuse, c[0x0][0x280], RZ ;  /* 0x0000a00005067a24 */ /* 0x040fe200078e02ff */
[----:B------:R-:W-:Y:S01]  /*9120*/  LEA R25, P0, R8, c[0x0][0x270], 0x1 ;  /* 0x00009c0008197a11 */ /* 0x000fe200078008ff */
[----:B------:R-:W-:Y:S02]  /*9130*/  IMAD R5, R5, c[0x0][0x290], RZ ;  /* 0x0000a40005057a24 */ /* 0x000fe400078e02ff */
[----:B------:R-:W-:-:S05]  /*9140*/  IMAD R6, R0, c[0x0][0x284], R6 ;  /* 0x0000a10000067a24 */ /* 0x000fca00078e0206 */
[----:B------:R-:W-:-:S04]  /*9150*/  IADD3 R6, R9, R6, RZ ;  /* 0x0000000609067210 */ /* 0x000fc80007ffe0ff */
[----:B------:R-:W-:Y:S01]  /*9160*/  LEA.HI.X R24, R8, c[0x0][0x274], R6, 0x1, P0 ;  /* 0x00009d0008187a11 */ /* 0x000fe200000f0c06 */
[----:B------:R-:W-:Y:S01]  /*9170*/  IMAD.MOV.U32 R6, RZ, RZ, R12 ;  /* 0x000000ffff067224 */ /* 0x000fe200078e000c */
[----:B------:R1:W2:Y:S03]  /*9180*/  SHFL.IDX PT, R8, R25, RZ, 0x181f ;  /* 0x00181fff19087589 */ /* 0x0002a600000e0000 */
[C---:B------:R-:W-:Y:S01]  /*9190*/  IMAD.WIDE.U32 R6, R0.reuse, c[0x0][0x290], R6 ;  /* 0x0000a40000067a25 */ /* 0x040fe200078e0006 */
[----:B------:R1:W4:Y:S03]  /*91a0*/  SHFL.IDX PT, R9, R24, RZ, 0x181f ;  /* 0x00181fff18097589 */ /* 0x00032600000e0000 */
[----:B------:R-:W-:Y:S01]  /*91b0*/  IMAD R0, R0, c[0x0][0x294], R5 ;  /* 0x0000a50000007a24 */ /* 0x000fe200078e0205 */
[----:B------:R-:W-:-:S04]  /*91c0*/  LEA R19, P0, R6, c[0x0][0x288], 0x1 ;  /* 0x0000a20006137a11 */ /* 0x000fc800078008ff */
[----:B------:R-:W-:-:S04]  /*91d0*/  IADD3 R0, R7, R0, RZ ;  /* 0x0000000007007210 */ /* 0x000fc80007ffe0ff */
[----:B------:R-:W-:Y:S02]  /*91e0*/  LEA.HI.X R18, R6, c[0x0][0x28c], R0, 0x1, P0 ;  /* 0x0000a30006127a11 */ /* 0x000fe400000f0c00 */
[----:B------:R1:W3:Y:S04]  /*91f0*/  SHFL.IDX PT, R6, R19, RZ, 0x181f ;  /* 0x00181fff13067589 */ /* 0x0002e800000e0000 */
[----:B------:R1:W1:Y:S01]  /*9200*/  SHFL.IDX PT, R7, R18, RZ, 0x181f ;  /* 0x00181fff12077589 */ /* 0x00026200000e0000 */
[----:B------:R-:W-:Y:S05]  /*9210*/  @P5 BRA `(.L_x_588) ;  /* 0x0000012000005947 */ /* 0x000fea0003800000 */
[C---:B------:R-:W-:Y:S01]  /*9220*/  ISETP.GE.AND P0, PT, R38.reuse, c[0x0][0x27c], PT ;  /* 0x00009f0026007a0c */ /* 0x040fe20003f06270 */
[----:B------:R-:W-:Y:S01]  /*9230*/  CS2R R14, SRZ ;  /* 0x00000000000e7805 */ /* 0x000fe2000001ff00 */
[----:B------:R-:W-:Y:S01]  /*9240*/  CS2R R16, SRZ ;  /* 0x0000000000107805 */ /* 0x000fe2000001ff00 */
[----:B------:R-:W-:-:S10]  /*9250*/  IADD3 R5, R38, 0x20, RZ ;  /* 0x0000002026057810 */ /* 0x000fd40007ffe0ff */
[----:B--2-4-:R-:W-:-:S04]  /*9260*/  @!P0 IMAD.WIDE R12, R38, 0x2, R8 ;  /* 0x00000002260c8825 */ /* 0x014fc800078e0208 */
[----:B-1-3--:R-:W-:Y:S01]  /*9270*/  @!P0 IMAD.WIDE R10, R38, 0x2, R6 ;  /* 0x00000002260a8825 */ /* 0x00afe200078e0206 */
        /* <DEDUP_REMOVED lines=12> */
.L_x_588:
[----:B------:R-:W-:Y:S05]  /*9340*/  BSYNC B0 ;  /* 0x0000000000007941 */ /* 0x000fea0003800000 */
.L_x_587:
[----:B-1---5:R-:W-:Y:S01]  /*9350*/  IMAD.MOV.U32 R11, RZ, RZ, R20 ;  /* 0x000000ffff0b7224 */ /* 0x022fe200078e0014 */
[----:B------:R-:W-:Y:S01]  /*9360*/  MOV R5, R14 ;  /* 0x0000000e00057202 */ /* 0x000fe20000000f00 */
[----:B------:R-:W-:Y:S01]  /*9370*/  IMAD.MOV.U32 R10, RZ, RZ, R21 ;  /* 0x000000ffff0a7224 */ /* 0x000fe200078e0015 */
[----:B----4-:R1:W4:Y:S01]  /*9380*/  SHFL.IDX PT, R9, R24, 0x1, 0x181f ;  /* 0x00381f0018097f89 */ /* 0x01032200000e0000 */
[----:B------:R-:W-:Y:S01]  /*9390*/  IMAD.MOV.U32 R0, RZ, RZ, R15 ;  /* 0x000000ffff007224 */ /* 0x000fe200078e000f */
[----:B------:R-:W-:Y:S01]  /*93a0*/  BSSY B0, `(.L_x_589) ;  /* 0x0000022000007945 */ /* 0x000fe20003800000 */
[----:B------:R-:W-:Y:S01]  /*93b0*/  CS2R R26, SRZ ;  /* 0x00000000001a7805 */ /* 0x000fe2000001ff00 */
[----:B------:R-:W-:Y:S01]  /*93c0*/  PRMT R56, R10, 0x5410, R11 ;  /* 0x000054100a387816 */ /* 0x000fe2000000000b */
[----:B------:R-:W-:Y:S01]  /*93d0*/  IMAD.MOV.U32 R11, RZ, RZ, R22 ;  /* 0x000000ffff0b7224 */ /* 0x000fe200078e0016 */
[----:B------:R-:W-:Y:S01]  /*93e0*/  PRMT R54, R0, 0x5410, R5 ;  /* 0x0000541000367816 */ /* 0x000fe20000000005 */
[----:B------:R-:W-:Y:S01]  /*93f0*/  IMAD.MOV.U32 R5, RZ, RZ, R16 ;  /* 0x000000ffff057224 */ /* 0x000fe200078e0010 */
[----:B------:R-:W-:Y:S01]  /*9400*/  MOV R10, R23 ;  /* 0x00000017000a7202 */ /* 0x000fe20000000f00 */
[----:B--2---:R1:W2:Y:S01]  /*9410*/  SHFL.IDX PT, R8, R25, 0x1, 0x181f ;  /* 0x00381f0019087f89 */ /* 0x0042a200000e0000 */
[----:B------:R-:W-:Y:S01]  /*9420*/  MOV R0, R17 ;  /* 0x0000001100007202 */ /* 0x000fe20000000f00 */
[----:B------:R-:W-:Y:S01]  /*9430*/  CS2R R30, SRZ ;  /* 0x00000000001e7805 */ /* 0x000fe2000001ff00 */
[----:B------:R-:W-:Y:S01]  /*9440*/  PRMT R55, R10, 0x5410, R11 ;  /* 0x000054100a377816 */ /* 0x000fe2000000000b */
[----:B------:R1:W3:Y:S01]  /*9450*/  SHFL.IDX PT, R7, R18, 0x1, 0x181f ;  /* 0x00381f0012077f89 */ /* 0x0002e200000e0000 */
[----:B------:R-:W-:Y:S01]  /*9460*/  PRMT R39, R0, 0x5410, R5 ;  /* 0x0000541000277816 */ /* 0x000fe20000000005 */
[----:B------:R-:W-:-:S02]  /*9470*/  CS2R R28, SRZ ;  /* 0x00000000001c7805 */ /* 0x000fc4000001ff00 */
[----:B---3--:R1:W3:Y:S01]  /*9480*/  SHFL.IDX PT, R6, R19, 0x1, 0x181f ;  /* 0x00381f0013067f89 */ /* 0x0082e200000e0000 */
[----:B------:R-:W-:Y:S05]  /*9490*/  @P3 BRA `(.L_x_590) ;  /* 0x0000012000003947 */ /* 0x000fea0003800000 */
[C---:B------:R-:W-:Y:S01]  /*94a0*/  IADD3 R5, R38.reuse, 0x20, RZ ;  /* 0x0000002026057810 */ /* 0x040fe20007ffe0ff */
[----:B------:R-:W-:Y:S01]  /*94b0*/  CS2R R26, SRZ ;  /* 0x00000000001a7805 */ /* 0x000fe2000001ff00 */
[----:B------:R-:W-:Y:S01]  /*94c0*/  ISETP.GE.AND P1, PT, R38, c[0x0][0x27c], PT ;  /* 0x00009f0026007a0c */ /* 0x000fe20003f26270 */
[----:B------:R-:W-:Y:S01]  /*94d0*/  CS2R R28, SRZ ;  /* 0x00000000001c7805 */ /* 0x000fe2000001ff00 */
[----:B------:R-:W-:Y:S01]  /*94e0*/  ISETP.GE.AND P0, PT, R5, c[0x0][0x27c], PT ;  /* 0x00009f0005007a0c */ /* 0x000fe20003f06270 */
[----:B------:R-:W-:Y:S01]  /*94f0*/  CS2R R32, SRZ ;  /* 0x0000000000207805 */ /* 0x000fe2000001ff00 */
[----:B------:R-:W-:-:S09]  /*9500*/  CS2R R30, SRZ ;  /* 0x00000000001e7805 */ /* 0x000fd2000001ff00 */
[----:B--2-4-:R-:W-:Y:S02]  /*9510*/  @!P1 IMAD.WIDE R12, R38, 0x2, R8 ;  /* 0x00000002260c9825 */ /* 0x014fe400078e0208 */
[----:B------:R-:W-:-:S03]  /*9520*/  @!P0 SHF.R.S32.HI R0, RZ, 0x1f, R5 ;  /* 0x0000001fff008819 */ /* 0x000fc60000011405 */
[----:B------:R2:W5:Y:S01]  /*9530*/  @!P1 LD.E.64 R26, [R12.64] ;  /* 0x000000080c1a9980 */ /* 0x000562000c101b00 */
[----:B------:R-:W-:-:S04]  /*9540*/  @!P0 LEA.HI R0, R0, R5, RZ, 0x2 ;  /* 0x0000000500008211 */ /* 0x000fc800078f10ff */
[----:B------:R-:W-:-:S05]  /*9550*/  @!P0 LOP3.LUT R0, R0, 0xfffffffc, RZ, 0xc0, !PT ;  /* 0xfffffffc00008812 */ /* 0x000fca00078ec0ff */
[----:B------:R-:W-:-:S04]  /*9560*/  @!P0 IMAD.WIDE R10, R0, 0x2, R8 ;  /* 0x00000002000a8825 */ /* 0x000fc800078e0208 */
[--C-:B---3--:R-:W-:Y:S01]  /*9570*/  @!P0 IMAD.WIDE R8, R0, 0x2, R6.reuse ;  /* 0x0000000200088825 */ /* 0x108fe200078e0206 */
[----:B------:R2:W5:Y:S03]  /*9580*/  @!P0 LD.E.64 R32, [R10.64] ;  /* 0x000000080a208980 */ /* 0x000566000c101b00 */
[----:B------:R-:W-:Y:S01]  /*9590*/  @!P1 IMAD.WIDE R6, R38, 0x2, R6 ;  /* 0x0000000226069825 */ /* 0x000fe200078e0206 */
[----:B------:R2:W5:Y:S04]  /*95a0*/  @!P0 LD.E.64 R30, [R8.64] ;  /* 0x00000008081e8980 */ /* 0x000568000c101b00 */
[----:B------:R2:W5:Y:S02]  /*95b0*/  @!P1 LD.E.64 R28, [R6.64] ;  /* 0x00000008061c9980 */ /* 0x000564000c101b00 */
.L_x_590:
[----:B------:R-:W-:Y:S05]  /*95c0*/  BSYNC B0 ;  /* 0x0000000000007941 */ /* 0x000fea0003800000 */
.L_x_589:
[----:B--2--5:R-:W-:Y:S01]  /*95d0*/  IMAD.MOV.U32 R11, RZ, RZ, R32 ;  /* 0x000000ffff0b7224 */ /* 0x024fe200078e0020 */
        /* <DEDUP_REMOVED lines=11> */
[----:B------:R2:W1:Y:S01]  /*9690*/  SHFL.IDX PT, R8, R25, 0x2, 0x181f ;  /* 0x00581f0019087f89 */ /* 0x00046200000e0000 */
[----:B------:R-:W-:Y:S01]  /*96a0*/  MOV R0, R29 ;  /* 0x0000001d00007202 */ /* 0x000fe20000000f00 */
[----:B------:R-:W-:Y:S01]  /*96b0*/  CS2R R40, SRZ ;  /* 0x0000000000287805 */ /* 0x000fe2000001ff00 */
[----:B------:R-:W-:Y:S01]  /*96c0*/  PRMT R59, R10, 0x5410, R11 ;  /* 0x000054100a3b7816 */ /* 0x000fe2000000000b */
[----:B------:R2:W3:Y:S01]  /*96d0*/  SHFL.IDX PT, R7, R18, 0x2, 0x181f ;  /* 0x00581f0012077f89 */ /* 0x0004e200000e0000 */
[----:B------:R-:W-:Y:S01]  /*96e0*/  PRMT R57, R0, 0x5410, R5 ;  /* 0x0000541000397816 */ /* 0x000fe20000000005 */
[----:B------:R-:W-:Y:S01]  /*96f0*/  CS2R R34, SRZ ;  /* 0x0000000000227805 */ /* 0x000fe2000001ff00 */
[----:B------:R-:W-:Y:S01]  /*9700*/  CS2R R42, SRZ ;  /* 0x00000000002a7805 */ /* 0x000fe2000001ff00 */
[----:B---3--:R2:W3:Y:S01]  /*9710*/  SHFL.IDX PT, R6, R19, 0x2, 0x181f ;  /* 0x00581f0013067f89 */ /* 0x0084e200000e0000 */
        /* <DEDUP_REMOVED lines=9> */
[----:B-1--4-:R-:W-:Y:S02]  /*97b0*/  @!P1 IMAD.WIDE R12, R38, 0x2, R8 ;  /* 0x00000002260c9825 */ /* 0x012fe400078e0208 */
        /* <DEDUP_REMOVED lines=10> */
.L_x_592:
[----:B------:R-:W-:Y:S05]  /*9860*/  BSYNC B0 ;  /* 0x0000000000007941 */ /* 0x000fea0003800000 */
.L_x_591:
        /* <DEDUP_REMOVED lines=12> */
[----:B------:R1:W2:Y:S01]  /*9930*/  SHFL.IDX PT, R8, R25, 0x3, 0x181f ;  /* 0x00781f0019087f89 */ /* 0x0002a200000e0000 */
        /* <DEDUP_REMOVED lines=26> */
.L_x_594:
[----:B------:R-:W-:Y:S05]  /*9ae0*/  BSYNC B0 ;  /* 0x0000000000007941 */ /* 0x000fea0003800000 */
.L_x_593:
[----:B--23--:R-:W-:Y:S01]  /*9af0*/  IADD3 R6, -R234, R46, RZ ;  /* 0x0000002eea067210 */ /* 0x00cfe20007ffe1ff */
[----:B-----5:R-:W-:Y:S01]  /*9b00*/  IMAD.MOV.U32 R0, RZ, RZ, R52 ;  /* 0x000000ffff007224 */ /* 0x020fe200078e0034 */
[----:B------:R-:W-:-:S04]  /*9b10*/  DEPBAR.LE SB0, 0x1 ;  /* 0x000080400000791a */ /* 0x000fc80000000000 */
[----:B-1----:R-:W-:Y:S01]  /*9b20*/  IMNMX R25, R6, 0x80, PT ;  /* 0x0000008006197817 */ /* 0x002fe20003800200 */
[----:B------:R-:W-:Y:S01]  /*9b30*/  IMAD.MOV.U32 R7, RZ, RZ, R53 ;  /* 0x000000ffff077224 */ /* 0x000fe200078e0035 */
[----:B------:R-:W-:Y:S01]  /*9b40*/  MOV R6, R51 ;  /* 0x0000003300067202 */ /* 0x000fe20000000f00 */
[----:B------:R-:W-:Y:S01]  /*9b50*/  IMAD.MOV.U32 R5, RZ, RZ, R44 ;  /* 0x000000ffff057224 */ /* 0x000fe200078e002c */
[----:B------:R-:W-:Y:S01]  /*9b60*/  BAR.SYNC.DEFER_BLOCKING 0x0 ;  /* 0x0000000000007b1d */ /* 0x000fe20000010000 */
[----:B------:R-:W-:Y:S02]  /*9b70*/  ISETP.GE.AND P0, PT, R69, R25, PT ;  /* 0x000000194500720c */ /* 0x000fe40003f06270 */
[----:B------:R-:W-:Y:S01]  /*9b80*/  PRMT R67, R7, 0x5410, R0 ;  /* 0x0000541007437816 */ /* 0x000fe20000000000 */
[----:B------:R-:W-:Y:S02]  /*9b90*/  IMAD.MOV.U32 R0, RZ, RZ, R45 ;  /* 0x000000ffff007224 */ /* 0x000fe400078e002d */
[----:B------:R-:W-:Y:S01]  /*9ba0*/  IMAD.MOV.U32 R7, RZ, RZ, R50 ;  /* 0x000000ffff077224 */ /* 0x000fe200078e0032 */
[----:B------:R-:W-:Y:S02]  /*9bb0*/  BSSY B1, `(.L_x_595) ;  /* 0x000006a000017945 */ /* 0x000fe40003800000 */
[----:B------:R-:W-:Y:S01]  /*9bc0*/  PRMT R65, R0, 0x5410, R5 ;  /* 0x0000541000417816 */ /* 0x000fe20000000005 */
[----:B------:R-:W-:Y:S01]  /*9bd0*/  IMAD.MOV.U32 R5, RZ, RZ, R48 ;  /* 0x000000ffff057224 */ /* 0x000fe200078e0030 */
[----:B------:R-:W-:-:S02]  /*9be0*/  MOV R0, R49 ;  /* 0x0000003100007202 */ /* 0x000fc40000000f00 */
[----:B------:R-:W-:Y:S02]  /*9bf0*/  PRMT R66, R6, 0x5410, R7 ;  /* 0x0000541006427816 */ /* 0x000fe40000000007 */
[----:B------:R-:W-:Y:S01]  /*9c00*/  PRMT R46, R0, 0x5410, R5 ;  /* 0x00005410002e7816 */ /* 0x000fe20000000005 */
[----:B------:R-:W-:Y:S05]  /*9c10*/  @P0 BRA `(.L_x_596) ;  /* 0x0000063000000947 */ /* 0x000fea0003800000 */
[----:B------:R-:W-:Y:S01]  /*9c20*/  ISETP.GE.AND P0, PT, R38, c[0x0][0x27c], PT ;  /* 0x00009f0026007a0c */ /* 0x000fe20003f06270 */
[----:B------:R-:W-:-:S12]  /*9c30*/  BSSY B0, `(.L_x_597) ;  /* 0x0000030000007945 */ /* 0x000fd80003800000 */
[----:B------:R-:W-:Y:S05]  /*9c40*/  @P0 BRA `(.L_x_598) ;  /* 0x000002e000000947 */ /* 0x000fea0003800000 */
[----:B----4-:R-:W1:Y:S01]  /*9c50*/  LDS.128 R8, [R47+0x100] ;  /* 0x000100002f087984 */ /* 0x010e620000000c00 */
[----:B------:R-:W-:Y:S02]  /*9c60*/  SHF.R.U64 R0, R14, 0x10, R15 ;  /* 0x000000100e007819 */ /* 0x000fe4000000120f */
[----:B------:R-:W-:Y:S02]  /*9c70*/  SHF.R.U32.HI R7, RZ, 0x10, R17 ;  /* 0x00000010ff077819 */ /* 0x000fe40000011611 */
[----:B------:R-:W-:Y:S02]  /*9c80*/  SHF.R.U32.HI R5, RZ, 0x10, R15 ;  /* 0x00000010ff057819 */ /* 0x000fe4000001160f */
[----:B------:R-:W-:Y:S02]  /*9c90*/  SHF.R.U64 R6, R16, 0x10, R17 ;  /* 0x0000001010067819 */ /* 0x000fe40000001211 */
[----:B------:R-:W-:Y:S02]  /*9ca0*/  PRMT R14, R54, 0x5432, R0 ;  /* 0x00005432360e7816 */ /* 0x000fe40000000000 */
[----:B------:R-:W-:-:S02]  /*9cb0*/  PRMT R0, R39, 0x5410, R7 ;  /* 0x0000541027007816 */ /* 0x000fc40000000007 */
[----:B------:R-:W-:Y:S02]  /*9cc0*/  PRMT R5, R54, 0x5410, R5 ;  /* 0x0000541036057816 */ /* 0x000fe40000000005 */
[----:B------:R-:W-:Y:S01]  /*9cd0*/  PRMT R13, R39, 0x5432, R6 ;  /* 0x00005432270d7816 */ /* 0x000fe20000000006 */
[C---:B------:R-:W-:Y:S01]  /*9ce0*/  IMAD.U32 R17, R0.reuse, 0x10000, RZ ;  /* 0x0001000000117824 */ /* 0x040fe200078e00ff */
[----:B------:R-:W-:Y:S01]  /*9cf0*/  LOP3.LUT R24, R0, 0xffff0000, RZ, 0xc0, !PT ;  /* 0xffff000000187812 */ /* 0x000fe200078ec0ff */
[C---:B------:R-:W-:Y:S01]  /*9d00*/  IMAD.U32 R18, R5.reuse, 0x10000, RZ ;  /* 0x0001000005127824 */ /* 0x040fe200078e00ff */
[----:B------:R-:W-:Y:S02]  /*9d10*/  LOP3.LUT R19, R5, 0xffff0000, RZ, 0xc0, !PT ;  /* 0xffff000005137812 */ /* 0x000fe400078ec0ff */
[C---:B-1----:R-:W-:Y:S01]  /*9d20*/  LOP3.LUT R6, R10.reuse, 0xffff0000, RZ, 0xc0, !PT ;  /* 0xffff00000a067812 */ /* 0x042fe200078ec0ff */
[----:B------:R-:W-:Y:S01]  /*9d30*/  IMAD.U32 R7, R10, 0x10000, RZ ;  /* 0x000100000a077824 */ /* 0x000fe200078e00ff */
[C---:B------:R-:W-:Y:S01]  /*9d40*/  LOP3.LUT R10, R11.reuse, 0xffff0000, RZ, 0xc0, !PT ;  /* 0xffff00000b0a7812 */ /* 0x040fe200078ec0ff */
[----:B------:R-:W-:Y:S01]  /*9d50*/  IMAD.U32 R12, R11, 0x10000, RZ ;  /* 0x000100000b0c7824 */ /* 0x000fe200078e00ff */
[----:B------:R-:W-:Y:S01]  /*9d60*/  SHF.L.U32 R15, R8, 0x10, RZ ;  /* 0x00000010080f7819 */ /* 0x000fe200000006ff */
[-C--:B------:R-:W-:Y:S01]  /*9d70*/  FMUL.FTZ R5, R6, R17.reuse ;  /* 0x0000001106057220 */ /* 0x080fe20000410000 */
[----:B------:R-:W-:Y:S01]  /*9d80*/  LOP3.LUT R11, R8, 0xffff0000, RZ, 0xc0, !PT ;  /* 0xffff0000080b7812 */ /* 0x000fe200078ec0ff */
[----:B------:R-:W-:Y:S01]  /*9d90*/  FMUL.FTZ R6, R6, R18 ;  /* 0x0000001206067220 */ /* 0x000fe20000410000 */
[C---:B------:R-:W-:Y:S01]  /*9da0*/  SHF.L.U32 R16, R9.reuse, 0x10, RZ ;  /* 0x0000001009107819 */ /* 0x040fe200000006ff */
[----:B------:R-:W-:Y:S01]  /*9db0*/  FMUL.FTZ R0, R10, R24 ;  /* 0x000000180a007220 */ /* 0x000fe20000410000 */
[----:B------:R-:W-:Y:S01]  /*9dc0*/  LOP3.LUT R8, R9, 0xffff0000, RZ, 0xc0, !PT ;  /* 0xffff000009087812 */ /* 0x000fe200078ec0ff */
[C---:B------:R-:W-:Y:S01]  /*9dd0*/  FFMA.FTZ R18, R7.reuse, R18, -R5 ;  /* 0x0000001207127223 */ /* 0x040fe20000010805 */
[C---:B------:R-:W-:Y:S01]  /*9de0*/  SHF.L.U32 R9, R14.reuse, 0x10, RZ ;  /* 0x000000100e097819 */ /* 0x040fe200000006ff */
[----:B------:R-:W-:Y:S01]  /*9df0*/  FFMA.FTZ R17, R7, R17, R6 ;  /* 0x0000001107117223 */ /* 0x000fe20000010006 */
[----:B------:R-:W-:Y:S01]  /*9e00*/  LOP3.LUT R14, R14, 0xffff0000, RZ, 0xc0, !PT ;  /* 0xffff00000e0e7812 */ /* 0x000fe200078ec0ff */
[----:B------:R-:W-:-:S02]  /*9e10*/  FMUL.FTZ R10, R10, R19 ;  /* 0x000000130a0a7220 */ /* 0x000fc40000410000 */
[----:B------:R-:W-:Y:S02]  /*9e20*/  FFMA.FTZ R7, R12, R19, -R0 ;  /* 0x000000130c077223 */ /* 0x000fe40000010800 */
[C---:B------:R-:W-:Y:S01]  /*9e30*/  IMAD.U32 R19, R13.reuse, 0x10000, RZ ;  /* 0x000100000d137824 */ /* 0x040fe200078e00ff */
[----:B------:R-:W-:Y:S01]  /*9e40*/  LOP3.LUT R13, R13, 0xffff0000, RZ, 0xc0, !PT ;  /* 0xffff00000d0d7812 */ /* 0x000fe200078ec0ff */
[C---:B------:R-:W-:Y:S02]  /*9e50*/  FMUL.FTZ R5, R11.reuse, R9 ;  /* 0x000000090b057220 */ /* 0x040fe40000410000 */
[----:B------:R-:W-:Y:S02]  /*9e60*/  FMUL.FTZ R6, R11, R19 ;  /* 0x000000130b067220 */ /* 0x000fe40000410000 */
[C---:B------:R-:W-:Y:S02]  /*9e70*/  FMUL.FTZ R0, R8.reuse, R13 ;  /* 0x0000000d08007220 */ /* 0x040fe40000410000 */
[----:B------:R-:W-:-:S02]  /*9e80*/  FMUL.FTZ R8, R8, R14 ;  /* 0x0000000e08087220 */ /* 0x000fc40000410000 */
[----:B------:R-:W-:Y:S02]  /*9e90*/  FFMA.FTZ R6, R15, R9, -R6 ;  /* 0x000000090f067223 */ /* 0x000fe40000010806 */
[----:B------:R-:W-:Y:S01]  /*9ea0*/  FFMA.FTZ R12, R12, R24, R10 ;  /* 0x000000180c0c7223 */ /* 0x000fe2000001000a */
        /* <DEDUP_REMOVED lines=8> */
.L_x_598:
[----:B------:R-:W-:Y:S05]  /*9f30*/  BSYNC B0 ;  /* 0x0000000000007941 */ /* 0x000fea0003800000 */
.L_x_597:
[----:B------:R-:W-:-:S04]  /*9f40*/  IADD3 R0, R38, 0x20, RZ ;  /* 0x0000002026007810 */ /* 0x000fc80007ffe0ff */
[----:B------:R-:W-:-:S13]  /*9f50*/  ISETP.GE.AND P0, PT, R0, c[0x0][0x27c], PT ;  /* 0x00009f0000007a0c */ /* 0x000fda0003f06270 */
[----:B------:R-:W-:Y:S05]  /*9f60*/  @P0 BRA `(.L_x_596) ;  /* 0x000002e000000947 */ /* 0x000fea0003800000 */
[----:B-1--4-:R-:W1:Y:S01]  /*9f70*/  LDS.128 R8, [R47+0x4100] ;  /* 0x004100002f087984 */ /* 0x012e620000000c00 */
        /* <DEDUP_REMOVED lines=45> */
.L_x_596:
[----:B------:R-:W-:Y:S05]  /*a250*/  BSYNC B1 ;  /* 0x0000000000017941 */ /* 0x000fea0003800000 */
.L_x_595:
[----:B------:R-:W-:Y:S01]  /*a260*/  IADD3 R0, R69, 0x20, RZ ;  /* 0x0000002045007810 */ /* 0x000fe20007ffe0ff */
[----:B------:R-:W-:Y:S03]  /*a270*/  BSSY B1, `(.L_x_599) ;  /* 0x0000066000017945 */ /* 0x000fe60003800000 */
[----:B------:R-:W-:-:S13]  /*a280*/  ISETP.GE.AND P0, PT, R0, R25, PT ;  /* 0x000000190000720c */ /* 0x000fda0003f06270 */
[----:B------:R-:W-:Y:S05]  /*a290*/  @P0 BRA `(.L_x_600) ;  /* 0x0000063000000947 */ /* 0x000fea0003800000 */
[----:B------:R-:W-:Y:S01]  /*a2a0*/  ISETP.GE.AND P0, PT, R38, c[0x0][0x27c], PT ;  /* 0x00009f0026007a0c */ /* 0x000fe20003f06270 */
[----:B------:R-:W-:-:S12]  /*a2b0*/  BSSY B0, `(.L_x_601) ;  /* 0x0000030000007945 */ /* 0x000fd80003800000 */
        /* <DEDUP_REMOVED lines=47> */
.L_x_602:
[----:B------:R-:W-:Y:S05]  /*a5b0*/  BSYNC B0 ;  /* 0x0000000000007941 */ /* 0x000fea0003800000 */
.L_x_601:
        /* <DEDUP_REMOVED lines=49> */
.L_x_600:
[----:B------:R-:W-:Y:S05]  /*a8d0*/  BSYNC B1 ;  /* 0x0000000000017941 */ /* 0x000fea0003800000 */
.L_x_599:
        /* <DEDUP_REMOVED lines=53> */
.L_x_606:
[----:B------:R-:W-:Y:S05]  /*ac30*/  BSYNC B0 ;  /* 0x0000000000007941 */ /* 0x000fea0003800000 */
.L_x_605:
        /* <DEDUP_REMOVED lines=49> */
.L_x_604:
[----:B------:R-:W-:Y:S05]  /*af50*/  BSYNC B1 ;  /* 0x0000000000017941 */ /* 0x000fea0003800000 */
.L_x_603:
[----:B------:R-:W-:-:S04]  /*af60*/  IADD3 R0, R69, 0x60, RZ ;  /* 0x0000006045007810 */ /* 0x000fc80007ffe0ff */
        /* <DEDUP_REMOVED lines=51> */
.L_x_609:
[----:B------:R-:W-:Y:S05]  /*b2a0*/  BSYNC B0 ;  /* 0x0000000000007941 */ /* 0x000fea0003800000 */
.L_x_608:
        /* <DEDUP_REMOVED lines=48> */
[----:B------:R1:W-:Y:S01]  /*b5b0*/  STS.128 [R47+0x7100], R8 ;  /* 0x007100082f007388 */ /* 0x0003e20000000c00 */
[----:B------:R-:W-:Y:S05]  /*b5c0*/  BRA `(.L_x_607) ;  /* 0x0000263000007947 */ /* 0x000fea0003800000 */
.L_x_586:
        /* <DEDUP_REMOVED lines=9> */
[----:B------:R-:W-:-:S03]  /*b660*/  LEA R14, P0, R8, c[0x0][0x270], 0x1 ;  /* 0x00009c00080e7a11 */ /* 0x000fc600078008ff */
[----:B------:R-:W-:-:S04]  /*b670*/  IMAD R5, R0, c[0x0][0x284], R5 ;  /* 0x0000a10000057a24 */ /* 0x000fc800078e0205 */
[----:B------:R-:W-:-:S05]  /*b680*/  IMAD.IADD R5, R9, 0x1, R5 ;  /* 0x0000000109057824 */ /* 0x000fca00078e0205 */
[----:B------:R-:W-:Y:S01]  /*b690*/  LEA.HI.X R13, R8, c[0x0][0x274], R5, 0x1, P0 ;  /* 0x00009d00080d7a11 */ /* 0x000fe200000f0c05 */
[----:B------:R-:W-:Y:S01]  /*b6a0*/  IMAD R5, R6, c[0x0][0x290], RZ ;  /* 0x0000a40006057a24 */ /* 0x000fe200078e02ff */
[----:B------:R-:W1:Y:S01]  /*b6b0*/  SHFL.IDX PT, R8, R14, RZ, 0x181f ;  /* 0x00181fff0e087589 */ /* 0x000e6200000e0000 */
[----:B------:R-:W-:-:S04]  /*b6c0*/  IMAD.MOV.U32 R6, RZ, RZ, R12 ;  /* 0x000000ffff067224 */ /* 0x000fc800078e000c */
[----:B------:R-:W-:-:S04]  /*b6d0*/  IMAD.WIDE.U32 R6, R0, c[0x0][0x290], R6 ;  /* 0x0000a40000067a25 */ /* 0x000fc800078e0006 */
[----:B------:R-:W-:Y:S01]  /*b6e0*/  IMAD R0, R0, c[0x0][0x294], R5 ;  /* 0x0000a50000007a24 */ /* 0x000fe200078e0205 */
[C---:B------:R-:W-:Y:S01]  /*b6f0*/  LEA R12, P0, R6.reuse, c[0x0][0x288], 0x1 ;  /* 0x0000a200060c7a11 */ /* 0x040fe200078008ff */
[----:B------:R-:W2:Y:S03]  /*b700*/  SHFL.IDX PT, R5, R13, RZ, 0x181f ;  /* 0x00181fff0d057589 */ /* 0x000ea600000e0000 */
[----:B------:R-:W-:Y:S02]  /*b710*/  IADD3 R0, R7, R0, RZ ;  /* 0x0000000007007210 */ /* 0x000fe40007ffe0ff */
[----:B------:R-:W4:Y:S02]  /*b720*/  SHFL.IDX PT, R7, R12, RZ, 0x181f ;  /* 0x00181fff0c077589 */ /* 0x000f2400000e0000 */
[----:B------:R-:W-:Y:S02]  /*b730*/  LEA.HI.X R11, R6, c[0x0][0x28c], R0, 0x1, P0 ;  /* 0x0000a300060b7a11 */ /* 0x000fe400000f0c00 */
[----:B------:R-:W-:-:S13]  /*b740*/  ISETP.GE.OR P0, PT, R30, c[0x0][0x27c], P5 ;  /* 0x00009f001e007a0c */ /* 0x000fda0002f06670 */
[C---:B------:R-:W-:Y:S01]  /*b750*/  @!P0 IMAD.SHL.U32 R6, R30.reuse, 0x2, RZ ;  /* 0x000000021e068824 */ /* 0x040fe200078e00ff */
[----:B------:R-:W-:-:S04]  /*b760*/  @!P0 SHF.L.U64.HI R0, R30, 0x1, R31 ;  /* 0x000000011e008819 */ /* 0x000fc8000001021f */
[----:B-1----:R-:W-:-:S05]  /*b770*/  @!P0 IADD3 R8, P1, R8, R6, RZ ;  /* 0x0000000608088210 */ /* 0x002fca0007f3e0ff */
[--C-:B--2---:R-:W-:Y:S01]  /*b780*/  @!P0 IMAD.X R9, R5, 0x1, R0.reuse, P1 ;  /* 0x0000000105098824 */ /* 0x104fe200008e0600 */
[----:B----4-:R-:W-:Y:S01]  /*b790*/  @!P0 IADD3 R6, P1, R7, R6, RZ ;  /* 0x0000000607068210 */ /* 0x010fe20007f3e0ff */
[----:B------:R-:W1:Y:S04]  /*b7a0*/  SHFL.IDX PT, R5, R11, RZ, 0x181f ;  /* 0x00181fff0b057589 */ /* 0x000e6800000e0000 */
[----:B------:R2:W4:Y:S01]  /*b7b0*/  @!P0 LD.E.128 R16, [R8.64] ;  /* 0x0000000808108980 */ /* 0x000522000c101d00 */
[----:B------:R-:W-:Y:S01]  /*b7c0*/  CS2R R22, SRZ ;  /* 0x0000000000167805 */ /* 0x000fe2000001ff00 */
[----:B------:R-:W-:Y:S01]  /*b7d0*/  CS2R R20, SRZ ;  /* 0x0000000000147805 */ /* 0x000fe2000001ff00 */
[----:B-1----:R-:W-:-:S05]  /*b7e0*/  @!P0 IMAD.X R7, R5, 0x1, R0, P1 ;  /* 0x0000000105078824 */ /* 0x002fca00008e0600 */
[----:B------:R1:W5:Y:S01]  /*b7f0*/  @!P0 LD.E.128 R20, [R6.64] ;  /* 0x0000000806148980 */ /* 0x000362000c101d00 */
[----:B------:R-:W-:Y:S03]  /*b800*/  BSSY B0, `(.L_x_610) ;  /* 0x0000024000007945 */ /* 0x000fe60003800000 */
[----:B------:R3:W3:Y:S01]  /*b810*/  SHFL.IDX PT, R10, R12, 0x1, 0x181f ;  /* 0x00381f000c0a7f89 */ /* 0x0006e200000e0000 */
[----:B------:R-:W-:-:S03]  /*b820*/  ISETP.GE.AND P1, PT, R30, c[0x0][0x27c], PT ;  /* 0x00009f001e007a0c */ /* 0x000fc60003f26270 */
[----:B--2---:R2:W2:Y:S01]  /*b830*/  SHFL.IDX PT, R9, R13, 0x1, 0x181f ;  /* 0x00381f000d097f89 */ /* 0x0044a200000e0000 */
[----:B------:R-:W-:-:S03]  /*b840*/  CS2R R42, SRZ ;  /* 0x00000000002a7805 */ /* 0x000fc6000001ff00 */
[----:B------:R2:W2:Y:S01]  /*b850*/  SHFL.IDX PT, R15, R11, 0x1, 0x181f ;  /* 0x00381f000b0f7f89 */ /* 0x0004a200000e0000 */
[----:B------:R-:W-:Y:S01]  /*b860*/  CS2R R40, SRZ ;  /* 0x0000000000287805 */ /* 0x000fe2000001ff00 */
[----:B------:R-:W-:Y:S01]  /*b870*/  CS2R R38, SRZ ;  /* 0x0000000000267805 */ /* 0x000fe2000001ff00 */
[----:B------:R-:W-:Y:S01]  /*b880*/  CS2R R36, SRZ ;  /* 0x0000000000247805 */ /* 0x000fe2000001ff00 */
[----:B-1----:R1:W1:Y:S01]  /*b890*/  SHFL.IDX PT, R7, R14, 0x1, 0x181f ;  /* 0x00381f000e077f89 */ /* 0x00226200000e0000 */
[----:B----4-:R-:W-:Y:S01]  /*b8a0*/  MOV R0, R18 ;  /* 0x0000001200007202 */ /* 0x010fe20000000f00 */
[----:B------:R-:W-:Y:S01]  /*b8b0*/  IMAD.MOV.U32 R6, RZ, RZ, R16 ;  /* 0x000000ffff067224 */ /* 0x000fe200078e0010 */
[----:B------:R-:W-:Y:S02]  /*b8c0*/  MOV R5, R17 ;  /* 0x0000001100057202 */ /* 0x000fe40000000f00 */
[----:B------:R-:W-:Y:S01]  /*b8d0*/  PRMT R33, R0, 0x7610, R33 ;  /* 0x0000761000217816 */ /* 0x000fe20000000021 */
[----:B------:R-:W-:Y:S01]  /*b8e0*/  IMAD.MOV.U32 R0, RZ, RZ, R19 ;  /* 0x000000ffff007224 */ /* 0x000fe200078e0013 */
[----:B------:R-:W-:-:S04]  /*b8f0*/  PRMT R27, R5, 0x5410, R6 ;  /* 0x00005410051b7816 */ /* 0x000fc80000000006 */
[----:B------:R-:W-:Y:S01]  /*b900*/  PRMT R28, R0, 0x7610, R28 ;  /* 0x00007610001c7816 */ /* 0x000fe2000000001c */
[----:B-----5:R-:W-:Y:S02]  /*b910*/  IMAD.MOV.U32 R0, RZ, RZ, R22 ;  /* 0x000000ffff007224 */ /* 0x020fe400078e0016 */
[----:B------:R-:W-:Y:S01]  /*b920*/  IMAD.MOV.U32 R6, RZ, RZ, R23 ;  /* 0x000000ffff067224 */ /* 0x000fe200078e0017 */
[----:B------:R-:W-:-:S04]  /*b930*/  MOV R5, R20 ;  /* 0x0000001400057202 */ /* 0x000fc80000000f00 */
[----:B------:R-:W-:Y:S01]  /*b940*/  PRMT R29, R6, 0x5410, R0 ;  /* 0x00005410061d7816 */ /* 0x000fe20000000000 */
[----:B------:R-:W-:-:S05]  /*b950*/  IMAD.MOV.U32 R0, RZ, RZ, R21 ;  /* 0x000000ffff007224 */ /* 0x000fca00078e0015 */
[----:B------:R-:W-:Y:S01]  /*b960*/  PRMT R26, R0, 0x5410, R5 ;  /* 0x00005410001a7816 */ /* 0x000fe20000000005 */
[----:B------:R-:W-:Y:S05]  /*b970*/  @P3 BRA `(.L_x_611) ;  /* 0x000000c000003947 */ /* 0x000fea0003800000 */
[----:B-123--:R-:W-:Y:S01]  /*b980*/  CS2R R40, SRZ ;  /* 0x0000000000287805 */ /* 0x00efe2000001ff00 */
[----:B------:R-:W-:Y:S01]  /*b990*/  CS2R R38, SRZ ;  /* 0x0000000000267805 */ /* 0x000fe2000001ff00 */
[----:B------:R-:W-:Y:S01]  /*b9a0*/  CS2R R36, SRZ ;  /* 0x0000000000247805 */ /* 0x000fe2000001ff00 */
[----:B------:R-:W-:Y:S05]  /*b9b0*/  @P1 BRA `(.L_x_611) ;  /* 0x0000008000001947 */ /* 0x000fea0003800000 */
[C---:B------:R-:W-:Y:S01]  /*b9c0*/  IMAD.SHL.U32 R0, R30.reuse, 0x2, RZ ;  /* 0x000000021e007824 */ /* 0x040fe200078e00ff */
[----:B------:R-:W-:-:S04]  /*b9d0*/  SHF.L.U64.HI R5, R30, 0x1, R31 ;  /* 0x000000011e057819 */ /* 0x000fc8000001021f */
[----:B------:R-:W-:-:S05]  /*b9e0*/  IADD3 R8, P0, R7, R0, RZ ;  /* 0x0000000007087210 */ /* 0x000fca0007f1e0ff */
[----:B------:R-:W-:Y:S01]  /*b9f0*/  IMAD.X R9, R9, 0x1, R5, P0 ;  /* 0x0000000109097824 */ /* 0x000fe200000e0605 */
[----:B------:R-:W-:-:S04]  /*ba00*/  IADD3 R6, P0, R10, R0, RZ ;  /* 0x000000000a067210 */ /* 0x000fc80007f1e0ff */
[----:B------:R1:W5:Y:S01]  /*ba10*/  LD.E.128 R40, [R8.64] ;  /* 0x0000000808287980 */ /* 0x000362000c101d00 */
[----:B------:R-:W-:-:S05]  /*ba20*/  IMAD.X R7, R15, 0x1, R5, P0 ;  /* 0x000000010f077824 */ /* 0x000fca00000e0605 */
[----:B------:R1:W5:Y:S03]  /*ba30*/  LD.E.128 R36, [R6.64] ;  /* 0x0000000806247980 */ /* 0x000366000c101d00 */
.L_x_611:
[----:B-123--:R-:W-:Y:S05]  /*ba40*/  BSYNC B0 ;  /* 0x0000000000007941 */ /* 0x00efea0003800000 */
.L_x_610:
[----:B------:R-:W1:Y:S01]  /*ba50*/  SHFL.IDX PT, R5, R14, 0x2, 0x181f ;  /* 0x00581f000e057f89 */ /* 0x000e6200000e0000 */
[C---:B------:R-:W-:Y:S01]  /*ba60*/  ISETP.GE.OR P0, PT, R30.reuse, c[0x0][0x27c], P4 ;  /* 0x00009f001e007a0c */ /* 0x040fe20002706670 */
[----:B------:R-:W-:Y:S01]  /*ba70*/  CS2R R58, SRZ ;  /* 0x00000000003a7805 */ /* 0x000fe2000001ff00 */
[----:B------:R-:W-:Y:S01]  /*ba80*/  CS2R R56, SRZ ;  /* 0x0000000000387805 */ /* 0x000fe2000001ff00 */
[----:B------:R-:W2:Y:S04]  /*ba90*/  SHFL.IDX PT, R9, R13, 0x2, 0x181f ;  /* 0x00581f000d097f89 */ /* 0x000ea800000e0000 */
[----:B------:R-:W3:Y:S04]  /*baa0*/  SHFL.IDX PT, R6, R12, 0x2, 0x181f ;  /* 0x00581f000c067f89 */ /* 0x000ee800000e0000 */
[----:B------:R-:W4:Y:S02]  /*bab0*/  SHFL.IDX PT, R10, R11, 0x2, 0x181f ;  /* 0x00581f000b0a7f89 */ /* 0x000f2400000e0000 */
[C---:B------:R-:W-:Y:S01]  /*bac0*/  @!P0 IMAD.SHL.U32 R0, R30.reuse, 0x2, RZ ;  /* 0x000000021e008824 */ /* 0x040fe200078e00ff */
[----:B------:R-:W-:-:S04]  /*bad0*/  @!P0 SHF.L.U64.HI R7, R30, 0x1, R31 ;  /* 0x000000011e078819 */ /* 0x000fc8000001021f */
[----:B-1----:R-:W-:-:S05]  /*bae0*/  @!P0 IADD3 R8, P2, R5, R0, RZ ;  /* 0x0000000005088210 */ /* 0x002fca0007f5e0ff */
[----:B--2---:R-:W-:Y:S01]  /*baf0*/  @!P0 IMAD.X R9, R9, 0x1, R7, P2 ;  /* 0x0000000109098824 */ /* 0x004fe200010e0607 */
[----:B---3--:R-:W-:Y:S01]  /*bb00*/  @!P0 IADD3 R6, P2, R6, R0, RZ ;  /* 0x0000000006068210 */ /* 0x008fe20007f5e0ff */
[----:B------:R-:W-:-:S03]  /*bb10*/  CS2R R54, SRZ ;  /* 0x0000000000367805 */ /* 0x000fc6000001ff00 */
[----:B------:R1:W2:Y:S01]  /*bb20*/  @!P0 LD.E.128 R56, [R8.64] ;  /* 0x0000000808388980 */ /* 0x0002a2000c101d00 */
[----:B------:R-:W-:Y:S01]  /*bb30*/  CS2R R52, SRZ ;  /* 0x0000000000347805 */ /* 0x000fe2000001ff00 */
[----:B----4-:R-:W-:-:S05]  /*bb40*/  @!P0 IMAD.X R7, R10, 0x1, R7, P2 ;  /* 0x000000010a078824 */ /* 0x010fca00010e0607 */
[----:B------:R3:W4:Y:S01]  /*bb50*/  @!P0 LD.E.128 R52, [R6.64] ;  /* 0x0000000806348980 */ /* 0x000722000c101d00 */
[----:B-----5:R-:W-:Y:S01]  /*bb60*/  IMAD.MOV.U32 R5, RZ, RZ, R40 ;  /* 0x000000ffff057224 */ /* 0x020fe200078e0028 */
[----:B------:R-:W-:Y:S01]  /*bb70*/  BSSY B0, `(.L_x_612) ;  /* 0x000002d000007945 */ /* 0x000fe20003800000 */
[----:B------:R-:W-:Y:S01]  /*bb80*/  IMAD.MOV.U32 R0, RZ, RZ, R41 ;  /* 0x000000ffff007224 */ /* 0x000fe200078e0029 */
[----:B------:R2:W2:Y:S01]  /*bb90*/  SHFL.IDX PT, R10, R13, 0x3, 0x181f ;  /* 0x00781f000d0a7f89 */ /* 0x0004a200000e0000 */
[----:B------:R-:W-:Y:S01]  /*bba0*/  CS2R R66, SRZ ;  /* 0x0000000000427805 */ /* 0x000fe2000001ff00 */
[----:B------:R-:W-:Y:S01]  /*bbb0*/  CS2R R64, SRZ ;  /* 0x0000000000407805 */ /* 0x000fe2000001ff00 */
[----:B------:R-:W-:Y:S01]  /*bbc0*/  CS2R R62, SRZ ;  /* 0x00000000003e7805 */ /* 0x000fe2000001ff00 */
[----:B------:R-:W-:Y:S01]  /*bbd0*/  PRMT R70, R0, 0x5410, R5 ;  /* 0x0000541000467816 */ /* 0x000fe20000000005 */
[----:B------:R-:W-:Y:S01]  /*bbe0*/  IMAD.MOV.U32 R5, RZ, RZ, R36 ;  /* 0x000000ffff057224 */ /* 0x000fe200078e0024 */
[----:B------:R-:W2:Y:S01]  /*bbf0*/  SHFL.IDX PT, R11, R11, 0x3, 0x181f ;  /* 0x00781f000b0b7f89 */ /* 0x000ea200000e0000 */
[----:B------:R-:W-:Y:S01]  /*bc00*/  IMAD.MOV.U32 R0, RZ, RZ, R37 ;  /* 0x000000ffff007224 */ /* 0x000fe200078e0025 */
[----:B------:R-:W-:-:S04]  /*bc10*/  CS2R R60, SRZ ;  /* 0x00000000003c7805 */ /* 0x000fc8000001ff00 */
[----:B------:R-:W-:Y:S01]  /*bc20*/  PRMT R51, R0, 0x5410, R5 ;  /* 0x0000541000337816 */ /* 0x000fe20000000005 */
[----:B-1----:R1:W1:Y:S04]  /*bc30*/  SHFL.IDX PT, R8, R14, 0x3, 0x181f ;  /* 0x00781f000e087f89 */ /* 0x00226800000e0000 */
[----:B------:R1:W1:Y:S01]  /*bc40*/  SHFL.IDX PT, R9, R12, 0x3, 0x181f ;  /* 0x00781f000c097f89 */ /* 0x00026200000e0000 */
[----:B---3--:R-:W-:Y:S01]  /*bc50*/  IMAD.MOV.U32 R6, RZ, RZ, R43 ;  /* 0x000000ffff067224 */ /* 0x008fe200078e002b */
[----:B------:R-:W-:-:S04]  /*bc60*/  MOV R7, R42 ;  /* 0x0000002a00077202 */ /* 0x000fc80000000f00 */
[----:B------:R-:W-:Y:S01]  /*bc70*/  PRMT R72, R6, 0x5410, R7 ;  /* 0x0000541006487816 */ /* 0x000fe20000000007 */
[----:B------:R-:W-:Y:S01]  /*bc80*/  IMAD.MOV.U32 R6, RZ, RZ, R39 ;  /* 0x000000ffff067224 */ /* 0x000fe200078e0027 */
[----:B------:R-:W-:-:S04]  /*bc90*/  MOV R7, R38 ;  /* 0x0000002600077202 */ /* 0x000fc80000000f00 */
[----:B------:R-:W-:Y:S01]  /*bca0*/  PRMT R71, R6, 0x5410, R7 ;  /* 0x0000541006477816 */ /* 0x000fe20000000007 */
[----:B--2---:R-:W-:Y:S01]  /*bcb0*/  IMAD.MOV.U32 R6, RZ, RZ, R59 ;  /* 0x000000ffff067224 */ /* 0x004fe200078e003b */
[----:B------:R-:W-:Y:S01]  /*bcc0*/  MOV R7, R58 ;  /* 0x0000003a00077202 */ /* 0x000fe20000000f00 */
[----:B------:R-:W-:Y:S01]  /*bcd0*/  IMAD.MOV.U32 R5, RZ, RZ, R56 ;  /* 0x000000ffff057224 */ /* 0x000fe200078e0038 */
[----:B------:R-:W-:Y:S02]  /*bce0*/  MOV R0, R57 ;  /* 0x0000003900007202 */ /* 0x000fe40000000f00 */
[----:B------:R-:W-:Y:S02]  /*bcf0*/  PRMT R76, R6, 0x5410, R7 ;  /* 0x00005410064c7816 */ /* 0x000fe40000000007 */
[----:B------:R-:W-:Y:S01]  /*bd00*/  PRMT R74, R0, 0x5410, R5 ;  /* 0x00005410004a7816 */ /* 0x000fe20000000005 */
[----:B----4-:R-:W-:Y:S01]  /*bd10*/  IMAD.MOV.U32 R7, RZ, RZ, R54 ;  /* 0x000000ffff077224 */ /* 0x010fe200078e0036 */
[----:B------:R-:W-:Y:S01]  /*bd20*/  MOV R5, R52 ;  /* 0x0000003400057202 */ /* 0x000fe20000000f00 */
[----:B------:R-:W-:-:S02]  /*bd30*/  IMAD.MOV.U32 R6, RZ, RZ, R55 ;  /* 0x000000ffff067224 */ /* 0x000fc400078e0037 */
[----:B------:R-:W-:-:S03]  /*bd40*/  IMAD.MOV.U32 R0, RZ, RZ, R53 ;  /* 0x000000ffff007224 */ /* 0x000fc600078e0035 */
[----:B------:R-:W-:Y:S02]  /*bd50*/  PRMT R75, R6, 0x5410, R7 ;  /* 0x00005410064b7816 */ /* 0x000fe40000000007 */
[----:B------:R-:W-:Y:S01]  /*bd60*/  PRMT R73, R0, 0x5410, R5 ;  /* 0x0000541000497816 */ /* 0x000fe20000000005 */
[----:B------:R-:W-:Y:S05]  /*bd70*/  @P6 BRA `(.L_x_613) ;  /* 0x000000c000006947 */ /* 0x000fea0003800000 */
[----:B-1----:R-:W-:Y:S01]  /*bd80*/  CS2R R64, SRZ ;  /* 0x0000000000407805 */ /* 0x002fe2000001ff00 */
        /* <DEDUP_REMOVED lines=8> */
[----:B------:R-:W-:-:S03]  /*be10*/  IMAD.X R7, R11, 0x1, R5, P0 ;  /* 0x000000010b077824 */ /* 0x000fc600000e0605 */
[----:B------:R1:W5:Y:S04]  /*be20*/  LD.E.128 R64, [R8.64] ;  /* 0x0000000808407980 */ /* 0x000368000c101d00 */
[----:B------:R1:W5:Y:S02]  /*be30*/  LD.E.128 R60, [R6.64] ;  /* 0x00000008063c7980 */ /* 0x000364000c101d00 */
.L_x_613:
[----:B-1----:R-:W-:Y:S05]  /*be40*/  BSYNC B0 ;  /* 0x0000000000007941 */ /* 0x002fea0003800000 */
.L_x_612:
[----:B------:R-:W-:Y:S01]  /*be50*/  IADD3 R6, -R234, R46, RZ ;  /* 0x0000002eea067210 */ /* 0x000fe20007ffe1ff */
[----:B-----5:R-:W-:Y:S01]  /*be60*/  IMAD.MOV.U32 R0, RZ, RZ, R66 ;  /* 0x000000ffff007224 */ /* 0x020fe200078e0042 */
[----:B------:R-:W-:-:S04]  /*be70*/  DEPBAR.LE SB0, 0x1 ;  /* 0x000080400000791a */ /* 0x000fc80000000000 */
[----:B------:R-:W-:Y:S01]  /*be80*/  IMNMX R50, R6, 0x80, PT ;  /* 0x0000008006327817 */ /* 0x000fe20003800200 */
[----:B------:R-:W-:Y:S01]  /*be90*/  IMAD.MOV.U32 R7, RZ, RZ, R67 ;  /* 0x000000ffff077224 */ /* 0x000fe200078e0043 */
[----:B------:R-:W-:Y:S01]  /*bea0*/  MOV R6, R63 ;  /* 0x0000003f00067202 */ /* 0x000fe20000000f00 */
[----:B------:R-:W-:Y:S01]  /*beb0*/  IMAD.MOV.U32 R5, RZ, RZ, R64 ;  /* 0x000000ffff057224 */ /* 0x000fe200078e0040 */
[----:B------:R-:W-:Y:S01]  /*bec0*/  BAR.SYNC.DEFER_BLOCKING 0x0 ;  /* 0x0000000000007b1d */ /* 0x000fe20000010000 */
[----:B------:R-:W-:Y:S02]  /*bed0*/  ISETP.GE.OR P0, PT, R69, R50, P1 ;  /* 0x000000324500720c */ /* 0x000fe40000f06670 */
        /* <DEDUP_REMOVED lines=10> */
[----:B------:R-:W-:Y:S01]  /*bf80*/  IMAD.MOV.U32 R0, RZ, RZ, c[0x0][0x27c] ;  /* 0x00009f00ff007624 */ /* 0x000fe200078e00ff */
[----:B------:R-:W1:Y:S01]  /*bf90*/  LDS.128 R12, [R47+0x100] ;  /* 0x000100002f0c7984 */ /* 0x000e620000000c00 */
[----:B------:R-:W-:Y:S02]  /*bfa0*/  SHF.R.U64 R18, R18, 0x10, R19 ;  /* 0x0000001012127819 */ /* 0x000fe40000001213 */
[----:B------:R-:W-:Y:S02]  /*bfb0*/  SHF.R.U64 R24, R16, 0x10, R17 ;  /* 0x0000001010187819 */ /* 0x000fe40000001211 */
[----:B------:R-:W-:Y:S02]  /*bfc0*/  LEA.HI R0, R0, R68, RZ, 0x1d ;  /* 0x0000004400007211 */ /* 0x000fe400078fe8ff */
[----:B------:R-:W-:-:S02]  /*bfd0*/  PRMT R33, R33, 0x5410, R18 ;  /* 0x0000541021217816 */ /* 0x000fc40000000012 */
[----:B------:R-:W-:Y:S01]  /*bfe0*/  SHF.R.S32.HI R6, RZ, 0x1f, R0 ;  /* 0x0000001fff067819 */ /* 0x000fe20000011400 */
[----:B------:R-:W-:Y:S01]  /*bff0*/  IMAD.SHL.U32 R5, R0, 0x8, RZ ;  /* 0x0000000800057824 */ /* 0x000fe200078e00ff */
[----:B------:R-:W-:Y:S02]  /*c000*/  SHF.R.U32.HI R7, RZ, 0x10, R21 ;  /* 0x00000010ff077819 */ /* 0x000fe40000011615 */
[----:B------:R-:W-:Y:S02]  /*c010*/  LEA.HI R0, R6, R0, RZ, 0x3 ;  /* 0x0000000006007211 */ /* 0x000fe400078f18ff */
[----:B------:R-:W-:Y:S02]  /*c020*/  LOP3.LUT R5, R25, 0x38, R5, 0xf8, !PT ;  /* 0x0000003819057812 */ /* 0x000fe400078ef805 */
[----:B------:R-:W-:Y:S01]  /*c030*/  SHF.R.U64 R6, R20, 0x10, R21 ;  /* 0x0000001014067819 */ /* 0x000fe20000001215 */
[----:B------:R-:W-:Y:S01]  /*c040*/  IMAD.SHL.U32 R0, R0, 0x400, RZ ;  /* 0x0000040000007824 */ /* 0x000fe200078e00ff */
[----:B------:R-:W-:-:S02]  /*c050*/  LOP3.LUT R5, R5, R45, RZ, 0x3c, !PT ;  /* 0x0000002d05057212 */ /* 0x000fc400078e3cff */
[----:B------:R-:W-:Y:S02]  /*c060*/  PRMT R18, R26, 0x5432, R6 ;  /* 0x000054321a127816 */ /* 0x000fe40000000006 */
[----:B------:R-:W-:Y:S02]  /*c070*/  LOP3.LUT R0, R0, 0x7fffe000, RZ, 0xc0, !PT ;  /* 0x7fffe00000007812 */ /* 0x000fe400078ec0ff */
[----:B------:R-:W-:Y:S01]  /*c080*/  SHF.R.U64 R16, R22, 0x10, R23 ;  /* 0x0000001016107819 */ /* 0x000fe20000001217 */
[----:B------:R-:W-:Y:S01]  /*c090*/  IMAD.U32 R35, R18, 0x10000, RZ ;  /* 0x0001000012237824 */ /* 0x000fe200078e00ff */
[----:B------:R-:W-:Y:S02]  /*c0a0*/  IADD3 R0, R5, R0, R44 ;  /* 0x0000000005007210 */ /* 0x000fe40007ffe02c */
[----:B------:R-:W-:Y:S02]  /*c0b0*/  SHF.R.U32.HI R5, RZ, 0x10, R19 ;  /* 0x00000010ff057819 */ /* 0x000fe40000011613 */
[----:B------:R-:W-:Y:S01]  /*c0c0*/  PRMT R19, R26, 0x5410, R7 ;  /* 0x000054101a137816 */ /* 0x000fe20000000007 */
[----:B------:R-:W-:Y:S01]  /*c0d0*/  IMAD.SHL.U32 R45, R0, 0x2, RZ ;  /* 0x00000002002d7824 */ /* 0x000fe200078e00ff */
[----:B------:R-:W-:-:S02]  /*c0e0*/  SHF.R.U32.HI R0, RZ, 0x10, R17 ;  /* 0x00000010ff007819 */ /* 0x000fc40000011611 */
[----:B------:R-:W-:Y:S01]  /*c0f0*/  SHF.R.U32.HI R17, RZ, 0x10, R23 ;  /* 0x00000010ff117819 */ /* 0x000fe20000011617 */
[----:B------:R-:W-:Y:S01]  /*c100*/  IMAD.U32 R49, R19, 0x10000, RZ ;  /* 0x0001000013317824 */ /* 0x000fe200078e00ff */
[----:B------:R-:W2:Y:S01]  /*c110*/  LDS.128 R8, [R45+0x100] ;  /* 0x000100002d087984 */ /* 0x000ea20000000c00 */
[C---:B------:R-:W-:Y:S02]  /*c120*/  PRMT R23, R27.reuse, 0x5432, R24 ;  /* 0x000054321b177816 */ /* 0x040fe40000000018 */
[----:B------:R-:W-:Y:S01]  /*c130*/  PRMT R22, R27, 0x5410, R0 ;  /* 0x000054101b167816 */ /* 0x000fe20000000000 */
[----:B-1----:R-:W-:Y:S01]  /*c140*/  IMAD.U32 R25, R14, 0x10000, RZ ;  /* 0x000100000e197824 */ /* 0x002fe200078e00ff */
[----:B------:R-:W-:Y:S01]  /*c150*/  PRMT R27, R29, 0x5432, R16 ;  /* 0x000054321d1b7816 */ /* 0x000fe20000000010 */
[C---:B------:R-:W-:Y:S01]  /*c160*/  IMAD.U32 R16, R12.reuse, 0x10000, RZ ;  /* 0x000100000c107824 */ /* 0x040fe200078e00ff */
[----:B------:R-:W-:Y:S01]  /*c170*/  LOP3.LUT R20, R12, 0xffff0000, RZ, 0xc0, !PT ;  /* 0xffff00000c147812 */ /* 0x000fe200078ec0ff */
[----:B------:R-:W-:Y:S01]  /*c180*/  IMAD.U32 R34, R23, 0x10000, RZ ;  /* 0x0001000017227824 */ /* 0x000fe200078e00ff */
[----:B------:R-:W-:-:S02]  /*c190*/  PRMT R26, R29, 0x5410, R17 ;  /* 0x000054101d1a7816 */ /* 0x000fc40000000011 */
[----:B------:R-:W-:Y:S02]  /*c1a0*/  PRMT R28, R28, 0x5410, R5 ;  /* 0x000054101c1c7816 */ /* 0x000fe40000000005 */
[C---:B------:R-:W-:Y:S02]  /*c1b0*/  SHF.L.U32 R17, R13.reuse, 0x10, RZ ;  /* 0x000000100d117819 */ /* 0x040fe400000006ff */
[----:B------:R-:W-:Y:S01]  /*c1c0*/  LOP3.LUT R21, R13, 0xffff0000, RZ, 0xc0, !PT ;  /* 0xffff00000d157812 */ /* 0x000fe200078ec0ff */
[C---:B------:R-:W-:Y:S01]  /*c1d0*/  IMAD.U32 R13, R15.reuse, 0x10000, RZ ;  /* 0x000100000f0d7824 */ /* 0x040fe200078e00ff */
[----:B------:R-:W-:Y:S02]  /*c1e0*/  LOP3.LUT R29, R15, 0xffff0000, RZ, 0xc0, !PT ;  /* 0xffff00000f1d7812 */ /* 0x000fe400078ec0ff */
[----:B------:R-:W-:Y:S02]  /*c1f0*/  LOP3.LUT R32, R14, 0xffff0000, RZ, 0xc0, !PT ;  /* 0xffff00000e207812 */ /* 0x000fe400078ec0ff */
[----:B------:R-:W-:Y:S01]  /*c200*/  LOP3.LUT R18, R18, 0xffff0000, RZ, 0xc0, !PT ;  /* 0xffff000012127812 */ /* 0x000fe200078ec0ff */
[C---:B--2---:R-:W-:Y:S01]  /*c210*/  IMAD.U32 R0, R8.reuse, 0x10000, RZ ;  /* 0x0001000008007824 */ /* 0x044fe200078e00ff */
[----:B------:R-:W-:Y:S01]  /*c220*/  LOP3.LUT R12, R8, 0xffff0000, RZ, 0xc0, !PT ;  /* 0xffff0000080c7812 */ /* 0x000fe200078ec0ff */
[----:B------:R-:W-:Y:S01]  /*c230*/  IMAD.U32 R6, R11, 0x10000, RZ ;  /* 0x000100000b067824 */ /* 0x000fe200078e00ff */
[----:B------:R-:W-:Y:S01]  /*c240*/  SHF.L.U32 R7, R9, 0x10, RZ ;  /* 0x0000001009077819 */ /* 0x000fe200000006ff */
[C---:B------:R-:W-:Y:S01]  /*c250*/  FMUL.FTZ R8, R0.reuse, R35 ;  /* 0x0000002300087220 */ /* 0x040fe20000410000 */
[----:B------:R-:W-:Y:S01]  /*c260*/  LOP3.LUT R15, R11, 0xffff0000, RZ, 0xc0, !PT ;  /* 0xffff00000b0f7812 */ /* 0x000fe200078ec0ff */
[-C--:B------:R-:W-:Y:S01]  /*c270*/  FMUL.FTZ R5, R0, R34.reuse ;  /* 0x0000002200057220 */ /* 0x080fe20000410000 */
[----:B------:R-:W-:Y:S01]  /*c280*/  SHF.L.U32 R14, R10, 0x10, RZ ;  /* 0x000000100a0e7819 */ /* 0x000fe200000006ff */
[----:B------:R-:W-:Y:S01]  /*c290*/  FFMA.FTZ R48, R16, R34, -R8 ;  /* 0x0000002210307223 */ /* 0x000fe20000010808 */
[----:B------:R-:W-:Y:S01]  /*c2a0*/  LOP3.LUT R24, R10, 0xffff0000, RZ, 0xc0, !PT ;  /* 0xffff00000a187812 */ /* 0x000fe200078ec0ff */
[----:B------:R-:W-:Y:S01]  /*c2b0*/  IMAD.U32 R11, R26, 0x10000, RZ ;  /* 0x000100001a0b7824 */ /* 0x000fe200078e00ff */
[----:B------:R-:W-:Y:S01]  /*c2c0*/  SHF.L.U32 R8, R28, 0x10, RZ ;  /* 0x000000101c087819 */ /* 0x000fe200000006ff */
[----:B------:R-:W-:Y:S01]  /*c2d0*/  IMAD.U32 R10, R22, 0x10000, RZ ;  /* 0x00010000160a7824 */ /* 0x000fe200078e00ff */
[----:B------:R-:W-:Y:S01]  /*c2e0*/  LOP3.LUT R9, R9, 0xffff0000, RZ, 0xc0, !PT ;  /* 0xffff000009097812 */ /* 0x000fe200078ec0ff */
[----:B------:R-:W-:-:S02]  /*c2f0*/  FMUL.FTZ R0, R7, R49 ;  /* 0x0000003107007220 */ /* 0x000fc40000410000 */
[----:B------:R-:W-:Y:S01]  /*c300*/  FFMA.FTZ R46, R16, R35, R5 ;  /* 0x00000023102e7223 */ /* 0x000fe20000010005 */
[----:B------:R-:W-:Y:S01]  /*c310*/  LOP3.LUT R16, R33, 0xffff0000, RZ, 0xc0, !PT ;  /* 0xffff000021107812 */ /* 0x000fe200078ec0ff */
[CC--:B------:R-:W-:Y:S02]  /*c320*/  FMUL.FTZ R5, R6.reuse, R11.reuse ;  /* 0x0000000b06057220 */ /* 0x0c0fe40000410000 */
[----:B------:R-:W-:Y:S02]  /*c330*/  FFMA.FTZ R44, R17, R10, -R0 ;  /* 0x0000000a112c7223 */ /* 0x000fe40000010800 */
[-C--:B------:R-:W-:Y:S02]  /*c340*/  FMUL.FTZ R0, R6, R8.reuse ;  /* 0x0000000806007220 */ /* 0x080fe40000410000 */
[----:B------:R-:W-:Y:S01]  /*c350*/  FFMA.FTZ R35, R13, R8, -R5 ;  /* 0x000000080d237223 */ /* 0x000fe20000010805 */
[----:B------:R-:W-:Y:S01]  /*c360*/  LOP3.LUT R5, R23, 0xffff0000, RZ, 0xc0, !PT ;  /* 0xffff000017057812 */ /* 0x000fe200078ec0ff */
[----:B------:R-:W-:Y:S01]  /*c370*/  FFMA.FTZ R23, R13, R11, R0 ;  /* 0x0000000b0d177223 */ /* 0x000fe20000010000 */
[----:B------:R-:W-:Y:S01]  /*c380*/  LOP3.LUT R11, R22, 0xffff0000, RZ, 0xc0, !PT ;  /* 0xffff0000160b7812 */ /* 0x000fe200078ec0ff */
[----:B------:R-:W-:-:S02]  /*c390*/  FMUL.FTZ R0, R12, R18 ;  /* 0x000000120c007220 */ /* 0x000fc40000410000 */
[----:B------:R-:W-:Y:S01]  /*c3a0*/  FMUL.FTZ R7, R7, R10 ;  /* 0x0000000a07077220 */ /* 0x000fe20000410000 */
[----:B------:R-:W-:Y:S01]  /*c3b0*/  LOP3.LUT R10, R19, 0xffff0000, RZ, 0xc0, !PT ;  /* 0xffff0000130a7812 */ /* 0x000fe200078ec0ff */
[-C--:B------:R-:W-:Y:S02]  /*c3c0*/  FMUL.FTZ R6, R12, R5.reuse ;  /* 0x000000050c067220 */ /* 0x080fe40000410000 */
[----:B------:R-:W-:Y:S02]  /*c3d0*/  FFMA.FTZ R12, R20, R5, -R0 ;  /* 0x00000005140c7223 */ /* 0x000fe40000010800 */
[----:B------:R-:W-:Y:S01]  /*c3e0*/  FFMA.FTZ R34, R17, R49, R7 ;  /* 0x0000003111227223 */ /* 0x000fe20000010007 */
[----:B------:R-:W-:Y:S01]  /*c3f0*/  LOP3.LUT R17, R26, 0xffff0000, RZ, 0xc0, !PT ;  /* 0xffff00001a117812 */ /* 0x000fe200078ec0ff */
[----:B------:R-:W-:Y:S01]  /*c400*/  FMUL.FTZ R0, R9, R11 ;  /* 0x0000000b09007220 */ /* 0x000fe20000410000 */
[----:B------:R-:W-:Y:S01]  /*c410*/  F2FP.BF16.PACK_AB R12, R12, R48 ;  /* 0x000000300c0c723e */ /* 0x000fe200000010ff */
[----:B------:R-:W-:-:S02]  /*c420*/  IMAD.U32 R19, R27, 0x10000, RZ ;  /* 0x000100001b137824 */ /* 0x000fc400078e00ff */
[----:B------:R-:W-:Y:S02]  /*c430*/  IMAD.U32 R7, R33, 0x10000, RZ ;  /* 0x0001000021077824 */ /* 0x000fe400078e00ff */
[----:B------:R-:W-:Y:S02]  /*c440*/  FMUL.FTZ R5, R9, R10 ;  /* 0x0000000a09057220 */ /* 0x000fe40000410000 */
[----:B------:R-:W-:Y:S01]  /*c450*/  FFMA.FTZ R8, R20, R18, R6 ;  /* 0x0000001214087223 */ /* 0x000fe20000010006 */
[----:B------:R-:W-:Y:S01]  /*c460*/  LOP3.LUT R18, R27, 0xffff0000, RZ, 0xc0, !PT ;  /* 0xffff00001b127812 */ /* 0x000fe200078ec0ff */
[C---:B------:R-:W-:Y:S02]  /*c470*/  FFMA.FTZ R9, R21.reuse, R10, R0 ;  /* 0x0000000a15097223 */ /* 0x040fe40000010000 */
[----:B------:R-:W-:Y:S01]  /*c480*/  FMUL.FTZ R6, R14, R19 ;  /* 0x000000130e067220 */ /* 0x000fe20000410000 */
[----:B------:R-:W-:Y:S01]  /*c490*/  F2FP.BF16.PACK_AB R8, R8, R46 ;  /* 0x0000002e0808723e */ /* 0x000fe200000010ff */
[----:B------:R-:W-:Y:S01]  /*c4a0*/  FMUL.FTZ R0, R14, R7 ;  /* 0x000000070e007220 */ /* 0x000fe20000410000 */
[----:B------:R-:W-:Y:S01]  /*c4b0*/  LOP3.LUT R14, R28, 0xffff0000, RZ, 0xc0, !PT ;  /* 0xffff00001c0e7812 */ /* 0x000fe200078ec0ff */
[----:B------:R-:W-:Y:S01]  /*c4c0*/  FFMA.FTZ R13, R21, R11, -R5 ;  /* 0x0000000b150d7223 */ /* 0x000fe20000010805 */
[----:B------:R-:W-:Y:S01]  /*c4d0*/  F2FP.BF16.PACK_AB R9, R9, R34 ;  /* 0x000000220909723e */ /* 0x000fe200000010ff */
[----:B------:R-:W-:-:S02]  /*c4e0*/  FFMA.FTZ R11, R25, R7, -R6 ;  /* 0x00000007190b7223 */ /* 0x000fc40000010806 */
[----:B------:R-:W-:Y:S01]  /*c4f0*/  FFMA.FTZ R10, R25, R19, R0 ;  /* 0x00000013190a7223 */ /* 0x000fe20000010000 */
[----:B------:R-:W-:Y:S01]  /*c500*/  F2FP.BF16.PACK_AB R13, R13, R44 ;  /* 0x0000002c0d0d723e */ /* 0x000fe200000010ff */
[C---:B------:R-:W-:Y:S02]  /*c510*/  FMUL.FTZ R7, R24.reuse, R18 ;  /* 0x0000001218077220 */ /* 0x040fe40000410000 */
[C---:B------:R-:W-:Y:S02]  /*c520*/  FMUL.FTZ R5, R15.reuse, R17 ;  /* 0x000000110f057220 */ /* 0x040fe40000410000 */
[----:B------:R-:W-:Y:S02]  /*c530*/  FMUL.FTZ R6, R24, R16 ;  /* 0x0000001018067220 */ /* 0x000fe40000410000 */
[----:B------:R-:W-:Y:S02]  /*c540*/  FMUL.FTZ R0, R15, R14 ;  /* 0x0000000e0f007220 */ /* 0x000fe40000410000 */
[----:B------:R-:W-:-:S02]  /*c550*/  FFMA.FTZ R7, R32, R16, -R7 ;  /* 0x0000001020077223 */ /* 0x000fc40000010807 */
[----:B------:R-:W-:Y:S02]  /*c560*/  FFMA.FTZ R5, R29, R14, -R5 ;  /* 0x0000000e1d057223 */ /* 0x000fe40000010805 */
[----:B------:R-:W-:Y:S01]  /*c570*/  FFMA.FTZ R6, R32, R18, R6 ;  /* 0x0000001220067223 */ /* 0x000fe20000010006 */
[----:B------:R-:W-:Y:S01]  /*c580*/  F2FP.BF16.PACK_AB R14, R7, R11 ;  /* 0x0000000b070e723e */ /* 0x000fe200000010ff */
[----:B------:R-:W-:Y:S01]  /*c590*/  FFMA.FTZ R0, R29, R17, R0 ;  /* 0x000000111d007223 */ /* 0x000fe20000010000 */
[----:B------:R-:W-:Y:S02]  /*c5a0*/  F2FP.BF16.PACK_AB R15, R5, R35 ;  /* 0x00000023050f723e */ /* 0x000fe400000010ff */
[----:B------:R-:W-:Y:S02]  /*c5b0*/  F2FP.BF16.PACK_AB R10, R6, R10 ;  /* 0x0000000a060a723e */ /* 0x000fe400000010ff */
[----:B------:R-:W-:Y:S01]  /*c5c0*/  F2FP.BF16.PACK_AB R11, R0, R23 ;  /* 0x00000017000b723e */ /* 0x000fe200000010ff */
[----:B------:R1:W-:Y:S04]  /*c5d0*/  STS.128 [R47+0x100], R12 ;  /* 0x0001000c2f007388 */ /* 0x0003e80000000c00 */
[----:B------:R1:W-:Y:S02]  /*c5e0*/  STS.128 [R45+0x100], R8 ;  /* 0x000100082d007388 */ /* 0x0003e40000000c00 */
.L_x_615:
[----:B------:R-:W-:Y:S05]  /*c5f0*/  BSYNC B0 ;  /* 0x0000000000007941 */ /* 0x000fea0003800000 */
.L_x_614:
[----:B------:R-:W-:Y:S01]  /*c600*/  IADD3 R0, R69, 0x20, RZ ;  /* 0x0000002045007810 */ /* 0x000fe20007ffe0ff */
        /* <DEDUP_REMOVED lines=9> */
[----:B-1----:R-:W-:Y:S01]  /*c6a0*/  SHF.R.S32.HI R10, RZ, 0x1f, R7 ;  /* 0x0000001fff0a7819 */ /* 0x002fe20000011407 */
[----:B------:R-:W-:Y:S01]  /*c6b0*/  IMAD.SHL.U32 R8, R7, 0x8, RZ ;  /* 0x0000000807087824 */ /* 0x000fe200078e00ff */
[----:B------:R-:W-:Y:S01]  /*c6c0*/  LOP3.LUT R0, R6, 0x1c0, RZ, 0xc0, !PT ;  /* 0x000001c006007812 */ /* 0x000fe200078ec0ff */
[----:B------:R-:W-:Y:S01]  /*c6d0*/  IMAD.SHL.U32 R6, R5, 0x40, RZ ;  /* 0x0000004005067824 */ /* 0x000fe200078e00ff */
[----:B------:R-:W-:-:S02]  /*c6e0*/  LEA.HI R7, R10, R7, RZ, 0x3 ;  /* 0x000000070a077211 */ /* 0x000fc400078f18ff */
[C---:B------:R-:W-:Y:S02]  /*c6f0*/  LOP3.LUT R9, R0.reuse, 0x38, R30, 0xf8, !PT ;  /* 0x0000003800097812 */ /* 0x040fe400078ef81e */
[----:B------:R-:W-:Y:S02]  /*c700*/  SHF.R.U32.HI R5, RZ, 0x3, R0 ;  /* 0x00000003ff057819 */ /* 0x000fe40000011600 */
[----:B------:R-:W-:Y:S01]  /*c710*/  LOP3.LUT R8, R0, 0x38, R8, 0xf8, !PT ;  /* 0x0000003800087812 */ /* 0x000fe200078ef808 */
[----:B------:R-:W-:Y:S01]  /*c720*/  IMAD.SHL.U32 R0, R7, 0x400, RZ ;  /* 0x0000040007007824 */ /* 0x000fe200078e00ff */
[----:B------:R-:W-:Y:S02]  /*c730*/  LOP3.LUT R6, R6, 0xfffffe00, RZ, 0xc0, !PT ;  /* 0xfffffe0006067812 */ /* 0x000fe400078ec0ff */
[----:B------:R-:W-:Y:S02]  /*c740*/  SHF.R.U64 R18, R38, 0x10, R39 ;  /* 0x0000001026127819 */ /* 0x000fe40000001227 */
[----:B------:R-:W-:-:S02]  /*c750*/  LOP3.LUT R9, R6, R9, R5, 0xf6, !PT ;  /* 0x0000000906097212 */ /* 0x000fc400078ef605 */
[----:B------:R-:W-:Y:S02]  /*c760*/  LOP3.LUT R5, R8, R5, RZ, 0x3c, !PT ;  /* 0x0000000508057212 */ /* 0x000fe400078e3cff */
[----:B------:R-:W-:Y:S01]  /*c770*/  LOP3.LUT R0, R0, 0x7fffe000, RZ, 0xc0, !PT ;  /* 0x7fffe00000007812 */ /* 0x000fe200078ec0ff */
[----:B------:R-:W-:Y:S01]  /*c780*/  IMAD.SHL.U32 R45, R9, 0x2, RZ ;  /* 0x00000002092d7824 */ /* 0x000fe200078e00ff */
[----:B------:R-:W-:Y:S02]  /*c790*/  SHF.R.U32.HI R17, RZ, 0x10, R37 ;  /* 0x00000010ff117819 */ /* 0x000fe40000011625 */
[----:B------:R-:W-:Y:S02]  /*c7a0*/  IADD3 R0, R5, R0, R6 ;  /* 0x0000000005007210 */ /* 0x000fe40007ffe006 */
[----:B------:R-:W1:Y:S01]  /*c7b0*/  LDS.128 R12, [R45+0x100] ;  /* 0x000100002d0c7984 */ /* 0x000e620000000c00 */
[--C-:B------:R-:W-:Y:S02]  /*c7c0*/  SHF.R.U32.HI R5, RZ, 0x10, R41.reuse ;  /* 0x00000010ff057819 */ /* 0x100fe40000011629 */
[----:B------:R-:W-:Y:S01]  /*c7d0*/  IMAD.SHL.U32 R44, R0, 0x2, RZ ;  /* 0x00000002002c7824 */ /* 0x000fe200078e00ff */
[----:B------:R-:W-:-:S02]  /*c7e0*/  SHF.R.U64 R0, R40, 0x10, R41 ;  /* 0x0000001028007819 */ /* 0x000fc40000001229 */
[----:B------:R-:W-:Y:S02]  /*c7f0*/  PRMT R24, R70, 0x5410, R5 ;  /* 0x0000541046187816 */ /* 0x000fe40000000005 */
[----:B------:R-:W2:Y:S01]  /*c800*/  LDS.128 R8, [R44+0x100] ;  /* 0x000100002c087984 */ /* 0x000ea20000000c00 */
[----:B------:R-:W-:Y:S02]  /*c810*/  PRMT R5, R51, 0x5432, R16 ;  /* 0x0000543233057816 */ /* 0x000fe40000000010 */
[----:B------:R-:W-:Y:S02]  /*c820*/  SHF.R.U64 R6, R42, 0x10, R43 ;  /* 0x000000102a067819 */ /* 0x000fe4000000122b */
[----:B------:R-:W-:Y:S01]  /*c830*/  PRMT R21, R70, 0x5432, R0 ;  /* 0x0000543246157816 */ /* 0x000fe20000000000 */
[----:B------:R-:W-:Y:S01]  /*c840*/  IMAD.U32 R34, R5, 0x10000, RZ ;  /* 0x0001000005227824 */ /* 0x000fe200078e00ff */
[----:B------:R-:W-:Y:S02]  /*c850*/  SHF.R.U32.HI R19, RZ, 0x10, R39 ;  /* 0x00000010ff137819 */ /* 0x000fe40000011627 */
[----:B------:R-:W-:-:S02]  /*c860*/  SHF.R.U32.HI R7, RZ, 0x10, R43 ;  /* 0x00000010ff077819 */ /* 0x000fc4000001162b */
[C---:B------:R-:W-:Y:S02]  /*c870*/  PRMT R29, R72.reuse, 0x5432, R6 ;  /* 0x00005432481d7816 */ /* 0x040fe40000000006 */
[----:B------:R-:W-:Y:S02]  /*c880*/  PRMT R27, R71, 0x5432, R18 ;  /* 0x00005432471b7816 */ /* 0x000fe40000000012 */
[----:B------:R-:W-:Y:S02]  /*c890*/  PRMT R20, R51, 0x5410, R17 ;  /* 0x0000541033147816 */ /* 0x000fe40000000011 */
[----:B------:R-:W-:Y:S02]  /*c8a0*/  PRMT R26, R71, 0x5410, R19 ;  /* 0x00005410471a7816 */ /* 0x000fe40000000013 */
[----:B------:R-:W-:Y:S02]  /*c8b0*/  LOP3.LUT R36, R5, 0xffff0000, RZ, 0xc0, !PT ;  /* 0xffff000005247812 */ /* 0x000fe400078ec0ff */
[----:B------:R-:W-:Y:S01]  /*c8c0*/  PRMT R28, R72, 0x5410, R7 ;  /* 0x00005410481c7816 */ /* 0x000fe20000000007 */
[C---:B-1----:R-:W-:Y:S01]  /*c8d0*/  IMAD.U32 R25, R14.reuse, 0x10000, RZ ;  /* 0x000100000e197824 */ /* 0x042fe200078e00ff */
[----:B------:R-:W-:Y:S01]  /*c8e0*/  LOP3.LUT R33, R14, 0xffff0000, RZ, 0xc0, !PT ;  /* 0xffff00000e217812 */ /* 0x000fe200078ec0ff */
[C---:B------:R-:W-:Y:S01]  /*c8f0*/  IMAD.U32 R16, R12.reuse, 0x10000, RZ ;  /* 0x000100000c107824 */ /* 0x040fe200078e00ff */
[----:B------:R-:W-:Y:S01]  /*c900*/  LOP3.LUT R18, R12, 0xffff0000, RZ, 0xc0, !PT ;  /* 0xffff00000c127812 */ /* 0x000fe200078ec0ff */
[----:B------:R-:W-:Y:S01]  /*c910*/  IMAD.U32 R14, R21, 0x10000, RZ ;  /* 0x00010000150e7824 */ /* 0x000fe200078e00ff */
[C---:B------:R-:W-:Y:S01]  /*c920*/  LOP3.LUT R22, R13.reuse, 0xffff0000, RZ, 0xc0, !PT ;  /* 0xffff00000d167812 */ /* 0x040fe200078ec0ff */
[----:B------:R-:W-:Y:S01]  /*c930*/  IMAD.U32 R17, R13, 0x10000, RZ ;  /* 0x000100000d117824 */ /* 0x000fe200078e00ff */
[C---:B------:R-:W-:Y:S01]  /*c940*/  LOP3.LUT R32, R15.reuse, 0xffff0000, RZ, 0xc0, !PT ;  /* 0xffff00000f207812 */ /* 0x040fe200078ec0ff */
[----:B--2---:R-:W-:Y:S01]  /*c950*/  IMAD.U32 R13, R10, 0x10000, RZ ;  /* 0x000100000a0d7824 */ /* 0x004fe200078e00ff */
[C---:B------:R-:W-:Y:S01]  /*c960*/  SHF.L.U32 R0, R8.reuse, 0x10, RZ ;  /* 0x0000001008007819 */ /* 0x040fe200000006ff */
[----:B------:R-:W-:Y:S01]  /*c970*/  IMAD.U32 R19, R15, 0x10000, RZ ;  /* 0x000100000f137824 */ /* 0x000fe200078e00ff */
[----:B------:R-:W-:Y:S01]  /*c980*/  LOP3.LUT R6, R8, 0xffff0000, RZ, 0xc0, !PT ;  /* 0xffff000008067812 */ /* 0x000fe200078ec0ff */
[C---:B------:R-:W-:Y:S01]  /*c990*/  IMAD.U32 R8, R9.reuse, 0x10000, RZ ;  /* 0x0001000009087824 */ /* 0x040fe200078e00ff */
[----:B------:R-:W-:Y:S01]  /*c9a0*/  LOP3.LUT R12, R9, 0xffff0000, RZ, 0xc0, !PT ;  /* 0xffff0000090c7812 */ /* 0x000fe200078ec0ff */
[----:B------:R-:W-:Y:S01]  /*c9b0*/  FMUL.FTZ R9, R0, R34 ;  /* 0x0000002200097220 */ /* 0x000fe20000410000 */
[----:B------:R-:W-:Y:S01]  /*c9c0*/  LOP3.LUT R23, R10, 0xffff0000, RZ, 0xc0, !PT ;  /* 0xffff00000a177812 */ /* 0x000fe200078ec0ff */
[----:B------:R-:W-:Y:S01]  /*c9d0*/  IMAD.U32 R7, R11, 0x10000, RZ ;  /* 0x000100000b077824 */ /* 0x000fe200078e00ff */
[----:B------:R-:W-:Y:S01]  /*c9e0*/  LOP3.LUT R10, R21, 0xffff0000, RZ, 0xc0, !PT ;  /* 0xffff0000150a7812 */ /* 0x000fe200078ec0ff */
[----:B------:R-:W-:Y:S01]  /*c9f0*/  FMUL.FTZ R5, R0, R14 ;  /* 0x0000000e00057220 */ /* 0x000fe20000410000 */
[----:B------:R-:W-:Y:S01]  /*ca00*/  LOP3.LUT R15, R11, 0xffff0000, RZ, 0xc0, !PT ;  /* 0xffff00000b0f7812 */ /* 0x000fe200078ec0ff */
[----:B------:R-:W-:-:S02]  /*ca10*/  IMAD.U32 R11, R20, 0x10000, RZ ;  /* 0x00010000140b7824 */ /* 0x000fc400078e00ff */
[----:B------:R-:W-:Y:S01]  /*ca20*/  FFMA.FTZ R38, R16, R14, -R9 ;  /* 0x0000000e10267223 */ /* 0x000fe20000010809 */
[----:B------:R-:W-:Y:S01]  /*ca30*/  SHF.L.U32 R9, R24, 0x10, RZ ;  /* 0x0000001018097819 */ /* 0x000fe200000006ff */
[----:B------:R-:W-:Y:S02]  /*ca40*/  FMUL.FTZ R0, R6, R36 ;  /* 0x0000002406007220 */ /* 0x000fe40000410000 */
[----:B------:R-:W-:Y:S01]  /*ca50*/  FFMA.FTZ R37, R16, R34, R5 ;  /* 0x0000002210257223 */ /* 0x000fe20000010005 */
[----:B------:R-:W-:Y:S01]  /*ca60*/  LOP3.LUT R16, R27, 0xffff0000, RZ, 0xc0, !PT ;  /* 0xffff00001b107812 */ /* 0x000fe200078ec0ff */
[-C--:B------:R-:W-:Y:S02]  /*ca70*/  FMUL.FTZ R6, R6, R10.reuse ;  /* 0x0000000a06067220 */ /* 0x080fe40000410000 */
[----:B------:R-:W-:Y:S02]  /*ca80*/  FMUL.FTZ R5, R8, R11 ;  /* 0x0000000b08057220 */ /* 0x000fe40000410000 */
[----:B------:R-:W-:-:S02]  /*ca90*/  FFMA.FTZ R35, R18, R10, -R0 ;  /* 0x0000000a12237223 */ /* 0x000fc40000010800 */
[----:B------:R-:W-:Y:S02]  /*caa0*/  IMAD.U32 R14, R26, 0x10000, RZ ;  /* 0x000100001a0e7824 */ /* 0x000fe400078e00ff */
[-C--:B------:R-:W-:Y:S01]  /*cab0*/  FMUL.FTZ R0, R8, R9.reuse ;  /* 0x0000000908007220 */ /* 0x080fe20000410000 */
[----:B------:R-:W-:Y:S01]  /*cac0*/  LOP3.LUT R8, R24, 0xffff0000, RZ, 0xc0, !PT ;  /* 0xffff000018087812 */ /* 0x000fe200078ec0ff */
[----:B------:R-:W-:Y:S02]  /*cad0*/  FFMA.FTZ R34, R18, R36, R6 ;  /* 0x0000002412227223 */ /* 0x000fe40000010006 */
[C---:B------:R-:W-:Y:S01]  /*cae0*/  FFMA.FTZ R21, R17.reuse, R9, -R5 ;  /* 0x0000000911157223 */ /* 0x040fe20000010805 */
[----:B------:R-:W-:Y:S01]  /*caf0*/  LOP3.LUT R9, R20, 0xffff0000, RZ, 0xc0, !PT ;  /* 0xffff000014097812 */ /* 0x000fe200078ec0ff */
[----:B------:R-:W-:Y:S02]  /*cb00*/  IMAD.U32 R6, R28, 0x10000, RZ ;  /* 0x000100001c067824 */ /* 0x000fe400078e00ff */
[----:B------:R-:W-:-:S02]  /*cb10*/  FFMA.FTZ R18, R17, R11, R0 ;  /* 0x0000000b11127223 */ /* 0x000fc40000010000 */
[C---:B------:R-:W-:Y:S02]  /*cb20*/  FMUL.FTZ R5, R7.reuse, R14 ;  /* 0x0000000e07057220 */ /* 0x040fe40000410000 */
[-C--:B------:R-:W-:Y:S02]  /*cb30*/  FMUL.FTZ R0, R7, R6.reuse ;  /* 0x0000000607007220 */ /* 0x080fe40000410000 */
[----:B------:R-:W-:Y:S02]  /*cb40*/  IMAD.U32 R10, R27, 0x10000, RZ ;  /* 0x000100001b0a7824 */ /* 0x000fe400078e00ff */
[----:B------:R-:W-:Y:S02]  /*cb50*/  IMAD.U32 R11, R29, 0x10000, RZ ;  /* 0x000100001d0b7824 */ /* 0x000fe400078e00ff */
[----:B------:R-:W-:Y:S02]  /*cb60*/  FMUL.FTZ R7, R12, R9 ;  /* 0x000000090c077220 */ /* 0x000fe40000410000 */
[----:B------:R-:W-:-:S02]  /*cb70*/  FFMA.FTZ R17, R19, R6, -R5 ;  /* 0x0000000613117223 */ /* 0x000fc40000010805 */
[----:B------:R-:W-:Y:S02]  /*cb80*/  FFMA.FTZ R19, R19, R14, R0 ;  /* 0x0000000e13137223 */ /* 0x000fe40000010000 */
[C---:B------:R-:W-:Y:S02]  /*cb90*/  FMUL.FTZ R5, R13.reuse, R10 ;  /* 0x0000000a0d057220 */ /* 0x040fe40000410000 */
[-C--:B------:R-:W-:Y:S01]  /*cba0*/  FMUL.FTZ R0, R13, R11.reuse ;  /* 0x0000000b0d007220 */ /* 0x080fe20000410000 */
[----:B------:R-:W-:Y:S01]  /*cbb0*/  LOP3.LUT R13, R26, 0xffff0000, RZ, 0xc0, !PT ;  /* 0xffff00001a0d7812 */ /* 0x000fe200078ec0ff */
[-C--:B------:R-:W-:Y:S01]  /*cbc0*/  FMUL.FTZ R6, R12, R8.reuse ;  /* 0x000000080c067220 */ /* 0x080fe20000410000 */
[----:B------:R-:W-:Y:S01]  /*cbd0*/  LOP3.LUT R12, R28, 0xffff0000, RZ, 0xc0, !PT ;  /* 0xffff00001c0c7812 */ /* 0x000fe200078ec0ff */
[----:B------:R-:W-:Y:S01]  /*cbe0*/  FFMA.FTZ R14, R22, R8, -R7 ;  /* 0x00000008160e7223 */ /* 0x000fe20000010807 */
[----:B------:R-:W-:Y:S01]  /*cbf0*/  LOP3.LUT R8, R29, 0xffff0000, RZ, 0xc0, !PT ;  /* 0xffff00001d087812 */ /* 0x000fe200078ec0ff */
[----:B------:R-:W-:-:S02]  /*cc00*/  FFMA.FTZ R11, R25, R11, -R5 ;  /* 0x0000000b190b7223 */ /* 0x000fc40000010805 */
[----:B------:R-:W-:Y:S02]  /*cc10*/  FFMA.FTZ R9, R22, R9, R6 ;  /* 0x0000000916097223 */ /* 0x000fe40000010006 */
[----:B------:R-:W-:Y:S02]  /*cc20*/  FFMA.FTZ R10, R25, R10, R0 ;  /* 0x0000000a190a7223 */ /* 0x000fe40000010000 */
[----:B------:R-:W-:Y:S01]  /*cc30*/  FMUL.FTZ R7, R23, R16 ;  /* 0x0000001017077220 */ /* 0x000fe20000410000 */
[----:B------:R-:W-:Y:S01]  /*cc40*/  F2FP.BF16.PACK_AB R9, R9, R18 ;  /* 0x000000120909723e */ /* 0x000fe200000010ff */
[----:B------:R-:W-:Y:S02]  /*cc50*/  FMUL.FTZ R5, R15, R13 ;  /* 0x0000000d0f057220 */ /* 0x000fe40000410000 */
[----:B------:R-:W-:Y:S02]  /*cc60*/  FMUL.FTZ R6, R23, R8 ;  /* 0x0000000817067220 */ /* 0x000fe40000410000 */
[----:B------:R-:W-:-:S02]  /*cc70*/  FMUL.FTZ R0, R15, R12 ;  /* 0x0000000c0f007220 */ /* 0x000fc40000410000 */
[----:B------:R-:W-:Y:S01]  /*cc80*/  FFMA.FTZ R7, R33, R8, -R7 ;  /* 0x0000000821077223 */ /* 0x000fe20000010807 */
[----:B------:R-:W-:Y:S01]  /*cc90*/  F2FP.BF16.PACK_AB R8, R34, R37 ;  /* 0x000000252208723e */ /* 0x000fe200000010ff */
[C---:B------:R-:W-:Y:S01]  /*cca0*/  FFMA.FTZ R5, R32.reuse, R12, -R5 ;  /* 0x0000000c20057223 */ /* 0x040fe20000010805 */
[----:B------:R-:W-:Y:S01]  /*ccb0*/  F2FP.BF16.PACK_AB R12, R35, R38 ;  /* 0x00000026230c723e */ /* 0x000fe200000010ff */
[----:B------:R-:W-:Y:S02]  /*ccc0*/  FFMA.FTZ R6, R33, R16, R6 ;  /* 0x0000001021067223 */ /* 0x000fe40000010006 */
[----:B------:R-:W-:Y:S01]  /*ccd0*/  FFMA.FTZ R0, R32, R13, R0 ;  /* 0x0000000d20007223 */ /* 0x000fe20000010000 */
[----:B------:R-:W-:Y:S02]  /*cce0*/  F2FP.BF16.PACK_AB R13, R14, R21 ;  /* 0x000000150e0d723e */ /* 0x000fe400000010ff */
[----:B------:R-:W-:Y:S02]  /*ccf0*/  F2FP.BF16.PACK_AB R14, R7, R11 ;  /* 0x0000000b070e723e */ /* 0x000fe400000010ff */
[----:B------:R-:W-:-:S02]  /*cd00*/  F2FP.BF16.PACK_AB R15, R5, R17 ;  /* 0x00000011050f723e */ /* 0x000fc400000010ff */
[----:B------:R-:W-:Y:S02]  /*cd10*/  F2FP.BF16.PACK_AB R10, R6, R10 ;  /* 0x0000000a060a723e */ /* 0x000fe400000010ff */
[----:B------:R-:W-:Y:S01]  /*cd20*/  F2FP.BF16.PACK_AB R11, R0, R19 ;  /* 0x00000013000b723e */ /* 0x000fe200000010ff */
[----:B------:R1:W-:Y:S04]  /*cd30*/  STS.128 [R45+0x100], R12 ;  /* 0x0001000c2d007388 */ /* 0x0003e80000000c00 */
[----:B------:R1:W-:Y:S02]  /*cd40*/  STS.128 [R44+0x100], R8 ;  /* 0x000100082c007388 */ /* 0x0003e40000000c00 */
.L_x_617:
[----:B------:R-:W-:Y:S05]  /*cd50*/  BSYNC B0 ;  /* 0x0000000000007941 */ /* 0x000fea0003800000 */
.L_x_616:
        /* <DEDUP_REMOVED lines=75> */
[----:B------:R-:W-:Y:S01]  /*d210*/  FMUL.FTZ R0, R8, R9 ;  /* 0x0000000908007220 */ /* 0x000fe20000410000 */
        /* <DEDUP_REMOVED lines=41> */
.L_x_619:
[----:B------:R-:W-:Y:S05]  /*d4b0*/  BSYNC B0 ;  /* 0x0000000000007941 */ /* 0x000fea0003800000 */
.L_x_618:
[----:B------:R-:W-:-:S04]  /*d4c0*/  IADD3 R5, R69, 0x60, RZ ;  /* 0x0000006045057810 */ /* 0x000fc80007ffe0ff */
        /* <DEDUP_REMOVED lines=18> */
[----:B------:R-:W-:Y:S02]  /*d5f0*/  SHF.R.U32.HI R20, RZ, 0x10, R63 ;  /* 0x00000010ff147819 */ /* 0x000fe4000001163f */
        /* <DEDUP_REMOVED lines=10> */
[--C-:B------:R-:W-:Y:S02]  /*d6a0*/  SHF.R.U64 R6, R66, 0x10, R67.reuse ;  /* 0x0000001042067819 */ /* 0x100fe40000001243 */
[----:B------:R-:W2:Y:S01]  /*d6b0*/  LDS.128 R8, [R34+0x100] ;  /* 0x0001000022087984 */ /* 0x000ea20000000c00 */
[C---:B------:R-:W-:Y:S02]  /*d6c0*/  PRMT R19, R78.reuse, 0x5432, R0 ;  /* 0x000054324e137816 */ /* 0x040fe40000000000 */
[----:B------:R-:W-:Y:S02]  /*d6d0*/  PRMT R0, R77, 0x5432, R16 ;  /* 0x000054324d007816 */ /* 0x000fe40000000010 */
[----:B------:R-:W-:Y:S02]  /*d6e0*/  SHF.R.U32.HI R7, RZ, 0x10, R67 ;  /* 0x00000010ff077819 */ /* 0x000fe40000011643 */
[----:B------:R-:W-:Y:S02]  /*d6f0*/  PRMT R23, R78, 0x5410, R5 ;  /* 0x000054104e177816 */ /* 0x000fe40000000005 */
[----:B------:R-:W-:-:S02]  /*d700*/  PRMT R28, R79, 0x5410, R20 ;  /* 0x000054104f1c7816 */ /* 0x000fc40000000014 */
[----:B------:R-:W-:Y:S02]  /*d710*/  PRMT R29, R80, 0x5432, R6 ;  /* 0x00005432501d7816 */ /* 0x000fe40000000006 */
[----:B------:R-:W-:Y:S02]  /*d720*/  PRMT R21, R77, 0x5410, R17 ;  /* 0x000054104d157816 */ /* 0x000fe40000000011 */
[----:B------:R-:W-:Y:S02]  /*d730*/  SHF.R.U64 R18, R62, 0x10, R63 ;  /* 0x000000103e127819 */ /* 0x000fe4000000123f */
[----:B------:R-:W-:Y:S02]  /*d740*/  PRMT R30, R80, 0x5410, R7 ;  /* 0x00005410501e7816 */ /* 0x000fe40000000007 */
[----:B------:R-:W-:Y:S01]  /*d750*/  PRMT R26, R79, 0x5432, R18 ;  /* 0x000054324f1a7816 */ /* 0x000fe20000000012 */
[C---:B-1----:R-:W-:Y:S01]  /*d760*/  IMAD.U32 R20, R15.reuse, 0x10000, RZ ;  /* 0x000100000f147824 */ /* 0x042fe200078e00ff */
[----:B------:R-:W-:Y:S01]  /*d770*/  LOP3.LUT R31, R15, 0xffff0000, RZ, 0xc0, !PT ;  /* 0xffff00000f1f7812 */ /* 0x000fe200078ec0ff */
[----:B------:R-:W-:Y:S01]  /*d780*/  IMAD.U32 R15, R0, 0x10000, RZ ;  /* 0x00010000000f7824 */ /* 0x000fe200078e00ff */
[C---:B------:R-:W-:Y:S01]  /*d790*/  LOP3.LUT R17, R12.reuse, 0xffff0000, RZ, 0xc0, !PT ;  /* 0xffff00000c117812 */ /* 0x040fe200078ec0ff */
[----:B------:R-:W-:Y:S01]  /*d7a0*/  IMAD.U32 R16, R12, 0x10000, RZ ;  /* 0x000100000c107824 */ /* 0x000fe200078e00ff */
[C---:B------:R-:W-:Y:S01]  /*d7b0*/  LOP3.LUT R32, R14.reuse, 0xffff0000, RZ, 0xc0, !PT ;  /* 0xffff00000e207812 */ /* 0x040fe200078ec0ff */
[----:B------:R-:W-:Y:S01]  /*d7c0*/  IMAD.U32 R27, R14, 0x10000, RZ ;  /* 0x000100000e1b7824 */ /* 0x000fe200078e00ff */
[----:B------:R-:W-:Y:S01]  /*d7d0*/  LOP3.LUT R22, R13, 0xffff0000, RZ, 0xc0, !PT ;  /* 0xffff00000d167812 */ /* 0x000fe200078ec0ff */
        /* <DEDUP_REMOVED lines=10> */
[C---:B------:R-:W-:Y:S01]  /*d880*/  IMAD.U32 R13, R10.reuse, 0x10000, RZ ;  /* 0x000100000a0d7824 */ /* 0x040fe200078e00ff */
[----:B------:R-:W-:Y:S01]  /*d890*/  LOP3.LUT R19, R19, 0xffff0000, RZ, 0xc0, !PT ;  /* 0xffff000013137812 */ /* 0x000fe200078ec0ff */
[-C--:B------:R-:W-:Y:S01]  /*d8a0*/  FMUL.FTZ R5, R5, R14.reuse ;  /* 0x0000000e05057220 */ /* 0x080fe20000410000 */
[----:B------:R-:W-:Y:S01]  /*d8b0*/  LOP3.LUT R25, R10, 0xffff0000, RZ, 0xc0, !PT ;  /* 0xffff00000a197812 */ /* 0x000fe200078ec0ff */
[----:B------:R-:W-:Y:S01]  /*d8c0*/  FFMA.FTZ R37, R16, R14, -R9 ;  /* 0x0000000e10257223 */ /* 0x000fe20000010809 */
[----:B------:R-:W-:Y:S01]  /*d8d0*/  SHF.L.U32 R9, R23, 0x10, RZ ;  /* 0x0000001017097819 */ /* 0x000fe200000006ff */
[----:B------:R-:W-:-:S02]  /*d8e0*/  IMAD.U32 R10, R21, 0x10000, RZ ;  /* 0x00010000150a7824 */ /* 0x000fc400078e00ff */
[----:B------:R-:W-:Y:S02]  /*d8f0*/  FMUL.FTZ R0, R6, R11 ;  /* 0x0000000b06007220 */ /* 0x000fe40000410000 */
[----:B------:R-:W-:Y:S01]  /*d900*/  FFMA.FTZ R35, R16, R15, R5 ;  /* 0x0000000f10237223 */ /* 0x000fe20000010005 */
[----:B------:R-:W-:Y:S01]  /*d910*/  LOP3.LUT R15, R23, 0xffff0000, RZ, 0xc0, !PT ;  /* 0xffff0000170f7812 */ /* 0x000fe200078ec0ff */
[-C--:B------:R-:W-:Y:S02]  /*d920*/  FMUL.FTZ R6, R6, R19.reuse ;  /* 0x0000001306067220 */ /* 0x080fe40000410000 */
[----:B------:R-:W-:Y:S02]  /*d930*/  FFMA.FTZ R33, R17, R19, -R0 ;  /* 0x0000001311217223 */ /* 0x000fe40000010800 */
[----:B------:R-:W-:Y:S02]  /*d940*/  FMUL.FTZ R5, R8, R10 ;  /* 0x0000000a08057220 */ /* 0x000fe40000410000 */
[C---:B------:R-:W-:Y:S01]  /*d950*/  IMAD.U32 R14, R28.reuse, 0x10000, RZ ;  /* 0x000100001c0e7824 */ /* 0x040fe200078e00ff */
[----:B------:R-:W-:Y:S01]  /*d960*/  LOP3.LUT R28, R28, 0xffff0000, RZ, 0xc0, !PT ;  /* 0xffff00001c1c7812 */ /* 0x000fe200078ec0ff */
[----:B------:R-:W-:-:S02]  /*d970*/  FMUL.FTZ R0, R8, R9 ;  /* 0x0000000908007220 */ /* 0x000fc40000410000 */
[----:B------:R-:W-:Y:S01]  /*d980*/  FFMA.FTZ R19, R17, R11, R6 ;  /* 0x0000000b11137223 */ /* 0x000fe20000010006 */
[----:B------:R-:W-:Y:S01]  /*d990*/  LOP3.LUT R11, R21, 0xffff0000, RZ, 0xc0, !PT ;  /* 0xffff0000150b7812 */ /* 0x000fe200078ec0ff */
[----:B------:R-:W-:Y:S01]  /*d9a0*/  FFMA.FTZ R17, R18, R9, -R5 ;  /* 0x0000000912117223 */ /* 0x000fe20000010805 */
[----:B------:R-:W-:Y:S01]  /*d9b0*/  LOP3.LUT R9, R26, 0xffff0000, RZ, 0xc0, !PT ;  /* 0xffff00001a097812 */ /* 0x000fe200078ec0ff */
[----:B------:R-:W-:Y:S02]  /*d9c0*/  IMAD.U32 R6, R30, 0x10000, RZ ;  /* 0x000100001e067824 */ /* 0x000fe400078e00ff */
[----:B------:R-:W-:Y:S02]  /*d9d0*/  FFMA.FTZ R18, R18, R10, R0 ;  /* 0x0000000a12127223 */ /* 0x000fe40000010000 */
[----:B------:R-:W-:Y:S02]  /*d9e0*/  FMUL.FTZ R5, R7, R14 ;  /* 0x0000000e07057220 */ /* 0x000fe40000410000 */
[----:B------:R-:W-:-:S02]  /*d9f0*/  IMAD.U32 R10, R26, 0x10000, RZ ;  /* 0x000100001a0a7824 */ /* 0x000fc400078e00ff */
[-C--:B------:R-:W-:Y:S02]  /*da00*/  FMUL.FTZ R0, R7, R6.reuse ;  /* 0x0000000607007220 */ /* 0x080fe40000410000 */
[C---:B------:R-:W-:Y:S02]  /*da10*/  FFMA.FTZ R16, R20.reuse, R6, -R5 ;  /* 0x0000000614107223 */ /* 0x040fe40000010805 */
[----:B------:R-:W-:Y:S02]  /*da20*/  IMAD.U32 R8, R29, 0x10000, RZ ;  /* 0x000100001d087824 */ /* 0x000fe400078e00ff */
[----:B------:R-:W-:Y:S02]  /*da30*/  FMUL.FTZ R5, R13, R10 ;  /* 0x0000000a0d057220 */ /* 0x000fe40000410000 */
[----:B------:R-:W-:Y:S02]  /*da40*/  FFMA.FTZ R20, R20, R14, R0 ;  /* 0x0000000e14147223 */ /* 0x000fe40000010000 */
[----:B------:R-:W-:-:S02]  /*da50*/  FMUL.FTZ R7, R12, R11 ;  /* 0x0000000b0c077220 */ /* 0x000fc40000410000 */
[-C--:B------:R-:W-:Y:S01]  /*da60*/  FMUL.FTZ R6, R12, R15.reuse ;  /* 0x0000000f0c067220 */ /* 0x080fe20000410000 */
[----:B------:R-:W-:Y:S01]  /*da70*/  LOP3.LUT R12, R30, 0xffff0000, RZ, 0xc0, !PT ;  /* 0xffff00001e0c7812 */ /* 0x000fe200078ec0ff */
[-C--:B------:R-:W-:Y:S02]  /*da80*/  FMUL.FTZ R0, R13, R8.reuse ;  /* 0x000000080d007220 */ /* 0x080fe40000410000 */
[----:B------:R-:W-:Y:S01]  /*da90*/  FFMA.FTZ R14, R27, R8, -R5 ;  /* 0x000000081b0e7223 */ /* 0x000fe20000010805 */
[----:B------:R-:W-:Y:S01]  /*daa0*/  LOP3.LUT R8, R29, 0xffff0000, RZ, 0xc0, !PT ;  /* 0xffff00001d087812 */ /* 0x000fe200078ec0ff */
[C---:B------:R-:W-:Y:S02]  /*dab0*/  FFMA.FTZ R15, R22.reuse, R15, -R7 ;  /* 0x0000000f160f7223 */ /* 0x040fe40000010807 */
[----:B------:R-:W-:Y:S02]  /*dac0*/  FFMA.FTZ R11, R22, R11, R6 ;  /* 0x0000000b160b7223 */ /* 0x000fe40000010006 */
[----:B------:R-:W-:Y:S01]  /*dad0*/  FFMA.FTZ R10, R27, R10, R0 ;  /* 0x0000000a1b0a7223 */ /* 0x000fe20000010000 */
[----:B------:R-:W-:Y:S01]  /*dae0*/  F2FP.BF16.PACK_AB R13, R15, R17 ;  /* 0x000000110f0d723e */ /* 0x000fe200000010ff */
[----:B------:R-:W-:-:S02]  /*daf0*/  FMUL.FTZ R7, R25, R9 ;  /* 0x0000000919077220 */ /* 0x000fc40000410000 */
[C---:B------:R-:W-:Y:S02]  /*db00*/  FMUL.FTZ R5, R24.reuse, R28 ;  /* 0x0000001c18057220 */ /* 0x040fe40000410000 */
[----:B------:R-:W-:Y:S02]  /*db10*/  FMUL.FTZ R6, R25, R8 ;  /* 0x0000000819067220 */ /* 0x000fe40000410000 */
[----:B------:R-:W-:Y:S02]  /*db20*/  FMUL.FTZ R0, R24, R12 ;  /* 0x0000000c18007220 */ /* 0x000fe40000410000 */
[C---:B------:R-:W-:Y:S01]  /*db30*/  FFMA.FTZ R7, R32.reuse, R8, -R7 ;  /* 0x0000000820077223 */ /* 0x040fe20000010807 */
[----:B------:R-:W-:Y:S01]  /*db40*/  F2FP.BF16.PACK_AB R8, R19, R35 ;  /* 0x000000231308723e */ /* 0x000fe200000010ff */
[----:B------:R-:W-:Y:S01]  /*db50*/  FFMA.FTZ R5, R31, R12, -R5 ;  /* 0x0000000c1f057223 */ /* 0x000fe20000010805 */
[----:B------:R-:W-:Y:S01]  /*db60*/  F2FP.BF16.PACK_AB R12, R33, R37 ;  /* 0x00000025210c723e */ /* 0x000fe200000010ff */
[----:B------:R-:W-:Y:S01]  /*db70*/  FFMA.FTZ R6, R32, R9, R6 ;  /* 0x0000000920067223 */ /* 0x000fe20000010006 */
[----:B------:R-:W-:Y:S01]  /*db80*/  F2FP.BF16.PACK_AB R9, R11, R18 ;  /* 0x000000120b09723e */ /* 0x000fe200000010ff */
[----:B------:R-:W-:Y:S01]  /*db90*/  FFMA.FTZ R0, R31, R28, R0 ;  /* 0x0000001c1f007223 */ /* 0x000fe20000010000 */
[----:B------:R-:W-:-:S02]  /*dba0*/  F2FP.BF16.PACK_AB R14, R7, R14 ;  /* 0x0000000e070e723e */ /* 0x000fc400000010ff */
[----:B------:R-:W-:Y:S02]  /*dbb0*/  F2FP.BF16.PACK_AB R15, R5, R16 ;  /* 0x00000010050f723e */ /* 0x000fe400000010ff */
[----:B------:R-:W-:Y:S02]  /*dbc0*/  F2FP.BF16.PACK_AB R10, R6, R10 ;  /* 0x0000000a060a723e */ /* 0x000fe400000010ff */
[----:B------:R-:W-:Y:S01]  /*dbd0*/  F2FP.BF16.PACK_AB R11, R0, R20 ;  /* 0x00000014000b723e */ /* 0x000fe200000010ff */
[----:B------:R1:W-:Y:S04]  /*dbe0*/  STS.128 [R36+0x100], R12 ;  /* 0x0001000c24007388 */ /* 0x0003e80000000c00 */
[----:B------:R1:W-:Y:S02]  /*dbf0*/  STS.128 [R34+0x100], R8 ;  /* 0x0001000822007388 */ /* 0x0003e40000000c00 */
.L_x_607:
[----:B------:R-:W-:Y:S05]  /*dc00*/  BSYNC B2 ;  /* 0x0000000000027941 */ /* 0x000fea0003800000 */
.L_x_585:
[----:B------:R-:W-:Y:S01]  /*dc10*/  LEA.HI R191, R194, R228, RZ, 0x5 ;  /* 0x000000e4c2bf7211 */ /* 0x000fe200078f28ff */
[----:B------:R-:W-:Y:S01]  /*dc20*/  BAR.SYNC.DEFER_BLOCKING 0x0 ;  /* 0x0000000000007b1d */ /* 0x000fe20000010000 */
[C---:B------:R-:W-:Y:S01]  /*dc30*/  IMAD.SHL.U32 R0, R68.reuse, 0x40, RZ ;  /* 0x0000004044007824 */ /* 0x040fe200078e00ff */
[----:B------:R-:W-:Y:S01]  /*dc40*/  LOP3.LUT P0, RZ, R68, 0x2, RZ, 0xc0, !PT ;  /* 0x0000000244ff7812 */ /* 0x000fe2000780c0ff */
[----:B------:R-:W-:Y:S01]  /*dc50*/  IMAD.SHL.U32 R5, R69, 0x8, RZ ;  /* 0x0000000845057824 */ /* 0x000fe200078e00ff */
[----:B------:R-:W-:Y:S01]  /*dc60*/  SHF.R.S32.HI R190, RZ, 0x5, R191 ;  /* 0x00000005ffbe7819 */ /* 0x000fe200000114bf */
[----:B------:R-:W-:Y:S01]  /*dc70*/  IMAD.WIDE.U32 R6, R188, c[0x0][0x208], RZ ;  /* 0x00008200bc067a25 */ /* 0x000fe200078e00ff */
[----:B------:R-:W-:-:S02]  /*dc80*/  LOP3.LUT R0, R0, 0x1c0, RZ, 0xc0, !PT ;  /* 0x000001c000007812 */ /* 0x000fc400078ec0ff */
[----:B------:R-:W-:Y:S01]  /*dc90*/  LOP3.LUT P1, RZ, R121, 0x1, RZ, 0xc0, !PT ;  /* 0x0000000179ff7812 */ /* 0x000fe2000782c0ff */
[----:B------:R-:W-:Y:S01]  /*dca0*/  IMAD R176, R190, 0x400, R3 ;  /* 0x00000400beb07824 */ /* 0x000fe200078e0203 */
[----:B------:R-:W-:Y:S01]  /*dcb0*/  LOP3.LUT R5, R0, 0x8, R5, 0xf8, !PT ;  /* 0x0000000800057812 */ /* 0x000fe200078ef805 */
[----:B------:R-:W-:Y:S01]  /*dcc0*/  IMAD.MOV.U32 R192, RZ, RZ, 0x6 ;  /* 0x00000006ffc07424 */ /* 0x000fe200078e00ff */
[----:B------:R-:W-:Y:S01]  /*dcd0*/  SHF.R.U32.HI R0, RZ, 0x3, R0 ;  /* 0x00000003ff007819 */ /* 0x000fe20000011600 */
[----:B------:R-:W-:Y:S01]  /*dce0*/  IMAD R189, R188, -0x80, R206 ;  /* 0xffffff80bcbd7824 */ /* 0x000fe200078e02ce */
[C---:B------:R-:W-:Y:S01]  /*dcf0*/  LEA R184, R176.reuse, 0x100, 0x1 ;  /* 0x00000100b0b87811 */ /* 0x040fe200078e08ff */
[----:B------:R-:W-:Y:S01]  /*dd00*/  IMAD.SHL.U32 R176, R176, 0x2, RZ ;  /* 0x00000002b0b07824 */ /* 0x000fe200078e00ff */
[----:B------:R-:W-:Y:S01]  /*dd10*/  LOP3.LUT R0, R5, R0, RZ, 0x3c, !PT ;  /* 0x0000000005007212 */ /* 0x000fe200078e3cff */
[----:B------:R-:W-:Y:S01]  /*dd20*/  IMAD.SHL.U32 R227, R84, 0x2, RZ ;  /* 0x0000000254e37824 */ /* 0x000fe200078e00ff */
[----:B------:R-:W-:Y:S01]  /*dd30*/  LOP3.LUT P6, RZ, R121, 0x2, RZ, 0xc0, !PT ;  /* 0x0000000279ff7812 */ /* 0x000fe200078cc0ff */
[----:B------:R-:W-:-:S02]  /*dd40*/  IMAD R180, R4, 0x2, R184 ;  /* 0x0000000204b47824 */ /* 0x000fc400078e02b8 */
[C---:B------:R-:W-:Y:S02]  /*dd50*/  IMAD R184, R2.reuse, 0x2, R184 ;  /* 0x0000000202b87824 */ /* 0x040fe400078e02b8 */
[----:B------:R-:W-:Y:S01]  /*dd60*/  IMAD R196, R2, 0x2, R180 ;  /* 0x0000000202c47824 */ /* 0x000fe200078e02b4 */
[----:B------:R-:W-:Y:S01]  /*dd70*/  LDSM.16.M88.4 R136, [R176+0x100] ;  /* 0x00010000b088783b */ /* 0x000fe20000000200 */
[----:B------:R-:W-:-:S03]  /*dd80*/  IMAD R0, R81, 0x200, R0 ;  /* 0x0000020051007824 */ /* 0x000fc600078e0200 */
        /* <DEDUP_REMOVED lines=8> */
[----:B------:R-:W-:Y:S02]  /*de10*/  IMAD R0, R85, c[0x0][0x208], RZ ;  /* 0x0000820055007a24 */ /* 0x000fe400078e02ff */
[----:B------:R-:W-:Y:S01]  /*de20*/  IADD3 R226, R211, 0x800, RZ ;  /* 0x00000800d3e27810 */ /* 0x000fe20007ffe0ff */
[----:B------:R-:W-:Y:S01]  /*de30*/  LDSM.16.M88.4 R180, [R180+0x4000] ;  /* 0x00400000b4b4783b */ /* 0x000fe20000000200 */
[----:B------:R-:W-:Y:S01]  /*de40*/  IMAD R5, R188, c[0x0][0x20c], R0 ;  /* 0x00008300bc057a24 */ /* 0x000fe200078e0200 */
[----:B------:R-:W-:-:S02]  /*de50*/  LEA R0, P0, R6, R92, 0x7 ;  /* 0x0000005c06007211 */ /* 0x000fc400078038ff */
[----:B------:R-:W-:Y:S01]  /*de60*/  LDSM.16.M88.4 R184, [R184+0x4000] ;  /* 0x00400000b8b8783b */ /* 0x000fe20000000200 */
[----:B------:R-:W-:Y:S01]  /*de70*/  IMAD.IADD R5, R7, 0x1, R5 ;  /* 0x0000000107057824 */ /* 0x000fe200078e0205 */
[C---:B------:R-:W-:Y:S02]  /*de80*/  IADD3 R225, R211.reuse, 0x1000, RZ ;  /* 0x00001000d3e17810 */ /* 0x040fe40007ffe0ff */
[----:B------:R-:W-:Y:S01]  /*de90*/  LDSM.16.M88.4 R196, [R196+0x4000] ;  /* 0x00400000c4c4783b */ /* 0x000fe20000000200 */
[----:B------:R-:W-:Y:S02]  /*dea0*/  IADD3 R224, R211, 0x1800, RZ ;  /* 0x00001800d3e07810 */ /* 0x000fe40007ffe0ff */
[----:B------:R-:W-:Y:S01]  /*deb0*/  LEA.HI.X R7, R6, R87, R5, 0x7, P0 ;  /* 0x0000005706077211 */ /* 0x000fe200000f3c05 */
[----:B------:R-:W-:Y:S01]  /*dec0*/  BAR.SYNC.DEFER_BLOCKING 0x0 ;  /* 0x0000000000007b1d */ /* 0x000fe20000010000 */
[----:B------:R-:W-:Y:S01]  /*ded0*/  IMAD.MOV.U32 R5, RZ, RZ, c[0x0][0x208] ;  /* 0x00008200ff057624 */ /* 0x000fe200078e00ff */
[----:B------:R-:W-:-:S02]  /*dee0*/  LEA R6, P0, R0, c[0x0][0x1f8], 0x1 ;  /* 0x00007e0000067a11 */ /* 0x000fc400078008ff */
[----:B------:R-:W-:Y:S02]  /*def0*/  IADD3 R223, R211, 0x2000, RZ ;  /* 0x00002000d3df7810 */ /* 0x000fe40007ffe0ff */
[----:B------:R-:W-:Y:S01]  /*df00*/  LEA.HI.X R7, R0, c[0x0][0x1fc], R7, 0x1, P0 ;  /* 0x00007f0000077a11 */ /* 0x000fe200000f0c07 */
[----:B------:R-:W-:Y:S01]  /*df10*/  IMAD.IADD R0, R189, 0x1, -R69 ;  /* 0x00000001bd007824 */ /* 0x000fe200078e0a45 */
[C---:B------:R-:W-:Y:S02]  /*df20*/  IADD3 R222, R211.reuse, 0x2800, RZ ;  /* 0x00002800d3de7810 */ /* 0x040fe40007ffe0ff */
[----:B------:R-:W-:Y:S02]  /*df30*/  IADD3 R221, R211, 0x3000, RZ ;  /* 0x00003000d3dd7810 */ /* 0x000fe40007ffe0ff */
[C---:B------:R-:W-:Y:S02]  /*df40*/  ISETP.LT.OR P4, PT, R0.reuse, 0x1, P1 ;  /* 0x000000010000780c */ /* 0x040fe40000f81670 */
        /* <DEDUP_REMOVED lines=11> */
[----:B------:R-:W-:Y:S01]  /*e000*/  IADD3 R212, R211, 0x7800, RZ ;  /* 0x00007800d3d47810 */ /* 0x000fe20007ffe0ff */
[----:B------:R-:W2:Y:S04]  /*e010*/  LDSM.16.M88.4 R16, [R204+0x8900] ;  /* 0x00890000cc10783b */ /* 0x000ea80000000200 */
[----:B-1----:R-:W1:Y:S04]  /*e020*/  LDSM.16.M88.4 R12, [R204+0x9100] ;  /* 0x00910000cc0c783b */ /* 0x002e680000000200 */
[----:B------:R-:W3:Y:S04]  /*e030*/  LDSM.16.M88.4 R24, [R204+0x9900] ;  /* 0x00990000cc18783b */ /* 0x000ee80000000200 */
[----:B----4-:R-:W4:Y:S04]  /*e040*/  LDSM.16.M88.4 R8, [R204+0x8100] ;  /* 0x00810000cc08783b */ /* 0x010f280000000200 */
[----:B------:R-:W1:Y:S04]  /*e050*/  LDSM.16.M88.4 R32, [R211+0x1800] ;  /* 0x00180000d320783b */ /* 0x000e680000000200 */
[----:B------:R-:W3:Y:S04]  /*e060*/  LDSM.16.M88.4 R52, [R204+0xa100] ;  /* 0x00a10000cc34783b */ /* 0x000ee80000000200 */
[----:B------:R-:W3:Y:S04]  /*e070*/  LDSM.16.M88.4 R40, [R211+0x1000] ;  /* 0x00100000d328783b */ /* 0x000ee80000000200 */
[----:B------:R-:W3:Y:S04]  /*e080*/  LDSM.16.M88.4 R64, [R211+0x2000] ;  /* 0x00200000d340783b */ /* 0x000ee80000000200 */
[----:B------:R-:W3:Y:S04]  /*e090*/  LDSM.16.M88.4 R44, [R211+0x800] ;  /* 0x00080000d32c783b */ /* 0x000ee80000000200 */
[----:B------:R-:W4:Y:S01]  /*e0a0*/  LDSM.16.M88.4 R48, [R211] ;  /* 0x00000000d330783b */ /* 0x000f220000000200 */
[C---:B--2---:R-:W-:Y:S03]  /*e0b0*/  HMMA.16816.F32.BF16 R36, R136.reuse, R16, RZ ;  /* 0x000000108824723c */ /* 0x044fe600000418ff */
[----:B------:R-:W2:Y:S05]  /*e0c0*/  LDSM.16.M88.4 R72, [R204+0xa900] ;  /* 0x00a90000cc48783b */ /* 0x000eaa0000000200 */
[C---:B------:R-:W-:Y:S08]  /*e0d0*/  HMMA.16816.F32.BF16 R28, R136.reuse, R18, RZ ;  /* 0x00000012881c723c */ /* 0x040ff000000418ff */
[C---:B-1----:R-:W-:Y:S08]  /*e0e0*/  HMMA.16816.F32.BF16 R20, R136.reuse, R12, RZ ;  /* 0x0000000c8814723c */ /* 0x042ff000000418ff */
[C---:B------:R-:W-:Y:S08]  /*e0f0*/  HMMA.16816.F32.BF16 R16, R136.reuse, R14, RZ ;  /* 0x0000000e8810723c */ /* 0x040ff000000418ff */
[C---:B---3--:R-:W-:Y:S08]  /*e100*/  HMMA.16816.F32.BF16 R12, R136.reuse, R24, RZ ;  /* 0x00000018880c723c */ /* 0x048ff000000418ff */
[C---:B----4-:R-:W-:Y:S08]  /*e110*/  HMMA.16816.F32.BF16 R60, R136.reuse, R8, RZ ;  /* 0x00000008883c723c */ /* 0x050ff000000418ff */
[C---:B------:R-:W-:Y:S08]  /*e120*/  HMMA.16816.F32.BF16 R56, R136.reuse, R10, RZ ;  /* 0x0000000a8838723c */ /* 0x040ff000000418ff */
[----:B------:R-:W-:Y:S08]  /*e130*/  HMMA.16816.F32.BF16 R8, R136, R26, RZ ;  /* 0x0000001a8808723c */ /* 0x000ff000000418ff */
[----:B------:R-:W-:Y:S07]  /*e140*/  HMMA.16816.F32.BF16 R76, R140, R32, R12 ;  /* 0x000000208c4c723c */ /* 0x000fee000004180c */
[C---:B------:R-:W-:Y:S01]  /*e150*/  IMAD.SHL.U32 R32, R5.reuse, 0x40, RZ ;  /* 0x0000004005207824 */ /* 0x040fe200078e00ff */
[C---:B------:R-:W-:Y:S08]  /*e160*/  HMMA.16816.F32.BF16 R12, R136.reuse, R54, RZ ;  /* 0x00000036880c723c */ /* 0x040ff000000418ff */
[----:B------:R-:W-:Y:S08]  /*e170*/  HMMA.16816.F32.BF16 R24, R136, R52, RZ ;  /* 0x000000348818723c */ /* 0x000ff000000418ff */
[C---:B------:R-:W-:Y:S07]  /*e180*/  HMMA.16816.F32.BF16 R100, R140.reuse, R42, R16 ;  /* 0x0000002a8c64723c */ /* 0x040fee0000041810 */
[----:B------:R-:W-:Y:S01]  /*e190*/  SHF.L.U64.HI R19, R5, R192, c[0x0][0x20c] ;  /* 0x0000830005137619 */ /* 0x000fe200000102c0 */
[C---:B------:R-:W-:Y:S07]  /*e1a0*/  HMMA.16816.F32.BF16 R96, R140.reuse, R34, R8 ;  /* 0x000000228c60723c */ /* 0x040fee0000041808 */
[----:B------:R-:W-:Y:S01]  /*e1b0*/  IADD3 R10, P0, R32, R6, RZ ;  /* 0x00000006200a7210 */ /* 0x000fe20007f1e0ff */
[----:B------:R-:W-:Y:S03]  /*e1c0*/  HMMA.16816.F32.BF16 R92, R140, R66, R12 ;  /* 0x000000428c5c723c */ /* 0x000fe6000004180c */
[----:B------:R-:W-:Y:S01]  /*e1d0*/  IADD3 R8, P1, R10, R32, RZ ;  /* 0x000000200a087210 */ /* 0x000fe20007f3e0ff */
[----:B------:R-:W-:Y:S01]  /*e1e0*/  IMAD.X R11, R19, 0x1, R7, P0 ;  /* 0x00000001130b7824 */ /* 0x000fe200000e0607 */
[----:B------:R-:W-:-:S02]  /*e1f0*/  IADD3 R5, P0, R32, 0x80, RZ ;  /* 0x0000008020057810 */ /* 0x000fc40007f1e0ff */
[----:B------:R-:W-:Y:S01]  /*e200*/  IADD3 R12, P3, P2, R32, 0x80, R6 ;  /* 0x00000080200c7810 */ /* 0x000fe20007a7e006 */
[C---:B------:R-:W-:Y:S01]  /*e210*/  HMMA.16816.F32.BF16 R104, R140.reuse, R46, R28 ;  /* 0x0000002e8c68723c */ /* 0x040fe2000004181c */
[----:B------:R-:W-:Y:S01]  /*e220*/  LDSM.16.M88.4 R28, [R204+0xb900] ;  /* 0x00b90000cc1c783b */ /* 0x000fe20000000200 */
[----:B------:R-:W-:Y:S01]  /*e230*/  IMAD.X R9, R11, 0x1, R19, P1 ;  /* 0x000000010b097824 */ /* 0x000fe200008e0613 */
[----:B------:R-:W-:Y:S01]  /*e240*/  IADD3.X R13, R19, RZ, R7, P3, P2 ;  /* 0x000000ff130d7210 */ /* 0x000fe20001fe4407 */
[----:B------:R-:W-:Y:S01]  /*e250*/  IMAD.X R18, RZ, RZ, R19, P0 ;  /* 0x000000ffff127224 */ /* 0x000fe200000e0613 */
[----:B------:R-:W-:Y:S02]  /*e260*/  LOP3.LUT P3, RZ, R121, 0x1, RZ, 0xc0, !PT ;  /* 0x0000000179ff7812 */ /* 0x000fe4000786c0ff */
[C---:B------:R-:W-:Y:S01]  /*e270*/  ISETP.LT.OR P2, PT, R0.reuse, 0x1, P6 ;  /* 0x000000010000780c */ /* 0x040fe20003741670 */
[----:B------:R-:W-:Y:S01]  /*e280*/  HMMA.16816.F32.BF16 R116, R140, R48, R60 ;  /* 0x000000308c74723c */ /* 0x000fe2000004183c */
[----:B------:R-:W-:Y:S01]  /*e290*/  ISETP.LT.OR P1, PT, R0, 0x21, P3 ;  /* 0x000000210000780c */ /* 0x000fe20001f21670 */
[----:B------:R-:W-:Y:S01]  /*e2a0*/  STL [R1+0x10], R18 ;  /* 0x0000101201007387 */ /* 0x000fe20000100800 */
[----:B------:R-:W-:-:S05]  /*e2b0*/  IADD3 R16, P0, R5, R10, RZ ;  /* 0x0000000a05107210 */ /* 0x000fca0007f1e0ff */
[----:B------:R-:W-:Y:S01]  /*e2c0*/  IMAD.X R17, R18, 0x1, R11, P0 ;  /* 0x0000000112117824 */ /* 0x000fe200000e060b */
[----:B------:R-:W-:Y:S01]  /*e2d0*/  IADD3 R14, P0, R8, R32, RZ ;  /* 0x00000020080e7210 */ /* 0x000fe20007f1e0ff */
[----:B------:R-:W-:Y:S01]  /*e2e0*/  HMMA.16816.F32.BF16 R108, R140, R50, R56 ;  /* 0x000000328c6c723c */ /* 0x000fe20000041838 */
[----:B------:R-:W-:Y:S03]  /*e2f0*/  LDSM.16.M88.4 R48, [R211+0x3800] ;  /* 0x00380000d330783b */ /* 0x000fe60000000200 */
[----:B------:R-:W-:-:S04]  /*e300*/  IMAD.X R15, R9, 0x1, R19, P0 ;  /* 0x00000001090f7824 */ /* 0x000fc800000e0613 */
[C---:B------:R-:W-:Y:S01]  /*e310*/  HMMA.16816.F32.BF16 R112, R140.reuse, R44, R36 ;  /* 0x0000002c8c70723c */ /* 0x040fe20000041824 */
[----:B------:R-:W-:Y:S07]  /*e320*/  LDSM.16.M88.4 R44, [R211+0x3000] ;  /* 0x00300000d32c783b */ /* 0x000fee0000000200 */
[C---:B------:R-:W-:Y:S01]  /*e330*/  HMMA.16816.F32.BF16 R80, R140.reuse, R40, R20 ;  /* 0x000000288c50723c */ /* 0x040fe20000041814 */
[----:B------:R-:W1:Y:S07]  /*e340*/  LDSM.16.M88.4 R40, [R211+0x2800] ;  /* 0x00280000d328783b */ /* 0x000e6e0000000200 */
[----:B------:R-:W-:Y:S01]  /*e350*/  HMMA.16816.F32.BF16 R88, R140, R64, R24 ;  /* 0x000000408c58723c */ /* 0x000fe20000041818 */
[----:B------:R-:W3:Y:S04]  /*e360*/  LDSM.16.M88.4 R24, [R204+0xb100] ;  /* 0x00b10000cc18783b */ /* 0x000ee80000000200 */
[----:B------:R-:W-:Y:S01]  /*e370*/  @!PT LDS RZ, [RZ] ;  /* 0x00000000fffff984 */ /* 0x000fe20000000800 */
[----:B------:R-:W-:Y:S01]  /*e380*/  @!PT LDS RZ, [RZ] ;  /* 0x00000000fffff984 */ /* 0x000fe20000000800 */
[----:B------:R-:W-:Y:S01]  /*e390*/  @!PT LDS RZ, [RZ] ;  /* 0x00000000fffff984 */ /* 0x000fe20000000800 */
[----:B------:R4:W-:Y:S01]  /*e3a0*/  LDGSTS.E.BYPASS.LTC128B.128 [R227+0x100], [R6.64], !P4 ;  /* 0x0010000006e37fae */ /* 0x0009e2000e101d48 */
[----:B------:R-:W-:-:S02]  /*e3b0*/  ISETP.LT.OR P4, PT, R0, 0x41, P3 ;  /* 0x000000410000780c */ /* 0x000fc40001f81670 */
[----:B------:R-:W-:Y:S01]  /*e3c0*/  LOP3.LUT P3, RZ, R68, 0x4, RZ, 0xc0, !PT ;  /* 0x0000000444ff7812 */ /* 0x000fe2000786c0ff */
[----:B------:R4:W-:Y:S01]  /*e3d0*/  LDGSTS.E.BYPASS.LTC128B.128 [R227+0x4100], [R6.64+0x80], !P2 ;  /* 0x0410008006e37fae */ /* 0x0009e2000d101d48 */
[C---:B------:R-:W-:Y:S01]  /*e3e0*/  ISETP.LT.OR P2, PT, R0.reuse, 0x41, P6 ;  /* 0x000000410000780c */ /* 0x040fe20003741670 */
[C---:B--2---:R-:W-:Y:S02]  /*e3f0*/  HMMA.16816.F32.BF16 R20, R136.reuse, R72, RZ ;  /* 0x000000488814723c */ /* 0x044fe400000418ff */
[----:B------:R2:W-:Y:S04]  /*e400*/  LDGSTS.E.BYPASS.LTC128B.128 [R227+0x1100], [R10.64], !P1 ;  /* 0x011000000ae37fae */ /* 0x0005e8000c901d48 */
[----:B------:R2:W-:Y:S01]  /*e410*/  LDGSTS.E.BYPASS.LTC128B.128 [R227+0x5100], [R12.64], !P5 ;  /* 0x051000000ce37fae */ /* 0x0005e2000e901d48 */
[----:B------:R-:W-:Y:S01]  /*e420*/  LOP3.LUT P5, RZ, R121, 0x1, RZ, 0xc0, !PT ;  /* 0x0000000179ff7812 */ /* 0x000fe200078ac0ff */
[----:B------:R-:W-:Y:S02]  /*e430*/  HMMA.16816.F32.BF16 R32, R136, R74, RZ ;  /* 0x0000004a8820723c */ /* 0x000fe400000418ff */
[----:B------:R2:W-:Y:S01]  /*e440*/  LDGSTS.E.BYPASS.LTC128B.128 [R227+0x2100], [R8.64], !P4 ;  /* 0x0210000008e37fae */ /* 0x0005e2000e101d48 */
[----:B------:R-:W-:-:S03]  /*e450*/  ISETP.LT.OR P1, PT, R0, 0x61, P5 ;  /* 0x000000610000780c */ /* 0x000fc60002f21670 */
[----:B------:R2:W-:Y:S10]  /*e460*/  LDGSTS.E.BYPASS.LTC128B.128 [R227+0x6100], [R16.64], !P2 ;  /* 0x0610000010e37fae */ /* 0x0005f4000d101d48 */
[----:B------:R2:W-:Y:S01]  /*e470*/  LDGSTS.E.BYPASS.LTC128B.128 [R227+0x3100], [R14.64], !P1 ;  /* 0x031000000ee37fae */ /* 0x0005e2000c901d48 */
[----:B----4-:R-:W-:Y:S01]  /*e480*/  IADD3 R6, P0, R5, R8, RZ ;  /* 0x0000000805067210 */ /* 0x010fe20007f1e0ff */
[----:B-1----:R-:W-:Y:S04]  /*e490*/  HMMA.16816.F32.BF16 R84, R140, R40, R20 ;  /* 0x000000288c54723c */ /* 0x002fe80000041814 */
[----:B------:R-:W-:Y:S01]  /*e4a0*/  IMAD.X R7, R18, 0x1, R9, P0 ;  /* 0x0000000112077824 */ /* 0x000fe200000e0609 */
[----:B------:R-:W-:Y:S01]  /*e4b0*/  ISETP.LT.OR P0, PT, R0, 0x61, P6 ;  /* 0x000000610000780c */ /* 0x000fe20003701670 */
[----:B------:R-:W-:-:S02]  /*e4c0*/  IMAD.MOV.U32 R0, RZ, RZ, 0x40 ;  /* 0x00000040ff007424 */ /* 0x000fc400078e00ff */
[----:B---3--:R-:W-:Y:S03]  /*e4d0*/  HMMA.16816.F32.BF16 R36, R136, R24, RZ ;  /* 0x000000188824723c */ /* 0x008fe600000418ff */
[----:B------:R-:W-:-:S05]  /*e4e0*/  SEL R0, R0, 0xffffffc0, !P3 ;  /* 0xffffffc000007807 */ /* 0x000fca0005800000 */
[----:B------:R-:W-:Y:S01]  /*e4f0*/  IMAD.IADD R210, R204, 0x1, R0 ;  /* 0x00000001ccd27824 */ /* 0x000fe200078e0200 */
[C---:B--2---:R-:W-:Y:S01]  /*e500*/  HMMA.16816.F32.BF16 R8, R136.reuse, R30, RZ ;  /* 0x0000001e8808723c */ /* 0x044fe200000418ff */
[----:B------:R1:W-:Y:S01]  /*e510*/  LDGSTS.E.BYPASS.LTC128B.128 [R227+0x7100], [R6.64], !P0 ;  /* 0x0710000006e37fae */ /* 0x0003e2000c101d48 */
[----:B------:R-:W-:Y:S01]  /*e520*/  IMAD.IADD R207, R0, 0x1, R211 ;  /* 0x0000000100cf7824 */ /* 0x000fe200078e02d3 */
[----:B------:R-:W-:Y:S02]  /*e530*/  ISETP.GE.AND P0, PT, R208, 0x2, PT ;  /* 0x00000002d000780c */ /* 0x000fe40003f06270 */
[----:B------:R-:W-:Y:S03]  /*e540*/  LDSM.16.M88.4 R16, [R210+0x9900] ;  /* 0x00990000d210783b */ /* 0x000fe60000000200 */
[C---:B------:R-:W-:Y:S01]  /*e550*/  HMMA.16816.F32.BF16 R12, R136.reuse, R28, RZ ;  /* 0x0000001c880c723c */ /* 0x040fe200000418ff */
[----:B------:R-:W2:Y:S04]  /*e560*/  LDSM.16.M88.4 R28, [R210+0x8900] ;  /* 0x00890000d21c783b */ /* 0x000ea80000000200 */
[----:B------:R-:W0:Y:S03]  /*e570*/  LDGDEPBAR ;  /* 0x00000000000079af */ /* 0x000e260000000000 */
[----:B------:R-:W-:Y:S01]  /*e580*/  HMMA.16816.F32.BF16 R20, R136, R26, RZ ;  /* 0x0000001a8814723c */ /* 0x000fe200000418ff */
[----:B------:R-:W3:Y:S07]  /*e590*/  LDSM.16.M88.4 R24, [R210+0x8100] ;  /* 0x00810000d218783b */ /* 0x000eee0000000200 */
[C---:B------:R-:W-:Y:S01]  /*e5a0*/  HMMA.16816.F32.BF16 R72, R140.reuse, R42, R32 ;  /* 0x0000002a8c48723c */ /* 0x040fe20000041820 */
[----:B------:R-:W4:Y:S07]  /*e5b0*/  LDSM.16.M88.4 R32, [R210+0x9100] ;  /* 0x00910000d220783b */ /* 0x000f2e0000000200 */
[C---:B------:R-:W-:Y:S01]  /*e5c0*/  HMMA.16816.F32.BF16 R60, R140.reuse, R48, R12 ;  /* 0x000000308c3c723c */ /* 0x040fe2000004180c */
[----:B------:R-:W-:Y:S07]  /*e5d0*/  LDSM.16.M88.4 R12, [R210+0xa900] ;  /* 0x00a90000d20c783b */ /* 0x000fee0000000200 */
[C---:B------:R-:W-:Y:S01]  /*e5e0*/  HMMA.16816.F32.BF16 R48, R140.reuse, R50, R8 ;  /* 0x000000328c30723c */ /* 0x040fe20000041808 */
[----:B------:R-:W1:Y:S07]  /*e5f0*/  LDSM.16.M88.4 R8, [R210+0xa100] ;  /* 0x00a10000d208783b */ /* 0x000e6e0000000200 */
[----:B------:R-:W-:Y:S08]  /*e600*/  HMMA.16816.F32.BF16 R68, R140, R44, R36 ;  /* 0x0000002c8c44723c */ /* 0x000ff00000041824 */
[C---:B--2---:R-:W-:Y:S08]  /*e610*/  HMMA.16816.F32.BF16 R52, R168.reuse, R28, R112 ;  /* 0x0000001ca834723c */ /* 0x044ff00000041870 */
[----:B------:R-:W-:Y:S01]  /*e620*/  HMMA.16816.F32.BF16 R40, R168, R30, R104 ;  /* 0x0000001ea828723c */ /* 0x000fe20000041868 */
[----:B------:R-:W2:Y:S07]  /*e630*/  LDSM.16.M88.4 R28, [R210+0xb900] ;  /* 0x00b90000d21c783b */ /* 0x000eae0000000200 */
[----:B------:R-:W-:Y:S01]  /*e640*/  HMMA.16816.F32.BF16 R64, R140, R46, R20 ;  /* 0x0000002e8c40723c */ /* 0x000fe20000041814 */
[----:B------:R-:W2:Y:S07]  /*e650*/  LDSM.16.M88.4 R20, [R210+0xb100] ;  /* 0x00b10000d214783b */ /* 0x000eae0000000200 */
[C---:B---3--:R-:W-:Y:S08]  /*e660*/  HMMA.16816.F32.BF16 R56, R168.reuse, R24, R116 ;  /* 0x00000018a838723c */ /* 0x048ff00000041874 */
[C---:B------:R-:W-:Y:S01]  /*e670*/  HMMA.16816.F32.BF16 R44, R168.reuse, R26, R108 ;  /* 0x0000001aa82c723c */ /* 0x040fe2000004186c */
[----:B------:R-:W3:Y:S07]  /*e680*/  LDSM.16.M88.4 R24, [R207] ;  /* 0x00000000cf18783b */ /* 0x000eee0000000200 */
[C---:B----4-:R-:W-:Y:S08]  /*e690*/  HMMA.16816.F32.BF16 R36, R168.reuse, R32, R80 ;  /* 0x00000020a824723c */ /* 0x050ff00000041850 */
[C---:B------:R-:W-:Y:S08]  /*e6a0*/  HMMA.16816.F32.BF16 R32, R168.reuse, R34, R100 ;  /* 0x00000022a820723c */ /* 0x040ff00000041864 */
[C---:B-1----:R-:W-:Y:S08]  /*e6b0*/  HMMA.16816.F32.BF16 R88, R168.reuse, R8, R88 ;  /* 0x00000008a858723c */ /* 0x042ff00000041858 */
[C---:B------:R-:W-:Y:S01]  /*e6c0*/  HMMA.16816.F32.BF16 R108, R168.reuse, R10, R92 ;  /* 0x0000000aa86c723c */ /* 0x040fe2000004185c */
[----:B------:R-:W1:Y:S07]  /*e6d0*/  LDSM.16.M88.4 R8, [R207+0x800] ;  /* 0x00080000cf08783b */ /* 0x000e6e0000000200 */
[C---:B------:R-:W-:Y:S08]  /*e6e0*/  HMMA.16816.F32.BF16 R100, R168.reuse, R12, R84 ;  /* 0x0000000ca864723c */ /* 0x040ff00000041854 */
[C---:B--2---:R-:W-:Y:S08]  /*e6f0*/  HMMA.16816.F32.BF16 R92, R168.reuse, R28, R60 ;  /* 0x0000001ca85c723c */ /* 0x044ff0000004183c */
[C---:B------:R-:W-:Y:S01]  /*e700*/  HMMA.16816.F32.BF16 R84, R168.reuse, R30, R48 ;  /* 0x0000001ea854723c */ /* 0x040fe20000041830 */
[----:B------:R-:W2:Y:S07]  /*e710*/  LDSM.16.M88.4 R28, [R207+0x2000] ;  /* 0x00200000cf1c783b */ /* 0x000eae0000000200 */
[C---:B------:R-:W-:Y:S08]  /*e720*/  HMMA.16816.F32.BF16 R76, R168.reuse, R16, R76 ;  /* 0x00000010a84c723c */ /* 0x040ff0000004184c */
[C---:B------:R-:W-:Y:S01]  /*e730*/  HMMA.16816.F32.BF16 R80, R168.reuse, R18, R96 ;  /* 0x00000012a850723c */ /* 0x040fe20000041860 */
[----:B------:R-:W4:Y:S07]  /*e740*/  LDSM.16.M88.4 R16, [R207+0x1000] ;  /* 0x00100000cf10783b */ /* 0x000f2e0000000200 */
[C---:B------:R-:W-:Y:S01]  /*e750*/  HMMA.16816.F32.BF16 R104, R168.reuse, R14, R72 ;  /* 0x0000000ea868723c */ /* 0x040fe20000041848 */
[----:B------:R-:W-:Y:S07]  /*e760*/  LDSM.16.M88.4 R12, [R207+0x3000] ;  /* 0x00300000cf0c783b */ /* 0x000fee0000000200 */
[C---:B------:R-:W-:Y:S08]  /*e770*/  HMMA.16816.F32.BF16 R112, R168.reuse, R20, R68 ;  /* 0x00000014a870723c */ /* 0x040ff00000041844 */
        /* <DEDUP_REMOVED lines=13> */
[----:B------:R-:W4:Y:S04]  /*e850*/  LDSM.16.M88.4 R32, [R204+0xc900] ;  /* 0x00c90000cc20783b */ /* 0x000f280000000200 */
[----:B------:R-:W-:Y:S03]  /*e860*/  LDSM.16.M88.4 R16, [R204+0xe100] ;  /* 0x00e10000cc10783b */ /* 0x000fe60000000200 */
[C---:B------:R-:W-:Y:S08]  /*e870*/  HMMA.16816.F32.BF16 R48, R172.reuse, R22, R80 ;  /* 0x00000016ac30723c */ /* 0x040ff00000041850 */
[C---:B---3--:R-:W-:Y:S08]  /*e880*/  HMMA.16816.F32.BF16 R80, R172.reuse, R24, R100 ;  /* 0x00000018ac50723c */ /* 0x048ff00000041864 */
[C---:B------:R-:W-:Y:S01]  /*e890*/  HMMA.16816.F32.BF16 R100, R172.reuse, R26, R104 ;  /* 0x0000001aac64723c */ /* 0x040fe20000041868 */
[----:B------:R-:W3:Y:S07]  /*e8a0*/  LDSM.16.M88.4 R24, [R204+0xd900] ;  /* 0x00d90000cc18783b */ /* 0x000eee0000000200 */
[C---:B------:R-:W-:Y:S01]  /*e8b0*/  HMMA.16816.F32.BF16 R36, R172.reuse, R20, R76 ;  /* 0x00000014ac24723c */ /* 0x040fe2000004184c */
[----:B------:R-:W3:Y:S04]  /*e8c0*/  LDSM.16.M88.4 R20, [R204+0xc100] ;  /* 0x00c10000cc14783b */ /* 0x000ee80000000200 */
[----:B------:R-:W-:Y:S03]  /*e8d0*/  LDSM.16.M88.4 R76, [R211+0x5800] ;  /* 0x00580000d34c783b */ /* 0x000fe60000000200 */
[C---:B------:R-:W-:Y:S08]  /*e8e0*/  HMMA.16816.F32.BF16 R132, R172.reuse, R14, R96 ;  /* 0x0000000eac84723c */ /* 0x040ff00000041860 */
[C---:B-1----:R-:W-:Y:S08]  /*e8f0*/  HMMA.16816.F32.BF16 R128, R172.reuse, R8, R92 ;  /* 0x00000008ac80723c */ /* 0x042ff0000004185c */
[----:B------:R-:W-:Y:S01]  /*e900*/  HMMA.16816.F32.BF16 R124, R172, R10, R84 ;  /* 0x0000000aac7c723c */ /* 0x000fe20000041854 */
[----:B------:R-:W1:Y:S04]  /*e910*/  LDSM.16.M88.4 R8, [R204+0xf100] ;  /* 0x00f10000cc08783b */ /* 0x000e680000000200 */
[----:B------:R-:W-:Y:S03]  /*e920*/  LDSM.16.M88.4 R84, [R211+0x5000] ;  /* 0x00500000d354783b */ /* 0x000fe60000000200 */
[C---:B--2---:R-:W-:Y:S01]  /*e930*/  HMMA.16816.F32.BF16 R104, R176.reuse, R28, R40 ;  /* 0x0000001cb068723c */ /* 0x044fe20000041828 */
[----:B------:R-:W-:Y:S07]  /*e940*/  LDSM.16.M88.4 R40, [R211+0x4800] ;  /* 0x00480000d328783b */ /* 0x000fee0000000200 */
[----:B------:R-:W-:Y:S01]  /*e950*/  HMMA.16816.F32.BF16 R96, R176, R30, R52 ;  /* 0x0000001eb060723c */ /* 0x000fe20000041834 */
[----:B------:R-:W2:Y:S04]  /*e960*/  LDSM.16.M88.4 R28, [R204+0xf900] ;  /* 0x00f90000cc1c783b */ /* 0x000ea80000000200 */
[----:B------:R-:W-:Y:S03]  /*e970*/  LDSM.16.M88.4 R52, [R211+0x7000] ;  /* 0x00700000d334783b */ /* 0x000fe60000000200 */
[----:B------:R-:W-:Y:S01]  /*e980*/  HMMA.16816.F32.BF16 R144, R172, R12, R112 ;  /* 0x0000000cac90723c */ /* 0x000fe20000041870 */
[----:B------:R-:W1:Y:S07]  /*e990*/  LDSM.16.M88.4 R12, [R204+0xe900] ;  /* 0x00e90000cc0c783b */ /* 0x000e6e0000000200 */
[C---:B----4-:R-:W-:Y:S01]  /*e9a0*/  HMMA.16816.F32.BF16 R112, R176.reuse, R32, R64 ;  /* 0x00000020b070723c */ /* 0x050fe20000041840 */
[----:B------:R-:W-:Y:S07]  /*e9b0*/  LDSM.16.M88.4 R64, [R211+0x6000] ;  /* 0x00600000d340783b */ /* 0x000fee0000000200 */
[C---:B------:R-:W-:Y:S01]  /*e9c0*/  HMMA.16816.F32.BF16 R108, R176.reuse, R34, R60 ;  /* 0x00000022b06c723c */ /* 0x040fe2000004183c */
[----:B------:R-:W4:Y:S07]  /*e9d0*/  LDSM.16.M88.4 R32, [R211+0x4000] ;  /* 0x00400000d320783b */ /* 0x000f2e0000000200 */
[C---:B---3--:R-:W-:Y:S01]  /*e9e0*/  HMMA.16816.F32.BF16 R88, R176.reuse, R26, R48 ;  /* 0x0000001ab058723c */ /* 0x048fe20000041830 */
[----:B------:R-:W3:Y:S07]  /*e9f0*/  LDSM.16.M88.4 R48, [R211+0x7800] ;  /* 0x00780000d330783b */ /* 0x000eee0000000200 */
[C---:B------:R-:W-:Y:S08]  /*ea00*/  HMMA.16816.F32.BF16 R120, R176.reuse, R20, R72 ;  /* 0x00000014b078723c */ /* 0x040ff00000041848 */
[C---:B------:R-:W-:Y:S08]  /*ea10*/  HMMA.16816.F32.BF16 R116, R176.reuse, R22, R68 ;  /* 0x00000016b074723c */ /* 0x040ff00000041844 */
[C---:B------:R-:W-:Y:S01]  /*ea20*/  HMMA.16816.F32.BF16 R72, R176.reuse, R16, R56 ;  /* 0x00000010b048723c */ /* 0x040fe20000041838 */
[----:B------:R-:W3:Y:S07]  /*ea30*/  LDSM.16.M88.4 R56, [R211+0x6800] ;  /* 0x00680000d338783b */ /* 0x000eee0000000200 */
[C---:B------:R-:W-:Y:S08]  /*ea40*/  HMMA.16816.F32.BF16 R68, R176.reuse, R18, R44 ;  /* 0x00000012b044723c */ /* 0x040ff0000004182c */
[C---:B-1----:R-:W-:Y:S08]  /*ea50*/  HMMA.16816.F32.BF16 R20, R176.reuse, R8, R144 ;  /* 0x00000008b014723c */ /* 0x042ff00000041890 */
[C---:B------:R-:W-:Y:S08]  /*ea60*/  HMMA.16816.F32.BF16 R16, R176.reuse, R10, R132 ;  /* 0x0000000ab010723c */ /* 0x040ff00000041884 */
[C---:B--2---:R-:W-:Y:S08]  /*ea70*/  HMMA.16816.F32.BF16 R8, R176.reuse, R30, R124 ;  /* 0x0000001eb008723c */ /* 0x044ff0000004187c */
[C---:B------:R-:W-:Y:S01]  /*ea80*/  HMMA.16816.F32.BF16 R60, R176.reuse, R12, R80 ;  /* 0x0000000cb03c723c */ /* 0x040fe20000041850 */
[----:B------:R-:W1:Y:S07]  /*ea90*/  LDSM.16.M88.4 R80, [R210+0xc100] ;  /* 0x00c10000d250783b */ /* 0x000e6e0000000200 */
[C---:B------:R-:W-:Y:S01]  /*eaa0*/  HMMA.16816.F32.BF16 R44, R176.reuse, R14, R100 ;  /* 0x0000000eb02c723c */ /* 0x040fe20000041864 */
[----:B------:R-:W-:Y:S07]  /*eab0*/  LDSM.16.M88.4 R100, [R207+0x4800] ;  /* 0x00480000cf64783b */ /* 0x000fee0000000200 */
[C---:B------:R-:W-:Y:S08]  /*eac0*/  HMMA.16816.F32.BF16 R12, R176.reuse, R28, R128 ;  /* 0x0000001cb00c723c */ /* 0x040ff00000041880 */
[----:B------:R-:W-:Y:S08]  /*ead0*/  HMMA.16816.F32.BF16 R92, R176, R24, R36 ;  /* 0x00000018b05c723c */ /* 0x000ff00000041824 */
[C---:B----4-:R-:W-:Y:S08]  /*eae0*/  HMMA.16816.F32.BF16 R24, R180.reuse, R32, R120 ;  /* 0x00000020b418723c */ /* 0x050ff00000041878 */
[C---:B------:R-:W-:Y:S01]  /*eaf0*/  HMMA.16816.F32.BF16 R36, R180.reuse, R34, R116 ;  /* 0x00000022b424723c */ /* 0x040fe20000041874 */
[----:B------:R-:W-:Y:S07]  /*eb00*/  LDSM.16.M88.4 R116, [R210+0xd100] ;  /* 0x00d10000d274783b */ /* 0x000fee0000000200 */
[C---:B------:R-:W-:Y:S08]  /*eb10*/  HMMA.16816.F32.BF16 R32, R180.reuse, R40, R112 ;  /* 0x00000028b420723c */ /* 0x040ff00000041870 */
[C---:B------:R-:W-:Y:S01]  /*eb20*/  HMMA.16816.F32.BF16 R28, R180.reuse, R42, R108 ;  /* 0x0000002ab41c723c */ /* 0x040fe2000004186c */
[----:B------:R-:W2:Y:S04]  /*eb30*/  LDSM.16.M88.4 R40, [R210+0xc900] ;  /* 0x00c90000d228783b */ /* 0x000ea80000000200 */
[----:B------:R-:W-:Y:S03]  /*eb40*/  LDSM.16.M88.4 R108, [R207+0x4000] ;  /* 0x00400000cf6c783b */ /* 0x000fe60000000200 */
[C---:B---3--:R-:W-:Y:S01]  /*eb50*/  HMMA.16816.F32.BF16 R112, R180.reuse, R50, R8 ;  /* 0x00000032b470723c */ /* 0x048fe20000041808 */
[----:B------:R-:W3:Y:S07]  /*eb60*/  LDSM.16.M88.4 R8, [R210+0xe900] ;  /* 0x00e90000d208783b */ /* 0x000eee0000000200 */
[C---:B------:R-:W-:Y:S08]  /*eb70*/  HMMA.16816.F32.BF16 R124, R180.reuse, R84, R104 ;  /* 0x00000054b47c723c */ /* 0x040ff00000041868 */
[C---:B------:R-:W-:Y:S01]  /*eb80*/  HMMA.16816.F32.BF16 R160, R180.reuse, R86, R96 ;  /* 0x00000056b4a0723c */ /* 0x040fe20000041860 */
[----:B------:R-:W-:Y:S07]  /*eb90*/  LDSM.16.M88.4 R84, [R210+0xf100] ;  /* 0x00f10000d254783b */ /* 0x000fee0000000200 */
[C---:B------:R-:W-:Y:S01]  /*eba0*/  HMMA.16816.F32.BF16 R128, R180.reuse, R54, R16 ;  /* 0x00000036b480723c */ /* 0x040fe20000041810 */
[----:B------:R-:W4:Y:S07]  /*ebb0*/  LDSM.16.M88.4 R16, [R210+0xd900] ;  /* 0x00d90000d210783b */ /* 0x000f2e0000000200 */
[C---:B------:R-:W-:Y:S01]  /*ebc0*/  HMMA.16816.F32.BF16 R120, R180.reuse, R48, R12 ;  /* 0x00000030b478723c */ /* 0x040fe2000004180c */
[----:B------:R-:W1:Y:S07]  /*ebd0*/  LDSM.16.M88.4 R12, [R210+0xe100] ;  /* 0x00e10000d20c783b */ /* 0x000e6e0000000200 */
[C---:B-----5:R-:W-:Y:S01]  /*ebe0*/  HMMA.16816.F32.BF16 R164, R180.reuse, R76, R92 ;  /* 0x0000004cb4a4723c */ /* 0x060fe2000004185c */
[----:B------:R-:W1:Y:S07]  /*ebf0*/  LDSM.16.M88.4 R92, [R210+0xf900] ;  /* 0x00f90000d25c783b */ /* 0x000e6e0000000200 */
        /* <DEDUP_REMOVED lines=9> */
[----:B------:R-:W-:Y:S04]  /*ec90*/  LDSM.16.M88.4 R68, [R207+0x6800] ;  /* 0x00680000cf44783b */ /* 0x000fe80000000200 */
[----:B------:R-:W-:Y:S03]  /*eca0*/  LDSM.16.M88.4 R64, [R207+0x7000] ;  /* 0x00700000cf40783b */ /* 0x000fe60000000200 */
[C---:B-1----:R-:W-:Y:S08]  /*ecb0*/  HMMA.16816.F32.BF16 R104, R184.reuse, R80, R24 ;  /* 0x00000050b868723c */ /* 0x042ff00000041818 */
[----:B------:R-:W-:Y:S01]  /*ecc0*/  HMMA.16816.F32.BF16 R96, R184, R82, R36 ;  /* 0x00000052b860723c */ /* 0x000fe20000041824 */
[----:B------:R-:W1:Y:S01]  /*ecd0*/  LDSM.16.M88.4 R80, [R207+0x5000] ;  /* 0x00500000cf50783b */ /* 0x000e620000000200 */
[----:B------:R-:W-:-:S06]  /*ece0*/  DEPBAR.LE SB0, 0x0 ;  /* 0x000080000000791a */ /* 0x000fcc0000000000 */
[C---:B--2---:R-:W-:Y:S08]  /*ecf0*/  HMMA.16816.F32.BF16 R88, R184.reuse, R40, R32 ;  /* 0x00000028b858723c */ /* 0x044ff00000041820 */
[C---:B------:R-:W-:Y:S08]  /*ed00*/  HMMA.16816.F32.BF16 R56, R184.reuse, R42, R28 ;  /* 0x0000002ab838723c */ /* 0x040ff0000004181c */
[C---:B------:R-:W-:Y:S08]  /*ed10*/  HMMA.16816.F32.BF16 R52, R184.reuse, R116, R124 ;  /* 0x00000074b834723c */ /* 0x040ff0000004187c */
[C---:B------:R-:W-:Y:S08]  /*ed20*/  HMMA.16816.F32.BF16 R48, R184.reuse, R118, R160 ;  /* 0x00000076b830723c */ /* 0x040ff000000418a0 */
[C---:B---3--:R-:W-:Y:S08]  /*ed30*/  HMMA.16816.F32.BF16 R28, R184.reuse, R8, R144 ;  /* 0x00000008b81c723c */ /* 0x048ff00000041890 */
[C---:B------:R-:W-:Y:S08]  /*ed40*/  HMMA.16816.F32.BF16 R24, R184.reuse, R10, R132 ;  /* 0x0000000ab818723c */ /* 0x040ff00000041884 */
[C---:B----4-:R-:W-:Y:S08]  /*ed50*/  HMMA.16816.F32.BF16 R44, R184.reuse, R16, R164 ;  /* 0x00000010b82c723c */ /* 0x050ff000000418a4 */
        /* <DEDUP_REMOVED lines=24> */
[----:B------:R-:W-:Y:S05]  /*eee0*/  @!P0 BRA `(.L_x_620) ;  /* 0x0000023000008947 */ /* 0x000fea0003800000 */
[----:B------:R-:W-:Y:S01]  /*eef0*/  IADD3 R0, R208, -0x2, RZ ;  /* 0xfffffffed0007810 */ /* 0x000fe20007ffe0ff */
        /* <DEDUP_REMOVED lines=34> */
.L_x_620:
[----:B------:R-:W-:Y:S01]  /*f120*/  LOP3.LUT R0, R191, 0xffffffe0, RZ, 0xc0, !PT ;  /* 0xffffffe0bf007812 */ /* 0x000fe200078ec0ff */
[----:B------:R-:W-:Y:S01]  /*f130*/  IMAD.MOV.U32 R161, RZ, RZ, R206 ;  /* 0x000000ffffa17224 */ /* 0x000fe200078e00ce */
[----:B------:R-:W-:Y:S01]  /*f140*/  LEA.HI R5, R194, R228, RZ, 0x2 ;  /* 0x000000e4c2057211 */ /* 0x000fe200078f10ff */
[----:B------:R-:W-:Y:S01]  /*f150*/  IMAD.MOV.U32 R160, RZ, RZ, R205 ;  /* 0x000000ffffa07224 */ /* 0x000fe200078e00cd */
[----:B---3--:R-:W-:Y:S01]  /*f160*/  SHF.R.S32.HI R7, RZ, 0x1f, R190 ;  /* 0x0000001fff077819 */ /* 0x008fe200000114be */
[C---:B------:R-:W-:Y:S01]  /*f170*/  IMAD.IADD R0, R228.reuse, 0x1, -R0 ;  /* 0x00000001e4007824 */ /* 0x040fe200078e0a00 */
[----:B------:R-:W-:Y:S01]  /*f180*/  LOP3.LUT R5, R5, 0xfffffffc, RZ, 0xc0, !PT ;  /* 0xfffffffc05057812 */ /* 0x000fe200078ec0ff */
[----:B------:R-:W-:Y:S01]  /*f190*/  IMAD.SHL.U32 R205, R3, 0x2, RZ ;  /* 0x0000000203cd7824 */ /* 0x000fe200078e00ff */
[----:B------:R-:W-:Y:S01]  /*f1a0*/  LEA.HI R7, R7, R190, RZ, 0x3 ;  /* 0x000000be07077211 */ /* 0x000fe200078f18ff */
[----:B------:R-:W-:Y:S01]  /*f1b0*/  IMAD.MOV.U32 R202, RZ, RZ, R208 ;  /* 0x000000ffffca7224 */ /* 0x000fe200078e00d0 */
        /* <DEDUP_REMOVED lines=8> */
[----:B------:R-:W-:Y:S01]  /*f240*/  LEA.HI.SX32 R7, R6, R234, 0x1e ;  /* 0x000000ea06077211 */ /* 0x000fe200078ff2ff */
[----:B------:R-:W-:Y:S01]  /*f250*/  IMAD R208, R2, 0x2, R206 ;  /* 0x0000000202d07824 */ /* 0x000fe200078e02ce */
[----:B------:R-:W-:Y:S01]  /*f260*/  LOP3.LUT R8, R8, 0x1ffffffe, RZ, 0xc0, !PT ;  /* 0x1ffffffe08087812 */ /* 0x000fe200078ec0ff */
[----:B------:R-:W0:Y:S01]  /*f270*/  LDGDEPBAR ;  /* 0x00000000000079af */ /* 0x000e220000000000 */
[----:B------:R-:W-:Y:S01]  /*f280*/  ISETP.NE.AND P5, PT, R203, 0x1, PT ;  /* 0x00000001cb00780c */ /* 0x000fe20003fa5270 */
[----:B------:R-:W-:-:S02]  /*f290*/  IMAD R7, R9, 0x10, R7 ;  /* 0x0000001009077824 */ /* 0x000fc400078e0207 */
[----:B------:R-:W-:-:S04]  /*f2a0*/  IMAD.IADD R5, R5, 0x1, -R8 ;  /* 0x0000000105057824 */ /* 0x000fc800078e0a08 */
[----:B------:R-:W-:-:S04]  /*f2b0*/  IMAD R10, R5, 0x8, R7 ;  /* 0x00000008050a7824 */ /* 0x000fc800078e0207 */
[----:B------:R-:W-:Y:S01]  /*f2c0*/  IMAD.MOV.U32 R5, RZ, RZ, R10 ;  /* 0x000000ffff057224 */ /* 0x000fe200078e000a */
[----:B------:R-:W-:Y:S01]  /*f2d0*/  STL [R1+0x2c], R10 ;  /* 0x00002c0a01007387 */ /* 0x000fe20000100800 */
[----:B------:R-:W-:-:S05]  /*f2e0*/  @P5 IMAD.HI.U32 R7, R10, c[0x0][0x2c8], RZ ;  /* 0x0000b2000a075a27 */ /* 0x000fca00078e00ff */
[----:B------:R-:W-:-:S05]  /*f2f0*/  @P5 SHF.R.U32.HI R5, RZ, c[0x0][0x2cc], R7 ;  /* 0x0000b300ff055a19 */ /* 0x000fca0000011607 */
[----:B------:R-:W1:Y:S04]  /*f300*/  SHFL.IDX PT, R8, R5, RZ, 0x1c1f ;  /* 0x001c1fff05087589 */ /* 0x000e6800000e0000 */
[----:B------:R2:W3:Y:S02]  /*f310*/  SHFL.IDX PT, R7, R5, 0x1, 0x1c1f ;  /* 0x003c1f0005077f89 */ /* 0x0004e400000e0000 */
[----:B--2---:R-:W-:Y:S01]  /*f320*/  LOP3.LUT R5, R6, 0x7ffffffc, RZ, 0xc0, !PT ;  /* 0x7ffffffc06057812 */ /* 0x004fe200078ec0ff */
[----:B------:R-:W-:-:S04]  /*f330*/  IMAD.MOV.U32 R6, RZ, RZ, -0x80 ;  /* 0xffffff80ff067424 */ /* 0x000fc800078e00ff */
[----:B------:R-:W-:Y:S02]  /*f340*/  IMAD.IADD R5, R0, 0x1, -R5 ;  /* 0x0000000100057824 */ /* 0x000fe400078e0a05 */
[----:B------:R-:W-:Y:S02]  /*f350*/  IMAD R0, R188, R6, 0x1 ;  /* 0x00000001bc007424 */ /* 0x000fe400078e0206 */
[----:B------:R-:W-:-:S04]  /*f360*/  IMAD.SHL.U32 R9, R5, 0x2, RZ ;  /* 0x0000000205097824 */ /* 0x000fc800078e00ff */
[----:B------:R-:W-:Y:S01]  /*f370*/  IMAD.IADD R6, R189, 0x1, -R9 ;  /* 0x00000001bd067824 */ /* 0x000fe200078e0a09 */
[----:B------:R-:W-:Y:S01]  /*f380*/  IADD3 R0, -R9, R0, R161 ;  /* 0x0000000009007210 */ /* 0x000fe20007ffe1a1 */
[----:B------:R2:W-:Y:S04]  /*f390*/  STL [R1+0x30], R9 ;  /* 0x0000300901007387 */ /* 0x0005e80000100800 */
[----:B------:R-:W-:-:S04]  /*f3a0*/  IMAD.IADD R0, R0, 0x1, -R160 ;  /* 0x0000000100007824 */ /* 0x000fc800078e0aa0 */
[C---:B-1----:R-:W-:Y:S02]  /*f3b0*/  IMAD.IADD R5, R0.reuse, 0x1, R8 ;  /* 0x0000000100057824 */ /* 0x042fe400078e0208 */
[----:B---3--:R-:W-:-:S03]  /*f3c0*/  IMAD.IADD R0, R0, 0x1, R7 ;  /* 0x0000000100007824 */ /* 0x008fc600078e0207 */
[C---:B------:R-:W-:Y:S02]  /*f3d0*/  IMNMX R5, R6.reuse, R5, PT ;  /* 0x0000000506057217 */ /* 0x040fe40003800200 */
[----:B------:R-:W-:Y:S02]  /*f3e0*/  IMNMX R0, R6, R0, PT ;  /* 0x0000000006007217 */ /* 0x000fe40003800200 */
[C---:B------:R-:W-:Y:S02]  /*f3f0*/  ISETP.GT.AND P3, PT, R5.reuse, RZ, PT ;  /* 0x000000ff0500720c */ /* 0x040fe40003f64270 */
[C---:B------:R-:W-:Y:S02]  /*f400*/  ISETP.GT.AND P2, PT, R5.reuse, 0x1, PT ;  /* 0x000000010500780c */ /* 0x040fe40003f44270 */
[----:B------:R-:W-:Y:S02]  /*f410*/  FSEL R8, R104, -INF , P3 ;  /* 0xff80000068087808 */ /* 0x000fe40001800000 */
[----:B------:R-:W-:-:S02]  /*f420*/  ISETP.GT.AND P3, PT, R5, 0x8, PT ;  /* 0x000000080500780c */ /* 0x000fc40003f64270 */
[----:B--2---:R-:W-:Y:S02]  /*f430*/  FSEL R9, R105, -INF , P2 ;  /* 0xff80000069097808 */ /* 0x004fe40001000000 */
[----:B------:R-:W-:Y:S02]  /*f440*/  ISETP.GT.AND P2, PT, R5, 0x9, PT ;  /* 0x000000090500780c */ /* 0x000fe40003f44270 */
[----:B------:R-:W-:Y:S02]  /*f450*/  FSEL R10, R96, -INF , P3 ;  /* 0xff800000600a7808 */ /* 0x000fe40001800000 */
[----:B------:R-:W-:Y:S02]  /*f460*/  FMNMX.FTZ R6, R8, R9, !PT ;  /* 0x0000000908067209 */ /* 0x000fe40007810000 */
[----:B------:R-:W-:Y:S02]  /*f470*/  ISETP.GT.AND P0, PT, R0, 0x1, PT ;  /* 0x000000010000780c */ /* 0x000fe40003f04270 */
[----:B------:R-:W-:-:S02]  /*f480*/  FSEL R11, R97, -INF , P2 ;  /* 0xff800000610b7808 */ /* 0x000fc40001000000 */
[----:B------:R-:W-:Y:S02]  /*f490*/  ISETP.GT.AND P3, PT, R5, 0x10, PT ;  /* 0x000000100500780c */ /* 0x000fe40003f64270 */
[----:B------:R-:W-:Y:S02]  /*f4a0*/  FMNMX.FTZ R6, R10, R6, !PT ;  /* 0x000000060a067209 */ /* 0x000fe40007810000 */
[----:B------:R-:W-:Y:S02]  /*f4b0*/  FSEL R13, R107, -INF , P0 ;  /* 0xff8000006b0d7808 */ /* 0x000fe40000000000 */
[----:B------:R-:W-:Y:S02]  /*f4c0*/  ISETP.GT.AND P0, PT, R0, 0x9, PT ;  /* 0x000000090000780c */ /* 0x000fe40003f04270 */
[----:B------:R-:W-:Y:S02]  /*f4d0*/  ISETP.GT.AND P2, PT, R5, 0x11, PT ;  /* 0x000000110500780c */ /* 0x000fe40003f44270 */
[----:B------:R-:W-:-:S02]  /*f4e0*/  FSEL R28, R88, -INF , P3 ;  /* 0xff800000581c7808 */ /* 0x000fc40001800000 */
[----:B------:R-:W-:Y:S02]  /*f4f0*/  FMNMX.FTZ R6, R11, R6, !PT ;  /* 0x000000060b067209 */ /* 0x000fe40007810000 */
[----:B------:R-:W-:Y:S02]  /*f500*/  ISETP.GT.AND P1, PT, R0, RZ, PT ;  /* 0x000000ff0000720c */ /* 0x000fe40003f24270 */
[----:B------:R-:W-:Y:S02]  /*f510*/  FSEL R15, R99, -INF , P0 ;  /* 0xff800000630f7808 */ /* 0x000fe40000000000 */
[----:B------:R-:W-:Y:S02]  /*f520*/  FSEL R29, R89, -INF , P2 ;  /* 0xff800000591d7808 */ /* 0x000fe40001000000 */
[----:B------:R-:W-:Y:S02]  /*f530*/  ISETP.GT.AND P3, PT, R5, 0x18, PT ;  /* 0x000000180500780c */ /* 0x000fe40003f64270 */
[----:B------:R-:W-:-:S02]  /*f540*/  FMNMX.FTZ R6, R28, R6, !PT ;  /* 0x000000061c067209 */ /* 0x000fc40007810000 */
[----:B------:R-:W-:Y:S02]  /*f550*/  ISETP.GT.AND P0, PT, R0, 0x11, PT ;  /* 0x000000110000780c */ /* 0x000fe40003f04270 */
[----:B------:R-:W-:Y:S02]  /*f560*/  FSEL R12, R106, -INF , P1 ;  /* 0xff8000006a0c7808 */ /* 0x000fe40000800000 */
[----:B------:R-:W-:Y:S02]  /*f570*/  ISETP.GT.AND P2, PT, R5, 0x19, PT ;  /* 0x000000190500780c */ /* 0x000fe40003f44270 */
[----:B------:R-:W-:Y:S02]  /*f580*/  FSEL R30, R56, -INF , P3 ;  /* 0xff800000381e7808 */ /* 0x000fe40001800000 */
[----:B------:R-:W-:Y:S02]  /*f590*/  FMNMX.FTZ R6, R29, R6, !PT ;  /* 0x000000061d067209 */ /* 0x000fe40007810000 */
[----:B------:R-:W-:-:S02]  /*f5a0*/  ISETP.GT.AND P1, PT, R0, 0x8, PT ;  /* 0x000000080000780c */ /* 0x000fc40003f24270 */
[----:B------:R-:W-:Y:S02]  /*f5b0*/  FSEL R64, R91, -INF , P0 ;  /* 0xff8000005b407808 */ /* 0x000fe40000000000 */
[----:B------:R-:W-:Y:S02]  /*f5c0*/  ISETP.GT.AND P0, PT, R0, 0x19, PT ;  /* 0x000000190000780c */ /* 0x000fe40003f04270 */
[----:B------:R-:W-:Y:S02]  /*f5d0*/  FSEL R44, R57, -INF , P2 ;  /* 0xff800000392c7808 */ /* 0x000fe40001000000 */
[----:B------:R-:W-:Y:S02]  /*f5e0*/  ISETP.GT.AND P3, PT, R5, 0x20, PT ;  /* 0x000000200500780c */ /* 0x000fe40003f64270 */
[----:B------:R-:W-:Y:S02]  /*f5f0*/  FMNMX.FTZ R6, R30, R6, !PT ;  /* 0x000000061e067209 */ /* 0x000fe40007810000 */
[----:B------:R-:W-:-:S02]  /*f600*/  FSEL R14, R98, -INF , P1 ;  /* 0xff800000620e7808 */ /* 0x000fc40000800000 */
[----:B------:R-:W-:Y:S02]  /*f610*/  FMNMX.FTZ R7, R12, R13, !PT ;  /* 0x0000000d0c077209 */ /* 0x000fe40007810000 */
[----:B------:R-:W-:Y:S02]  /*f620*/  FSEL R76, R59, -INF , P0 ;  /* 0xff8000003b4c7808 */ /* 0x000fe40000000000 */
[----:B------:R-:W-:Y:S02]  /*f630*/  ISETP.GT.AND P0, PT, R0, 0x21, PT ;  /* 0x000000210000780c */ /* 0x000fe40003f04270 */
[----:B------:R-:W-:Y:S02]  /*f640*/  ISETP.GT.AND P2, PT, R5, 0x21, PT ;  /* 0x000000210500780c */ /* 0x000fe40003f44270 */
[----:B------:R-:W-:Y:S02]  /*f650*/  FSEL R100, R100, -INF , P3 ;  /* 0xff80000064647808 */ /* 0x000fe40001800000 */
[----:B------:R-:W-:-:S02]  /*f660*/  FMNMX.FTZ R6, R44, R6, !PT ;  /* 0x000000062c067209 */ /* 0x000fc40007810000 */
[----:B------:R-:W-:Y:S02]  /*f670*/  ISETP.GT.AND P1, PT, R0, 0x10, PT ;  /* 0x000000100000780c */ /* 0x000fe40003f24270 */
[----:B------:R-:W-:Y:S02]  /*f680*/  FMNMX.FTZ R7, R14, R7, !PT ;  /* 0x000000070e077209 */ /* 0x000fe40007810000 */
[----:B------:R-:W-:Y:S02]  /*f690*/  FSEL R119, R103, -INF , P0 ;  /* 0xff80000067777808 */ /* 0x000fe40000000000 */
[----:B------:R-:W-:Y:S02]  /*f6a0*/  FSEL R112, R101, -INF , P2 ;  /* 0xff80000065707808 */ /* 0x000fe40001000000 */
[----:B------:R-:W-:Y:S02]  /*f6b0*/  ISETP.GT.AND P3, PT, R5, 0x28, PT ;  /* 0x000000280500780c */ /* 0x000fe40003f64270 */
[----:B------:R-:W-:-:S02]  /*f6c0*/  ISETP.GT.AND P0, PT, R0, 0x29, PT ;  /* 0x000000290000780c */ /* 0x000fc40003f04270 */
[----:B------:R-:W-:Y:S02]  /*f6d0*/  FMNMX.FTZ R6, R100, R6, !PT ;  /* 0x0000000664067209 */ /* 0x000fe40007810000 */
[----:B------:R-:W-:Y:S02]  /*f6e0*/  FSEL R45, R90, -INF , P1 ;  /* 0xff8000005a2d7808 */ /* 0x000fe40000800000 */
[----:B------:R-:W-:Y:S02]  /*f6f0*/  FMNMX.FTZ R7, R15, R7, !PT ;  /* 0x000000070f077209 */ /* 0x000fe40007810000 */
[----:B------:R-:W-:Y:S02]  /*f700*/  ISETP.GT.AND P2, PT, R5, 0x29, PT ;  /* 0x000000290500780c */ /* 0x000fe40003f44270 */
[----:B------:R-:W-:Y:S02]  /*f710*/  FSEL R113, R80, -INF , P3 ;  /* 0xff80000050717808 */ /* 0x000fe40001800000 */
[----:B------:R-:W-:-:S02]  /*f720*/  FSEL R120, R83, -INF , P0 ;  /* 0xff80000053787808 */ /* 0x000fc40000000000 */
[----:B------:R-:W-:Y:S02]  /*f730*/  FMNMX.FTZ R6, R112, R6, !PT ;  /* 0x0000000670067209 */ /* 0x000fe40007810000 */
[C---:B------:R-:W-:Y:S02]  /*f740*/  ISETP.GT.AND P1, PT, R0.reuse, 0x18, PT ;  /* 0x000000180000780c */ /* 0x040fe40003f24270 */
[----:B------:R-:W-:Y:S02]  /*f750*/  ISETP.GT.AND P0, PT, R0, 0x31, PT ;  /* 0x000000310000780c */ /* 0x000fe40003f04270 */
[----:B------:R-:W-:Y:S02]  /*f760*/  FMNMX.FTZ R7, R45, R7, !PT ;  /* 0x000000072d077209 */ /* 0x000fe40007810000 */
[----:B------:R-:W-:Y:S02]  /*f770*/  FSEL R114, R81, -INF , P2 ;  /* 0xff80000051727808 */ /* 0x000fe40001000000 */
[----:B------:R-:W-:-:S02]  /*f780*/  ISETP.GT.AND P3, PT, R5, 0x30, PT ;  /* 0x000000300500780c */ /* 0x000fc40003f64270 */
[----:B------:R-:W-:Y:S02]  /*f790*/  FMNMX.FTZ R6, R113, R6, !PT ;  /* 0x0000000671067209 */ /* 0x000fe40007810000 */
[----:B------:R-:W-:Y:S02]  /*f7a0*/  FSEL R65, R58, -INF , P1 ;  /* 0xff8000003a417808 */ /* 0x000fe40000800000 */
[----:B------:R-:W-:Y:S02]  /*f7b0*/  FSEL R149, R55, -INF , P0 ;  /* 0xff80000037957808 */ /* 0x000fe40000000000 */
[----:B------:R-:W-:Y:S02]  /*f7c0*/  FMNMX.FTZ R7, R64, R7, !PT ;  /* 0x0000000740077209 */ /* 0x000fe40007810000 */
[C---:B------:R-:W-:Y:S02]  /*f7d0*/  ISETP.GT.AND P0, PT, R5.reuse, 0x38, PT ;  /* 0x000000380500780c */ /* 0x040fe40003f04270 */
[----:B------:R-:W-:-:S02]  /*f7e0*/  ISETP.GT.AND P2, PT, R5, 0x31, PT ;  /* 0x000000310500780c */ /* 0x000fc40003f44270 */
[----:B------:R-:W-:Y:S02]  /*f7f0*/  FSEL R144, R52, -INF , P3 ;  /* 0xff80000034907808 */ /* 0x000fe40001800000 */
[----:B------:R-:W-:Y:S02]  /*f800*/  FMNMX.FTZ R6, R114, R6, !PT ;  /* 0x0000000672067209 */ /* 0x000fe40007810000 */
[----:B------:R-:W-:Y:S02]  /*f810*/  ISETP.GT.AND P1, PT, R0, 0x20, PT ;  /* 0x000000200000780c */ /* 0x000fe40003f24270 */
[----:B------:R-:W-:Y:S02]  /*f820*/  FMNMX.FTZ R7, R65, R7, !PT ;  /* 0x0000000741077209 */ /* 0x000fe40007810000 */
[----:B------:R-:W-:Y:S02]  /*f830*/  FSEL R146, R40, -INF , P0 ;  /* 0xff80000028927808 */ /* 0x000fe40000000000 */
[----:B------:R-:W-:-:S02]  /*f840*/  ISETP.GT.AND P0, PT, R0, 0x39, PT ;  /* 0x000000390000780c */ /* 0x000fc40003f04270 */
[----:B------:R-:W-:Y:S02]  /*f850*/  FSEL R145, R53, -INF , P2 ;  /* 0xff80000035917808 */ /* 0x000fe40001000000 */
[----:B------:R-:W-:Y:S02]  /*f860*/  FMNMX.FTZ R6, R144, R6, !PT ;  /* 0x0000000690067209 */ /* 0x000fe40007810000 */
[----:B------:R-:W-:Y:S02]  /*f870*/  FSEL R118, R102, -INF , P1 ;  /* 0xff80000066767808 */ /* 0x000fe40000800000 */
[----:B------:R-:W-:Y:S02]  /*f880*/  FMNMX.FTZ R7, R76, R7, !PT ;  /* 0x000000074c077209 */ /* 0x000fe40007810000 */
[----:B------:R-:W-:Y:S02]  /*f890*/  ISETP.GT.AND P1, PT, R0, 0x28, PT ;  /* 0x000000280000780c */ /* 0x000fe40003f24270 */
[----:B------:R-:W-:-:S02]  /*f8a0*/  FSEL R150, R43, -INF , P0 ;  /* 0xff8000002b967808 */ /* 0x000fc40000000000 */
[C---:B------:R-:W-:Y:S02]  /*f8b0*/  ISETP.GT.AND P2, PT, R5.reuse, 0x39, PT ;  /* 0x000000390500780c */ /* 0x040fe40003f44270 */
[----:B------:R-:W-:Y:S02]  /*f8c0*/  ISETP.GT.AND P0, PT, R5, 0x40, PT ;  /* 0x000000400500780c */ /* 0x000fe40003f04270 */
[----:B------:R-:W-:Y:S02]  /*f8d0*/  FMNMX.FTZ R6, R145, R6, !PT ;  /* 0x0000000691067209 */ /* 0x000fe40007810000 */
[----:B------:R-:W-:Y:S02]  /*f8e0*/  FMNMX.FTZ R7, R118, R7, !PT ;  /* 0x0000000776077209 */ /* 0x000fe40007810000 */
[----:B------:R-:W-:Y:S02]  /*f8f0*/  FSEL R121, R82, -INF , P1 ;  /* 0xff80000052797808 */ /* 0x000fe40000800000 */
        /* <DEDUP_REMOVED lines=8> */
[----:B------:R-:W-:Y:S02]  /*f980*/  ISETP.GT.AND P2, PT, R5, 0x41, PT ;  /* 0x000000410500780c */ /* 0x000fe40003f44270 */
[----:B------:R-:W-:Y:S02]  /*f990*/  FMNMX.FTZ R6, R147, R6, !PT ;  /* 0x0000000693067209 */ /* 0x000fe40007810000 */
[----:B------:R-:W-:Y:S02]  /*f9a0*/  FSEL R157, R39, -INF , P0 ;  /* 0xff800000279d7808 */ /* 0x000fe40000000000 */
[----:B------:R-:W-:Y:S02]  /*f9b0*/  FMNMX.FTZ R7, R121, R7, !PT ;  /* 0x0000000779077209 */ /* 0x000fe40007810000 */
[----:B------:R-:W-:-:S02]  /*f9c0*/  ISETP.GT.AND P0, PT, R5, 0x48, PT ;  /* 0x000000480500780c */ /* 0x000fc40003f04270 */
[----:B------:R-:W-:Y:S02]  /*f9d0*/  FSEL R151, R42, -INF , P1 ;  /* 0xff8000002a977808 */ /* 0x000fe40000800000 */
[----:B------:R-:W-:Y:S01]  /*f9e0*/  FSEL R154, R37, -INF , P2 ;  /* 0xff800000259a7808 */ /* 0x000fe20001000000 */
[----:B------:R-:W-:Y:S01]  /*f9f0*/  LDSM.16.MT88.4 R40, [R206+0x4100] ;  /* 0x00410000ce28783b */ /* 0x000fe20000004200 */
        /* <DEDUP_REMOVED lines=19> */
[----:B------:R-:W-:Y:S02]  /*fb30*/  ISETP.GT.AND P2, PT, R5, 0x51, PT ;  /* 0x000000510500780c */ /* 0x000fe40003f44270 */
[----:B------:R-:W-:Y:S02]  /*fb40*/  FSEL R164, R48, -INF , P0 ;  /* 0xff80000030a47808 */ /* 0x000fe40000000000 */
[----:B------:R-:W-:Y:S02]  /*fb50*/  FMNMX.FTZ R6, R155, R6, !PT ;  /* 0x000000069b067209 */ /* 0x000fe40007810000 */
[----:B------:R-:W-:Y:S02]  /*fb60*/  FMNMX.FTZ R7, R151, R7, !PT ;  /* 0x0000000797077209 */ /* 0x000fe40007810000 */
[----:B------:R-:W-:-:S02]  /*fb70*/  ISETP.GT.AND P0, PT, R0, 0x51, PT ;  /* 0x000000510000780c */ /* 0x000fc40003f04270 */
[----:B------:R-:W-:Y:S02]  /*fb80*/  FSEL R190, R50, -INF , P1 ;  /* 0xff80000032be7808 */ /* 0x000fe40000800000 */
[----:B------:R-:W-:Y:S02]  /*fb90*/  FSEL R166, R49, -INF , P2 ;  /* 0xff80000031a67808 */ /* 0x000fe40001000000 */
[----:B------:R-:W-:Y:S02]  /*fba0*/  ISETP.GT.AND P1, PT, R5, 0x58, PT ;  /* 0x000000580500780c */ /* 0x000fe40003f24270 */
[----:B------:R-:W-:Y:S02]  /*fbb0*/  FMNMX.FTZ R6, R164, R6, !PT ;  /* 0x00000006a4067209 */ /* 0x000fe40007810000 */
[----:B------:R-:W-:Y:S02]  /*fbc0*/  FMNMX.FTZ R7, R150, R7, !PT ;  /* 0x0000000796077209 */ /* 0x000fe40007810000 */
[----:B------:R-:W-:-:S02]  /*fbd0*/  FSEL R191, R51, -INF , P0 ;  /* 0xff80000033bf7808 */ /* 0x000fc40000000000 */
        /* <DEDUP_REMOVED lines=13> */
[----:B------:R-:W-:Y:S02]  /*fcb0*/  ISETP.GT.AND P1, PT, R5, 0x69, PT ;  /* 0x000000690500780c */ /* 0x000fe40003f24270 */
[----:B------:R-:W-:Y:S02]  /*fcc0*/  FSEL R228, R25, -INF , P3 ;  /* 0xff80000019e47808 */ /* 0x000fe40001800000 */
[----:B------:R-:W-:Y:S02]  /*fcd0*/  FMNMX.FTZ R6, R203, R6, !PT ;  /* 0x00000006cb067209 */ /* 0x000fe40007810000 */
[----:B------:R-:W-:Y:S02]  /*fce0*/  FMNMX.FTZ R7, R158, R7, !PT ;  /* 0x000000079e077209 */ /* 0x000fe40007810000 */
[----:B------:R-:W-:-:S02]  /*fcf0*/  ISETP.GT.AND P0, PT, R5, 0x70, PT ;  /* 0x000000700500780c */ /* 0x000fc40003f04270 */
[----:B------:R-:W-:Y:S02]  /*fd00*/  FSEL R231, R20, -INF , P2 ;  /* 0xff80000014e77808 */ /* 0x000fe40001000000 */
[----:B------:R-:W-:Y:S02]  /*fd10*/  FSEL R232, R21, -INF , P1 ;  /* 0xff80000015e87808 */ /* 0x000fe40000800000 */
[----:B------:R-:W-:Y:S02]  /*fd20*/  FMNMX.FTZ R6, R228, R6, !PT ;  /* 0x00000006e4067209 */ /* 0x000fe40007810000 */
[----:B------:R-:W-:Y:S02]  /*fd30*/  ISETP.GT.AND P1, PT, R0, 0x58, PT ;  /* 0x000000580000780c */ /* 0x000fe40003f24270 */
[----:B------:R-:W-:Y:S02]  /*fd40*/  FMNMX.FTZ R7, R190, R7, !PT ;  /* 0x00000007be077209 */ /* 0x000fe40007810000 */
[----:B------:R-:W-:-:S02]  /*fd50*/  ISETP.GT.AND P3, PT, R5, 0x71, PT ;  /* 0x000000710500780c */ /* 0x000fc40003f64270 */
[C---:B------:R-:W-:Y:S02]  /*fd60*/  ISETP.GT.AND P4, PT, R5.reuse, 0x78, PT ;  /* 0x000000780500780c */ /* 0x040fe40003f84270 */
[----:B------:R-:W-:Y:S02]  /*fd70*/  ISETP.GT.AND P2, PT, R5, 0x79, PT ;  /* 0x000000790500780c */ /* 0x000fe40003f44270 */
[----:B------:R-:W-:Y:S02]  /*fd80*/  FSEL R246, R16, -INF , P0 ;  /* 0xff80000010f67808 */ /* 0x000fe40000000000 */
[----:B------:R-:W-:Y:S02]  /*fd90*/  FMNMX.FTZ R5, R231, R6, !PT ;  /* 0x00000006e7057209 */ /* 0x000fe40007810000 */
[----:B------:R-:W-:Y:S02]  /*fda0*/  ISETP.GT.AND P0, PT, R0, 0x59, PT ;  /* 0x000000590000780c */ /* 0x000fe40003f04270 */
[----:B------:R-:W-:-:S02]  /*fdb0*/  FSEL R167, R70, -INF , P1 ;  /* 0xff80000046a77808 */ /* 0x000fc40000800000 */
[----:B------:R-:W-:Y:S02]  /*fdc0*/  FMNMX.FTZ R6, R191, R7, !PT ;  /* 0x00000007bf067209 */ /* 0x000fe40007810000 */
[----:B------:R-:W-:Y:S02]  /*fdd0*/  FMNMX.FTZ R5, R232, R5, !PT ;  /* 0x00000005e8057209 */ /* 0x000fe40007810000 */
[----:B------:R-:W-:Y:S02]  /*fde0*/  FSEL R189, R71, -INF , P0 ;  /* 0xff80000047bd7808 */ /* 0x000fe40000000000 */
[----:B------:R-:W-:Y:S02]  /*fdf0*/  ISETP.GT.AND P1, PT, R0, 0x60, PT ;  /* 0x000000600000780c */ /* 0x000fe40003f24270 */
[----:B------:R-:W-:Y:S02]  /*fe00*/  FMNMX.FTZ R6, R167, R6, !PT ;  /* 0x00000006a7067209 */ /* 0x000fe40007810000 */
[----:B------:R-:W-:-:S02]  /*fe10*/  FSEL R244, R17, -INF , P3 ;  /* 0xff80000011f47808 */ /* 0x000fc40001800000 */
[----:B------:R-:W-:Y:S02]  /*fe20*/  FMNMX.FTZ R5, R246, R5, !PT ;  /* 0x00000005f6057209 */ /* 0x000fe40007810000 */
[----:B------:R-:W-:Y:S02]  /*fe30*/  ISETP.GT.AND P0, PT, R0, 0x61, PT ;  /* 0x000000610000780c */ /* 0x000fe40003f04270 */
[----:B------:R-:W-:Y:S02]  /*fe40*/  FSEL R7, R26, -INF , P1 ;  /* 0xff8000001a077808 */ /* 0x000fe40000800000 */
[----:B------:R-:W-:Y:S02]  /*fe50*/  FMNMX.FTZ R6, R189, R6, !PT ;  /* 0x00000006bd067209 */ /* 0x000fe40007810000 */
[----:B------:R-:W-:Y:S02]  /*fe60*/  FMNMX.FTZ R117, R244, R5, !PT ;  /* 0x00000005f4757209 */ /* 0x000fe40007810000 */
[----:B------:R-:W-:-:S02]  /*fe70*/  FSEL R229, R27, -INF , P0 ;  /* 0xff8000001be57808 */ /* 0x000fc40000000000 */
[C---:B------:R-:W-:Y:S01]  /*fe80*/  ISETP.GT.AND P1, PT, R0.reuse, 0x68, PT ;  /* 0x000000680000780c */ /* 0x040fe20003f24270 */
[----:B------:R-:W-:Y:S01]  /*fe90*/  LDSM.16.MT88.4 R24, [R205+0x100] ;  /* 0x00010000cd18783b */ /* 0x000fe20000004200 */
[----:B------:R-:W-:Y:S02]  /*fea0*/  FMNMX.FTZ R5, R7, R6, !PT ;  /* 0x0000000607057209 */ /* 0x000fe40007810000 */
[----:B------:R-:W-:Y:S02]  /*feb0*/  ISETP.GT.AND P0, PT, R0, 0x69, PT ;  /* 0x000000690000780c */ /* 0x000fe40003f04270 */
[----:B------:R-:W-:Y:S02]  /*fec0*/  FSEL R230, R22, -INF , P1 ;  /* 0xff80000016e67808 */ /* 0x000fe40000800000 */
[----:B------:R-:W-:Y:S02]  /*fed0*/  FMNMX.FTZ R5, R229, R5, !PT ;  /* 0x00000005e5057209 */ /* 0x000fe40007810000 */
[----:B------:R-:W-:-:S02]  /*fee0*/  FSEL R233, R23, -INF , P0 ;  /* 0xff80000017e97808 */ /* 0x000fc40000000000 */
[----:B------:R-:W-:Y:S01]  /*fef0*/  ISETP.GT.AND P1, PT, R0, 0x70, PT ;  /* 0x000000700000780c */ /* 0x000fe20003f24270 */
[----:B------:R-:W-:Y:S01]  /*ff00*/  LDSM.16.MT88.4 R20, [R208+0x100] ;  /* 0x00010000d014783b */ /* 0x000fe20000004200 */
[----:B------:R-:W-:Y:S02]  /*ff10*/  FMNMX.FTZ R5, R230, R5, !PT ;  /* 0x00000005e6057209 */ /* 0x000fe40007810000 */
[----:B------:R-:W-:Y:S02]  /*ff20*/  ISETP.GT.AND P0, PT, R0, 0x71, PT ;  /* 0x000000710000780c */ /* 0x000fe40003f04270 */
[----:B------:R-:W-:Y:S02]  /*ff30*/  FSEL R243, R18, -INF , P1 ;  /* 0xff80000012f37808 */ /* 0x000fe40000800000 */
[----:B------:R-:W-:Y:S02]  /*ff40*/  FMNMX.FTZ R5, R233, R5, !PT ;  /* 0x00000005e9057209 */ /* 0x000fe40007810000 */
[----:B------:R-:W-:-:S02]  /*ff50*/  FSEL R242, R60, -INF , P4 ;  /* 0xff8000003cf27808 */ /* 0x000fc40002000000 */
[----:B------:R-:W-:Y:S02]  /*ff60*/  FSEL R248, R19, -INF , P0 ;  /* 0xff80000013f87808 */ /* 0x000fe40000000000 */
[----:B------:R-:W-:Y:S01]  /*ff70*/  ISETP.GT.AND P1, PT, R0, 0x78, PT ;  /* 0x000000780000780c */ /* 0x000fe20003f24270 */
[----:B------:R-:W-:Y:S01]  /*ff80*/  LDSM.16.MT88.4 R16, [R206+0x100] ;  /* 0x00010000ce10783b */ /* 0x000fe20000004200 */
[----:B------:R-:W-:Y:S02]  /*ff90*/  FMNMX.FTZ R5, R243, R5, !PT ;  /* 0x00000005f3057209 */ /* 0x000fe40007810000 */
[----:B------:R-:W-:Y:S02]  /*ffa0*/  FSEL R245, R61, -INF , P2 ;  /* 0xff8000003df57808 */ /* 0x000fe40001000000 */
[----:B------:R-:W-:Y:S02]  /*ffb0*/  FMNMX.FTZ R117, R242, R117, !PT ;  /* 0x00000075f2757209 */ /* 0x000fe40007810000 */
[----:B------:R-:W-:-:S02]  /*ffc0*/  ISETP.GT.AND P0, PT, R0, 0x79, PT ;  /* 0x000000790000780c */ /* 0x000fc40003f04270 */
[----:B------:R-:W-:Y:S02]  /*ffd0*/  FSEL R247, R62, -INF , P1 ;  /* 0xff8000003ef77808 */ /* 0x000fe40000800000 */
[----:B------:R-:W-:Y:S02]  /*ffe0*/  FMNMX.FTZ R0, R248, R5, !PT ;  /* 0x00000005f8007209 */ /* 0x000fe40007810000 */
[----:B------:R-:W-:Y:S02]  /*fff0*/  FMNMX.FTZ R117, R245, R117, !PT ;  /* 0x00000075f5757209 */ /* 0x000fe40007810000 */
[----:B------:R-:W-:Y:S02]  /*10000*/  FSEL R252, R63, -INF , P0 ;  /* 0xff8000003ffc7808 */ /* 0x000fe40000000000 */
[----:B------:R-:W-:Y:S01]  /*10010*/  FMNMX.FTZ R0, R247, R0, !PT ;  /* 0x00000000f7007209 */ /* 0x000fe20007810000 */
[----:B------:R-:W1:Y:S03]  /*10020*/  SHFL.BFLY PT, R6, R117, 0x2, 0x1f ;  /* 0x0c401f0075067f89 */ /* 0x000e6600000e0000 */
        /* <DEDUP_REMOVED lines=14> */
[----:B------:R-:W-:Y:S01]  /*10110*/  FFMA.FTZ R2, R28, c[0x0][0x2d0], -R5 ;  /* 0x0000b4001c027a23 */ /* 0x000fe20000010805 */
[----:B------:R-:W-:Y:S01]  /*10120*/  FSEL R0, R0, RZ, P0 ;  /* 0x000000ff00007208 */ /* 0x000fe20000000000 */
[----:B------:R1:W-:Y:S04]  /*10130*/  MUFU.EX2 R200, R6 ;  /* 0x0000000600c87308 */ /* 0x0003e80000000800 */
[----:B------:R-:W-:-:S04]  /*10140*/  FFMA.FTZ R3, R12, c[0x0][0x2d0], -R0 ;  /* 0x0000b4000c037a23 */ /* 0x000fc80000010800 */
[----:B------:R2:W3:Y:S01]  /*10150*/  MUFU.EX2 R8, R3 ;  /* 0x0000000300087308 */ /* 0x0004e20000000800 */
[----:B-1----:R-:W-:-:S07]  /*10160*/  FFMA.FTZ R6, R9, c[0x0][0x2d0], -R5 ;  /* 0x0000b40009067a23 */ /* 0x002fce0000010805 */
[----:B------:R1:W-:Y:S01]  /*10170*/  MUFU.EX2 R192, R2 ;  /* 0x0000000200c07308 */ /* 0x0003e20000000800 */
[----:B--2---:R-:W-:-:S07]  /*10180*/  FFMA.FTZ R3, R13, c[0x0][0x2d0], -R0 ;  /* 0x0000b4000d037a23 */ /* 0x004fce0000010800 */
[----:B------:R2:W-:Y:S01]  /*10190*/  MUFU.EX2 R46, R6 ;  /* 0x00000006002e7308 */ /* 0x0005e20000000800 */
[----:B---3--:R-:W-:-:S07]  /*101a0*/  IMAD.MOV.U32 R4, RZ, RZ, R8 ;  /* 0x000000ffff047224 */ /* 0x008fce00078e0008 */
[----:B------:R3:W4:Y:S01]  /*101b0*/  MUFU.EX2 R89, R3 ;  /* 0x0000000300597308 */ /* 0x0007220000000800 */
[--C-:B-1----:R-:W-:Y:S02]  /*101c0*/  FFMA.FTZ R2, R29, c[0x0][0x2d0], -R5.reuse ;  /* 0x0000b4001d027a23 */ /* 0x102fe40000010805 */
[----:B--2---:R-:W-:-:S05]  /*101d0*/  FFMA.FTZ R6, R10, c[0x0][0x2d0], -R5 ;  /* 0x0000b4000a067a23 */ /* 0x004fca0000010805 */
[----:B------:R1:W-:Y:S01]  /*101e0*/  MUFU.EX2 R195, R2 ;  /* 0x0000000200c37308 */ /* 0x0003e20000000800 */
[----:B---3--:R-:W-:-:S07]  /*101f0*/  FFMA.FTZ R3, R14, c[0x0][0x2d0], -R0 ;  /* 0x0000b4000e037a23 */ /* 0x008fce0000010800 */
[----:B------:R2:W3:Y:S01]  /*10200*/  MUFU.EX2 R31, R6 ;  /* 0x00000006001f7308 */ /* 0x0004e20000000800 */
[----:B----4-:R-:W-:-:S07]  /*10210*/  F2FP.BF16.PACK_AB R9, R89, R4 ;  /* 0x000000045909723e */ /* 0x010fce00000010ff */
[----:B------:R4:W-:Y:S01]  /*10220*/  MUFU.EX2 R193, R3 ;  /* 0x0000000300c17308 */ /* 0x0009e20000000800 */
[--C-:B-1----:R-:W-:Y:S02]  /*10230*/  FFMA.FTZ R2, R30, c[0x0][0x2d0], -R5.reuse ;  /* 0x0000b4001e027a23 */ /* 0x102fe40000010805 */
[----:B--2---:R-:W-:-:S05]  /*10240*/  FFMA.FTZ R6, R11, c[0x0][0x2d0], -R5 ;  /* 0x0000b4000b067a23 */ /* 0x004fca0000010805 */
[----:B------:R1:W-:Y:S01]  /*10250*/  MUFU.EX2 R194, R2 ;  /* 0x0000000200c27308 */ /* 0x0003e20000000800 */
[----:B----4-:R-:W-:-:S07]  /*10260*/  FFMA.FTZ R3, R15, c[0x0][0x2d0], -R0 ;  /* 0x0000b4000f037a23 */ /* 0x010fce0000010800 */
[----:B------:R2:W-:Y:S01]  /*10270*/  MUFU.EX2 R163, R6 ;  /* 0x0000000600a37308 */ /* 0x0005e20000000800 */
[----:B------:R-:W4:Y:S07]  /*10280*/  LDSM.16.MT88.4 R12, [R209+0x100] ;  /* 0x00010000d10c783b */ /* 0x000f2e0000004200 */
[----:B------:R3:W5:Y:S01]  /*10290*/  MUFU.EX2 R201, R3 ;  /* 0x0000000300c97308 */ /* 0x0007620000000800 */
[----:B-1----:R-:W-:Y:S02]  /*102a0*/  FFMA.FTZ R2, R44, c[0x0][0x2d0], -R5 ;  /* 0x0000b4002c027a23 */ /* 0x002fe40000010805 */
[----:B--2---:R-:W-:-:S05]  /*102b0*/  IMAD.MOV.U32 R6, RZ, RZ, R46 ;  /* 0x000000ffff067224 */ /* 0x004fca00078e002e */
[----:B------:R1:W-:Y:S01]  /*102c0*/  MUFU.EX2 R88, R2 ;  /* 0x0000000200587308 */ /* 0x0003e20000000800 */
[----:B------:R-:W-:Y:S01]  /*102d0*/  F2FP.BF16.PACK_AB R8, R6, R200 ;  /* 0x000000c80608723e */ /* 0x000fe200000010ff */
[----:B---3--:R-:W-:Y:S01]  /*102e0*/  IMAD.MOV.U32 R3, RZ, RZ, R31 ;  /* 0x000000ffff037224 */ /* 0x008fe200078e001f */
[----:B-----5:R-:W-:Y:S01]  /*102f0*/  F2FP.BF16.PACK_AB R11, R201, R193 ;  /* 0x000000c1c90b723e */ /* 0x020fe200000010ff */
[----:B------:R-:W2:Y:S03]  /*10300*/  LDSM.16.MT88.4 R28, [R208+0x4100] ;  /* 0x00410000d01c783b */ /* 0x000ea60000004200 */
[----:B------:R-:W-:Y:S01]  /*10310*/  F2FP.BF16.PACK_AB R10, R163, R3 ;  /* 0x00000003a30a723e */ /* 0x000fe200000010ff */
[----:B-1----:R-:W-:-:S06]  /*10320*/  FFMA.FTZ R2, R45, c[0x0][0x2d0], -R0 ;  /* 0x0000b4002d027a23 */ /* 0x002fcc0000010800 */
[C---:B------:R-:W-:Y:S01]  /*10330*/  HMMA.16816.F32.BF16 R68, R8.reuse, R16, RZ ;  /* 0x000000100844723c */ /* 0x040fe200000418ff */
[----:B------:R1:W-:Y:S07]  /*10340*/  MUFU.EX2 R251, R2 ;  /* 0x0000000200fb7308 */ /* 0x0003ee0000000800 */
[C---:B------:R-:W-:Y:S01]  /*10350*/  HMMA.16816.F32.BF16 R60, R8.reuse, R18, RZ ;  /* 0x00000012083c723c */ /* 0x040fe200000418ff */
[----:B------:R-:W3:Y:S07]  /*10360*/  LDSM.16.MT88.4 R16, [R205+0x900] ;  /* 0x00090000cd10783b */ /* 0x000eee0000004200 */
[----:B----4-:R-:W-:Y:S01]  /*10370*/  HMMA.16816.F32.BF16 R52, R8, R12, RZ ;  /* 0x0000000c0834723c */ /* 0x010fe200000418ff */
[----:B-1----:R-:W-:-:S04]  /*10380*/  FFMA.FTZ R2, R64, c[0x0][0x2d0], -R0 ;  /* 0x0000b40040027a23 */ /* 0x002fc80000010800 */
[----:B------:R1:W4:Y:S03]  /*10390*/  MUFU.EX2 R249, R2 ;  /* 0x0000000200f97308 */ /* 0x0003260000000800 */
[C---:B------:R-:W-:Y:S01]  /*103a0*/  HMMA.16816.F32.BF16 R56, R8.reuse, R14, RZ ;  /* 0x0000000e0838723c */ /* 0x040fe200000418ff */
[----:B------:R-:W5:Y:S07]  /*103b0*/  LDSM.16.MT88.4 R12, [R206+0x900] ;  /* 0x00090000ce0c783b */ /* 0x000f6e0000004200 */
[----:B------:R-:W-:Y:S01]  /*103c0*/  HMMA.16816.F32.BF16 R84, R8, R24, RZ ;  /* 0x000000180854723c */ /* 0x000fe200000418ff */
[----:B-1----:R-:W-:-:S07]  /*103d0*/  FFMA.FTZ R2, R65, c[0x0][0x2d0], -R0 ;  /* 0x0000b40041027a23 */ /* 0x002fce0000010800 */
[C---:B------:R-:W-:Y:S01]  /*103e0*/  HMMA.16816.F32.BF16 R80, R8.reuse, R26, RZ ;  /* 0x0000001a0850723c */ /* 0x040fe200000418ff */
[----:B------:R-:W1:Y:S01]  /*103f0*/  LDSM.16.MT88.4 R24, [R209+0x900] ;  /* 0x00090000d118783b */ /* 0x000e620000004200 */
[----:B------:R2:W-:Y:S06]  /*10400*/  MUFU.EX2 R250, R2 ;  /* 0x0000000200fa7308 */ /* 0x0005ec0000000800 */
[C---:B------:R-:W-:Y:S08]  /*10410*/  HMMA.16816.F32.BF16 R48, R8.reuse, R20, RZ ;  /* 0x000000140830723c */ /* 0x040ff000000418ff */
[----:B------:R-:W-:Y:S01]  /*10420*/  HMMA.16816.F32.BF16 R44, R8, R22, RZ ;  /* 0x00000016082c723c */ /* 0x000fe200000418ff */
[----:B------:R-:W1:Y:S01]  /*10430*/  LDSM.16.MT88.4 R20, [R208+0x900] ;  /* 0x00090000d014783b */ /* 0x000e620000004200 */
[----:B--2---:R-:W-:-:S04]  /*10440*/  FFMA.FTZ R2, R76, c[0x0][0x2d0], -R0 ;  /* 0x0000b4004c027a23 */ /* 0x004fc80000010800 */
[----:B------:R2:W1:Y:S02]  /*10450*/  MUFU.EX2 R162, R2 ;  /* 0x0000000200a27308 */ /* 0x0004640000000800 */
[C---:B------:R-:W-:Y:S08]  /*10460*/  HMMA.16816.F32.BF16 R76, R8.reuse, R40, RZ ;  /* 0x00000028084c723c */ /* 0x040ff000000418ff */
[----:B------:R-:W-:Y:S01]  /*10470*/  HMMA.16816.F32.BF16 R72, R8, R36, RZ ;  /* 0x000000240848723c */ /* 0x000fe200000418ff */
[----:B--2---:R-:W-:-:S07]  /*10480*/  FFMA.FTZ R2, R100, c[0x0][0x2d0], -R5 ;  /* 0x0000b40064027a23 */ /* 0x004fce0000010805 */
[C---:B------:R-:W-:Y:S01]  /*10490*/  HMMA.16816.F32.BF16 R64, R8.reuse, R38, RZ ;  /* 0x000000260840723c */ /* 0x040fe200000418ff */
[----:B------:R-:W-:Y:S01]  /*104a0*/  LDSM.16.MT88.4 R36, [R206+0x4900] ;  /* 0x00490000ce24783b */ /* 0x000fe20000004200 */
[----:B------:R2:W-:Y:S06]  /*104b0*/  MUFU.EX2 R241, R2 ;  /* 0x0000000200f17308 */ /* 0x0005ec0000000800 */
[C---:B------:R-:W-:Y:S08]  /*104c0*/  HMMA.16816.F32.BF16 R40, R8.reuse, R42, RZ ;  /* 0x0000002a0828723c */ /* 0x040ff000000418ff */
[----:B------:R-:W-:Y:S01]  /*104d0*/  HMMA.16816.F32.BF16 R92, R8, R32, RZ ;  /* 0x00000020085c723c */ /* 0x000fe200000418ff */
[----:B--2---:R-:W-:-:S04]  /*104e0*/  FFMA.FTZ R2, R112, c[0x0][0x2d0], -R5 ;  /* 0x0000b40070027a23 */ /* 0x004fc80000010805 */
[----:B------:R2:W1:Y:S03]  /*104f0*/  MUFU.EX2 R240, R2 ;  /* 0x0000000200f07308 */ /* 0x0004660000000800 */
[C---:B------:R-:W-:Y:S01]  /*10500*/  HMMA.16816.F32.BF16 R104, R8.reuse, R34, RZ ;  /* 0x000000220868723c */ /* 0x040fe200000418ff */
[----:B------:R-:W-:Y:S07]  /*10510*/  LDSM.16.MT88.4 R32, [R205+0x1100] ;  /* 0x00110000cd20783b */ /* 0x000fee0000004200 */
[----:B------:R-:W-:Y:S01]  /*10520*/  HMMA.16816.F32.BF16 R108, R8, R28, RZ ;  /* 0x0000001c086c723c */ /* 0x000fe200000418ff */
[----:B--2---:R-:W-:-:S07]  /*10530*/  FFMA.FTZ R2, R113, c[0x0][0x2d0], -R5 ;  /* 0x0000b40071027a23 */ /* 0x004fce0000010805 */
[----:B------:R-:W-:Y:S01]  /*10540*/  HMMA.16816.F32.BF16 R96, R8, R30, RZ ;  /* 0x0000001e0860723c */ /* 0x000fe200000418ff */
[----:B------:R-:W2:Y:S01]  /*10550*/  LDSM.16.MT88.4 R28, [R205+0x4900] ;  /* 0x00490000cd1c783b */ /* 0x000ea20000004200 */
[----:B------:R3:W-:Y:S05]  /*10560*/  MUFU.EX2 R238, R2 ;  /* 0x0000000200ee7308 */ /* 0x0007ea0000000800 */
[----:B------:R-:W-:Y:S02]  /*10570*/  F2FP.BF16.PACK_AB R8, R195, R192 ;  /* 0x000000c0c308723e */ /* 0x000fe400000010ff */
[----:B----4-:R-:W-:Y:S02]  /*10580*/  F2FP.BF16.PACK_AB R9, R249, R251 ;  /* 0x000000fbf909723e */ /* 0x010fe400000010ff */
[----:B------:R-:W-:-:S02]  /*10590*/  F2FP.BF16.PACK_AB R10, R88, R194 ;  /* 0x000000c2580a723e */ /* 0x000fc400000010ff */
[----:B-1----:R-:W-:Y:S01]  /*105a0*/  F2FP.BF16.PACK_AB R11, R162, R250 ;  /* 0x000000faa20b723e */ /* 0x002fe200000010ff */
[----:B---3--:R-:W-:-:S06]  /*105b0*/  FFMA.FTZ R2, R114, c[0x0][0x2d0], -R5 ;  /* 0x0000b40072027a23 */ /* 0x008fcc0000010805 */
[C---:B------:R-:W-:Y:S01]  /*105c0*/  HMMA.16816.F32.BF16 R128, R8.reuse, R16, R84 ;  /* 0x000000100880723c */ /* 0x040fe20000041854 */
[----:B------:R1:W-:Y:S07]  /*105d0*/  MUFU.EX2 R239, R2 ;  /* 0x0000000200ef7308 */ /* 0x0003ee0000000800 */
[C---:B------:R-:W-:Y:S01]  /*105e0*/  HMMA.16816.F32.BF16 R124, R8.reuse, R18, R80 ;  /* 0x00000012087c723c */ /* 0x040fe20000041850 */
[----:B------:R-:W3:Y:S07]  /*105f0*/  LDSM.16.MT88.4 R16, [R209+0x4900] ;  /* 0x00490000d110783b */ /* 0x000eee0000004200 */
[----:B-----5:R-:W-:Y:S01]  /*10600*/  HMMA.16816.F32.BF16 R80, R8, R12, R68 ;  /* 0x0000000c0850723c */ /* 0x020fe20000041844 */
[----:B-1----:R-:W-:-:S02]  /*10610*/  FFMA.FTZ R2, R118, c[0x0][0x2d0], -R0 ;  /* 0x0000b40076027a23 */ /* 0x002fc40000010800 */
[----:B------:R-:W-:Y:S02]  /*10620*/  IMAD.MOV.U32 R118, RZ, RZ, R200 ;  /* 0x000000ffff767224 */ /* 0x000fe400078e00c8 */
[----:B------:R1:W-:Y:S02]  /*10630*/  MUFU.EX2 R237, R2 ;  /* 0x0000000200ed7308 */ /* 0x0003e40000000800 */
[----:B------:R-:W-:Y:S01]  /*10640*/  IMAD.MOV.U32 R70, RZ, RZ, R89 ;  /* 0x000000ffff467224 */ /* 0x000fe200078e0059 */
[----:B------:R-:W-:Y:S01]  /*10650*/  HMMA.16816.F32.BF16 R84, R8, R14, R60 ;  /* 0x0000000e0854723c */ /* 0x000fe2000004183c */
[----:B------:R-:W4:Y:S01]  /*10660*/  LDSM.16.MT88.4 R12, [R208+0x4900] ;  /* 0x00490000d00c783b */ /* 0x000f220000004200 */
[----:B------:R-:W-:Y:S02]  /*10670*/  IMAD.MOV.U32 R69, RZ, RZ, R88 ;  /* 0x000000ffff457224 */ /* 0x000fe400078e0058 */
[----:B------:R-:W-:-:S04]  /*10680*/  IMAD.MOV.U32 R71, RZ, RZ, R234 ;  /* 0x000000ffff477224 */ /* 0x000fc800078e00ea */
[----:B------:R-:W-:Y:S01]  /*10690*/  HMMA.16816.F32.BF16 R100, R8, R26, R56 ;  /* 0x0000001a0864723c */ /* 0x000fe20000041838 */
[----:B-1----:R-:W-:-:S07]  /*106a0*/  FFMA.FTZ R2, R119, c[0x0][0x2d0], -R0 ;  /* 0x0000b40077027a23 */ /* 0x002fce0000010800 */
[C---:B------:R-:W-:Y:S01]  /*106b0*/  HMMA.16816.F32.BF16 R56, R8.reuse, R20, R48 ;  /* 0x000000140838723c */ /* 0x040fe20000041830 */
[----:B------:R-:W-:Y:S01]  /*106c0*/  IMAD.MOV.U32 R119, RZ, RZ, R70 ;  /* 0x000000ffff777224 */ /* 0x000fe200078e0046 */
[----:B------:R1:W5:Y:S06]  /*106d0*/  MUFU.EX2 R236, R2 ;  /* 0x0000000200ec7308 */ /* 0x00036c0000000800 */
[C---:B------:R-:W-:Y:S01]  /*106e0*/  HMMA.16816.F32.BF16 R44, R8.reuse, R22, R44 ;  /* 0x00000016082c723c */ /* 0x040fe2000004182c */
[----:B------:R-:W3:Y:S07]  /*106f0*/  LDSM.16.MT88.4 R20, [R208+0x1100] ;  /* 0x00110000d014783b */ /* 0x000eee0000004200 */
[----:B------:R-:W-:Y:S01]  /*10700*/  HMMA.16816.F32.BF16 R88, R8, R24, R52 ;  /* 0x000000180858723c */ /* 0x000fe20000041834 */
[----:B------:R-:W4:Y:S01]  /*10710*/  LDSM.16.MT88.4 R24, [R209+0x1100] ;  /* 0x00110000d118783b */ /* 0x000f220000004200 */
[----:B-1----:R-:W-:-:S04]  /*10720*/  FFMA.FTZ R2, R121, c[0x0][0x2d0], -R0 ;  /* 0x0000b40079027a23 */ /* 0x002fc80000010800 */
[----:B------:R1:W-:Y:S02]  /*10730*/  MUFU.EX2 R235, R2 ;  /* 0x0000000200eb7308 */ /* 0x0003e40000000800 */
[C---:B--2---:R-:W-:Y:S08]  /*10740*/  HMMA.16816.F32.BF16 R112, R8.reuse, R28, R72 ;  /* 0x0000001c0870723c */ /* 0x044ff00000041848 */
[----:B------:R-:W-:Y:S01]  /*10750*/  HMMA.16816.F32.BF16 R52, R8, R30, R64 ;  /* 0x0000001e0834723c */ /* 0x000fe20000041840 */
[----:B------:R-:W2:Y:S01]  /*10760*/  LDSM.16.MT88.4 R28, [R206+0x1100] ;  /* 0x00110000ce1c783b */ /* 0x000ea20000004200 */
[----:B-1----:R-:W-:-:S06]  /*10770*/  FFMA.FTZ R2, R120, c[0x0][0x2d0], -R0 ;  /* 0x0000b40078027a23 */ /* 0x002fcc0000010800 */
[C---:B------:R-:W-:Y:S01]  /*10780*/  HMMA.16816.F32.BF16 R132, R8.reuse, R36, R76 ;  /* 0x000000240884723c */ /* 0x040fe2000004184c */
[----:B------:R1:W1:Y:S06]  /*10790*/  MUFU.EX2 R234, R2 ;  /* 0x0000000200ea7308 */ /* 0x00026c0000000800 */
[----:B------:R-:W-:Y:S01]  /*107a0*/  IMAD.MOV.U32 R36, RZ, RZ, R202 ;  /* 0x000000ffff247224 */ /* 0x000fe200078e00ca */
[----:B------:R-:W-:Y:S01]  /*107b0*/  HMMA.16816.F32.BF16 R120, R8, R38, R40 ;  /* 0x000000260878723c */ /* 0x000fe20000041828 */
[----:B------:R-:W2:Y:S01]  /*107c0*/  LDSM.16.MT88.4 R40, [R206+0x5100] ;  /* 0x00510000ce28783b */ /* 0x000ea20000004200 */
[----:B------:R-:W-:-:S05]  /*107d0*/  IMAD.MOV.U32 R37, RZ, RZ, R71 ;  /* 0x000000ffff257224 */ /* 0x000fca00078e0047 */
[----:B------:R-:W-:Y:S01]  /*107e0*/  IMAD.MOV.U32 R39, RZ, RZ, R201 ;  /* 0x000000ffff277224 */ /* 0x000fe200078e00c9 */
[C---:B---3--:R-:W-:Y:S01]  /*107f0*/  HMMA.16816.F32.BF16 R72, R8.reuse, R16, R92 ;  /* 0x000000100848723c */ /* 0x048fe2000004185c */
[----:B------:R-:W-:Y:S02]  /*10800*/  IMAD.MOV.U32 R38, RZ, RZ, R195 ;  /* 0x000000ffff267224 */ /* 0x000fe400078e00c3 */
[--C-:B-1----:R-:W-:Y:S02]  /*10810*/  FFMA.FTZ R2, R144, c[0x0][0x2d0], -R5.reuse ;  /* 0x0000b40090027a23 */ /* 0x102fe40000010805 */
[----:B------:R-:W-:Y:S02]  /*10820*/  IMAD.MOV.U32 R144, RZ, RZ, R4 ;  /* 0x000000ffff907224 */ /* 0x000fe400078e0004 */
[----:B------:R1:W-:Y:S01]  /*10830*/  MUFU.EX2 R202, R2 ;  /* 0x0000000200ca7308 */ /* 0x0003e20000000800 */
[C---:B------:R-:W-:Y:S01]  /*10840*/  HMMA.16816.F32.BF16 R64, R8.reuse, R18, R104 ;  /* 0x000000120840723c */ /* 0x040fe20000041868 */
[----:B------:R-:W-:Y:S07]  /*10850*/  LDSM.16.MT88.4 R16, [R208+0x5100] ;  /* 0x00510000d010783b */ /* 0x000fee0000004200 */
[----:B----4-:R-:W-:Y:S01]  /*10860*/  HMMA.16816.F32.BF16 R60, R8, R12, R108 ;  /* 0x0000000c083c723c */ /* 0x010fe2000004186c */
[----:B-1----:R-:W-:-:S07]  /*10870*/  FFMA.FTZ R2, R145, c[0x0][0x2d0], -R5 ;  /* 0x0000b40091027a23 */ /* 0x002fce0000010805 */
[----:B------:R-:W-:Y:S01]  /*10880*/  HMMA.16816.F32.BF16 R48, R8, R14, R96 ;  /* 0x0000000e0830723c */ /* 0x000fe20000041860 */
[----:B------:R-:W1:Y:S01]  /*10890*/  LDSM.16.MT88.4 R12, [R205+0x5100] ;  /* 0x00510000cd0c783b */ /* 0x000e620000004200 */
[----:B------:R-:W-:Y:S01]  /*108a0*/  IMAD.MOV.U32 R111, RZ, RZ, R69 ;  /* 0x000000ffff6f7224 */ /* 0x000fe200078e0045 */
[----:B------:R3:W4:Y:S01]  /*108b0*/  MUFU.EX2 R201, R2 ;  /* 0x0000000200c97308 */ /* 0x0007220000000800 */
[----:B------:R-:W-:Y:S02]  /*108c0*/  IMAD.MOV.U32 R110, RZ, RZ, R194 ;  /* 0x000000ffff6e7224 */ /* 0x000fe400078e00c2 */
[----:B------:R-:W-:Y:S01]  /*108d0*/  IMAD.MOV.U32 R145, RZ, RZ, R193 ;  /* 0x000000ffff917224 */ /* 0x000fe200078e00c1 */
[----:B------:R-:W-:Y:S02]  /*108e0*/  F2FP.BF16.PACK_AB R8, R240, R241 ;  /* 0x000000f1f008723e */ /* 0x000fe400000010ff */
[----:B-----5:R-:W-:Y:S02]  /*108f0*/  F2FP.BF16.PACK_AB R9, R236, R237 ;  /* 0x000000edec09723e */ /* 0x020fe400000010ff */
[----:B------:R-:W-:-:S02]  /*10900*/  F2FP.BF16.PACK_AB R10, R239, R238 ;  /* 0x000000eeef0a723e */ /* 0x000fc400000010ff */
[----:B------:R-:W-:Y:S01]  /*10910*/  F2FP.BF16.PACK_AB R11, R234, R235 ;  /* 0x000000ebea0b723e */ /* 0x000fe200000010ff */
[----:B---3--:R-:W-:-:S06]  /*10920*/  FFMA.FTZ R2, R146, c[0x0][0x2d0], -R5 ;  /* 0x0000b40092027a23 */ /* 0x008fcc0000010805 */
[C---:B------:R-:W-:Y:S01]  /*10930*/  HMMA.16816.F32.BF16 R96, R8.reuse, R20, R56 ;  /* 0x000000140860723c */ /* 0x040fe20000041838 */
[----:B------:R-:W-:Y:S01]  /*10940*/  IMAD.MOV.U32 R146, RZ, RZ, R37 ;  /* 0x000000ffff927224 */ /* 0x000fe200078e0025 */
[----:B------:R3:W-:Y:S06]  /*10950*/  MUFU.EX2 R200, R2 ;  /* 0x0000000200c87308 */ /* 0x0007ec0000000800 */
[C---:B------:R-:W-:Y:S01]  /*10960*/  HMMA.16816.F32.BF16 R92, R8.reuse, R22, R44 ;  /* 0x00000016085c723c */ /* 0x040fe2000004182c */
[----:B------:R-:W5:Y:S06]  /*10970*/  LDSM.16.MT88.4 R20, [R209+0x5100] ;  /* 0x00510000d114783b */ /* 0x000f6c0000004200 */
[----:B------:R-:W-:Y:S01]  /*10980*/  IMAD.MOV.U32 R46, RZ, RZ, R39 ;  /* 0x000000ffff2e7224 */ /* 0x000fe200078e0027 */
[----:B------:R-:W-:Y:S01]  /*10990*/  HMMA.16816.F32.BF16 R68, R8, R32, R128 ;  /* 0x000000200844723c */ /* 0x000fe20000041880 */
[----:B------:R-:W-:-:S02]  /*109a0*/  IMAD.MOV.U32 R47, RZ, RZ, R36 ;  /* 0x000000ffff2f7224 */ /* 0x000fc400078e0024 */
[----:B---3--:R-:W-:Y:S02]  /*109b0*/  FFMA.FTZ R2, R147, c[0x0][0x2d0], -R5 ;  /* 0x0000b40093027a23 */ /* 0x008fe40000010805 */
[----:B------:R-:W-:Y:S02]  /*109c0*/  IMAD.MOV.U32 R147, RZ, RZ, R192 ;  /* 0x000000ffff937224 */ /* 0x000fe400078e00c0 */
[----:B------:R3:W-:Y:S01]  /*109d0*/  MUFU.EX2 R195, R2 ;  /* 0x0000000200c37308 */ /* 0x0007e20000000800 */
[C---:B------:R-:W-:Y:S01]  /*109e0*/  HMMA.16816.F32.BF16 R76, R8.reuse, R34, R124 ;  /* 0x00000022084c723c */ /* 0x040fe2000004187c */
[----:B------:R-:W1:Y:S07]  /*109f0*/  LDSM.16.MT88.4 R32, [R206+0x1900] ;  /* 0x00190000ce20783b */ /* 0x000e6e0000004200 */
[----:B------:R-:W-:Y:S01]  /*10a00*/  HMMA.16816.F32.BF16 R88, R8, R24, R88 ;  /* 0x000000180858723c */ /* 0x000fe20000041858 */
[----:B---3--:R-:W-:-:S07]  /*10a10*/  FFMA.FTZ R2, R148, c[0x0][0x2d0], -R0 ;  /* 0x0000b40094027a23 */ /* 0x008fce0000010800 */
[C---:B------:R-:W-:Y:S01]  /*10a20*/  HMMA.16816.F32.BF16 R100, R8.reuse, R26, R100 ;  /* 0x0000001a0864723c */ /* 0x040fe20000041864 */
[----:B------:R-:W-:Y:S01]  /*10a30*/  IMAD.MOV.U32 R148, RZ, RZ, R38 ;  /* 0x000000ffff947224 */ /* 0x000fe200078e0026 */
[----:B------:R-:W-:Y:S01]  /*10a40*/  LDSM.16.MT88.4 R24, [R208+0x1900] ;  /* 0x00190000d018783b */ /* 0x000fe20000004200 */
[----:B------:R3:W-:Y:S03]  /*10a50*/  MUFU.EX2 R194, R2 ;  /* 0x0000000200c27308 */ /* 0x0007e60000000800 */
[----:B------:R-:W4:Y:S02]  /*10a60*/  LDSM.16.MT88.4 R36, [R205+0x1900] ;  /* 0x00190000cd24783b */ /* 0x000f240000004200 */
[C---:B--2---:R-:W-:Y:S08]  /*10a70*/  HMMA.16816.F32.BF16 R80, R8.reuse, R28, R80 ;  /* 0x0000001c0850723c */ /* 0x044ff00000041850 */
[----:B------:R-:W-:Y:S01]  /*10a80*/  HMMA.16816.F32.BF16 R84, R8, R30, R84 ;  /* 0x0000001e0854723c */ /* 0x000fe20000041854 */
[----:B------:R-:W2:Y:S01]  /*10a90*/  LDSM.16.MT88.4 R28, [R209+0x1900] ;  /* 0x00190000d11c783b */ /* 0x000ea20000004200 */
[----:B---3--:R-:W-:-:S02]  /*10aa0*/  FFMA.FTZ R2, R149, c[0x0][0x2d0], -R0 ;  /* 0x0000b40095027a23 */ /* 0x008fc40000010800 */
[----:B------:R-:W-:Y:S02]  /*10ab0*/  IMAD.MOV.U32 R149, RZ, RZ, R110 ;  /* 0x000000ffff957224 */ /* 0x000fe400078e006e */
[----:B------:R3:W2:Y:S02]  /*10ac0*/  MUFU.EX2 R193, R2 ;  /* 0x0000000200c17308 */ /* 0x0006a40000000800 */
[C---:B------:R-:W-:Y:S08]  /*10ad0*/  HMMA.16816.F32.BF16 R124, R8.reuse, R42, R120 ;  /* 0x0000002a087c723c */ /* 0x040ff00000041878 */
[----:B-1----:R-:W-:Y:S01]  /*10ae0*/  HMMA.16816.F32.BF16 R112, R8, R12, R112 ;  /* 0x0000000c0870723c */ /* 0x002fe20000041870 */
[----:B---3--:R-:W-:-:S07]  /*10af0*/  FFMA.FTZ R2, R151, c[0x0][0x2d0], -R0 ;  /* 0x0000b40097027a23 */ /* 0x008fce0000010800 */
[C---:B------:R-:W-:Y:S01]  /*10b00*/  HMMA.16816.F32.BF16 R104, R8.reuse, R14, R52 ;  /* 0x0000000e0868723c */ /* 0x040fe20000041834 */
[----:B------:R-:W1:Y:S01]  /*10b10*/  LDSM.16.MT88.4 R12, [R205+0x5900] ;  /* 0x00590000cd0c783b */ /* 0x000e620000004200 */
[----:B------:R-:W-:Y:S01]  /*10b20*/  IMAD.MOV.U32 R151, RZ, RZ, R162 ;  /* 0x000000ffff977224 */ /* 0x000fe200078e00a2 */
[----:B------:R3:W-:Y:S05]  /*10b30*/  MUFU.EX2 R4, R2 ;  /* 0x0000000200047308 */ /* 0x0007ea0000000800 */
[C---:B------:R-:W-:Y:S08]  /*10b40*/  HMMA.16816.F32.BF16 R132, R8.reuse, R40, R132 ;  /* 0x000000280884723c */ /* 0x040ff00000041884 */
[----:B-----5:R-:W-:Y:S01]  /*10b50*/  HMMA.16816.F32.BF16 R128, R8, R20, R72 ;  /* 0x000000140880723c */ /* 0x020fe20000041848 */
[----:B---3--:R-:W-:-:S02]  /*10b60*/  FFMA.FTZ R2, R150, c[0x0][0x2d0], -R0 ;  /* 0x0000b40096027a23 */ /* 0x008fc40000010800 */
[----:B------:R-:W-:Y:S02]  /*10b70*/  IMAD.MOV.U32 R150, RZ, RZ, R111 ;  /* 0x000000ffff967224 */ /* 0x000fe400078e006f */
[----:B------:R3:W5:Y:S03]  /*10b80*/  MUFU.EX2 R192, R2 ;  /* 0x0000000200c07308 */ /* 0x0007660000000800 */
[C---:B------:R-:W-:Y:S01]  /*10b90*/  HMMA.16816.F32.BF16 R120, R8.reuse, R22, R64 ;  /* 0x000000160878723c */ /* 0x040fe20000041840 */
[----:B------:R-:W-:Y:S07]  /*10ba0*/  LDSM.16.MT88.4 R20, [R208+0x5900] ;  /* 0x00590000d014783b */ /* 0x000fee0000004200 */
[----:B------:R-:W-:Y:S01]  /*10bb0*/  HMMA.16816.F32.BF16 R108, R8, R16, R60 ;  /* 0x00000010086c723c */ /* 0x000fe2000004183c */
[----:B---3--:R-:W-:-:S07]  /*10bc0*/  FFMA.FTZ R2, R153, c[0x0][0x2d0], -R5 ;  /* 0x0000b40099027a23 */ /* 0x008fce0000010805 */
[----:B------:R-:W-:Y:S01]  /*10bd0*/  HMMA.16816.F32.BF16 R56, R8, R18, R48 ;  /* 0x000000120838723c */ /* 0x000fe20000041830 */
[----:B------:R-:W-:Y:S06]  /*10be0*/  LDSM.16.MT88.4 R16, [R205+0x2100] ;  /* 0x00210000cd10783b */ /* 0x000fec0000004200 */
[----:B----4-:R-:W-:Y:S02]  /*10bf0*/  F2FP.BF16.PACK_AB R8, R201, R202 ;  /* 0x000000cac908723e */ /* 0x010fe400000010ff */
[----:B--2---:R-:W-:Y:S02]  /*10c00*/  F2FP.BF16.PACK_AB R9, R193, R194 ;  /* 0x000000c2c109723e */ /* 0x004fe400000010ff */
[----:B------:R-:W-:-:S02]  /*10c10*/  F2FP.BF16.PACK_AB R10, R195, R200 ;  /* 0x000000c8c30a723e */ /* 0x000fc400000010ff */
[----:B-----5:R-:W-:-:S07]  /*10c20*/  F2FP.BF16.PACK_AB R11, R192, R4 ;  /* 0x00000004c00b723e */ /* 0x020fce00000010ff */
[C---:B------:R-:W-:Y:S07]  /*10c30*/  HMMA.16816.F32.BF16 R60, R8.reuse, R32, R80 ;  /* 0x00000020083c723c */ /* 0x040fee0000041850 */
[----:B------:R-:W-:Y:S01]  /*10c40*/  IMAD.MOV.U32 R81, RZ, RZ, R146 ;  /* 0x000000ffff517224 */ /* 0x000fe200078e0092 */
[----:B------:R-:W-:Y:S01]  /*10c50*/  HMMA.16816.F32.BF16 R52, R8, R34, R84 ;  /* 0x000000220834723c */ /* 0x000fe20000041854 */
[----:B------:R-:W2:Y:S01]  /*10c60*/  LDSM.16.MT88.4 R32, [R206+0x5900] ;  /* 0x00590000ce20783b */ /* 0x000ea20000004200 */
[----:B------:R-:W-:-:S02]  /*10c70*/  IMAD.MOV.U32 R146, RZ, RZ, R163 ;  /* 0x000000ffff927224 */ /* 0x000fc400078e00a3 */
[----:B------:R3:W-:Y:S01]  /*10c80*/  MUFU.EX2 R163, R2 ;  /* 0x0000000200a37308 */ /* 0x0007e20000000800 */
[----:B------:R-:W-:Y:S02]  /*10c90*/  IMAD.MOV.U32 R80, RZ, RZ, R161 ;  /* 0x000000ffff507224 */ /* 0x000fe400078e00a1 */
[----:B------:R-:W-:Y:S01]  /*10ca0*/  IMAD.MOV.U32 R83, RZ, RZ, R46 ;  /* 0x000000ffff537224 */ /* 0x000fe200078e002e */
[----:B------:R-:W-:Y:S01]  /*10cb0*/  HMMA.16816.F32.BF16 R68, R8, R36, R68 ;  /* 0x000000240844723c */ /* 0x000fe20000041844 */
[----:B------:R-:W-:-:S07]  /*10cc0*/  IMAD.MOV.U32 R82, RZ, RZ, R47 ;  /* 0x000000ffff527224 */ /* 0x000fce00078e002f */
[----:B------:R-:W-:Y:S01]  /*10cd0*/  HMMA.16816.F32.BF16 R64, R8, R38, R76 ;  /* 0x000000260840723c */ /* 0x000fe2000004184c */
[----:B---3--:R-:W-:-:S07]  /*10ce0*/  FFMA.FTZ R2, R154, c[0x0][0x2d0], -R5 ;  /* 0x0000b4009a027a23 */ /* 0x008fce0000010805 */
[C---:B------:R-:W-:Y:S01]  /*10cf0*/  HMMA.16816.F32.BF16 R40, R8.reuse, R24, R96 ;  /* 0x000000180828723c */ /* 0x040fe20000041860 */
[----:B------:R3:W4:Y:S07]  /*10d00*/  MUFU.EX2 R162, R2 ;  /* 0x0000000200a27308 */ /* 0x00072e0000000800 */
[C---:B------:R-:W-:Y:S01]  /*10d10*/  HMMA.16816.F32.BF16 R36, R8.reuse, R26, R92 ;  /* 0x0000001a0824723c */ /* 0x040fe2000004185c */
[----:B------:R-:W5:Y:S07]  /*10d20*/  LDSM.16.MT88.4 R24, [R209+0x5900] ;  /* 0x00590000d118783b */ /* 0x000f6e0000004200 */
[----:B------:R-:W-:Y:S01]  /*10d30*/  HMMA.16816.F32.BF16 R44, R8, R28, R88 ;  /* 0x0000001c082c723c */ /* 0x000fe20000041858 */
[----:B---3--:R-:W-:-:S04]  /*10d40*/  FFMA.FTZ R2, R152, c[0x0][0x2d0], -R5 ;  /* 0x0000b40098027a23 */ /* 0x008fc80000010805 */
[----:B------:R3:W-:Y:S02]  /*10d50*/  MUFU.EX2 R161, R2 ;  /* 0x0000000200a17308 */ /* 0x0007e40000000800 */
[----:B------:R-:W-:Y:S01]  /*10d60*/  IMAD.MOV.U32 R91, RZ, RZ, R160 ;  /* 0x000000ffff5b7224 */ /* 0x000fe200078e00a0 */
[C---:B-1----:R-:W-:Y:S07]  /*10d70*/  HMMA.16816.F32.BF16 R72, R8.reuse, R12, R112 ;  /* 0x0000000c0848723c */ /* 0x042fee0000041870 */
[----:B------:R-:W-:Y:S01]  /*10d80*/  IMAD.MOV.U32 R115, RZ, RZ, R83 ;  /* 0x000000ffff737224 */ /* 0x000fe200078e0053 */
[----:B------:R-:W-:Y:S01]  /*10d90*/  HMMA.16816.F32.BF16 R76, R8, R14, R104 ;  /* 0x0000000e084c723c */ /* 0x000fe20000041868 */
[----:B------:R-:W1:Y:S01]  /*10da0*/  LDSM.16.MT88.4 R12, [R206+0x2100] ;  /* 0x00210000ce0c783b */ /* 0x000e620000004200 */
[----:B---3--:R-:W-:-:S06]  /*10db0*/  FFMA.FTZ R2, R155, c[0x0][0x2d0], -R5 ;  /* 0x0000b4009b027a23 */ /* 0x008fcc0000010805 */
[C---:B--2---:R-:W-:Y:S01]  /*10dc0*/  HMMA.16816.F32.BF16 R84, R8.reuse, R32, R132 ;  /* 0x000000200854723c */ /* 0x044fe20000041884 */
[----:B------:R2:W-:Y:S07]  /*10dd0*/  MUFU.EX2 R160, R2 ;  /* 0x0000000200a07308 */ /* 0x0005ee0000000800 */
[C---:B------:R-:W-:Y:S01]  /*10de0*/  HMMA.16816.F32.BF16 R104, R8.reuse, R34, R124 ;  /* 0x000000220868723c */ /* 0x040fe2000004187c */
[----:B------:R-:W3:Y:S04]  /*10df0*/  LDSM.16.MT88.4 R32, [R208+0x2100] ;  /* 0x00210000d020783b */ /* 0x000ee80000004200 */
[----:B------:R-:W-:Y:S03]  /*10e00*/  LDSM.16.MT88.4 R124, [R205+0x3900] ;  /* 0x00390000cd7c783b */ /* 0x000fe60000004200 */
[----:B------:R-:W-:Y:S01]  /*10e10*/  HMMA.16816.F32.BF16 R48, R8, R30, R100 ;  /* 0x0000001e0830723c */ /* 0x000fe20000041864 */
[----:B--2---:R-:W-:Y:S01]  /*10e20*/  FFMA.FTZ R2, R156, c[0x0][0x2d0], -R0 ;  /* 0x0000b4009c027a23 */ /* 0x004fe20000010800 */
[----:B------:R-:W2:Y:S01]  /*10e30*/  LDSM.16.MT88.4 R28, [R209+0x2100] ;  /* 0x00210000d11c783b */ /* 0x000ea20000004200 */
[----:B------:R-:W-:-:S02]  /*10e40*/  IMAD.MOV.U32 R156, RZ, RZ, R82 ;  /* 0x000000ffff9c7224 */ /* 0x000fc400078e0052 */
[----:B------:R1:W-:Y:S03]  /*10e50*/  MUFU.EX2 R155, R2 ;  /* 0x00000002009b7308 */ /* 0x0003e60000000800 */
[C---:B-----5:R-:W-:Y:S08]  /*10e60*/  HMMA.16816.F32.BF16 R128, R8.reuse, R24, R128 ;  /* 0x000000180880723c */ /* 0x060ff00000041880 */
[----:B------:R-:W-:Y:S01]  /*10e70*/  HMMA.16816.F32.BF16 R120, R8, R26, R120 ;  /* 0x0000001a0878723c */ /* 0x000fe20000041878 */
[----:B------:R-:W5:Y:S01]  /*10e80*/  LDSM.16.MT88.4 R24, [R205+0x6100] ;  /* 0x00610000cd18783b */ /* 0x000f620000004200 */
[----:B-1----:R-:W-:-:S02]  /*10e90*/  FFMA.FTZ R2, R157, c[0x0][0x2d0], -R0 ;  /* 0x0000b4009d027a23 */ /* 0x002fc40000010800 */
[----:B------:R-:W-:-:S04]  /*10ea0*/  IMAD.MOV.U32 R157, RZ, RZ, R81 ;  /* 0x000000ffff9d7224 */ /* 0x000fc800078e0051 */
[C---:B------:R-:W-:Y:S01]  /*10eb0*/  HMMA.16816.F32.BF16 R108, R8.reuse, R20, R108 ;  /* 0x00000014086c723c */ /* 0x040fe2000004186c */
[----:B------:R1:W1:Y:S07]  /*10ec0*/  MUFU.EX2 R154, R2 ;  /* 0x00000002009a7308 */ /* 0x00026e0000000800 */
[----:B------:R-:W-:Y:S01]  /*10ed0*/  HMMA.16816.F32.BF16 R96, R8, R22, R56 ;  /* 0x000000160860723c */ /* 0x000fe20000041838 */
[----:B------:R-:W2:Y:S06]  /*10ee0*/  LDSM.16.MT88.4 R20, [R206+0x6100] ;  /* 0x00610000ce14783b */ /* 0x000eac0000004200 */
[----:B----4-:R-:W-:Y:S01]  /*10ef0*/  F2FP.BF16.PACK_AB R8, R162, R163 ;  /* 0x000000a3a208723e */ /* 0x010fe200000010ff */
[----:B-1----:R-:W-:Y:S01]  /*10f00*/  FFMA.FTZ R2, R159, c[0x0][0x2d0], -R0 ;  /* 0x0000b4009f027a23 */ /* 0x002fe20000010800 */
[----:B------:R-:W-:Y:S01]  /*10f10*/  F2FP.BF16.PACK_AB R9, R154, R155 ;  /* 0x0000009b9a09723e */ /* 0x000fe200000010ff */
[----:B------:R-:W-:Y:S01]  /*10f20*/  IMAD.MOV.U32 R159, RZ, RZ, R80 ;  /* 0x000000ffff9f7224 */ /* 0x000fe200078e0050 */
[----:B------:R-:W-:Y:S01]  /*10f30*/  F2FP.BF16.PACK_AB R10, R160, R161 ;  /* 0x000000a1a00a723e */ /* 0x000fe200000010ff */
[----:B------:R1:W-:Y:S02]  /*10f40*/  MUFU.EX2 R153, R2 ;  /* 0x0000000200997308 */ /* 0x0003e40000000800 */
[----:B-1----:R-:W-:-:S02]  /*10f50*/  FFMA.FTZ R2, R158, c[0x0][0x2d0], -R0 ;  /* 0x0000b4009e027a23 */ /* 0x002fc40000010800 */
[----:B------:R-:W-:-:S04]  /*10f60*/  IMAD.MOV.U32 R158, RZ, RZ, R91 ;  /* 0x000000ffff9e7224 */ /* 0x000fc800078e005b */
[----:B------:R1:W4:Y:S02]  /*10f70*/  MUFU.EX2 R152, R2 ;  /* 0x0000000200987308 */ /* 0x0003240000000800 */
[----:B-1----:R-:W-:Y:S01]  /*10f80*/  FFMA.FTZ R2, R164, c[0x0][0x2d0], -R5 ;  /* 0x0000b400a4027a23 */ /* 0x002fe20000010805 */
[----:B----4-:R-:W-:Y:S01]  /*10f90*/  F2FP.BF16.PACK_AB R11, R152, R153 ;  /* 0x00000099980b723e */ /* 0x010fe200000010ff */
[----:B------:R-:W-:-:S04]  /*10fa0*/  IMAD.MOV.U32 R164, RZ, RZ, R151 ;  /* 0x000000ffffa47224 */ /* 0x000fc800078e0097 */
[----:B------:R1:W-:Y:S02]  /*10fb0*/  MUFU.EX2 R151, R2 ;  /* 0x0000000200977308 */ /* 0x0003e40000000800 */
[C---:B------:R-:W-:Y:S08]  /*10fc0*/  HMMA.16816.F32.BF16 R100, R8.reuse, R16, R68 ;  /* 0x000000100864723c */ /* 0x040ff00000041844 */
[----:B------:R-:W-:Y:S01]  /*10fd0*/  HMMA.16816.F32.BF16 R92, R8, R18, R64 ;  /* 0x00000012085c723c */ /* 0x000fe20000041840 */
[----:B------:R-:W4:Y:S01]  /*10fe0*/  LDSM.16.MT88.4 R16, [R209+0x6100] ;  /* 0x00610000d110783b */ /* 0x000f220000004200 */
[----:B-1----:R-:W-:-:S02]  /*10ff0*/  FFMA.FTZ R2, R166, c[0x0][0x2d0], -R5 ;  /* 0x0000b400a6027a23 */ /* 0x002fc40000010805 */
[----:B------:R-:W-:Y:S02]  /*11000*/  IMAD.MOV.U32 R166, RZ, RZ, R150 ;  /* 0x000000ffffa67224 */ /* 0x000fe400078e0096 */
[----:B------:R1:W1:Y:S02]  /*11010*/  MUFU.EX2 R150, R2 ;  /* 0x0000000200967308 */ /* 0x0002640000000800 */
[C---:B------:R-:W-:Y:S08]  /*11020*/  HMMA.16816.F32.BF16 R88, R8.reuse, R12, R60 ;  /* 0x0000000c0858723c */ /* 0x040ff0000004183c */
[----:B------:R-:W-:Y:S01]  /*11030*/  HMMA.16816.F32.BF16 R80, R8, R14, R52 ;  /* 0x0000000e0850723c */ /* 0x000fe20000041834 */
[----:B------:R-:W4:Y:S01]  /*11040*/  LDSM.16.MT88.4 R12, [R208+0x6100] ;  /* 0x00610000d00c783b */ /* 0x000f220000004200 */
[----:B-1----:R-:W-:-:S06]  /*11050*/  FFMA.FTZ R2, R165, c[0x0][0x2d0], -R5 ;  /* 0x0000b400a5027a23 */ /* 0x002fcc0000010805 */
[C---:B---3--:R-:W-:Y:S01]  /*11060*/  HMMA.16816.F32.BF16 R60, R8.reuse, R32, R40 ;  /* 0x00000020083c723c */ /* 0x048fe20000041828 */
[----:B------:R-:W-:Y:S02]  /*11070*/  IMAD.MOV.U32 R165, RZ, RZ, R149 ;  /* 0x000000ffffa57224 */ /* 0x000fe400078e0095 */
[----:B------:R1:W-:Y:S05]  /*11080*/  MUFU.EX2 R149, R2 ;  /* 0x0000000200957308 */ /* 0x0003ea0000000800 */
[C---:B------:R-:W-:Y:S01]  /*11090*/  HMMA.16816.F32.BF16 R52, R8.reuse, R34, R36 ;  /* 0x000000220834723c */ /* 0x040fe20000041824 */
[----:B------:R-:W3:Y:S07]  /*110a0*/  LDSM.16.MT88.4 R32, [R205+0x2900] ;  /* 0x00290000cd20783b */ /* 0x000eee0000004200 */
[----:B--2---:R-:W-:Y:S01]  /*110b0*/  HMMA.16816.F32.BF16 R68, R8, R28, R44 ;  /* 0x0000001c0844723c */ /* 0x004fe2000004182c */
[----:B-1----:R-:W-:-:S02]  /*110c0*/  FFMA.FTZ R2, R188, c[0x0][0x2d0], -R5 ;  /* 0x0000b400bc027a23 */ /* 0x002fc40000010805 */
[----:B------:R-:W-:Y:S02]  /*110d0*/  IMAD.MOV.U32 R188, RZ, RZ, R148 ;  /* 0x000000ffffbc7224 */ /* 0x000fe400078e0094 */
[----:B------:R1:W-:Y:S03]  /*110e0*/  MUFU.EX2 R148, R2 ;  /* 0x0000000200947308 */ /* 0x0003e60000000800 */
[C---:B------:R-:W-:Y:S01]  /*110f0*/  HMMA.16816.F32.BF16 R64, R8.reuse, R30, R48 ;  /* 0x0000001e0840723c */ /* 0x040fe20000041830 */
[----:B------:R-:W2:Y:S07]  /*11100*/  LDSM.16.MT88.4 R28, [R206+0x2900] ;  /* 0x00290000ce1c783b */ /* 0x000eae0000004200 */
[----:B-----5:R-:W-:Y:S01]  /*11110*/  HMMA.16816.F32.BF16 R44, R8, R24, R72 ;  /* 0x00000018082c723c */ /* 0x020fe20000041848 */
        /* <DEDUP_REMOVED lines=8> */
[----:B-----5:R-:W-:-:S02]  /*111a0*/  FFMA.FTZ R2, R191, c[0x0][0x2d0], -R0 ;  /* 0x0000b400bf027a23 */ /* 0x020fc40000010800 */
[----:B------:R-:W-:Y:S02]  /*111b0*/  IMAD.MOV.U32 R191, RZ, RZ, R115 ;  /* 0x000000ffffbf7224 */ /* 0x000fe400078e0073 */
[----:B------:R5:W1:Y:S02]  /*111c0*/  MUFU.EX2 R135, R2 ;  /* 0x0000000200877308 */ /* 0x000a640000000800 */
[C---:B----4-:R-:W-:Y:S08]  /*111d0*/  HMMA.16816.F32.BF16 R56, R8.reuse, R16, R128 ;  /* 0x000000100838723c */ /* 0x050ff00000041880 */
[----:B------:R-:W-:Y:S01]  /*111e0*/  HMMA.16816.F32.BF16 R72, R8, R18, R120 ;  /* 0x000000120848723c */ /* 0x000fe20000041878 */
[----:B------:R-:W-:Y:S01]  /*111f0*/  LDSM.16.MT88.4 R16, [R206+0x6900] ;  /* 0x00690000ce10783b */ /* 0x000fe20000004200 */
[----:B-----5:R-:W-:-:S06]  /*11200*/  FFMA.FTZ R2, R167, c[0x0][0x2d0], -R0 ;  /* 0x0000b400a7027a23 */ /* 0x020fcc0000010800 */
[C---:B------:R-:W-:Y:S01]  /*11210*/  HMMA.16816.F32.BF16 R108, R8.reuse, R12, R108 ;  /* 0x0000000c086c723c */ /* 0x040fe2000004186c */
[----:B------:R-:W-:Y:S01]  /*11220*/  IMAD.MOV.U32 R167, RZ, RZ, R146 ;  /* 0x000000ffffa77224 */ /* 0x000fe200078e0092 */
[----:B------:R4:W-:Y:S06]  /*11230*/  MUFU.EX2 R134, R2 ;  /* 0x0000000200867308 */ /* 0x0009ec0000000800 */
[----:B------:R-:W-:Y:S01]  /*11240*/  HMMA.16816.F32.BF16 R104, R8, R14, R96 ;  /* 0x0000000e0868723c */ /* 0x000fe20000041860 */
[----:B------:R-:W5:Y:S06]  /*11250*/  LDSM.16.MT88.4 R12, [R205+0x6900] ;  /* 0x00690000cd0c783b */ /* 0x000f6c0000004200 */
[----:B------:R-:W-:-:S02]  /*11260*/  F2FP.BF16.PACK_AB R8, R150, R151 ;  /* 0x000000979608723e */ /* 0x000fc400000010ff */
[----:B-1----:R-:W-:Y:S01]  /*11270*/  F2FP.BF16.PACK_AB R9, R135, R147 ;  /* 0x000000938709723e */ /* 0x002fe200000010ff */
[----:B----4-:R-:W-:Y:S01]  /*11280*/  FFMA.FTZ R2, R189, c[0x0][0x2d0], -R0 ;  /* 0x0000b400bd027a23 */ /* 0x010fe20000010800 */
[----:B------:R-:W-:Y:S01]  /*11290*/  F2FP.BF16.PACK_AB R10, R148, R149 ;  /* 0x00000095940a723e */ /* 0x000fe200000010ff */
[----:B------:R-:W-:Y:S02]  /*112a0*/  IMAD.MOV.U32 R189, RZ, RZ, R145 ;  /* 0x000000ffffbd7224 */ /* 0x000fe400078e0091 */
[----:B------:R-:W1:Y:S02]  /*112b0*/  MUFU.EX2 R133, R2 ;  /* 0x0000000200857308 */ /* 0x000e640000000800 */
[----:B-1----:R-:W-:Y:S01]  /*112c0*/  F2FP.BF16.PACK_AB R11, R133, R134 ;  /* 0x00000086850b723e */ /* 0x002fe200000010ff */
[----:B------:R-:W-:Y:S02]  /*112d0*/  FFMA.FTZ R2, R203, c[0x0][0x2d0], -R5 ;  /* 0x0000b400cb027a23 */ /* 0x000fe40000010805 */
[----:B------:R-:W-:-:S03]  /*112e0*/  IMAD.MOV.U32 R203, RZ, RZ, R144 ;  /* 0x000000ffffcb7224 */ /* 0x000fc600078e0090 */
[----:B------:R1:W-:Y:S01]  /*112f0*/  MUFU.EX2 R132, R2 ;  /* 0x0000000200847308 */ /* 0x0003e20000000800 */
[C---:B---3--:R-:W-:Y:S08]  /*11300*/  HMMA.16816.F32.BF16 R120, R8.reuse, R32, R100 ;  /* 0x000000200878723c */ /* 0x048ff00000041864 */
[----:B------:R-:W-:Y:S01]  /*11310*/  HMMA.16816.F32.BF16 R112, R8, R34, R92 ;  /* 0x000000220870723c */ /* 0x000fe2000004185c */
[----:B------:R-:W-:Y:S01]  /*11320*/  LDSM.16.MT88.4 R32, [R208+0x6900] ;  /* 0x00690000d020783b */ /* 0x000fe20000004200 */
[----:B-1----:R-:W-:-:S06]  /*11330*/  FFMA.FTZ R2, R228, c[0x0][0x2d0], -R5 ;  /* 0x0000b400e4027a23 */ /* 0x002fcc0000010805 */
[C---:B--2---:R-:W-:Y:S01]  /*11340*/  HMMA.16816.F32.BF16 R100, R8.reuse, R28, R88 ;  /* 0x0000001c0864723c */ /* 0x044fe20000041858 */
[----:B------:R-:W-:Y:S01]  /*11350*/  IMAD.MOV.U32 R228, RZ, RZ, R119 ;  /* 0x000000ffffe47224 */ /* 0x000fe200078e0077 */
[----:B------:R1:W2:Y:S06]  /*11360*/  MUFU.EX2 R146, R2 ;  /* 0x0000000200927308 */ /* 0x0002ac0000000800 */
[C---:B------:R-:W-:Y:S08]  /*11370*/  HMMA.16816.F32.BF16 R92, R8.reuse, R24, R68 ;  /* 0x00000018085c723c */ /* 0x040ff00000041844 */
[----:B------:R-:W-:Y:S01]  /*11380*/  HMMA.16816.F32.BF16 R88, R8, R26, R64 ;  /* 0x0000001a0858723c */ /* 0x000fe20000041840 */
[----:B------:R-:W3:Y:S01]  /*11390*/  LDSM.16.MT88.4 R24, [R209+0x6900] ;  /* 0x00690000d118783b */ /* 0x000ee20000004200 */
[----:B-1----:R-:W-:-:S02]  /*113a0*/  FFMA.FTZ R2, R231, c[0x0][0x2d0], -R5 ;  /* 0x0000b400e7027a23 */ /* 0x002fc40000010805 */
[----:B------:R-:W-:Y:S02]  /*113b0*/  IMAD.MOV.U32 R231, RZ, RZ, R118 ;  /* 0x000000ffffe77224 */ /* 0x000fe400078e0076 */
[----:B------:R1:W-:Y:S02]  /*113c0*/  MUFU.EX2 R145, R2 ;  /* 0x0000000200917308 */ /* 0x0003e40000000800 */
[C---:B------:R-:W-:Y:S01]  /*113d0*/  HMMA.16816.F32.BF16 R96, R8.reuse, R30, R80 ;  /* 0x0000001e0860723c */ /* 0x040fe20000041850 */
[----:B------:R-:W-:Y:S07]  /*113e0*/  LDSM.16.MT88.4 R28, [R205+0x3100] ;  /* 0x00310000cd1c783b */ /* 0x000fee0000004200 */
[----:B------:R-:W-:Y:S01]  /*113f0*/  HMMA.16816.F32.BF16 R80, R8, R22, R52 ;  /* 0x000000160850723c */ /* 0x000fe20000041834 */
[----:B-1----:R-:W-:-:S07]  /*11400*/  FFMA.FTZ R2, R232, c[0x0][0x2d0], -R5 ;  /* 0x0000b400e8027a23 */ /* 0x002fce0000010805 */
[C---:B-----5:R-:W-:Y:S01]  /*11410*/  HMMA.16816.F32.BF16 R64, R8.reuse, R14, R48 ;  /* 0x0000000e0840723c */ /* 0x060fe20000041830 */
[----:B------:R-:W-:Y:S01]  /*11420*/  IMAD.MOV.U32 R232, RZ, RZ, R6 ;  /* 0x000000ffffe87224 */ /* 0x000fe200078e0006 */
[----:B------:R1:W-:Y:S06]  /*11430*/  MUFU.EX2 R144, R2 ;  /* 0x0000000200907308 */ /* 0x0003ec0000000800 */
        /* <DEDUP_REMOVED lines=8> */
[----:B------:R-:W3:Y:S04]  /*114c0*/  LDSM.16.MT88.4 R24, [R205+0x7100] ;  /* 0x00710000cd18783b */ /* 0x000ee80000004200 */
[----:B------:R-:W-:Y:S01]  /*114d0*/  LDSM.16.MT88.4 R72, [R206+0x3900] ;  /* 0x00390000ce48783b */ /* 0x000fe20000004200 */
[----:B-1----:R-:W-:-:S02]  /*114e0*/  FFMA.FTZ R2, R229, c[0x0][0x2d0], -R0 ;  /* 0x0000b400e5027a23 */ /* 0x002fc40000010800 */
[C---:B------:R-:W-:Y:S02]  /*114f0*/  HMMA.16816.F32.BF16 R60, R8.reuse, R16, R40 ;  /* 0x00000010083c723c */ /* 0x040fe40000041828 */
[----:B------:R1:W4:Y:S06]  /*11500*/  MUFU.EX2 R118, R2 ;  /* 0x0000000200767308 */ /* 0x00032c0000000800 */
[C---:B------:R-:W-:Y:S01]  /*11510*/  HMMA.16816.F32.BF16 R40, R8.reuse, R18, R36 ;  /* 0x000000120828723c */ /* 0x040fe20000041824 */
[----:B------:R-:W5:Y:S07]  /*11520*/  LDSM.16.MT88.4 R16, [R209+0x3100] ;  /* 0x00310000d110783b */ /* 0x000f6e0000004200 */
[----:B------:R-:W-:Y:S01]  /*11530*/  HMMA.16816.F32.BF16 R44, R8, R32, R108 ;  /* 0x00000020082c723c */ /* 0x000fe2000004186c */
[----:B-1----:R-:W-:-:S04]  /*11540*/  FFMA.FTZ R2, R230, c[0x0][0x2d0], -R0 ;  /* 0x0000b400e6027a23 */ /* 0x002fc80000010800 */
[----:B------:R1:W-:Y:S03]  /*11550*/  MUFU.EX2 R59, R2 ;  /* 0x00000002003b7308 */ /* 0x0003e60000000800 */
[----:B------:R-:W-:Y:S01]  /*11560*/  HMMA.16816.F32.BF16 R36, R8, R34, R104 ;  /* 0x000000220824723c */ /* 0x000fe20000041868 */
[----:B------:R-:W3:Y:S04]  /*11570*/  LDSM.16.MT88.4 R32, [R206+0x7100] ;  /* 0x00710000ce20783b */ /* 0x000ee80000004200 */
[----:B------:R-:W-:Y:S02]  /*11580*/  LDSM.16.MT88.4 R104, [R206+0x7900] ;  /* 0x00790000ce68783b */ /* 0x000fe40000004200 */
[----:B--2---:R-:W-:-:S02]  /*11590*/  F2FP.BF16.PACK_AB R8, R146, R132 ;  /* 0x000000849208723e */ /* 0x004fc400000010ff */
[----:B----4-:R-:W-:Y:S02]  /*115a0*/  F2FP.BF16.PACK_AB R9, R118, R119 ;  /* 0x000000777609723e */ /* 0x010fe400000010ff */
[----:B------:R-:W-:Y:S01]  /*115b0*/  F2FP.BF16.PACK_AB R10, R144, R145 ;  /* 0x00000091900a723e */ /* 0x000fe200000010ff */
[----:B-1----:R-:W-:-:S04]  /*115c0*/  FFMA.FTZ R2, R233, c[0x0][0x2d0], -R0 ;  /* 0x0000b400e9027a23 */ /* 0x002fc80000010800 */
[----:B------:R1:W2:Y:S02]  /*115d0*/  MUFU.EX2 R58, R2 ;  /* 0x00000002003a7308 */ /* 0x0002a40000000800 */
[----:B-1----:R-:W-:Y:S01]  /*115e0*/  FFMA.FTZ R2, R246, c[0x0][0x2d0], -R5 ;  /* 0x0000b400f6027a23 */ /* 0x002fe20000010805 */
[----:B--2---:R-:W-:-:S05]  /*115f0*/  F2FP.BF16.PACK_AB R11, R58, R59 ;  /* 0x0000003b3a0b723e */ /* 0x004fca00000010ff */
[----:B------:R1:W-:Y:S02]  /*11600*/  MUFU.EX2 R57, R2 ;  /* 0x0000000200397308 */ /* 0x0003e40000000800 */
[C---:B---3--:R-:W-:Y:S08]  /*11610*/  HMMA.16816.F32.BF16 R64, R8.reuse, R26, R64 ;  /* 0x0000001a0840723c */ /* 0x048ff00000041840 */
[----:B------:R-:W-:Y:S01]  /*11620*/  HMMA.16816.F32.BF16 R128, R8, R24, R76 ;  /* 0x000000180880723c */ /* 0x000fe2000004184c */
[----:B-1----:R-:W-:-:S04]  /*11630*/  FFMA.FTZ R2, R244, c[0x0][0x2d0], -R5 ;  /* 0x0000b400f4027a23 */ /* 0x002fc80000010805 */
[----:B------:R1:W2:Y:S03]  /*11640*/  MUFU.EX2 R56, R2 ;  /* 0x0000000200387308 */ /* 0x0002a60000000800 */
[C---:B------:R-:W-:Y:S08]  /*11650*/  HMMA.16816.F32.BF16 R68, R8.reuse, R20, R100 ;  /* 0x000000140844723c */ /* 0x040ff00000041864 */
[----:B-----5:R-:W-:Y:S01]  /*11660*/  HMMA.16816.F32.BF16 R100, R8, R18, R88 ;  /* 0x000000120864723c */ /* 0x020fe20000041858 */
[----:B------:R-:W-:Y:S01]  /*11670*/  LDSM.16.MT88.4 R88, [R208+0x3900] ;  /* 0x00390000d058783b */ /* 0x000fe20000004200 */
[----:B-1----:R-:W-:-:S06]  /*11680*/  FFMA.FTZ R2, R242, c[0x0][0x2d0], -R5 ;  /* 0x0000b400f2027a23 */ /* 0x002fcc0000010805 */
[C---:B------:R-:W-:Y:S01]  /*11690*/  HMMA.16816.F32.BF16 R92, R8.reuse, R16, R92 ;  /* 0x00000010085c723c */ /* 0x040fe2000004185c */
[----:B------:R-:W1:Y:S01]  /*116a0*/  LDSM.16.MT88.4 R16, [R209+0x7100] ;  /* 0x00710000d110783b */ /* 0x000e620000004200 */
[----:B------:R3:W-:Y:S06]  /*116b0*/  MUFU.EX2 R27, R2 ;  /* 0x00000002001b7308 */ /* 0x0007ec0000000800 */
[C---:B------:R-:W-:Y:S08]  /*116c0*/  HMMA.16816.F32.BF16 R84, R8.reuse, R12, R84 ;  /* 0x0000000c0854723c */ /* 0x040ff00000041854 */
[----:B------:R-:W-:Y:S01]  /*116d0*/  HMMA.16816.F32.BF16 R108, R8, R14, R80 ;  /* 0x0000000e086c723c */ /* 0x000fe20000041850 */
[----:B------:R-:W4:Y:S01]  /*116e0*/  LDSM.16.MT88.4 R12, [R208+0x7100] ;  /* 0x00710000d00c783b */ /* 0x000f220000004200 */
[----:B---3--:R-:W-:-:S03]  /*116f0*/  FFMA.FTZ R2, R245, c[0x0][0x2d0], -R5 ;  /* 0x0000b400f5027a23 */ /* 0x008fc60000010805 */
[----:B------:R-:W3:Y:S01]  /*11700*/  LDSM.16.MT88.4 R80, [R209+0x3900] ;  /* 0x00390000d150783b */ /* 0x000ee20000004200 */
[----:B------:R5:W1:Y:S02]  /*11710*/  MUFU.EX2 R26, R2 ;  /* 0x00000002001a7308 */ /* 0x000a640000000800 */
[C---:B------:R-:W-:Y:S08]  /*11720*/  HMMA.16816.F32.BF16 R120, R8.reuse, R28, R120 ;  /* 0x0000001c0878723c */ /* 0x040ff00000041878 */
[----:B------:R-:W-:Y:S01]  /*11730*/  HMMA.16816.F32.BF16 R28, R8, R30, R112 ;  /* 0x0000001e081c723c */ /* 0x000fe20000041870 */
[----:B-----5:R-:W-:-:S06]  /*11740*/  FFMA.FTZ R2, R243, c[0x0][0x2d0], -R0 ;  /* 0x0000b400f3027a23 */ /* 0x020fcc0000010800 */
[----:B--2---:R-:W-:Y:S01]  /*11750*/  F2FP.BF16.PACK_AB R112, R56, R57 ;  /* 0x000000393870723e */ /* 0x004fe200000010ff */
[C---:B------:R-:W-:Y:S01]  /*11760*/  HMMA.16816.F32.BF16 R20, R8.reuse, R22, R96 ;  /* 0x000000160814723c */ /* 0x040fe20000041860 */
[----:B-1----:R-:W-:Y:S01]  /*11770*/  F2FP.BF16.PACK_AB R114, R26, R27 ;  /* 0x0000001b1a72723e */ /* 0x002fe200000010ff */
[----:B------:R1:W-:Y:S01]  /*11780*/  MUFU.EX2 R25, R2 ;  /* 0x0000000200197308 */ /* 0x0003e20000000800 */
[----:B------:R-:W2:Y:S05]  /*11790*/  LDSM.16.MT88.4 R96, [R205+0x7900] ;  /* 0x00790000cd60783b */ /* 0x000eaa0000004200 */
[C---:B------:R-:W-:Y:S08]  /*117a0*/  HMMA.16816.F32.BF16 R60, R8.reuse, R32, R60 ;  /* 0x00000020083c723c */ /* 0x040ff0000004183c */
[----:B------:R-:W-:Y:S01]  /*117b0*/  HMMA.16816.F32.BF16 R40, R8, R34, R40 ;  /* 0x000000220828723c */ /* 0x000fe20000041828 */
[----:B-1----:R-:W-:-:S04]  /*117c0*/  FFMA.FTZ R2, R248, c[0x0][0x2d0], -R0 ;  /* 0x0000b400f8027a23 */ /* 0x002fc80000010800 */
[----:B------:R1:W5:Y:S03]  /*117d0*/  MUFU.EX2 R24, R2 ;  /* 0x0000000200187308 */ /* 0x0003660000000800 */
[C---:B------:R-:W-:Y:S08]  /*117e0*/  HMMA.16816.F32.BF16 R48, R8.reuse, R16, R48 ;  /* 0x000000100830723c */ /* 0x040ff00000041830 */
[----:B------:R-:W-:Y:S01]  /*117f0*/  HMMA.16816.F32.BF16 R52, R8, R18, R52 ;  /* 0x000000120834723c */ /* 0x000fe20000041834 */
[--C-:B-1----:R-:W-:Y:S01]  /*11800*/  FFMA.FTZ R2, R247, c[0x0][0x2d0], -R0.reuse ;  /* 0x0000b400f7027a23 */ /* 0x102fe20000010800 */
[----:B-----5:R-:W-:Y:S01]  /*11810*/  F2FP.BF16.PACK_AB R113, R24, R25 ;  /* 0x000000191871723e */ /* 0x020fe200000010ff */
[----:B------:R-:W-:-:S05]  /*11820*/  FFMA.FTZ R0, R252, c[0x0][0x2d0], -R0 ;  /* 0x0000b400fc007a23 */ /* 0x000fca0000010800 */
[C---:B----4-:R-:W-:Y:S01]  /*11830*/  HMMA.16816.F32.BF16 R44, R8.reuse, R12, R44 ;  /* 0x0000000c082c723c */ /* 0x050fe2000004182c */
[----:B------:R1:W-:Y:S07]  /*11840*/  MUFU.EX2 R7, R2 ;  /* 0x0000000200077308 */ /* 0x0003ee0000000800 */
[----:B------:R-:W-:Y:S01]  /*11850*/  HMMA.16816.F32.BF16 R36, R8, R14, R36 ;  /* 0x0000000e0824723c */ /* 0x000fe20000041824 */
[----:B------:R4:W5:Y:S01]  /*11860*/  MUFU.EX2 R6, R0 ;  /* 0x0000000000067308 */ /* 0x0009620000000800 */
[----:B------:R-:W-:Y:S01]  /*11870*/  LDSM.16.MT88.4 R8, [R208+0x7900] ;  /* 0x00790000d008783b */ /* 0x000fe20000004200 */
[----:B-1----:R-:W-:-:S04]  /*11880*/  FADD.FTZ R2, R231, R232 ;  /* 0x000000e8e7027221 */ /* 0x002fc80000010000 */
[----:B------:R-:W-:Y:S02]  /*11890*/  FADD.FTZ R3, R3, R2 ;  /* 0x0000000203037221 */ /* 0x000fe40000010000 */
[----:B----4-:R-:W-:Y:S01]  /*118a0*/  FADD.FTZ R0, R203, R228 ;  /* 0x000000e4cb007221 */ /* 0x010fe20000010000 */
[----:B-----5:R-:W-:Y:S02]  /*118b0*/  F2FP.BF16.PACK_AB R115, R6, R7 ;  /* 0x000000070673723e */ /* 0x020fe400000010ff */
[----:B------:R-:W-:Y:S01]  /*118c0*/  IADD3 R228, R156, -0x2, RZ ;  /* 0xfffffffe9ce47810 */ /* 0x000fe20007ffe0ff */
        /* <DEDUP_REMOVED lines=14> */
[C---:B---3--:R-:W-:Y:S01]  /*119b0*/  HMMA.16816.F32.BF16 R76, R112.reuse, R80, R92 ;  /* 0x00000050704c723c */ /* 0x048fe2000004185c */
        /* <DEDUP_REMOVED lines=9> */
[----:B--2---:R-:W-:Y:S01]  /*11a50*/  HMMA.16816.F32.BF16 R92, R112, R96, R128 ;  /* 0x00000060705c723c */ /* 0x004fe20000041880 */
[----:B------:R-:W-:Y:S02]  /*11a60*/  FADD.FTZ R0, R202, R0 ;  /* 0x00000000ca007221 */ /* 0x000fe40000010000 */
[----:B------:R-:W-:Y:S02]  /*11a70*/  FADD.FTZ R2, R194, R2 ;  /* 0x00000002c2027221 */ /* 0x000fe40000010000 */
[----:B------:R-:W-:-:S02]  /*11a80*/  FADD.FTZ R0, R201, R0 ;  /* 0x00000000c9007221 */ /* 0x000fc40000010000 */
[----:B------:R-:W-:Y:S01]  /*11a90*/  FADD.FTZ R2, R193, R2 ;  /* 0x00000002c1027221 */ /* 0x000fe20000010000 */
[C---:B------:R-:W-:Y:S01]  /*11aa0*/  HMMA.16816.F32.BF16 R120, R112.reuse, R124, R120 ;  /* 0x0000007c7078723c */ /* 0x040fe20000041878 */
[----:B------:R-:W-:Y:S02]  /*11ab0*/  FADD.FTZ R0, R200, R0 ;  /* 0x00000000c8007221 */ /* 0x000fe40000010000 */
[----:B------:R-:W-:Y:S02]  /*11ac0*/  FADD.FTZ R2, R4, R2 ;  /* 0x0000000204027221 */ /* 0x000fe40000010000 */
[----:B------:R-:W-:Y:S01]  /*11ad0*/  FADD.FTZ R0, R195, R0 ;  /* 0x00000000c3007221 */ /* 0x000fe20000010000 */
[----:B------:R-:W2:Y:S01]  /*11ae0*/  @P5 S2R R4, SR_CTAID.X ;  /* 0x0000000000045919 */ /* 0x000ea20000002500 */
        /* <DEDUP_REMOVED lines=11> */
[C---:B-1----:R-:W-:Y:S01]  /*11ba0*/  HMMA.16816.F32.BF16 R128, R112.reuse, R108, R48 ;  /* 0x0000006c7080723c */ /* 0x042fe20000041830 */
[----:B------:R-:W-:Y:S02]  /*11bb0*/  FADD.FTZ R0, R151, R0 ;  /* 0x0000000097007221 */ /* 0x000fe40000010000 */
[----:B------:R-:W-:Y:S02]  /*11bc0*/  FADD.FTZ R2, R147, R2 ;  /* 0x0000000293027221 */ /* 0x000fe40000010000 */
[----:B------:R-:W-:Y:S02]  /*11bd0*/  FADD.FTZ R3, R150, R0 ;  /* 0x0000000096037221 */ /* 0x000fe40000010000 */
[----:B--2---:R-:W-:Y:S01]  /*11be0*/  @P5 IMAD.SHL.U32 R0, R4, 0x80, RZ ;  /* 0x0000008004005824 */ /* 0x004fe200078e00ff */
[----:B------:R-:W-:Y:S01]  /*11bf0*/  HMMA.16816.F32.BF16 R124, R112, R126, R28 ;  /* 0x0000007e707c723c */ /* 0x000fe2000004181c */
[----:B------:R-:W-:-:S02]  /*11c00*/  FADD.FTZ R2, R135, R2 ;  /* 0x0000000287027221 */ /* 0x000fc40000010000 */
[----:B------:R-:W-:Y:S02]  /*11c10*/  FADD.FTZ R3, R149, R3 ;  /* 0x0000000395037221 */ /* 0x000fe40000010000 */
[----:B------:R-:W-:-:S03]  /*11c20*/  @P5 IMAD.HI.U32 R0, R0, c[0x0][0x2c8], RZ ;  /* 0x0000b20000005a27 */ /* 0x000fc600078e00ff */
[C---:B------:R-:W-:Y:S01]  /*11c30*/  HMMA.16816.F32.BF16 R72, R112.reuse, R74, R20 ;  /* 0x0000004a7048723c */ /* 0x040fe20000041814 */
[----:B------:R-:W-:Y:S01]  /*11c40*/  FADD.FTZ R2, R134, R2 ;  /* 0x0000000286027221 */ /* 0x000fe20000010000 */
[----:B------:R-:W-:Y:S01]  /*11c50*/  @P5 SHF.R.U32.HI R157, RZ, c[0x0][0x2cc], R0 ;  /* 0x0000b300ff9d5a19 */ /* 0x000fe20000011600 */
[----:B------:R-:W-:Y:S02]  /*11c60*/  FADD.FTZ R3, R148, R3 ;  /* 0x0000000394037221 */ /* 0x000fe40000010000 */
[----:B------:R-:W-:Y:S01]  /*11c70*/  FADD.FTZ R2, R133, R2 ;  /* 0x0000000285027221 */ /* 0x000fe20000010000 */
[----:B------:R-:W-:Y:S01]  /*11c80*/  IADD3 R0, R157, R159, -R158 ;  /* 0x0000009f9d007210 */ /* 0x000fe20007ffe89e */
[----:B------:R-:W-:Y:S01]  /*11c90*/  FADD.FTZ R3, R132, R3 ;  /* 0x0000000384037221 */ /* 0x000fe20000010000 */
[----:B------:R-:W-:Y:S01]  /*11ca0*/  HMMA.16816.F32.BF16 R96, R112, R98, R64 ;  /* 0x000000627060723c */ /* 0x000fe20000041840 */
[----:B------:R-:W-:Y:S01]  /*11cb0*/  FADD.FTZ R5, R119, R2 ;  /* 0x0000000277057221 */ /* 0x000fe20000010000 */
[----:B------:R-:W-:Y:S01]  /*11cc0*/  SHF.R.S32.HI R2, RZ, 0x1f, R0 ;  /* 0x0000001fff027819 */ /* 0x000fe20000011400 */
[----:B------:R-:W-:-:S02]  /*11cd0*/  FADD.FTZ R4, R146, R3 ;  /* 0x0000000392047221 */ /* 0x000fc40000010000 */
[----:B------:R-:W-:Y:S02]  /*11ce0*/  FADD.FTZ R3, R118, R5 ;  /* 0x0000000576037221 */ /* 0x000fe40000010000 */
[----:B------:R-:W-:Y:S01]  /*11cf0*/  FADD.FTZ R5, R145, R4 ;  /* 0x0000000491057221 */ /* 0x000fe20000010000 */
[----:B------:R-:W-:Y:S01]  /*11d00*/  LEA.HI R4, R2, R0, RZ, 0x7 ;  /* 0x0000000002047211 */ /* 0x000fe200078f38ff */
[----:B------:R-:W-:Y:S01]  /*11d10*/  FADD.FTZ R0, R59, R3 ;  /* 0x000000033b007221 */ /* 0x000fe20000010000 */
[C---:B------:R-:W-:Y:S01]  /*11d20*/  HMMA.16816.F32.BF16 R104, R112.reuse, R106, R40 ;  /* 0x0000006a7068723c */ /* 0x040fe20000041828 */
[----:B------:R-:W-:Y:S01]  /*11d30*/  FADD.FTZ R2, R144, R5 ;  /* 0x0000000590027221 */ /* 0x000fe20000010000 */
[----:B------:R-:W-:Y:S01]  /*11d40*/  SHF.R.S32.HI R3, RZ, 0x7, R4 ;  /* 0x00000007ff037819 */ /* 0x000fe20000011404 */
[----:B------:R-:W-:Y:S02]  /*11d50*/  FADD.FTZ R0, R58, R0 ;  /* 0x000000003a007221 */ /* 0x000fe40000010000 */
[----:B------:R-:W-:Y:S01]  /*11d60*/  FADD.FTZ R2, R57, R2 ;  /* 0x0000000239027221 */ /* 0x000fe20000010000 */
[----:B------:R-:W-:Y:S01]  /*11d70*/  IMNMX R3, RZ, R3, !PT ;  /* 0x00000003ff037217 */ /* 0x000fe20007800200 */
[----:B------:R-:W-:Y:S01]  /*11d80*/  FADD.FTZ R0, R25, R0 ;  /* 0x0000000019007221 */ /* 0x000fe20000010000 */
[----:B------:R-:W-:Y:S01]  /*11d90*/  HMMA.16816.F32.BF16 R108, R112, R110, R52 ;  /* 0x0000006e706c723c */ /* 0x000fe20000041834 */
[----:B------:R-:W-:Y:S01]  /*11da0*/  FADD.FTZ R2, R56, R2 ;  /* 0x0000000238027221 */ /* 0x000fe20000010000 */
[----:B------:R-:W-:Y:S01]  /*11db0*/  ISETP.GE.AND P0, PT, R228, R3, PT ;  /* 0x00000003e400720c */ /* 0x000fe20003f06270 */
[----:B------:R-:W-:Y:S01]  /*11dc0*/  FADD.FTZ R0, R24, R0 ;  /* 0x0000000018007221 */ /* 0x000fe20000010000 */
[----:B------:R1:W-:Y:S01]  /*11dd0*/  STL [R1+0x14], R3 ;  /* 0x0000140301007387 */ /* 0x0003e20000100800 */
[----:B------:R-:W-:-:S02]  /*11de0*/  FADD.FTZ R2, R27, R2 ;  /* 0x000000021b027221 */ /* 0x000fc40000010000 */
[----:B------:R-:W-:Y:S01]  /*11df0*/  FADD.FTZ R0, R7, R0 ;  /* 0x0000000007007221 */ /* 0x000fe20000010000 */
[----:B------:R-:W-:Y:S01]  /*11e00*/  HMMA.16816.F32.BF16 R132, R112, R8, R44 ;  /* 0x000000087084723c */ /* 0x000fe2000004182c */
[----:B------:R-:W-:Y:S02]  /*11e10*/  FADD.FTZ R2, R26, R2 ;  /* 0x000000021a027221 */ /* 0x000fe40000010000 */
[----:B------:R-:W-:-:S05]  /*11e20*/  FADD.FTZ R0, R6, R0 ;  /* 0x0000000006007221 */ /* 0x000fca0000010000 */
[----:B------:R1:W-:Y:S01]  /*11e30*/  STL [R1+0xc], R0 ;  /* 0x00000c0001007387 */ /* 0x0003e20000100800 */
[----:B------:R-:W-:Y:S03]  /*11e40*/  HMMA.16816.F32.BF16 R112, R112, R10, R36 ;  /* 0x0000000a7070723c */ /* 0x000fe60000041824 */
[----:B------:R1:W-:Y:S01]  /*11e50*/  STL [R1+0x4], R2 ;  /* 0x0000040201007387 */ /* 0x0003e20000100800 */
[----:B------:R-:W-:Y:S05]  /*11e60*/  @!P0 BRA `(.L_x_621) ;  /* 0x000043f000008947 */ /* 0x000fea0003800000 */
[----:B------:R-:W2:Y:S04]  /*11e70*/  LDL.64 R166, [R1+0x50] ;  /* 0x0000500001a67983 */ /* 0x000ea80000100a00 */
[----:B------:R-:W3:Y:S04]  /*11e80*/  LDL.64 R190, [R1+0x48] ;  /* 0x0000480001be7983 */ /* 0x000ee80000100a00 */
[----:B------:R-:W4:Y:S04]  /*11e90*/  LDL R164, [R1+0x2c] ;  /* 0x00002c0001a47983 */ /* 0x000f280000100800 */
[----:B------:R-:W5:Y:S04]  /*11ea0*/  LDL.64 R156, [R1+0x38] ;  /* 0x00003800019c7983 */ /* 0x000f680000100a00 */
[----:B------:R-:W5:Y:S01]  /*11eb0*/  LDL.64 R158, [R1+0x40] ;  /* 0x00004000019e7983 */ /* 0x000f620000100a00 */
[----:B------:R-:W-:Y:S01]  /*11ec0*/  IMAD.MOV.U32 R118, RZ, RZ, R116 ;  /* 0x000000ffff767224 */ /* 0x000fe200078e0074 */
[----:B-1----:R-:W-:Y:S01]  /*11ed0*/  MOV R3, R117 ;  /* 0x0000007500037202 */ /* 0x002fe20000000f00 */
[----:B------:R-:W-:Y:S01]  /*11ee0*/  IMAD.MOV.U32 R200, RZ, RZ, R228 ;  /* 0x000000ffffc87224 */ /* 0x000fe200078e00e4 */
[----:B--2---:R-:W-:-:S02]  /*11ef0*/  IADD3 R2, P1, R166, 0x40, RZ ;  /* 0x00000040a6027810 */ /* 0x004fc40007f3e0ff */
[----:B---3--:R-:W-:-:S03]  /*11f00*/  IADD3 R0, P0, R190, 0x40, RZ ;  /* 0x00000040be007810 */ /* 0x008fc60007f1e0ff */
[----:B------:R5:W-:Y:S01]  /*11f10*/  STL [R1+0x24], R2 ;  /* 0x0000240201007387 */ /* 0x000be20000100800 */
[----:B----4-:R-:W-:-:S03]  /*11f20*/  @P5 IMAD.HI.U32 R4, R164, c[0x0][0x2c8], RZ ;  /* 0x0000b200a4045a27 */ /* 0x010fc600078e00ff */
[----:B------:R1:W-:Y:S04]  /*11f30*/  STL [R1+0x1c], R0 ;  /* 0x00001c0001007387 */ /* 0x0003e80000100800 */
[----:B------:R2:W-:Y:S01]  /*11f40*/  @P5 STL [R1+0x28], R4 ;  /* 0x0000280401005387 */ /* 0x0005e20000100800 */
[----:B-----5:R-:W-:Y:S01]  /*11f50*/  IADD3.X R2, RZ, R159, RZ, P1, !PT ;  /* 0x0000009fff027210 */ /* 0x020fe20000ffe4ff */
[----:B-1----:R-:W-:-:S05]  /*11f60*/  IMAD.X R0, RZ, RZ, R157, P0 ;  /* 0x000000ffff007224 */ /* 0x002fca00000e069d */
[----:B------:R2:W-:Y:S04]  /*11f70*/  STL [R1+0x18], R0 ;  /* 0x0000180001007387 */ /* 0x0005e80000100800 */
[----:B------:R2:W-:Y:S02]  /*11f80*/  STL [R1+0x20], R2 ;  /* 0x0000200201007387 */ /* 0x0005e40000100800 */
.L_x_622:
[----:B------:R-:W3:Y:S01]  /*11f90*/  LDL.64 R160, [R1+0x50] ;  /* 0x0000500001a07983 */ /* 0x000ee20000100a00 */
[----:B------:R-:W-:Y:S04]  /*11fa0*/  DEPBAR.LE SB0, 0x0 ;  /* 0x000080000000791a */ /* 0x000fe80000000000 */
[C---:B------:R-:W-:Y:S01]  /*11fb0*/  ISETP.GE.AND P0, PT, R200.reuse, RZ, PT ;  /* 0x000000ffc800720c */ /* 0x040fe20003f06270 */
[----:B------:R-:W4:Y:S01]  /*11fc0*/  LDL R157, [R1+0x24] ;  /* 0x00002400019d7983 */ /* 0x000f220000100800 */
[----:B------:R-:W-:Y:S02]  /*11fd0*/  IMAD.MOV.U32 R201, RZ, RZ, c[0x0][0x208] ;  /* 0x00008200ffc97624 */ /* 0x000fe400078e00ff */
[----:B------:R-:W-:Y:S01]  /*11fe0*/  IMAD.MOV.U32 R194, RZ, RZ, 0x6 ;  /* 0x00000006ffc27424 */ /* 0x000fe200078e00ff */
[----:B------:R-:W5:Y:S01]  /*11ff0*/  LDL R119, [R1+0x8] ;  /* 0x0000080001777983 */ /* 0x000f620000100800 */
[----:B------:R-:W-:Y:S02]  /*12000*/  IMAD.SHL.U32 R201, R201, 0x40, RZ ;  /* 0x00000040c9c97824 */ /* 0x000fe400078e00ff */
[----:B------:R-:W-:Y:S01]  /*12010*/  IMAD.MOV.U32 R193, RZ, RZ, c[0x0][0x208] ;  /* 0x00008200ffc17624 */ /* 0x000fe200078e00ff */
[----:B--2---:R-:W5:Y:S01]  /*12020*/  LDL.64 R158, [R1+0x40] ;  /* 0x00004000019e7983 */ /* 0x004f620000100a00 */
[----:B------:R-:W-:Y:S01]  /*12030*/  IMAD.MOV.U32 R228, RZ, RZ, -0x80 ;  /* 0xffffff80ffe47424 */ /* 0x000fe200078e00ff */
[----:B------:R-:W-:Y:S02]  /*12040*/  IADD3 R195, R201, 0x80, RZ ;  /* 0x00000080c9c37810 */ /* 0x000fe40007ffe0ff */
[----:B------:R-:W-:Y:S01]  /*12050*/  @P0 SHF.R.S32.HI R0, RZ, 0x1f, R200 ;  /* 0x0000001fff000819 */ /* 0x000fe200000114c8 */
[----:B------:R-:W-:Y:S01]  /*12060*/  @P0 IMAD.WIDE.U32 R116, R200, c[0x0][0x208], RZ ;  /* 0x00008200c8740a25 */ /* 0x000fe200078e00ff */
[----:B------:R-:W5:Y:S01]  /*12070*/  LDL R156, [R1+0x20] ;  /* 0x00002000019c7983 */ /* 0x000f620000100800 */
[----:B------:R-:W-:Y:S02]  /*12080*/  SHF.L.U64.HI R193, R193, R194, c[0x0][0x20c] ;  /* 0x00008300c1c17619 */ /* 0x000fe400000102c2 */
[----:B------:R-:W-:Y:S01]  /*12090*/  @P0 IMAD R0, R0, c[0x0][0x208], RZ ;  /* 0x0000820000000a24 */ /* 0x000fe200078e02ff */
[----:B------:R-:W5:Y:S03]  /*120a0*/  LDL R192, [R1+0x10] ;  /* 0x0000100001c07983 */ /* 0x000f660000100800 */
[----:B------:R-:W-:Y:S01]  /*120b0*/  @P0 IMAD R2, R200, c[0x0][0x20c], R0 ;  /* 0x00008300c8020a24 */ /* 0x000fe200078e0200 */
[----:B------:R-:W-:Y:S01]  /*120c0*/  BAR.SYNC.DEFER_BLOCKING 0x0 ;  /* 0x0000000000007b1d */ /* 0x000fe20000010000 */
[C---:B------:R-:W-:Y:S02]  /*120d0*/  @P0 IMAD.SHL.U32 R0, R116.reuse, 0x80, RZ ;  /* 0x0000008074000824 */ /* 0x040fe400078e00ff */
[----:B------:R-:W-:Y:S05]  /*120e0*/  @P0 IMAD.IADD R117, R117, 0x1, R2 ;  /* 0x0000000175750824 */ /* 0x000fea00078e0202 */
[----:B------:R-:W-:Y:S01]  /*120f0*/  @P0 SHF.L.U64.HI R116, R116, 0x7, R117 ;  /* 0x0000000774740819 */ /* 0x000fe20000010275 */
[----:B------:R-:W1:Y:S08]  /*12100*/  LDSM.16.M88.4 R8, [R204+0x8100] ;  /* 0x00810000cc08783b */ /* 0x000e700000000200 */
[----:B------:R-:W1:Y:S08]  /*12110*/  LDSM.16.M88.4 R16, [R204+0x8900] ;  /* 0x00890000cc10783b */ /* 0x000e700000000200 */
[----:B------:R-:W1:Y:S08]  /*12120*/  LDSM.16.M88.4 R24, [R204+0x9100] ;  /* 0x00910000cc18783b */ /* 0x000e700000000200 */
[----:B------:R-:W1:Y:S08]  /*12130*/  LDSM.16.M88.4 R32, [R204+0x9900] ;  /* 0x00990000cc20783b */ /* 0x000e700000000200 */
[----:B------:R-:W1:Y:S02]  /*12140*/  LDSM.16.M88.4 R40, [R204+0xa100] ;  /* 0x00a10000cc28783b */ /* 0x000e640000000200 */
[C---:B-1----:R-:W-:Y:S06]  /*12150*/  HMMA.16816.F32.BF16 R4, R136.reuse, R8, RZ ;  /* 0x000000088804723c */ /* 0x042fec00000418ff */
[----:B------:R-:W1:Y:S02]  /*12160*/  LDSM.16.M88.4 R48, [R204+0xa900] ;  /* 0x00a90000cc30783b */ /* 0x000e640000000200 */
[C---:B------:R-:W-:Y:S06]  /*12170*/  HMMA.16816.F32.BF16 R8, R136.reuse, R10, RZ ;  /* 0x0000000a8808723c */ /* 0x040fec00000418ff */
[----:B------:R-:W1:Y:S02]  /*12180*/  LDSM.16.M88.4 R56, [R204+0xb100] ;  /* 0x00b10000cc38783b */ /* 0x000e640000000200 */
[C---:B------:R-:W-:Y:S06]  /*12190*/  HMMA.16816.F32.BF16 R12, R136.reuse, R16, RZ ;  /* 0x00000010880c723c */ /* 0x040fec00000418ff */
[----:B------:R-:W1:Y:S02]  /*121a0*/  LDSM.16.M88.4 R64, [R204+0xb900] ;  /* 0x00b90000cc40783b */ /* 0x000e640000000200 */
[C---:B------:R-:W-:Y:S06]  /*121b0*/  HMMA.16816.F32.BF16 R16, R136.reuse, R18, RZ ;  /* 0x000000128810723c */ /* 0x040fec00000418ff */
[----:B------:R-:W1:Y:S02]  /*121c0*/  LDSM.16.M88.4 R144, [R211] ;  /* 0x00000000d390783b */ /* 0x000e640000000200 */
[C---:B------:R-:W-:Y:S06]  /*121d0*/  HMMA.16816.F32.BF16 R20, R136.reuse, R24, RZ ;  /* 0x000000188814723c */ /* 0x040fec00000418ff */
[----:B------:R-:W1:Y:S02]  /*121e0*/  LDSM.16.M88.4 R148, [R226] ;  /* 0x00000000e294783b */ /* 0x000e640000000200 */
[C---:B------:R-:W-:Y:S06]  /*121f0*/  HMMA.16816.F32.BF16 R24, R136.reuse, R26, RZ ;  /* 0x0000001a8818723c */ /* 0x040fec00000418ff */
[----:B------:R-:W1:Y:S02]  /*12200*/  LDSM.16.M88.4 R152, [R225] ;  /* 0x00000000e198783b */ /* 0x000e640000000200 */
[C---:B------:R-:W-:Y:S06]  /*12210*/  HMMA.16816.F32.BF16 R28, R136.reuse, R32, RZ ;  /* 0x00000020881c723c */ /* 0x040fec00000418ff */
[----:B------:R-:W-:Y:S02]  /*12220*/  LDSM.16.M88.4 R164, [R220] ;  /* 0x00000000dca4783b */ /* 0x000fe40000000200 */
[C---:B------:R-:W-:Y:S06]  /*12230*/  HMMA.16816.F32.BF16 R32, R136.reuse, R34, RZ ;  /* 0x000000228820723c */ /* 0x040fec00000418ff */
[----:B------:R-:W2:Y:S04]  /*12240*/  LDL R203, [R1+0x30] ;  /* 0x0000300001cb7983 */ /* 0x000ea80000100800 */
[----:B------:R-:W2:Y:S01]  /*12250*/  LDL R202, [R1+0x40] ;  /* 0x0000400001ca7983 */ /* 0x000ea20000100800 */
[C---:B------:R-:W-:Y:S08]  /*12260*/  HMMA.16816.F32.BF16 R36, R136.reuse, R40, RZ ;  /* 0x000000288824723c */ /* 0x040ff000000418ff */
[C---:B------:R-:W-:Y:S08]  /*12270*/  HMMA.16816.F32.BF16 R40, R136.reuse, R42, RZ ;  /* 0x0000002a8828723c */ /* 0x040ff000000418ff */
[C---:B-1----:R-:W-:Y:S08]  /*12280*/  HMMA.16816.F32.BF16 R44, R136.reuse, R48, RZ ;  /* 0x00000030882c723c */ /* 0x042ff000000418ff */
[C---:B------:R-:W-:Y:S08]  /*12290*/  HMMA.16816.F32.BF16 R48, R136.reuse, R50, RZ ;  /* 0x000000328830723c */ /* 0x040ff000000418ff */
[C---:B------:R-:W-:Y:S08]  /*122a0*/  HMMA.16816.F32.BF16 R52, R136.reuse, R56, RZ ;  /* 0x000000388834723c */ /* 0x040ff000000418ff */
[C---:B------:R-:W-:Y:S08]  /*122b0*/  HMMA.16816.F32.BF16 R56, R136.reuse, R58, RZ ;  /* 0x0000003a8838723c */ /* 0x040ff000000418ff */
[C---:B------:R-:W-:Y:S08]  /*122c0*/  HMMA.16816.F32.BF16 R60, R136.reuse, R64, RZ ;  /* 0x00000040883c723c */ /* 0x040ff000000418ff */
[----:B------:R-:W-:Y:S08]  /*122d0*/  HMMA.16816.F32.BF16 R64, R136, R66, RZ ;  /* 0x000000428840723c */ /* 0x000ff000000418ff */
[C---:B------:R-:W-:Y:S08]  /*122e0*/  HMMA.16816.F32.BF16 R4, R140.reuse, R144, R4 ;  /* 0x000000908c04723c */ /* 0x040ff00000041804 */
[C---:B------:R-:W-:Y:S01]  /*122f0*/  HMMA.16816.F32.BF16 R8, R140.reuse, R146, R8 ;  /* 0x000000928c08723c */ /* 0x040fe20000041808 */
[----:B------:R-:W1:Y:S07]  /*12300*/  LDSM.16.M88.4 R144, [R224] ;  /* 0x00000000e090783b */ /* 0x000e6e0000000200 */
[C---:B------:R-:W-:Y:S08]  /*12310*/  HMMA.16816.F32.BF16 R12, R140.reuse, R148, R12 ;  /* 0x000000948c0c723c */ /* 0x040ff0000004180c */
[C---:B------:R-:W-:Y:S01]  /*12320*/  HMMA.16816.F32.BF16 R16, R140.reuse, R150, R16 ;  /* 0x000000968c10723c */ /* 0x040fe20000041810 */
[----:B------:R-:W3:Y:S07]  /*12330*/  LDSM.16.M88.4 R148, [R223] ;  /* 0x00000000df94783b */ /* 0x000eee0000000200 */
[C---:B------:R-:W-:Y:S08]  /*12340*/  HMMA.16816.F32.BF16 R20, R140.reuse, R152, R20 ;  /* 0x000000988c14723c */ /* 0x040ff00000041814 */
[C---:B------:R-:W-:Y:S08]  /*12350*/  HMMA.16816.F32.BF16 R24, R140.reuse, R154, R24 ;  /* 0x0000009a8c18723c */ /* 0x040ff00000041818 */
[C---:B-1----:R-:W-:Y:S08]  /*12360*/  HMMA.16816.F32.BF16 R28, R140.reuse, R144, R28 ;  /* 0x000000908c1c723c */ /* 0x042ff0000004181c */
[C---:B------:R-:W-:Y:S08]  /*12370*/  HMMA.16816.F32.BF16 R32, R140.reuse, R146, R32 ;  /* 0x000000928c20723c */ /* 0x040ff00000041820 */
[C---:B---3--:R-:W-:Y:S08]  /*12380*/  HMMA.16816.F32.BF16 R36, R140.reuse, R148, R36 ;  /* 0x000000948c24723c */ /* 0x048ff00000041824 */
[C---:B------:R-:W-:Y:S04]  /*12390*/  HMMA.16816.F32.BF16 R40, R140.reuse, R150, R40 ;  /* 0x000000968c28723c */ /* 0x040fe80000041828 */
[----:B------:R-:W-:Y:S02]  /*123a0*/  @P0 IADD3 R2, P1, R0, R160, RZ ;  /* 0x000000a000020210 */ /* 0x000fe40007f3e0ff */
[----:B------:R-:W-:Y:S02]  /*123b0*/  LDSM.16.M88.4 R160, [R221] ;  /* 0x00000000dda0783b */ /* 0x000fe40000000200 */
[----:B------:R-:W-:Y:S04]  /*123c0*/  @P0 LEA R188, P3, R2, c[0x0][0x1f8], 0x1 ;  /* 0x00007e0002bc0a11 */ /* 0x000fe800078608ff */
[----:B----4-:R-:W-:Y:S02]  /*123d0*/  @P0 IADD3 R0, P2, R0, R157, RZ ;  /* 0x0000009d00000210 */ /* 0x010fe40007f5e0ff */
[C---:B-----5:R-:W-:Y:S02]  /*123e0*/  LOP3.LUT P5, RZ, R119.reuse, 0x1, RZ, 0xc0, !PT ;  /* 0x0000000177ff7812 */ /* 0x060fe400078ac0ff */
[----:B------:R-:W-:Y:S01]  /*123f0*/  LOP3.LUT P4, RZ, R119, 0x2, RZ, 0xc0, !PT ;  /* 0x0000000277ff7812 */ /* 0x000fe2000788c0ff */
[----:B------:R-:W-:Y:S01]  /*12400*/  @P0 IMAD.X R117, R116, 0x1, R159, P1 ;  /* 0x0000000174750824 */ /* 0x000fe200008e069f */
[----:B------:R-:W-:Y:S04]  /*12410*/  @P0 LEA R190, P1, R0, c[0x0][0x1f8], 0x1 ;  /* 0x00007e0000be0a11 */ /* 0x000fe800078208ff */
[----:B------:R-:W-:Y:S01]  /*12420*/  @P0 LEA.HI.X R189, R2, c[0x0][0x1fc], R117, 0x1, P3 ;  /* 0x00007f0002bd0a11 */ /* 0x000fe200018f0c75 */
[----:B------:R-:W-:Y:S01]  /*12430*/  @P0 IMAD.X R116, R116, 0x1, R156, P2 ;  /* 0x0000000174740824 */ /* 0x000fe200010e069c */
[----:B------:R-:W3:Y:S04]  /*12440*/  LDL R2, [R1+0x28] ;  /* 0x0000280001027983 */ /* 0x000ee80000100800 */
[----:B------:R-:W1:Y:S01]  /*12450*/  LDSM.16.M88.4 R156, [R222] ;  /* 0x00000000de9c783b */ /* 0x000e620000000200 */
[----:B------:R-:W-:Y:S01]  /*12460*/  @P0 LEA.HI.X R191, R0, c[0x0][0x1fc], R116, 0x1, P1 ;  /* 0x00007f0000bf0a11 */ /* 0x000fe200008f0c74 */
[----:B------:R-:W-:Y:S01]  /*12470*/  IMAD.MOV.U32 R0, RZ, RZ, c[0x0][0x2c4] ;  /* 0x0000b100ff007624 */ /* 0x000fe200078e00ff */
[----:B------:R-:W-:Y:S04]  /*12480*/  @P0 IADD3 R116, P1, R188, R201, RZ ;  /* 0x000000c9bc740210 */ /* 0x000fe80007f3e0ff */
[C---:B------:R-:W-:Y:S01]  /*12490*/  @P0 IADD3 R154, P3, R116.reuse, R195, RZ ;  /* 0x000000c3749a0210 */ /* 0x040fe20007f7e0ff */
[----:B------:R-:W-:Y:S01]  /*124a0*/  @!PT LDS RZ, [RZ] ;  /* 0x00000000fffff984 */ /* 0x000fe20000000800 */
[----:B------:R-:W-:Y:S01]  /*124b0*/  @!PT LDS RZ, [RZ] ;  /* 0x00000000fffff984 */ /* 0x000fe20000000800 */
[----:B------:R-:W-:Y:S01]  /*124c0*/  @!PT LDS RZ, [RZ] ;  /* 0x00000000fffff984 */ /* 0x000fe20000000800 */
[----:B------:R4:W-:Y:S01]  /*124d0*/  @P0 LDGSTS.E.BYPASS.LTC128B.128 [R227+0x100], [R188.64], !P5 ;  /* 0x00100000bce30fae */ /* 0x0009e2000e901d48 */
[--C-:B------:R-:W-:Y:S01]  /*124e0*/  @P0 IMAD.X R117, R189, 0x1, R193.reuse, P1 ;  /* 0x00000001bd750824 */ /* 0x100fe200008e06c1 */
[----:B------:R-:W-:Y:S03]  /*124f0*/  @P0 IADD3 R152, P1, R116, R201, RZ ;  /* 0x000000c974980210 */ /* 0x000fe60007f3e0ff */
[C-C-:B------:R-:W-:Y:S01]  /*12500*/  @P0 IMAD.X R155, R117.reuse, 0x1, R192.reuse, P3 ;  /* 0x00000001759b0824 */ /* 0x140fe200018e06c0 */
[----:B------:R-:W-:Y:S02]  /*12510*/  @P0 IADD3.X R153, R117, R193, RZ, P1, !PT ;  /* 0x000000c175990210 */ /* 0x000fe40000ffe4ff */
[----:B------:R4:W-:Y:S01]  /*12520*/  @P0 LDGSTS.E.BYPASS.LTC128B.128 [R227+0x4100], [R190.64], !P4 ;  /* 0x04100000bee30fae */ /* 0x0009e2000e101d48 */
[C---:B------:R-:W-:Y:S05]  /*12530*/  @P0 IADD3 R144, P2, R152.reuse, R201, RZ ;  /* 0x000000c998900210 */ /* 0x040fea0007f5e0ff */
[C---:B------:R-:W-:Y:S02]  /*12540*/  @P0 IMAD.X R145, R153.reuse, 0x1, R193, P2 ;  /* 0x0000000199910824 */ /* 0x040fe400010e06c1 */
[----:B------:R5:W-:Y:S08]  /*12550*/  @P0 LDGSTS.E.BYPASS.LTC128B.128 [R227+0x1100], [R116.64], !P5 ;  /* 0x0110000074e30fae */ /* 0x000bf0000e901d48 */
[----:B------:R5:W-:Y:S01]  /*12560*/  @P0 LDGSTS.E.BYPASS.LTC128B.128 [R227+0x5100], [R116.64+0x80], !P4 ;  /* 0x0510008074e30fae */ /* 0x000be2000e101d48 */
[C---:B-1----:R-:W-:Y:S07]  /*12570*/  HMMA.16816.F32.BF16 R44, R140.reuse, R156, R44 ;  /* 0x0000009c8c2c723c */ /* 0x042fee000004182c */
[----:B------:R1:W-:Y:S01]  /*12580*/  @P0 LDGSTS.E.BYPASS.LTC128B.128 [R227+0x2100], [R152.64], !P5 ;  /* 0x0210000098e30fae */ /* 0x0003e2000e901d48 */
[C---:B------:R-:W-:Y:S07]  /*12590*/  HMMA.16816.F32.BF16 R48, R140.reuse, R158, R48 ;  /* 0x0000009e8c30723c */ /* 0x040fee0000041830 */
[----:B------:R1:W-:Y:S01]  /*125a0*/  @P0 LDGSTS.E.BYPASS.LTC128B.128 [R227+0x6100], [R154.64], !P4 ;  /* 0x061000009ae30fae */ /* 0x0003e2000e101d48 */
[C---:B------:R-:W-:Y:S07]  /*125b0*/  HMMA.16816.F32.BF16 R52, R140.reuse, R160, R52 ;  /* 0x000000a08c34723c */ /* 0x040fee0000041834 */
[----:B------:R1:W-:Y:S01]  /*125c0*/  @P0 LDGSTS.E.BYPASS.LTC128B.128 [R227+0x3100], [R144.64], !P5 ;  /* 0x0310000090e30fae */ /* 0x0003e2000e901d48 */
[----:B-----5:R-:W-:Y:S01]  /*125d0*/  @P0 IADD3 R116, P1, R152, R195, RZ ;  /* 0x000000c398740210 */ /* 0x020fe20007f3e0ff */
[C---:B------:R-:W-:Y:S06]  /*125e0*/  HMMA.16816.F32.BF16 R56, R140.reuse, R162, R56 ;  /* 0x000000a28c38723c */ /* 0x040fec0000041838 */
[----:B------:R-:W5:Y:S01]  /*125f0*/  LDL R201, [R1+0x58] ;  /* 0x0000580001c97983 */ /* 0x000f620000100800 */
[----:B------:R-:W-:Y:S01]  /*12600*/  @P0 IMAD.X R117, R153, 0x1, R192, P1 ;  /* 0x0000000199750824 */ /* 0x000fe200008e06c0 */
[----:B------:R-:W-:Y:S02]  /*12610*/  ISETP.NE.AND P1, PT, R0, 0x1, PT ;  /* 0x000000010000780c */ /* 0x000fe40003f25270 */
[----:B------:R2:W3:Y:S01]  /*12620*/  LDL R0, [R1+0x2c] ;  /* 0x00002c0001007983 */ /* 0x0004e20000100800 */
[C---:B------:R-:W-:Y:S03]  /*12630*/  HMMA.16816.F32.BF16 R60, R140.reuse, R164, R60 ;  /* 0x000000a48c3c723c */ /* 0x040fe6000004183c */
[----:B------:R2:W-:Y:S05]  /*12640*/  @P0 LDGSTS.E.BYPASS.LTC128B.128 [R227+0x7100], [R116.64], !P4 ;  /* 0x0710000074e30fae */ /* 0x0005ea000e101d48 */
[----:B------:R-:W-:Y:S03]  /*12650*/  HMMA.16816.F32.BF16 R64, R140, R166, R64 ;  /* 0x000000a68c40723c */ /* 0x000fe60000041840 */
[----:B------:R-:W-:Y:S08]  /*12660*/  LDSM.16.M88.4 R148, [R210+0x8900] ;  /* 0x00890000d294783b */ /* 0x000ff00000000200 */
[----:B-1----:R-:W1:Y:S08]  /*12670*/  LDSM.16.M88.4 R144, [R210+0x8100] ;  /* 0x00810000d290783b */ /* 0x002e700000000200 */
[----:B------:R-:W2:Y:S08]  /*12680*/  LDSM.16.M88.4 R152, [R210+0x9100] ;  /* 0x00910000d298783b */ /* 0x000eb00000000200 */
[----:B------:R-:W0:Y:S08]  /*12690*/  LDGDEPBAR ;  /* 0x00000000000079af */ /* 0x000e300000000000 */
[----:B------:R-:W2:Y:S08]  /*126a0*/  LDSM.16.M88.4 R156, [R210+0x9900] ;  /* 0x00990000d29c783b */ /* 0x000eb00000000200 */
[----:B------:R-:W2:Y:S01]  /*126b0*/  LDSM.16.M88.4 R160, [R210+0xa100] ;  /* 0x00a10000d2a0783b */ /* 0x000ea20000000200 */
[C---:B-1----:R-:W-:Y:S07]  /*126c0*/  HMMA.16816.F32.BF16 R4, R168.reuse, R144, R4 ;  /* 0x00000090a804723c */ /* 0x042fee0000041804 */
[----:B------:R-:W-:Y:S01]  /*126d0*/  LDSM.16.M88.4 R164, [R215] ;  /* 0x00000000d7a4783b */ /* 0x000fe20000000200 */
[C---:B------:R-:W-:Y:S07]  /*126e0*/  HMMA.16816.F32.BF16 R8, R168.reuse, R146, R8 ;  /* 0x00000092a808723c */ /* 0x040fee0000041808 */
[----:B------:R-:W1:Y:S01]  /*126f0*/  LDSM.16.M88.4 R144, [R210+0xa900] ;  /* 0x00a90000d290783b */ /* 0x000e620000000200 */
[C---:B------:R-:W-:Y:S07]  /*12700*/  HMMA.16816.F32.BF16 R12, R168.reuse, R148, R12 ;  /* 0x00000094a80c723c */ /* 0x040fee000004180c */
[----:B----4-:R-:W-:Y:S01]  /*12710*/  LDSM.16.M88.4 R188, [R210+0xf100] ;  /* 0x00f10000d2bc783b */ /* 0x010fe20000000200 */
[C---:B------:R-:W-:Y:S07]  /*12720*/  HMMA.16816.F32.BF16 R16, R168.reuse, R150, R16 ;  /* 0x00000096a810723c */ /* 0x040fee0000041810 */
[----:B------:R-:W4:Y:S01]  /*12730*/  LDSM.16.M88.4 R148, [R210+0xb100] ;  /* 0x00b10000d294783b */ /* 0x000f220000000200 */
[C---:B--2---:R-:W-:Y:S07]  /*12740*/  HMMA.16816.F32.BF16 R20, R168.reuse, R152, R20 ;  /* 0x00000098a814723c */ /* 0x044fee0000041814 */
[----:B------:R-:W-:Y:S01]  /*12750*/  LDSM.16.M88.4 R192, [R210+0xf900] ;  /* 0x00f90000d2c0783b */ /* 0x000fe20000000200 */
[C---:B------:R-:W-:Y:S07]  /*12760*/  HMMA.16816.F32.BF16 R24, R168.reuse, R154, R24 ;  /* 0x0000009aa818723c */ /* 0x040fee0000041818 */
[----:B------:R-:W2:Y:S01]  /*12770*/  LDSM.16.M88.4 R152, [R210+0xb900] ;  /* 0x00b90000d298783b */ /* 0x000ea20000000200 */
[C---:B------:R-:W-:Y:S08]  /*12780*/  HMMA.16816.F32.BF16 R28, R168.reuse, R156, R28 ;  /* 0x0000009ca81c723c */ /* 0x040ff0000004181c */
[C---:B------:R-:W-:Y:S01]  /*12790*/  HMMA.16816.F32.BF16 R32, R168.reuse, R158, R32 ;  /* 0x0000009ea820723c */ /* 0x040fe20000041820 */
[----:B------:R-:W2:Y:S07]  /*127a0*/  LDSM.16.M88.4 R156, [R207] ;  /* 0x00000000cf9c783b */ /* 0x000eae0000000200 */
        /* <DEDUP_REMOVED lines=30> */
[C---:B------:R-:W-:Y:S08]  /*12990*/  HMMA.16816.F32.BF16 R52, R172.reuse, R160, R52 ;  /* 0x000000a0ac34723c */ /* 0x040ff00000041834 */
[C---:B------:R-:W-:Y:S01]  /*129a0*/  HMMA.16816.F32.BF16 R56, R172.reuse, R162, R56 ;  /* 0x000000a2ac38723c */ /* 0x040fe20000041838 */
[----:B------:R-:W5:Y:S07]  /*129b0*/  LDSM.16.M88.4 R160, [R204+0xd900] ;  /* 0x00d90000cca0783b */ /* 0x000f6e0000000200 */
[C---:B-1----:R-:W-:Y:S04]  /*129c0*/  HMMA.16816.F32.BF16 R60, R172.reuse, R144, R60 ;  /* 0x00000090ac3c723c */ /* 0x042fe8000004183c */
[----:B---3--:R-:W-:Y:S04]  /*129d0*/  @P1 SHF.R.U32.HI R0, RZ, c[0x0][0x2cc], R2 ;  /* 0x0000b300ff001a19 */ /* 0x008fe80000011602 */
[----:B------:R-:W-:Y:S01]  /*129e0*/  HMMA.16816.F32.BF16 R64, R172, R146, R64 ;  /* 0x00000092ac40723c */ /* 0x000fe20000041840 */
[----:B------:R-:W1:Y:S07]  /*129f0*/  LDSM.16.M88.4 R144, [R204+0xe100] ;  /* 0x00e10000cc90783b */ /* 0x000e6e0000000200 */
[C---:B----4-:R-:W-:Y:S01]  /*12a00*/  HMMA.16816.F32.BF16 R4, R176.reuse, R148, R4 ;  /* 0x00000094b004723c */ /* 0x050fe20000041804 */
[----:B------:R-:W-:Y:S07]  /*12a10*/  SHFL.IDX PT, R116, R0, 0x1, 0x1c1f ;  /* 0x003c1f0000747f89 */ /* 0x000fee00000e0000 */
[C---:B------:R-:W-:Y:S01]  /*12a20*/  HMMA.16816.F32.BF16 R8, R176.reuse, R150, R8 ;  /* 0x00000096b008723c */ /* 0x040fe20000041808 */
[----:B------:R-:W-:Y:S07]  /*12a30*/  LDSM.16.M88.4 R148, [R204+0xe900] ;  /* 0x00e90000cc94783b */ /* 0x000fee0000000200 */
[C---:B--2---:R-:W-:Y:S01]  /*12a40*/  HMMA.16816.F32.BF16 R12, R176.reuse, R152, R12 ;  /* 0x00000098b00c723c */ /* 0x044fe2000004180c */
[----:B------:R2:W3:Y:S07]  /*12a50*/  SHFL.IDX PT, R2, R0, RZ, 0x1c1f ;  /* 0x001c1fff00027589 */ /* 0x0004ee00000e0000 */
[C---:B------:R-:W-:Y:S01]  /*12a60*/  HMMA.16816.F32.BF16 R16, R176.reuse, R154, R16 ;  /* 0x0000009ab010723c */ /* 0x040fe20000041810 */
[----:B------:R-:W4:Y:S07]  /*12a70*/  LDSM.16.M88.4 R152, [R204+0xf100] ;  /* 0x00f10000cc98783b */ /* 0x000f2e0000000200 */
[C---:B------:R-:W-:Y:S08]  /*12a80*/  HMMA.16816.F32.BF16 R20, R176.reuse, R156, R20 ;  /* 0x0000009cb014723c */ /* 0x040ff00000041814 */
[C---:B------:R-:W-:Y:S01]  /*12a90*/  HMMA.16816.F32.BF16 R24, R176.reuse, R158, R24 ;  /* 0x0000009eb018723c */ /* 0x040fe20000041818 */
[----:B------:R-:W4:Y:S03]  /*12aa0*/  LDSM.16.M88.4 R156, [R204+0xf900] ;  /* 0x00f90000cc9c783b */ /* 0x000f260000000200 */
[C---:B--2---:R-:W-:Y:S01]  /*12ab0*/  IMAD R0, R200.reuse, R228, 0x1 ;  /* 0x00000001c8007424 */ /* 0x044fe200078e02e4 */
[----:B------:R-:W-:Y:S03]  /*12ac0*/  IADD3 R228, R200, -0x1, RZ ;  /* 0xffffffffc8e47810 */ /* 0x000fe60007ffe0ff */
[C---:B-----5:R-:W-:Y:S04]  /*12ad0*/  HMMA.16816.F32.BF16 R28, R176.reuse, R160, R28 ;  /* 0x000000a0b01c723c */ /* 0x060fe8000004181c */
[----:B------:R-:W-:Y:S04]  /*12ae0*/  IADD3 R0, R202, R0, -R203 ;  /* 0x00000000ca007210 */ /* 0x000fe80007ffe8cb */
[C---:B------:R-:W-:Y:S01]  /*12af0*/  HMMA.16816.F32.BF16 R32, R176.reuse, R162, R32 ;  /* 0x000000a2b020723c */ /* 0x040fe20000041820 */
[----:B------:R-:W2:Y:S03]  /*12b00*/  LDSM.16.M88.4 R160, [R219] ;  /* 0x00000000dba0783b */ /* 0x000ea60000000200 */
[----:B------:R-:W-:Y:S04]  /*12b10*/  IMAD.IADD R0, R0, 0x1, -R201 ;  /* 0x0000000100007824 */ /* 0x000fe800078e0ac9 */
[C---:B-1----:R-:W-:Y:S04]  /*12b20*/  HMMA.16816.F32.BF16 R36, R176.reuse, R144, R36 ;  /* 0x00000090b024723c */ /* 0x042fe80000041824 */
[C---:B---3--:R-:W-:Y:S02]  /*12b30*/  IMAD.IADD R2, R0.reuse, 0x1, R2 ;  /* 0x0000000100027824 */ /* 0x048fe400078e0202 */
[----:B------:R-:W-:Y:S02]  /*12b40*/  IMAD.IADD R0, R0, 0x1, R116 ;  /* 0x0000000100007824 */ /* 0x000fe400078e0274 */
[C---:B------:R-:W-:Y:S01]  /*12b50*/  HMMA.16816.F32.BF16 R40, R176.reuse, R146, R40 ;  /* 0x00000092b028723c */ /* 0x040fe20000041828 */
[----:B------:R-:W1:Y:S02]  /*12b60*/  LDSM.16.M88.4 R144, [R218] ;  /* 0x00000000da90783b */ /* 0x000e640000000200 */
[C---:B------:R-:W-:Y:S02]  /*12b70*/  ISETP.GT.AND P6, PT, R2.reuse, 0x69, PT ;  /* 0x000000690200780c */ /* 0x040fe40003fc4270 */
[C---:B------:R-:W-:Y:S02]  /*12b80*/  ISETP.GT.AND P3, PT, R2.reuse, RZ, PT ;  /* 0x000000ff0200720c */ /* 0x040fe40003f64270 */
[C---:B------:R-:W-:Y:S01]  /*12b90*/  ISETP.GT.AND P5, PT, R2.reuse, 0x70, PT ;  /* 0x000000700200780c */ /* 0x040fe20003fa4270 */
[C---:B------:R-:W-:Y:S03]  /*12ba0*/  HMMA.16816.F32.BF16 R44, R176.reuse, R148, R44 ;  /* 0x00000094b02c723c */ /* 0x040fe6000004182c */
[----:B------:R-:W-:Y:S02]  /*12bb0*/  ISETP.GT.AND P2, PT, R2, 0x1, PT ;  /* 0x000000010200780c */ /* 0x000fe40003f44270 */
[C---:B------:R-:W-:Y:S02]  /*12bc0*/  ISETP.GT.AND P1, PT, R0.reuse, RZ, PT ;  /* 0x000000ff0000720c */ /* 0x040fe40003f24270 */
[----:B------:R-:W-:Y:S01]  /*12bd0*/  ISETP.GT.AND P0, PT, R0, 0x1, PT ;  /* 0x000000010000780c */ /* 0x000fe20003f04270 */
[C---:B------:R-:W-:Y:S01]  /*12be0*/  HMMA.16816.F32.BF16 R48, R176.reuse, R150, R48 ;  /* 0x00000096b030723c */ /* 0x040fe20000041830 */
[----:B------:R-:W3:Y:S02]  /*12bf0*/  LDSM.16.M88.4 R148, [R217] ;  /* 0x00000000d994783b */ /* 0x000ee40000000200 */
[----:B------:R-:W-:Y:S05]  /*12c00*/  ISETP.GT.AND P4, PT, R2, 0x71, PT ;  /* 0x000000710200780c */ /* 0x000fea0003f84270 */
[C---:B----4-:R-:W-:Y:S08]  /*12c10*/  HMMA.16816.F32.BF16 R52, R176.reuse, R152, R52 ;  /* 0x00000098b034723c */ /* 0x050ff00000041834 */
[C---:B------:R-:W-:Y:S01]  /*12c20*/  HMMA.16816.F32.BF16 R56, R176.reuse, R154, R56 ;  /* 0x0000009ab038723c */ /* 0x040fe20000041838 */
[----:B------:R-:W4:Y:S07]  /*12c30*/  LDSM.16.M88.4 R152, [R216] ;  /* 0x00000000d898783b */ /* 0x000f2e0000000200 */
[C---:B------:R-:W-:Y:S08]  /*12c40*/  HMMA.16816.F32.BF16 R60, R176.reuse, R156, R60 ;  /* 0x0000009cb03c723c */ /* 0x040ff0000004183c */
[----:B------:R-:W-:Y:S01]  /*12c50*/  HMMA.16816.F32.BF16 R64, R176, R158, R64 ;  /* 0x0000009eb040723c */ /* 0x000fe20000041840 */
[----:B------:R-:W5:Y:S07]  /*12c60*/  LDSM.16.M88.4 R156, [R214] ;  /* 0x00000000d69c783b */ /* 0x000f6e0000000200 */
[C---:B--2---:R-:W-:Y:S08]  /*12c70*/  HMMA.16816.F32.BF16 R4, R180.reuse, R160, R4 ;  /* 0x000000a0b404723c */ /* 0x044ff00000041804 */
[C---:B------:R-:W-:Y:S01]  /*12c80*/  HMMA.16816.F32.BF16 R8, R180.reuse, R162, R8 ;  /* 0x000000a2b408723c */ /* 0x040fe20000041808 */
[----:B------:R-:W-:Y:S07]  /*12c90*/  LDSM.16.M88.4 R160, [R210+0xc900] ;  /* 0x00c90000d2a0783b */ /* 0x000fee0000000200 */
[C---:B-1----:R-:W-:Y:S08]  /*12ca0*/  HMMA.16816.F32.BF16 R12, R180.reuse, R144, R12 ;  /* 0x00000090b40c723c */ /* 0x042ff0000004180c */
[C---:B------:R-:W-:Y:S01]  /*12cb0*/  HMMA.16816.F32.BF16 R16, R180.reuse, R146, R16 ;  /* 0x00000092b410723c */ /* 0x040fe20000041810 */
[----:B------:R-:W1:Y:S07]  /*12cc0*/  LDSM.16.M88.4 R144, [R213] ;  /* 0x00000000d590783b */ /* 0x000e6e0000000200 */
[C---:B---3--:R-:W-:Y:S08]  /*12cd0*/  HMMA.16816.F32.BF16 R20, R180.reuse, R148, R20 ;  /* 0x00000094b414723c */ /* 0x048ff00000041814 */
[C---:B------:R-:W-:Y:S01]  /*12ce0*/  HMMA.16816.F32.BF16 R24, R180.reuse, R150, R24 ;  /* 0x00000096b418723c */ /* 0x040fe20000041818 */
[----:B------:R-:W2:Y:S07]  /*12cf0*/  LDSM.16.M88.4 R148, [R212] ;  /* 0x00000000d494783b */ /* 0x000eae0000000200 */
[C---:B----4-:R-:W-:Y:S08]  /*12d00*/  HMMA.16816.F32.BF16 R28, R180.reuse, R152, R28 ;  /* 0x00000098b41c723c */ /* 0x050ff0000004181c */
[C---:B------:R-:W-:Y:S01]  /*12d10*/  HMMA.16816.F32.BF16 R32, R180.reuse, R154, R32 ;  /* 0x0000009ab420723c */ /* 0x040fe20000041820 */
[----:B------:R-:W3:Y:S07]  /*12d20*/  LDSM.16.M88.4 R152, [R210+0xc100] ;  /* 0x00c10000d298783b */ /* 0x000eee0000000200 */
[C---:B------:R-:W-:Y:S08]  /*12d30*/  HMMA.16816.F32.BF16 R36, R180.reuse, R164, R36 ;  /* 0x000000a4b424723c */ /* 0x040ff00000041824 */
        /* <DEDUP_REMOVED lines=16> */
[C---:B----4-:R-:W-:Y:S08]  /*12e40*/  HMMA.16816.F32.BF16 R20, R184.reuse, R164, R20 ;  /* 0x000000a4b814723c */ /* 0x050ff00000041814 */
[C---:B------:R-:W-:Y:S08]  /*12e50*/  HMMA.16816.F32.BF16 R24, R184.reuse, R166, R24 ;  /* 0x000000a6b818723c */ /* 0x040ff00000041818 */
[C---:B-----5:R-:W-:Y:S08]  /*12e60*/  HMMA.16816.F32.BF16 R28, R184.reuse, R156, R28 ;  /* 0x0000009cb81c723c */ /* 0x060ff0000004181c */
[C---:B------:R-:W-:Y:S08]  /*12e70*/  HMMA.16816.F32.BF16 R32, R184.reuse, R158, R32 ;  /* 0x0000009eb820723c */ /* 0x040ff00000041820 */
[C---:B-1----:R-:W-:Y:S08]  /*12e80*/  HMMA.16816.F32.BF16 R36, R184.reuse, R144, R36 ;  /* 0x00000090b824723c */ /* 0x042ff00000041824 */
[C---:B------:R-:W-:Y:S01]  /*12e90*/  HMMA.16816.F32.BF16 R40, R184.reuse, R146, R40 ;  /* 0x00000092b828723c */ /* 0x040fe20000041828 */
[----:B------:R-:W1:Y:S07]  /*12ea0*/  LDSM.16.M88.4 R144, [R207+0x4800] ;  /* 0x00480000cf90783b */ /* 0x000e6e0000000200 */
[C---:B--2---:R-:W-:Y:S08]  /*12eb0*/  HMMA.16816.F32.BF16 R44, R184.reuse, R148, R44 ;  /* 0x00000094b82c723c */ /* 0x044ff0000004182c */
[C---:B------:R-:W-:Y:S01]  /*12ec0*/  HMMA.16816.F32.BF16 R48, R184.reuse, R150, R48 ;  /* 0x00000096b830723c */ /* 0x040fe20000041830 */
[----:B------:R-:W2:Y:S07]  /*12ed0*/  LDSM.16.M88.4 R148, [R207+0x5000] ;  /* 0x00500000cf94783b */ /* 0x000eae0000000200 */
[C---:B------:R-:W-:Y:S08]  /*12ee0*/  HMMA.16816.F32.BF16 R52, R184.reuse, R188, R52 ;  /* 0x000000bcb834723c */ /* 0x040ff00000041834 */
[C---:B------:R-:W-:Y:S08]  /*12ef0*/  HMMA.16816.F32.BF16 R56, R184.reuse, R190, R56 ;  /* 0x000000beb838723c */ /* 0x040ff00000041838 */
[C---:B------:R-:W-:Y:S08]  /*12f00*/  HMMA.16816.F32.BF16 R60, R184.reuse, R192, R60 ;  /* 0x000000c0b83c723c */ /* 0x040ff0000004183c */
[----:B------:R-:W-:Y:S08]  /*12f10*/  HMMA.16816.F32.BF16 R64, R184, R194, R64 ;  /* 0x000000c2b840723c */ /* 0x000ff00000041840 */
[C---:B---3--:R-:W-:Y:S08]  /*12f20*/  HMMA.16816.F32.BF16 R4, R196.reuse, R152, R4 ;  /* 0x00000098c404723c */ /* 0x048ff00000041804 */
[C---:B------:R-:W-:Y:S01]  /*12f30*/  HMMA.16816.F32.BF16 R8, R196.reuse, R154, R8 ;  /* 0x0000009ac408723c */ /* 0x040fe20000041808 */
[----:B------:R-:W3:Y:S07]  /*12f40*/  LDSM.16.M88.4 R152, [R207+0x5800] ;  /* 0x00580000cf98783b */ /* 0x000eee0000000200 */
[C---:B-1----:R-:W-:Y:S08]  /*12f50*/  HMMA.16816.F32.BF16 R12, R196.reuse, R144, R12 ;  /* 0x00000090c40c723c */ /* 0x042ff0000004180c */
[C---:B------:R-:W-:Y:S01]  /*12f60*/  HMMA.16816.F32.BF16 R16, R196.reuse, R146, R16 ;  /* 0x00000092c410723c */ /* 0x040fe20000041810 */
[----:B------:R-:W1:Y:S03]  /*12f70*/  LDSM.16.M88.4 R144, [R207+0x6000] ;  /* 0x00600000cf90783b */ /* 0x000e660000000200 */
[----:B------:R-:W-:Y:S02]  /*12f80*/  FSEL R116, R4, -INF , P3 ;  /* 0xff80000004747808 */ /* 0x000fe40001800000 */
[----:B------:R-:W-:Y:S02]  /*12f90*/  FSEL R156, R5, -INF , P2 ;  /* 0xff800000059c7808 */ /* 0x000fe40001000000 */
[C---:B--2---:R-:W-:Y:S03]  /*12fa0*/  HMMA.16816.F32.BF16 R20, R196.reuse, R148, R20 ;  /* 0x00000094c414723c */ /* 0x044fe60000041814 */
[----:B------:R-:W-:Y:S02]  /*12fb0*/  ISETP.GT.AND P3, PT, R2, 0x8, PT ;  /* 0x000000080200780c */ /* 0x000fe40003f64270 */
[----:B------:R-:W-:Y:S02]  /*12fc0*/  FSEL R159, R6, -INF , P1 ;  /* 0xff800000069f7808 */ /* 0x000fe40000800000 */
[----:B------:R-:W-:Y:S01]  /*12fd0*/  FSEL R161, R7, -INF , P0 ;  /* 0xff80000007a17808 */ /* 0x000fe20000000000 */
[C---:B------:R-:W-:Y:S01]  /*12fe0*/  HMMA.16816.F32.BF16 R24, R196.reuse, R150, R24 ;  /* 0x00000096c418723c */ /* 0x040fe20000041818 */
[----:B------:R-:W2:Y:S02]  /*12ff0*/  LDSM.16.M88.4 R4, [R207+0x6800] ;  /* 0x00680000cf04783b */ /* 0x000ea40000000200 */
[----:B------:R-:W-:Y:S02]  /*13000*/  ISETP.GT.AND P2, PT, R2, 0x9, PT ;  /* 0x000000090200780c */ /* 0x000fe40003f44270 */
[----:B------:R-:W-:Y:S02]  /*13010*/  FSEL R148, R8, -INF , P3 ;  /* 0xff80000008947808 */ /* 0x000fe40001800000 */
[----:B------:R-:W-:Y:S01]  /*13020*/  FSEL R157, R9, -INF , P2 ;  /* 0xff800000099d7808 */ /* 0x000fe20001000000 */
[C---:B---3--:R-:W-:Y:S03]  /*13030*/  HMMA.16816.F32.BF16 R28, R196.reuse, R152, R28 ;  /* 0x00000098c41c723c */ /* 0x048fe6000004181c */
[C---:B------:R-:W-:Y:S02]  /*13040*/  ISETP.GT.AND P1, PT, R0.reuse, 0x8, PT ;  /* 0x000000080000780c */ /* 0x040fe40003f24270 */
[----:B------:R-:W-:Y:S02]  /*13050*/  ISETP.GT.AND P0, PT, R0, 0x9, PT ;  /* 0x000000090000780c */ /* 0x000fe40003f04270 */
[----:B------:R-:W-:Y:S01]  /*13060*/  FSEL R158, R10, -INF , P1 ;  /* 0xff8000000a9e7808 */ /* 0x000fe20000800000 */
[C---:B------:R-:W-:Y:S03]  /*13070*/  HMMA.16816.F32.BF16 R32, R196.reuse, R154, R32 ;  /* 0x0000009ac420723c */ /* 0x040fe60000041820 */
[C---:B------:R-:W-:Y:S02]  /*13080*/  ISETP.GT.AND P1, PT, R0.reuse, 0x10, PT ;  /* 0x000000100000780c */ /* 0x040fe40003f24270 */
[----:B------:R-:W-:Y:S02]  /*13090*/  FSEL R160, R11, -INF , P0 ;  /* 0xff8000000ba07808 */ /* 0x000fe40000000000 */
[----:B------:R-:W3:Y:S01]  /*130a0*/  LDSM.16.M88.4 R8, [R207+0x7000] ;  /* 0x00700000cf08783b */ /* 0x000ee20000000200 */
[C---:B-1----:R-:W-:Y:S03]  /*130b0*/  HMMA.16816.F32.BF16 R36, R196.reuse, R144, R36 ;  /* 0x00000090c424723c */ /* 0x042fe60000041824 */
[----:B------:R-:W-:Y:S02]  /*130c0*/  ISETP.GT.AND P0, PT, R0, 0x11, PT ;  /* 0x000000110000780c */ /* 0x000fe40003f04270 */
[----:B------:R-:W-:Y:S02]  /*130d0*/  FSEL R162, R14, -INF , P1 ;  /* 0xff8000000ea27808 */ /* 0x000fe40000800000 */
[----:B------:R-:W-:Y:S01]  /*130e0*/  FSEL R163, R15, -INF , P0 ;  /* 0xff8000000fa37808 */ /* 0x000fe20000000000 */
[C---:B------:R-:W-:Y:S01]  /*130f0*/  HMMA.16816.F32.BF16 R40, R196.reuse, R146, R40 ;  /* 0x00000092c428723c */ /* 0x040fe20000041828 */
[----:B------:R-:W4:Y:S02]  /*13100*/  LDL.64 R14, [R1+0x48] ;  /* 0x00004800010e7983 */ /* 0x000f240000100a00 */
[C---:B------:R-:W-:Y:S02]  /*13110*/  ISETP.GT.AND P3, PT, R2.reuse, 0x10, PT ;  /* 0x000000100200780c */ /* 0x040fe40003f64270 */
[----:B------:R-:W-:Y:S02]  /*13120*/  ISETP.GT.AND P2, PT, R2, 0x11, PT ;  /* 0x000000110200780c */ /* 0x000fe40003f44270 */
[----:B------:R-:W-:Y:S01]  /*13130*/  FSEL R150, R12, -INF , P3 ;  /* 0xff8000000c967808 */ /* 0x000fe20001800000 */
[C---:B--2---:R-:W-:Y:S03]  /*13140*/  HMMA.16816.F32.BF16 R44, R196.reuse, R4, R44 ;  /* 0x00000004c42c723c */ /* 0x044fe6000004182c */
[----:B------:R-:W-:Y:S02]  /*13150*/  ISETP.GT.AND P3, PT, R2, 0x18, PT ;  /* 0x000000180200780c */ /* 0x000fe40003f64270 */
[----:B------:R-:W-:Y:S02]  /*13160*/  FMNMX.FTZ R12, R116, R3, !PT ;  /* 0x00000003740c7209 */ /* 0x000fe40007810000 */
[----:B------:R-:W-:Y:S01]  /*13170*/  FSEL R151, R13, -INF , P2 ;  /* 0xff8000000d977808 */ /* 0x000fe20001000000 */
[C---:B------:R-:W-:Y:S03]  /*13180*/  HMMA.16816.F32.BF16 R48, R196.reuse, R6, R48 ;  /* 0x00000006c430723c */ /* 0x040fe60000041830 */
[----:B------:R-:W-:Y:S02]  /*13190*/  ISETP.GT.AND P2, PT, R2, 0x19, PT ;  /* 0x000000190200780c */ /* 0x000fe40003f44270 */
[----:B------:R-:W-:Y:S02]  /*131a0*/  FMNMX.FTZ R12, R156, R12, !PT ;  /* 0x0000000c9c0c7209 */ /* 0x000fe40007810000 */
[----:B------:R-:W-:Y:S02]  /*131b0*/  FMNMX.FTZ R5, R159, R118, !PT ;  /* 0x000000769f057209 */ /* 0x000fe40007810000 */
[----:B------:R-:W-:Y:S02]  /*131c0*/  FMNMX.FTZ R4, R148, R12, !PT ;  /* 0x0000000c94047209 */ /* 0x000fe40007810000 */
[----:B------:R-:W-:Y:S02]  /*131d0*/  ISETP.GT.AND P1, PT, R0, 0x18, PT ;  /* 0x000000180000780c */ /* 0x000fe40003f24270 */
[----:B------:R-:W-:Y:S01]  /*131e0*/  FMNMX.FTZ R4, R157, R4, !PT ;  /* 0x000000049d047209 */ /* 0x000fe20007810000 */
[C---:B---3--:R-:W-:Y:S03]  /*131f0*/  HMMA.16816.F32.BF16 R52, R196.reuse, R8, R52 ;  /* 0x00000008c434723c */ /* 0x048fe60000041834 */
[----:B------:R-:W-:Y:S02]  /*13200*/  FMNMX.FTZ R4, R150, R4, !PT ;  /* 0x0000000496047209 */ /* 0x000fe40007810000 */
[----:B------:R-:W-:Y:S02]  /*13210*/  FSEL R152, R16, -INF , P3 ;  /* 0xff80000010987808 */ /* 0x000fe40001800000 */
[----:B------:R-:W-:Y:S01]  /*13220*/  FMNMX.FTZ R4, R151, R4, !PT ;  /* 0x0000000497047209 */ /* 0x000fe20007810000 */
[C---:B------:R-:W-:Y:S01]  /*13230*/  HMMA.16816.F32.BF16 R56, R196.reuse, R10, R56 ;  /* 0x0000000ac438723c */ /* 0x040fe20000041838 */
[----:B------:R-:W2:Y:S02]  /*13240*/  LDL R11, [R1+0x1c] ;  /* 0x00001c00010b7983 */ /* 0x000ea40000100800 */
[----:B------:R-:W-:Y:S02]  /*13250*/  ISETP.GT.AND P3, PT, R2, 0x20, PT ;  /* 0x000000200200780c */ /* 0x000fe40003f64270 */
[----:B------:R-:W-:Y:S01]  /*13260*/  FMNMX.FTZ R13, R161, R5, !PT ;  /* 0x00000005a10d7209 */ /* 0x000fe20007810000 */
[----:B------:R-:W3:Y:S01]  /*13270*/  LDL R10, [R1+0x18] ;  /* 0x00001800010a7983 */ /* 0x000ee20000100800 */
[----:B------:R-:W-:Y:S02]  /*13280*/  FMNMX.FTZ R12, R152, R4, !PT ;  /* 0x00000004980c7209 */ /* 0x000fe40007810000 */
[----:B------:R-:W-:Y:S01]  /*13290*/  FSEL R153, R17, -INF , P2 ;  /* 0xff80000011997808 */ /* 0x000fe20001000000 */
[----:B------:R-:W1:Y:S01]  /*132a0*/  LDSM.16.M88.4 R4, [R207+0x7800] ;  /* 0x00780000cf04783b */ /* 0x000e620000000200 */
[----:B------:R-:W-:Y:S01]  /*132b0*/  ISETP.GT.AND P2, PT, R2, 0x21, PT ;  /* 0x000000210200780c */ /* 0x000fe20003f44270 */
[----:B------:R-:W-:Y:S04]  /*132c0*/  DEPBAR.LE SB0, 0x0 ;  /* 0x000080000000791a */ /* 0x000fe80000000000 */
[----:B------:R-:W-:Y:S02]  /*132d0*/  FMNMX.FTZ R12, R153, R12, !PT ;  /* 0x0000000c990c7209 */ /* 0x000fe40007810000 */
[----:B------:R-:W-:Y:S01]  /*132e0*/  FSEL R154, R20, -INF , P3 ;  /* 0xff800000149a7808 */ /* 0x000fe20001800000 */
[----:B------:R-:W-:Y:S01]  /*132f0*/  BAR.SYNC.DEFER_BLOCKING 0x0 ;  /* 0x0000000000007b1d */ /* 0x000fe20000010000 */
[----:B------:R-:W-:Y:S02]  /*13300*/  FSEL R155, R21, -INF , P2 ;  /* 0xff800000159b7808 */ /* 0x000fe40001000000 */
[----:B------:R-:W-:Y:S02]  /*13310*/  FMNMX.FTZ R8, R154, R12, !PT ;  /* 0x0000000c9a087209 */ /* 0x000fe40007810000 */
[----:B------:R-:W-:Y:S02]  /*13320*/  ISETP.GT.AND P3, PT, R2, 0x28, PT ;  /* 0x000000280200780c */ /* 0x000fe40003f64270 */
[----:B------:R-:W-:Y:S02]  /*13330*/  FMNMX.FTZ R13, R158, R13, !PT ;  /* 0x0000000d9e0d7209 */ /* 0x000fe40007810000 */
[----:B------:R-:W-:Y:S02]  /*13340*/  ISETP.GT.AND P2, PT, R2, 0x29, PT ;  /* 0x000000290200780c */ /* 0x000fe40003f44270 */
[----:B------:R-:W-:Y:S02]  /*13350*/  FSEL R167, R24, -INF , P3 ;  /* 0xff80000018a77808 */ /* 0x000fe40001800000 */
[----:B------:R-:W-:Y:S02]  /*13360*/  FMNMX.FTZ R8, R155, R8, !PT ;  /* 0x000000089b087209 */ /* 0x000fe40007810000 */
[----:B------:R-:W-:Y:S02]  /*13370*/  FSEL R189, R25, -INF , P2 ;  /* 0xff80000019bd7808 */ /* 0x000fe40001000000 */
[----:B------:R-:W-:Y:S02]  /*13380*/  FMNMX.FTZ R9, R160, R13, !PT ;  /* 0x0000000da0097209 */ /* 0x000fe40007810000 */
[C---:B------:R-:W-:Y:S02]  /*13390*/  ISETP.GT.AND P3, PT, R2.reuse, 0x30, PT ;  /* 0x000000300200780c */ /* 0x040fe40003f64270 */
[----:B------:R-:W-:Y:S02]  /*133a0*/  FMNMX.FTZ R8, R167, R8, !PT ;  /* 0x00000008a7087209 */ /* 0x000fe40007810000 */
[----:B------:R-:W-:Y:S01]  /*133b0*/  ISETP.GT.AND P2, PT, R2, 0x31, PT ;  /* 0x000000310200780c */ /* 0x000fe20003f44270 */
[----:B------:R-:W5:Y:S01]  /*133c0*/  LDL R12, [R1+0x34] ;  /* 0x00003400010c7983 */ /* 0x000f620000100800 */
[----:B------:R-:W-:Y:S02]  /*133d0*/  FSEL R192, R28, -INF , P3 ;  /* 0xff8000001cc07808 */ /* 0x000fe40001800000 */
[----:B------:R-:W-:Y:S02]  /*133e0*/  FMNMX.FTZ R8, R189, R8, !PT ;  /* 0x00000008bd087209 */ /* 0x000fe40007810000 */
[----:B------:R-:W-:Y:S01]  /*133f0*/  FMNMX.FTZ R9, R162, R9, !PT ;  /* 0x00000009a2097209 */ /* 0x000fe20007810000 */
[C---:B-1----:R-:W-:Y:S05]  /*13400*/  HMMA.16816.F32.BF16 R60, R196.reuse, R4, R60 ;  /* 0x00000004c43c723c */ /* 0x042fea000004183c */
[----:B------:R-:W-:Y:S02]  /*13410*/  FSEL R193, R29, -INF , P2 ;  /* 0xff8000001dc17808 */ /* 0x000fe40001000000 */
[----:B------:R-:W-:Y:S01]  /*13420*/  FSEL R164, R18, -INF , P1 ;  /* 0xff80000012a47808 */ /* 0x000fe20000800000 */
[----:B------:R-:W-:Y:S03]  /*13430*/  HMMA.16816.F32.BF16 R64, R196, R6, R64 ;  /* 0x00000006c440723c */ /* 0x000fe60000041840 */
[----:B------:R-:W-:Y:S02]  /*13440*/  ISETP.GT.AND P0, PT, R0, 0x19, PT ;  /* 0x000000190000780c */ /* 0x000fe40003f04270 */
[----:B------:R-:W-:Y:S02]  /*13450*/  ISETP.GT.AND P3, PT, R2, 0x38, PT ;  /* 0x000000380200780c */ /* 0x000fe40003f64270 */
[----:B------:R-:W-:Y:S02]  /*13460*/  FMNMX.FTZ R8, R192, R8, !PT ;  /* 0x00000008c0087209 */ /* 0x000fe40007810000 */
[----:B------:R-:W-:Y:S02]  /*13470*/  FMNMX.FTZ R9, R163, R9, !PT ;  /* 0x00000009a3097209 */ /* 0x000fe40007810000 */
[----:B------:R-:W-:Y:S02]  /*13480*/  ISETP.GT.AND P1, PT, R0, 0x20, PT ;  /* 0x000000200000780c */ /* 0x000fe40003f24270 */
[----:B------:R-:W-:Y:S02]  /*13490*/  FSEL R165, R19, -INF , P0 ;  /* 0xff80000013a57808 */ /* 0x000fe40000000000 */
[----:B------:R-:W-:Y:S02]  /*134a0*/  FSEL R201, R32, -INF , P3 ;  /* 0xff80000020c97808 */ /* 0x000fe40001800000 */
[----:B------:R-:W-:Y:S02]  /*134b0*/  FMNMX.FTZ R8, R193, R8, !PT ;  /* 0x00000008c1087209 */ /* 0x000fe40007810000 */
[----:B------:R-:W-:Y:S02]  /*134c0*/  ISETP.GT.AND P2, PT, R2, 0x39, PT ;  /* 0x000000390200780c */ /* 0x000fe40003f44270 */
[----:B------:R-:W-:Y:S02]  /*134d0*/  FMNMX.FTZ R9, R164, R9, !PT ;  /* 0x00000009a4097209 */ /* 0x000fe40007810000 */
[----:B------:R-:W-:Y:S02]  /*134e0*/  FSEL R166, R22, -INF , P1 ;  /* 0xff80000016a67808 */ /* 0x000fe40000800000 */
[----:B------:R-:W-:Y:S02]  /*134f0*/  FMNMX.FTZ R8, R201, R8, !PT ;  /* 0x00000008c9087209 */ /* 0x000fe40007810000 */
[----:B------:R-:W-:Y:S02]  /*13500*/  ISETP.GT.AND P0, PT, R0, 0x21, PT ;  /* 0x000000210000780c */ /* 0x000fe40003f04270 */
[----:B------:R-:W-:Y:S02]  /*13510*/  FSEL R202, R33, -INF , P2 ;  /* 0xff80000021ca7808 */ /* 0x000fe40001000000 */
[----:B------:R-:W-:Y:S02]  /*13520*/  ISETP.GT.AND P3, PT, R2, 0x40, PT ;  /* 0x000000400200780c */ /* 0x000fe40003f64270 */
[----:B------:R-:W-:Y:S02]  /*13530*/  FMNMX.FTZ R9, R165, R9, !PT ;  /* 0x00000009a5097209 */ /* 0x000fe40007810000 */
[----:B------:R-:W-:Y:S02]  /*13540*/  FMNMX.FTZ R8, R202, R8, !PT ;  /* 0x00000008ca087209 */ /* 0x000fe40007810000 */
[----:B------:R-:W-:Y:S02]  /*13550*/  FSEL R188, R23, -INF , P0 ;  /* 0xff80000017bc7808 */ /* 0x000fe40000000000 */
[----:B------:R-:W-:Y:S02]  /*13560*/  FMNMX.FTZ R9, R166, R9, !PT ;  /* 0x00000009a6097209 */ /* 0x000fe40007810000 */
[----:B------:R-:W-:Y:S02]  /*13570*/  FSEL R230, R36, -INF , P3 ;  /* 0xff80000024e67808 */ /* 0x000fe40001800000 */
[----:B------:R-:W-:Y:S02]  /*13580*/  FMNMX.FTZ R5, R188, R9, !PT ;  /* 0x00000009bc057209 */ /* 0x000fe40007810000 */
[----:B------:R-:W-:Y:S02]  /*13590*/  FMNMX.FTZ R4, R230, R8, !PT ;  /* 0x00000008e6047209 */ /* 0x000fe40007810000 */
[----:B------:R-:W3:Y:S01]  /*135a0*/  LDL.64 R8, [R1+0x38] ;  /* 0x0000380001087983 */ /* 0x000ee20000100a00 */
[----:B------:R-:W-:Y:S02]  /*135b0*/  ISETP.GT.AND P1, PT, R0, 0x28, PT ;  /* 0x000000280000780c */ /* 0x000fe40003f24270 */
[----:B------:R-:W-:Y:S02]  /*135c0*/  ISETP.GT.AND P2, PT, R2, 0x41, PT ;  /* 0x000000410200780c */ /* 0x000fe40003f44270 */
[----:B------:R-:W-:Y:S02]  /*135d0*/  FSEL R190, R26, -INF , P1 ;  /* 0xff8000001abe7808 */ /* 0x000fe40000800000 */
[C---:B------:R-:W-:Y:S02]  /*135e0*/  ISETP.GT.AND P0, PT, R0.reuse, 0x29, PT ;  /* 0x000000290000780c */ /* 0x040fe40003f04270 */
[----:B------:R-:W-:Y:S02]  /*135f0*/  FSEL R231, R37, -INF , P2 ;  /* 0xff80000025e77808 */ /* 0x000fe40001000000 */
[----:B------:R-:W-:Y:S02]  /*13600*/  ISETP.GT.AND P1, PT, R0, 0x30, PT ;  /* 0x000000300000780c */ /* 0x000fe40003f24270 */
[----:B------:R-:W-:Y:S02]  /*13610*/  FMNMX.FTZ R5, R190, R5, !PT ;  /* 0x00000005be057209 */ /* 0x000fe40007810000 */
[----:B------:R-:W-:Y:S02]  /*13620*/  FSEL R191, R27, -INF , P0 ;  /* 0xff8000001bbf7808 */ /* 0x000fe40000000000 */
        /* <DEDUP_REMOVED lines=10> */
[----:B------:R-:W-:Y:S02]  /*136d0*/  FSEL R235, R41, -INF , P2 ;  /* 0xff80000029eb7808 */ /* 0x000fe40001000000 */
[----:B------:R-:W-:Y:S02]  /*136e0*/  FMNMX.FTZ R5, R194, R5, !PT ;  /* 0x00000005c2057209 */ /* 0x000fe40007810000 */
[----:B------:R-:W-:Y:S02]  /*136f0*/  FMNMX.FTZ R4, R234, R4, !PT ;  /* 0x00000004ea047209 */ /* 0x000fe40007810000 */
[----:B------:R-:W-:Y:S02]  /*13700*/  FSEL R238, R44, -INF , P3 ;  /* 0xff8000002cee7808 */ /* 0x000fe40001800000 */
[----:B------:R-:W-:Y:S02]  /*13710*/  FSEL R203, R34, -INF , P1 ;  /* 0xff80000022cb7808 */ /* 0x000fe40000800000 */
[C---:B------:R-:W-:Y:S02]  /*13720*/  ISETP.GT.AND P0, PT, R0.reuse, 0x39, PT ;  /* 0x000000390000780c */ /* 0x040fe40003f04270 */
        /* <DEDUP_REMOVED lines=8> */
[C---:B------:R-:W-:Y:S02]  /*137b0*/  ISETP.GT.AND P0, PT, R0.reuse, 0x41, PT ;  /* 0x000000410000780c */ /* 0x040fe40003f04270 */
[----:B------:R-:W-:Y:S02]  /*137c0*/  FMNMX.FTZ R4, R229, R4, !PT ;  /* 0x00000004e5047209 */ /* 0x000fe40007810000 */
[----:B------:R-:W-:Y:S02]  /*137d0*/  FSEL R239, R45, -INF , P2 ;  /* 0xff8000002def7808 */ /* 0x000fe40001000000 */
[----:B------:R-:W-:Y:S02]  /*137e0*/  ISETP.GT.AND P1, PT, R0, 0x48, PT ;  /* 0x000000480000780c */ /* 0x000fe40003f24270 */
[----:B------:R-:W-:Y:S02]  /*137f0*/  ISETP.GT.AND P3, PT, R2, 0x58, PT ;  /* 0x000000580200780c */ /* 0x000fe40003f64270 */
[----:B------:R-:W-:Y:S02]  /*13800*/  FSEL R233, R39, -INF , P0 ;  /* 0xff80000027e97808 */ /* 0x000fe40000000000 */
        /* <DEDUP_REMOVED lines=11> */
[----:B------:R-:W-:Y:S02]  /*138c0*/  ISETP.GT.AND P1, PT, R0, 0x58, PT ;  /* 0x000000580000780c */ /* 0x000fe40003f24270 */
[----:B------:R-:W-:Y:S02]  /*138d0*/  FSEL R244, R49, -INF , P2 ;  /* 0xff80000031f47808 */ /* 0x000fe40001000000 */
[----:B------:R-:W-:Y:S02]  /*138e0*/  ISETP.GT.AND P2, PT, R2, 0x60, PT ;  /* 0x000000600200780c */ /* 0x000fe40003f44270 */
[----:B------:R-:W-:Y:S02]  /*138f0*/  FMNMX.FTZ R117, R243, R117, !PT ;  /* 0x00000075f3757209 */ /* 0x000fe40007810000 */
[----:B------:R-:W-:Y:S02]  /*13900*/  FMNMX.FTZ R4, R236, R4, !PT ;  /* 0x00000004ec047209 */ /* 0x000fe40007810000 */
[----:B------:R-:W-:Y:S02]  /*13910*/  FSEL R241, R47, -INF , P0 ;  /* 0xff8000002ff17808 */ /* 0x000fe40000000000 */
[----:B------:R-:W-:Y:S02]  /*13920*/  FSEL R252, R52, -INF , P2 ;  /* 0xff80000034fc7808 */ /* 0x000fe40001000000 */
        /* <DEDUP_REMOVED lines=8> */
[----:B------:R-:W-:Y:S02]  /*139b0*/  FMNMX.FTZ R117, R252, R117, !PT ;  /* 0x00000075fc757209 */ /* 0x000fe40007810000 */
[C---:B------:R-:W-:Y:S02]  /*139c0*/  ISETP.GT.AND P2, PT, R2.reuse, 0x79, PT ;  /* 0x000000790200780c */ /* 0x040fe40003f44270 */
[----:B------:R-:W-:Y:S02]  /*139d0*/  ISETP.GT.AND P3, PT, R2, 0x78, PT ;  /* 0x000000780200780c */ /* 0x000fe40003f64270 */
[----:B------:R-:W-:Y:S02]  /*139e0*/  FMNMX.FTZ R2, R240, R4, !PT ;  /* 0x00000004f0027209 */ /* 0x000fe40007810000 */
[----:B------:R-:W-:Y:S02]  /*139f0*/  FSEL R19, R56, -INF , P0 ;  /* 0xff80000038137808 */ /* 0x000fe40000000000 */
[----:B------:R-:W-:Y:S02]  /*13a00*/  FMNMX.FTZ R117, R242, R117, !PT ;  /* 0x00000075f2757209 */ /* 0x000fe40007810000 */
[----:B------:R-:W-:Y:S02]  /*13a10*/  FMNMX.FTZ R2, R241, R2, !PT ;  /* 0x00000002f1027209 */ /* 0x000fe40007810000 */
[----:B------:R-:W-:Y:S02]  /*13a20*/  FSEL R245, R57, -INF , P6 ;  /* 0xff80000039f57808 */ /* 0x000fe40003000000 */
[----:B------:R-:W-:Y:S02]  /*13a30*/  FMNMX.FTZ R117, R19, R117, !PT ;  /* 0x0000007513757209 */ /* 0x000fe40007810000 */
[----:B------:R-:W-:Y:S02]  /*13a40*/  ISETP.GT.AND P1, PT, R0, 0x60, PT ;  /* 0x000000600000780c */ /* 0x000fe40003f24270 */
[----:B------:R-:W-:Y:S02]  /*13a50*/  FMNMX.FTZ R2, R246, R2, !PT ;  /* 0x00000002f6027209 */ /* 0x000fe40007810000 */
[----:B------:R-:W-:Y:S02]  /*13a60*/  FSEL R250, R60, -INF , P5 ;  /* 0xff8000003cfa7808 */ /* 0x000fe40002800000 */
[----:B------:R-:W-:Y:S02]  /*13a70*/  FMNMX.FTZ R117, R245, R117, !PT ;  /* 0x00000075f5757209 */ /* 0x000fe40007810000 */
[----:B------:R-:W-:Y:S02]  /*13a80*/  FSEL R249, R54, -INF , P1 ;  /* 0xff80000036f97808 */ /* 0x000fe40000800000 */
[----:B------:R-:W-:Y:S01]  /*13a90*/  ISETP.GT.AND P0, PT, R0, 0x61, PT ;  /* 0x000000610000780c */ /* 0x000fe20003f04270 */
[----:B----4-:R-:W-:Y:S01]  /*13aa0*/  IMAD.MOV.U32 R15, RZ, RZ, 0x6 ;  /* 0x00000006ff0f7424 */ /* 0x010fe200078e00ff */
[----:B------:R-:W-:Y:S02]  /*13ab0*/  FMNMX.FTZ R2, R248, R2, !PT ;  /* 0x00000002f8027209 */ /* 0x000fe40007810000 */
[----:B------:R-:W-:Y:S02]  /*13ac0*/  FSEL R18, R61, -INF , P4 ;  /* 0xff8000003d127808 */ /* 0x000fe40002000000 */
[----:B------:R-:W-:Y:S02]  /*13ad0*/  FMNMX.FTZ R117, R250, R117, !PT ;  /* 0x00000075fa757209 */ /* 0x000fe40007810000 */
[----:B------:R-:W-:Y:S02]  /*13ae0*/  FSEL R251, R55, -INF , P0 ;  /* 0xff80000037fb7808 */ /* 0x000fe40000000000 */
        /* <DEDUP_REMOVED lines=9> */
[----:B------:R-:W-:Y:S02]  /*13b80*/  FSEL R28, R59, -INF , P0 ;  /* 0xff8000003b1c7808 */ /* 0x000fe40000000000 */
[----:B------:R-:W-:Y:S02]  /*13b90*/  ISETP.GT.AND P1, PT, R0, 0x70, PT ;  /* 0x000000700000780c */ /* 0x000fe40003f24270 */
[----:B------:R-:W-:Y:S02]  /*13ba0*/  FMNMX.FTZ R2, R24, R2, !PT ;  /* 0x0000000218027209 */ /* 0x000fe40007810000 */
[----:B------:R-:W-:Y:S02]  /*13bb0*/  FMNMX.FTZ R117, R16, R117, !PT ;  /* 0x0000007510757209 */ /* 0x000fe40007810000 */
[----:B------:R-:W-:Y:S02]  /*13bc0*/  FSEL R25, R62, -INF , P1 ;  /* 0xff8000003e197808 */ /* 0x000fe40000800000 */
[----:B------:R-:W-:Y:S01]  /*13bd0*/  FMNMX.FTZ R2, R28, R2, !PT ;  /* 0x000000021c027209 */ /* 0x000fe20007810000 */
[----:B------:R-:W1:Y:S01]  /*13be0*/  SHFL.BFLY PT, R4, R117, 0x2, 0x1f ;  /* 0x0c401f0075047f89 */ /* 0x000e6200000e0000 */
[C---:B------:R-:W-:Y:S02]  /*13bf0*/  ISETP.GT.AND P0, PT, R0.reuse, 0x71, PT ;  /* 0x000000710000780c */ /* 0x040fe40003f04270 */
[C---:B------:R-:W-:Y:S02]  /*13c00*/  ISETP.GT.AND P1, PT, R0.reuse, 0x78, PT ;  /* 0x000000780000780c */ /* 0x040fe40003f24270 */
[----:B------:R-:W-:Y:S02]  /*13c10*/  FSEL R32, R63, -INF , P0 ;  /* 0xff8000003f207808 */ /* 0x000fe40000000000 */
[----:B------:R-:W-:Y:S02]  /*13c20*/  FMNMX.FTZ R2, R25, R2, !PT ;  /* 0x0000000219027209 */ /* 0x000fe40007810000 */
[----:B------:R-:W-:Y:S02]  /*13c30*/  ISETP.GT.AND P0, PT, R0, 0x79, PT ;  /* 0x000000790000780c */ /* 0x000fe40003f04270 */
[----:B------:R-:W-:Y:S02]  /*13c40*/  FMNMX.FTZ R0, R32, R2, !PT ;  /* 0x0000000220007209 */ /* 0x000fe40007810000 */
[----:B------:R-:W-:Y:S02]  /*13c50*/  FSEL R26, R66, -INF , P1 ;  /* 0xff800000421a7808 */ /* 0x000fe40000800000 */
[C---:B------:R-:W-:Y:S02]  /*13c60*/  LOP3.LUT P6, RZ, R119.reuse, 0x2, RZ, 0xc0, !PT ;  /* 0x0000000277ff7812 */ /* 0x040fe400078cc0ff */
[----:B------:R-:W-:Y:S02]  /*13c70*/  LOP3.LUT P5, RZ, R119, 0x1, RZ, 0xc0, !PT ;  /* 0x0000000177ff7812 */ /* 0x000fe400078ac0ff */
[----:B------:R-:W-:Y:S02]  /*13c80*/  FSEL R119, R67, -INF , P0 ;  /* 0xff80000043777808 */ /* 0x000fe40000000000 */
[----:B------:R-:W-:Y:S02]  /*13c90*/  FMNMX.FTZ R0, R26, R0, !PT ;  /* 0x000000001a007209 */ /* 0x000fe40007810000 */
[----:B------:R-:W-:Y:S02]  /*13ca0*/  ISETP.GE.AND P2, PT, R200, 0x1, PT ;  /* 0x00000001c800780c */ /* 0x000fe40003f46270 */
[----:B------:R-:W-:Y:S02]  /*13cb0*/  FMNMX.FTZ R0, R119, R0, !PT ;  /* 0x0000000077007209 */ /* 0x000fe40007810000 */
[----:B-1----:R-:W-:Y:S03]  /*13cc0*/  FMNMX.FTZ R117, R117, R4, !PT ;  /* 0x0000000475757209 */ /* 0x002fe60007810000 */
[----:B------:R-:W1:Y:S06]  /*13cd0*/  SHFL.BFLY PT, R2, R0, 0x2, 0x1f ;  /* 0x0c401f0000027f89 */ /* 0x000e6c00000e0000 */
[----:B------:R-:W-:Y:S02]  /*13ce0*/  @P2 SHF.R.S32.HI R6, RZ, 0x1f, R228 ;  /* 0x0000001fff062819 */ /* 0x000fe400000114e4 */
[----:B------:R-:W4:Y:S03]  /*13cf0*/  SHFL.BFLY PT, R4, R117, 0x1, 0x1f ;  /* 0x0c201f0075047f89 */ /* 0x000f2600000e0000 */
[----:B------:R-:W-:Y:S04]  /*13d00*/  @P2 IMAD R6, R6, c[0x0][0x1e0], RZ ;  /* 0x0000780006062a24 */ /* 0x000fe800078e02ff */
[----:B------:R-:W-:Y:S01]  /*13d10*/  @P2 IMAD R6, R228, c[0x0][0x1e4], R6 ;  /* 0x00007900e4062a24 */ /* 0x000fe200078e0206 */
[----:B-1----:R-:W-:Y:S05]  /*13d20*/  FMNMX.FTZ R0, R0, R2, !PT ;  /* 0x0000000200007209 */ /* 0x002fea0007810000 */
[----:B------:R-:W1:Y:S01]  /*13d30*/  SHFL.BFLY PT, R2, R0, 0x1, 0x1f ;  /* 0x0c201f0000027f89 */ /* 0x000e6200000e0000 */
[----:B----4-:R-:W-:Y:S01]  /*13d40*/  FMNMX.FTZ R117, R117, R4, !PT ;  /* 0x0000000475757209 */ /* 0x010fe20007810000 */
[----:B------:R-:W-:Y:S03]  /*13d50*/  @P2 IMAD.WIDE.U32 R4, R228, c[0x0][0x1e0], RZ ;  /* 0x00007800e4042a25 */ /* 0x000fe600078e00ff */
[C---:B------:R-:W-:Y:S01]  /*13d60*/  FSETP.NEU.FTZ.AND P1, PT, R117.reuse, -INF , PT ;  /* 0xff8000007500780b */ /* 0x040fe20003f3d000 */
[----:B------:R-:W-:Y:S01]  /*13d70*/  FMUL.FTZ R149, R117, c[0x0][0x2d0] ;  /* 0x0000b40075957a20 */ /* 0x000fe20000410000 */
[----:B------:R-:W-:Y:S01]  /*13d80*/  @P2 IADD3 R5, R5, R6, RZ ;  /* 0x0000000605052210 */ /* 0x000fe20007ffe0ff */
[C---:B------:R-:W-:Y:S03]  /*13d90*/  @P2 IMAD.SHL.U32 R6, R4.reuse, 0x80, RZ ;  /* 0x0000008004062824 */ /* 0x040fe600078e00ff */
[----:B------:R-:W-:Y:S02]  /*13da0*/  FSEL R149, R149, RZ, P1 ;  /* 0x000000ff95957208 */ /* 0x000fe40000800000 */
[----:B------:R-:W-:Y:S02]  /*13db0*/  @P2 SHF.L.U64.HI R4, R4, 0x7, R5 ;  /* 0x0000000704042819 */ /* 0x000fe40000010205 */
[----:B------:R-:W-:Y:S01]  /*13dc0*/  @P2 IADD3 R5, P3, R6, R14, RZ ;  /* 0x0000000e06052210 */ /* 0x000fe20007f7e0ff */
[--C-:B------:R-:W-:Y:S02]  /*13dd0*/  FFMA.FTZ R7, R116, c[0x0][0x2d0], -R149.reuse ;  /* 0x0000b40074077a23 */ /* 0x100fe40000010895 */
[----:B------:R-:W-:Y:S02]  /*13de0*/  IMAD.MOV.U32 R14, RZ, RZ, c[0x0][0x1e0] ;  /* 0x00007800ff0e7624 */ /* 0x000fe400078e00ff */
[----:B------:R4:W-:Y:S01]  /*13df0*/  MUFU.EX2 R27, R7 ;  /* 0x00000007001b7308 */ /* 0x0009e20000000800 */
[----:B-1----:R-:W-:Y:S01]  /*13e00*/  FMNMX.FTZ R116, R0, R2, !PT ;  /* 0x0000000200747209 */ /* 0x002fe20007810000 */
[----:B------:R-:W-:Y:S01]  /*13e10*/  IMAD.SHL.U32 R13, R14, 0x40, RZ ;  /* 0x000000400e0d7824 */ /* 0x000fe200078e00ff */
[----:B--2---:R-:W-:Y:S01]  /*13e20*/  @P2 IADD3 R0, P0, R6, R11, RZ ;  /* 0x0000000b06002210 */ /* 0x004fe20007f1e0ff */
[----:B------:R-:W-:Y:S02]  /*13e30*/  FFMA.FTZ R6, R148, c[0x0][0x2d0], -R149 ;  /* 0x0000b40094067a23 */ /* 0x000fe40000010895 */
[----:B------:R-:W-:Y:S04]  /*13e40*/  FMUL.FTZ R148, R116, c[0x0][0x2d0] ;  /* 0x0000b40074947a20 */ /* 0x000fe80000410000 */
[----:B------:R-:W-:Y:S01]  /*13e50*/  MUFU.EX2 R21, R6 ;  /* 0x0000000600157308 */ /* 0x000fe20000000800 */
[C---:B---3--:R-:W-:Y:S01]  /*13e60*/  @P2 IMAD.X R2, R4.reuse, 0x1, R9, P3 ;  /* 0x0000000104022824 */ /* 0x048fe200018e0609 */
[C---:B------:R-:W-:Y:S01]  /*13e70*/  @P2 LEA R8, P3, R5.reuse, c[0x0][0x1c8], 0x1 ;  /* 0x0000720005082a11 */ /* 0x040fe200078608ff */
[----:B------:R-:W-:Y:S01]  /*13e80*/  @P2 IMAD.X R4, R4, 0x1, R10, P0 ;  /* 0x0000000104042824 */ /* 0x000fe200000e060a */
[----:B------:R-:W-:Y:S01]  /*13e90*/  @P2 LEA R10, P0, R0, c[0x0][0x1c8], 0x1 ;  /* 0x00007200000a2a11 */ /* 0x000fe200078008ff */
[--C-:B----4-:R-:W-:Y:S01]  /*13ea0*/  FFMA.FTZ R7, R156, c[0x0][0x2d0], -R149.reuse ;  /* 0x0000b4009c077a23 */ /* 0x110fe20000010895 */
[----:B------:R-:W-:Y:S01]  /*13eb0*/  @P2 LEA.HI.X R9, R5, c[0x0][0x1cc], R2, 0x1, P3 ;  /* 0x0000730005092a11 */ /* 0x000fe200018f0c02 */
[----:B------:R-:W-:Y:S01]  /*13ec0*/  FFMA.FTZ R2, R157, c[0x0][0x2d0], -R149 ;  /* 0x0000b4009d027a23 */ /* 0x000fe20000010895 */
[----:B------:R-:W-:Y:S02]  /*13ed0*/  @P2 LEA.HI.X R11, R0, c[0x0][0x1cc], R4, 0x1, P0 ;  /* 0x00007300000b2a11 */ /* 0x000fe400000f0c04 */
[----:B------:R-:W1:Y:S01]  /*13ee0*/  MUFU.EX2 R247, R7 ;  /* 0x0000000700f77308 */ /* 0x000e620000000800 */
[----:B------:R-:W-:Y:S01]  /*13ef0*/  FSETP.NEU.FTZ.AND P0, PT, R116, -INF , PT ;  /* 0xff8000007400780b */ /* 0x000fe20003f1d000 */
[----:B------:R2:W-:Y:S01]  /*13f00*/  @P2 LDGSTS.E.BYPASS.LTC128B.128 [R227+0x8100], [R8.64], !P5 ;  /* 0x0810000008e32fae */ /* 0x0005e2000e901d48 */
[----:B------:R-:W-:Y:S01]  /*13f10*/  @P2 IADD3 R0, P3, R13, 0x80, RZ ;  /* 0x000000800d002810 */ /* 0x000fe20007f7e0ff */
[----:B------:R-:W-:Y:S01]  /*13f20*/  IMAD.MOV.U32 R13, RZ, RZ, c[0x0][0x1e0] ;  /* 0x00007800ff0d7624 */ /* 0x000fe200078e00ff */
[----:B------:R-:W-:Y:S03]  /*13f30*/  FSEL R148, R148, RZ, P0 ;  /* 0x000000ff94947208 */ /* 0x000fe60000000000 */
[C---:B------:R-:W-:Y:S01]  /*13f40*/  @P2 IMAD.SHL.U32 R14, R13.reuse, 0x40, RZ ;  /* 0x000000400d0e2824 */ /* 0x040fe200078e00ff */
[----:B------:R-:W-:Y:S01]  /*13f50*/  @P2 SHF.L.U64.HI R15, R13, R15, c[0x0][0x1e4] ;  /* 0x000079000d0f2619 */ /* 0x000fe2000001020f */
[----:B------:R5:W3:Y:S01]  /*13f60*/  MUFU.EX2 R4, R2 ;  /* 0x0000000200047308 */ /* 0x000ae20000000800 */
[--C-:B------:R-:W-:Y:S01]  /*13f70*/  FFMA.FTZ R5, R159, c[0x0][0x2d0], -R148.reuse ;  /* 0x0000b4009f057a23 */ /* 0x100fe20000010894 */
[----:B------:R4:W-:Y:S01]  /*13f80*/  @P2 LDGSTS.E.BYPASS.LTC128B.128 [R227+0xc100], [R10.64], !P6 ;  /* 0x0c1000000ae32fae */ /* 0x0009e2000f101d48 */
[----:B------:R-:W-:Y:S07]  /*13f90*/  FFMA.FTZ R13, R161, c[0x0][0x2d0], -R148 ;  /* 0x0000b400a10d7a23 */ /* 0x000fee0000010894 */
[----:B------:R4:W-:Y:S01]  /*13fa0*/  MUFU.EX2 R156, R5 ;  /* 0x00000005009c7308 */ /* 0x0009e20000000800 */
[----:B-1----:R-:W-:Y:S09]  /*13fb0*/  F2FP.BF16.PACK_AB R144, R247, R27 ;  /* 0x0000001bf790723e */ /* 0x002ff200000010ff */
[----:B------:R1:W1:Y:S01]  /*13fc0*/  MUFU.EX2 R20, R13 ;  /* 0x0000000d00147308 */ /* 0x0002620000000800 */
[----:B-----5:R-:W-:Y:S01]  /*13fd0*/  @P2 IADD3.X R2, RZ, R12, RZ, P3, !PT ;  /* 0x0000000cff022210 */ /* 0x020fe20001ffe4ff */
[----:B---3--:R-:W-:Y:S01]  /*13fe0*/  IMAD.MOV.U32 R159, RZ, RZ, R4 ;  /* 0x000000ffff9f7224 */ /* 0x008fe200078e0004 */
[-C--:B------:R-:W-:Y:S01]  /*13ff0*/  @P2 IADD3 R4, P3, R8, R14.reuse, RZ ;  /* 0x0000000e08042210 */ /* 0x080fe20007f7e0ff */
[----:B--2---:R-:W-:Y:S02]  /*14000*/  FFMA.FTZ R8, R158, c[0x0][0x2d0], -R148 ;  /* 0x0000b4009e087a23 */ /* 0x004fe40000010894 */
[----:B------:R-:W-:Y:S04]  /*14010*/  IMAD.MOV.U32 R158, RZ, RZ, R21 ;  /* 0x000000ffff9e7224 */ /* 0x000fe800078e0015 */
[----:B------:R2:W-:Y:S01]  /*14020*/  MUFU.EX2 R161, R8 ;  /* 0x0000000800a17308 */ /* 0x0005e20000000800 */
[--C-:B----4-:R-:W-:Y:S01]  /*14030*/  @P2 IMAD.X R5, R9, 0x1, R15.reuse, P3 ;  /* 0x0000000109052824 */ /* 0x110fe200018e060f */
[C---:B------:R-:W-:Y:S02]  /*14040*/  @P2 IADD3 R6, P3, R4.reuse, R14, RZ ;  /* 0x0000000e04062210 */ /* 0x040fe40007f7e0ff */
[----:B------:R-:W-:Y:S02]  /*14050*/  F2FP.BF16.PACK_AB R146, R159, R158 ;  /* 0x0000009e9f92723e */ /* 0x000fe400000010ff */
[----:B------:R3:W-:Y:S01]  /*14060*/  @P2 LDGSTS.E.BYPASS.LTC128B.128 [R227+0x9100], [R4.64], !P5 ;  /* 0x0910000004e32fae */ /* 0x0007e2000e901d48 */
[C-C-:B------:R-:W-:Y:S01]  /*14070*/  @P2 IMAD.X R7, R5.reuse, 0x1, R15.reuse, P3 ;  /* 0x0000000105072824 */ /* 0x140fe200018e060f */
[----:B------:R-:W-:Y:S05]  /*14080*/  @P2 IADD3 R12, P3, R4, R0, RZ ;  /* 0x00000000040c2210 */ /* 0x000fea0007f7e0ff */
[--C-:B-1----:R-:W-:Y:S01]  /*14090*/  @P2 IMAD.X R13, R5, 0x1, R2.reuse, P3 ;  /* 0x00000001050d2824 */ /* 0x102fe200018e0602 */
[C---:B------:R-:W-:Y:S01]  /*140a0*/  @P2 IADD3 R14, P3, R6.reuse, R14, RZ ;  /* 0x0000000e060e2210 */ /* 0x040fe20007f7e0ff */
[----:B------:R3:W-:Y:S04]  /*140b0*/  @P2 LDGSTS.E.BYPASS.LTC128B.128 [R227+0xd100], [R4.64+0x80], !P6 ;  /* 0x0d10008004e32fae */ /* 0x0007e8000f101d48 */
[----:B------:R-:W-:Y:S01]  /*140c0*/  @P2 IMAD.X R15, R7, 0x1, R15, P3 ;  /* 0x00000001070f2824 */ /* 0x000fe200018e060f */
[----:B--2---:R-:W-:Y:S03]  /*140d0*/  @P2 IADD3 R8, P3, R6, R0, RZ ;  /* 0x0000000006082210 */ /* 0x004fe60007f7e0ff */
[----:B------:R1:W-:Y:S01]  /*140e0*/  @P2 LDGSTS.E.BYPASS.LTC128B.128 [R227+0xa100], [R6.64], !P5 ;  /* 0x0a10000006e32fae */ /* 0x0003e2000e901d48 */
[----:B------:R-:W-:Y:S01]  /*140f0*/  FSEL R0, R117, RZ, P1 ;  /* 0x000000ff75007208 */ /* 0x000fe20000800000 */
[----:B------:R-:W-:Y:S01]  /*14100*/  @P2 IMAD.X R9, R7, 0x1, R2, P3 ;  /* 0x0000000107092824 */ /* 0x000fe200018e0602 */
[----:B------:R-:W-:Y:S03]  /*14110*/  FSEL R2, R116, RZ, P0 ;  /* 0x000000ff74027208 */ /* 0x000fe60000000000 */
[----:B------:R-:W-:Y:S02]  /*14120*/  FADD.FTZ R0, -R0, R3 ;  /* 0x0000000300007221 */ /* 0x000fe40000010100 */
[----:B------:R2:W-:Y:S02]  /*14130*/  @P2 LDGSTS.E.BYPASS.LTC128B.128 [R227+0xe100], [R12.64], !P6 ;  /* 0x0e1000000ce32fae */ /* 0x0005e4000f101d48 */
[----:B------:R-:W-:Y:S04]  /*14140*/  FMUL.FTZ R0, R0, c[0x0][0x2d0] ;  /* 0x0000b40000007a20 */ /* 0x000fe80000410000 */
[----:B------:R4:W5:Y:S02]  /*14150*/  MUFU.EX2 R3, R0 ;  /* 0x0000000000037308 */ /* 0x0009640000000800 */
[----:B------:R2:W-:Y:S01]  /*14160*/  @P2 LDGSTS.E.BYPASS.LTC128B.128 [R227+0xb100], [R14.64], !P5 ;  /* 0x0b1000000ee32fae */ /* 0x0005e2000e901d48 */
[----:B---3--:R-:W-:Y:S02]  /*14170*/  FFMA.FTZ R4, R160, c[0x0][0x2d0], -R148 ;  /* 0x0000b400a0047a23 */ /* 0x008fe40000010894 */
[----:B------:R-:W-:Y:S05]  /*14180*/  IMAD.MOV.U32 R160, RZ, RZ, R20 ;  /* 0x000000ffffa07224 */ /* 0x000fea00078e0014 */
[----:B------:R3:W-:Y:S01]  /*14190*/  @P2 LDGSTS.E.BYPASS.LTC128B.128 [R227+0xf100], [R8.64], !P6 ;  /* 0x0f10000008e32fae */ /* 0x0007e2000f101d48 */
[----:B------:R1:W1:Y:S01]  /*141a0*/  MUFU.EX2 R157, R4 ;  /* 0x00000004009d7308 */ /* 0x0002620000000800 */
[----:B------:R-:W-:Y:S06]  /*141b0*/  F2FP.BF16.PACK_AB R145, R160, R156 ;  /* 0x0000009ca091723e */ /* 0x000fec00000010ff */
[----:B------:R-:W-:Y:S01]  /*141c0*/  LDSM.16.MT88.4 R20, [R206+0x100] ;  /* 0x00010000ce14783b */ /* 0x000fe20000004200 */
[----:B----4-:R-:W-:Y:S01]  /*141d0*/  FADD.FTZ R0, -R2, R118 ;  /* 0x0000007602007221 */ /* 0x010fe20000010100 */
[----:B------:R-:W-:Y:S01]  /*141e0*/  MOV R118, R26 ;  /* 0x0000001a00767202 */ /* 0x000fe20000000f00 */
[----:B------:R-:W-:Y:S05]  /*141f0*/  FFMA.FTZ R2, R150, c[0x0][0x2d0], -R149 ;  /* 0x0000b40096027a23 */ /* 0x000fea0000010895 */
[----:B------:R-:W-:Y:S01]  /*14200*/  LDSM.16.MT88.4 R36, [R208+0x100] ;  /* 0x00010000d024783b */ /* 0x000fe20000004200 */
[----:B------:R-:W-:Y:S02]  /*14210*/  FMUL.FTZ R0, R0, c[0x0][0x2d0] ;  /* 0x0000b40000007a20 */ /* 0x000fe40000410000 */
[C---:B-----5:R-:W-:Y:S02]  /*14220*/  FMUL.FTZ R5, R3.reuse, R121 ;  /* 0x0000007903057220 */ /* 0x060fe40000410000 */
[C---:B------:R-:W-:Y:S02]  /*14230*/  FMUL.FTZ R49, R3.reuse, R105 ;  /* 0x0000006903317220 */ /* 0x040fe40000410000 */
[----:B------:R-:W4:Y:S01]  /*14240*/  MUFU.EX2 R0, R0 ;  /* 0x0000000000007308 */ /* 0x000f220000000800 */
[----:B--2---:R-:W2:Y:S01]  /*14250*/  LDSM.16.MT88.4 R12, [R205+0x100] ;  /* 0x00010000cd0c783b */ /* 0x004ea20000004200 */
[----:B-1----:R-:W-:Y:S01]  /*14260*/  FMUL.FTZ R4, R3, R120 ;  /* 0x0000007803047220 */ /* 0x002fe20000410000 */
[----:B------:R-:W-:Y:S01]  /*14270*/  F2FP.BF16.PACK_AB R147, R157, R161 ;  /* 0x000000a19d93723e */ /* 0x000fe200000010ff */
[C---:B---3--:R-:W-:Y:S01]  /*14280*/  FMUL.FTZ R8, R3.reuse, R124 ;  /* 0x0000007c03087220 */ /* 0x048fe20000410000 */
[----:B------:R-:W-:Y:S01]  /*14290*/  MOV R120, R28 ;  /* 0x0000001c00787202 */ /* 0x000fe20000000f00 */
[C---:B------:R-:W-:Y:S02]  /*142a0*/  FMUL.FTZ R9, R3.reuse, R125 ;  /* 0x0000007d03097220 */ /* 0x040fe40000410000 */
[----:B------:R-:W-:Y:S01]  /*142b0*/  IMAD.MOV.U32 R124, RZ, RZ, R18 ;  /* 0x000000ffff7c7224 */ /* 0x000fe200078e0012 */
[----:B------:R-:W1:Y:S01]  /*142c0*/  LDSM.16.MT88.4 R28, [R209+0x100] ;  /* 0x00010000d11c783b */ /* 0x000e620000004200 */
[----:B------:R-:W-:Y:S02]  /*142d0*/  IMAD.MOV.U32 R125, RZ, RZ, R17 ;  /* 0x000000ffff7d7224 */ /* 0x000fe400078e0011 */
[C---:B------:R-:W-:Y:S02]  /*142e0*/  FMUL.FTZ R17, R3.reuse, R73 ;  /* 0x0000004903117220 */ /* 0x040fe40000410000 */
[----:B------:R-:W-:Y:S02]  /*142f0*/  IMAD.MOV.U32 R121, RZ, RZ, R24 ;  /* 0x000000ffff797224 */ /* 0x000fe400078e0018 */
[C---:B------:R-:W-:Y:S01]  /*14300*/  FMUL.FTZ R24, R3.reuse, R80 ;  /* 0x0000005003187220 */ /* 0x040fe20000410000 */
[----:B------:R-:W3:Y:S01]  /*14310*/  LDSM.16.MT88.4 R44, [R205+0x4100] ;  /* 0x00410000cd2c783b */ /* 0x000ee20000004200 */
[----:B------:R-:W-:Y:S02]  /*14320*/  IMAD.MOV.U32 R80, RZ, RZ, R25 ;  /* 0x000000ffff507224 */ /* 0x000fe400078e0019 */
[C---:B------:R-:W-:Y:S02]  /*14330*/  FMUL.FTZ R25, R3.reuse, R81 ;  /* 0x0000005103197220 */ /* 0x040fe40000410000 */
[----:B------:R-:W-:Y:S02]  /*14340*/  IMAD.MOV.U32 R81, RZ, RZ, R32 ;  /* 0x000000ffff517224 */ /* 0x000fe400078e0020 */
[C---:B----4-:R-:W-:Y:S01]  /*14350*/  FMUL.FTZ R11, R0.reuse, R127 ;  /* 0x0000007f000b7220 */ /* 0x050fe20000410000 */
[----:B------:R-:W4:Y:S01]  /*14360*/  LDSM.16.MT88.4 R52, [R206+0x4100] ;  /* 0x00410000ce34783b */ /* 0x000f220000004200 */
[----:B------:R5:W-:Y:S01]  /*14370*/  MUFU.EX2 R127, R2 ;  /* 0x00000002007f7308 */ /* 0x000be20000000800 */
[C---:B------:R-:W-:Y:S02]  /*14380*/  FMUL.FTZ R26, R0.reuse, R82 ;  /* 0x00000052001a7220 */ /* 0x040fe40000410000 */
[----:B------:R-:W-:Y:S02]  /*14390*/  IMAD.MOV.U32 R82, RZ, RZ, R27 ;  /* 0x000000ffff527224 */ /* 0x000fe400078e001b */
[C---:B------:R-:W-:Y:S02]  /*143a0*/  FMUL.FTZ R27, R0.reuse, R83 ;  /* 0x00000053001b7220 */ /* 0x040fe40000410000 */
[C---:B------:R-:W-:Y:S01]  /*143b0*/  FMUL.FTZ R7, R0.reuse, R123 ;  /* 0x0000007b00077220 */ /* 0x040fe20000410000 */
[----:B------:R-:W1:Y:S01]  /*143c0*/  LDSM.16.MT88.4 R60, [R209+0x4100] ;  /* 0x00410000d13c783b */ /* 0x000e620000004200 */
[----:B------:R-:W-:Y:S02]  /*143d0*/  IMAD.MOV.U32 R123, RZ, RZ, R250 ;  /* 0x000000ffff7b7224 */ /* 0x000fe400078e00fa */
[C---:B------:R-:W-:Y:S02]  /*143e0*/  FMUL.FTZ R51, R0.reuse, R107 ;  /* 0x0000006b00337220 */ /* 0x040fe40000410000 */
[C---:B------:R-:W-:Y:S02]  /*143f0*/  FMUL.FTZ R6, R0.reuse, R122 ;  /* 0x0000007a00067220 */ /* 0x040fe40000410000 */
[C---:B------:R-:W-:Y:S01]  /*14400*/  FMUL.FTZ R18, R0.reuse, R74 ;  /* 0x0000004a00127220 */ /* 0x040fe20000410000 */
[----:B------:R-:W0:Y:S01]  /*14410*/  LDGDEPBAR ;  /* 0x00000000000079af */ /* 0x000e220000000000 */
[C---:B------:R-:W-:Y:S02]  /*14420*/  FMUL.FTZ R32, R3.reuse, R88 ;  /* 0x0000005803207220 */ /* 0x040fe40000410000 */
[----:B------:R-:W-:Y:S01]  /*14430*/  FMUL.FTZ R33, R3, R89 ;  /* 0x0000005903217220 */ /* 0x000fe20000410000 */
[C---:B--2---:R-:W-:Y:S05]  /*14440*/  HMMA.16816.F32.BF16 R4, R144.reuse, R12, R4 ;  /* 0x0000000c9004723c */ /* 0x044fea0000041804 */
[----:B-----5:R-:W-:Y:S02]  /*14450*/  FFMA.FTZ R2, R151, c[0x0][0x2d0], -R149 ;  /* 0x0000b40097027a23 */ /* 0x020fe40000010895 */
[C---:B------:R-:W-:Y:S02]  /*14460*/  FMUL.FTZ R10, R0.reuse, R126 ;  /* 0x0000007e000a7220 */ /* 0x040fe40000410000 */
[----:B------:R2:W-:Y:S03]  /*14470*/  MUFU.EX2 R66, R2 ;  /* 0x0000000200427308 */ /* 0x0005e60000000800 */
[C---:B------:R-:W-:Y:S02]  /*14480*/  FMUL.FTZ R50, R0.reuse, R106 ;  /* 0x0000006a00327220 */ /* 0x040fe40000410000 */
[C---:B------:R-:W-:Y:S03]  /*14490*/  HMMA.16816.F32.BF16 R8, R144.reuse, R14, R8 ;  /* 0x0000000e9008723c */ /* 0x040fe60000041808 */
[C---:B------:R-:W-:Y:S02]  /*144a0*/  FMUL.FTZ R12, R3.reuse, R68 ;  /* 0x00000044030c7220 */ /* 0x040fe40000410000 */
[C---:B------:R-:W-:Y:S02]  /*144b0*/  FMUL.FTZ R13, R3.reuse, R69 ;  /* 0x00000045030d7220 */ /* 0x040fe40000410000 */
[C---:B------:R-:W-:Y:S02]  /*144c0*/  FMUL.FTZ R14, R0.reuse, R70 ;  /* 0x00000046000e7220 */ /* 0x040fe40000410000 */
[C---:B------:R-:W-:Y:S02]  /*144d0*/  FMUL.FTZ R15, R0.reuse, R71 ;  /* 0x00000047000f7220 */ /* 0x040fe40000410000 */
[----:B------:R-:W5:Y:S01]  /*144e0*/  LDSM.16.MT88.4 R68, [R208+0x4100] ;  /* 0x00410000d044783b */ /* 0x000f620000004200 */
[C---:B------:R-:W-:Y:S02]  /*144f0*/  FMUL.FTZ R34, R0.reuse, R90 ;  /* 0x0000005a00227220 */ /* 0x040fe40000410000 */
[----:B------:R-:W-:Y:S02]  /*14500*/  FMUL.FTZ R35, R0, R91 ;  /* 0x0000005b00237220 */ /* 0x000fe40000410000 */
[C---:B------:R-:W-:Y:S03]  /*14510*/  HMMA.16816.F32.BF16 R12, R144.reuse, R20, R12 ;  /* 0x00000014900c723c */ /* 0x040fe6000004180c */
[----:B--2---:R-:W-:Y:S01]  /*14520*/  FFMA.FTZ R2, R162, c[0x0][0x2d0], -R148 ;  /* 0x0000b400a2027a23 */ /* 0x004fe20000010894 */
[----:B------:R-:W-:Y:S01]  /*14530*/  LDSM.16.MT88.4 R88, [R209+0x4900] ;  /* 0x00490000d158783b */ /* 0x000fe20000004200 */
[----:B------:R-:W-:Y:S02]  /*14540*/  IMAD.MOV.U32 R122, RZ, RZ, R19 ;  /* 0x000000ffff7a7224 */ /* 0x000fe400078e0013 */
[----:B------:R2:W1:Y:S01]  /*14550*/  MUFU.EX2 R65, R2 ;  /* 0x0000000200417308 */ /* 0x0004620000000800 */
[C---:B------:R-:W-:Y:S04]  /*14560*/  FMUL.FTZ R19, R0.reuse, R75 ;  /* 0x0000004b00137220 */ /* 0x040fe80000410000 */
[----:B------:R-:W-:Y:S02]  /*14570*/  IMAD.MOV.U32 R126, RZ, RZ, R16 ;  /* 0x000000ffff7e7224 */ /* 0x000fe400078e0010 */
[C---:B------:R-:W-:Y:S02]  /*14580*/  FMUL.FTZ R16, R3.reuse, R72 ;  /* 0x0000004803107220 */ /* 0x040fe40000410000 */
[----:B------:R-:W3:Y:S01]  /*14590*/  LDSM.16.MT88.4 R72, [R205+0x900] ;  /* 0x00090000cd48783b */ /* 0x000ee20000004200 */
[C---:B------:R-:W-:Y:S02]  /*145a0*/  FMUL.FTZ R20, R3.reuse, R76 ;  /* 0x0000004c03147220 */ /* 0x040fe40000410000 */
[----:B------:R-:W-:Y:S02]  /*145b0*/  FMUL.FTZ R21, R3, R77 ;  /* 0x0000004d03157220 */ /* 0x000fe40000410000 */
[C---:B------:R-:W-:Y:S03]  /*145c0*/  HMMA.16816.F32.BF16 R16, R144.reuse, R22, R16 ;  /* 0x000000169010723c */ /* 0x040fe60000041810 */
[C---:B------:R-:W-:Y:S02]  /*145d0*/  FMUL.FTZ R43, R0.reuse, R99 ;  /* 0x00000063002b7220 */ /* 0x040fe40000410000 */
[----:B------:R-:W-:Y:S02]  /*145e0*/  IMAD.MOV.U32 R99, RZ, RZ, R125 ;  /* 0x000000ffff637224 */ /* 0x000fe400078e007d */
[C---:B------:R-:W-:Y:S02]  /*145f0*/  FMUL.FTZ R22, R0.reuse, R78 ;  /* 0x0000004e00167220 */ /* 0x040fe40000410000 */
[C---:B------:R-:W-:Y:S02]  /*14600*/  FMUL.FTZ R23, R0.reuse, R79 ;  /* 0x0000004f00177220 */ /* 0x040fe40000410000 */
[----:B------:R-:W3:Y:S01]  /*14610*/  LDSM.16.MT88.4 R76, [R206+0x900] ;  /* 0x00090000ce4c783b */ /* 0x000ee20000004200 */
[----:B--2---:R-:W-:Y:S02]  /*14620*/  FFMA.FTZ R2, R163, c[0x0][0x2d0], -R148 ;  /* 0x0000b400a3027a23 */ /* 0x004fe40000010894 */
[----:B------:R-:W-:Y:S02]  /*14630*/  IMAD.MOV.U32 R125, RZ, RZ, R247 ;  /* 0x000000ffff7d7224 */ /* 0x000fe400078e00f7 */
[C---:B-1----:R-:W-:Y:S01]  /*14640*/  HMMA.16816.F32.BF16 R20, R144.reuse, R28, R20 ;  /* 0x0000001c9014723c */ /* 0x042fe20000041814 */
[----:B------:R1:W2:Y:S02]  /*14650*/  MUFU.EX2 R67, R2 ;  /* 0x0000000200437308 */ /* 0x0002a40000000800 */
[--C-:B------:R-:W-:Y:S02]  /*14660*/  FFMA.FTZ R99, R99, c[0x0][0x2d0], -R149.reuse ;  /* 0x0000b40063637a23 */ /* 0x100fe40000010895 */
[C---:B------:R-:W-:Y:S02]  /*14670*/  FMUL.FTZ R40, R3.reuse, R96 ;  /* 0x0000006003287220 */ /* 0x040fe40000410000 */
[C---:B------:R-:W-:Y:S01]  /*14680*/  FMUL.FTZ R28, R3.reuse, R84 ;  /* 0x00000054031c7220 */ /* 0x040fe20000410000 */
[C---:B------:R-:W-:Y:S04]  /*14690*/  HMMA.16816.F32.BF16 R24, R144.reuse, R30, R24 ;  /* 0x0000001e9018723c */ /* 0x040fe80000041818 */
[C---:B------:R-:W-:Y:S02]  /*146a0*/  FMUL.FTZ R29, R3.reuse, R85 ;  /* 0x00000055031d7220 */ /* 0x040fe40000410000 */
[----:B------:R-:W-:Y:S02]  /*146b0*/  FMUL.FTZ R41, R3, R97 ;  /* 0x0000006103297220 */ /* 0x000fe40000410000 */
[C---:B------:R-:W-:Y:S04]  /*146c0*/  FMUL.FTZ R30, R0.reuse, R86 ;  /* 0x00000056001e7220 */ /* 0x040fe80000410000 */
[----:B------:R-:W-:Y:S02]  /*146d0*/  FMUL.FTZ R31, R0, R87 ;  /* 0x00000057001f7220 */ /* 0x000fe40000410000 */
[----:B------:R-:W-:Y:S01]  /*146e0*/  LDSM.16.MT88.4 R84, [R208+0x900] ;  /* 0x00090000d054783b */ /* 0x000fe20000004200 */
[----:B------:R-:W-:Y:S02]  /*146f0*/  IMAD.MOV.U32 R97, RZ, RZ, R80 ;  /* 0x000000ffff617224 */ /* 0x000fe400078e0050 */
[----:B-1----:R-:W-:Y:S02]  /*14700*/  FFMA.FTZ R2, R152, c[0x0][0x2d0], -R149 ;  /* 0x0000b40098027a23 */ /* 0x002fe40000010895 */
[C---:B------:R-:W-:Y:S02]  /*14710*/  HMMA.16816.F32.BF16 R28, R144.reuse, R36, R28 ;  /* 0x00000024901c723c */ /* 0x040fe4000004181c */
[----:B------:R1:W1:Y:S01]  /*14720*/  MUFU.EX2 R83, R2 ;  /* 0x0000000200537308 */ /* 0x0002620000000800 */
[--C-:B------:R-:W-:Y:S02]  /*14730*/  FFMA.FTZ R97, R97, c[0x0][0x2d0], -R148.reuse ;  /* 0x0000b40061617a23 */ /* 0x100fe40000010894 */
[C---:B------:R-:W-:Y:S02]  /*14740*/  FMUL.FTZ R42, R0.reuse, R98 ;  /* 0x00000062002a7220 */ /* 0x040fe40000410000 */
[C---:B------:R-:W-:Y:S01]  /*14750*/  FMUL.FTZ R36, R3.reuse, R92 ;  /* 0x0000005c03247220 */ /* 0x040fe20000410000 */
[C---:B------:R-:W-:Y:S04]  /*14760*/  HMMA.16816.F32.BF16 R32, R144.reuse, R38, R32 ;  /* 0x000000269020723c */ /* 0x040fe80000041820 */
[C---:B------:R-:W-:Y:S02]  /*14770*/  FMUL.FTZ R37, R3.reuse, R93 ;  /* 0x0000005d03257220 */ /* 0x040fe40000410000 */
[C---:B------:R-:W-:Y:S02]  /*14780*/  FMUL.FTZ R48, R3.reuse, R104 ;  /* 0x0000006803307220 */ /* 0x040fe40000410000 */
[C---:B------:R-:W-:Y:S04]  /*14790*/  FMUL.FTZ R38, R0.reuse, R94 ;  /* 0x0000005e00267220 */ /* 0x040fe80000410000 */
[----:B------:R-:W-:Y:S02]  /*147a0*/  FMUL.FTZ R39, R0, R95 ;  /* 0x0000005f00277220 */ /* 0x000fe40000410000 */
[----:B------:R-:W-:Y:S01]  /*147b0*/  LDSM.16.MT88.4 R92, [R206+0x1100] ;  /* 0x00110000ce5c783b */ /* 0x000fe20000004200 */
[----:B------:R-:W-:Y:S02]  /*147c0*/  IMAD.MOV.U32 R98, RZ, RZ, R81 ;  /* 0x000000ffff627224 */ /* 0x000fe400078e0051 */
[----:B------:R-:W-:Y:S02]  /*147d0*/  FMUL.FTZ R56, R3, R108 ;  /* 0x0000006c03387220 */ /* 0x000fe40000410000 */
[C---:B---3--:R-:W-:Y:S03]  /*147e0*/  HMMA.16816.F32.BF16 R36, R144.reuse, R44, R36 ;  /* 0x0000002c9024723c */ /* 0x048fe60000041824 */
[----:B-1----:R-:W-:Y:S02]  /*147f0*/  FFMA.FTZ R2, R153, c[0x0][0x2d0], -R149 ;  /* 0x0000b40099027a23 */ /* 0x002fe40000010895 */
[----:B------:R-:W-:Y:S02]  /*14800*/  FFMA.FTZ R98, R98, c[0x0][0x2d0], -R148 ;  /* 0x0000b40062627a23 */ /* 0x000fe40000010894 */
[----:B------:R1:W-:Y:S01]  /*14810*/  MUFU.EX2 R250, R2 ;  /* 0x0000000200fa7308 */ /* 0x0003e20000000800 */
[C---:B------:R-:W-:Y:S04]  /*14820*/  HMMA.16816.F32.BF16 R40, R144.reuse, R46, R40 ;  /* 0x0000002e9028723c */ /* 0x040fe80000041828 */
[C---:B------:R-:W-:Y:S02]  /*14830*/  FMUL.FTZ R44, R3.reuse, R100 ;  /* 0x00000064032c7220 */ /* 0x040fe40000410000 */
[C---:B------:R-:W-:Y:S02]  /*14840*/  FMUL.FTZ R45, R3.reuse, R101 ;  /* 0x00000065032d7220 */ /* 0x040fe40000410000 */
[C---:B------:R-:W-:Y:S04]  /*14850*/  FMUL.FTZ R46, R0.reuse, R102 ;  /* 0x00000066002e7220 */ /* 0x040fe80000410000 */
[C---:B------:R-:W-:Y:S02]  /*14860*/  FMUL.FTZ R47, R0.reuse, R103 ;  /* 0x00000067002f7220 */ /* 0x040fe40000410000 */
[----:B------:R-:W-:Y:S02]  /*14870*/  IMAD.MOV.U32 R100, RZ, RZ, R82 ;  /* 0x000000ffff647224 */ /* 0x000fe400078e0052 */
[C---:B------:R-:W-:Y:S02]  /*14880*/  FMUL.FTZ R57, R3.reuse, R109 ;  /* 0x0000006d03397220 */ /* 0x040fe40000410000 */
[C---:B------:R-:W-:Y:S01]  /*14890*/  FMUL.FTZ R58, R0.reuse, R110 ;  /* 0x0000006e003a7220 */ /* 0x040fe20000410000 */
[C---:B----4-:R-:W-:Y:S03]  /*148a0*/  HMMA.16816.F32.BF16 R44, R144.reuse, R52, R44 ;  /* 0x00000034902c723c */ /* 0x050fe6000004182c */
[----:B------:R-:W-:Y:S02]  /*148b0*/  FMUL.FTZ R59, R0, R111 ;  /* 0x0000006f003b7220 */ /* 0x000fe40000410000 */
[----:B-1----:R-:W-:Y:S02]  /*148c0*/  FFMA.FTZ R2, R164, c[0x0][0x2d0], -R148 ;  /* 0x0000b400a4027a23 */ /* 0x002fe40000010894 */
[C---:B------:R-:W-:Y:S01]  /*148d0*/  FMUL.FTZ R52, R3.reuse, R128 ;  /* 0x0000008003347220 */ /* 0x040fe20000410000 */
[C---:B------:R-:W-:Y:S01]  /*148e0*/  HMMA.16816.F32.BF16 R48, R144.reuse, R54, R48 ;  /* 0x000000369030723c */ /* 0x040fe20000041830 */
[----:B------:R1:W-:Y:S03]  /*148f0*/  MUFU.EX2 R107, R2 ;  /* 0x00000002006b7308 */ /* 0x0003e60000000800 */
[----:B------:R-:W-:Y:S02]  /*14900*/  IMAD.MOV.U32 R150, RZ, RZ, R245 ;  /* 0x000000ffff967224 */ /* 0x000fe400078e00f5 */
[C---:B------:R-:W-:Y:S02]  /*14910*/  FMUL.FTZ R53, R3.reuse, R129 ;  /* 0x0000008103357220 */ /* 0x040fe40000410000 */
[C---:B------:R-:W-:Y:S04]  /*14920*/  FMUL.FTZ R54, R0.reuse, R130 ;  /* 0x0000008200367220 */ /* 0x040fe80000410000 */
[C---:B------:R-:W-:Y:S02]  /*14930*/  FMUL.FTZ R55, R0.reuse, R131 ;  /* 0x0000008300377220 */ /* 0x040fe40000410000 */
[C---:B------:R-:W-:Y:S02]  /*14940*/  FMUL.FTZ R64, R3.reuse, R112 ;  /* 0x0000007003407220 */ /* 0x040fe40000410000 */
[----:B------:R-:W-:Y:S02]  /*14950*/  IMAD.MOV.U32 R112, RZ, RZ, R65 ;  /* 0x000000ffff707224 */ /* 0x000fe400078e0041 */
[----:B------:R-:W-:Y:S01]  /*14960*/  FMUL.FTZ R65, R3, R113 ;  /* 0x0000007103417220 */ /* 0x000fe20000410000 */
[C---:B------:R-:W-:Y:S03]  /*14970*/  HMMA.16816.F32.BF16 R52, R144.reuse, R60, R52 ;  /* 0x0000003c9034723c */ /* 0x040fe60000041834 */
[----:B------:R-:W-:Y:S02]  /*14980*/  IMAD.MOV.U32 R113, RZ, RZ, R66 ;  /* 0x000000ffff717224 */ /* 0x000fe400078e0042 */
[C---:B------:R-:W-:Y:S02]  /*14990*/  FMUL.FTZ R66, R0.reuse, R114 ;  /* 0x0000007200427220 */ /* 0x040fe40000410000 */
[----:B-1----:R-:W-:Y:S01]  /*149a0*/  FFMA.FTZ R2, R165, c[0x0][0x2d0], -R148 ;  /* 0x0000b400a5027a23 */ /* 0x002fe20000010894 */
[C---:B------:R-:W-:Y:S03]  /*149b0*/  HMMA.16816.F32.BF16 R56, R144.reuse, R62, R56 ;  /* 0x0000003e9038723c */ /* 0x040fe60000041838 */
[----:B------:R1:W3:Y:S01]  /*149c0*/  MUFU.EX2 R106, R2 ;  /* 0x00000002006a7308 */ /* 0x0002e20000000800 */
[C---:B------:R-:W-:Y:S02]  /*149d0*/  FMUL.FTZ R60, R3.reuse, R132 ;  /* 0x00000084033c7220 */ /* 0x040fe40000410000 */
[----:B------:R-:W-:Y:S01]  /*149e0*/  FMUL.FTZ R61, R3, R133 ;  /* 0x00000085033d7220 */ /* 0x000fe20000410000 */
[----:B------:R-:W-:Y:S01]  /*149f0*/  MOV R133, R126 ;  /* 0x0000007e00857202 */ /* 0x000fe20000000f00 */
[C---:B------:R-:W-:Y:S04]  /*14a00*/  FMUL.FTZ R62, R0.reuse, R134 ;  /* 0x00000086003e7220 */ /* 0x040fe80000410000 */
[----:B------:R-:W-:Y:S02]  /*14a10*/  IMAD.MOV.U32 R134, RZ, RZ, R242 ;  /* 0x000000ffff867224 */ /* 0x000fe400078e00f2 */
[C---:B------:R-:W-:Y:S02]  /*14a20*/  FMUL.FTZ R63, R0.reuse, R135 ;  /* 0x00000087003f7220 */ /* 0x040fe40000410000 */
[----:B--2---:R-:W-:Y:S02]  /*14a30*/  IMAD.MOV.U32 R114, RZ, RZ, R67 ;  /* 0x000000ffff727224 */ /* 0x004fe400078e0043 */
[----:B------:R-:W-:Y:S02]  /*14a40*/  IMAD.MOV.U32 R126, RZ, RZ, R160 ;  /* 0x000000ffff7e7224 */ /* 0x000fe400078e00a0 */
[----:B------:R-:W-:Y:S01]  /*14a50*/  FMUL.FTZ R67, R0, R115 ;  /* 0x0000007300437220 */ /* 0x000fe20000410000 */
[C---:B-----5:R-:W-:Y:S03]  /*14a60*/  HMMA.16816.F32.BF16 R60, R144.reuse, R68, R60 ;  /* 0x00000044903c723c */ /* 0x060fe6000004183c */
[----:B------:R-:W-:Y:S02]  /*14a70*/  IMAD.MOV.U32 R115, RZ, RZ, R83 ;  /* 0x000000ffff737224 */ /* 0x000fe400078e0053 */
[----:B------:R-:W2:Y:S01]  /*14a80*/  LDSM.16.MT88.4 R80, [R209+0x900] ;  /* 0x00090000d150783b */ /* 0x000ea20000004200 */
[----:B-1----:R-:W-:Y:S01]  /*14a90*/  FFMA.FTZ R2, R154, c[0x0][0x2d0], -R149 ;  /* 0x0000b4009a027a23 */ /* 0x002fe20000010895 */
[----:B------:R-:W-:Y:S01]  /*14aa0*/  F2FP.BF16.PACK_AB R68, R113, R127 ;  /* 0x0000007f7144723e */ /* 0x000fe200000010ff */
[----:B------:R-:W-:Y:S01]  /*14ab0*/  HMMA.16816.F32.BF16 R64, R144, R70, R64 ;  /* 0x000000469040723c */ /* 0x000fe20000041840 */
[----:B------:R-:W-:Y:S03]  /*14ac0*/  MUFU.EX2 R144, R98 ;  /* 0x0000006200907308 */ /* 0x000fe60000000800 */
[----:B------:R-:W-:Y:S01]  /*14ad0*/  F2FP.BF16.PACK_AB R69, R114, R112 ;  /* 0x000000707245723e */ /* 0x000fe200000010ff */
[----:B------:R-:W-:Y:S02]  /*14ae0*/  IMAD.MOV.U32 R151, RZ, RZ, R121 ;  /* 0x000000ffff977224 */ /* 0x000fe400078e0079 */
[----:B---3--:R-:W-:Y:S01]  /*14af0*/  F2FP.BF16.PACK_AB R71, R106, R107 ;  /* 0x0000006b6a47723e */ /* 0x008fe200000010ff */
[----:B------:R-:W-:Y:S01]  /*14b00*/  IMAD.MOV.U32 R145, RZ, RZ, R122 ;  /* 0x000000ffff917224 */ /* 0x000fe200078e007a */
[----:B------:R-:W-:Y:S02]  /*14b10*/  F2FP.BF16.PACK_AB R70, R250, R115 ;  /* 0x00000073fa46723e */ /* 0x000fe400000010ff */
[----:B------:R1:W-:Y:S01]  /*14b20*/  MUFU.EX2 R105, R2 ;  /* 0x0000000200697308 */ /* 0x0003e20000000800 */
[----:B------:R-:W-:Y:S02]  /*14b30*/  IMAD.MOV.U32 R122, RZ, RZ, R161 ;  /* 0x000000ffff7a7224 */ /* 0x000fe400078e00a1 */
[----:B------:R-:W-:Y:S02]  /*14b40*/  IMAD.MOV.U32 R121, RZ, RZ, R159 ;  /* 0x000000ffff797224 */ /* 0x000fe400078e009f */
[C---:B------:R-:W-:Y:S05]  /*14b50*/  HMMA.16816.F32.BF16 R4, R68.reuse, R72, R4 ;  /* 0x000000484404723c */ /* 0x040fea0000041804 */
[----:B------:R-:W-:Y:S02]  /*14b60*/  IMAD.MOV.U32 R96, RZ, RZ, R124 ;  /* 0x000000ffff607224 */ /* 0x000fe400078e007c */
[----:B------:R-:W-:Y:S01]  /*14b70*/  IMAD.MOV.U32 R124, RZ, RZ, R156 ;  /* 0x000000ffff7c7224 */ /* 0x000fe200078e009c */
[C---:B------:R-:W-:Y:S01]  /*14b80*/  HMMA.16816.F32.BF16 R8, R68.reuse, R74, R8 ;  /* 0x0000004a4408723c */ /* 0x040fe20000041808 */
[----:B------:R-:W3:Y:S03]  /*14b90*/  LDSM.16.MT88.4 R72, [R205+0x4900] ;  /* 0x00490000cd48783b */ /* 0x000ee60000004200 */
[----:B------:R-:W-:Y:S02]  /*14ba0*/  FFMA.FTZ R96, R96, c[0x0][0x2d0], -R149 ;  /* 0x0000b40060607a23 */ /* 0x000fe40000010895 */
[----:B------:R-:W-:Y:S01]  /*14bb0*/  IMAD.MOV.U32 R146, RZ, RZ, R123 ;  /* 0x000000ffff927224 */ /* 0x000fe200078e007b */
[----:B------:R-:W-:Y:S01]  /*14bc0*/  MOV R123, R158 ;  /* 0x0000009e007b7202 */ /* 0x000fe20000000f00 */
[C---:B------:R-:W-:Y:S04]  /*14bd0*/  HMMA.16816.F32.BF16 R12, R68.reuse, R76, R12 ;  /* 0x0000004c440c723c */ /* 0x040fe8000004180c */
[----:B-1----:R-:W-:Y:S02]  /*14be0*/  FFMA.FTZ R2, R155, c[0x0][0x2d0], -R149 ;  /* 0x0000b4009b027a23 */ /* 0x002fe40000010895 */
[----:B------:R-:W-:Y:S02]  /*14bf0*/  IMAD.MOV.U32 R132, RZ, RZ, R120 ;  /* 0x000000ffff847224 */ /* 0x000fe400078e0078 */
[C---:B------:R-:W-:Y:S01]  /*14c00*/  HMMA.16816.F32.BF16 R16, R68.reuse, R78, R16 ;  /* 0x0000004e4410723c */ /* 0x040fe20000041810 */
[----:B------:R1:W4:Y:S01]  /*14c10*/  MUFU.EX2 R247, R2 ;  /* 0x0000000200f77308 */ /* 0x0003220000000800 */
[----:B------:R-:W5:Y:S02]  /*14c20*/  LDSM.16.MT88.4 R76, [R206+0x4900] ;  /* 0x00490000ce4c783b */ /* 0x000f640000004200 */
[----:B------:R-:W-:Y:S01]  /*14c30*/  IMAD.MOV.U32 R120, RZ, RZ, R157 ;  /* 0x000000ffff787224 */ /* 0x000fe200078e009d */
[----:B------:R-:W-:Y:S01]  /*14c40*/  MOV R147, R132 ;  /* 0x0000008400937202 */ /* 0x000fe20000000f00 */
[--C-:B------:R-:W-:Y:S02]  /*14c50*/  FFMA.FTZ R118, R118, c[0x0][0x2d0], -R148.reuse ;  /* 0x0000b40076767a23 */ /* 0x100fe40000010894 */
[C---:B--2---:R-:W-:Y:S04]  /*14c60*/  HMMA.16816.F32.BF16 R20, R68.reuse, R80, R20 ;  /* 0x000000504414723c */ /* 0x044fe80000041814 */
[----:B------:R-:W-:Y:S01]  /*14c70*/  MUFU.EX2 R118, R118 ;  /* 0x0000007600767308 */ /* 0x000fe20000000800 */
[----:B------:R-:W-:Y:S03]  /*14c80*/  IMAD.MOV.U32 R132, RZ, RZ, R151 ;  /* 0x000000ffff847224 */ /* 0x000fe600078e0097 */
[C---:B------:R-:W-:Y:S01]  /*14c90*/  HMMA.16816.F32.BF16 R24, R68.reuse, R82, R24 ;  /* 0x000000524418723c */ /* 0x040fe20000041818 */
[----:B------:R-:W2:Y:S07]  /*14ca0*/  LDSM.16.MT88.4 R80, [R208+0x4900] ;  /* 0x00490000d050783b */ /* 0x000eae0000004200 */
[C---:B------:R-:W-:Y:S04]  /*14cb0*/  HMMA.16816.F32.BF16 R28, R68.reuse, R84, R28 ;  /* 0x00000054441c723c */ /* 0x040fe8000004181c */
[--C-:B-1----:R-:W-:Y:S04]  /*14cc0*/  FFMA.FTZ R2, R166, c[0x0][0x2d0], -R148.reuse ;  /* 0x0000b400a6027a23 */ /* 0x102fe80000010894 */
[C---:B------:R-:W-:Y:S01]  /*14cd0*/  HMMA.16816.F32.BF16 R32, R68.reuse, R86, R32 ;  /* 0x000000564420723c */ /* 0x040fe20000041820 */
[----:B------:R1:W-:Y:S01]  /*14ce0*/  MUFU.EX2 R104, R2 ;  /* 0x0000000200687308 */ /* 0x0003e20000000800 */
[----:B------:R-:W2:Y:S06]  /*14cf0*/  LDSM.16.MT88.4 R84, [R205+0x1100] ;  /* 0x00110000cd54783b */ /* 0x000eac0000004200 */
[C---:B---3--:R-:W-:Y:S08]  /*14d00*/  HMMA.16816.F32.BF16 R36, R68.reuse, R72, R36 ;  /* 0x000000484424723c */ /* 0x048ff00000041824 */
[C---:B------:R-:W-:Y:S01]  /*14d10*/  HMMA.16816.F32.BF16 R40, R68.reuse, R74, R40 ;  /* 0x0000004a4428723c */ /* 0x040fe20000041828 */
[----:B------:R-:W3:Y:S07]  /*14d20*/  LDSM.16.MT88.4 R72, [R209+0x1100] ;  /* 0x00110000d148783b */ /* 0x000eee0000004200 */
[C---:B-----5:R-:W-:Y:S04]  /*14d30*/  HMMA.16816.F32.BF16 R44, R68.reuse, R76, R44 ;  /* 0x0000004c442c723c */ /* 0x060fe8000004182c */
[----:B-1----:R-:W-:Y:S04]  /*14d40*/  FFMA.FTZ R2, R188, c[0x0][0x2d0], -R148 ;  /* 0x0000b400bc027a23 */ /* 0x002fe80000010894 */
[C---:B------:R-:W-:Y:S01]  /*14d50*/  HMMA.16816.F32.BF16 R48, R68.reuse, R78, R48 ;  /* 0x0000004e4430723c */ /* 0x040fe20000041830 */
[----:B------:R1:W5:Y:S01]  /*14d60*/  MUFU.EX2 R245, R2 ;  /* 0x0000000200f57308 */ /* 0x0003620000000800 */
[----:B------:R-:W3:Y:S06]  /*14d70*/  LDSM.16.MT88.4 R76, [R208+0x1100] ;  /* 0x00110000d04c783b */ /* 0x000eec0000004200 */
[C---:B------:R-:W-:Y:S07]  /*14d80*/  HMMA.16816.F32.BF16 R52, R68.reuse, R88, R52 ;  /* 0x000000584434723c */ /* 0x040fee0000041834 */
[--C-:B------:R-:W-:Y:S01]  /*14d90*/  FFMA.FTZ R88, R201, c[0x0][0x2d0], -R149.reuse ;  /* 0x0000b400c9587a23 */ /* 0x100fe20000010895 */
[C---:B------:R-:W-:Y:S03]  /*14da0*/  HMMA.16816.F32.BF16 R56, R68.reuse, R90, R56 ;  /* 0x0000005a4438723c */ /* 0x040fe60000041838 */
[----:B------:R3:W-:Y:S05]  /*14db0*/  MUFU.EX2 R165, R88 ;  /* 0x0000005800a57308 */ /* 0x0007ea0000000800 */
[C---:B--2---:R-:W-:Y:S04]  /*14dc0*/  HMMA.16816.F32.BF16 R60, R68.reuse, R80, R60 ;  /* 0x00000050443c723c */ /* 0x044fe8000004183c */
[--C-:B-1----:R-:W-:Y:S04]  /*14dd0*/  FFMA.FTZ R2, R167, c[0x0][0x2d0], -R149.reuse ;  /* 0x0000b400a7027a23 */ /* 0x102fe80000010895 */
[----:B------:R-:W-:Y:S01]  /*14de0*/  HMMA.16816.F32.BF16 R64, R68, R82, R64 ;  /* 0x000000524440723c */ /* 0x000fe20000041840 */
[----:B------:R1:W-:Y:S01]  /*14df0*/  MUFU.EX2 R242, R2 ;  /* 0x0000000200f27308 */ /* 0x0003e20000000800 */
[----:B------:R-:W2:Y:S05]  /*14e00*/  LDSM.16.MT88.4 R80, [R205+0x5100] ;  /* 0x00510000cd50783b */ /* 0x000eaa0000004200 */
[----:B----4-:R-:W-:Y:S02]  /*14e10*/  F2FP.BF16.PACK_AB R68, R247, R105 ;  /* 0x00000069f744723e */ /* 0x010fe400000010ff */
[----:B-----5:R-:W-:Y:S01]  /*14e20*/  F2FP.BF16.PACK_AB R69, R245, R104 ;  /* 0x00000068f545723e */ /* 0x020fe200000010ff */
[----:B---3--:R-:W-:Y:S02]  /*14e30*/  LDSM.16.MT88.4 R88, [R208+0x5900] ;  /* 0x00590000d058783b */ /* 0x008fe40000004200 */
[----:B-1----:R-:W-:Y:S02]  /*14e40*/  FFMA.FTZ R2, R189, c[0x0][0x2d0], -R149 ;  /* 0x0000b400bd027a23 */ /* 0x002fe40000010895 */
[----:B------:R-:W-:Y:S02]  /*14e50*/  IMAD.MOV.U32 R189, RZ, RZ, R115 ;  /* 0x000000ffffbd7224 */ /* 0x000fe400078e0073 */
[----:B------:R1:W3:Y:S01]  /*14e60*/  MUFU.EX2 R188, R2 ;  /* 0x0000000200bc7308 */ /* 0x0002e20000000800 */
[----:B------:R-:W-:Y:S02]  /*14e70*/  IMAD.MOV.U32 R115, RZ, RZ, R124 ;  /* 0x000000ffff737224 */ /* 0x000fe400078e007c */
[----:B-1----:R-:W-:Y:S01]  /*14e80*/  FFMA.FTZ R2, R190, c[0x0][0x2d0], -R148 ;  /* 0x0000b400be027a23 */ /* 0x002fe20000010894 */
[----:B---3--:R-:W-:Y:S01]  /*14e90*/  F2FP.BF16.PACK_AB R70, R188, R242 ;  /* 0x000000f2bc46723e */ /* 0x008fe200000010ff */
[----:B------:R-:W-:Y:S05]  /*14ea0*/  IMAD.MOV.U32 R190, RZ, RZ, R114 ;  /* 0x000000ffffbe7224 */ /* 0x000fea00078e0072 */
[----:B------:R1:W-:Y:S02]  /*14eb0*/  MUFU.EX2 R111, R2 ;  /* 0x00000002006f7308 */ /* 0x0003e40000000800 */
[----:B-1----:R-:W-:Y:S02]  /*14ec0*/  FFMA.FTZ R2, R191, c[0x0][0x2d0], -R148 ;  /* 0x0000b400bf027a23 */ /* 0x002fe40000010894 */
[----:B------:R-:W-:Y:S06]  /*14ed0*/  IMAD.MOV.U32 R191, RZ, RZ, R113 ;  /* 0x000000ffffbf7224 */ /* 0x000fec00078e0071 */
[----:B------:R1:W3:Y:S01]  /*14ee0*/  MUFU.EX2 R110, R2 ;  /* 0x00000002006e7308 */ /* 0x0002e20000000800 */
[----:B------:R-:W-:Y:S02]  /*14ef0*/  IMAD.MOV.U32 R113, RZ, RZ, R125 ;  /* 0x000000ffff717224 */ /* 0x000fe400078e007d */
[--C-:B-1----:R-:W-:Y:S01]  /*14f00*/  FFMA.FTZ R2, R192, c[0x0][0x2d0], -R149.reuse ;  /* 0x0000b400c0027a23 */ /* 0x102fe20000010895 */
[----:B---3--:R-:W-:Y:S01]  /*14f10*/  F2FP.BF16.PACK_AB R71, R110, R111 ;  /* 0x0000006f6e47723e */ /* 0x008fe200000010ff */
[----:B------:R-:W-:Y:S05]  /*14f20*/  IMAD.MOV.U32 R192, RZ, RZ, R112 ;  /* 0x000000ffffc07224 */ /* 0x000fea00078e0070 */
[----:B------:R1:W-:Y:S01]  /*14f30*/  MUFU.EX2 R109, R2 ;  /* 0x00000002006d7308 */ /* 0x0003e20000000800 */
[----:B------:R-:W-:Y:S01]  /*14f40*/  IMAD.MOV.U32 R112, RZ, RZ, R126 ;  /* 0x000000ffff707224 */ /* 0x000fe200078e007e */
[C---:B------:R-:W-:Y:S08]  /*14f50*/  HMMA.16816.F32.BF16 R4, R68.reuse, R84, R4 ;  /* 0x000000544404723c */ /* 0x040ff00000041804 */
[C---:B------:R-:W-:Y:S01]  /*14f60*/  HMMA.16816.F32.BF16 R8, R68.reuse, R86, R8 ;  /* 0x000000564408723c */ /* 0x040fe20000041808 */
[----:B------:R-:W3:Y:S07]  /*14f70*/  LDSM.16.MT88.4 R84, [R206+0x5100] ;  /* 0x00510000ce54783b */ /* 0x000eee0000004200 */
[C---:B------:R-:W-:Y:S04]  /*14f80*/  HMMA.16816.F32.BF16 R12, R68.reuse, R92, R12 ;  /* 0x0000005c440c723c */ /* 0x040fe8000004180c */
[--C-:B-1----:R-:W-:Y:S01]  /*14f90*/  FFMA.FTZ R2, R193, c[0x0][0x2d0], -R149.reuse ;  /* 0x0000b400c1027a23 */ /* 0x102fe20000010895 */
[----:B------:R-:W-:Y:S02]  /*14fa0*/  MOV R193, R127 ;  /* 0x0000007f00c17202 */ /* 0x000fe40000000f00 */
[----:B------:R-:W-:Y:S01]  /*14fb0*/  LDSM.16.MT88.4 R124, [R205+0x3900] ;  /* 0x00390000cd7c783b */ /* 0x000fe20000004200 */
[C---:B------:R-:W-:Y:S01]  /*14fc0*/  HMMA.16816.F32.BF16 R16, R68.reuse, R94, R16 ;  /* 0x0000005e4410723c */ /* 0x040fe20000041810 */
[----:B------:R1:W4:Y:S06]  /*14fd0*/  MUFU.EX2 R167, R2 ;  /* 0x0000000200a77308 */ /* 0x00032c0000000800 */
[----:B------:R-:W-:Y:S01]  /*14fe0*/  LDSM.16.MT88.4 R92, [R206+0x2100] ;  /* 0x00210000ce5c783b */ /* 0x000fe20000004200 */
[C---:B------:R-:W-:Y:S08]  /*14ff0*/  HMMA.16816.F32.BF16 R20, R68.reuse, R72, R20 ;  /* 0x000000484414723c */ /* 0x040ff00000041814 */
[C---:B------:R-:W-:Y:S01]  /*15000*/  HMMA.16816.F32.BF16 R24, R68.reuse, R74, R24 ;  /* 0x0000004a4418723c */ /* 0x040fe20000041818 */
[----:B------:R-:W5:Y:S07]  /*15010*/  LDSM.16.MT88.4 R72, [R209+0x5100] ;  /* 0x00510000d148783b */ /* 0x000f6e0000004200 */
[C---:B------:R-:W-:Y:S04]  /*15020*/  HMMA.16816.F32.BF16 R28, R68.reuse, R76, R28 ;  /* 0x0000004c441c723c */ /* 0x040fe8000004181c */
[--C-:B-1----:R-:W-:Y:S04]  /*15030*/  FFMA.FTZ R2, R194, c[0x0][0x2d0], -R148.reuse ;  /* 0x0000b400c2027a23 */ /* 0x102fe80000010894 */
[C---:B------:R-:W-:Y:S01]  /*15040*/  HMMA.16816.F32.BF16 R32, R68.reuse, R78, R32 ;  /* 0x0000004e4420723c */ /* 0x040fe20000041820 */
[----:B------:R1:W-:Y:S01]  /*15050*/  MUFU.EX2 R108, R2 ;  /* 0x00000002006c7308 */ /* 0x0003e20000000800 */
[----:B------:R-:W4:Y:S06]  /*15060*/  LDSM.16.MT88.4 R76, [R208+0x5100] ;  /* 0x00510000d04c783b */ /* 0x000f2c0000004200 */
[C---:B--2---:R-:W-:Y:S08]  /*15070*/  HMMA.16816.F32.BF16 R36, R68.reuse, R80, R36 ;  /* 0x000000504424723c */ /* 0x044ff00000041824 */
[C---:B------:R-:W-:Y:S01]  /*15080*/  HMMA.16816.F32.BF16 R40, R68.reuse, R82, R40 ;  /* 0x000000524428723c */ /* 0x040fe20000041828 */
[----:B------:R-:W2:Y:S07]  /*15090*/  LDSM.16.MT88.4 R80, [R205+0x1900] ;  /* 0x00190000cd50783b */ /* 0x000eae0000004200 */
[C---:B---3--:R-:W-:Y:S04]  /*150a0*/  HMMA.16816.F32.BF16 R44, R68.reuse, R84, R44 ;  /* 0x00000054442c723c */ /* 0x048fe8000004182c */
[--C-:B-1----:R-:W-:Y:S04]  /*150b0*/  FFMA.FTZ R2, R195, c[0x0][0x2d0], -R148.reuse ;  /* 0x0000b400c3027a23 */ /* 0x102fe80000010894 */
[C---:B------:R-:W-:Y:S01]  /*150c0*/  HMMA.16816.F32.BF16 R48, R68.reuse, R86, R48 ;  /* 0x000000564430723c */ /* 0x040fe20000041830 */
[----:B------:R1:W3:Y:S01]  /*150d0*/  MUFU.EX2 R166, R2 ;  /* 0x0000000200a67308 */ /* 0x0002e20000000800 */
[----:B------:R-:W2:Y:S06]  /*150e0*/  LDSM.16.MT88.4 R84, [R206+0x1900] ;  /* 0x00190000ce54783b */ /* 0x000eac0000004200 */
[C---:B-----5:R-:W-:Y:S08]  /*150f0*/  HMMA.16816.F32.BF16 R52, R68.reuse, R72, R52 ;  /* 0x000000484434723c */ /* 0x060ff00000041834 */
[C---:B------:R-:W-:Y:S01]  /*15100*/  HMMA.16816.F32.BF16 R56, R68.reuse, R74, R56 ;  /* 0x0000004a4438723c */ /* 0x040fe20000041838 */
[----:B------:R-:W5:Y:S07]  /*15110*/  LDSM.16.MT88.4 R72, [R209+0x1900] ;  /* 0x00190000d148783b */ /* 0x000f6e0000004200 */
[C---:B----4-:R-:W-:Y:S04]  /*15120*/  HMMA.16816.F32.BF16 R60, R68.reuse, R76, R60 ;  /* 0x0000004c443c723c */ /* 0x050fe8000004183c */
[--C-:B-1----:R-:W-:Y:S04]  /*15130*/  FFMA.FTZ R2, R202, c[0x0][0x2d0], -R149.reuse ;  /* 0x0000b400ca027a23 */ /* 0x102fe80000010895 */
[----:B------:R-:W-:Y:S01]  /*15140*/  HMMA.16816.F32.BF16 R64, R68, R78, R64 ;  /* 0x0000004e4440723c */ /* 0x000fe20000041840 */
[----:B------:R1:W4:Y:S01]  /*15150*/  MUFU.EX2 R164, R2 ;  /* 0x0000000200a47308 */ /* 0x0003220000000800 */
[----:B------:R-:W2:Y:S05]  /*15160*/  LDSM.16.MT88.4 R76, [R208+0x1900] ;  /* 0x00190000d04c783b */ /* 0x000eaa0000004200 */
[----:B------:R-:W-:Y:S02]  /*15170*/  F2FP.BF16.PACK_AB R68, R167, R109 ;  /* 0x0000006da744723e */ /* 0x000fe400000010ff */
[----:B---3--:R-:W-:Y:S03]  /*15180*/  F2FP.BF16.PACK_AB R69, R166, R108 ;  /* 0x0000006ca645723e */ /* 0x008fe600000010ff */
[--C-:B-1----:R-:W-:Y:S01]  /*15190*/  FFMA.FTZ R2, R203, c[0x0][0x2d0], -R148.reuse ;  /* 0x0000b400cb027a23 */ /* 0x102fe20000010894 */
[----:B----4-:R-:W-:Y:S03]  /*151a0*/  F2FP.BF16.PACK_AB R70, R164, R165 ;  /* 0x000000a5a446723e */ /* 0x010fe600000010ff */
[----:B------:R1:W-:Y:S02]  /*151b0*/  MUFU.EX2 R163, R2 ;  /* 0x0000000200a37308 */ /* 0x0003e40000000800 */
[--C-:B-1----:R-:W-:Y:S08]  /*151c0*/  FFMA.FTZ R2, R229, c[0x0][0x2d0], -R148.reuse ;  /* 0x0000b400e5027a23 */ /* 0x102ff00000010894 */
[----:B------:R1:W3:Y:S02]  /*151d0*/  MUFU.EX2 R162, R2 ;  /* 0x0000000200a27308 */ /* 0x0002e40000000800 */
[--C-:B-1----:R-:W-:Y:S01]  /*151e0*/  FFMA.FTZ R2, R230, c[0x0][0x2d0], -R149.reuse ;  /* 0x0000b400e6027a23 */ /* 0x102fe20000010895 */
[----:B---3--:R-:W-:Y:S07]  /*151f0*/  F2FP.BF16.PACK_AB R71, R162, R163 ;  /* 0x000000a3a247723e */ /* 0x008fee00000010ff */
[----:B------:R1:W-:Y:S01]  /*15200*/  MUFU.EX2 R160, R2 ;  /* 0x0000000200a07308 */ /* 0x0003e20000000800 */
[C---:B--2---:R-:W-:Y:S08]  /*15210*/  HMMA.16816.F32.BF16 R4, R68.reuse, R80, R4 ;  /* 0x000000504404723c */ /* 0x044ff00000041804 */
[C---:B------:R-:W-:Y:S01]  /*15220*/  HMMA.16816.F32.BF16 R8, R68.reuse, R82, R8 ;  /* 0x000000524408723c */ /* 0x040fe20000041808 */
[----:B------:R-:W2:Y:S07]  /*15230*/  LDSM.16.MT88.4 R80, [R205+0x5900] ;  /* 0x00590000cd50783b */ /* 0x000eae0000004200 */
[C---:B------:R-:W-:Y:S04]  /*15240*/  HMMA.16816.F32.BF16 R12, R68.reuse, R84, R12 ;  /* 0x00000054440c723c */ /* 0x040fe8000004180c */
[--C-:B-1----:R-:W-:Y:S04]  /*15250*/  FFMA.FTZ R2, R231, c[0x0][0x2d0], -R149.reuse ;  /* 0x0000b400e7027a23 */ /* 0x102fe80000010895 */
[C---:B------:R-:W-:Y:S01]  /*15260*/  HMMA.16816.F32.BF16 R16, R68.reuse, R86, R16 ;  /* 0x000000564410723c */ /* 0x040fe20000041810 */
[----:B------:R1:W3:Y:S01]  /*15270*/  MUFU.EX2 R161, R2 ;  /* 0x0000000200a17308 */ /* 0x0002e20000000800 */
[----:B------:R-:W4:Y:S06]  /*15280*/  LDSM.16.MT88.4 R84, [R206+0x5900] ;  /* 0x00590000ce54783b */ /* 0x000f2c0000004200 */
[C---:B-----5:R-:W-:Y:S08]  /*15290*/  HMMA.16816.F32.BF16 R20, R68.reuse, R72, R20 ;  /* 0x000000484414723c */ /* 0x060ff00000041814 */
[C---:B------:R-:W-:Y:S01]  /*152a0*/  HMMA.16816.F32.BF16 R24, R68.reuse, R74, R24 ;  /* 0x0000004a4418723c */ /* 0x040fe20000041818 */
[----:B------:R-:W5:Y:S07]  /*152b0*/  LDSM.16.MT88.4 R72, [R209+0x5900] ;  /* 0x00590000d148783b */ /* 0x000f6e0000004200 */
        /* <DEDUP_REMOVED lines=8> */
[C---:B----4-:R-:W-:Y:S04]  /*15340*/  HMMA.16816.F32.BF16 R44, R68.reuse, R84, R44 ;  /* 0x00000054442c723c */ /* 0x050fe8000004182c */
[--C-:B-1----:R-:W-:Y:S04]  /*15350*/  FFMA.FTZ R2, R233, c[0x0][0x2d0], -R148.reuse ;  /* 0x0000b400e9027a23 */ /* 0x102fe80000010894 */
[C---:B------:R-:W-:Y:S01]  /*15360*/  HMMA.16816.F32.BF16 R48, R68.reuse, R86, R48 ;  /* 0x000000564430723c */ /* 0x040fe20000041830 */
[----:B------:R1:W4:Y:S01]  /*15370*/  MUFU.EX2 R103, R2 ;  /* 0x0000000200677308 */ /* 0x0003220000000800 */
[----:B------:R-:W-:Y:S06]  /*15380*/  LDSM.16.MT88.4 R84, [R206+0x6100] ;  /* 0x00610000ce54783b */ /* 0x000fec0000004200 */
[C---:B-----5:R-:W-:Y:S08]  /*15390*/  HMMA.16816.F32.BF16 R52, R68.reuse, R72, R52 ;  /* 0x000000484434723c */ /* 0x060ff00000041834 */
[C---:B------:R-:W-:Y:S01]  /*153a0*/  HMMA.16816.F32.BF16 R56, R68.reuse, R74, R56 ;  /* 0x0000004a4438723c */ /* 0x040fe20000041838 */
[----:B------:R-:W5:Y:S07]  /*153b0*/  LDSM.16.MT88.4 R72, [R208+0x2100] ;  /* 0x00210000d048783b */ /* 0x000f6e0000004200 */
[C---:B------:R-:W-:Y:S04]  /*153c0*/  HMMA.16816.F32.BF16 R60, R68.reuse, R88, R60 ;  /* 0x00000058443c723c */ /* 0x040fe8000004183c */
[--C-:B-1----:R-:W-:Y:S04]  /*153d0*/  FFMA.FTZ R2, R234, c[0x0][0x2d0], -R149.reuse ;  /* 0x0000b400ea027a23 */ /* 0x102fe80000010895 */
[----:B------:R-:W-:Y:S01]  /*153e0*/  HMMA.16816.F32.BF16 R64, R68, R90, R64 ;  /* 0x0000005a4440723c */ /* 0x000fe20000041840 */
[----:B------:R1:W-:Y:S01]  /*153f0*/  MUFU.EX2 R102, R2 ;  /* 0x0000000200667308 */ /* 0x0003e20000000800 */
[----:B------:R-:W-:Y:S05]  /*15400*/  LDSM.16.MT88.4 R88, [R208+0x6100] ;  /* 0x00610000d058783b */ /* 0x000fea0000004200 */
[----:B---3--:R-:W-:Y:S02]  /*15410*/  F2FP.BF16.PACK_AB R68, R161, R160 ;  /* 0x000000a0a144723e */ /* 0x008fe400000010ff */
[----:B----4-:R-:W-:Y:S03]  /*15420*/  F2FP.BF16.PACK_AB R69, R103, R159 ;  /* 0x0000009f6745723e */ /* 0x010fe600000010ff */
[--C-:B-1----:R-:W-:Y:S04]  /*15430*/  FFMA.FTZ R2, R235, c[0x0][0x2d0], -R149.reuse ;  /* 0x0000b400eb027a23 */ /* 0x102fe80000010895 */
[----:B------:R1:W3:Y:S02]  /*15440*/  MUFU.EX2 R158, R2 ;  /* 0x00000002009e7308 */ /* 0x0002e40000000800 */
[--C-:B-1----:R-:W-:Y:S01]  /*15450*/  FFMA.FTZ R2, R236, c[0x0][0x2d0], -R148.reuse ;  /* 0x0000b400ec027a23 */ /* 0x102fe20000010894 */
[----:B---3--:R-:W-:Y:S07]  /*15460*/  F2FP.BF16.PACK_AB R70, R158, R102 ;  /* 0x000000669e46723e */ /* 0x008fee00000010ff */
[----:B------:R1:W-:Y:S02]  /*15470*/  MUFU.EX2 R101, R2 ;  /* 0x0000000200657308 */ /* 0x0003e40000000800 */
[--C-:B-1----:R-:W-:Y:S08]  /*15480*/  FFMA.FTZ R2, R237, c[0x0][0x2d0], -R148.reuse ;  /* 0x0000b400ed027a23 */ /* 0x102ff00000010894 */
[----:B------:R1:W3:Y:S02]  /*15490*/  MUFU.EX2 R157, R2 ;  /* 0x00000002009d7308 */ /* 0x0002e40000000800 */
[--C-:B-1----:R-:W-:Y:S01]  /*154a0*/  FFMA.FTZ R2, R238, c[0x0][0x2d0], -R149.reuse ;  /* 0x0000b400ee027a23 */ /* 0x102fe20000010895 */
[----:B---3--:R-:W-:Y:S07]  /*154b0*/  F2FP.BF16.PACK_AB R71, R157, R101 ;  /* 0x000000659d47723e */ /* 0x008fee00000010ff */
[----:B------:R1:W-:Y:S01]  /*154c0*/  MUFU.EX2 R156, R2 ;  /* 0x00000002009c7308 */ /* 0x0003e20000000800 */
[C---:B------:R-:W-:Y:S08]  /*154d0*/  HMMA.16816.F32.BF16 R4, R68.reuse, R76, R4 ;  /* 0x0000004c4404723c */ /* 0x040ff00000041804 */
[C---:B------:R-:W-:Y:S01]  /*154e0*/  HMMA.16816.F32.BF16 R8, R68.reuse, R78, R8 ;  /* 0x0000004e4408723c */ /* 0x040fe20000041808 */
[----:B------:R-:W3:Y:S07]  /*154f0*/  LDSM.16.MT88.4 R76, [R205+0x6100] ;  /* 0x00610000cd4c783b */ /* 0x000eee0000004200 */
[C---:B------:R-:W-:Y:S04]  /*15500*/  HMMA.16816.F32.BF16 R12, R68.reuse, R92, R12 ;  /* 0x0000005c440c723c */ /* 0x040fe8000004180c */
[--C-:B-1----:R-:W-:Y:S04]  /*15510*/  FFMA.FTZ R2, R239, c[0x0][0x2d0], -R149.reuse ;  /* 0x0000b400ef027a23 */ /* 0x102fe80000010895 */
[C---:B------:R-:W-:Y:S01]  /*15520*/  HMMA.16816.F32.BF16 R16, R68.reuse, R94, R16 ;  /* 0x0000005e4410723c */ /* 0x040fe20000041810 */
[----:B------:R1:W4:Y:S01]  /*15530*/  MUFU.EX2 R155, R2 ;  /* 0x00000002009b7308 */ /* 0x0003220000000800 */
[----:B------:R-:W-:Y:S06]  /*15540*/  LDSM.16.MT88.4 R92, [R209+0x2900] ;  /* 0x00290000d15c783b */ /* 0x000fec0000004200 */
[C---:B--2---:R-:W-:Y:S08]  /*15550*/  HMMA.16816.F32.BF16 R20, R68.reuse, R80, R20 ;  /* 0x000000504414723c */ /* 0x044ff00000041814 */
[C---:B------:R-:W-:Y:S01]  /*15560*/  HMMA.16816.F32.BF16 R24, R68.reuse, R82, R24 ;  /* 0x000000524418723c */ /* 0x040fe20000041818 */
[----:B------:R-:W2:Y:S07]  /*15570*/  LDSM.16.MT88.4 R80, [R209+0x6100] ;  /* 0x00610000d150783b */ /* 0x000eae0000004200 */
[C---:B-----5:R-:W-:Y:S04]  /*15580*/  HMMA.16816.F32.BF16 R28, R68.reuse, R72, R28 ;  /* 0x00000048441c723c */ /* 0x060fe8000004181c */
[--C-:B-1----:R-:W-:Y:S04]  /*15590*/  FFMA.FTZ R2, R240, c[0x0][0x2d0], -R148.reuse ;  /* 0x0000b400f0027a23 */ /* 0x102fe80000010894 */
[C---:B------:R-:W-:Y:S01]  /*155a0*/  HMMA.16816.F32.BF16 R32, R68.reuse, R74, R32 ;  /* 0x0000004a4420723c */ /* 0x040fe20000041820 */
[----:B------:R1:W-:Y:S01]  /*155b0*/  MUFU.EX2 R131, R2 ;  /* 0x0000000200837308 */ /* 0x0003e20000000800 */
[----:B------:R-:W5:Y:S06]  /*155c0*/  LDSM.16.MT88.4 R72, [R205+0x2900] ;  /* 0x00290000cd48783b */ /* 0x000f6c0000004200 */
[C---:B---3--:R-:W-:Y:S08]  /*155d0*/  HMMA.16816.F32.BF16 R36, R68.reuse, R76, R36 ;  /* 0x0000004c4424723c */ /* 0x048ff00000041824 */
[C---:B------:R-:W-:Y:S01]  /*155e0*/  HMMA.16816.F32.BF16 R40, R68.reuse, R78, R40 ;  /* 0x0000004e4428723c */ /* 0x040fe20000041828 */
[----:B------:R-:W3:Y:S07]  /*155f0*/  LDSM.16.MT88.4 R76, [R206+0x2900] ;  /* 0x00290000ce4c783b */ /* 0x000eee0000004200 */
[C---:B------:R-:W-:Y:S04]  /*15600*/  HMMA.16816.F32.BF16 R44, R68.reuse, R84, R44 ;  /* 0x00000054442c723c */ /* 0x040fe8000004182c */
[--C-:B-1----:R-:W-:Y:S04]  /*15610*/  FFMA.FTZ R2, R241, c[0x0][0x2d0], -R148.reuse ;  /* 0x0000b400f1027a23 */ /* 0x102fe80000010894 */
[C---:B------:R-:W-:Y:S01]  /*15620*/  HMMA.16816.F32.BF16 R48, R68.reuse, R86, R48 ;  /* 0x000000564430723c */ /* 0x040fe20000041830 */
[----:B------:R1:W1:Y:S01]  /*15630*/  MUFU.EX2 R130, R2 ;  /* 0x0000000200827308 */ /* 0x0002620000000800 */
[----:B------:R-:W-:Y:S06]  /*15640*/  LDSM.16.MT88.4 R84, [R205+0x6900] ;  /* 0x00690000cd54783b */ /* 0x000fec0000004200 */
[C---:B--2---:R-:W-:Y:S08]  /*15650*/  HMMA.16816.F32.BF16 R52, R68.reuse, R80, R52 ;  /* 0x000000504434723c */ /* 0x044ff00000041834 */
[C---:B------:R-:W-:Y:S01]  /*15660*/  HMMA.16816.F32.BF16 R56, R68.reuse, R82, R56 ;  /* 0x000000524438723c */ /* 0x040fe20000041838 */
[----:B------:R-:W3:Y:S07]  /*15670*/  LDSM.16.MT88.4 R80, [R208+0x2900] ;  /* 0x00290000d050783b */ /* 0x000eee0000004200 */
[C---:B------:R-:W-:Y:S01]  /*15680*/  HMMA.16816.F32.BF16 R60, R68.reuse, R88, R60 ;  /* 0x00000058443c723c */ /* 0x040fe2000004183c */
[----:B------:R-:W2:Y:S03]  /*15690*/  LDL.LU R88, [R1+0x4] ;  /* 0x0000040001587983 */ /* 0x000ea60000300800 */
[--C-:B-1----:R-:W-:Y:S01]  /*156a0*/  FFMA.FTZ R2, R243, c[0x0][0x2d0], -R149.reuse ;  /* 0x0000b400f3027a23 */ /* 0x102fe20000010895 */
[----:B------:R-:W2:Y:S03]  /*156b0*/  LDL.LU R114, [R1+0xc] ;  /* 0x00000c0001727983 */ /* 0x000ea60000300800 */
[----:B------:R-:W-:Y:S01]  /*156c0*/  HMMA.16816.F32.BF16 R64, R68, R90, R64 ;  /* 0x0000005a4440723c */ /* 0x000fe20000041840 */
[----:B------:R1:W-:Y:S06]  /*156d0*/  MUFU.EX2 R129, R2 ;  /* 0x0000000200817308 */ /* 0x0003ec0000000800 */
[----:B----4-:R-:W-:Y:S02]  /*156e0*/  F2FP.BF16.PACK_AB R68, R155, R156 ;  /* 0x0000009c9b44723e */ /* 0x010fe400000010ff */
[----:B------:R-:W-:Y:S03]  /*156f0*/  F2FP.BF16.PACK_AB R69, R130, R131 ;  /* 0x000000838245723e */ /* 0x000fe600000010ff */
[--C-:B-1----:R-:W-:Y:S04]  /*15700*/  FFMA.FTZ R2, R244, c[0x0][0x2d0], -R149.reuse ;  /* 0x0000b400f4027a23 */ /* 0x102fe80000010895 */
[----:B------:R1:W4:Y:S02]  /*15710*/  MUFU.EX2 R154, R2 ;  /* 0x00000002009a7308 */ /* 0x0003240000000800 */
[--C-:B-1----:R-:W-:Y:S01]  /*15720*/  FFMA.FTZ R2, R246, c[0x0][0x2d0], -R148.reuse ;  /* 0x0000b400f6027a23 */ /* 0x102fe20000010894 */
[----:B----4-:R-:W-:Y:S07]  /*15730*/  F2FP.BF16.PACK_AB R70, R154, R129 ;  /* 0x000000819a46723e */ /* 0x010fee00000010ff */
[----:B------:R1:W-:Y:S02]  /*15740*/  MUFU.EX2 R128, R2 ;  /* 0x0000000200807308 */ /* 0x0003e40000000800 */
[--C-:B-1----:R-:W-:Y:S08]  /*15750*/  FFMA.FTZ R2, R248, c[0x0][0x2d0], -R148.reuse ;  /* 0x0000b400f8027a23 */ /* 0x102ff00000010894 */
[----:B------:R1:W4:Y:S02]  /*15760*/  MUFU.EX2 R153, R2 ;  /* 0x0000000200997308 */ /* 0x0003240000000800 */
[--C-:B-1----:R-:W-:Y:S01]  /*15770*/  FFMA.FTZ R2, R252, c[0x0][0x2d0], -R149.reuse ;  /* 0x0000b400fc027a23 */ /* 0x102fe20000010895 */
[----:B----4-:R-:W-:Y:S07]  /*15780*/  F2FP.BF16.PACK_AB R71, R153, R128 ;  /* 0x000000809947723e */ /* 0x010fee00000010ff */
[----:B------:R1:W-:Y:S01]  /*15790*/  MUFU.EX2 R152, R2 ;  /* 0x0000000200987308 */ /* 0x0003e20000000800 */
[C---:B-----5:R-:W-:Y:S08]  /*157a0*/  HMMA.16816.F32.BF16 R4, R68.reuse, R72, R4 ;  /* 0x000000484404723c */ /* 0x060ff00000041804 */
[C---:B------:R-:W-:Y:S01]  /*157b0*/  HMMA.16816.F32.BF16 R8, R68.reuse, R74, R8 ;  /* 0x0000004a4408723c */ /* 0x040fe20000041808 */
[----:B------:R-:W4:Y:S07]  /*157c0*/  LDSM.16.MT88.4 R72, [R206+0x6900] ;  /* 0x00690000ce48783b */ /* 0x000f2e0000004200 */
[C---:B---3--:R-:W-:Y:S04]  /*157d0*/  HMMA.16816.F32.BF16 R12, R68.reuse, R76, R12 ;  /* 0x0000004c440c723c */ /* 0x048fe8000004180c */
[--C-:B-1----:R-:W-:Y:S04]  /*157e0*/  FFMA.FTZ R2, R134, c[0x0][0x2d0], -R149.reuse ;  /* 0x0000b40086027a23 */ /* 0x102fe80000010895 */
[C---:B------:R-:W-:Y:S01]  /*157f0*/  HMMA.16816.F32.BF16 R16, R68.reuse, R78, R16 ;  /* 0x0000004e4410723c */ /* 0x040fe20000041810 */
[----:B------:R1:W3:Y:S01]  /*15800*/  MUFU.EX2 R151, R2 ;  /* 0x0000000200977308 */ /* 0x0002e20000000800 */
[----:B------:R-:W5:Y:S06]  /*15810*/  LDSM.16.MT88.4 R76, [R209+0x6900] ;  /* 0x00690000d14c783b */ /* 0x000f6c0000004200 */
[C---:B------:R-:W-:Y:S08]  /*15820*/  HMMA.16816.F32.BF16 R20, R68.reuse, R92, R20 ;  /* 0x0000005c4414723c */ /* 0x040ff00000041814 */
[C---:B------:R-:W-:Y:S01]  /*15830*/  HMMA.16816.F32.BF16 R24, R68.reuse, R94, R24 ;  /* 0x0000005e4418723c */ /* 0x040fe20000041818 */
[----:B------:R-:W-:Y:S07]  /*15840*/  LDSM.16.MT88.4 R92, [R206+0x7100] ;  /* 0x00710000ce5c783b */ /* 0x000fee0000004200 */
[C---:B------:R-:W-:Y:S04]  /*15850*/  HMMA.16816.F32.BF16 R28, R68.reuse, R80, R28 ;  /* 0x00000050441c723c */ /* 0x040fe8000004181c */
[--C-:B-1----:R-:W-:Y:S04]  /*15860*/  FFMA.FTZ R2, R249, c[0x0][0x2d0], -R148.reuse ;  /* 0x0000b400f9027a23 */ /* 0x102fe80000010894 */
[C---:B------:R-:W-:Y:S01]  /*15870*/  HMMA.16816.F32.BF16 R32, R68.reuse, R82, R32 ;  /* 0x000000524420723c */ /* 0x040fe20000041820 */
[----:B------:R1:W-:Y:S01]  /*15880*/  MUFU.EX2 R135, R2 ;  /* 0x0000000200877308 */ /* 0x0003e20000000800 */
[----:B------:R-:W3:Y:S06]  /*15890*/  LDSM.16.MT88.4 R80, [R208+0x6900] ;  /* 0x00690000d050783b */ /* 0x000eec0000004200 */
[C---:B------:R-:W-:Y:S08]  /*158a0*/  HMMA.16816.F32.BF16 R36, R68.reuse, R84, R36 ;  /* 0x000000544424723c */ /* 0x040ff00000041824 */
[C---:B------:R-:W-:Y:S01]  /*158b0*/  HMMA.16816.F32.BF16 R40, R68.reuse, R86, R40 ;  /* 0x000000564428723c */ /* 0x040fe20000041828 */
[----:B------:R-:W-:Y:S07]  /*158c0*/  LDSM.16.MT88.4 R84, [R209+0x3100] ;  /* 0x00310000d154783b */ /* 0x000fee0000004200 */
[C---:B----4-:R-:W-:Y:S04]  /*158d0*/  HMMA.16816.F32.BF16 R44, R68.reuse, R72, R44 ;  /* 0x00000048442c723c */ /* 0x050fe8000004182c */
[----:B-1----:R-:W-:Y:S04]  /*158e0*/  FFMA.FTZ R2, R251, c[0x0][0x2d0], -R148 ;  /* 0x0000b400fb027a23 */ /* 0x002fe80000010894 */
[C---:B------:R-:W-:Y:S01]  /*158f0*/  HMMA.16816.F32.BF16 R48, R68.reuse, R74, R48 ;  /* 0x0000004a4430723c */ /* 0x040fe20000041830 */
[----:B------:R1:W4:Y:S01]  /*15900*/  MUFU.EX2 R134, R2 ;  /* 0x0000000200867308 */ /* 0x0003220000000800 */
[----:B------:R-:W2:Y:S06]  /*15910*/  LDSM.16.MT88.4 R72, [R205+0x3100] ;  /* 0x00310000cd48783b */ /* 0x000eac0000004200 */
[C---:B-----5:R-:W-:Y:S08]  /*15920*/  HMMA.16816.F32.BF16 R52, R68.reuse, R76, R52 ;  /* 0x0000004c4434723c */ /* 0x060ff00000041834 */
[C---:B------:R-:W-:Y:S01]  /*15930*/  HMMA.16816.F32.BF16 R56, R68.reuse, R78, R56 ;  /* 0x0000004e4438723c */ /* 0x040fe20000041838 */
[----:B------:R-:W5:Y:S07]  /*15940*/  LDSM.16.MT88.4 R76, [R206+0x3100] ;  /* 0x00310000ce4c783b */ /* 0x000f6e0000004200 */
[C---:B---3--:R-:W-:Y:S04]  /*15950*/  HMMA.16816.F32.BF16 R60, R68.reuse, R80, R60 ;  /* 0x00000050443c723c */ /* 0x048fe8000004183c */
[----:B-1----:R-:W-:Y:S02]  /*15960*/  FFMA.FTZ R2, R145, c[0x0][0x2d0], -R149 ;  /* 0x0000b40091027a23 */ /* 0x002fe40000010895 */
[----:B------:R-:W-:Y:S02]  /*15970*/  IMAD.MOV.U32 R145, RZ, RZ, R146 ;  /* 0x000000ffff917224 */ /* 0x000fe400078e0092 */
[----:B------:R-:W-:Y:S01]  /*15980*/  HMMA.16816.F32.BF16 R64, R68, R82, R64 ;  /* 0x000000524440723c */ /* 0x000fe20000041840 */
[----:B------:R-:W-:Y:S03]  /*15990*/  LDSM.16.MT88.4 R80, [R205+0x7100] ;  /* 0x00710000cd50783b */ /* 0x000fe60000004200 */
[----:B------:R-:W-:Y:S02]  /*159a0*/  IMAD.MOV.U32 R146, RZ, RZ, R133 ;  /* 0x000000ffff927224 */ /* 0x000fe400078e0085 */
[----:B------:R1:W-:Y:S01]  /*159b0*/  MUFU.EX2 R133, R2 ;  /* 0x0000000200857308 */ /* 0x0003e20000000800 */
[----:B------:R-:W-:Y:S02]  /*159c0*/  F2FP.BF16.PACK_AB R68, R151, R152 ;  /* 0x000000989744723e */ /* 0x000fe400000010ff */
[----:B----4-:R-:W-:Y:S03]  /*159d0*/  F2FP.BF16.PACK_AB R69, R134, R135 ;  /* 0x000000878645723e */ /* 0x010fe600000010ff */
[----:B-1----:R-:W-:Y:S04]  /*159e0*/  FFMA.FTZ R2, R150, c[0x0][0x2d0], -R149 ;  /* 0x0000b40096027a23 */ /* 0x002fe80000010895 */
[----:B------:R1:W3:Y:S01]  /*159f0*/  MUFU.EX2 R150, R2 ;  /* 0x0000000200967308 */ /* 0x0002e20000000800 */
[----:B--2---:R-:W-:Y:S02]  /*15a00*/  FFMA.FTZ R100, R3, R88, R100 ;  /* 0x0000005803647223 */ /* 0x004fe40000010064 */
[----:B-1----:R-:W-:Y:S01]  /*15a10*/  FFMA.FTZ R2, R132, c[0x0][0x2d0], -R148 ;  /* 0x0000b40084027a23 */ /* 0x002fe20000010894 */
[----:B---3--:R-:W-:Y:S01]  /*15a20*/  F2FP.BF16.PACK_AB R70, R150, R133 ;  /* 0x000000859646723e */ /* 0x008fe200000010ff */
[----:B------:R-:W1:Y:S05]  /*15a30*/  LDSM.16.MT88.4 R88, [R208+0x3100] ;  /* 0x00310000d058783b */ /* 0x000e6a0000004200 */
[----:B------:R-:W-:Y:S01]  /*15a40*/  MUFU.EX2 R3, R97 ;  /* 0x0000006100037308 */ /* 0x000fe20000000800 */
[----:B------:R-:W-:Y:S04]  /*15a50*/  FFMA.FTZ R0, R0, R114, R115 ;  /* 0x0000007200007223 */ /* 0x000fe80000010073 */
[----:B------:R-:W-:Y:S04]  /*15a60*/  FADD.FTZ R0, R112, R0 ;  /* 0x0000000070007221 */ /* 0x000fe80000010000 */
[----:B------:R-:W-:Y:S01]  /*15a70*/  FADD.FTZ R0, R122, R0 ;  /* 0x000000007a007221 */ /* 0x000fe20000010000 */
[----:B------:R2:W-:Y:S03]  /*15a80*/  MUFU.EX2 R132, R2 ;  /* 0x0000000200847308 */ /* 0x0005e60000000800 */
[----:B------:R-:W-:Y:S04]  /*15a90*/  FADD.FTZ R0, R120, R0 ;  /* 0x0000000078007221 */ /* 0x000fe80000010000 */
[----:B------:R-:W-:Y:S04]  /*15aa0*/  FADD.FTZ R0, R192, R0 ;  /* 0x00000000c0007221 */ /* 0x000fe80000010000 */
[----:B------:R-:W-:Y:S04]  /*15ab0*/  FADD.FTZ R0, R190, R0 ;  /* 0x00000000be007221 */ /* 0x000fe80000010000 */
[----:B------:R-:W-:Y:S04]  /*15ac0*/  FADD.FTZ R0, R107, R0 ;  /* 0x000000006b007221 */ /* 0x000fe80000010000 */
[----:B------:R-:W-:Y:S04]  /*15ad0*/  FADD.FTZ R0, R106, R0 ;  /* 0x000000006a007221 */ /* 0x000fe80000010000 */
[----:B------:R-:W-:Y:S02]  /*15ae0*/  FADD.FTZ R0, R104, R0 ;  /* 0x0000000068007221 */ /* 0x000fe40000010000 */
[--C-:B--2---:R-:W-:Y:S02]  /*15af0*/  FFMA.FTZ R2, R147, c[0x0][0x2d0], -R148.reuse ;  /* 0x0000b40093027a23 */ /* 0x104fe40000010894 */
[----:B------:R-:W-:Y:S02]  /*15b00*/  FFMA.FTZ R148, R119, c[0x0][0x2d0], -R148 ;  /* 0x0000b40077947a23 */ /* 0x000fe40000010894 */
[----:B------:R-:W2:Y:S01]  /*15b10*/  MUFU.EX2 R147, R2 ;  /* 0x0000000200937308 */ /* 0x000ea20000000800 */
[----:B------:R-:W-:Y:S04]  /*15b20*/  FADD.FTZ R0, R245, R0 ;  /* 0x00000000f5007221 */ /* 0x000fe80000010000 */
[----:B------:R-:W-:Y:S04]  /*15b30*/  FADD.FTZ R0, R111, R0 ;  /* 0x000000006f007221 */ /* 0x000fe80000010000 */
[----:B------:R-:W-:Y:S01]  /*15b40*/  FADD.FTZ R0, R110, R0 ;  /* 0x000000006e007221 */ /* 0x000fe20000010000 */
[----:B------:R-:W-:Y:S03]  /*15b50*/  MUFU.EX2 R119, R99 ;  /* 0x0000006300777308 */ /* 0x000fe60000000800 */
[----:B------:R-:W-:Y:S04]  /*15b60*/  FADD.FTZ R0, R108, R0 ;  /* 0x000000006c007221 */ /* 0x000fe80000010000 */
[----:B------:R-:W-:Y:S03]  /*15b70*/  FADD.FTZ R0, R166, R0 ;  /* 0x00000000a6007221 */ /* 0x000fe60000010000 */
[----:B------:R-:W3:Y:S01]  /*15b80*/  MUFU.EX2 R148, R148 ;  /* 0x0000009400947308 */ /* 0x000ee20000000800 */
[----:B------:R-:W-:Y:S01]  /*15b90*/  FADD.FTZ R0, R163, R0 ;  /* 0x00000000a3007221 */ /* 0x000fe20000010000 */
[----:B--2---:R-:W-:Y:S01]  /*15ba0*/  F2FP.BF16.PACK_AB R71, R147, R132 ;  /* 0x000000849347723e */ /* 0x004fe200000010ff */
[--C-:B------:R-:W-:Y:S02]  /*15bb0*/  FFMA.FTZ R2, R145, c[0x0][0x2d0], -R149.reuse ;  /* 0x0000b40091027a23 */ /* 0x100fe40000010895 */
[----:B------:R-:W-:Y:S02]  /*15bc0*/  FFMA.FTZ R149, R146, c[0x0][0x2d0], -R149 ;  /* 0x0000b40092957a23 */ /* 0x000fe40000010895 */
[----:B------:R-:W-:Y:S03]  /*15bd0*/  FADD.FTZ R0, R162, R0 ;  /* 0x00000000a2007221 */ /* 0x000fe60000010000 */
[----:B------:R2:W-:Y:S01]  /*15be0*/  MUFU.EX2 R145, R96 ;  /* 0x0000006000917308 */ /* 0x0005e20000000800 */
[C---:B------:R-:W-:Y:S03]  /*15bf0*/  HMMA.16816.F32.BF16 R4, R68.reuse, R72, R4 ;  /* 0x000000484404723c */ /* 0x040fe60000041804 */
[----:B------:R-:W-:Y:S04]  /*15c00*/  FADD.FTZ R0, R159, R0 ;  /* 0x000000009f007221 */ /* 0x000fe80000010000 */
[----:B------:R-:W-:Y:S01]  /*15c10*/  FADD.FTZ R0, R103, R0 ;  /* 0x0000000067007221 */ /* 0x000fe20000010000 */
[C---:B------:R-:W-:Y:S01]  /*15c20*/  HMMA.16816.F32.BF16 R8, R68.reuse, R74, R8 ;  /* 0x0000004a4408723c */ /* 0x040fe20000041808 */
[----:B------:R-:W4:Y:S01]  /*15c30*/  LDSM.16.MT88.4 R72, [R209+0x7100] ;  /* 0x00710000d148783b */ /* 0x000f220000004200 */
[----:B------:R-:W1:Y:S02]  /*15c40*/  MUFU.EX2 R149, R149 ;  /* 0x0000009500957308 */ /* 0x000e640000000800 */
[----:B------:R-:W-:Y:S01]  /*15c50*/  FADD.FTZ R0, R101, R0 ;  /* 0x0000000065007221 */ /* 0x000fe20000010000 */
[----:B---3--:R-:W-:Y:S03]  /*15c60*/  F2FP.BF16.PACK_AB R115, R148, R118 ;  /* 0x000000769473723e */ /* 0x008fe600000010ff */
[C---:B-----5:R-:W-:Y:S04]  /*15c70*/  HMMA.16816.F32.BF16 R12, R68.reuse, R76, R12 ;  /* 0x0000004c440c723c */ /* 0x060fe8000004180c */
[----:B------:R-:W3:Y:S01]  /*15c80*/  MUFU.EX2 R146, R2 ;  /* 0x0000000200927308 */ /* 0x000ee20000000800 */
[----:B------:R-:W-:Y:S01]  /*15c90*/  FADD.FTZ R0, R157, R0 ;  /* 0x000000009d007221 */ /* 0x000fe20000010000 */
[----:B--2---:R-:W-:Y:S02]  /*15ca0*/  LDSM.16.MT88.4 R96, [R205+0x7900] ;  /* 0x00790000cd60783b */ /* 0x004fe40000004200 */
[C---:B------:R-:W-:Y:S04]  /*15cb0*/  HMMA.16816.F32.BF16 R16, R68.reuse, R78, R16 ;  /* 0x0000004e4410723c */ /* 0x040fe80000041810 */
[----:B------:R-:W-:Y:S02]  /*15cc0*/  FADD.FTZ R0, R131, R0 ;  /* 0x0000000083007221 */ /* 0x000fe40000010000 */
[----:B------:R-:W2:Y:S02]  /*15cd0*/  LDSM.16.MT88.4 R76, [R208+0x7100] ;  /* 0x00710000d04c783b */ /* 0x000ea40000004200 */
[C---:B------:R-:W-:Y:S04]  /*15ce0*/  HMMA.16816.F32.BF16 R20, R68.reuse, R84, R20 ;  /* 0x000000544414723c */ /* 0x040fe80000041814 */
[----:B-1----:R-:W-:Y:S01]  /*15cf0*/  F2FP.BF16.PACK_AB R114, R149, R119 ;  /* 0x000000779572723e */ /* 0x002fe200000010ff */
[----:B------:R-:W-:Y:S03]  /*15d00*/  FADD.FTZ R0, R130, R0 ;  /* 0x0000000082007221 */ /* 0x000fe60000010000 */
[C---:B------:R-:W-:Y:S01]  /*15d10*/  HMMA.16816.F32.BF16 R24, R68.reuse, R86, R24 ;  /* 0x000000564418723c */ /* 0x040fe20000041818 */
[----:B------:R-:W-:Y:S03]  /*15d20*/  LDSM.16.MT88.4 R84, [R209+0x3900] ;  /* 0x00390000d154783b */ /* 0x000fe60000004200 */
[----:B---3--:R-:W-:Y:S01]  /*15d30*/  F2FP.BF16.PACK_AB R112, R145, R146 ;  /* 0x000000929170723e */ /* 0x008fe200000010ff */
[----:B------:R-:W-:Y:S01]  /*15d40*/  FADD.FTZ R2, R113, R100 ;  /* 0x0000006471027221 */ /* 0x000fe20000010000 */
[----:B------:R-:W-:Y:S01]  /*15d50*/  F2FP.BF16.PACK_AB R113, R144, R3 ;  /* 0x000000039071723e */ /* 0x000fe200000010ff */
[----:B------:R-:W-:Y:S01]  /*15d60*/  FADD.FTZ R0, R128, R0 ;  /* 0x0000000080007221 */ /* 0x000fe20000010000 */
[C---:B------:R-:W-:Y:S04]  /*15d70*/  HMMA.16816.F32.BF16 R28, R68.reuse, R88, R28 ;  /* 0x00000058441c723c */ /* 0x040fe8000004181c */
        /* <DEDUP_REMOVED lines=19> */
[C---:B----4-:R-:W-:Y:S04]  /*15eb0*/  HMMA.16816.F32.BF16 R52, R68.reuse, R72, R52 ;  /* 0x000000484434723c */ /* 0x050fe80000041834 */
[----:B------:R-:W-:Y:S02]  /*15ec0*/  FADD.FTZ R2, R105, R2 ;  /* 0x0000000269027221 */ /* 0x000fe40000010000 */
[----:B------:R-:W3:Y:S01]  /*15ed0*/  LDSM.16.MT88.4 R104, [R206+0x7900] ;  /* 0x00790000ce68783b */ /* 0x000ee20000004200 */
[----:B------:R-:W-:Y:S01]  /*15ee0*/  FADD.FTZ R3, R144, R3 ;  /* 0x0000000390037221 */ /* 0x000fe20000010000 */
[C---:B------:R-:W-:Y:S04]  /*15ef0*/  HMMA.16816.F32.BF16 R56, R68.reuse, R74, R56 ;  /* 0x0000004a4438723c */ /* 0x040fe80000041838 */
[----:B------:R-:W-:Y:S04]  /*15f00*/  FADD.FTZ R2, R247, R2 ;  /* 0x00000002f7027221 */ /* 0x000fe80000010000 */
[C---:B--2---:R-:W-:Y:S04]  /*15f10*/  HMMA.16816.F32.BF16 R60, R68.reuse, R76, R60 ;  /* 0x0000004c443c723c */ /* 0x044fe8000004183c */
[----:B------:R-:W-:Y:S04]  /*15f20*/  FADD.FTZ R2, R242, R2 ;  /* 0x00000002f2027221 */ /* 0x000fe80000010000 */
[----:B------:R-:W-:Y:S04]  /*15f30*/  HMMA.16816.F32.BF16 R64, R68, R78, R64 ;  /* 0x0000004e4440723c */ /* 0x000fe80000041840 */
[----:B------:R-:W-:Y:S04]  /*15f40*/  FADD.FTZ R2, R188, R2 ;  /* 0x00000002bc027221 */ /* 0x000fe80000010000 */
[C---:B------:R-:W-:Y:S01]  /*15f50*/  HMMA.16816.F32.BF16 R120, R112.reuse, R124, R4 ;  /* 0x0000007c7078723c */ /* 0x040fe20000041804 */
[----:B------:R-:W-:Y:S04]  /*15f60*/  LDSM.16.MT88.4 R4, [R208+0x7900] ;  /* 0x00790000d004783b */ /* 0x000fe80000004200 */
[----:B------:R-:W-:Y:S03]  /*15f70*/  FADD.FTZ R2, R109, R2 ;  /* 0x000000026d027221 */ /* 0x000fe60000010000 */
[C---:B------:R-:W-:Y:S01]  /*15f80*/  HMMA.16816.F32.BF16 R124, R112.reuse, R126, R8 ;  /* 0x0000007e707c723c */ /* 0x040fe20000041808 */
[----:B------:R-:W2:Y:S03]  /*15f90*/  LDL R8, [R1+0x14] ;  /* 0x0000140001087983 */ /* 0x000ea60000100800 */
[----:B------:R-:W-:Y:S01]  /*15fa0*/  FADD.FTZ R2, R167, R2 ;  /* 0x00000002a7027221 */ /* 0x000fe20000010000 */
[----:B------:R-:W4:Y:S03]  /*15fb0*/  LDSM.16.MT88.4 R108, [R209+0x7900] ;  /* 0x00790000d16c783b */ /* 0x000f260000004200 */
[C---:B-1----:R-:W-:Y:S04]  /*15fc0*/  HMMA.16816.F32.BF16 R68, R112.reuse, R80, R12 ;  /* 0x000000507044723c */ /* 0x042fe8000004180c */
[----:B------:R-:W-:Y:S04]  /*15fd0*/  FADD.FTZ R2, R165, R2 ;  /* 0x00000002a5027221 */ /* 0x000fe80000010000 */
[C---:B------:R-:W-:Y:S04]  /*15fe0*/  HMMA.16816.F32.BF16 R72, R112.reuse, R82, R16 ;  /* 0x000000527048723c */ /* 0x040fe80000041810 */
        /* <DEDUP_REMOVED lines=13> */
[C---:B---3--:R-:W-:Y:S04]  /*160c0*/  HMMA.16816.F32.BF16 R100, R112.reuse, R104, R44 ;  /* 0x000000687064723c */ /* 0x048fe8000004182c */
[----:B------:R-:W-:Y:S04]  /*160d0*/  FADD.FTZ R2, R129, R2 ;  /* 0x0000000281027221 */ /* 0x000fe80000010000 */
[C---:B------:R-:W-:Y:S04]  /*160e0*/  HMMA.16816.F32.BF16 R104, R112.reuse, R106, R48 ;  /* 0x0000006a7068723c */ /* 0x040fe80000041830 */
[----:B------:R-:W-:Y:S04]  /*160f0*/  FADD.FTZ R2, R154, R2 ;  /* 0x000000029a027221 */ /* 0x000fe80000010000 */
[C---:B----4-:R-:W-:Y:S04]  /*16100*/  HMMA.16816.F32.BF16 R128, R112.reuse, R108, R52 ;  /* 0x0000006c7080723c */ /* 0x050fe80000041834 */
[----:B------:R-:W-:Y:S04]  /*16110*/  FADD.FTZ R2, R152, R2 ;  /* 0x0000000298027221 */ /* 0x000fe80000010000 */
[C---:B------:R-:W-:Y:S04]  /*16120*/  HMMA.16816.F32.BF16 R108, R112.reuse, R110, R56 ;  /* 0x0000006e706c723c */ /* 0x040fe80000041838 */
[----:B------:R-:W-:Y:S04]  /*16130*/  FADD.FTZ R2, R151, R2 ;  /* 0x0000000297027221 */ /* 0x000fe80000010000 */
[----:B------:R-:W-:Y:S02]  /*16140*/  FADD.FTZ R2, R133, R2 ;  /* 0x0000000285027221 */ /* 0x000fe40000010000 */
[C---:B------:R-:W-:Y:S03]  /*16150*/  HMMA.16816.F32.BF16 R132, R112.reuse, R4, R60 ;  /* 0x000000047084723c */ /* 0x040fe6000004183c */
[----:B------:R-:W-:Y:S04]  /*16160*/  FADD.FTZ R2, R150, R2 ;  /* 0x0000000296027221 */ /* 0x000fe80000010000 */
[----:B------:R-:W-:Y:S01]  /*16170*/  FADD.FTZ R2, R146, R2 ;  /* 0x0000000292027221 */ /* 0x000fe20000010000 */
[----:B------:R-:W-:Y:S04]  /*16180*/  HMMA.16816.F32.BF16 R112, R112, R6, R64 ;  /* 0x000000067070723c */ /* 0x000fe80000041840 */
[----:B------:R-:W-:Y:S04]  /*16190*/  FADD.FTZ R0, R145, R2 ;  /* 0x0000000291007221 */ /* 0x000fe80000010000 */
[----:B------:R-:W-:Y:S04]  /*161a0*/  FADD.FTZ R2, R119, R0 ;  /* 0x0000000077027221 */ /* 0x000fe80000010000 */
[----:B------:R-:W-:Y:S02]  /*161b0*/  FADD.FTZ R0, R118, R3 ;  /* 0x0000000376007221 */ /* 0x000fe40000010000 */
[----:B------:R-:W-:Y:S02]  /*161c0*/  FADD.FTZ R2, R149, R2 ;  /* 0x0000000295027221 */ /* 0x000fe40000010000 */
[----:B------:R-:W-:Y:S02]  /*161d0*/  FADD.FTZ R0, R148, R0 ;  /* 0x0000000094007221 */ /* 0x000fe40000010000 */
[----:B------:R-:W-:Y:S01]  /*161e0*/  IMAD.MOV.U32 R118, RZ, RZ, R116 ;  /* 0x000000ffff767224 */ /* 0x000fe200078e0074 */
[----:B------:R1:W-:Y:S01]  /*161f0*/  STL [R1+0x4], R2 ;  /* 0x0000040201007387 */ /* 0x0003e20000100800 */
[----:B------:R-:W-:Y:S03]  /*16200*/  IMAD.MOV.U32 R3, RZ, RZ, R117 ;  /* 0x000000ffff037224 */ /* 0x000fe600078e0075 */
[----:B------:R1:W-:Y:S01]  /*16210*/  STL [R1+0xc], R0 ;  /* 0x00000c0001007387 */ /* 0x0003e20000100800 */
[----:B--2---:R-:W-:Y:S01]  /*16220*/  ISETP.GT.AND P0, PT, R200, R8, PT ;  /* 0x00000008c800720c */ /* 0x004fe20003f04270 */
[----:B------:R-:W-:Y:S11]  /*16230*/  IMAD.MOV.U32 R200, RZ, RZ, R228 ;  /* 0x000000ffffc87224 */ /* 0x000ff600078e00e4 */
[----:B------:R-:W-:Y:S01]  /*16240*/  @!UPT UIADD3 URZ, URZ, URZ, URZ ;  /* 0x0000003f3f3ff290 */ /* 0x000fe2000fffe03f */
[----:B-1----:R-:W-:-:S05]  /*16250*/  @P0 BRA `(.L_x_622) ;  /* 0xffffbd3000000947 */ /* 0x002fca000383ffff */
.L_x_621:
[----:B------:R-:W-:-:S13]  /*16260*/  ISETP.GE.AND P0, PT, R228, RZ, PT ;  /* 0x000000ffe400720c */ /* 0x000fda0003f06270 */
[----:B------:R-:W-:Y:S05]  /*16270*/  @!P0 BRA `(.L_x_623) ;  /* 0x0000369000008947 */ /* 0x000fea0003800000 */
[----:B------:R-:W2:Y:S01]  /*16280*/  LDL.64 R10, [R1+0x38] ;  /* 0x00003800010a7983 */ /* 0x000ea20000100a00 */
[----:B------:R-:W-:Y:S02]  /*16290*/  UMOV UR6, 0x6 ;  /* 0x0000000600067882 */ /* 0x000fe40000000000 */
[----:B------:R-:W-:Y:S01]  /*162a0*/  ULDC.64 UR4, c[0x0][0x1e0] ;  /* 0x0000780000047ab9 */ /* 0x000fe20000000a00 */
[----:B-1----:R-:W3:Y:S04]  /*162b0*/  LDL.LU R2, [R1+0x34] ;  /* 0x0000340001027983 */ /* 0x002ee80000300800 */
[----:B------:R-:W4:Y:S04]  /*162c0*/  LDL.64 R8, [R1+0x48] ;  /* 0x0000480001087983 */ /* 0x000f280000100a00 */
[----:B------:R-:W5:Y:S04]  /*162d0*/  LDL.LU.64 R6, [R1+0x50] ;  /* 0x0000500001067983 */ /* 0x000f680000300a00 */
[----:B------:R-:W2:Y:S01]  /*162e0*/  LDL.LU.64 R4, [R1+0x40] ;  /* 0x0000400001047983 */ /* 0x000ea20000300a00 */
[----:B------:R-:W-:Y:S01]  /*162f0*/  IMAD.MOV.U32 R235, RZ, RZ, c[0x0][0x1e0] ;  /* 0x00007800ffeb7624 */ /* 0x000fe200078e00ff */
[----:B------:R-:W-:Y:S01]  /*16300*/  USHF.L.U64.HI UR6, UR4, UR6, UR5 ;  /* 0x0000000604067299 */ /* 0x000fe20008010205 */
[----:B------:R-:W-:Y:S01]  /*16310*/  IMAD.MOV.U32 R0, RZ, RZ, c[0x0][0x208] ;  /* 0x00008200ff007624 */ /* 0x000fe200078e00ff */
[----:B------:R-:W-:Y:S01]  /*16320*/  USHF.L.U32 UR10, UR4, 0x6, URZ ;  /* 0x00000006040a7899 */ /* 0x000fe2000800063f */
[----:B------:R-:W-:Y:S01]  /*16330*/  IMAD.SHL.U32 R235, R235, 0x40, RZ ;  /* 0x00000040ebeb7824 */ /* 0x000fe200078e00ff */
[----:B------:R-:W-:Y:S01]  /*16340*/  UMOV UR7, 0x7 ;  /* 0x0000000700077882 */ /* 0x000fe20000000000 */
[----:B------:R-:W-:Y:S01]  /*16350*/  MOV R119, R116 ;  /* 0x0000007400777202 */ /* 0x000fe20000000f00 */
[----:B------:R-:W-:Y:S01]  /*16360*/  ULDC.64 UR4, c[0x0][0x208] ;  /* 0x0000820000047ab9 */ /* 0x000fe20000000a00 */
[----:B------:R-:W-:Y:S01]  /*16370*/  SHF.L.U32 R0, R0, 0x6, RZ ;  /* 0x0000000600007819 */ /* 0x000fe200000006ff */
[----:B------:R-:W-:Y:S01]  /*16380*/  IMAD.MOV.U32 R118, RZ, RZ, R117 ;  /* 0x000000ffff767224 */ /* 0x000fe200078e0075 */
[----:B------:R-:W-:Y:S01]  /*16390*/  IADD3 R235, P0, R235, 0x80, RZ ;  /* 0x00000080ebeb7810 */ /* 0x000fe20007f1e0ff */
[----:B------:R-:W-:Y:S01]  /*163a0*/  USHF.L.U64.HI UR5, UR4, UR7, UR5 ;  /* 0x0000000704057299 */ /* 0x000fe20008010205 */
[----:B------:R-:W-:Y:S01]  /*163b0*/  IADD3 R240, R0, 0x80, RZ ;  /* 0x0000008000f07810 */ /* 0x000fe20007ffe0ff */
[----:B------:R-:W-:Y:S01]  /*163c0*/  USHF.L.U32 UR4, UR4, 0x7, URZ ;  /* 0x0000000704047899 */ /* 0x000fe2000800063f */
[----:B---3--:R-:W-:-:S02]  /*163d0*/  IADD3.X R234, RZ, R2, RZ, P0, !PT ;  /* 0x00000002ffea7210 */ /* 0x008fc400007fe4ff */
[C---:B----4-:R-:W-:Y:S02]  /*163e0*/  IADD3 RZ, P1, R8.reuse, 0x40, RZ ;  /* 0x0000004008ff7810 */ /* 0x050fe40007f3e0ff */
[----:B------:R-:W-:Y:S02]  /*163f0*/  IADD3 R238, R8, 0x40, RZ ;  /* 0x0000004008ee7810 */ /* 0x000fe40007ffe0ff */
[----:B-----5:R-:W-:Y:S01]  /*16400*/  IADD3 R236, P0, R6, 0x40, RZ ;  /* 0x0000004006ec7810 */ /* 0x020fe20007f1e0ff */
[----:B--2---:R-:W-:Y:S01]  /*16410*/  IMAD.X R239, RZ, RZ, R11, P1 ;  /* 0x000000ffffef7224 */ /* 0x004fe200008e060b */
[----:B------:R-:W-:-:S03]  /*16420*/  MOV R4, R6 ;  /* 0x0000000600047202 */ /* 0x000fc60000000f00 */
[----:B------:R-:W-:Y:S02]  /*16430*/  IMAD.X R237, RZ, RZ, R5, P0 ;  /* 0x000000ffffed7224 */ /* 0x000fe400000e0605 */
[----:B------:R1:W-:Y:S04]  /*16440*/  STL.64 [R1+0x40], R4 ;  /* 0x0000400401007387 */ /* 0x0003e80000100a00 */
.L_x_624:
[----:B------:R-:W2:Y:S01]  /*16450*/  LDL R0, [R1+0x8] ;  /* 0x0000080001007983 */ /* 0x000ea20000100800 */
[----:B------:R-:W-:Y:S04]  /*16460*/  DEPBAR.LE SB0, 0x0 ;  /* 0x000080000000791a */ /* 0x000fe80000000000 */
[----:B------:R-:W3:Y:S01]  /*16470*/  LDL.64 R2, [R1+0x40] ;  /* 0x0000400001027983 */ /* 0x000ee20000100a00 */
[----:B------:R-:W-:Y:S02]  /*16480*/  SHF.R.S32.HI R116, RZ, 0x1f, R228 ;  /* 0x0000001fff747819 */ /* 0x000fe400000114e4 */
[----:B------:R-:W-:Y:S02]  /*16490*/  MOV R193, c[0x0][0x208] ;  /* 0x0000820000c17a02 */ /* 0x000fe40000000f00 */
[----:B------:R-:W-:Y:S01]  /*164a0*/  MOV R192, 0x6 ;  /* 0x0000000600c07802 */ /* 0x000fe20000000f00 */
[----:B------:R-:W4:Y:S01]  /*164b0*/  LDL R190, [R1+0x10] ;  /* 0x0000100001be7983 */ /* 0x000f220000100800 */
[----:B------:R-:W-:Y:S02]  /*164c0*/  SHF.L.U32 R193, R193, 0x6, RZ ;  /* 0x00000006c1c17819 */ /* 0x000fe400000006ff */
[----:B------:R-:W-:Y:S01]  /*164d0*/  MOV R191, c[0x0][0x208] ;  /* 0x0000820000bf7a02 */ /* 0x000fe20000000f00 */
[----:B------:R-:W-:Y:S03]  /*164e0*/  BAR.SYNC.DEFER_BLOCKING 0x0 ;  /* 0x0000000000007b1d */ /* 0x000fe60000010000 */
[----:B------:R-:W-:Y:S05]  /*164f0*/  SHF.L.U64.HI R191, R191, R192, c[0x0][0x20c] ;  /* 0x00008300bfbf7619 */ /* 0x000fea00000102c0 */
[----:B------:R-:W5:Y:S08]  /*16500*/  LDSM.16.M88.4 R8, [R204+0x8100] ;  /* 0x00810000cc08783b */ /* 0x000f700000000200 */
[----:B------:R-:W1:Y:S08]  /*16510*/  LDSM.16.M88.4 R16, [R204+0x8900] ;  /* 0x00890000cc10783b */ /* 0x000e700000000200 */
[----:B------:R-:W1:Y:S08]  /*16520*/  LDSM.16.M88.4 R24, [R204+0x9100] ;  /* 0x00910000cc18783b */ /* 0x000e700000000200 */
[----:B------:R-:W4:Y:S06]  /*16530*/  LDL.64 R242, [R1+0x48] ;  /* 0x0000480001f27983 */ /* 0x000f2c0000100a00 */
[----:B------:R-:W1:Y:S08]  /*16540*/  LDSM.16.M88.4 R32, [R204+0x9900] ;  /* 0x00990000cc20783b */ /* 0x000e700000000200 */
[----:B------:R-:W4:Y:S01]  /*16550*/  LDL.64 R230, [R1+0x38] ;  /* 0x0000380001e67983 */ /* 0x000f220000100a00 */
[C---:B-1---5:R-:W-:Y:S05]  /*16560*/  HMMA.16816.F32.BF16 R4, R136.reuse, R8, RZ ;  /* 0x000000088804723c */ /* 0x062fea00000418ff */
[----:B------:R-:W1:Y:S03]  /*16570*/  LDSM.16.M88.4 R40, [R204+0xa100] ;  /* 0x00a10000cc28783b */ /* 0x000e660000000200 */
[C---:B------:R-:W-:Y:S05]  /*16580*/  HMMA.16816.F32.BF16 R8, R136.reuse, R10, RZ ;  /* 0x0000000a8808723c */ /* 0x040fea00000418ff */
[----:B------:R-:W5:Y:S03]  /*16590*/  LDSM.16.M88.4 R48, [R204+0xa900] ;  /* 0x00a90000cc30783b */ /* 0x000f660000000200 */
[C---:B------:R-:W-:Y:S05]  /*165a0*/  HMMA.16816.F32.BF16 R12, R136.reuse, R16, RZ ;  /* 0x00000010880c723c */ /* 0x040fea00000418ff */
[----:B------:R-:W1:Y:S03]  /*165b0*/  LDSM.16.M88.4 R56, [R204+0xb100] ;  /* 0x00b10000cc38783b */ /* 0x000e660000000200 */
[C---:B------:R-:W-:Y:S05]  /*165c0*/  HMMA.16816.F32.BF16 R16, R136.reuse, R18, RZ ;  /* 0x000000128810723c */ /* 0x040fea00000418ff */
[----:B------:R-:W5:Y:S03]  /*165d0*/  LDSM.16.M88.4 R64, [R204+0xb900] ;  /* 0x00b90000cc40783b */ /* 0x000f660000000200 */
[C---:B------:R-:W-:Y:S05]  /*165e0*/  HMMA.16816.F32.BF16 R20, R136.reuse, R24, RZ ;  /* 0x000000188814723c */ /* 0x040fea00000418ff */
[----:B------:R-:W5:Y:S03]  /*165f0*/  LDSM.16.M88.4 R144, [R211] ;  /* 0x00000000d390783b */ /* 0x000f660000000200 */
[C---:B------:R-:W-:Y:S05]  /*16600*/  HMMA.16816.F32.BF16 R24, R136.reuse, R26, RZ ;  /* 0x0000001a8818723c */ /* 0x040fea00000418ff */
[----:B------:R-:W5:Y:S03]  /*16610*/  LDSM.16.M88.4 R148, [R226] ;  /* 0x00000000e294783b */ /* 0x000f660000000200 */
[C---:B------:R-:W-:Y:S05]  /*16620*/  HMMA.16816.F32.BF16 R28, R136.reuse, R32, RZ ;  /* 0x00000020881c723c */ /* 0x040fea00000418ff */
[----:B------:R-:W5:Y:S03]  /*16630*/  LDSM.16.M88.4 R152, [R225] ;  /* 0x00000000e198783b */ /* 0x000f660000000200 */
[C---:B------:R-:W-:Y:S05]  /*16640*/  HMMA.16816.F32.BF16 R32, R136.reuse, R34, RZ ;  /* 0x000000228820723c */ /* 0x040fea00000418ff */
[----:B------:R-:W-:Y:S03]  /*16650*/  LDSM.16.M88.4 R156, [R222] ;  /* 0x00000000de9c783b */ /* 0x000fe60000000200 */
[C---:B-1----:R-:W-:Y:S05]  /*16660*/  HMMA.16816.F32.BF16 R36, R136.reuse, R40, RZ ;  /* 0x000000288824723c */ /* 0x042fea00000418ff */
[----:B------:R-:W-:Y:S03]  /*16670*/  LDSM.16.M88.4 R160, [R221] ;  /* 0x00000000dda0783b */ /* 0x000fe60000000200 */
[C---:B------:R-:W-:Y:S05]  /*16680*/  HMMA.16816.F32.BF16 R40, R136.reuse, R42, RZ ;  /* 0x0000002a8828723c */ /* 0x040fea00000418ff */
[----:B------:R-:W-:Y:S03]  /*16690*/  LDSM.16.M88.4 R164, [R220] ;  /* 0x00000000dca4783b */ /* 0x000fe60000000200 */
[C---:B-----5:R-:W-:Y:S08]  /*166a0*/  HMMA.16816.F32.BF16 R44, R136.reuse, R48, RZ ;  /* 0x00000030882c723c */ /* 0x060ff000000418ff */
        /* <DEDUP_REMOVED lines=9> */
[C---:B------:R-:W-:Y:S08]  /*16740*/  HMMA.16816.F32.BF16 R16, R140.reuse, R150, R16 ;  /* 0x000000968c10723c */ /* 0x040ff00000041810 */
[C---:B------:R-:W-:Y:S08]  /*16750*/  HMMA.16816.F32.BF16 R20, R140.reuse, R152, R20 ;  /* 0x000000988c14723c */ /* 0x040ff00000041814 */
[C---:B------:R-:W-:Y:S08]  /*16760*/  HMMA.16816.F32.BF16 R24, R140.reuse, R154, R24 ;  /* 0x0000009a8c18723c */ /* 0x040ff00000041818 */
[C---:B-1----:R-:W-:Y:S08]  /*16770*/  HMMA.16816.F32.BF16 R28, R140.reuse, R144, R28 ;  /* 0x000000908c1c723c */ /* 0x042ff0000004181c */
[C---:B------:R-:W-:Y:S03]  /*16780*/  HMMA.16816.F32.BF16 R32, R140.reuse, R146, R32 ;  /* 0x000000928c20723c */ /* 0x040fe60000041820 */
[C---:B--2---:R-:W-:Y:S02]  /*16790*/  LOP3.LUT P5, RZ, R0.reuse, 0x1, RZ, 0xc0, !PT ;  /* 0x0000000100ff7812 */ /* 0x044fe400078ac0ff */
[----:B------:R-:W-:Y:S01]  /*167a0*/  LOP3.LUT P4, RZ, R0, 0x2, RZ, 0xc0, !PT ;  /* 0x0000000200ff7812 */ /* 0x000fe2000788c0ff */
[C---:B------:R-:W-:Y:S02]  /*167b0*/  IMAD R0, R228.reuse, UR5, RZ ;  /* 0x00000005e4007c24 */ /* 0x040fe4000f8e02ff */
[----:B---3--:R-:W-:Y:S04]  /*167c0*/  IMAD.WIDE.U32 R148, R228, UR4, R2 ;  /* 0x00000004e4947c25 */ /* 0x008fe8000f8e0002 */
[----:B------:R-:W-:Y:S01]  /*167d0*/  IMAD R0, R116, UR4, R0 ;  /* 0x0000000474007c24 */ /* 0x000fe2000f8e0200 */
[----:B------:R-:W-:Y:S01]  /*167e0*/  LEA R116, P1, R148, c[0x0][0x1f8], 0x1 ;  /* 0x00007e0094747a11 */ /* 0x000fe200078208ff */
[----:B------:R-:W-:Y:S03]  /*167f0*/  IMAD.WIDE.U32 R2, R228, UR4, R236 ;  /* 0x00000004e4027c25 */ /* 0x000fe6000f8e00ec */
[----:B------:R-:W-:Y:S02]  /*16800*/  IADD3 R117, R149, R0, RZ ;  /* 0x0000000095757210 */ /* 0x000fe40007ffe0ff */
[----:B------:R-:W-:Y:S02]  /*16810*/  LEA R188, P0, R2, c[0x0][0x1f8], 0x1 ;  /* 0x00007e0002bc7a11 */ /* 0x000fe400078008ff */
[----:B------:R-:W-:Y:S02]  /*16820*/  LEA.HI.X R117, R148, c[0x0][0x1fc], R117, 0x1, P1 ;  /* 0x00007f0094757a11 */ /* 0x000fe400008f0c75 */
[----:B------:R-:W1:Y:S01]  /*16830*/  LDSM.16.M88.4 R148, [R223] ;  /* 0x00000000df94783b */ /* 0x000e620000000200 */
[----:B------:R-:W-:Y:S04]  /*16840*/  IADD3 R0, R0, R3, RZ ;  /* 0x0000000300007210 */ /* 0x000fe80007ffe0ff */
[----:B------:R-:W-:Y:S02]  /*16850*/  LEA.HI.X R189, R2, c[0x0][0x1fc], R0, 0x1, P0 ;  /* 0x00007f0002bd7a11 */ /* 0x000fe400000f0c00 */
[----:B------:R-:W-:Y:S01]  /*16860*/  IADD3 R2, P0, R116, R193, RZ ;  /* 0x000000c174027210 */ /* 0x000fe20007f1e0ff */
[----:B------:R-:W-:Y:S01]  /*16870*/  @!PT LDS RZ, [RZ] ;  /* 0x00000000fffff984 */ /* 0x000fe20000000800 */
[----:B------:R-:W-:Y:S01]  /*16880*/  @!PT LDS RZ, [RZ] ;  /* 0x00000000fffff984 */ /* 0x000fe20000000800 */
[----:B------:R-:W-:Y:S01]  /*16890*/  @!PT LDS RZ, [RZ] ;  /* 0x00000000fffff984 */ /* 0x000fe20000000800 */
[----:B------:R2:W-:Y:S03]  /*168a0*/  LDGSTS.E.BYPASS.LTC128B.128 [R227+0x100], [R116.64], !P5 ;  /* 0x0010000074e37fae */ /* 0x0005e6000e901d48 */
[----:B------:R-:W-:Y:S02]  /*168b0*/  IADD3.X R3, R117, R191, RZ, P0, !PT ;  /* 0x000000bf75037210 */ /* 0x000fe400007fe4ff */
[C---:B------:R-:W-:Y:S03]  /*168c0*/  IADD3 R152, P2, R2.reuse, R240, RZ ;  /* 0x000000f002987210 */ /* 0x040fe60007f5e0ff */
[----:B------:R3:W-:Y:S01]  /*168d0*/  LDGSTS.E.BYPASS.LTC128B.128 [R227+0x4100], [R188.64], !P4 ;  /* 0x04100000bce37fae */ /* 0x0007e2000e101d48 */
[C---:B----4-:R-:W-:Y:S07]  /*168e0*/  IADD3.X R153, R3.reuse, R190, RZ, P2, !PT ;  /* 0x000000be03997210 */ /* 0x050fee00017fe4ff */
[----:B------:R4:W-:Y:S08]  /*168f0*/  LDGSTS.E.BYPASS.LTC128B.128 [R227+0x1100], [R2.64], !P5 ;  /* 0x0110000002e37fae */ /* 0x0009f0000e901d48 */
[----:B------:R4:W-:Y:S01]  /*16900*/  LDGSTS.E.BYPASS.LTC128B.128 [R227+0x5100], [R2.64+0x80], !P4 ;  /* 0x0510008002e37fae */ /* 0x0009e2000e101d48 */
[----:B--2---:R-:W-:Y:S04]  /*16910*/  IADD3 R116, P0, R2, R193, RZ ;  /* 0x000000c102747210 */ /* 0x004fe80007f1e0ff */
[----:B------:R-:W-:Y:S01]  /*16920*/  IADD3.X R117, R3, R191, RZ, P0, !PT ;  /* 0x000000bf03757210 */ /* 0x000fe200007fe4ff */
[C---:B-1----:R-:W-:Y:S03]  /*16930*/  HMMA.16816.F32.BF16 R36, R140.reuse, R148, R36 ;  /* 0x000000948c24723c */ /* 0x042fe60000041824 */
[C---:B------:R-:W-:Y:S01]  /*16940*/  IADD3 R144, P1, R116.reuse, R193, RZ ;  /* 0x000000c174907210 */ /* 0x040fe20007f3e0ff */
[----:B------:R1:W-:Y:S03]  /*16950*/  LDGSTS.E.BYPASS.LTC128B.128 [R227+0x2100], [R116.64], !P5 ;  /* 0x0210000074e37fae */ /* 0x0003e6000e901d48 */
[C---:B------:R-:W-:Y:S01]  /*16960*/  IADD3.X R145, R117.reuse, R191, RZ, P1, !PT ;  /* 0x000000bf75917210 */ /* 0x040fe20000ffe4ff */
[C---:B------:R-:W-:Y:S04]  /*16970*/  HMMA.16816.F32.BF16 R40, R140.reuse, R150, R40 ;  /* 0x000000968c28723c */ /* 0x040fe80000041828 */
[----:B------:R2:W-:Y:S04]  /*16980*/  LDGSTS.E.BYPASS.LTC128B.128 [R227+0x6100], [R152.64], !P4 ;  /* 0x0610000098e37fae */ /* 0x0005e8000e101d48 */
[C---:B------:R-:W-:Y:S04]  /*16990*/  HMMA.16816.F32.BF16 R44, R140.reuse, R156, R44 ;  /* 0x0000009c8c2c723c */ /* 0x040fe8000004182c */
[----:B------:R5:W-:Y:S01]  /*169a0*/  LDGSTS.E.BYPASS.LTC128B.128 [R227+0x3100], [R144.64], !P5 ;  /* 0x0310000090e37fae */ /* 0x000be2000e901d48 */
[----:B----4-:R-:W-:Y:S03]  /*169b0*/  IADD3 R2, P0, R116, R240, RZ ;  /* 0x000000f074027210 */ /* 0x010fe60007f1e0ff */
        /* <DEDUP_REMOVED lines=9> */
[----:B-----5:R-:W5:Y:S07]  /*16a50*/  LDSM.16.M88.4 R144, [R210+0x8100] ;  /* 0x00810000d290783b */ /* 0x020f6e0000000200 */
[----:B------:R-:W-:Y:S01]  /*16a60*/  HMMA.16816.F32.BF16 R64, R140, R166, R64 ;  /* 0x000000a68c40723c */ /* 0x000fe20000041840 */
[----:B--2---:R-:W2:Y:S08]  /*16a70*/  LDSM.16.M88.4 R152, [R210+0x9100] ;  /* 0x00910000d298783b */ /* 0x004eb00000000200 */
[----:B------:R-:W0:Y:S08]  /*16a80*/  LDGDEPBAR ;  /* 0x00000000000079af */ /* 0x000e300000000000 */
[----:B------:R-:W1:Y:S08]  /*16a90*/  LDSM.16.M88.4 R156, [R210+0x9900] ;  /* 0x00990000d29c783b */ /* 0x000e700000000200 */
[----:B------:R-:W1:Y:S01]  /*16aa0*/  LDSM.16.M88.4 R160, [R210+0xa100] ;  /* 0x00a10000d2a0783b */ /* 0x000e620000000200 */
[C---:B-----5:R-:W-:Y:S07]  /*16ab0*/  HMMA.16816.F32.BF16 R4, R168.reuse, R144, R4 ;  /* 0x00000090a804723c */ /* 0x060fee0000041804 */
[----:B------:R-:W-:Y:S01]  /*16ac0*/  LDSM.16.M88.4 R164, [R204+0xd900] ;  /* 0x00d90000cca4783b */ /* 0x000fe20000000200 */
[C---:B------:R-:W-:Y:S07]  /*16ad0*/  HMMA.16816.F32.BF16 R8, R168.reuse, R146, R8 ;  /* 0x00000092a808723c */ /* 0x040fee0000041808 */
[----:B------:R-:W5:Y:S01]  /*16ae0*/  LDSM.16.M88.4 R144, [R210+0xa900] ;  /* 0x00a90000d290783b */ /* 0x000f620000000200 */
        /* <DEDUP_REMOVED lines=8> */
[C---:B-1----:R-:W-:Y:S07]  /*16b70*/  HMMA.16816.F32.BF16 R28, R168.reuse, R156, R28 ;  /* 0x0000009ca81c723c */ /* 0x042fee000004181c */
[----:B------:R-:W-:Y:S01]  /*16b80*/  LDSM.16.M88.4 R200, [R210+0xf100] ;  /* 0x00f10000d2c8783b */ /* 0x000fe20000000200 */
[C---:B------:R-:W-:Y:S07]  /*16b90*/  HMMA.16816.F32.BF16 R32, R168.reuse, R158, R32 ;  /* 0x0000009ea820723c */ /* 0x040fee0000041820 */
[----:B------:R-:W1:Y:S01]  /*16ba0*/  LDSM.16.M88.4 R156, [R207] ;  /* 0x00000000cf9c783b */ /* 0x000e620000000200 */
        /* <DEDUP_REMOVED lines=34> */
[----:B------:R-:W-:Y:S01]  /*16dd0*/  HMMA.16816.F32.BF16 R64, R172, R146, R64 ;  /* 0x00000092ac40723c */ /* 0x000fe20000041840 */
        /* <DEDUP_REMOVED lines=9> */
[----:B------:R-:W1:Y:S07]  /*16e70*/  LDSM.16.M88.4 R156, [R219] ;  /* 0x00000000db9c783b */ /* 0x000e6e0000000200 */
[C---:B------:R-:W-:Y:S08]  /*16e80*/  HMMA.16816.F32.BF16 R28, R176.reuse, R164, R28 ;  /* 0x000000a4b01c723c */ /* 0x040ff0000004181c */
[C---:B------:R-:W-:Y:S01]  /*16e90*/  HMMA.16816.F32.BF16 R32, R176.reuse, R166, R32 ;  /* 0x000000a6b020723c */ /* 0x040fe20000041820 */
[----:B------:R-:W-:Y:S07]  /*16ea0*/  LDSM.16.M88.4 R164, [R217] ;  /* 0x00000000d9a4783b */ /* 0x000fee0000000200 */
[C---:B------:R-:W-:Y:S08]  /*16eb0*/  HMMA.16816.F32.BF16 R36, R176.reuse, R160, R36 ;  /* 0x000000a0b024723c */ /* 0x040ff00000041824 */
[C---:B------:R-:W-:Y:S01]  /*16ec0*/  HMMA.16816.F32.BF16 R40, R176.reuse, R162, R40 ;  /* 0x000000a2b028723c */ /* 0x040fe20000041828 */
[----:B------:R-:W1:Y:S07]  /*16ed0*/  LDSM.16.M88.4 R160, [R218] ;  /* 0x00000000daa0783b */ /* 0x000e6e0000000200 */
[C---:B-----5:R-:W-:Y:S08]  /*16ee0*/  HMMA.16816.F32.BF16 R44, R176.reuse, R144, R44 ;  /* 0x00000090b02c723c */ /* 0x060ff0000004182c */
[C---:B------:R-:W-:Y:S01]  /*16ef0*/  HMMA.16816.F32.BF16 R48, R176.reuse, R146, R48 ;  /* 0x00000092b030723c */ /* 0x040fe20000041830 */
[----:B------:R-:W5:Y:S07]  /*16f00*/  LDSM.16.M88.4 R144, [R216] ;  /* 0x00000000d890783b */ /* 0x000f6e0000000200 */
[C---:B---3--:R-:W-:Y:S08]  /*16f10*/  HMMA.16816.F32.BF16 R52, R176.reuse, R148, R52 ;  /* 0x00000094b034723c */ /* 0x048ff00000041834 */
[C---:B------:R-:W-:Y:S01]  /*16f20*/  HMMA.16816.F32.BF16 R56, R176.reuse, R150, R56 ;  /* 0x00000096b038723c */ /* 0x040fe20000041838 */
[----:B------:R-:W3:Y:S07]  /*16f30*/  LDSM.16.M88.4 R148, [R215] ;  /* 0x00000000d794783b */ /* 0x000eee0000000200 */
[C---:B--2---:R-:W-:Y:S08]  /*16f40*/  HMMA.16816.F32.BF16 R60, R176.reuse, R152, R60 ;  /* 0x00000098b03c723c */ /* 0x044ff0000004183c */
[----:B------:R-:W-:Y:S01]  /*16f50*/  HMMA.16816.F32.BF16 R64, R176, R154, R64 ;  /* 0x0000009ab040723c */ /* 0x000fe20000041840 */
[----:B------:R-:W2:Y:S07]  /*16f60*/  LDSM.16.M88.4 R152, [R213] ;  /* 0x00000000d598783b */ /* 0x000eae0000000200 */
[C---:B-1----:R-:W-:Y:S08]  /*16f70*/  HMMA.16816.F32.BF16 R4, R180.reuse, R156, R4 ;  /* 0x0000009cb404723c */ /* 0x042ff00000041804 */
        /* <DEDUP_REMOVED lines=10> */
[----:B------:R-:W1:Y:S07]  /*17020*/  LDSM.16.M88.4 R144, [R212] ;  /* 0x00000000d490783b */ /* 0x000e6e0000000200 */
[C---:B---3--:R-:W-:Y:S08]  /*17030*/  HMMA.16816.F32.BF16 R36, R180.reuse, R148, R36 ;  /* 0x00000094b424723c */ /* 0x048ff00000041824 */
[C---:B------:R-:W-:Y:S01]  /*17040*/  HMMA.16816.F32.BF16 R40, R180.reuse, R150, R40 ;  /* 0x00000096b428723c */ /* 0x040fe20000041828 */
[----:B------:R-:W3:Y:S07]  /*17050*/  LDSM.16.M88.4 R148, [R210+0xc100] ;  /* 0x00c10000d294783b */ /* 0x000eee0000000200 */
[C---:B------:R-:W-:Y:S08]  /*17060*/  HMMA.16816.F32.BF16 R44, R180.reuse, R188, R44 ;  /* 0x000000bcb42c723c */ /* 0x040ff0000004182c */
[C---:B------:R-:W-:Y:S01]  /*17070*/  HMMA.16816.F32.BF16 R48, R180.reuse, R190, R48 ;  /* 0x000000beb430723c */ /* 0x040fe20000041830 */
[----:B------:R-:W5:Y:S07]  /*17080*/  LDSM.16.M88.4 R188, [R210+0xe100] ;  /* 0x00e10000d2bc783b */ /* 0x000f6e0000000200 */
        /* <DEDUP_REMOVED lines=32> */
[----:B----4-:R-:W-:Y:S02]  /*17290*/  FMNMX.FTZ R2, R6, R119, !PT ;  /* 0x0000007706027209 */ /* 0x010fe40007810000 */
        /* <DEDUP_REMOVED lines=89> */
[----:B------:R-:W-:Y:S01]  /*17830*/  FFMA.FTZ R5, R5, c[0x0][0x2d0], -R156 ;  /* 0x0000b40005057a23 */ /* 0x000fe2000001089c */
[----:B------:R-:W-:Y:S01]  /*17840*/  @P0 SHF.R.S32.HI R3, RZ, 0x1f, R228 ;  /* 0x0000001fff030819 */ /* 0x000fe200000114e4 */
[----:B------:R1:W-:Y:S01]  /*17850*/  MUFU.EX2 R233, R4 ;  /* 0x0000000400e97308 */ /* 0x0003e20000000800 */
[--C-:B------:R-:W-:Y:S02]  /*17860*/  FFMA.FTZ R8, R8, c[0x0][0x2d0], -R156.reuse ;  /* 0x0000b40008087a23 */ /* 0x100fe4000001089c */
[----:B------:R-:W-:Y:S02]  /*17870*/  FADD.FTZ R0, -R116, R119 ;  /* 0x0000007774007221 */ /* 0x000fe40000010100 */
[----:B------:R-:W-:Y:S02]  /*17880*/  @P0 IMAD R3, R3, c[0x0][0x1e0], RZ ;  /* 0x0000780003030a24 */ /* 0x000fe400078e02ff */
[C---:B------:R-:W-:Y:S03]  /*17890*/  @P0 IMAD.WIDE.U32 R118, R228.reuse, c[0x0][0x1e0], RZ ;  /* 0x00007800e4760a25 */ /* 0x040fe600078e00ff */
[----:B------:R2:W-:Y:S01]  /*178a0*/  MUFU.EX2 R232, R5 ;  /* 0x0000000500e87308 */ /* 0x0005e20000000800 */
[----:B------:R-:W-:Y:S02]  /*178b0*/  @P0 IMAD R3, R228, c[0x0][0x1e4], R3 ;  /* 0x00007900e4030a24 */ /* 0x000fe400078e0203 */
[--C-:B------:R-:W-:Y:S02]  /*178c0*/  FFMA.FTZ R9, R9, c[0x0][0x2d0], -R156.reuse ;  /* 0x0000b40009097a23 */ /* 0x100fe4000001089c */
[----:B------:R-:W-:Y:S01]  /*178d0*/  FMUL.FTZ R2, R2, c[0x0][0x2d0] ;  /* 0x0000b40002027a20 */ /* 0x000fe20000410000 */
[----:B------:R-:W-:Y:S01]  /*178e0*/  @P0 IADD3 R119, R119, R3, RZ ;  /* 0x0000000377770210 */ /* 0x000fe20007ffe0ff */
[----:B------:R-:W-:Y:S01]  /*178f0*/  FMUL.FTZ R0, R0, c[0x0][0x2d0] ;  /* 0x0000b40000007a20 */ /* 0x000fe20000410000 */
[----:B------:R-:W-:Y:S01]  /*17900*/  @P0 SHF.L.U32 R3, R118, 0x7, RZ ;  /* 0x0000000776030819 */ /* 0x000fe200000006ff */
[--C-:B------:R-:W-:Y:S01]  /*17910*/  FFMA.FTZ R24, R24, c[0x0][0x2d0], -R156.reuse ;  /* 0x0000b40018187a23 */ /* 0x100fe2000001089c */
[----:B------:R-:W-:Y:S01]  /*17920*/  @P0 SHF.L.U64.HI R119, R118, 0x7, R119 ;  /* 0x0000000776770819 */ /* 0x000fe20000010277 */
[----:B------:R-:W-:Y:S01]  /*17930*/  MUFU.EX2 R230, R9 ;  /* 0x0000000900e67308 */ /* 0x000fe20000000800 */
[--C-:B------:R-:W-:Y:S01]  /*17940*/  FFMA.FTZ R25, R25, c[0x0][0x2d0], -R156.reuse ;  /* 0x0000b40019197a23 */ /* 0x100fe2000001089c */
[C---:B-1----:R-:W-:Y:S01]  /*17950*/  @P0 IADD3 R4, P1, R3.reuse, R242, RZ ;  /* 0x000000f203040210 */ /* 0x042fe20007f3e0ff */
[--C-:B------:R-:W-:Y:S01]  /*17960*/  FFMA.FTZ R28, R28, c[0x0][0x2d0], -R156.reuse ;  /* 0x0000b4001c1c7a23 */ /* 0x100fe2000001089c */
[----:B------:R-:W-:Y:S01]  /*17970*/  @P0 IADD3 R3, P2, R3, R238, RZ ;  /* 0x000000ee03030210 */ /* 0x000fe20007f5e0ff */
[----:B------:R-:W3:Y:S01]  /*17980*/  LDL.LU R242, [R1+0x4] ;  /* 0x0000040001f27983 */ /* 0x000ee20000300800 */
[----:B------:R-:W-:Y:S01]  /*17990*/  @P0 LEA R118, P3, R4, c[0x0][0x1c8], 0x1 ;  /* 0x0000720004760a11 */ /* 0x000fe200078608ff */
[--C-:B------:R-:W-:Y:S01]  /*179a0*/  FFMA.FTZ R29, R29, c[0x0][0x2d0], -R156.reuse ;  /* 0x0000b4001d1d7a23 */ /* 0x100fe2000001089c */
[----:B------:R-:W-:Y:S02]  /*179b0*/  @P0 IADD3.X R145, R119, R231, RZ, P1, !PT ;  /* 0x000000e777910210 */ /* 0x000fe40000ffe4ff */
[----:B------:R-:W1:Y:S01]  /*179c0*/  MUFU.EX2 R2, R2 ;  /* 0x0000000200027308 */ /* 0x000e620000000800 */
[----:B------:R-:W-:Y:S01]  /*179d0*/  @P0 LEA R144, P1, R3, c[0x0][0x1c8], 0x1 ;  /* 0x0000720003900a11 */ /* 0x000fe200078208ff */
[----:B------:R-:W4:Y:S01]  /*179e0*/  LDL.LU R241, [R1+0xc] ;  /* 0x00000c0001f17983 */ /* 0x000f220000300800 */
[----:B--2---:R-:W-:Y:S01]  /*179f0*/  @P0 IADD3.X R5, R119, R239, RZ, P2, !PT ;  /* 0x000000ef77050210 */ /* 0x004fe200017fe4ff */
[--C-:B------:R-:W-:Y:S01]  /*17a00*/  FFMA.FTZ R32, R32, c[0x0][0x2d0], -R156.reuse ;  /* 0x0000b40020207a23 */ /* 0x100fe2000001089c */
[----:B------:R-:W-:Y:S01]  /*17a10*/  @P0 LEA.HI.X R119, R4, c[0x0][0x1cc], R145, 0x1, P3 ;  /* 0x0000730004770a11 */ /* 0x000fe200018f0c91 */
[--C-:B------:R-:W-:Y:S01]  /*17a20*/  FFMA.FTZ R33, R33, c[0x0][0x2d0], -R156.reuse ;  /* 0x0000b40021217a23 */ /* 0x100fe2000001089c */
[----:B------:R-:W-:Y:S01]  /*17a30*/  @P0 LEA.HI.X R145, R3, c[0x0][0x1cc], R5, 0x1, P1 ;  /* 0x0000730003910a11 */ /* 0x000fe200008f0c05 */
[----:B------:R-:W-:Y:S01]  /*17a40*/  FMUL.FTZ R3, R116, c[0x0][0x2d0] ;  /* 0x0000b40074037a20 */ /* 0x000fe20000410000 */
[----:B------:R-:W-:Y:S01]  /*17a50*/  @P0 IADD3 R4, P1, R118, UR10, RZ ;  /* 0x0000000a76040c10 */ /* 0x000fe2000ff3e0ff */
[----:B------:R2:W-:Y:S01]  /*17a60*/  @P0 LDGSTS.E.BYPASS.LTC128B.128 [R227+0x8100], [R118.64], !P5 ;  /* 0x0810000076e30fae */ /* 0x0005e2000e901d48 */
[----:B------:R5:W-:Y:S01]  /*17a70*/  MUFU.EX2 R231, R8 ;  /* 0x0000000800e77308 */ /* 0x000be20000000800 */
[--C-:B------:R-:W-:Y:S01]  /*17a80*/  FFMA.FTZ R6, R6, c[0x0][0x2d0], -R3.reuse ;  /* 0x0000b40006067a23 */ /* 0x100fe20000010803 */
[----:B------:R-:W-:Y:S01]  /*17a90*/  @P0 IADD3.X R5, R119, UR6, RZ, P1, !PT ;  /* 0x0000000677050c10 */ /* 0x000fe20008ffe4ff */
[--C-:B------:R-:W-:Y:S02]  /*17aa0*/  FFMA.FTZ R10, R10, c[0x0][0x2d0], -R3.reuse ;  /* 0x0000b4000a0a7a23 */ /* 0x100fe40000010803 */
[--C-:B------:R-:W-:Y:S02]  /*17ab0*/  FFMA.FTZ R11, R11, c[0x0][0x2d0], -R3.reuse ;  /* 0x0000b4000b0b7a23 */ /* 0x100fe40000010803 */
[----:B------:R2:W-:Y:S01]  /*17ac0*/  @P0 LDGSTS.E.BYPASS.LTC128B.128 [R227+0xc100], [R144.64], !P4 ;  /* 0x0c10000090e30fae */ /* 0x0005e2000e101d48 */
[--C-:B------:R-:W-:Y:S02]  /*17ad0*/  FFMA.FTZ R26, R26, c[0x0][0x2d0], -R3.reuse ;  /* 0x0000b4001a1a7a23 */ /* 0x100fe40000010803 */
[----:B------:R2:W-:Y:S01]  /*17ae0*/  MUFU.EX2 R188, R6 ;  /* 0x0000000600bc7308 */ /* 0x0005e20000000800 */
[--C-:B------:R-:W-:Y:S02]  /*17af0*/  FFMA.FTZ R27, R27, c[0x0][0x2d0], -R3.reuse ;  /* 0x0000b4001b1b7a23 */ /* 0x100fe40000010803 */
[C---:B-1----:R-:W-:Y:S02]  /*17b00*/  FMUL.FTZ R68, R2.reuse, R68 ;  /* 0x0000004402447220 */ /* 0x042fe40000410000 */
[----:B------:R1:W-:Y:S01]  /*17b10*/  @P0 LDGSTS.E.BYPASS.LTC128B.128 [R227+0x9100], [R4.64], !P5 ;  /* 0x0910000004e30fae */ /* 0x0003e2000e901d48 */
[C---:B------:R-:W-:Y:S02]  /*17b20*/  FMUL.FTZ R69, R2.reuse, R69 ;  /* 0x0000004502457220 */ /* 0x040fe40000410000 */
[C---:B------:R-:W-:Y:S02]  /*17b30*/  FMUL.FTZ R72, R2.reuse, R72 ;  /* 0x0000004802487220 */ /* 0x040fe40000410000 */
[----:B------:R-:W1:Y:S01]  /*17b40*/  MUFU.EX2 R0, R0 ;  /* 0x0000000000007308 */ /* 0x000e620000000800 */
[----:B------:R-:W-:Y:S02]  /*17b50*/  FMUL.FTZ R73, R2, R73 ;  /* 0x0000004902497220 */ /* 0x000fe40000410000 */
[----:B------:R1:W-:Y:S01]  /*17b60*/  @P0 LDGSTS.E.BYPASS.LTC128B.128 [R227+0xd100], [R4.64+0x80], !P4 ;  /* 0x0d10008004e30fae */ /* 0x0003e2000e101d48 */
[----:B-----5:R-:W-:Y:S01]  /*17b70*/  @P0 IADD3 R8, P1, R4, UR10, RZ ;  /* 0x0000000a04080c10 */ /* 0x020fe2000ff3e0ff */
[----:B------:R-:W-:Y:S01]  /*17b80*/  FMUL.FTZ R76, R2, R76 ;  /* 0x0000004c024c7220 */ /* 0x000fe20000410000 */
[----:B--2---:R-:W-:Y:S01]  /*17b90*/  @P0 IADD3 R118, P3, R4, R235, RZ ;  /* 0x000000eb04760210 */ /* 0x004fe20007f7e0ff */
[C---:B------:R-:W-:Y:S01]  /*17ba0*/  FMUL.FTZ R77, R2.reuse, R77 ;  /* 0x0000004d024d7220 */ /* 0x040fe20000410000 */
[C---:B------:R-:W-:Y:S01]  /*17bb0*/  @P0 IADD3.X R9, R5.reuse, UR6, RZ, P1, !PT ;  /* 0x0000000605090c10 */ /* 0x040fe20008ffe4ff */
[C---:B------:R-:W-:Y:S01]  /*17bc0*/  FMUL.FTZ R80, R2.reuse, R80 ;  /* 0x0000005002507220 */ /* 0x040fe20000410000 */
[----:B------:R-:W-:Y:S01]  /*17bd0*/  @P0 IADD3.X R119, R5, R234, RZ, P3, !PT ;  /* 0x000000ea05770210 */ /* 0x000fe20001ffe4ff */
[----:B------:R2:W-:Y:S01]  /*17be0*/  MUFU.EX2 R166, R10 ;  /* 0x0000000a00a67308 */ /* 0x0005e20000000800 */
[----:B------:R-:W-:Y:S01]  /*17bf0*/  FMUL.FTZ R81, R2, R81 ;  /* 0x0000005102517220 */ /* 0x000fe20000410000 */
[----:B------:R5:W-:Y:S01]  /*17c00*/  @P0 LDGSTS.E.BYPASS.LTC128B.128 [R227+0xa100], [R8.64], !P5 ;  /* 0x0a10000008e30fae */ /* 0x000be2000e901d48 */
[--C-:B------:R-:W-:Y:S01]  /*17c10*/  FFMA.FTZ R144, R7, c[0x0][0x2d0], -R3.reuse ;  /* 0x0000b40007907a23 */ /* 0x100fe20000010803 */
[----:B------:R-:W-:Y:S01]  /*17c20*/  @P0 IADD3 R6, P2, R8, UR10, RZ ;  /* 0x0000000a08060c10 */ /* 0x000fe2000ff5e0ff */
[C---:B------:R-:W-:Y:S02]  /*17c30*/  FMUL.FTZ R84, R2.reuse, R84 ;  /* 0x0000005402547220 */ /* 0x040fe40000410000 */
[C---:B------:R-:W-:Y:S01]  /*17c40*/  FMUL.FTZ R85, R2.reuse, R85 ;  /* 0x0000005502557220 */ /* 0x040fe20000410000 */
[C---:B------:R-:W-:Y:S01]  /*17c50*/  @P0 IADD3.X R7, R9.reuse, UR6, RZ, P2, !PT ;  /* 0x0000000609070c10 */ /* 0x040fe200097fe4ff */
[C---:B------:R-:W-:Y:S01]  /*17c60*/  FMUL.FTZ R88, R2.reuse, R88 ;  /* 0x0000005802587220 */ /* 0x040fe20000410000 */
[----:B------:R5:W-:Y:S01]  /*17c70*/  @P0 LDGSTS.E.BYPASS.LTC128B.128 [R227+0xe100], [R118.64], !P4 ;  /* 0x0e10000076e30fae */ /* 0x000be2000e101d48 */
[----:B------:R5:W-:Y:S01]  /*17c80*/  MUFU.EX2 R167, R144 ;  /* 0x0000009000a77308 */ /* 0x000be20000000800 */
[----:B------:R-:W-:Y:S02]  /*17c90*/  FMUL.FTZ R89, R2, R89 ;  /* 0x0000005902597220 */ /* 0x000fe40000410000 */
[C---:B-1----:R-:W-:Y:S02]  /*17ca0*/  FMUL.FTZ R70, R0.reuse, R70 ;  /* 0x0000004600467220 */ /* 0x042fe40000410000 */
[----:B------:R-:W-:Y:S02]  /*17cb0*/  FMUL.FTZ R71, R0, R71 ;  /* 0x0000004700477220 */ /* 0x000fe40000410000 */
[----:B------:R1:W-:Y:S01]  /*17cc0*/  @P0 LDGSTS.E.BYPASS.LTC128B.128 [R227+0xb100], [R6.64], !P5 ;  /* 0x0b10000006e30fae */ /* 0x0003e2000e901d48 */
[----:B------:R-:W-:Y:S01]  /*17cd0*/  @P0 IADD3 R4, P1, R8, R235, RZ ;  /* 0x000000eb08040210 */ /* 0x000fe20007f3e0ff */
[C---:B------:R-:W-:Y:S01]  /*17ce0*/  FMUL.FTZ R74, R0.reuse, R74 ;  /* 0x0000004a004a7220 */ /* 0x040fe20000410000 */
[----:B------:R-:W1:Y:S01]  /*17cf0*/  MUFU.EX2 R165, R11 ;  /* 0x0000000b00a57308 */ /* 0x000e620000000800 */
[C---:B------:R-:W-:Y:S01]  /*17d00*/  FMUL.FTZ R75, R0.reuse, R75 ;  /* 0x0000004b004b7220 */ /* 0x040fe20000410000 */
[----:B------:R-:W-:Y:S01]  /*17d10*/  @P0 IADD3.X R5, R9, R234, RZ, P1, !PT ;  /* 0x000000ea09050210 */ /* 0x000fe20000ffe4ff */
[C---:B--2---:R-:W-:Y:S02]  /*17d20*/  FMUL.FTZ R10, R0.reuse, R126 ;  /* 0x0000007e000a7220 */ /* 0x044fe40000410000 */
[----:B------:R-:W-:Y:S02]  /*17d30*/  FMUL.FTZ R78, R0, R78 ;  /* 0x0000004e004e7220 */ /* 0x000fe40000410000 */
[----:B------:R2:W-:Y:S01]  /*17d40*/  @P0 LDGSTS.E.BYPASS.LTC128B.128 [R227+0xf100], [R4.64], !P4 ;  /* 0x0f10000004e30fae */ /* 0x0005e2000e101d48 */
[C---:B-----5:R-:W-:Y:S02]  /*17d50*/  FMUL.FTZ R8, R2.reuse, R124 ;  /* 0x0000007c02087220 */ /* 0x060fe40000410000 */
[----:B------:R-:W-:Y:S01]  /*17d60*/  FMUL.FTZ R9, R2, R125 ;  /* 0x0000007d02097220 */ /* 0x000fe20000410000 */
[----:B------:R-:W-:Y:S01]  /*17d70*/  MUFU.EX2 R194, R24 ;  /* 0x0000001800c27308 */ /* 0x000fe20000000800 */
[C---:B------:R-:W-:Y:S02]  /*17d80*/  FMUL.FTZ R79, R0.reuse, R79 ;  /* 0x0000004f004f7220 */ /* 0x040fe40000410000 */
[C---:B------:R-:W-:Y:S01]  /*17d90*/  FMUL.FTZ R82, R0.reuse, R82 ;  /* 0x0000005200527220 */ /* 0x040fe20000410000 */
[----:B------:R-:W5:Y:S01]  /*17da0*/  LDSM.16.MT88.4 R144, [R205+0x100] ;  /* 0x00010000cd90783b */ /* 0x000f620000004200 */
[C---:B------:R-:W-:Y:S02]  /*17db0*/  FMUL.FTZ R83, R0.reuse, R83 ;  /* 0x0000005300537220 */ /* 0x040fe40000410000 */
[C---:B------:R-:W-:Y:S02]  /*17dc0*/  FMUL.FTZ R86, R0.reuse, R86 ;  /* 0x0000005600567220 */ /* 0x040fe40000410000 */
[C---:B------:R-:W-:Y:S01]  /*17dd0*/  FMUL.FTZ R87, R0.reuse, R87 ;  /* 0x0000005700577220 */ /* 0x040fe20000410000 */
[----:B------:R-:W-:Y:S01]  /*17de0*/  MUFU.EX2 R193, R25 ;  /* 0x0000001900c17308 */ /* 0x000fe20000000800 */
[C---:B------:R-:W-:Y:S01]  /*17df0*/  FMUL.FTZ R90, R0.reuse, R90 ;  /* 0x0000005a005a7220 */ /* 0x040fe20000410000 */
[----:B------:R-:W5:Y:S01]  /*17e00*/  LDSM.16.MT88.4 R148, [R206+0x100] ;  /* 0x00010000ce94783b */ /* 0x000f620000004200 */
[----:B-1----:R-:W-:Y:S01]  /*17e10*/  FMUL.FTZ R6, R0, R122 ;  /* 0x0000007a00067220 */ /* 0x002fe20000410000 */
[----:B------:R-:W-:Y:S01]  /*17e20*/  F2FP.BF16.PACK_AB R122, R230, R231 ;  /* 0x000000e7e67a723e */ /* 0x000fe200000010ff */
[C---:B------:R-:W-:Y:S01]  /*17e30*/  FMUL.FTZ R7, R0.reuse, R123 ;  /* 0x0000007b00077220 */ /* 0x040fe20000410000 */
[----:B------:R-:W-:Y:S01]  /*17e40*/  F2FP.BF16.PACK_AB R123, R165, R166 ;  /* 0x000000a6a57b723e */ /* 0x000fe200000010ff */
[C---:B------:R-:W-:Y:S02]  /*17e50*/  FMUL.FTZ R11, R0.reuse, R127 ;  /* 0x0000007f000b7220 */ /* 0x040fe40000410000 */
[----:B------:R-:W-:Y:S01]  /*17e60*/  FMUL.FTZ R91, R0, R91 ;  /* 0x0000005b005b7220 */ /* 0x000fe20000410000 */
[----:B------:R-:W1:Y:S01]  /*17e70*/  LDSM.16.MT88.4 R152, [R209+0x100] ;  /* 0x00010000d198783b */ /* 0x000e620000004200 */
[----:B------:R-:W-:Y:S01]  /*17e80*/  MUFU.EX2 R158, R26 ;  /* 0x0000001a009e7308 */ /* 0x000fe20000000800 */
[--C-:B------:R-:W-:Y:S02]  /*17e90*/  FFMA.FTZ R30, R30, c[0x0][0x2d0], -R3.reuse ;  /* 0x0000b4001e1e7a23 */ /* 0x100fe40000010803 */
[----:B--2---:R-:W-:Y:S01]  /*17ea0*/  FMUL.FTZ R4, R2, R120 ;  /* 0x0000007802047220 */ /* 0x004fe20000410000 */
[----:B------:R-:W-:Y:S01]  /*17eb0*/  F2FP.BF16.PACK_AB R120, R232, R233 ;  /* 0x000000e9e878723e */ /* 0x000fe200000010ff */
[----:B------:R-:W-:Y:S01]  /*17ec0*/  FMUL.FTZ R5, R2, R121 ;  /* 0x0000007902057220 */ /* 0x000fe20000410000 */
[----:B------:R-:W-:Y:S01]  /*17ed0*/  F2FP.BF16.PACK_AB R121, R167, R188 ;  /* 0x000000bca779723e */ /* 0x000fe200000010ff */
[----:B------:R-:W2:Y:S01]  /*17ee0*/  LDSM.16.MT88.4 R124, [R208+0x100] ;  /* 0x00010000d07c783b */ /* 0x000ea20000004200 */
[--C-:B------:R-:W-:Y:S02]  /*17ef0*/  FFMA.FTZ R31, R31, c[0x0][0x2d0], -R3.reuse ;  /* 0x0000b4001f1f7a23 */ /* 0x100fe40000010803 */
[----:B------:R1:W-:Y:S01]  /*17f00*/  MUFU.EX2 R157, R27 ;  /* 0x0000001b009d7308 */ /* 0x0003e20000000800 */
[--C-:B------:R-:W-:Y:S02]  /*17f10*/  FFMA.FTZ R34, R34, c[0x0][0x2d0], -R3.reuse ;  /* 0x0000b40022227a23 */ /* 0x100fe40000010803 */
[--C-:B------:R-:W-:Y:S02]  /*17f20*/  FFMA.FTZ R35, R35, c[0x0][0x2d0], -R3.reuse ;  /* 0x0000b40023237a23 */ /* 0x100fe40000010803 */
[----:B------:R-:W0:Y:S01]  /*17f30*/  LDGDEPBAR ;  /* 0x00000000000079af */ /* 0x000e220000000000 */
[--C-:B------:R-:W-:Y:S02]  /*17f40*/  FFMA.FTZ R36, R36, c[0x0][0x2d0], -R156.reuse ;  /* 0x0000b40024247a23 */ /* 0x100fe4000001089c */
[--C-:B------:R-:W-:Y:S02]  /*17f50*/  FFMA.FTZ R37, R37, c[0x0][0x2d0], -R156.reuse ;  /* 0x0000b40025257a23 */ /* 0x100fe4000001089c */
[----:B------:R-:W-:Y:S01]  /*17f60*/  MUFU.EX2 R192, R28 ;  /* 0x0000001c00c07308 */ /* 0x000fe20000000800 */
[--C-:B------:R-:W-:Y:S01]  /*17f70*/  FFMA.FTZ R40, R40, c[0x0][0x2d0], -R156.reuse ;  /* 0x0000b40028287a23 */ /* 0x100fe2000001089c */
[C---:B-----5:R-:W-:Y:S05]  /*17f80*/  HMMA.16816.F32.BF16 R4, R120.reuse, R144, R4 ;  /* 0x000000907804723c */ /* 0x060fea0000041804 */
[--C-:B------:R-:W-:Y:S03]  /*17f90*/  FFMA.FTZ R41, R41, c[0x0][0x2d0], -R156.reuse ;  /* 0x0000b40029297a23 */ /* 0x100fe6000001089c */
[----:B------:R-:W-:Y:S01]  /*17fa0*/  MUFU.EX2 R190, R29 ;  /* 0x0000001d00be7308 */ /* 0x000fe20000000800 */
[C---:B------:R-:W-:Y:S01]  /*17fb0*/  HMMA.16816.F32.BF16 R8, R120.reuse, R146, R8 ;  /* 0x000000927808723c */ /* 0x040fe20000041808 */
[----:B------:R-:W5:Y:S02]  /*17fc0*/  LDSM.16.MT88.4 R144, [R205+0x4100] ;  /* 0x00410000cd90783b */ /* 0x000f640000004200 */
[--C-:B------:R-:W-:Y:S02]  /*17fd0*/  FFMA.FTZ R38, R38, c[0x0][0x2d0], -R3.reuse ;  /* 0x0000b40026267a23 */ /* 0x100fe40000010803 */
[--C-:B------:R-:W-:Y:S03]  /*17fe0*/  FFMA.FTZ R39, R39, c[0x0][0x2d0], -R3.reuse ;  /* 0x0000b40027277a23 */ /* 0x100fe60000010803 */
[C---:B------:R-:W-:Y:S01]  /*17ff0*/  HMMA.16816.F32.BF16 R68, R120.reuse, R148, R68 ;  /* 0x000000947844723c */ /* 0x040fe20000041844 */
[----:B-1----:R-:W-:Y:S01]  /*18000*/  LDSM.16.MT88.4 R24, [R206+0x1100] ;  /* 0x00110000ce18783b */ /* 0x002fe20000004200 */
[----:B------:R-:W-:Y:S02]  /*18010*/  MUFU.EX2 R191, R32 ;  /* 0x0000002000bf7308 */ /* 0x000fe40000000800 */
[--C-:B------:R-:W-:Y:S02]  /*18020*/  FFMA.FTZ R42, R42, c[0x0][0x2d0], -R3.reuse ;  /* 0x0000b4002a2a7a23 */ /* 0x100fe40000010803 */
[--C-:B------:R-:W-:Y:S02]  /*18030*/  FFMA.FTZ R43, R43, c[0x0][0x2d0], -R3.reuse ;  /* 0x0000b4002b2b7a23 */ /* 0x100fe40000010803 */
[C---:B------:R-:W-:Y:S01]  /*18040*/  HMMA.16816.F32.BF16 R72, R120.reuse, R150, R72 ;  /* 0x000000967848723c */ /* 0x040fe20000041848 */
[----:B------:R-:W1:Y:S03]  /*18050*/  LDSM.16.MT88.4 R148, [R206+0x4100] ;  /* 0x00410000ce94783b */ /* 0x000e660000004200 */
[----:B------:R-:W-:Y:S01]  /*18060*/  MUFU.EX2 R189, R33 ;  /* 0x0000002100bd7308 */ /* 0x000fe20000000800 */
[--C-:B------:R-:W-:Y:S02]  /*18070*/  FFMA.FTZ R44, R44, c[0x0][0x2d0], -R156.reuse ;  /* 0x0000b4002c2c7a23 */ /* 0x100fe4000001089c */
[--C-:B------:R-:W-:Y:S01]  /*18080*/  FFMA.FTZ R45, R45, c[0x0][0x2d0], -R156.reuse ;  /* 0x0000b4002d2d7a23 */ /* 0x100fe2000001089c */
[C---:B------:R-:W-:Y:S04]  /*18090*/  HMMA.16816.F32.BF16 R76, R120.reuse, R152, R76 ;  /* 0x00000098784c723c */ /* 0x040fe8000004184c */
[--C-:B------:R-:W-:Y:S02]  /*180a0*/  FFMA.FTZ R46, R46, c[0x0][0x2d0], -R3.reuse ;  /* 0x0000b4002e2e7a23 */ /* 0x100fe40000010803 */
[----:B------:R-:W-:Y:S01]  /*180b0*/  MUFU.EX2 R153, R34 ;  /* 0x0000002200997308 */ /* 0x000fe20000000800 */
[--C-:B------:R-:W-:Y:S01]  /*180c0*/  FFMA.FTZ R47, R47, c[0x0][0x2d0], -R3.reuse ;  /* 0x0000b4002f2f7a23 */ /* 0x100fe20000010803 */
[C---:B------:R-:W-:Y:S04]  /*180d0*/  HMMA.16816.F32.BF16 R80, R120.reuse, R154, R80 ;  /* 0x0000009a7850723c */ /* 0x040fe80000041850 */
[--C-:B------:R-:W-:Y:S02]  /*180e0*/  FFMA.FTZ R48, R48, c[0x0][0x2d0], -R156.reuse ;  /* 0x0000b40030307a23 */ /* 0x100fe4000001089c */
[--C-:B------:R-:W-:Y:S02]  /*180f0*/  FFMA.FTZ R49, R49, c[0x0][0x2d0], -R156.reuse ;  /* 0x0000b40031317a23 */ /* 0x100fe4000001089c */
[C---:B--2---:R-:W-:Y:S01]  /*18100*/  HMMA.16816.F32.BF16 R84, R120.reuse, R124, R84 ;  /* 0x0000007c7854723c */ /* 0x044fe20000041854 */
[----:B------:R-:W-:Y:S03]  /*18110*/  MUFU.EX2 R155, R30 ;  /* 0x0000001e009b7308 */ /* 0x000fe60000000800 */
[--C-:B------:R-:W-:Y:S02]  /*18120*/  FFMA.FTZ R50, R50, c[0x0][0x2d0], -R3.reuse ;  /* 0x0000b40032327a23 */ /* 0x100fe40000010803 */
[--C-:B------:R-:W-:Y:S02]  /*18130*/  FFMA.FTZ R51, R51, c[0x0][0x2d0], -R3.reuse ;  /* 0x0000b40033337a23 */ /* 0x100fe40000010803 */
[C---:B------:R-:W-:Y:S01]  /*18140*/  HMMA.16816.F32.BF16 R88, R120.reuse, R126, R88 ;  /* 0x0000007e7858723c */ /* 0x040fe20000041858 */
[----:B------:R-:W2:Y:S02]  /*18150*/  LDSM.16.MT88.4 R124, [R209+0x4100] ;  /* 0x00410000d17c783b */ /* 0x000ea40000004200 */
[----:B------:R1:W-:Y:S01]  /*18160*/  MUFU.EX2 R154, R31 ;  /* 0x0000001f009a7308 */ /* 0x0003e20000000800 */
[C---:B------:R-:W-:Y:S02]  /*18170*/  FMUL.FTZ R92, R2.reuse, R92 ;  /* 0x0000005c025c7220 */ /* 0x040fe40000410000 */
[----:B------:R-:W-:Y:S02]  /*18180*/  FMUL.FTZ R93, R2, R93 ;  /* 0x0000005d025d7220 */ /* 0x000fe40000410000 */
[C---:B------:R-:W-:Y:S04]  /*18190*/  FMUL.FTZ R94, R0.reuse, R94 ;  /* 0x0000005e005e7220 */ /* 0x040fe80000410000 */
[----:B------:R-:W-:Y:S01]  /*181a0*/  FMUL.FTZ R95, R0, R95 ;  /* 0x0000005f005f7220 */ /* 0x000fe20000410000 */
[----:B------:R2:W-:Y:S01]  /*181b0*/  MUFU.EX2 R152, R35 ;  /* 0x0000002300987308 */ /* 0x0005e20000000800 */
[--C-:B------:R-:W-:Y:S02]  /*181c0*/  FFMA.FTZ R12, R12, c[0x0][0x2d0], -R156.reuse ;  /* 0x0000b4000c0c7a23 */ /* 0x100fe4000001089c */
[--C-:B------:R-:W-:Y:S02]  /*181d0*/  FFMA.FTZ R13, R13, c[0x0][0x2d0], -R156.reuse ;  /* 0x0000b4000d0d7a23 */ /* 0x100fe4000001089c */
[--C-:B------:R-:W-:Y:S01]  /*181e0*/  FFMA.FTZ R14, R14, c[0x0][0x2d0], -R3.reuse ;  /* 0x0000b4000e0e7a23 */ /* 0x100fe20000010803 */
[C---:B-----5:R-:W-:Y:S03]  /*181f0*/  HMMA.16816.F32.BF16 R92, R120.reuse, R144, R92 ;  /* 0x00000090785c723c */ /* 0x060fe6000004185c */
[--C-:B------:R-:W-:Y:S01]  /*18200*/  FFMA.FTZ R15, R15, c[0x0][0x2d0], -R3.reuse ;  /* 0x0000b4000f0f7a23 */ /* 0x100fe20000010803 */
[----:B------:R5:W-:Y:S01]  /*18210*/  MUFU.EX2 R229, R12 ;  /* 0x0000000c00e57308 */ /* 0x000be20000000800 */
[C---:B------:R-:W-:Y:S02]  /*18220*/  FMUL.FTZ R96, R2.reuse, R96 ;  /* 0x0000006002607220 */ /* 0x040fe40000410000 */
[----:B------:R-:W-:Y:S01]  /*18230*/  FMUL.FTZ R97, R2, R97 ;  /* 0x0000006102617220 */ /* 0x000fe20000410000 */
[----:B-1----:R-:W-:Y:S01]  /*18240*/  LDSM.16.MT88.4 R28, [R206+0x1900] ;  /* 0x00190000ce1c783b */ /* 0x002fe20000004200 */
[C---:B------:R-:W-:Y:S03]  /*18250*/  FMUL.FTZ R98, R0.reuse, R98 ;  /* 0x0000006200627220 */ /* 0x040fe60000410000 */
[----:B------:R-:W-:Y:S02]  /*18260*/  FMUL.FTZ R99, R0, R99 ;  /* 0x0000006300637220 */ /* 0x000fe40000410000 */
[----:B------:R1:W1:Y:S01]  /*18270*/  MUFU.EX2 R203, R13 ;  /* 0x0000000d00cb7308 */ /* 0x0002620000000800 */
[C---:B------:R-:W-:Y:S02]  /*18280*/  FMUL.FTZ R100, R2.reuse, R100 ;  /* 0x0000006402647220 */ /* 0x040fe40000410000 */
[----:B------:R-:W-:Y:S01]  /*18290*/  FMUL.FTZ R101, R2, R101 ;  /* 0x0000006502657220 */ /* 0x000fe20000410000 */
[----:B--2---:R-:W-:Y:S01]  /*182a0*/  LDSM.16.MT88.4 R32, [R209+0x1900] ;  /* 0x00190000d120783b */ /* 0x004fe20000004200 */
[C---:B------:R-:W-:Y:S03]  /*182b0*/  HMMA.16816.F32.BF16 R96, R120.reuse, R146, R96 ;  /* 0x000000927860723c */ /* 0x040fe60000041860 */
[C---:B------:R-:W-:Y:S02]  /*182c0*/  FMUL.FTZ R102, R0.reuse, R102 ;  /* 0x0000006600667220 */ /* 0x040fe40000410000 */
[----:B------:R2:W-:Y:S01]  /*182d0*/  MUFU.EX2 R164, R14 ;  /* 0x0000000e00a47308 */ /* 0x0005e20000000800 */
[----:B------:R-:W-:Y:S01]  /*182e0*/  FMUL.FTZ R103, R0, R103 ;  /* 0x0000006700677220 */ /* 0x000fe20000410000 */
[----:B------:R-:W3:Y:S01]  /*182f0*/  LDSM.16.MT88.4 R144, [R208+0x4100] ;  /* 0x00410000d090783b */ /* 0x000ee20000004200 */
[--C-:B------:R-:W-:Y:S04]  /*18300*/  FFMA.FTZ R16, R16, c[0x0][0x2d0], -R156.reuse ;  /* 0x0000b40010107a23 */ /* 0x100fe8000001089c */
[--C-:B------:R-:W-:Y:S01]  /*18310*/  FFMA.FTZ R17, R17, c[0x0][0x2d0], -R156.reuse ;  /* 0x0000b40011117a23 */ /* 0x100fe2000001089c */
[C---:B------:R-:W-:Y:S02]  /*18320*/  HMMA.16816.F32.BF16 R100, R120.reuse, R148, R100 ;  /* 0x000000947864723c */ /* 0x040fe40000041864 */
[----:B------:R2:W-:Y:S01]  /*18330*/  MUFU.EX2 R163, R15 ;  /* 0x0000000f00a37308 */ /* 0x0005e20000000800 */
[--C-:B------:R-:W-:Y:S02]  /*18340*/  FFMA.FTZ R18, R18, c[0x0][0x2d0], -R3.reuse ;  /* 0x0000b40012127a23 */ /* 0x100fe40000010803 */
[--C-:B------:R-:W-:Y:S02]  /*18350*/  FFMA.FTZ R19, R19, c[0x0][0x2d0], -R3.reuse ;  /* 0x0000b40013137a23 */ /* 0x100fe40000010803 */
[C---:B------:R-:W-:Y:S02]  /*18360*/  FMUL.FTZ R104, R2.reuse, R104 ;  /* 0x0000006802687220 */ /* 0x040fe40000410000 */
[----:B------:R-:W-:Y:S03]  /*18370*/  FMUL.FTZ R105, R2, R105 ;  /* 0x0000006902697220 */ /* 0x000fe60000410000 */
[----:B------:R2:W-:Y:S01]  /*18380*/  MUFU.EX2 R202, R16 ;  /* 0x0000001000ca7308 */ /* 0x0005e20000000800 */
[C---:B------:R-:W-:Y:S02]  /*18390*/  FMUL.FTZ R106, R0.reuse, R106 ;  /* 0x0000006a006a7220 */ /* 0x040fe40000410000 */
[----:B------:R-:W-:Y:S02]  /*183a0*/  FMUL.FTZ R107, R0, R107 ;  /* 0x0000006b006b7220 */ /* 0x000fe40000410000 */
[C---:B-----5:R-:W-:Y:S02]  /*183b0*/  FMUL.FTZ R12, R2.reuse, R128 ;  /* 0x00000080020c7220 */ /* 0x060fe40000410000 */
[----:B-1----:R-:W-:Y:S02]  /*183c0*/  FMUL.FTZ R13, R2, R129 ;  /* 0x00000081020d7220 */ /* 0x002fe40000410000 */
[----:B--2---:R-:W-:Y:S01]  /*183d0*/  FMUL.FTZ R14, R0, R130 ;  /* 0x00000082000e7220 */ /* 0x004fe20000410000 */
[C---:B------:R-:W-:Y:S01]  /*183e0*/  HMMA.16816.F32.BF16 R104, R120.reuse, R150, R104 ;  /* 0x000000967868723c */ /* 0x040fe20000041868 */
[----:B------:R1:W2:Y:S01]  /*183f0*/  MUFU.EX2 R201, R17 ;  /* 0x0000001100c97308 */ /* 0x0002a20000000800 */
[----:B------:R-:W-:Y:S01]  /*18400*/  LDSM.16.MT88.4 R148, [R208+0x900] ;  /* 0x00090000d094783b */ /* 0x000fe20000004200 */
[----:B------:R-:W-:Y:S02]  /*18410*/  FMUL.FTZ R108, R2, R108 ;  /* 0x0000006c026c7220 */ /* 0x000fe40000410000 */
[----:B------:R-:W-:Y:S02]  /*18420*/  FMUL.FTZ R15, R0, R131 ;  /* 0x00000083000f7220 */ /* 0x000fe40000410000 */
[----:B------:R-:W-:Y:S02]  /*18430*/  FMUL.FTZ R109, R2, R109 ;  /* 0x0000006d026d7220 */ /* 0x000fe40000410000 */
[C---:B------:R-:W-:Y:S01]  /*18440*/  FMUL.FTZ R110, R0.reuse, R110 ;  /* 0x0000006e006e7220 */ /* 0x040fe20000410000 */
[----:B------:R-:W5:Y:S01]  /*18450*/  LDSM.16.MT88.4 R128, [R205+0x900] ;  /* 0x00090000cd80783b */ /* 0x000f620000004200 */
[----:B------:R2:W-:Y:S01]  /*18460*/  MUFU.EX2 R162, R18 ;  /* 0x0000001200a27308 */ /* 0x0005e20000000800 */
[C---:B------:R-:W-:Y:S03]  /*18470*/  HMMA.16816.F32.BF16 R12, R120.reuse, R124, R12 ;  /* 0x0000007c780c723c */ /* 0x040fe6000004180c */
[----:B------:R-:W-:Y:S02]  /*18480*/  FMUL.FTZ R111, R0, R111 ;  /* 0x0000006f006f7220 */ /* 0x000fe40000410000 */
[C---:B------:R-:W-:Y:S02]  /*18490*/  FMUL.FTZ R16, R2.reuse, R132 ;  /* 0x0000008402107220 */ /* 0x040fe40000410000 */
[C---:B------:R-:W-:Y:S02]  /*184a0*/  FMUL.FTZ R112, R2.reuse, R112 ;  /* 0x0000007002707220 */ /* 0x040fe40000410000 */
[----:B------:R3:W3:Y:S01]  /*184b0*/  MUFU.EX2 R161, R19 ;  /* 0x0000001300a17308 */ /* 0x0006e20000000800 */
[C---:B------:R-:W-:Y:S01]  /*184c0*/  HMMA.16816.F32.BF16 R108, R120.reuse, R126, R108 ;  /* 0x0000007e786c723c */ /* 0x040fe2000004186c */
[----:B------:R-:W4:Y:S02]  /*184d0*/  LDSM.16.MT88.4 R124, [R206+0x900] ;  /* 0x00090000ce7c783b */ /* 0x000f240000004200 */
[C---:B-1----:R-:W-:Y:S02]  /*184e0*/  FMUL.FTZ R17, R2.reuse, R133 ;  /* 0x0000008502117220 */ /* 0x042fe40000410000 */
[----:B------:R-:W-:Y:S02]  /*184f0*/  FMUL.FTZ R113, R2, R113 ;  /* 0x0000007102717220 */ /* 0x000fe40000410000 */
[C---:B------:R-:W-:Y:S02]  /*18500*/  FMUL.FTZ R114, R0.reuse, R114 ;  /* 0x0000007200727220 */ /* 0x040fe40000410000 */
[----:B------:R-:W-:Y:S01]  /*18510*/  FMUL.FTZ R115, R0, R115 ;  /* 0x0000007300737220 */ /* 0x000fe20000410000 */
[----:B------:R-:W-:Y:S02]  /*18520*/  MUFU.EX2 R119, R50 ;  /* 0x0000003200777308 */ /* 0x000fe40000000800 */
[--C-:B------:R-:W-:Y:S02]  /*18530*/  FFMA.FTZ R20, R20, c[0x0][0x2d0], -R156.reuse ;  /* 0x0000b40014147a23 */ /* 0x100fe4000001089c */
[----:B--2---:R-:W-:Y:S02]  /*18540*/  FMUL.FTZ R18, R0, R134 ;  /* 0x0000008600127220 */ /* 0x004fe40000410000 */
[--C-:B------:R-:W-:Y:S02]  /*18550*/  FFMA.FTZ R21, R21, c[0x0][0x2d0], -R156.reuse ;  /* 0x0000b40015157a23 */ /* 0x100fe4000001089c */
[--C-:B------:R-:W-:Y:S02]  /*18560*/  FFMA.FTZ R22, R22, c[0x0][0x2d0], -R3.reuse ;  /* 0x0000b40016167a23 */ /* 0x100fe40000010803 */
[----:B------:R-:W-:Y:S01]  /*18570*/  MUFU.EX2 R118, R51 ;  /* 0x0000003300767308 */ /* 0x000fe20000000800 */
[--C-:B------:R-:W-:Y:S02]  /*18580*/  FFMA.FTZ R23, R23, c[0x0][0x2d0], -R3.reuse ;  /* 0x0000b40017177a23 */ /* 0x100fe40000010803 */
[----:B---3--:R-:W-:Y:S02]  /*18590*/  FMUL.FTZ R19, R0, R135 ;  /* 0x0000008700137220 */ /* 0x008fe40000410000 */
[----:B------:R-:W1:Y:S01]  /*185a0*/  LDSM.16.MT88.4 R132, [R209+0x900] ;  /* 0x00090000d184783b */ /* 0x000e620000004200 */
[--C-:B------:R-:W-:Y:S02]  /*185b0*/  FFMA.FTZ R65, R65, c[0x0][0x2d0], -R156.reuse ;  /* 0x0000b40041417a23 */ /* 0x100fe4000001089c */
[--C-:B------:R-:W-:Y:S02]  /*185c0*/  FFMA.FTZ R52, R52, c[0x0][0x2d0], -R156.reuse ;  /* 0x0000b40034347a23 */ /* 0x100fe4000001089c */
[C---:B------:R-:W-:Y:S01]  /*185d0*/  HMMA.16816.F32.BF16 R16, R120.reuse, R144, R16 ;  /* 0x000000907810723c */ /* 0x040fe20000041810 */
[----:B------:R-:W-:Y:S02]  /*185e0*/  MUFU.EX2 R200, R20 ;  /* 0x0000001400c87308 */ /* 0x000fe40000000800 */
[--C-:B------:R-:W-:Y:S02]  /*185f0*/  FFMA.FTZ R53, R53, c[0x0][0x2d0], -R156.reuse ;  /* 0x0000b40035357a23 */ /* 0x100fe4000001089c */
[--C-:B------:R-:W-:Y:S02]  /*18600*/  FFMA.FTZ R56, R56, c[0x0][0x2d0], -R156.reuse ;  /* 0x0000b40038387a23 */ /* 0x100fe4000001089c */
[--C-:B------:R-:W-:Y:S01]  /*18610*/  FFMA.FTZ R57, R57, c[0x0][0x2d0], -R156.reuse ;  /* 0x0000b40039397a23 */ /* 0x100fe2000001089c */
[----:B------:R-:W-:Y:S01]  /*18620*/  HMMA.16816.F32.BF16 R112, R120, R146, R112 ;  /* 0x000000927870723c */ /* 0x000fe20000041870 */
[----:B------:R-:W2:Y:S02]  /*18630*/  LDSM.16.MT88.4 R144, [R205+0x4900] ;  /* 0x00490000cd90783b */ /* 0x000ea40000004200 */
[----:B------:R-:W-:Y:S01]  /*18640*/  MUFU.EX2 R65, R65 ;  /* 0x0000004100417308 */ /* 0x000fe20000000800 */
[--C-:B------:R-:W-:Y:S02]  /*18650*/  FFMA.FTZ R54, R54, c[0x0][0x2d0], -R3.reuse ;  /* 0x0000b40036367a23 */ /* 0x100fe40000010803 */
[--C-:B------:R-:W-:Y:S01]  /*18660*/  FFMA.FTZ R55, R55, c[0x0][0x2d0], -R3.reuse ;  /* 0x0000b40037377a23 */ /* 0x100fe20000010803 */
[----:B------:R-:W-:Y:S01]  /*18670*/  F2FP.BF16.PACK_AB R120, R203, R229 ;  /* 0x000000e5cb78723e */ /* 0x000fe200000010ff */
[--C-:B------:R-:W-:Y:S01]  /*18680*/  FFMA.FTZ R58, R58, c[0x0][0x2d0], -R3.reuse ;  /* 0x0000b4003a3a7a23 */ /* 0x100fe20000010803 */
[----:B------:R-:W-:Y:S03]  /*18690*/  F2FP.BF16.PACK_AB R122, R201, R202 ;  /* 0x000000cac97a723e */ /* 0x000fe600000010ff */
[----:B------:R-:W-:Y:S01]  /*186a0*/  F2FP.BF16.PACK_AB R121, R163, R164 ;  /* 0x000000a4a379723e */ /* 0x000fe200000010ff */
[----:B------:R-:W3:Y:S01]  /*186b0*/  MUFU.EX2 R195, R21 ;  /* 0x0000001500c37308 */ /* 0x000ee20000000800 */
[----:B------:R-:W-:Y:S01]  /*186c0*/  F2FP.BF16.PACK_AB R123, R161, R162 ;  /* 0x000000a2a17b723e */ /* 0x000fe200000010ff */
[--C-:B------:R-:W-:Y:S02]  /*186d0*/  FFMA.FTZ R59, R59, c[0x0][0x2d0], -R3.reuse ;  /* 0x0000b4003b3b7a23 */ /* 0x100fe40000010803 */
[--C-:B------:R-:W-:Y:S02]  /*186e0*/  FFMA.FTZ R60, R60, c[0x0][0x2d0], -R156.reuse ;  /* 0x0000b4003c3c7a23 */ /* 0x100fe4000001089c */
[--C-:B------:R-:W-:Y:S02]  /*186f0*/  FFMA.FTZ R61, R61, c[0x0][0x2d0], -R156.reuse ;  /* 0x0000b4003d3d7a23 */ /* 0x100fe4000001089c */
[C---:B-----5:R-:W-:Y:S02]  /*18700*/  HMMA.16816.F32.BF16 R4, R120.reuse, R128, R4 ;  /* 0x000000807804723c */ /* 0x060fe40000041804 */
[----:B------:R5:W-:Y:S01]  /*18710*/  MUFU.EX2 R160, R22 ;  /* 0x0000001600a07308 */ /* 0x000be20000000800 */
[----:B------:R-:W-:Y:S02]  /*18720*/  FFMA.FTZ R64, R64, c[0x0][0x2d0], -R156 ;  /* 0x0000b40040407a23 */ /* 0x000fe4000001089c */
[--C-:B------:R-:W-:Y:S02]  /*18730*/  FFMA.FTZ R62, R62, c[0x0][0x2d0], -R3.reuse ;  /* 0x0000b4003e3e7a23 */ /* 0x100fe40000010803 */
[--C-:B------:R-:W-:Y:S01]  /*18740*/  FFMA.FTZ R63, R63, c[0x0][0x2d0], -R3.reuse ;  /* 0x0000b4003f3f7a23 */ /* 0x100fe20000010803 */
[C---:B------:R-:W-:Y:S01]  /*18750*/  HMMA.16816.F32.BF16 R8, R120.reuse, R130, R8 ;  /* 0x000000827808723c */ /* 0x040fe20000041808 */
[----:B------:R-:W-:Y:S03]  /*18760*/  LDSM.16.MT88.4 R128, [R209+0x4900] ;  /* 0x00490000d180783b */ /* 0x000fe60000004200 */
[----:B------:R-:W2:Y:S01]  /*18770*/  MUFU.EX2 R159, R23 ;  /* 0x00000017009f7308 */ /* 0x000ea20000000800 */
[--C-:B------:R-:W-:Y:S02]  /*18780*/  FFMA.FTZ R66, R66, c[0x0][0x2d0], -R3.reuse ;  /* 0x0000b40042427a23 */ /* 0x100fe40000010803 */
[----:B------:R-:W-:Y:S01]  /*18790*/  FFMA.FTZ R3, R67, c[0x0][0x2d0], -R3 ;  /* 0x0000b40043037a23 */ /* 0x000fe20000010803 */
[C---:B----4-:R-:W-:Y:S04]  /*187a0*/  HMMA.16816.F32.BF16 R68, R120.reuse, R124, R68 ;  /* 0x0000007c7844723c */ /* 0x050fe80000041844 */
[----:B---3--:R-:W-:Y:S01]  /*187b0*/  F2FP.BF16.PACK_AB R20, R195, R200 ;  /* 0x000000c8c314723e */ /* 0x008fe200000010ff */
[----:B------:R-:W-:Y:S01]  /*187c0*/  FFMA.FTZ R2, R2, R242, R233 ;  /* 0x000000f202027223 */ /* 0x000fe200000100e9 */
[----:B------:R-:W-:Y:S01]  /*187d0*/  MUFU.EX2 R52, R52 ;  /* 0x0000003400347308 */ /* 0x000fe20000000800 */
[----:B------:R-:W-:Y:S01]  /*187e0*/  FFMA.FTZ R0, R0, R241, R188 ;  /* 0x000000f100007223 */ /* 0x000fe200000100bc */
[C---:B------:R-:W-:Y:S01]  /*187f0*/  HMMA.16816.F32.BF16 R72, R120.reuse, R126, R72 ;  /* 0x0000007e7848723c */ /* 0x040fe20000041848 */
[----:B------:R-:W3:Y:S03]  /*18800*/  LDSM.16.MT88.4 R124, [R206+0x4900] ;  /* 0x00490000ce7c783b */ /* 0x000ee60000004200 */
[----:B-----5:R-:W-:Y:S01]  /*18810*/  F2FP.BF16.PACK_AB R22, R193, R194 ;  /* 0x000000c2c116723e */ /* 0x020fe200000010ff */
[----:B------:R-:W-:Y:S02]  /*18820*/  FADD.FTZ R2, R232, R2 ;  /* 0x00000002e8027221 */ /* 0x000fe40000010000 */
[----:B------:R-:W-:Y:S01]  /*18830*/  FADD.FTZ R0, R167, R0 ;  /* 0x00000000a7007221 */ /* 0x000fe20000010000 */
[C---:B-1----:R-:W-:Y:S01]  /*18840*/  HMMA.16816.F32.BF16 R76, R120.reuse, R132, R76 ;  /* 0x00000084784c723c */ /* 0x042fe2000004184c */
[----:B------:R-:W-:Y:S03]  /*18850*/  MUFU.EX2 R53, R53 ;  /* 0x0000003500357308 */ /* 0x000fe60000000800 */
[----:B--2---:R-:W-:Y:S01]  /*18860*/  F2FP.BF16.PACK_AB R21, R159, R160 ;  /* 0x000000a09f15723e */ /* 0x004fe200000010ff */
[----:B------:R-:W-:Y:S01]  /*18870*/  FADD.FTZ R2, R231, R2 ;  /* 0x00000002e7027221 */ /* 0x000fe20000010000 */
[----:B------:R-:W-:Y:S01]  /*18880*/  F2FP.BF16.PACK_AB R23, R157, R158 ;  /* 0x0000009e9d17723e */ /* 0x000fe200000010ff */
[----:B------:R-:W-:Y:S01]  /*18890*/  FADD.FTZ R0, R166, R0 ;  /* 0x00000000a6007221 */ /* 0x000fe20000010000 */
[C---:B------:R-:W-:Y:S01]  /*188a0*/  HMMA.16816.F32.BF16 R80, R120.reuse, R134, R80 ;  /* 0x000000867850723c */ /* 0x040fe20000041850 */
[----:B------:R-:W1:Y:S02]  /*188b0*/  LDSM.16.MT88.4 R132, [R208+0x4900] ;  /* 0x00490000d084783b */ /* 0x000e640000004200 */
        /* <DEDUP_REMOVED lines=20> */
[C---:B---3--:R-:W-:Y:S04]  /*18a00*/  HMMA.16816.F32.BF16 R100, R120.reuse, R124, R100 ;  /* 0x0000007c7864723c */ /* 0x048fe80000041864 */
        /* <DEDUP_REMOVED lines=20> */
[----:B------:R-:W-:Y:S01]  /*18b50*/  HMMA.16816.F32.BF16 R112, R120, R134, R112 ;  /* 0x000000867870723c */ /* 0x000fe20000041870 */
[----:B------:R-:W1:Y:S03]  /*18b60*/  LDSM.16.MT88.4 R120, [R209+0x1100] ;  /* 0x00110000d178783b */ /* 0x000e660000004200 */
[----:B------:R-:W-:Y:S02]  /*18b70*/  FADD.FTZ R2, R190, R2 ;  /* 0x00000002be027221 */ /* 0x000fe40000010000 */
[----:B------:R-:W-:Y:S01]  /*18b80*/  MUFU.EX2 R64, R64 ;  /* 0x0000004000407308 */ /* 0x000fe20000000800 */
[----:B------:R-:W-:Y:S01]  /*18b90*/  FADD.FTZ R0, R154, R0 ;  /* 0x000000009a007221 */ /* 0x000fe20000010000 */
[C---:B--2---:R-:W-:Y:S01]  /*18ba0*/  HMMA.16816.F32.BF16 R4, R20.reuse, R124, R4 ;  /* 0x0000007c1404723c */ /* 0x044fe20000041804 */
        /* <DEDUP_REMOVED lines=9> */
[----:B------:R-:W-:Y:S04]  /*18c40*/  FADD.FTZ R0, R152, R0 ;  /* 0x0000000098007221 */ /* 0x000fe80000010000 */
        /* <DEDUP_REMOVED lines=24> */
[----:B------:R-:W2:Y:S01]  /*18dd0*/  MUFU.EX2 R149, R36 ;  /* 0x0000002400957308 */ /* 0x000ea20000000800 */
[----:B------:R-:W-:Y:S04]  /*18de0*/  HMMA.16816.F32.BF16 R112, R20, R150, R112 ;  /* 0x000000961470723c */ /* 0x000fe80000041870 */
[----:B----4-:R-:W-:Y:S03]  /*18df0*/  FADD.FTZ R0, R132, R0 ;  /* 0x0000000084007221 */ /* 0x010fe60000010000 */
[----:B------:R-:W-:Y:S01]  /*18e00*/  F2FP.BF16.PACK_AB R20, R190, R192 ;  /* 0x000000c0be14723e */ /* 0x000fe200000010ff */
[----:B------:R-:W-:Y:S01]  /*18e10*/  FADD.FTZ R0, R131, R0 ;  /* 0x0000000083007221 */ /* 0x000fe20000010000 */
[----:B------:R-:W-:Y:S01]  /*18e20*/  F2FP.BF16.PACK_AB R22, R189, R191 ;  /* 0x000000bfbd16723e */ /* 0x000fe200000010ff */
[----:B------:R-:W4:Y:S02]  /*18e30*/  MUFU.EX2 R148, R37 ;  /* 0x0000002500947308 */ /* 0x000f240000000800 */
[----:B------:R-:W-:Y:S01]  /*18e40*/  F2FP.BF16.PACK_AB R21, R154, R155 ;  /* 0x0000009b9a15723e */ /* 0x000fe200000010ff */
[----:B------:R-:W-:Y:S01]  /*18e50*/  FADD.FTZ R0, R130, R0 ;  /* 0x0000000082007221 */ /* 0x000fe20000010000 */
[----:B------:R-:W-:Y:S03]  /*18e60*/  F2FP.BF16.PACK_AB R23, R152, R153 ;  /* 0x000000999817723e */ /* 0x000fe600000010ff */
[----:B------:R-:W-:Y:S03]  /*18e70*/  FADD.FTZ R0, R129, R0 ;  /* 0x0000000081007221 */ /* 0x000fe60000010000 */
[----:B------:R-:W5:Y:S01]  /*18e80*/  MUFU.EX2 R146, R41 ;  /* 0x0000002900927308 */ /* 0x000f620000000800 */
[C---:B---3--:R-:W-:Y:S03]  /*18e90*/  HMMA.16816.F32.BF16 R4, R20.reuse, R24, R4 ;  /* 0x000000181404723c */ /* 0x048fe60000041804 */
[----:B------:R-:W-:Y:S02]  /*18ea0*/  FADD.FTZ R0, R128, R0 ;  /* 0x0000000080007221 */ /* 0x000fe40000010000 */
[----:B--2---:R-:W-:Y:S02]  /*18eb0*/  FADD.FTZ R2, R149, R2 ;  /* 0x0000000295027221 */ /* 0x004fe40000010000 */
[----:B------:R-:W-:Y:S01]  /*18ec0*/  FADD.FTZ R0, R119, R0 ;  /* 0x0000000077007221 */ /* 0x000fe20000010000 */
[C---:B------:R-:W-:Y:S01]  /*18ed0*/  HMMA.16816.F32.BF16 R8, R20.reuse, R26, R8 ;  /* 0x0000001a1408723c */ /* 0x040fe20000041808 */
[----:B------:R-:W2:Y:S01]  /*18ee0*/  LDSM.16.MT88.4 R24, [R205+0x5900] ;  /* 0x00590000cd18783b */ /* 0x000ea20000004200 */
[----:B------:R-:W3:Y:S02]  /*18ef0*/  MUFU.EX2 R145, R44 ;  /* 0x0000002c00917308 */ /* 0x000ee40000000800 */
[----:B------:R-:W-:Y:S02]  /*18f00*/  FADD.FTZ R0, R118, R0 ;  /* 0x0000000076007221 */ /* 0x000fe40000010000 */
[----:B----4-:R-:W-:Y:S02]  /*18f10*/  FADD.FTZ R2, R148, R2 ;  /* 0x0000000294027221 */ /* 0x010fe40000010000 */
[C---:B------:R-:W-:Y:S01]  /*18f20*/  HMMA.16816.F32.BF16 R68, R20.reuse, R28, R68 ;  /* 0x0000001c1444723c */ /* 0x040fe20000041844 */
[----:B------:R-:W-:Y:S03]  /*18f30*/  LDSM.16.MT88.4 R36, [R208+0x2100] ;  /* 0x00210000d024783b */ /* 0x000fe60000004200 */
[----:B------:R-:W4:Y:S01]  /*18f40*/  MUFU.EX2 R144, R45 ;  /* 0x0000002d00907308 */ /* 0x000f220000000800 */
[----:B------:R-:W-:Y:S02]  /*18f50*/  FADD.FTZ R0, R54, R0 ;  /* 0x0000000036007221 */ /* 0x000fe40000010000 */
[----:B------:R-:W-:Y:S01]  /*18f60*/  FADD.FTZ R2, R147, R2 ;  /* 0x0000000293027221 */ /* 0x000fe20000010000 */
[C---:B------:R-:W-:Y:S01]  /*18f70*/  HMMA.16816.F32.BF16 R72, R20.reuse, R30, R72 ;  /* 0x0000001e1448723c */ /* 0x040fe20000041848 */
[----:B------:R-:W2:Y:S03]  /*18f80*/  LDSM.16.MT88.4 R28, [R206+0x5900] ;  /* 0x00590000ce1c783b */ /* 0x000ea60000004200 */
[----:B------:R-:W-:Y:S02]  /*18f90*/  FADD.FTZ R0, R55, R0 ;  /* 0x0000000037007221 */ /* 0x000fe40000010000 */
[----:B------:R-:W1:Y:S01]  /*18fa0*/  MUFU.EX2 R135, R48 ;  /* 0x0000003000877308 */ /* 0x000e620000000800 */
[----:B-----5:R-:W-:Y:S01]  /*18fb0*/  FADD.FTZ R2, R146, R2 ;  /* 0x0000000292027221 */ /* 0x020fe20000010000 */
[C---:B------:R-:W-:Y:S01]  /*18fc0*/  HMMA.16816.F32.BF16 R76, R20.reuse, R32, R76 ;  /* 0x00000020144c723c */ /* 0x040fe2000004184c */
[----:B------:R-:W-:Y:S03]  /*18fd0*/  LDSM.16.MT88.4 R40, [R206+0x6100] ;  /* 0x00610000ce28783b */ /* 0x000fe60000004200 */
[----:B------:R-:W-:Y:S02]  /*18fe0*/  FADD.FTZ R0, R58, R0 ;  /* 0x000000003a007221 */ /* 0x000fe40000010000 */
[----:B---3--:R-:W-:Y:S02]  /*18ff0*/  FADD.FTZ R2, R145, R2 ;  /* 0x0000000291027221 */ /* 0x008fe40000010000 */
[C---:B------:R-:W-:Y:S01]  /*19000*/  HMMA.16816.F32.BF16 R80, R20.reuse, R34, R80 ;  /* 0x000000221450723c */ /* 0x040fe20000041850 */
[----:B------:R-:W3:Y:S01]  /*19010*/  LDSM.16.MT88.4 R32, [R209+0x5900] ;  /* 0x00590000d120783b */ /* 0x000ee20000004200 */
[----:B------:R5:W5:Y:S02]  /*19020*/  MUFU.EX2 R134, R49 ;  /* 0x0000003100867308 */ /* 0x000b640000000800 */
[----:B----4-:R-:W-:Y:S04]  /*19030*/  FADD.FTZ R2, R144, R2 ;  /* 0x0000000290027221 */ /* 0x010fe80000010000 */
[C---:B-1----:R-:W-:Y:S01]  /*19040*/  HMMA.16816.F32.BF16 R84, R20.reuse, R120, R84 ;  /* 0x000000781454723c */ /* 0x042fe20000041854 */
[----:B------:R-:W-:Y:S03]  /*19050*/  LDSM.16.MT88.4 R44, [R206+0x2900] ;  /* 0x00290000ce2c783b */ /* 0x000fe60000004200 */
[----:B------:R-:W-:Y:S04]  /*19060*/  FADD.FTZ R2, R135, R2 ;  /* 0x0000000287027221 */ /* 0x000fe80000010000 */
[C---:B------:R-:W-:Y:S01]  /*19070*/  HMMA.16816.F32.BF16 R88, R20.reuse, R122, R88 ;  /* 0x0000007a1458723c */ /* 0x040fe20000041858 */
[----:B------:R-:W1:Y:S07]  /*19080*/  LDSM.16.MT88.4 R120, [R208+0x5900] ;  /* 0x00590000d078783b */ /* 0x000e6e0000004200 */
[C---:B--2---:R-:W-:Y:S01]  /*19090*/  HMMA.16816.F32.BF16 R92, R20.reuse, R24, R92 ;  /* 0x00000018145c723c */ /* 0x044fe2000004185c */
[----:B-----5:R-:W-:Y:S03]  /*190a0*/  LDSM.16.MT88.4 R48, [R208+0x7100] ;  /* 0x00710000d030783b */ /* 0x020fe60000004200 */
[----:B------:R-:W-:Y:S04]  /*190b0*/  FADD.FTZ R2, R134, R2 ;  /* 0x0000000286027221 */ /* 0x000fe80000010000 */
[C---:B------:R-:W-:Y:S01]  /*190c0*/  HMMA.16816.F32.BF16 R96, R20.reuse, R26, R96 ;  /* 0x0000001a1460723c */ /* 0x040fe20000041860 */
[----:B------:R-:W2:Y:S03]  /*190d0*/  LDSM.16.MT88.4 R24, [R205+0x2100] ;  /* 0x00210000cd18783b */ /* 0x000ea60000004200 */
[----:B------:R-:W-:Y:S04]  /*190e0*/  FADD.FTZ R2, R52, R2 ;  /* 0x0000000234027221 */ /* 0x000fe80000010000 */
[C---:B------:R-:W-:Y:S04]  /*190f0*/  HMMA.16816.F32.BF16 R100, R20.reuse, R28, R100 ;  /* 0x0000001c1464723c */ /* 0x040fe80000041864 */
[----:B------:R-:W-:Y:S04]  /*19100*/  FADD.FTZ R2, R53, R2 ;  /* 0x0000000235027221 */ /* 0x000fe80000010000 */
[C---:B------:R-:W-:Y:S01]  /*19110*/  HMMA.16816.F32.BF16 R104, R20.reuse, R30, R104 ;  /* 0x0000001e1468723c */ /* 0x040fe20000041868 */
[----:B------:R-:W4:Y:S03]  /*19120*/  LDSM.16.MT88.4 R28, [R206+0x2100] ;  /* 0x00210000ce1c783b */ /* 0x000f260000004200 */
[----:B------:R-:W-:Y:S04]  /*19130*/  FADD.FTZ R2, R56, R2 ;  /* 0x0000000238027221 */ /* 0x000fe80000010000 */
[C---:B---3--:R-:W-:Y:S04]  /*19140*/  HMMA.16816.F32.BF16 R12, R20.reuse, R32, R12 ;  /* 0x00000020140c723c */ /* 0x048fe8000004180c */
[----:B------:R-:W-:Y:S04]  /*19150*/  FADD.FTZ R2, R57, R2 ;  /* 0x0000000239027221 */ /* 0x000fe80000010000 */
[C---:B------:R-:W-:Y:S01]  /*19160*/  HMMA.16816.F32.BF16 R108, R20.reuse, R34, R108 ;  /* 0x00000022146c723c */ /* 0x040fe2000004186c */
[----:B------:R-:W3:Y:S07]  /*19170*/  LDSM.16.MT88.4 R32, [R209+0x2100] ;  /* 0x00210000d120783b */ /* 0x000eee0000004200 */
[C---:B-1----:R-:W-:Y:S08]  /*19180*/  HMMA.16816.F32.BF16 R16, R20.reuse, R120, R16 ;  /* 0x000000781410723c */ /* 0x042ff00000041810 */
[----:B------:R-:W-:Y:S01]  /*19190*/  HMMA.16816.F32.BF16 R112, R20, R122, R112 ;  /* 0x0000007a1470723c */ /* 0x000fe20000041870 */
[----:B------:R-:W-:Y:S06]  /*191a0*/  LDSM.16.MT88.4 R120, [R209+0x6100] ;  /* 0x00610000d178783b */ /* 0x000fec0000004200 */
[----:B------:R-:W-:Y:S02]  /*191b0*/  F2FP.BF16.PACK_AB R20, R148, R149 ;  /* 0x000000959414723e */ /* 0x000fe400000010ff */
[----:B------:R-:W-:Y:S03]  /*191c0*/  F2FP.BF16.PACK_AB R22, R146, R147 ;  /* 0x000000939216723e */ /* 0x000fe600000010ff */
[----:B------:R-:W-:Y:S02]  /*191d0*/  F2FP.BF16.PACK_AB R21, R132, R133 ;  /* 0x000000858415723e */ /* 0x000fe400000010ff */
[----:B------:R-:W-:Y:S07]  /*191e0*/  F2FP.BF16.PACK_AB R23, R130, R131 ;  /* 0x000000838217723e */ /* 0x000fee00000010ff */
[C---:B--2---:R-:W-:Y:S08]  /*191f0*/  HMMA.16816.F32.BF16 R4, R20.reuse, R24, R4 ;  /* 0x000000181404723c */ /* 0x044ff00000041804 */
[C---:B------:R-:W-:Y:S01]  /*19200*/  HMMA.16816.F32.BF16 R8, R20.reuse, R26, R8 ;  /* 0x0000001a1408723c */ /* 0x040fe20000041808 */
[----:B------:R-:W1:Y:S07]  /*19210*/  LDSM.16.MT88.4 R24, [R205+0x6100] ;  /* 0x00610000cd18783b */ /* 0x000e6e0000004200 */
[C---:B----4-:R-:W-:Y:S08]  /*19220*/  HMMA.16816.F32.BF16 R68, R20.reuse, R28, R68 ;  /* 0x0000001c1444723c */ /* 0x050ff00000041844 */
[C---:B------:R-:W-:Y:S01]  /*19230*/  HMMA.16816.F32.BF16 R72, R20.reuse, R30, R72 ;  /* 0x0000001e1448723c */ /* 0x040fe20000041848 */
[----:B------:R-:W2:Y:S07]  /*19240*/  LDSM.16.MT88.4 R28, [R208+0x6100] ;  /* 0x00610000d01c783b */ /* 0x000eae0000004200 */
[C---:B---3--:R-:W-:Y:S08]  /*19250*/  HMMA.16816.F32.BF16 R76, R20.reuse, R32, R76 ;  /* 0x00000020144c723c */ /* 0x048ff0000004184c */
        /* <DEDUP_REMOVED lines=16> */
[----:B------:R-:W-:Y:S02]  /*19360*/  F2FP.BF16.PACK_AB R20, R144, R145 ;  /* 0x000000919014723e */ /* 0x000fe400000010ff */
[----:B------:R-:W-:Y:S03]  /*19370*/  F2FP.BF16.PACK_AB R22, R134, R135 ;  /* 0x000000878616723e */ /* 0x000fe600000010ff */
[----:B------:R-:W-:Y:S02]  /*19380*/  F2FP.BF16.PACK_AB R21, R128, R129 ;  /* 0x000000818015723e */ /* 0x000fe400000010ff */
[----:B------:R-:W-:Y:S02]  /*19390*/  F2FP.BF16.PACK_AB R23, R118, R119 ;  /* 0x000000777617723e */ /* 0x000fe400000010ff */
[----:B------:R-:W-:Y:S02]  /*193a0*/  MOV R119, R116 ;  /* 0x0000007400777202 */ /* 0x000fe40000000f00 */
[----:B------:R-:W-:Y:S03]  /*193b0*/  MOV R118, R117 ;  /* 0x0000007500767202 */ /* 0x000fe60000000f00 */
        /* <DEDUP_REMOVED lines=24> */
[----:B------:R-:W-:Y:S02]  /*19540*/  F2FP.BF16.PACK_AB R20, R53, R52 ;  /* 0x000000343514723e */ /* 0x000fe400000010ff */
[----:B------:R-:W-:Y:S03]  /*19550*/  F2FP.BF16.PACK_AB R22, R57, R56 ;  /* 0x000000383916723e */ /* 0x000fe600000010ff */
[----:B------:R-:W-:Y:S02]  /*19560*/  F2FP.BF16.PACK_AB R21, R55, R54 ;  /* 0x000000363715723e */ /* 0x000fe400000010ff */
[C---:B------:R-:W-:Y:S07]  /*19570*/  F2FP.BF16.PACK_AB R23, R59.reuse, R58 ;  /* 0x0000003a3b17723e */ /* 0x040fee00000010ff */
[C---:B--2---:R-:W-:Y:S08]  /*19580*/  HMMA.16816.F32.BF16 R4, R20.reuse, R28, R4 ;  /* 0x0000001c1404723c */ /* 0x044ff00000041804 */
[C---:B------:R-:W-:Y:S01]  /*19590*/  HMMA.16816.F32.BF16 R8, R20.reuse, R30, R8 ;  /* 0x0000001e1408723c */ /* 0x040fe20000041808 */
[----:B------:R-:W2:Y:S07]  /*195a0*/  LDSM.16.MT88.4 R28, [R205+0x7100] ;  /* 0x00710000cd1c783b */ /* 0x000eae0000004200 */
[C---:B---3--:R-:W-:Y:S01]  /*195b0*/  HMMA.16816.F32.BF16 R68, R20.reuse, R32, R68 ;  /* 0x000000201444723c */ /* 0x048fe20000041844 */
[----:B------:R3:W4:Y:S07]  /*195c0*/  MUFU.EX2 R32, R3 ;  /* 0x0000000300207308 */ /* 0x00072e0000000800 */
[C---:B------:R-:W-:Y:S08]  /*195d0*/  HMMA.16816.F32.BF16 R72, R20.reuse, R34, R72 ;  /* 0x000000221448723c */ /* 0x040ff00000041848 */
[C---:B-1----:R-:W-:Y:S08]  /*195e0*/  HMMA.16816.F32.BF16 R76, R20.reuse, R24, R76 ;  /* 0x00000018144c723c */ /* 0x042ff0000004184c */
[C---:B------:R-:W-:Y:S01]  /*195f0*/  HMMA.16816.F32.BF16 R80, R20.reuse, R26, R80 ;  /* 0x0000001a1450723c */ /* 0x040fe20000041850 */
[----:B------:R-:W1:Y:S03]  /*19600*/  LDSM.16.MT88.4 R24, [R206+0x3900] ;  /* 0x00390000ce18783b */ /* 0x000e660000004200 */
[----:B---3--:R-:W-:Y:S02]  /*19610*/  FADD.FTZ R3, R59, R0 ;  /* 0x000000003b037221 */ /* 0x008fe40000010000 */
        /* <DEDUP_REMOVED lines=10> */
[C---:B------:R-:W-:Y:S01]  /*196c0*/  HMMA.16816.F32.BF16 R96, R20.reuse, R30, R96 ;  /* 0x0000001e1460723c */ /* 0x040fe20000041860 */
[----:B------:R-:W2:Y:S03]  /*196d0*/  LDSM.16.MT88.4 R28, [R209+0x3900] ;  /* 0x00390000d11c783b */ /* 0x000ea60000004200 */
[C---:B----4-:R-:W-:Y:S04]  /*196e0*/  FADD.FTZ R0, R32.reuse, R0 ;  /* 0x0000000020007221 */ /* 0x050fe80000010000 */
[C---:B------:R-:W-:Y:S01]  /*196f0*/  HMMA.16816.F32.BF16 R100, R20.reuse, R40, R100 ;  /* 0x000000281464723c */ /* 0x040fe20000041864 */
[----:B------:R-:W-:Y:S04]  /*19700*/  STL [R1+0x4], R2 ;  /* 0x0000040201007387 */ /* 0x000fe80000100800 */
[----:B------:R-:W-:Y:S03]  /*19710*/  STL [R1+0xc], R0 ;  /* 0x00000c0001007387 */ /* 0x000fe60000100800 */
        /* <DEDUP_REMOVED lines=13> */
[C---:B-1----:R-:W-:Y:S08]  /*197f0*/  HMMA.16816.F32.BF16 R68, R20.reuse, R24, R68 ;  /* 0x000000181444723c */ /* 0x042ff00000041844 */
[C---:B------:R-:W-:Y:S01]  /*19800*/  HMMA.16816.F32.BF16 R72, R20.reuse, R26, R72 ;  /* 0x0000001a1448723c */ /* 0x040fe20000041848 */
[----:B------:R-:W1:Y:S07]  /*19810*/  LDSM.16.MT88.4 R24, [R206+0x7900] ;  /* 0x00790000ce18783b */ /* 0x000e6e0000004200 */
[C---:B--2---:R-:W-:Y:S08]  /*19820*/  HMMA.16816.F32.BF16 R76, R20.reuse, R28, R76 ;  /* 0x0000001c144c723c */ /* 0x044ff0000004184c */
[C---:B------:R-:W-:Y:S08]  /*19830*/  HMMA.16816.F32.BF16 R80, R20.reuse, R30, R80 ;  /* 0x0000001e1450723c */ /* 0x040ff00000041850 */
[C---:B---3--:R-:W-:Y:S08]  /*19840*/  HMMA.16816.F32.BF16 R84, R20.reuse, R4, R84 ;  /* 0x000000041454723c */ /* 0x048ff00000041854 */
[C---:B------:R-:W-:Y:S01]  /*19850*/  HMMA.16816.F32.BF16 R88, R20.reuse, R6, R88 ;  /* 0x000000061458723c */ /* 0x040fe20000041858 */
[----:B------:R-:W2:Y:S07]  /*19860*/  LDSM.16.MT88.4 R4, [R209+0x7900] ;  /* 0x00790000d104783b */ /* 0x000eae0000004200 */
[C---:B----4-:R-:W-:Y:S08]  /*19870*/  HMMA.16816.F32.BF16 R92, R20.reuse, R8, R92 ;  /* 0x00000008145c723c */ /* 0x050ff0000004185c */
[C---:B------:R-:W-:Y:S01]  /*19880*/  HMMA.16816.F32.BF16 R96, R20.reuse, R10, R96 ;  /* 0x0000000a1460723c */ /* 0x040fe20000041860 */
[----:B------:R-:W3:Y:S07]  /*19890*/  LDSM.16.MT88.4 R8, [R208+0x7900] ;  /* 0x00790000d008783b */ /* 0x000eee0000004200 */
[C---:B-1----:R-:W-:Y:S08]  /*198a0*/  HMMA.16816.F32.BF16 R100, R20.reuse, R24, R100 ;  /* 0x000000181464723c */ /* 0x042ff00000041864 */
[C---:B------:R-:W-:Y:S08]  /*198b0*/  HMMA.16816.F32.BF16 R104, R20.reuse, R26, R104 ;  /* 0x0000001a1468723c */ /* 0x040ff00000041868 */
[C---:B--2---:R-:W-:Y:S08]  /*198c0*/  HMMA.16816.F32.BF16 R128, R20.reuse, R4, R12 ;  /* 0x000000041480723c */ /* 0x044ff0000004180c */
[C---:B------:R-:W-:Y:S08]  /*198d0*/  HMMA.16816.F32.BF16 R108, R20.reuse, R6, R108 ;  /* 0x00000006146c723c */ /* 0x040ff0000004186c */
[C---:B---3--:R-:W-:Y:S08]  /*198e0*/  HMMA.16816.F32.BF16 R132, R20.reuse, R8, R16 ;  /* 0x000000081484723c */ /* 0x048ff00000041810 */
[----:B------:R-:W-:Y:S01]  /*198f0*/  HMMA.16816.F32.BF16 R112, R20, R10, R112 ;  /* 0x0000000a1470723c */ /* 0x000fe20000041870 */
[----:B------:R-:W-:-:S07]  /*19900*/  @P0 BRA `(.L_x_624) ;  /* 0xffffcb4000000947 */ /* 0x000fce000383ffff */
.L_x_623:
[----:B-1----:R-:W2:Y:S04]  /*19910*/  LDL.LU R0, [R1+0x4] ;  /* 0x0000040001007983 */ /* 0x002ea80000300800 */
[----:B------:R-:W3:Y:S01]  /*19920*/  LDL.LU R2, [R1+0xc] ;  /* 0x00000c0001027983 */ /* 0x000ee20000300800 */
[----:B------:R-:W-:-:S02]  /*19930*/  MOV R30, 0xff800000 ;  /* 0xff800000001e7802 */ /* 0x000fc40000000f00 */
[----:B------:R-:W-:Y:S02]  /*19940*/  MOV R31, 0xff800000 ;  /* 0xff800000001f7802 */ /* 0x000fe40000000f00 */
[----:B------:R-:W-:Y:S01]  /*19950*/  PLOP3.LUT P2, PT, PT, PT, PT, 0x8, 0x0 ;  /* 0x000000000000781c */ /* 0x000fe20003f4e170 */
[----:B--2---:R-:W1:Y:S04]  /*19960*/  SHFL.BFLY PT, R3, R0, 0x2, 0x1f ;  /* 0x0c401f0000037f89 */ /* 0x004e6800000e0000 */
[----:B---3--:R-:W2:Y:S01]  /*19970*/  SHFL.BFLY PT, R6, R2, 0x2, 0x1f ;  /* 0x0c401f0002067f89 */ /* 0x008ea200000e0000 */
[----:B-1----:R-:W-:Y:S02]  /*19980*/  FADD.FTZ R3, R3, R0 ;  /* 0x0000000003037221 */ /* 0x002fe40000010000 */
[----:B--2---:R-:W-:-:S03]  /*19990*/  FADD.FTZ R6, R6, R2 ;  /* 0x0000000206067221 */ /* 0x004fc60000010000 */
[----:B------:R-:W1:Y:S01]  /*199a0*/  SHFL.BFLY PT, R0, R3, 0x1, 0x1f ;  /* 0x0c201f0003007f89 */ /* 0x000e6200000e0000 */
[----:B------:R-:W-:-:S03]  /*199b0*/  MOV R2, RZ ;  /* 0x000000ff00027202 */ /* 0x000fc60000000f00 */
        /* <DEDUP_REMOVED lines=82> */
.L_x_583:
[----:B-1----:R-:W1:Y:S02]  /*19ee0*/  S2R R44, SR_CTAID.Y ;  /* 0x00000000002c7919 */ /* 0x002e640000002600 */
[----:B-1----:R-:W-:Y:S01]  /*19ef0*/  SHF.R.S32.HI R34, RZ, 0x1f, R44 ;  /* 0x0000001fff227819 */ /* 0x002fe2000001142c */
[----:B------:R-:W-:Y:S05]  /*19f00*/  @P2 BRA `(.L_x_625) ;  /* 0x0000129000002947 */ /* 0x000fea0003800000 */
[----:B------:R-:W2:Y:S01]  /*19f10*/  LDL R35, [R1+0x5c] ;  /* 0x00005c0001237983 */ /* 0x000ea20000100800 */
[----:B------:R-:W-:Y:S02]  /*19f20*/  F2FP.BF16.PACK_AB R27, R27, R120 ;  /* 0x000000781b1b723e */ /* 0x000fe400000010ff */
[----:B------:R-:W-:Y:S01]  /*19f30*/  F2FP.BF16.PACK_AB R123, R123, R122 ;  /* 0x0000007a7b7b723e */ /* 0x000fe200000010ff */
[----:B------:R-:W1:Y:S01]  /*19f40*/  S2R R32, SR_TID.X ;  /* 0x0000000000207919 */ /* 0x000e620000002100 */
        /* <DEDUP_REMOVED lines=12> */
[----:B-1----:R-:W-:-:S02]  /*1a010*/  SHF.R.S32.HI R33, RZ, 0x1f, R32 ;  /* 0x0000001fff217819 */ /* 0x002fc40000011420 */
[----:B------:R-:W-:Y:S02]  /*1a020*/  F2FP.BF16.PACK_AB R24, R24, R88 ;  /* 0x000000581818723e */ /* 0x000fe400000010ff */
[CC--:B------:R-:W-:Y:S02]  /*1a030*/  LEA.HI R2, R33.reuse, R32.reuse, RZ, 0x2 ;  /* 0x0000002021027211 */ /* 0x0c0fe400078f10ff */
[----:B------:R-:W-:Y:S02]  /*1a040*/  LEA.HI R29, R33, R32, RZ, 0x5 ;  /* 0x00000020211d7211 */ /* 0x000fe400078f28ff */
[--C-:B------:R-:W-:Y:S02]  /*1a050*/  SHF.R.S32.HI R4, RZ, 0x2, R2.reuse ;  /* 0x00000002ff047819 */ /* 0x100fe40000011402 */
[----:B------:R-:W-:Y:S02]  /*1a060*/  SHF.R.S32.HI R0, RZ, 0x1f, R2 ;  /* 0x0000001fff007819 */ /* 0x000fe40000011402 */
[----:B------:R-:W-:-:S02]  /*1a070*/  SHF.R.S32.HI R28, RZ, 0x5, R29 ;  /* 0x00000005ff1c7819 */ /* 0x000fc4000001141d */
[----:B------:R-:W-:Y:S02]  /*1a080*/  LEA.HI R0, R0, R4, RZ, 0x3 ;  /* 0x0000000400007211 */ /* 0x000fe400078f18ff */
[----:B------:R-:W-:Y:S02]  /*1a090*/  F2FP.BF16.PACK_AB R90, R91, R90 ;  /* 0x0000005a5b5a723e */ /* 0x000fe400000010ff */
[----:B------:R-:W-:Y:S02]  /*1a0a0*/  LOP3.LUT R0, R0, 0xfffffff8, RZ, 0xc0, !PT ;  /* 0xfffffff800007812 */ /* 0x000fe400078ec0ff */
[----:B------:R-:W-:Y:S02]  /*1a0b0*/  F2FP.BF16.PACK_AB R23, R23, R92 ;  /* 0x0000005c1717723e */ /* 0x000fe400000010ff */
[----:B------:R-:W-:Y:S01]  /*1a0c0*/  F2FP.BF16.PACK_AB R94, R95, R94 ;  /* 0x0000005e5f5e723e */ /* 0x000fe200000010ff */
[----:B------:R-:W-:Y:S01]  /*1a0d0*/  IMAD.IADD R4, R4, 0x1, -R0 ;  /* 0x0000000104047824 */ /* 0x000fe200078e0a00 */
[----:B------:R-:W-:-:S02]  /*1a0e0*/  LOP3.LUT R0, R2, 0xfffffffc, RZ, 0xc0, !PT ;  /* 0xfffffffc02007812 */ /* 0x000fc400078ec0ff */
[----:B------:R-:W-:Y:S01]  /*1a0f0*/  F2FP.BF16.PACK_AB R21, R21, R96 ;  /* 0x000000601515723e */ /* 0x000fe200000010ff */
[C---:B------:R-:W-:Y:S01]  /*1a100*/  IMAD.SHL.U32 R2, R4.reuse, 0x40, RZ ;  /* 0x0000004004027824 */ /* 0x040fe200078e00ff */
[----:B------:R-:W-:Y:S01]  /*1a110*/  LOP3.LUT R3, R4, 0x1, RZ, 0xc0, !PT ;  /* 0x0000000104037812 */ /* 0x000fe200078ec0ff */
[----:B------:R-:W-:Y:S01]  /*1a120*/  IMAD.IADD R22, R32, 0x1, -R0 ;  /* 0x0000000120167824 */ /* 0x000fe200078e0a00 */
[----:B------:R-:W-:Y:S02]  /*1a130*/  F2FP.BF16.PACK_AB R98, R99, R98 ;  /* 0x000000626362723e */ /* 0x000fe400000010ff */
        /* <DEDUP_REMOVED lines=11> */
[----:B------:R-:W-:Y:S01]  /*1a1f0*/  BAR.SYNC.DEFER_BLOCKING 0x1, 0x100 ;  /* 0x0044000000007b1d */ /* 0x000fe20000010000 */
[----:B------:R-:W-:Y:S02]  /*1a200*/  F2FP.BF16.PACK_AB R18, R18, R104 ;  /* 0x000000681212723e */ /* 0x000fe400000010ff */
[----:B------:R-:W-:-:S02]  /*1a210*/  F2FP.BF16.PACK_AB R17, R17, R106 ;  /* 0x0000006a1111723e */ /* 0x000fc400000010ff */
[C---:B------:R-:W-:Y:S02]  /*1a220*/  IADD3 R3, R0.reuse, 0x80, RZ ;  /* 0x0000008000037810 */ /* 0x040fe40007ffe0ff */
[C---:B------:R-:W-:Y:S02]  /*1a230*/  IADD3 R2, R0.reuse, 0x70, RZ ;  /* 0x0000007000027810 */ /* 0x040fe40007ffe0ff */
[----:B------:R-:W-:Y:S01]  /*1a240*/  @P0 IADD3 R2, R3, 0x10, RZ ;  /* 0x0000001003020810 */ /* 0x000fe20007ffe0ff */
[----:B------:R-:W-:Y:S01]  /*1a250*/  IMAD.IADD R3, R0, 0x1, R4 ;  /* 0x0000000100037824 */ /* 0x000fe200078e0204 */
[----:B------:R-:W-:Y:S02]  /*1a260*/  F2FP.BF16.PACK_AB R16, R16, R128 ;  /* 0x000000801010723e */ /* 0x000fe400000010ff */
[----:B------:R-:W-:Y:S01]  /*1a270*/  F2FP.BF16.PACK_AB R13, R13, R130 ;  /* 0x000000820d0d723e */ /* 0x000fe200000010ff */
[----:B------:R-:W-:Y:S01]  /*1a280*/  IMAD.IADD R4, R4, 0x1, R2 ;  /* 0x0000000104047824 */ /* 0x000fe200078e0202 */
[----:B------:R-:W-:-:S02]  /*1a290*/  F2FP.BF16.PACK_AB R12, R12, R108 ;  /* 0x0000006c0c0c723e */ /* 0x000fc400000010ff */
[----:B------:R-:W-:Y:S02]  /*1a2a0*/  F2FP.BF16.PACK_AB R11, R11, R110 ;  /* 0x0000006e0b0b723e */ /* 0x000fe400000010ff */
[----:B------:R-:W-:Y:S02]  /*1a2b0*/  F2FP.BF16.PACK_AB R9, R9, R132 ;  /* 0x000000840909723e */ /* 0x000fe400000010ff */
[----:B------:R-:W-:Y:S02]  /*1a2c0*/  F2FP.BF16.PACK_AB R15, R15, R134 ;  /* 0x000000860f0f723e */ /* 0x000fe400000010ff */
[----:B------:R-:W-:Y:S01]  /*1a2d0*/  F2FP.BF16.PACK_AB R14, R14, R112 ;  /* 0x000000700e0e723e */ /* 0x000fe200000010ff */
[----:B------:R1:W-:Y:S01]  /*1a2e0*/  STS [R0+0x80], R27 ;  /* 0x0000801b00007388 */ /* 0x0003e20000000800 */
[----:B------:R-:W-:Y:S02]  /*1a2f0*/  F2FP.BF16.PACK_AB R10, R10, R114 ;  /* 0x000000720a0a723e */ /* 0x000fe400000010ff */
[----:B------:R-:W-:Y:S01]  /*1a300*/  ISETP.NE.U32.AND P0, PT, RZ, c[0x0][0x500], PT ;  /* 0x00014000ff007a0c */ /* 0x000fe20003f05070 */
[----:B------:R-:W-:Y:S01]  /*1a310*/  STS [R0+0x480], R123 ;  /* 0x0004807b00007388 */ /* 0x000fe20000000800 */
[----:B------:R-:W-:-:S02]  /*1a320*/  ISETP.NE.U32.AND P1, PT, RZ, c[0x0][0x508], PT ;  /* 0x00014200ff007a0c */ /* 0x000fc40003f25070 */
[----:B------:R-:W-:Y:S01]  /*1a330*/  ISETP.NE.AND.EX P0, PT, RZ, c[0x0][0x504], PT, P0 ;  /* 0x00014100ff007a0c */ /* 0x000fe20003f05300 */
[----:B------:R3:W-:Y:S01]  /*1a340*/  STS [R2], R8 ;  /* 0x0000000802007388 */ /* 0x0007e20000000800 */
[----:B------:R-:W-:-:S03]  /*1a350*/  ISETP.NE.AND.EX P1, PT, RZ, c[0x0][0x50c], PT, P1 ;  /* 0x00014300ff007a0c */ /* 0x000fc60003f25310 */
[----:B------:R-:W-:Y:S04]  /*1a360*/  STS [R2+0x400], R126 ;  /* 0x0004007e02007388 */ /* 0x000fe80000000800 */
[----:B------:R4:W-:Y:S04]  /*1a370*/  STS [R3+0x80], R5 ;  /* 0x0000800503007388 */ /* 0x0009e80000000800 */
[----:B------:R-:W-:Y:S04]  /*1a380*/  STS [R3+0x480], R70 ;  /* 0x0004804603007388 */ /* 0x000fe80000000800 */
[----:B------:R4:W-:Y:S01]  /*1a390*/  STS [R4], R6 ;  /* 0x0000000604007388 */ /* 0x0009e20000000800 */
[----:B-1----:R-:W-:-:S03]  /*1a3a0*/  IMAD.MOV.U32 R27, RZ, RZ, 0x40 ;  /* 0x00000040ff1b7424 */ /* 0x002fc600078e00ff */
[----:B------:R-:W-:Y:S02]  /*1a3b0*/  STS [R4+0x400], R74 ;  /* 0x0004004a04007388 */ /* 0x000fe40000000800 */
[----:B---3--:R-:W-:-:S05]  /*1a3c0*/  SEL R8, R27, 0xffffffc0, !P2 ;  /* 0xffffffc01b087807 */ /* 0x008fca0005000000 */
[----:B----4-:R-:W-:-:S05]  /*1a3d0*/  IMAD.IADD R5, R0, 0x1, R8 ;  /* 0x0000000100057824 */ /* 0x010fca00078e0208 */
[----:B------:R1:W-:Y:S01]  /*1a3e0*/  STS [R5+0x80], R7 ;  /* 0x0000800705007388 */ /* 0x0003e20000000800 */
[----:B------:R-:W-:-:S03]  /*1a3f0*/  IMAD.IADD R6, R8, 0x1, R2 ;  /* 0x0000000108067824 */ /* 0x000fc600078e0202 */
        /* <DEDUP_REMOVED lines=40> */
.L_x_626:
        /* <DEDUP_REMOVED lines=8> */
[----:B------:R-:W-:Y:S01]  /*1a700*/  ISETP.NE.AND P1, PT, R7, 0x1, PT ;  /* 0x000000010700780c */ /* 0x000fe20003f25270 */
[----:B-----5:R-:W-:Y:S01]  /*1a710*/  IMAD R15, R15, c[0x0][0x4e8], RZ ;  /* 0x00013a000f0f7a24 */ /* 0x020fe200078e02ff */
[----:B------:R-:W-:Y:S01]  /*1a720*/  SHF.R.S32.HI R6, RZ, 0x1f, R0 ;  /* 0x0000001fff067819 */ /* 0x000fe20000011400 */
[----:B------:R-:W-:Y:S01]  /*1a730*/  BSSY B0, `(.L_x_627) ;  /* 0x0000076000007945 */ /* 0x000fe20003800000 */
[----:B------:R-:W-:-:S02]  /*1a740*/  LOP3.LUT R5, R4, 0xffffff8, RZ, 0xc0, !PT ;  /* 0x0ffffff804057812 */ /* 0x000fc400078ec0ff */
[----:B------:R-:W-:Y:S02]  /*1a750*/  LEA.HI R4, R22, R22, RZ, 0x1 ;  /* 0x0000001616047211 */ /* 0x000fe400078f08ff */
[----:B------:R-:W-:Y:S02]  /*1a760*/  LEA.HI R6, R6, R0, RZ, 0x2 ;  /* 0x0000000006067211 */ /* 0x000fe400078f10ff */
[----:B------:R-:W-:Y:S02]  /*1a770*/  IADD3 R7, R28, -R5, RZ ;  /* 0x800000051c077210 */ /* 0x000fe40007ffe0ff */
[----:B------:R-:W-:Y:S02]  /*1a780*/  LOP3.LUT R4, R4, 0x1ffffffe, RZ, 0xc0, !PT ;  /* 0x1ffffffe04047812 */ /* 0x000fe400078ec0ff */
[----:B------:R-:W-:Y:S02]  /*1a790*/  SHF.R.S32.HI R5, RZ, 0x2, R6 ;  /* 0x00000002ff057819 */ /* 0x000fe40000011406 */
[----:B------:R-:W-:Y:S01]  /*1a7a0*/  LOP3.LUT P2, RZ, R0, 0x3, RZ, 0xc0, !PT ;  /* 0x0000000300ff7812 */ /* 0x000fe2000784c0ff */
[----:B------:R-:W-:Y:S01]  /*1a7b0*/  IMAD R0, R3, c[0x0][0x3a0], RZ ;  /* 0x0000e80003007a24 */ /* 0x000fe200078e02ff */
[----:B------:R-:W-:Y:S01]  /*1a7c0*/  SEL R14, R35, RZ, !P0 ;  /* 0x000000ff230e7207 */ /* 0x000fe20004000000 */
[----:B------:R-:W-:Y:S01]  /*1a7d0*/  IMAD.IADD R8, R22, 0x1, -R4 ;  /* 0x0000000116087824 */ /* 0x000fe200078e0a04 */
[----:B------:R-:W-:Y:S01]  /*1a7e0*/  MOV R4, R2 ;  /* 0x0000000200047202 */ /* 0x000fe20000000f00 */
[----:B------:R-:W-:Y:S01]  /*1a7f0*/  IMAD R17, R7, 0x10, R5 ;  /* 0x0000001007117824 */ /* 0x000fe200078e0205 */
[----:B------:R-:W-:Y:S01]  /*1a800*/  LOP3.LUT R12, R16, 0xfffffff8, RZ, 0xc0, !PT ;  /* 0xfffffff8100c7812 */ /* 0x000fe200078ec0ff */
[----:B------:R-:W-:Y:S01]  /*1a810*/  IMAD R6, R2, c[0x0][0x3a4], R0 ;  /* 0x0000e90002067a24 */ /* 0x000fe200078e0200 */
[----:B------:R-:W-:Y:S01]  /*1a820*/  SHF.R.S32.HI R16, RZ, 0x3, R16 ;  /* 0x00000003ff107819 */ /* 0x000fe20000011410 */
[----:B------:R-:W-:Y:S01]  /*1a830*/  IMAD R0, R8, 0x8, R17 ;  /* 0x0000000808007824 */ /* 0x000fe200078e0211 */
[----:B------:R-:W-:Y:S01]  /*1a840*/  LEA.HI R18, R33, R32, RZ, 0x6 ;  /* 0x0000002021127211 */ /* 0x000fe200078f30ff */
[----:B------:R-:W-:-:S02]  /*1a850*/  IMAD.MOV.U32 R5, RZ, RZ, R3 ;  /* 0x000000ffff057224 */ /* 0x000fc400078e0003 */
[----:B------:R-:W-:Y:S02]  /*1a860*/  IMAD R7, R34, c[0x0][0x490], RZ ;  /* 0x0001240022077a24 */ /* 0x000fe400078e02ff */
[----:B-1----:R-:W-:Y:S02]  /*1a870*/  IMAD R8, R19, 0x80, R0 ;  /* 0x0000008013087824 */ /* 0x002fe400078e0200 */
[----:B------:R-:W-:-:S04]  /*1a880*/  IMAD.WIDE.U32 R2, R2, c[0x0][0x3a0], RZ ;  /* 0x0000e80002027a25 */ /* 0x000fc800078e00ff */
[C---:B------:R-:W-:Y:S01]  /*1a890*/  IMAD.WIDE.U32 R10, R44.reuse, c[0x0][0x490], R4 ;  /* 0x000124002c0a7a25 */ /* 0x040fe200078e0004 */
[----:B------:R-:W-:Y:S02]  /*1a8a0*/  IADD3 R3, R3, R6, RZ ;  /* 0x0000000603037210 */ /* 0x000fe40007ffe0ff */
[----:B------:R-:W-:Y:S01]  /*1a8b0*/  SHF.R.S32.HI R6, RZ, 0x1f, R35 ;  /* 0x0000001fff067819 */ /* 0x000fe20000011423 */
[C---:B------:R-:W-:Y:S02]  /*1a8c0*/  IMAD R4, R44.reuse, c[0x0][0x494], R7 ;  /* 0x000125002c047a24 */ /* 0x040fe400078e0207 */
[----:B------:R-:W-:Y:S02]  /*1a8d0*/  IMAD R7, R44, c[0x0][0x3ec], R9 ;  /* 0x0000fb002c077a24 */ /* 0x000fe400078e0209 */
[----:B------:R-:W-:Y:S01]  /*1a8e0*/  @P1 IMAD.HI.U32 R9, R8, c[0x0][0x4ec], RZ ;  /* 0x00013b0008091a27 */ /* 0x000fe200078e00ff */
[----:B------:R-:W-:Y:S02]  /*1a8f0*/  IADD3 R5, R11, R4, RZ ;  /* 0x000000040b057210 */ /* 0x000fe40007ffe0ff */
[----:B------:R-:W-:Y:S01]  /*1a900*/  SEL R11, R6, RZ, !P0 ;  /* 0x000000ff060b7207 */ /* 0x000fe20004000000 */
[----:B------:R-:W-:Y:S01]  /*1a910*/  IMAD.MOV.U32 R0, RZ, RZ, R8 ;  /* 0x000000ffff007224 */ /* 0x000fe200078e0008 */
[----:B------:R-:W-:Y:S01]  /*1a920*/  @P1 SHF.R.U32.HI R0, RZ, c[0x0][0x4f0], R9 ;  /* 0x00013c00ff001a19 */ /* 0x000fe20000011609 */
[----:B------:R-:W-:-:S04]  /*1a930*/  IMAD.WIDE.U32 R2, R44, c[0x0][0x3e8], R2 ;  /* 0x0000fa002c027a25 */ /* 0x000fc800078e0002 */
        /* <DEDUP_REMOVED lines=85> */
.L_x_628:
[----:B------:R-:W-:Y:S05]  /*1ae90*/  BSYNC B0 ;  /* 0x0000000000007941 */ /* 0x000fea0003800000 */
.L_x_627:
        /* <DEDUP_REMOVED lines=15> */
.L_x_630:
[----:B------:R-:W-:Y:S05]  /*1af90*/  BSYNC B0 ;  /* 0x0000000000007941 */ /* 0x000fea0003800000 */
.L_x_629:
        /* <DEDUP_REMOVED lines=15> */
.L_x_632:
[----:B------:R-:W-:Y:S05]  /*1b090*/  BSYNC B0 ;  /* 0x0000000000007941 */ /* 0x000fea0003800000 */
.L_x_631:
        /* <DEDUP_REMOVED lines=16> */
.L_x_625:
[----:B------:R-:W2:Y:S01]  /*1b1a0*/  LDL R8, [R1+0x5c] ;  /* 0x00005c0001087983 */ /* 0x000ea20000100800 */
[----:B------:R-:W-:Y:S01]  /*1b1b0*/  ISETP.NE.U32.AND P1, PT, RZ, c[0x0][0x508], PT ;  /* 0x00014200ff007a0c */ /* 0x000fe20003f25070 */
[----:B------:R-:W-:Y:S01]  /*1b1c0*/  IMAD.MOV.U32 R2, RZ, RZ, 0x4 ;  /* 0x00000004ff027424 */ /* 0x000fe200078e00ff */
[----:B------:R-:W-:Y:S02]  /*1b1d0*/  ISETP.NE.U32.AND P0, PT, RZ, c[0x0][0x500], PT ;  /* 0x00014000ff007a0c */ /* 0x000fe40003f05070 */
[----:B------:R-:W-:Y:S02]  /*1b1e0*/  ISETP.NE.AND.EX P1, PT, RZ, c[0x0][0x50c], PT, P1 ;  /* 0x00014300ff007a0c */ /* 0x000fe40003f25310 */
[----:B------:R-:W-:Y:S01]  /*1b1f0*/  ISETP.NE.AND.EX P0, PT, RZ, c[0x0][0x504], PT, P0 ;  /* 0x00014100ff007a0c */ /* 0x000fe20003f05300 */
[----:B------:R-:W-:Y:S02]  /*1b200*/  IMAD.MOV.U32 R13, RZ, RZ, c[0x0][0x388] ;  /* 0x0000e200ff0d7624 */ /* 0x000fe400078e00ff */
[----:B--2---:R-:W-:-:S08]  /*1b210*/  IMAD.WIDE R6, R8, R2, c[0x0][0x500] ;  /* 0x0001400008067625 */ /* 0x004fd000078e0202 */
        /* <DEDUP_REMOVED lines=11> */
.L_x_633:
        /* <DEDUP_REMOVED lines=40> */
.L_x_635:
[----:B------:R-:W-:Y:S05]  /*1b550*/  BSYNC B0 ;  /* 0x0000000000007941 */ /* 0x000fea0003800000 */
.L_x_634:
        /* <DEDUP_REMOVED lines=57> */
.L_x_637:
[----:B------:R-:W-:Y:S05]  /*1b8f0*/  BSYNC B0 ;  /* 0x0000000000007941 */ /* 0x000fea0003800000 */
.L_x_636:
        /* <DEDUP_REMOVED lines=15> */
.L_x_639:
[----:B------:R-:W-:Y:S05]  /*1b9f0*/  BSYNC B0 ;  /* 0x0000000000007941 */ /* 0x000fea0003800000 */
.L_x_638:
        /* <DEDUP_REMOVED lines=15> */
.L_x_641:
[----:B------:R-:W-:Y:S05]  /*1baf0*/  BSYNC B0 ;  /* 0x0000000000007941 */ /* 0x000fea0003800000 */
.L_x_640:
        /* <DEDUP_REMOVED lines=16> */
.L_x_642:
        /* <DEDUP_REMOVED lines=16> */
.L_x_1834:


//--------------------- .text._ZN7cutlass13device_kernelIN5flash19enable_sm80_to_sm89INS1_16FlashAttnFwdSm80INS1_25CollectiveMainloopFwdSm80ILi4ELi1ELb0EN4cute5tupleIJNS5_1CILi128EEENS7_ILi64EEES8_EEELi128ENS_10bfloat16_tEfNS_4arch4Sm80ELb0ELb0ELb0ELb0ELb0ELb0ELb1ELb0EEENS1_21CollectiveEpilogueFwdINS6_IJS8_S8_S9_EEENS6_IJNS7_ILi1EEESH_SH_EEESB_SD_Li128ELb0ELb1ELb0ELb0EEENS1_19SingleTileSchedulerILb0ELb0ELb1ELi128EEEEEEEEEvNT_6ParamsE --------------------------
	.section	.text._ZN7cutlass13device_kernelIN5flash19enable_sm80_to_sm89INS1_16FlashAttnFwdSm80INS1_25CollectiveMainloopFwdSm80ILi4ELi1ELb0EN4cute5tupleIJNS5_1CILi128EEENS7_ILi64EEES8_EEELi128ENS_10bfloat16_tEfNS_4arch4Sm80ELb0ELb0ELb0ELb0ELb0ELb0ELb1ELb0EEENS1_21CollectiveEpilogueFwdINS6_IJS8_S8_S9_EEENS6_IJNS7_ILi1EEESH_SH_EEESB_SD_Li128ELb0ELb1ELb0ELb0EEENS1_19SingleTileSchedulerILb0ELb0ELb1ELi128EEEEEEEEEvNT_6ParamsE,"ax",@progbits
	.sectioninfo	@"SHI_REGISTERS=255"
	.align	128
.text._ZN7cutlass13device_kernelIN5flash19enable_sm80_to_sm89INS1_16FlashAttnFwdSm80INS1_25CollectiveMainloopFwdSm80ILi4ELi1ELb0EN4cute5tupleIJNS5_1CILi128EEENS7_ILi64EEES8_EEELi128ENS_10bfloat16_tEfNS_4arch4Sm80ELb0ELb0ELb0ELb0ELb0ELb0ELb1ELb0EEENS1_21CollectiveEpilogueFwdINS6_IJS8_S8_S9_EEENS6_IJNS7_ILi1EEESH_SH_EEESB_SD_Li128ELb0ELb1ELb0ELb0EEENS1_19SingleTileSchedulerILb0ELb0ELb1ELi128EEEEEEEEEvNT_6ParamsE:
        .type           _ZN7cutlass13device_kernelIN5flash19enable_sm80_to_sm89INS1_16FlashAttnFwdSm80INS1_25CollectiveMainloopFwdSm80ILi4ELi1ELb0EN4cute5tupleIJNS5_1CILi128EEENS7_ILi64EEES8_EEELi128ENS_10bfloat16_tEfNS_4arch4Sm80ELb0ELb0ELb0ELb0ELb0ELb0ELb1ELb0EEENS1_21CollectiveEpilogueFwdINS6_IJS8_S8_S9_EEENS6_IJNS7_ILi1EEESH_SH_EEESB_SD_Li128ELb0ELb1ELb0ELb0EEENS1_19SingleTileSchedulerILb0ELb0ELb1ELi128EEEEEEEEEvNT_6ParamsE,@function
        .size           _ZN7cutlass13device_kernelIN5flash19enable_sm80_to_sm89INS1_16FlashAttnFwdSm80INS1_25CollectiveMainloopFwdSm80ILi4ELi1ELb0EN4cute5tupleIJNS5_1CILi128EEENS7_ILi64EEES8_EEELi128ENS_10bfloat16_tEfNS_4arch4Sm80ELb0ELb0ELb0ELb0ELb0ELb0ELb1ELb0EEENS1_21CollectiveEpilogueFwdINS6_IJS8_S8_S9_EEENS6_IJNS7_ILi1EEESH_SH_EEESB_SD_Li128ELb0ELb1ELb0ELb0EEENS1_19SingleTileSchedulerILb0ELb0ELb1ELi128EEEEEEEEEvNT_6ParamsE,(.L_x_1835 - _ZN7cutlass13device_kernelIN5flash19enable_sm80_to_sm89INS1_16FlashAttnFwdSm80INS1_25CollectiveMainloopFwdSm80ILi4ELi1ELb0EN4cute5tupleIJNS5_1CILi128EEENS7_ILi64EEES8_EEELi128ENS_10bfloat16_tEfNS_4arch4Sm80ELb0ELb0ELb0ELb0ELb0ELb0ELb1ELb0EEENS1_21CollectiveEpilogueFwdINS6_IJS8_S8_S9_EEENS6_IJNS7_ILi1EEESH_SH_EEESB_SD_Li128ELb0ELb1ELb0ELb0EEENS1_19SingleTileSchedulerILb0ELb0ELb1ELi128EEEEEEEEEvNT_6ParamsE)
        .other          _ZN7cutlass13device_kernelIN5flash19enable_sm80_to_sm89INS1_16FlashAttnFwdSm80INS1_25CollectiveMainloopFwdSm80ILi4ELi1ELb0EN4cute5tupleIJNS5_1CILi128EEENS7_ILi64EEES8_EEELi128ENS_10bfloat16_tEfNS_4arch4Sm80ELb0ELb0ELb0ELb0ELb0ELb0ELb1ELb0EEENS1_21CollectiveEpilogueFwdINS6_IJS8_S8_S9_EEENS6_IJNS7_ILi1EEESH_SH_EEESB_SD_Li128ELb0ELb1ELb0ELb0EEENS1_19SingleTileSchedulerILb0ELb0ELb1ELi128EEEEEEEEEvNT_6ParamsE,@"STO_CUDA_ENTRY STV_DEFAULT"
_ZN7cutlass13device_kernelIN5flash19enable_sm80_to_sm89INS1_16FlashAttnFwdSm80INS1_25CollectiveMainloopFwdSm80ILi4ELi1ELb0EN4cute5tupleIJNS5_1CILi128EEENS7_ILi64EEES8_EEELi128ENS_10bfloat16_tEfNS_4arch4Sm80ELb0ELb0ELb0ELb0ELb0ELb0ELb1ELb0EEENS1_21CollectiveEpilogueFwdINS6_IJS8_S8_S9_EEENS6_IJNS7_ILi1EEESH_SH_EEESB_SD_Li128ELb0ELb1ELb0ELb0EEENS1_19SingleTileSchedulerILb0ELb0ELb1ELi128EEEEEEEEEvNT_6ParamsE:
        /* <DEDUP_REMOVED lines=14> */
[----:B------:R-:W-:-:S05]  /*00e0*/  ULDC.64 UR6, c[0x0][0x1e0] ;  /* 0x0000780000067ab9 */ /* 0x000fca0000000a00 */
[----:B------:R-:W-:-:S04]  /*00f0*/  @P6 IMAD.MOV.U32 R0, RZ, RZ, 0x4 ;  /* 0x00000004ff006424 */ /* 0x000fc800078e00ff */
[----:B------:R-:W-:-:S06]  /*0100*/  @P6 IMAD.WIDE R12, R7, R0, c[0x0][0x340] ;  /* 0x0000d000070c6625 */ /* 0x000fcc00078e0200 */
[----:B------:R4:W5:Y:S01]  /*0110*/  @P6 LDG.E R12, [R12.64] ;  /* 0x000000160c0c6981 */ /* 0x000962000c1e1900 */
[----:B-1----:R-:W-:Y:S01]  /*0120*/  SHF.R.S32.HI R17, RZ, 0x1f, R8 ;  /* 0x0000001fff117819 */ /* 0x002fe20000011408 */
[----:B--2---:R-:W-:Y:S01]  /*0130*/  IMAD.WIDE.U32 R14, R4, c[0x0][0x1b8], RZ ;  /* 0x00006e00040e7a25 */ /* 0x004fe200078e00ff */
[----:B------:R-:W-:Y:S01]  /*0140*/  ISETP.NE.AND P0, PT, R5, 0x1, PT ;  /* 0x000000010500780c */ /* 0x000fe20003f05270 */
[----:B------:R-:W-:Y:S01]  /*0150*/  UIADD3 UR4, UR8, 0x3f, URZ ;  /* 0x0000003f08047890 */ /* 0x000fe2000fffe03f */
[----:B------:R-:W-:Y:S01]  /*0160*/  LEA.HI R9, R17, R8, RZ, 0x3 ;  /* 0x0000000811097211 */ /* 0x000fe200078f18ff */
[----:B------:R-:W-:Y:S01]  /*0170*/  IMAD R6, R2, c[0x0][0x1c0], RZ ;  /* 0x0000700002067a24 */ /* 0x000fe200078e02ff */
[----:B------:R-:W-:Y:S01]  /*0180*/  SHF.R.S32.HI R3, RZ, 0x1f, R4 ;  /* 0x0000001fff037819 */ /* 0x000fe20000011404 */
[----:B------:R-:W-:Y:S01]  /*0190*/  USHF.R.S32.HI UR18, URZ, 0x1f, UR4 ;  /* 0x0000001f3f127899 */ /* 0x000fe20008011404 */
[----:B------:R-:W-:Y:S01]  /*01a0*/  LOP3.LUT R11, R9, 0xfffffff8, RZ, 0xc0, !PT ;  /* 0xfffffff8090b7812 */ /* 0x000fe200078ec0ff */
[----:B------:R-:W-:Y:S01]  /*01b0*/  UMOV UR9, 0x6 ;  /* 0x0000000600097882 */ /* 0x000fe20000000000 */
[----:B------:R-:W-:Y:S01]  /*01c0*/  SHF.R.S32.HI R9, RZ, 0x3, R9 ;  /* 0x00000003ff097819 */ /* 0x000fe20000011409 */
[----:B------:R-:W-:-:S02]  /*01d0*/  ULEA.HI UR18, UR18, UR4, URZ, 0x6 ;  /* 0x0000000412127291 */ /* 0x000fc4000f8f303f */
[----:B------:R-:W-:Y:S01]  /*01e0*/  IMAD.IADD R0, R8, 0x1, -R11 ;  /* 0x0000000108007824 */ /* 0x000fe200078e0a0b */
[----:B------:R-:W-:Y:S01]  /*01f0*/  USHF.L.U32 UR10, UR6, 0x6, URZ ;  /* 0x00000006060a7899 */ /* 0x000fe2000800063f */
[----:B------:R-:W-:Y:S01]  /*0200*/  IMAD R11, R3, c[0x0][0x1b8], RZ ;  /* 0x00006e00030b7a24 */ /* 0x000fe200078e02ff */
[----:B------:R-:W-:Y:S01]  /*0210*/  ULEA.HI.SX32 UR13, UR18, 0xffffffff, 0x1a ;  /* 0xffffffff120d7891 */ /* 0x000fe2000f8fd23f */
[----:B------:R-:W-:Y:S01]  /*0220*/  IMAD.SHL.U32 R36, R0, 0x8, RZ ;  /* 0x0000000800247824 */ /* 0x000fe200078e00ff */
[----:B------:R-:W-:Y:S01]  /*0230*/  USHF.L.U64.HI UR9, UR6, UR9, UR7 ;  /* 0x0000000906097299 */ /* 0x000fe20008010207 */
[----:B------:R-:W-:Y:S01]  /*0240*/  IMAD R11, R4, c[0x0][0x1bc], R11 ;  /* 0x00006f00040b7a24 */ /* 0x000fe200078e020b */
[----:B------:R-:W-:Y:S02]  /*0250*/  USHF.R.S32.HI UR12, URZ, 0x1f, UR13 ;  /* 0x0000001f3f0c7899 */ /* 0x000fe4000801140d */
[----:B------:R-:W-:Y:S01]  /*0260*/  IADD3 R38, R36, 0x40, RZ ;  /* 0x0000004024267810 */ /* 0x000fe20007ffe0ff */
[----:B------:R-:W-:Y:S01]  /*0270*/  IMAD.IADD R15, R15, 0x1, R11 ;  /* 0x000000010f0f7824 */ /* 0x000fe200078e020b */
[----:B------:R-:W-:Y:S01]  /*0280*/  SHF.R.S32.HI R37, RZ, 0x1f, R36 ;  /* 0x0000001fff257819 */ /* 0x000fe20000011424 */
[----:B----4-:R-:W-:Y:S01]  /*0290*/  IMAD R13, R0, 0x10, R9 ;  /* 0x00000010000d7824 */ /* 0x010fe200078e0209 */
[----:B------:R-:W-:Y:S01]  /*02a0*/  ISETP.GE.AND P3, PT, R38, c[0x0][0x198], PT ;  /* 0x0000660026007a0c */ /* 0x000fe20003f66270 */
[----:B------:R-:W-:Y:S01]  /*02b0*/  IMAD.WIDE.U32 R14, R7, c[0x0][0x1c0], R14 ;  /* 0x00007000070e7a25 */ /* 0x000fe200078e000e */
[----:B------:R-:W-:-:S02]  /*02c0*/  UIMAD UR4, UR9, UR13, URZ ;  /* 0x0000000d090472a4 */ /* 0x000fc4000f8e023f */
[----:B------:R-:W-:Y:S01]  /*02d0*/  UIMAD.WIDE.U32 UR20, UR6, 0x20, URZ ;  /* 0x00000020061478a5 */ /* 0x000fe2000f8e003f */
[----:B---3--:R-:W-:Y:S01]  /*02e0*/  IMAD R16, R252, 0x80, R13 ;  /* 0x00000080fc107824 */ /* 0x008fe200078e020d */
[----:B------:R-:W-:Y:S01]  /*02f0*/  UIMAD UR4, UR12, UR10, UR4 ;  /* 0x0000000a0c0472a4 */ /* 0x000fe2000f8e0204 */
[----:B------:R-:W-:Y:S01]  /*0300*/  IMAD R13, R7, c[0x0][0x1c4], R6 ;  /* 0x00007100070d7a24 */ /* 0x000fe200078e0206 */
[----:B------:R-:W-:Y:S01]  /*0310*/  USHF.L.U32 UR14, UR7, 0x5, URZ ;  /* 0x00000005070e7899 */ /* 0x000fe2000800063f */
[----:B------:R-:W-:Y:S01]  /*0320*/  @P0 IMAD.HI.U32 R10, R16, c[0x0][0x2c8], RZ ;  /* 0x0000b200100a0a27 */ /* 0x000fe200078e00ff */
[----:B------:R1:W-:Y:S01]  /*0330*/  STL [R1], R16 ;  /* 0x0000001001007387 */ /* 0x0003e20000100800 */
[----:B------:R-:W-:Y:S02]  /*0340*/  UMOV UR11, 0x20 ;  /* 0x00000020000b7882 */ /* 0x000fe40000000000 */
[----:B------:R-:W-:Y:S01]  /*0350*/  IMAD.MOV.U32 R11, RZ, RZ, R16 ;  /* 0x000000ffff0b7224 */ /* 0x000fe200078e0010 */
[----:B------:R-:W-:Y:S01]  /*0360*/  @P0 SHF.R.U32.HI R11, RZ, c[0x0][0x2cc], R10 ;  /* 0x0000b300ff0b0a19 */ /* 0x000fe2000001160a */
[----:B------:R-:W-:Y:S01]  /*0370*/  IMAD.IADD R15, R15, 0x1, R13 ;  /* 0x000000010f0f7824 */ /* 0x000fe200078e020d */
[----:B------:R-:W-:Y:S01]  /*0380*/  UIADD3 UR14, UR21, UR14, URZ ;  /* 0x0000000e150e7290 */ /* 0x000fe2000fffe03f */
[----:B------:R-:W-:Y:S01]  /*0390*/  IMAD R252, R252, 0x80, R9 ;  /* 0x00000080fcfc7824 */ /* 0x000fe200078e0209 */
[--C-:B------:R-:W-:Y:S01]  /*03a0*/  SHF.R.S32.HI R10, RZ, 0x1f, R11.reuse ;  /* 0x0000001fff0a7819 */ /* 0x100fe2000001140b */
[----:B------:R-:W-:Y:S01]  /*03b0*/  IMAD.MOV R6, RZ, RZ, -R11 ;  /* 0x000000ffff067224 */ /* 0x000fe200078e0a0b */
[----:B------:R-:W-:Y:S01]  /*03c0*/  STL [R1+0x4], R38 ;  /* 0x0000042601007387 */ /* 0x000fe20000100800 */
[----:B------:R-:W-:-:S03]  /*03d0*/  IMAD.WIDE.U32 R14, R11, c[0x0][0x1b0], R14 ;  /* 0x00006c000b0e7a25 */ /* 0x000fc600078e000e */
[----:B------:R-:W-:Y:S01]  /*03e0*/  STL.64 [R1+0x20], R36 ;  /* 0x0000202401007387 */ /* 0x000fe20000100a00 */
[----:B------:R-:W-:Y:S02]  /*03f0*/  IMAD R10, R10, c[0x0][0x1b0], RZ ;  /* 0x00006c000a0a7a24 */ /* 0x000fe400078e02ff */
[----:B------:R-:W-:Y:S02]  /*0400*/  IMAD R6, R6, c[0x0][0x2c4], R16 ;  /* 0x0000b10006067a24 */ /* 0x000fe400078e0210 */
[----:B------:R-:W-:Y:S02]  /*0410*/  IMAD R13, R11, c[0x0][0x1b4], R10 ;  /* 0x00006d000b0d7a24 */ /* 0x000fe400078e020a */
[----:B------:R-:W-:Y:S01]  /*0420*/  IMAD.SHL.U32 R10, R9, 0x40, RZ ;  /* 0x00000040090a7824 */ /* 0x000fe200078e00ff */
[----:B------:R-:W-:Y:S01]  /*0430*/  SHF.R.S32.HI R11, RZ, 0x1f, R6 ;  /* 0x0000001fff0b7819 */ /* 0x000fe20000011406 */
[----:B------:R-:W-:Y:S01]  /*0440*/  IMAD.IADD R15, R15, 0x1, R13 ;  /* 0x000000010f0f7824 */ /* 0x000fe200078e020d */
[----:B------:R-:W-:-:S02]  /*0450*/  IADD3 R13, -R9, c[0x0][0x1d0], RZ ;  /* 0x00007400090d7a10 */ /* 0x000fc40007ffe1ff */
[----:B-1----:R-:W-:Y:S01]  /*0460*/  IADD3 R16, R252, 0x10, RZ ;  /* 0x00000010fc107810 */ /* 0x002fe20007ffe0ff */
[----:B------:R-:W-:Y:S01]  /*0470*/  IMAD R11, R11, c[0x0][0x1a8], RZ ;  /* 0x00006a000b0b7a24 */ /* 0x000fe200078e02ff */
[----:B------:R-:W-:Y:S01]  /*0480*/  LOP3.LUT R10, R10, 0x1c0, RZ, 0xc0, !PT ;  /* 0x000001c00a0a7812 */ /* 0x000fe200078ec0ff */
[----:B------:R-:W-:-:S04]  /*0490*/  IMAD.WIDE.U32 R18, R6, c[0x0][0x1a8], R14 ;  /* 0x00006a0006127a25 */ /* 0x000fc800078e000e */
[----:B------:R-:W-:Y:S01]  /*04a0*/  IMAD R11, R6, c[0x0][0x1ac], R11 ;  /* 0x00006b00060b7a24 */ /* 0x000fe200078e020b */
[----:B------:R-:W-:Y:S02]  /*04b0*/  LEA R15, P0, R18, c[0x0][0x160], 0x1 ;  /* 0x00005800120f7a11 */ /* 0x000fe400078008ff */
[----:B------:R-:W-:Y:S01]  /*04c0*/  IADD3 R6, R252, 0x20, RZ ;  /* 0x00000020fc067810 */ /* 0x000fe20007ffe0ff */
[----:B------:R-:W-:Y:S02]  /*04d0*/  IMAD.IADD R14, R19, 0x1, R11 ;  /* 0x00000001130e7824 */ /* 0x000fe400078e020b */
[----:B------:R-:W-:Y:S01]  /*04e0*/  IMAD R19, R5, c[0x0][0x168], RZ ;  /* 0x00005a0005137a24 */ /* 0x000fe200078e02ff */
[----:B------:R-:W1:Y:S01]  /*04f0*/  SHFL.IDX PT, R24, R15, RZ, 0x181f ;  /* 0x00181fff0f187589 */ /* 0x000e6200000e0000 */
[----:B------:R-:W-:Y:S02]  /*0500*/  SHF.R.U32.HI R5, RZ, 0x3, R10 ;  /* 0x00000003ff057819 */ /* 0x000fe4000001160a */
[----:B------:R-:W-:Y:S01]  /*0510*/  LEA.HI.X R14, R18, c[0x0][0x164], R14, 0x1, P0 ;  /* 0x00005900120e7a11 */ /* 0x000fe200000f0c0e */
[----:B------:R-:W-:Y:S01]  /*0520*/  SHFL.IDX PT, R22, R15, 0x1, 0x181f ;  /* 0x00381f000f167f89 */ /* 0x000fe200000e0000 */
[----:B------:R-:W-:-:S02]  /*0530*/  ISETP.GE.AND P2, PT, R252, R19, PT ;  /* 0x00000013fc00720c */ /* 0x000fc40003f46270 */
[-C--:B------:R-:W-:Y:S01]  /*0540*/  ISETP.GE.AND P5, PT, R16, R19.reuse, PT ;  /* 0x000000131000720c */ /* 0x080fe20003fa6270 */
[----:B------:R-:W2:Y:S01]  /*0550*/  SHFL.IDX PT, R25, R14, RZ, 0x181f ;  /* 0x00181fff0e197589 */ /* 0x000ea200000e0000 */
[----:B------:R-:W-:Y:S02]  /*0560*/  LEA.HI R16, R17, R8, RZ, 0x6 ;  /* 0x0000000811107211 */ /* 0x000fe400078f30ff */
[----:B------:R-:W-:Y:S01]  /*0570*/  LOP3.LUT R10, R10, 0x38, R36, 0xf8, !PT ;  /* 0x000000380a0a7812 */ /* 0x000fe200078ef824 */
[----:B------:R-:W3:Y:S01]  /*0580*/  SHFL.IDX PT, R23, R14, 0x1, 0x181f ;  /* 0x00381f000e177f89 */ /* 0x000ee200000e0000 */
[----:B------:R-:W-:Y:S01]  /*0590*/  ISETP.GE.AND P4, PT, R6, R19, PT ;  /* 0x000000130600720c */ /* 0x000fe20003f86270 */
[----:B------:R-:W-:Y:S01]  /*05a0*/  IMAD.SHL.U32 R16, R16, 0x8, RZ ;  /* 0x0000000810107824 */ /* 0x000fe200078e00ff */
[----:B------:R-:W-:Y:S01]  /*05b0*/  LOP3.LUT R5, R10, R5, RZ, 0x3c, !PT ;  /* 0x000000050a057212 */ /* 0x000fe200078e3cff */
[----:B------:R-:W-:Y:S01]  /*05c0*/  SHFL.IDX PT, R20, R15, 0x2, 0x181f ;  /* 0x00581f000f147f89 */ /* 0x000fe200000e0000 */
[----:B------:R-:W-:-:S02]  /*05d0*/  ISETP.GE.AND P0, PT, R36, c[0x0][0x198], PT ;  /* 0x0000660024007a0c */ /* 0x000fc40003f06270 */
[----:B------:R-:W-:Y:S01]  /*05e0*/  @!P2 SHF.R.S32.HI R6, RZ, 0x1f, R38 ;  /* 0x0000001fff06a819 */ /* 0x000fe20000011426 */
[----:B------:R-:W4:Y:S01]  /*05f0*/  SHFL.IDX PT, R21, R14, 0x2, 0x181f ;  /* 0x00581f000e157f89 */ /* 0x000f2200000e0000 */
[----:B------:R-:W-:Y:S02]  /*0600*/  LOP3.LUT R120, R5, 0xfffffe00, R16, 0xf8, !PT ;  /* 0xfffffe0005787812 */ /* 0x000fe400078ef810 */
[----:B------:R-:W-:Y:S01]  /*0610*/  @!P2 LEA.HI R6, R6, R38, RZ, 0x3 ;  /* 0x000000260606a211 */ /* 0x000fe200078f18ff */
[----:B------:R-:W-:Y:S01]  /*0620*/  SHFL.IDX PT, R18, R15, 0x7, 0x181f ;  /* 0x00f81f000f127f89 */ /* 0x000fe200000e0000 */
[----:B------:R-:W-:Y:S02]  /*0630*/  @!P5 SHF.R.S32.HI R5, RZ, 0x1f, R38 ;  /* 0x0000001fff05d819 */ /* 0x000fe40000011426 */
[----:B------:R-:W-:Y:S01]  /*0640*/  @!P2 LOP3.LUT R6, R6, 0xfffffff8, RZ, 0xc0, !PT ;  /* 0xfffffff80606a812 */ /* 0x000fe200078ec0ff */
[----:B------:R-:W-:Y:S01]  /*0650*/  STL [R1+0x8], R120 ;  /* 0x0000087801007387 */ /* 0x000fe20000100800 */
[----:B-1----:R-:W-:-:S02]  /*0660*/  @!P2 LEA R26, P1, R36, R24, 0x1 ;  /* 0x00000018241aa211 */ /* 0x002fc400078208ff */
[----:B------:R-:W-:Y:S01]  /*0670*/  IADD3 R10, R252, 0x30, RZ ;  /* 0x00000030fc0a7810 */ /* 0x000fe20007ffe0ff */
[----:B--2---:R-:W-:Y:S01]  /*0680*/  @!P2 IMAD.WIDE R32, R6, 0x2, R24 ;  /* 0x000000020620a825 */ /* 0x004fe200078e0218 */
[----:B------:R-:W-:Y:S01]  /*0690*/  @!P5 LEA.HI R5, R5, R38, RZ, 0x3 ;  /* 0x000000260505d211 */ /* 0x000fe200078f18ff */
[----:B------:R-:W1:Y:S01]  /*06a0*/  SHFL.IDX PT, R24, R15, 0x3, 0x181f ;  /* 0x00781f000f187f89 */ /* 0x000e6200000e0000 */
[----:B------:R-:W-:Y:S02]  /*06b0*/  @!P2 LEA.HI.X R27, R36, R25, R37, 0x1, P1 ;  /* 0x00000019241ba211 */ /* 0x000fe400008f0c25 */
[----:B------:R-:W-:Y:S01]  /*06c0*/  ISETP.GE.AND P1, PT, R10, R19, PT ;  /* 0x000000130a00720c */ /* 0x000fe20003f26270 */
[----:B------:R-:W-:Y:S01]  /*06d0*/  @!P2 IMAD.SHL.U32 R10, R120, 0x2, RZ ;  /* 0x00000002780aa824 */ /* 0x000fe200078e00ff */
[----:B------:R-:W-:Y:S01]  /*06e0*/  @!P4 SHF.R.S32.HI R6, RZ, 0x1f, R38 ;  /* 0x0000001fff06c819 */ /* 0x000fe20000011426 */
[----:B------:R-:W2:Y:S01]  /*06f0*/  SHFL.IDX PT, R25, R14, 0x3, 0x181f ;  /* 0x00781f000e197f89 */ /* 0x000ea200000e0000 */
[----:B------:R-:W-:-:S02]  /*0700*/  @!P5 LOP3.LUT R5, R5, 0xfffffff8, RZ, 0xc0, !PT ;  /* 0xfffffff80505d812 */ /* 0x000fc400078ec0ff */
[----:B------:R-:W-:Y:S01]  /*0710*/  @!P4 LEA.HI R6, R6, R38, RZ, 0x3 ;  /* 0x000000260606c211 */ /* 0x000fe200078f18ff */
[----:B------:R1:W-:Y:S01]  /*0720*/  @!P2 LDGSTS.E.BYPASS.LTC128B.128 [R10+0x8100], [R26.64], !P0 ;  /* 0x081000001a0aafae */ /* 0x0003e2000c101d56 */
[----:B------:R-:W-:Y:S01]  /*0730*/  IADD3 R16, R252, 0x40, RZ ;  /* 0x00000040fc107810 */ /* 0x000fe20007ffe0ff */
[----:B---3--:R-:W-:Y:S01]  /*0740*/  @!P5 IMAD.WIDE R28, R5, 0x2, R22 ;  /* 0x00000002051cd825 */ /* 0x008fe200078e0216 */
[----:B------:R-:W-:Y:S01]  /*0750*/  @!P4 LOP3.LUT R5, R6, 0xfffffff8, RZ, 0xc0, !PT ;  /* 0xfffffff80605c812 */ /* 0x000fe200078ec0ff */
[----:B------:R3:W-:Y:S01]  /*0760*/  @!P2 LDGSTS.E.BYPASS.LTC128B.128 [R10+0xc100], [R32.64], !P3 ;  /* 0x0c100000200aafae */ /* 0x0007e2000d901d56 */
[----:B------:R-:W-:Y:S01]  /*0770*/  @!P5 LEA R30, P2, R36, R22, 0x1 ;  /* 0x00000016241ed211 */ /* 0x000fe200078408ff */
[----:B------:R-:W-:Y:S01]  /*0780*/  @!P5 IMAD.SHL.U32 R6, R120, 0x2, RZ ;  /* 0x000000027806d824 */ /* 0x000fe200078e00ff */
[----:B------:R-:W-:Y:S02]  /*0790*/  @!P1 SHF.R.S32.HI R11, RZ, 0x1f, R38 ;  /* 0x0000001fff0b9819 */ /* 0x000fe40000011426 */
[C---:B------:R-:W-:Y:S01]  /*07a0*/  @!P5 LEA.HI.X R31, R36.reuse, R23, R37, 0x1, P2 ;  /* 0x00000017241fd211 */ /* 0x040fe200010f0c25 */
[----:B----4-:R-:W-:Y:S01]  /*07b0*/  @!P4 IMAD.WIDE R22, R5, 0x2, R20 ;  /* 0x000000020516c825 */ /* 0x010fe200078e0214 */
[----:B------:R-:W-:-:S02]  /*07c0*/  @!P4 LEA R20, P2, R36, R20, 0x1 ;  /* 0x000000142414c211 */ /* 0x000fc400078408ff */
[----:B------:R-:W-:Y:S01]  /*07d0*/  @!P1 LEA.HI R11, R11, R38, RZ, 0x3 ;  /* 0x000000260b0b9211 */ /* 0x000fe200078f18ff */
[----:B------:R-:W-:Y:S01]  /*07e0*/  @!P4 IMAD.SHL.U32 R5, R120, 0x2, RZ ;  /* 0x000000027805c824 */ /* 0x000fe200078e00ff */
[----:B------:R-:W-:Y:S01]  /*07f0*/  @!P4 LEA.HI.X R21, R36, R21, R37, 0x1, P2 ;  /* 0x000000152415c211 */ /* 0x000fe200010f0c25 */
[----:B------:R4:W-:Y:S01]  /*0800*/  @!P5 LDGSTS.E.BYPASS.LTC128B.128 [R6+0x8900], [R30.64], !P0 ;  /* 0x089000001e06dfae */ /* 0x0009e2000c101d56 */
[----:B------:R-:W-:Y:S02]  /*0810*/  ISETP.GE.AND P2, PT, R16, R19, PT ;  /* 0x000000131000720c */ /* 0x000fe40003f46270 */
[----:B------:R-:W-:Y:S01]  /*0820*/  @!P1 LOP3.LUT R11, R11, 0xfffffff8, RZ, 0xc0, !PT ;  /* 0xfffffff80b0b9812 */ /* 0x000fe200078ec0ff */
[----:B------:R4:W-:Y:S01]  /*0830*/  @!P5 LDGSTS.E.BYPASS.LTC128B.128 [R6+0xc900], [R28.64], !P3 ;  /* 0x0c9000001c06dfae */ /* 0x0009e2000d901d56 */
[----:B------:R-:W-:-:S03]  /*0840*/  IADD3 R16, R252, 0x70, RZ ;  /* 0x00000070fc107810 */ /* 0x000fc60007ffe0ff */
[----:B------:R4:W-:Y:S04]  /*0850*/  @!P4 LDGSTS.E.BYPASS.LTC128B.128 [R5+0x9100], [R20.64], !P0 ;  /* 0x091000001405cfae */ /* 0x0009e8000c101d56 */
[----:B-1----:R-:W1:Y:S01]  /*0860*/  SHFL.IDX PT, R26, R15, 0x4, 0x181f ;  /* 0x00981f000f1a7f89 */ /* 0x002e6200000e0000 */
[----:B---3--:R-:W-:-:S03]  /*0870*/  IADD3 R10, R252, 0x50, RZ ;  /* 0x00000050fc0a7810 */ /* 0x008fc60007ffe0ff */
[----:B------:R-:W3:Y:S01]  /*0880*/  SHFL.IDX PT, R27, R14, 0x4, 0x181f ;  /* 0x00981f000e1b7f89 */ /* 0x000ee200000e0000 */
[----:B------:R-:W-:-:S03]  /*0890*/  ISETP.GE.AND P5, PT, R10, R19, PT ;  /* 0x000000130a00720c */ /* 0x000fc60003fa6270 */
[----:B------:R1:W-:Y:S01]  /*08a0*/  @!P4 LDGSTS.E.BYPASS.LTC128B.128 [R5+0xd100], [R22.64], !P3 ;  /* 0x0d1000001605cfae */ /* 0x0003e2000d901d56 */
[----:B------:R-:W-:Y:S02]  /*08b0*/  @!P1 LEA R32, P4, R36, R24, 0x1 ;  /* 0x0000001824209211 */ /* 0x000fe400078808ff */
[----:B------:R-:W-:Y:S02]  /*08c0*/  IADD3 R10, R252, 0x60, RZ ;  /* 0x00000060fc0a7810 */ /* 0x000fe40007ffe0ff */
[--C-:B--2---:R-:W-:Y:S02]  /*08d0*/  @!P1 LEA.HI.X R33, R36, R25, R37.reuse, 0x1, P4 ;  /* 0x0000001924219211 */ /* 0x104fe400020f0c25 */
[----:B------:R-:W-:Y:S01]  /*08e0*/  ISETP.GE.AND P4, PT, R10, R19, PT ;  /* 0x000000130a00720c */ /* 0x000fe20003f86270 */
[----:B------:R-:W-:Y:S02]  /*08f0*/  @!P1 IMAD.SHL.U32 R10, R120, 0x2, RZ ;  /* 0x00000002780a9824 */ /* 0x000fe400078e00ff */
[----:B----4-:R-:W-:-:S03]  /*0900*/  IMAD.WIDE.U32 R30, R9, c[0x0][0x1e0], R36 ;  /* 0x00007800091e7a25 */ /* 0x010fc600078e0024 */
[----:B------:R2:W-:Y:S01]  /*0910*/  @!P1 LDGSTS.E.BYPASS.LTC128B.128 [R10+0x9900], [R32.64], !P0 ;  /* 0x09900000200a9fae */ /* 0x0005e2000c101d56 */
[----:B------:R-:W-:-:S04]  /*0920*/  IMAD.U32 R6, RZ, RZ, UR13 ;  /* 0x0000000dff067e24 */ /* 0x000fc8000f8e00ff */
[----:B------:R-:W-:Y:S02]  /*0930*/  IMAD R6, R6, -0x40, R13 ;  /* 0xffffffc006067824 */ /* 0x000fe400078e020d */
[----:B-1----:R-:W-:Y:S01]  /*0940*/  @!P1 IMAD.WIDE R22, R11, 0x2, R24 ;  /* 0x000000020b169825 */ /* 0x002fe200078e0218 */
[----:B------:R-:W-:Y:S01]  /*0950*/  SHF.R.S32.HI R5, RZ, 0x1f, R9 ;  /* 0x0000001fff057819 */ /* 0x000fe20000011409 */
[----:B------:R-:W-:Y:S01]  /*0960*/  SHFL.IDX PT, R24, R15, 0x5, 0x181f ;  /* 0x00b81f000f187f89 */ /* 0x000fe200000e0000 */
[----:B------:R-:W-:-:S03]  /*0970*/  @!P2 SHF.R.S32.HI R11, RZ, 0x1f, R38 ;  /* 0x0000001fff0ba819 */ /* 0x000fc60000011426 */
[----:B------:R-:W1:Y:S01]  /*0980*/  SHFL.IDX PT, R25, R14, 0x5, 0x181f ;  /* 0x00b81f000e197f89 */ /* 0x000e6200000e0000 */
[----:B------:R-:W-:Y:S01]  /*0990*/  IMAD R20, R5, c[0x0][0x1e0], RZ ;  /* 0x0000780005147a24 */ /* 0x000fe200078e02ff */
[----:B------:R-:W-:Y:S02]  /*09a0*/  @!P2 LEA.HI R11, R11, R38, RZ, 0x3 ;  /* 0x000000260b0ba211 */ /* 0x000fe400078f18ff */
[----:B------:R4:W-:Y:S01]  /*09b0*/  @!P1 LDGSTS.E.BYPASS.LTC128B.128 [R10+0xd900], [R22.64], !P3 ;  /* 0x0d900000160a9fae */ /* 0x0009e2000d901d56 */
[C---:B------:R-:W-:Y:S01]  /*09c0*/  @!P2 LEA R28, P1, R36.reuse, R26, 0x1 ;  /* 0x0000001a241ca211 */ /* 0x040fe200078208ff */
[----:B------:R-:W-:Y:S01]  /*09d0*/  IMAD R20, R9, c[0x0][0x1e4], R20 ;  /* 0x0000790009147a24 */ /* 0x000fe200078e0214 */
[----:B------:R-:W-:Y:S02]  /*09e0*/  @!P2 LOP3.LUT R11, R11, 0xfffffff8, RZ, 0xc0, !PT ;  /* 0xfffffff80b0ba812 */ /* 0x000fe400078ec0ff */
[----:B---3--:R-:W-:Y:S01]  /*09f0*/  @!P2 LEA.HI.X R29, R36, R27, R37, 0x1, P1 ;  /* 0x0000001b241da211 */ /* 0x008fe200008f0c25 */
[----:B------:R-:W-:Y:S01]  /*0a00*/  IMAD.IADD R21, R31, 0x1, R20 ;  /* 0x000000011f157824 */ /* 0x000fe200078e0214 */
[----:B------:R-:W-:Y:S01]  /*0a10*/  ISETP.GE.AND P1, PT, R16, R19, PT ;  /* 0x000000131000720c */ /* 0x000fe20003f26270 */
[----:B------:R-:W-:Y:S01]  /*0a20*/  IMAD.MOV.U32 R20, RZ, RZ, R30 ;  /* 0x000000ffff147224 */ /* 0x000fe200078e001e */
[----:B------:R-:W-:Y:S01]  /*0a30*/  SHFL.IDX PT, R19, R14, 0x7, 0x181f ;  /* 0x00f81f000e137f89 */ /* 0x000fe200000e0000 */
[----:B------:R-:W-:-:S04]  /*0a40*/  @!P2 IMAD.WIDE R30, R11, 0x2, R26 ;  /* 0x000000020b1ea825 */ /* 0x000fc800078e021a */
[C---:B------:R-:W-:Y:S02]  /*0a50*/  @!P2 IMAD.SHL.U32 R11, R120.reuse, 0x2, RZ ;  /* 0x00000002780ba824 */ /* 0x040fe400078e00ff */
[----:B------:R-:W-:Y:S02]  /*0a60*/  @!P4 IMAD.SHL.U32 R16, R120, 0x2, RZ ;  /* 0x000000027810c824 */ /* 0x000fe400078e00ff */
[----:B------:R-:W-:Y:S01]  /*0a70*/  IMAD.WIDE.U32 R20, R4, c[0x0][0x1e8], R20 ;  /* 0x00007a0004147a25 */ /* 0x000fe200078e0014 */
[----:B------:R3:W-:Y:S04]  /*0a80*/  @!P2 LDGSTS.E.BYPASS.LTC128B.128 [R11+0xa100], [R28.64], !P0 ;  /* 0x0a1000001c0bafae */ /* 0x0007e8000c101d56 */
[----:B------:R3:W-:Y:S04]  /*0a90*/  @!P2 LDGSTS.E.BYPASS.LTC128B.128 [R11+0xe100], [R30.64], !P3 ;  /* 0x0e1000001e0bafae */ /* 0x0007e8000d901d56 */
[----:B----4-:R-:W4:Y:S01]  /*0aa0*/  SHFL.IDX PT, R22, R15, 0x6, 0x181f ;  /* 0x00d81f000f167f89 */ /* 0x010f2200000e0000 */
[----:B--2---:R-:W-:-:S03]  /*0ab0*/  @!P5 SHF.R.S32.HI R10, RZ, 0x1f, R38 ;  /* 0x0000001fff0ad819 */ /* 0x004fc60000011426 */
[----:B------:R-:W2:Y:S01]  /*0ac0*/  SHFL.IDX PT, R23, R14, 0x6, 0x181f ;  /* 0x00d81f000e177f89 */ /* 0x000ea200000e0000 */
[----:B------:R-:W-:-:S04]  /*0ad0*/  @!P5 LEA.HI R10, R10, R38, RZ, 0x3 ;  /* 0x000000260a0ad211 */ /* 0x000fc800078f18ff */
[----:B------:R-:W-:Y:S02]  /*0ae0*/  @!P5 LOP3.LUT R13, R10, 0xfffffff8, RZ, 0xc0, !PT ;  /* 0xfffffff80a0dd812 */ /* 0x000fe400078ec0ff */
[----:B------:R-:W-:-:S03]  /*0af0*/  @!P4 SHF.R.S32.HI R10, RZ, 0x1f, R38 ;  /* 0x0000001fff0ac819 */ /* 0x000fc60000011426 */
[----:B-1----:R-:W-:Y:S01]  /*0b00*/  @!P5 IMAD.WIDE R26, R13, 0x2, R24 ;  /* 0x000000020d1ad825 */ /* 0x002fe200078e0218 */
[----:B------:R-:W-:Y:S02]  /*0b10*/  @!P4 LEA.HI R10, R10, R38, RZ, 0x3 ;  /* 0x000000260a0ac211 */ /* 0x000fe400078f18ff */
[----:B------:R-:W-:Y:S02]  /*0b20*/  @!P5 LEA R24, P2, R36, R24, 0x1 ;  /* 0x000000182418d211 */ /* 0x000fe400078408ff */
[----:B------:R-:W-:Y:S01]  /*0b30*/  @!P4 LOP3.LUT R13, R10, 0xfffffff8, RZ, 0xc0, !PT ;  /* 0xfffffff80a0dc812 */ /* 0x000fe200078ec0ff */
[----:B------:R-:W-:Y:S01]  /*0b40*/  @!P5 IMAD.SHL.U32 R10, R120, 0x2, RZ ;  /* 0x00000002780ad824 */ /* 0x000fe200078e00ff */
[C---:B------:R-:W-:Y:S01]  /*0b50*/  @!P5 LEA.HI.X R25, R36.reuse, R25, R37, 0x1, P2 ;  /* 0x000000192419d211 */ /* 0x040fe200010f0c25 */
[C---:B---3--:R-:W-:Y:S01]  /*0b60*/  IMAD R11, R3.reuse, c[0x0][0x1e8], RZ ;  /* 0x00007a00030b7a24 */ /* 0x048fe200078e02ff */
[----:B----4-:R-:W-:Y:S01]  /*0b70*/  @!P4 LEA R32, P2, R36, R22, 0x1 ;  /* 0x000000162420c211 */ /* 0x010fe200078408ff */
[----:B------:R-:W-:-:S02]  /*0b80*/  IMAD R3, R3, c[0x0][0x210], RZ ;  /* 0x0000840003037a24 */ /* 0x000fc400078e02ff */
[----:B------:R1:W-:Y:S01]  /*0b90*/  @!P5 LDGSTS.E.BYPASS.LTC128B.128 [R10+0xa900], [R24.64], !P0 ;  /* 0x0a900000180adfae */ /* 0x0003e2000c101d56 */
[----:B------:R-:W-:Y:S01]  /*0ba0*/  IMAD R11, R4, c[0x0][0x1ec], R11 ;  /* 0x00007b00040b7a24 */ /* 0x000fe200078e020b */
[C---:B--2---:R-:W-:Y:S01]  /*0bb0*/  @!P4 LEA.HI.X R33, R36.reuse, R23, R37, 0x1, P2 ;  /* 0x000000172421c211 */ /* 0x044fe200010f0c25 */
[----:B------:R-:W-:Y:S01]  /*0bc0*/  @!P4 IMAD.WIDE R34, R13, 0x2, R22 ;  /* 0x000000020d22c825 */ /* 0x000fe200078e0216 */
[----:B------:R-:W-:Y:S01]  /*0bd0*/  @!P1 LEA R22, P2, R36, R18, 0x1 ;  /* 0x0000001224169211 */ /* 0x000fe200078408ff */
[----:B------:R1:W-:Y:S01]  /*0be0*/  @!P5 LDGSTS.E.BYPASS.LTC128B.128 [R10+0xe900], [R26.64], !P3 ;  /* 0x0e9000001a0adfae */ /* 0x0003e2000d901d56 */
[----:B------:R-:W-:Y:S01]  /*0bf0*/  ISETP.GE.AND P5, PT, R6, 0x11, PT ;  /* 0x000000110600780c */ /* 0x000fe20003fa6270 */
[----:B------:R-:W-:Y:S01]  /*0c00*/  IMAD.IADD R11, R21, 0x1, R11 ;  /* 0x00000001150b7824 */ /* 0x000fe200078e020b */
[----:B------:R-:W-:Y:S01]  /*0c10*/  @!P1 LEA.HI.X R23, R36, R19, R37, 0x1, P2 ;  /* 0x0000001324179211 */ /* 0x000fe200010f0c25 */
[----:B------:R2:W-:Y:S01]  /*0c20*/  @!P4 LDGSTS.E.BYPASS.LTC128B.128 [R16+0xb100], [R32.64], !P0 ;  /* 0x0b1000002010cfae */ /* 0x0005e2000c101d56 */
[----:B------:R-:W-:Y:S01]  /*0c30*/  ISETP.GE.AND P2, PT, R6, 0x31, PT ;  /* 0x000000310600780c */ /* 0x000fe20003f46270 */
[----:B------:R-:W-:Y:S01]  /*0c40*/  IMAD R3, R4, c[0x0][0x214], R3 ;  /* 0x0000850004037a24 */ /* 0x000fe200078e0203 */
[----:B------:R-:W-:Y:S01]  /*0c50*/  @!P1 SHF.R.S32.HI R21, RZ, 0x1f, R38 ;  /* 0x0000001fff159819 */ /* 0x000fe20000011426 */
[----:B------:R3:W-:Y:S01]  /*0c60*/  @!P4 LDGSTS.E.BYPASS.LTC128B.128 [R16+0xf100], [R34.64], !P3 ;  /* 0x0f1000002210cfae */ /* 0x0007e2000d901d56 */
[----:B------:R-:W-:-:S02]  /*0c70*/  ISETP.GE.AND P4, PT, R6, 0x21, PT ;  /* 0x000000210600780c */ /* 0x000fc40003f86270 */
[----:B------:R-:W-:-:S04]  /*0c80*/  @!P1 LEA.HI R21, R21, R38, RZ, 0x3 ;  /* 0x0000002615159211 */ /* 0x000fc800078f18ff */
[----:B------:R-:W-:-:S03]  /*0c90*/  @!P1 LOP3.LUT R21, R21, 0xfffffff8, RZ, 0xc0, !PT ;  /* 0xfffffff815159812 */ /* 0x000fc600078ec0ff */
[----:B------:R-:W-:Y:S02]  /*0ca0*/  VOTEU.ANY UP0, P2 ;  /* 0x00000000003f7886 */ /* 0x000fe40001000100 */
[----:B------:R-:W-:-:S04]  /*0cb0*/  @!P1 IMAD.WIDE R18, R21, 0x2, R18 ;  /* 0x0000000215129825 */ /* 0x000fc800078e0212 */
[C---:B------:R-:W-:Y:S02]  /*0cc0*/  @P4 IMAD.SHL.U32 R31, R120.reuse, 0x2, RZ ;  /* 0x00000002781f4824 */ /* 0x040fe400078e00ff */
[----:B-1----:R-:W-:Y:S02]  /*0cd0*/  IMAD.MOV.U32 R10, RZ, RZ, R20 ;  /* 0x000000ffff0a7224 */ /* 0x002fe400078e0014 */
[----:B------:R-:W-:Y:S02]  /*0ce0*/  IMAD.MOV.U32 R20, RZ, RZ, c[0x0][0x1e0] ;  /* 0x00007800ff147624 */ /* 0x000fe400078e00ff */
[C---:B--2---:R-:W-:Y:S02]  /*0cf0*/  @P2 IMAD.SHL.U32 R33, R120.reuse, 0x2, RZ ;  /* 0x0000000278212824 */ /* 0x044fe400078e00ff */
[----:B---3--:R-:W-:-:S05]  /*0d00*/  @!P1 IMAD.SHL.U32 R16, R120, 0x2, RZ ;  /* 0x0000000278109824 */ /* 0x008fca00078e00ff */
[----:B------:R1:W-:Y:S04]  /*0d10*/  @!P1 LDGSTS.E.BYPASS.LTC128B.128 [R16+0xb900], [R22.64], !P0 ;  /* 0x0b90000016109fae */ /* 0x0003e8000c101d56 */
[----:B------:R1:W-:Y:S01]  /*0d20*/  @!P1 LDGSTS.E.BYPASS.LTC128B.128 [R16+0xf900], [R18.64], !P3 ;  /* 0x0f90000012109fae */ /* 0x0003e2000d901d56 */
[----:B------:R-:W-:Y:S02]  /*0d30*/  ISETP.GE.AND P3, PT, R36, c[0x0][0x1d4], PT ;  /* 0x0000750024007a0c */ /* 0x000fe40003f66270 */
[----:B-----5:R-:W-:Y:S01]  /*0d40*/  @P6 SHF.R.S32.HI R13, RZ, 0x1f, R12 ;  /* 0x0000001fff0d6819 */ /* 0x020fe2000001140c */
[----:B------:R-:W-:Y:S01]  /*0d50*/  @!P6 IMAD.MOV.U32 R13, RZ, RZ, R2 ;  /* 0x000000ffff0de224 */ /* 0x000fe200078e0002 */
[----:B------:R-:W0:Y:S01]  /*0d60*/  LDGDEPBAR ;  /* 0x00000000000079af */ /* 0x000e220000000000 */
[----:B------:R-:W-:-:S03]  /*0d70*/  @!P6 IMAD.MOV.U32 R12, RZ, RZ, R7 ;  /* 0x000000ffff0ce224 */ /* 0x000fc600078e0007 */
[----:B------:R-:W-:Y:S01]  /*0d80*/  BAR.SYNC.DEFER_BLOCKING 0x0 ;  /* 0x0000000000007b1d */ /* 0x000fe20000010000 */
[----:B------:R-:W-:Y:S01]  /*0d90*/  IMAD R7, R13, c[0x0][0x1f0], RZ ;  /* 0x00007c000d077a24 */ /* 0x000fe200078e02ff */
[----:B------:R-:W-:Y:S01]  /*0da0*/  ISETP.GE.AND P6, PT, R6, 0x1, PT ;  /* 0x000000010600780c */ /* 0x000fe20003fc6270 */
[----:B------:R-:W-:-:S04]  /*0db0*/  IMAD.WIDE.U32 R40, R12, c[0x0][0x1f0], R10 ;  /* 0x00007c000c287a25 */ /* 0x000fc800078e000a */
[----:B------:R-:W-:Y:S01]  /*0dc0*/  IMAD R6, R12, c[0x0][0x1f4], R7 ;  /* 0x00007d000c067a24 */ /* 0x000fe200078e0207 */
[----:B------:R2:W-:Y:S01]  /*0dd0*/  STL.64 [R1+0x10], R40 ;  /* 0x0000102801007387 */ /* 0x0005e20000100a00 */
[----:B------:R-:W-:Y:S02]  /*0de0*/  IMAD.U32 R2, RZ, RZ, UR10 ;  /* 0x0000000aff027e24 */ /* 0x000fe4000f8e00ff */
[----:B------:R-:W-:Y:S02]  /*0df0*/  IMAD.IADD R123, R41, 0x1, R6 ;  /* 0x00000001297b7824 */ /* 0x000fe400078e0206 */
[----:B------:R-:W-:Y:S02]  /*0e00*/  IMAD.MOV.U32 R122, RZ, RZ, R40 ;  /* 0x000000ffff7a7224 */ /* 0x000fe400078e0028 */
[----:B------:R-:W-:Y:S02]  /*0e10*/  IMAD.U32 R11, RZ, RZ, UR7 ;  /* 0x00000007ff0b7e24 */ /* 0x000fe4000f8e00ff */
[----:B------:R-:W-:Y:S01]  /*0e20*/  IMAD.WIDE.U32 R14, R2, UR13, R122 ;  /* 0x0000000d020e7c25 */ /* 0x000fe2000f8e007a */
[----:B------:R2:W-:Y:S03]  /*0e30*/  STL.64 [R1+0x18], R122 ;  /* 0x0000187a01007387 */ /* 0x0005e60000100a00 */
[----:B-1----:R-:W-:Y:S01]  /*0e40*/  IMAD.SHL.U32 R16, R0, 0x40, RZ ;  /* 0x0000004000107824 */ /* 0x002fe200078e00ff */
[----:B------:R-:W-:Y:S01]  /*0e50*/  IADD3 R15, R15, UR4, RZ ;  /* 0x000000040f0f7c10 */ /* 0x000fe2000fffe0ff */
[----:B------:R-:W-:Y:S01]  /*0e60*/  @UP0 UIMAD UR4, UR7, 0x30, URZ ;  /* 0x00000030070408a4 */ /* 0x000fe2000f8e023f */
[----:B------:R-:W-:Y:S01]  /*0e70*/  @P5 LEA R7, P0, R20, R14, 0x4 ;  /* 0x0000000e14075211 */ /* 0x000fe200078020ff */
[----:B------:R-:W-:Y:S01]  /*0e80*/  UISETP.GE.AND UP0, UPT, UR8, 0x1, UPT ;  /* 0x000000010800788c */ /* 0x000fe2000bf06270 */
[----:B------:R-:W-:-:S02]  /*0e90*/  @P6 LEA R26, P1, R14, c[0x0][0x1c8], 0x1 ;  /* 0x000072000e1a6a11 */ /* 0x000fc400078208ff */
[C---:B------:R-:W-:Y:S01]  /*0ea0*/  @P5 LEA.HI.X R6, R20.reuse, R15, R11, 0x4, P0 ;  /* 0x0000000f14065211 */ /* 0x040fe200000f240b */
[----:B------:R-:W-:Y:S01]  /*0eb0*/  @P2 IMAD.WIDE.U32 R20, R20, 0x30, R14 ;  /* 0x0000003014142825 */ /* 0x000fe200078e000e */
[C---:B------:R-:W-:Y:S02]  /*0ec0*/  @P5 LEA R24, P0, R7.reuse, c[0x0][0x1c8], 0x1 ;  /* 0x0000720007185a11 */ /* 0x040fe400078008ff */
[C---:B------:R-:W-:Y:S02]  /*0ed0*/  @P6 LEA.HI.X R27, R14.reuse, c[0x0][0x1cc], R15, 0x1, P1 ;  /* 0x000073000e1b6a11 */ /* 0x040fe400008f0c0f */
[----:B------:R-:W-:Y:S02]  /*0ee0*/  @P5 LEA.HI.X R25, R7, c[0x0][0x1cc], R6, 0x1, P0 ;  /* 0x0000730007195a11 */ /* 0x000fe400000f0c06 */
[----:B------:R-:W-:Y:S02]  /*0ef0*/  LEA.HI R6, R17, R8, RZ, 0x4 ;  /* 0x0000000811067211 */ /* 0x000fe400078f20ff */
[----:B------:R-:W-:-:S02]  /*0f00*/  @P4 IADD3 R10, P0, R14, UR20, RZ ;  /* 0x000000140e0a4c10 */ /* 0x000fc4000ff1e0ff */
[----:B------:R-:W-:Y:S02]  /*0f10*/  LOP3.LUT R11, R6, 0xfffffff0, RZ, 0xc0, !PT ;  /* 0xfffffff0060b7812 */ /* 0x000fe400078ec0ff */
[----:B------:R-:W-:Y:S01]  /*0f20*/  @P4 IADD3.X R7, R15, UR14, RZ, P0, !PT ;  /* 0x0000000e0f074c10 */ /* 0x000fe200087fe4ff */
[----:B------:R-:W-:Y:S01]  /*0f30*/  IMAD.SHL.U32 R15, R9, 0x8, RZ ;  /* 0x00000008090f7824 */ /* 0x000fe200078e00ff */
[----:B------:R-:W-:Y:S01]  /*0f40*/  @P4 LEA R22, P0, R10, c[0x0][0x1c8], 0x1 ;  /* 0x000072000a164a11 */ /* 0x000fe200078008ff */
[----:B------:R-:W-:Y:S01]  /*0f50*/  IMAD.IADD R14, R8, 0x1, -R11 ;  /* 0x00000001080e7824 */ /* 0x000fe200078e0a0b */
[----:B------:R-:W-:Y:S02]  /*0f60*/  SHF.R.S32.HI R19, RZ, 0x4, R6 ;  /* 0x00000004ff137819 */ /* 0x000fe40000011406 */
[----:B------:R-:W-:Y:S02]  /*0f70*/  @P4 LEA.HI.X R23, R10, c[0x0][0x1cc], R7, 0x1, P0 ;  /* 0x000073000a174a11 */ /* 0x000fe400000f0c07 */
[----:B------:R-:W-:-:S02]  /*0f80*/  SHF.R.S32.HI R7, RZ, 0x1f, R14 ;  /* 0x0000001fff077819 */ /* 0x000fc4000001140e */
[----:B------:R-:W-:Y:S02]  /*0f90*/  LEA.HI R6, R6, R19, RZ, 0x1 ;  /* 0x0000001306067211 */ /* 0x000fe400078f08ff */
[----:B------:R-:W-:Y:S02]  /*0fa0*/  LEA.HI R7, R7, R14, RZ, 0x3 ;  /* 0x0000000e07077211 */ /* 0x000fe400078f18ff */
[----:B------:R-:W-:Y:S02]  /*0fb0*/  ISETP.GE.AND P0, PT, R38, c[0x0][0x1d4], PT ;  /* 0x0000750026007a0c */ /* 0x000fe40003f06270 */
[----:B------:R-:W-:Y:S02]  /*0fc0*/  LOP3.LUT R16, R16, 0x1c0, RZ, 0xc0, !PT ;  /* 0x000001c010107812 */ /* 0x000fe400078ec0ff */
[----:B------:R-:W-:Y:S02]  /*0fd0*/  LOP3.LUT R6, R6, 0xfffffffe, RZ, 0xc0, !PT ;  /* 0xfffffffe06067812 */ /* 0x000fe400078ec0ff */
[C---:B------:R-:W-:Y:S01]  /*0fe0*/  LOP3.LUT R11, R7.reuse, 0xfffffff8, RZ, 0xc0, !PT ;  /* 0xfffffff8070b7812 */ /* 0x040fe200078ec0ff */
[----:B------:R-:W-:Y:S01]  /*0ff0*/  IMAD.SHL.U32 R7, R7, 0x40, RZ ;  /* 0x0000004007077824 */ /* 0x000fe200078e00ff */
[----:B------:R-:W-:Y:S01]  /*1000*/  LOP3.LUT R15, R16, 0x8, R15, 0xf8, !PT ;  /* 0x00000008100f7812 */ /* 0x000fe200078ef80f */
[----:B------:R-:W-:Y:S01]  /*1010*/  IMAD.IADD R6, R19, 0x1, -R6 ;  /* 0x0000000113067824 */ /* 0x000fe200078e0a06 */
[----:B------:R-:W-:Y:S01]  /*1020*/  SHF.R.U32.HI R16, RZ, 0x3, R16 ;  /* 0x00000003ff107819 */ /* 0x000fe20000011610 */
[----:B------:R-:W-:Y:S01]  /*1030*/  IMAD.IADD R11, R14, 0x1, -R11 ;  /* 0x000000010e0b7824 */ /* 0x000fe200078e0a0b */
[----:B------:R-:W-:Y:S01]  /*1040*/  @P2 IADD3 R10, R21, UR4, RZ ;  /* 0x00000004150a2c10 */ /* 0x000fe2000fffe0ff */
[C---:B------:R-:W-:Y:S01]  /*1050*/  @P6 IMAD.SHL.U32 R21, R120.reuse, 0x2, RZ ;  /* 0x0000000278156824 */ /* 0x040fe200078e00ff */
[----:B------:R-:W-:Y:S01]  /*1060*/  LOP3.LUT R15, R15, R16, RZ, 0x3c, !PT ;  /* 0x000000100f0f7212 */ /* 0x000fe200078e3cff */
[----:B------:R-:W-:Y:S01]  /*1070*/  @P5 IMAD.SHL.U32 R19, R120, 0x2, RZ ;  /* 0x0000000278135824 */ /* 0x000fe200078e00ff */
[----:B------:R-:W-:Y:S01]  /*1080*/  @P2 LEA R28, P1, R20, c[0x0][0x1c8], 0x1 ;  /* 0x00007200141c2a11 */ /* 0x000fe200078208ff */
[----:B------:R-:W-:Y:S01]  /*1090*/  IMAD.SHL.U32 R14, R11, 0x40, RZ ;  /* 0x000000400b0e7824 */ /* 0x000fe200078e00ff */
[----:B------:R-:W-:Y:S01]  /*10a0*/  @!PT LDS RZ, [RZ] ;  /* 0x00000000fffff984 */ /* 0x000fe20000000800 */
[----:B------:R-:W-:Y:S01]  /*10b0*/  @!PT LDS RZ, [RZ] ;  /* 0x00000000fffff984 */ /* 0x000fe20000000800 */
[----:B------:R-:W-:Y:S01]  /*10c0*/  @!PT LDS RZ, [RZ] ;  /* 0x00000000fffff984 */ /* 0x000fe20000000800 */
[----:B------:R2:W-:Y:S01]  /*10d0*/  @P6 LDGSTS.E.BYPASS.LTC128B.128 [R21+0x4100], [R26.64], !P3 ;  /* 0x041000001a156fae */ /* 0x0005e2000d901d56 */
[----:B------:R-:W-:Y:S01]  /*10e0*/  IMAD R250, R6, 0x200, R15 ;  /* 0x0000020006fa7824 */ /* 0x000fe200078e020f */
[----:B------:R-:W-:Y:S01]  /*10f0*/  @P2 LEA.HI.X R29, R20, c[0x0][0x1cc], R10, 0x1, P1 ;  /* 0x00007300141d2a11 */ /* 0x000fe200008f0c0a */
[----:B------:R-:W-:Y:S01]  /*1100*/  IMAD.SHL.U32 R6, R6, 0x8, RZ ;  /* 0x0000000806067824 */ /* 0x000fe200078e00ff */
[----:B------:R2:W-:Y:S01]  /*1110*/  @P6 LDGSTS.E.BYPASS.LTC128B.128 [R21+0x6100], [R26.64+0x80], !P0 ;  /* 0x061000801a156fae */ /* 0x0005e2000c101d56 */
[----:B------:R-:W-:Y:S01]  /*1120*/  LOP3.LUT R15, R14, 0x1c0, RZ, 0xc0, !PT ;  /* 0x000001c00e0f7812 */ /* 0x000fe200078ec0ff */
[----:B------:R-:W-:Y:S01]  /*1130*/  IMAD.SHL.U32 R250, R250, 0x2, RZ ;  /* 0x00000002fafa7824 */ /* 0x000fe200078e00ff */
[----:B------:R-:W-:Y:S01]  /*1140*/  LEA.HI R10, R17, R8, RZ, 0x5 ;  /* 0x00000008110a7211 */ /* 0x000fe200078f28ff */
[----:B------:R1:W-:Y:S01]  /*1150*/  @P5 LDGSTS.E.BYPASS.LTC128B.128 [R19+0x4900], [R24.64], !P3 ;  /* 0x0490000018135fae */ /* 0x0003e2000d901d56 */
[----:B------:R-:W-:Y:S01]  /*1160*/  LOP3.LUT R6, R15, 0x8, R6, 0xf8, !PT ;  /* 0x000000080f067812 */ /* 0x000fe200078ef806 */
[----:B------:R-:W-:Y:S01]  /*1170*/  ULDC.64 UR4, c[0x0][0x208] ;  /* 0x0000820000047ab9 */ /* 0x000fe20000000a00 */
[----:B------:R-:W-:Y:S01]  /*1180*/  SHF.R.S32.HI R14, RZ, 0x5, R10 ;  /* 0x00000005ff0e7819 */ /* 0x000fe2000001140a */
[----:B------:R1:W-:Y:S01]  /*1190*/  @P5 LDGSTS.E.BYPASS.LTC128B.128 [R19+0x6900], [R24.64+0x80], !P0 ;  /* 0x0690008018135fae */ /* 0x0003e2000c101d56 */
[----:B------:R-:W-:Y:S01]  /*11a0*/  SHF.R.U32.HI R15, RZ, 0x3, R15 ;  /* 0x00000003ff0f7819 */ /* 0x000fe2000001160f */
[----:B------:R-:W-:Y:S01]  /*11b0*/  UIMAD.WIDE.U32 UR16, UR11, UR4, URZ ;  /* 0x000000040b1072a5 */ /* 0x000fe2000f8e003f */
[----:B------:R-:W-:Y:S01]  /*11c0*/  LOP3.LUT R7, R7, 0xfffffe00, RZ, 0xc0, !PT ;  /* 0xfffffe0007077812 */ /* 0x000fe200078ec0ff */
[----:B------:R2:W-:Y:S01]  /*11d0*/  @P4 LDGSTS.E.BYPASS.LTC128B.128 [R31+0x5100], [R22.64], !P3 ;  /* 0x05100000161f4fae */ /* 0x0005e2000d901d56 */
[----:B------:R-:W-:Y:S01]  /*11e0*/  LOP3.LUT R6, R6, R15, RZ, 0x3c, !PT ;  /* 0x0000000f06067212 */ /* 0x000fe200078e3cff */
[----:B------:R-:W-:Y:S01]  /*11f0*/  IMAD.MOV.U32 R15, RZ, RZ, 0x10 ;  /* 0x00000010ff0f7424 */ /* 0x000fe200078e00ff */
[----:B------:R-:W-:Y:S01]  /*1200*/  IADD3 R249, R250, 0x4120, RZ ;  /* 0x00004120faf97810 */ /* 0x000fe20007ffe0ff */
[----:B------:R2:W-:Y:S01]  /*1210*/  @P4 LDGSTS.E.BYPASS.LTC128B.128 [R31+0x7100], [R22.64+0x80], !P0 ;  /* 0x07100080161f4fae */ /* 0x0005e2000c101d56 */
[----:B------:R-:W-:Y:S01]  /*1220*/  LOP3.LUT P4, RZ, R0, 0x2, RZ, 0xc0, !PT ;  /* 0x0000000200ff7812 */ /* 0x000fe2000788c0ff */
[----:B------:R-:W-:Y:S01]  /*1230*/  IMAD R251, R14, 0x400, R7 ;  /* 0x000004000efb7824 */ /* 0x000fe200078e0207 */
[----:B------:R-:W-:Y:S01]  /*1240*/  UIMAD UR11, UR11, UR5, URZ ;  /* 0x000000050b0b72a4 */ /* 0x000fe2000f8e023f */
[----:B------:R2:W-:Y:S01]  /*1250*/  @P2 LDGSTS.E.BYPASS.LTC128B.128 [R33+0x5900], [R28.64], !P3 ;  /* 0x059000001c212fae */ /* 0x0005e2000d901d56 */
[----:B------:R-:W-:-:S02]  /*1260*/  IMAD R14, R5, c[0x0][0x208], RZ ;  /* 0x00008200050e7a24 */ /* 0x000fc400078e02ff */
[----:B------:R-:W-:Y:S01]  /*1270*/  IMAD.IADD R251, R6, 0x1, R251 ;  /* 0x0000000106fb7824 */ /* 0x000fe200078e02fb */
[----:B------:R2:W-:Y:S01]  /*1280*/  @P2 LDGSTS.E.BYPASS.LTC128B.128 [R33+0x7900], [R28.64+0x80], !P0 ;  /* 0x079000801c212fae */ /* 0x0005e2000c101d56 */
[----:B------:R-:W-:Y:S01]  /*1290*/  R2P PR, R11, 0x6 ;  /* 0x000000060b007804 */ /* 0x000fe20000000000 */
[----:B------:R-:W-:Y:S01]  /*12a0*/  UIADD3 UR11, UR17, UR11, URZ ;  /* 0x0000000b110b7290 */ /* 0x000fe2000fffe03f */
[----:B------:R-:W-:Y:S01]  /*12b0*/  IADD3 R11, R250, 0x4100, RZ ;  /* 0x00004100fa0b7810 */ /* 0x000fe20007ffe0ff */
[----:B------:R-:W0:Y:S01]  /*12c0*/  LDGDEPBAR ;  /* 0x00000000000079af */ /* 0x000e220000000000 */
[----:B------:R-:W-:Y:S01]  /*12d0*/  IMAD.SHL.U32 R251, R251, 0x2, RZ ;  /* 0x00000002fbfb7824 */ /* 0x000fe200078e00ff */
[----:B------:R-:W-:Y:S02]  /*12e0*/  SEL R5, R15, 0xfffffff0, !P1 ;  /* 0xfffffff00f057807 */ /* 0x000fe40004800000 */
[----:B------:R-:W-:Y:S01]  /*12f0*/  @P4 IADD3 R249, R11, -0x20, RZ ;  /* 0xffffffe00bf94810 */ /* 0x000fe20007ffe0ff */
[C---:B------:R-:W-:Y:S01]  /*1300*/  IMAD R11, R9.reuse, c[0x0][0x20c], R14 ;  /* 0x00008300090b7a24 */ /* 0x040fe200078e020e */
[----:B------:R-:W-:Y:S01]  /*1310*/  PLOP3.LUT P1, PT, PT, PT, UP0, 0x80, 0x0 ;  /* 0x000000000000781c */ /* 0x000fe20003f2f008 */
[----:B------:R-:W-:Y:S01]  /*1320*/  IMAD.WIDE.U32 R14, R9, c[0x0][0x208], R36 ;  /* 0x00008200090e7a25 */ /* 0x000fe200078e0024 */
[----:B------:R-:W-:-:S02]  /*1330*/  IADD3 R239, R249, 0x800, RZ ;  /* 0x00000800f9ef7810 */ /* 0x000fc40007ffe0ff */
[----:B------:R-:W-:Y:S01]  /*1340*/  IADD3 R238, R249, 0x1000, RZ ;  /* 0x00001000f9ee7810 */ /* 0x000fe20007ffe0ff */
[----:B------:R-:W-:Y:S01]  /*1350*/  IMAD.IADD R15, R15, 0x1, R11 ;  /* 0x000000010f0f7824 */ /* 0x000fe200078e020b */
[----:B------:R-:W-:Y:S01]  /*1360*/  LOP3.LUT R11, R10, 0xffffffe0, RZ, 0xc0, !PT ;  /* 0xffffffe00a0b7812 */ /* 0x000fe200078ec0ff */
[----:B------:R-:W-:Y:S01]  /*1370*/  IMAD R247, R5, 0x2, R251 ;  /* 0x0000000205f77824 */ /* 0x000fe200078e02fb */
[----:B------:R-:W-:Y:S01]  /*1380*/  IADD3 R237, R249, 0x1800, RZ ;  /* 0x00001800f9ed7810 */ /* 0x000fe20007ffe0ff */
[----:B------:R-:W-:-:S04]  /*1390*/  IMAD.WIDE.U32 R14, R4, c[0x0][0x210], R14 ;  /* 0x00008400040e7a25 */ /* 0x000fc800078e000e */
[----:B------:R-:W-:Y:S02]  /*13a0*/  IMAD.IADD R15, R15, 0x1, R3 ;  /* 0x000000010f0f7824 */ /* 0x000fe400078e0203 */
[----:B------:R-:W-:Y:S02]  /*13b0*/  IMAD.IADD R3, R8, 0x1, -R11 ;  /* 0x0000000108037824 */ /* 0x000fe400078e0a0b */
[----:B------:R-:W-:Y:S01]  /*13c0*/  IMAD R11, R13, c[0x0][0x218], RZ ;  /* 0x000086000d0b7a24 */ /* 0x000fe200078e02ff */
[----:B------:R-:W-:-:S04]  /*13d0*/  DEPBAR.LE SB0, 0x1 ;  /* 0x000080400000791a */ /* 0x000fc80000000000 */
[----:B------:R-:W-:Y:S01]  /*13e0*/  IMAD R8, R12, c[0x0][0x21c], R11 ;  /* 0x000087000c087a24 */ /* 0x000fe200078e020b */
[----:B------:R-:W-:-:S04]  /*13f0*/  DEPBAR.LE SB0, 0x0 ;  /* 0x000080000000791a */ /* 0x000fc80000000000 */
[----:B-1----:R-:W-:Y:S01]  /*1400*/  IMAD.WIDE.U32 R18, R12, c[0x0][0x218], R14 ;  /* 0x000086000c127a25 */ /* 0x002fe200078e000e */
[----:B------:R-:W-:Y:S03]  /*1410*/  BAR.SYNC.DEFER_BLOCKING 0x0 ;  /* 0x0000000000007b1d */ /* 0x000fe60000010000 */
[----:B------:R-:W-:Y:S02]  /*1420*/  IMAD.IADD R16, R19, 0x1, R8 ;  /* 0x0000000113107824 */ /* 0x000fe400078e0208 */
[----:B------:R-:W-:Y:S01]  /*1430*/  IMAD.MOV.U32 R4, RZ, RZ, 0x20 ;  /* 0x00000020ff047424 */ /* 0x000fe200078e00ff */
[----:B------:R2:W-:Y:S04]  /*1440*/  STL.64 [R1+0x40], R18 ;  /* 0x0000401201007387 */ /* 0x0005e80000100a00 */
[----:B------:R2:W-:Y:S01]  /*1450*/  STL [R1+0xc], R16 ;  /* 0x00000c1001007387 */ /* 0x0005e20000100800 */
[----:B------:R-:W-:-:S03]  /*1460*/  SEL R4, R4, 0xffffffe0, !P2 ;  /* 0xffffffe004047807 */ /* 0x000fc60005000000 */
[----:B------:R2:W1:Y:S04]  /*1470*/  LDSM.16.M88.4 R60, [R251+0x8100] ;  /* 0x00810000fb3c783b */ /* 0x0004680000000200 */
[----:B------:R2:W3:Y:S04]  /*1480*/  LDSM.16.M88.4 R64, [R251+0xa100] ;  /* 0x00a10000fb40783b */ /* 0x0004e80000000200 */
[----:B------:R2:W4:Y:S04]  /*1490*/  LDSM.16.M88.4 R88, [R250+0x4100] ;  /* 0x00410000fa58783b */ /* 0x0005280000000200 */
        /* <DEDUP_REMOVED lines=8> */
[----:B------:R2:W1:Y:S01]  /*1520*/  LDSM.16.M88.4 R40, [R249+0x1800] ;  /* 0x00180000f928783b */ /* 0x0004620000000200 */
[----:B------:R-:W-:Y:S05]  /*1530*/  @!P1 BRA `(.L_x_643) ;  /* 0x0000031000009947 */ /* 0x000fea0003800000 */
[----:B---3--:R-:W-:Y:S02]  /*1540*/  ULDC.64 UR4, c[0x0][0x208] ;  /* 0x0000820000047ab9 */ /* 0x008fe40000000a00 */
        /* <DEDUP_REMOVED lines=18> */
[----:B------:R-:W-:Y:S01]  /*1670*/  IMAD.SHL.U32 R9, R120, 0x2, RZ ;  /* 0x0000000278097824 */ /* 0x000fe200078e00ff */
[----:B------:R-:W-:Y:S01]  /*1680*/  ISETP.LT.OR P1, PT, R10, 0x11, P0 ;  /* 0x000000110a00780c */ /* 0x000fe20000721670 */
[----:B------:R-:W-:Y:S01]  /*1690*/  IMAD.U32 R8, RZ, RZ, UR16 ;  /* 0x00000010ff087e24 */ /* 0x000fe2000f8e00ff */
[----:B------:R-:W-:Y:S02]  /*16a0*/  IADD3 R14, P5, R12, UR16, RZ ;  /* 0x000000100c0e7c10 */ /* 0x000fe4000ffbe0ff */
[----:B------:R-:W-:Y:S01]  /*16b0*/  @!PT LDS RZ, [RZ] ;  /* 0x00000000fffff984 */ /* 0x000fe20000000800 */
[----:B------:R-:W-:Y:S01]  /*16c0*/  @!PT LDS RZ, [RZ] ;  /* 0x00000000fffff984 */ /* 0x000fe20000000800 */
[----:B------:R-:W-:Y:S01]  /*16d0*/  @!PT LDS RZ, [RZ] ;  /* 0x00000000fffff984 */ /* 0x000fe20000000800 */
[----:B------:R3:W-:Y:S02]  /*16e0*/  LDGSTS.E.BYPASS.LTC128B.128 [R9+0x100], [R12.64], !P4 ;  /* 0x001000000c097fae */ /* 0x0007e4000e101d56 */
[----:B------:R-:W-:Y:S02]  /*16f0*/  IADD3.X R15, R13, UR11, RZ, P5, !PT ;  /* 0x0000000b0d0f7c10 */ /* 0x000fe4000affe4ff */
[----:B------:R3:W-:Y:S01]  /*1700*/  LDGSTS.E.BYPASS.LTC128B.128 [R9+0x2100], [R12.64+0x80], !P2 ;  /* 0x021000800c097fae */ /* 0x0007e2000d101d56 */
[----:B------:R-:W-:-:S02]  /*1710*/  IADD3 R20, P4, P2, R8, 0x80, R12 ;  /* 0x0000008008147810 */ /* 0x000fc40007a9e00c */
[----:B------:R-:W-:Y:S01]  /*1720*/  ISETP.LT.OR P5, PT, R10, 0x21, P0 ;  /* 0x000000210a00780c */ /* 0x000fe200007a1670 */
[----:B------:R2:W-:Y:S02]  /*1730*/  LDGSTS.E.BYPASS.LTC128B.128 [R9+0x900], [R14.64], !P6 ;  /* 0x009000000e097fae */ /* 0x0005e4000f101d56 */
[----:B--2---:R-:W-:Y:S02]  /*1740*/  IADD3.X R21, RZ, UR11, R13, P4, P2 ;  /* 0x0000000bff157c10 */ /* 0x004fe4000a7e440d */
[C---:B------:R-:W-:Y:S02]  /*1750*/  IADD3 R16, P4, R14.reuse, UR16, RZ ;  /* 0x000000100e107c10 */ /* 0x040fe4000ff9e0ff */
[----:B------:R-:W-:Y:S01]  /*1760*/  IADD3 R18, P2, R14, UR5, RZ ;  /* 0x000000050e127c10 */ /* 0x000fe2000ff5e0ff */
[----:B------:R2:W-:Y:S01]  /*1770*/  LDGSTS.E.BYPASS.LTC128B.128 [R9+0x2900], [R20.64], !P1 ;  /* 0x0290000014097fae */ /* 0x0005e2000c901d56 */
[----:B------:R-:W-:Y:S02]  /*1780*/  ISETP.LT.OR P6, PT, R10, 0x21, P3 ;  /* 0x000000210a00780c */ /* 0x000fe40001fc1670 */
[----:B------:R-:W-:-:S02]  /*1790*/  IADD3.X R17, R15, UR11, RZ, P4, !PT ;  /* 0x0000000b0f117c10 */ /* 0x000fc4000a7fe4ff */
[C---:B------:R-:W-:Y:S02]  /*17a0*/  ISETP.LT.OR P4, PT, R10.reuse, 0x31, P3 ;  /* 0x000000310a00780c */ /* 0x040fe40001f81670 */
[----:B------:R-:W-:Y:S02]  /*17b0*/  IADD3.X R19, R15, UR4, RZ, P2, !PT ;  /* 0x000000040f137c10 */ /* 0x000fe400097fe4ff */
[----:B------:R-:W-:-:S05]  /*17c0*/  ISETP.LT.OR P2, PT, R10, 0x31, P0 ;  /* 0x000000310a00780c */ /* 0x000fca0000741670 */
[----:B------:R2:W-:Y:S01]  /*17d0*/  LDGSTS.E.BYPASS.LTC128B.128 [R9+0x1100], [R16.64], !P6 ;  /* 0x0110000010097fae */ /* 0x0005e2000f101d56 */
[----:B---3--:R-:W-:-:S03]  /*17e0*/  IADD3 R12, P1, R16, UR16, RZ ;  /* 0x00000010100c7c10 */ /* 0x008fc6000ff3e0ff */
[----:B------:R2:W-:Y:S01]  /*17f0*/  LDGSTS.E.BYPASS.LTC128B.128 [R9+0x3100], [R18.64], !P5 ;  /* 0x0310000012097fae */ /* 0x0005e2000e901d56 */
[----:B------:R-:W-:Y:S02]  /*1800*/  IADD3.X R13, R17, UR11, RZ, P1, !PT ;  /* 0x0000000b110d7c10 */ /* 0x000fe40008ffe4ff */
[----:B------:R-:W-:-:S03]  /*1810*/  IADD3 R10, P1, R16, UR5, RZ ;  /* 0x00000005100a7c10 */ /* 0x000fc6000ff3e0ff */
[----:B------:R2:W-:Y:S01]  /*1820*/  LDGSTS.E.BYPASS.LTC128B.128 [R9+0x1900], [R12.64], !P4 ;  /* 0x019000000c097fae */ /* 0x0005e2000e101d56 */
[----:B------:R-:W-:-:S05]  /*1830*/  IADD3.X R11, R17, UR4, RZ, P1, !PT ;  /* 0x00000004110b7c10 */ /* 0x000fca0008ffe4ff */
[----:B------:R2:W-:Y:S04]  /*1840*/  LDGSTS.E.BYPASS.LTC128B.128 [R9+0x3900], [R10.64], !P2 ;  /* 0x039000000a097fae */ /* 0x0005e8000d101d56 */
.L_x_643:
[----:B---3--:R-:W-:Y:S01]  /*1850*/  LOP3.LUT P1, RZ, R0, 0x4, RZ, 0xc0, !PT ;  /* 0x0000000400ff7812 */ /* 0x008fe2000782c0ff */
[----:B------:R-:W-:Y:S01]  /*1860*/  IMAD.MOV.U32 R0, RZ, RZ, 0x40 ;  /* 0x00000040ff007424 */ /* 0x000fe200078e00ff */
[C---:B--2-4-:R-:W-:Y:S01]  /*1870*/  HMMA.16816.F32.BF16 R32, R64.reuse, R88, RZ ;  /* 0x000000584020723c */ /* 0x054fe200000418ff */
[C---:B------:R-:W-:Y:S01]  /*1880*/  IMAD R246, R4.reuse, 0x2, R251 ;  /* 0x0000000204f67824 */ /* 0x040fe200078e02fb */
[----:B------:R-:W0:Y:S01]  /*1890*/  LDGDEPBAR ;  /* 0x00000000000079af */ /* 0x000e220000000000 */
[----:B------:R-:W-:Y:S01]  /*18a0*/  IMAD R244, R4, 0x2, R247 ;  /* 0x0000000204f47824 */ /* 0x000fe200078e02f7 */
[----:B------:R-:W-:Y:S01]  /*18b0*/  SEL R0, R0, 0xffffffc0, !P1 ;  /* 0xffffffc000007807 */ /* 0x000fe20004800000 */
[----:B------:R-:W-:Y:S01]  /*18c0*/  IMAD R243, R5, 0x2, R246 ;  /* 0x0000000205f37824 */ /* 0x000fe200078e02f6 */
[----:B------:R-:W-:Y:S01]  /*18d0*/  LDSM.16.M88.4 R116, [R246+0xa100] ;  /* 0x00a10000f674783b */ /* 0x000fe20000000200 */
[----:B------:R-:W-:Y:S01]  /*18e0*/  UISETP.GE.AND UP0, UPT, UR8, 0x41, UPT ;  /* 0x000000410800788c */ /* 0x000fe2000bf06270 */
[C---:B-1----:R-:W-:Y:S01]  /*18f0*/  HMMA.16816.F32.BF16 R24, R64.reuse, R80, RZ ;  /* 0x000000504018723c */ /* 0x042fe200000418ff */
[--C-:B------:R-:W-:Y:S01]  /*1900*/  IMAD.IADD R245, R250, 0x1, R0.reuse ;  /* 0x00000001faf57824 */ /* 0x100fe200078e0200 */
[C---:B------:R-:W-:Y:S01]  /*1910*/  IADD3 R235, R249.reuse, 0x2000, RZ ;  /* 0x00002000f9eb7810 */ /* 0x040fe20007ffe0ff */
[C---:B------:R-:W-:Y:S01]  /*1920*/  IMAD.IADD R236, R249.reuse, 0x1, R0 ;  /* 0x00000001f9ec7824 */ /* 0x040fe200078e0200 */
[----:B------:R-:W-:Y:S01]  /*1930*/  IADD3 R234, R249, 0x2800, RZ ;  /* 0x00002800f9ea7810 */ /* 0x000fe20007ffe0ff */
[----:B------:R-:W-:Y:S01]  /*1940*/  IMAD.IADD R6, R7, 0x1, R6 ;  /* 0x0000000107067824 */ /* 0x000fe200078e0206 */
[----:B------:R-:W1:Y:S01]  /*1950*/  LDSM.16.M88.4 R112, [R245+0x4100] ;  /* 0x00410000f570783b */ /* 0x000e620000000200 */
[----:B------:R-:W-:Y:S01]  /*1960*/  PLOP3.LUT P1, PT, PT, PT, UP0, 0x80, 0x0 ;  /* 0x000000000000781c */ /* 0x000fe20003f2f008 */
[----:B------:R-:W-:Y:S01]  /*1970*/  HMMA.16816.F32.BF16 R16, R64, R72, RZ ;  /* 0x000000484010723c */ /* 0x000fe200000418ff */
[C---:B------:R-:W-:Y:S01]  /*1980*/  IADD3 R233, R249.reuse, 0x3000, RZ ;  /* 0x00003000f9e97810 */ /* 0x040fe20007ffe0ff */
[----:B------:R-:W2:Y:S01]  /*1990*/  LDSM.16.M88.4 R108, [R245+0x4900] ;  /* 0x00490000f56c783b */ /* 0x000ea20000000200 */
[----:B------:R-:W-:-:S03]  /*19a0*/  IADD3 R232, R249, 0x3800, RZ ;  /* 0x00003800f9e87810 */ /* 0x000fc60007ffe0ff */
[----:B------:R-:W3:Y:S02]  /*19b0*/  LDSM.16.M88.4 R104, [R245+0x5100] ;  /* 0x00510000f568783b */ /* 0x000ee40000000200 */
[C---:B------:R-:W-:Y:S02]  /*19c0*/  HMMA.16816.F32.BF16 R28, R64.reuse, R90, RZ ;  /* 0x0000005a401c723c */ /* 0x040fe400000418ff */
[----:B------:R-:W4:Y:S06]  /*19d0*/  LDSM.16.M88.4 R100, [R245+0x5900] ;  /* 0x00590000f564783b */ /* 0x000f2c0000000200 */
[C---:B------:R-:W-:Y:S08]  /*19e0*/  HMMA.16816.F32.BF16 R20, R64.reuse, R82, RZ ;  /* 0x000000524014723c */ /* 0x040ff000000418ff */
[----:B------:R-:W-:Y:S08]  /*19f0*/  HMMA.16816.F32.BF16 R12, R64, R74, RZ ;  /* 0x0000004a400c723c */ /* 0x000ff000000418ff */
[C---:B------:R-:W-:Y:S08]  /*1a00*/  HMMA.16816.F32.BF16 R92, R60.reuse, R88, RZ ;  /* 0x000000583c5c723c */ /* 0x040ff000000418ff */
[C---:B------:R-:W-:Y:S08]  /*1a10*/  HMMA.16816.F32.BF16 R84, R60.reuse, R80, RZ ;  /* 0x000000503c54723c */ /* 0x040ff000000418ff */
[----:B------:R-:W-:Y:S08]  /*1a20*/  HMMA.16816.F32.BF16 R76, R60, R72, RZ ;  /* 0x000000483c4c723c */ /* 0x000ff000000418ff */
[-C--:B------:R-:W-:Y:S08]  /*1a30*/  HMMA.16816.F32.BF16 R8, R64, R96.reuse, RZ ;  /* 0x000000604008723c */ /* 0x080ff000000418ff */
[C---:B------:R-:W-:Y:S08]  /*1a40*/  HMMA.16816.F32.BF16 R68, R60.reuse, R96, RZ ;  /* 0x000000603c44723c */ /* 0x040ff000000418ff */
[C---:B------:R-:W-:Y:S08]  /*1a50*/  HMMA.16816.F32.BF16 R88, R60.reuse, R90, RZ ;  /* 0x0000005a3c58723c */ /* 0x040ff000000418ff */
[C---:B------:R-:W-:Y:S08]  /*1a60*/  HMMA.16816.F32.BF16 R80, R60.reuse, R82, RZ ;  /* 0x000000523c50723c */ /* 0x040ff000000418ff */
[----:B------:R-:W-:Y:S08]  /*1a70*/  HMMA.16816.F32.BF16 R72, R60, R74, RZ ;  /* 0x0000004a3c48723c */ /* 0x000ff000000418ff */
[-C--:B------:R-:W-:Y:S08]  /*1a80*/  HMMA.16816.F32.BF16 R64, R64, R98.reuse, RZ ;  /* 0x000000624040723c */ /* 0x080ff000000418ff */
[----:B------:R-:W-:Y:S01]  /*1a90*/  HMMA.16816.F32.BF16 R60, R60, R98, RZ ;  /* 0x000000623c3c723c */ /* 0x000fe200000418ff */
[----:B------:R-:W5:Y:S07]  /*1aa0*/  LDSM.16.M88.4 R96, [R246+0x8100] ;  /* 0x00810000f660783b */ /* 0x000f6e0000000200 */
        /* <DEDUP_REMOVED lines=8> */
[----:B------:R-:W-:Y:S07]  /*1b30*/  LDSM.16.M88.4 R56, [R244+0xa100] ;  /* 0x00a10000f438783b */ /* 0x000fee0000000200 */
[C---:B------:R-:W-:Y:S08]  /*1b40*/  HMMA.16816.F32.BF16 R92, R36.reuse, R52, R92 ;  /* 0x00000034245c723c */ /* 0x040ff0000004185c */
[C---:B------:R-:W-:Y:S08]  /*1b50*/  HMMA.16816.F32.BF16 R84, R36.reuse, R48, R84 ;  /* 0x000000302454723c */ /* 0x040ff00000041854 */
[C---:B------:R-:W-:Y:S08]  /*1b60*/  HMMA.16816.F32.BF16 R76, R36.reuse, R44, R76 ;  /* 0x0000002c244c723c */ /* 0x040ff0000004184c */
[C---:B------:R-:W-:Y:S08]  /*1b70*/  HMMA.16816.F32.BF16 R68, R36.reuse, R40, R68 ;  /* 0x000000282444723c */ /* 0x040ff00000041844 */
[C---:B------:R-:W-:Y:S01]  /*1b80*/  HMMA.16816.F32.BF16 R88, R36.reuse, R54, R88 ;  /* 0x000000362458723c */ /* 0x040fe20000041858 */
[----:B------:R-:W3:Y:S07]  /*1b90*/  LDSM.16.M88.4 R52, [R236] ;  /* 0x00000000ec34783b */ /* 0x000eee0000000200 */
[C---:B------:R-:W-:Y:S01]  /*1ba0*/  HMMA.16816.F32.BF16 R80, R36.reuse, R50, R80 ;  /* 0x000000322450723c */ /* 0x040fe20000041850 */
[----:B------:R-:W4:Y:S07]  /*1bb0*/  LDSM.16.M88.4 R48, [R236+0x800] ;  /* 0x00080000ec30783b */ /* 0x000f2e0000000200 */
[C---:B------:R-:W-:Y:S01]  /*1bc0*/  HMMA.16816.F32.BF16 R72, R36.reuse, R46, R72 ;  /* 0x0000002e2448723c */ /* 0x040fe20000041848 */
[----:B------:R-:W5:Y:S07]  /*1bd0*/  LDSM.16.M88.4 R44, [R236+0x1000] ;  /* 0x00100000ec2c783b */ /* 0x000f6e0000000200 */
[----:B------:R-:W-:Y:S01]  /*1be0*/  HMMA.16816.F32.BF16 R60, R36, R42, R60 ;  /* 0x0000002a243c723c */ /* 0x000fe2000004183c */
[----:B------:R-:W5:Y:S04]  /*1bf0*/  LDSM.16.M88.4 R40, [R236+0x1800] ;  /* 0x00180000ec28783b */ /* 0x000f680000000200 */
[----:B------:R-:W5:Y:S03]  /*1c00*/  LDSM.16.M88.4 R36, [R244+0x8100] ;  /* 0x00810000f424783b */ /* 0x000f660000000200 */
[C---:B-1----:R-:W-:Y:S08]  /*1c10*/  HMMA.16816.F32.BF16 R32, R116.reuse, R112, R32 ;  /* 0x000000707420723c */ /* 0x042ff00000041820 */
[C---:B--2---:R-:W-:Y:S08]  /*1c20*/  HMMA.16816.F32.BF16 R24, R116.reuse, R108, R24 ;  /* 0x0000006c7418723c */ /* 0x044ff00000041818 */
[C---:B---3--:R-:W-:Y:S08]  /*1c30*/  HMMA.16816.F32.BF16 R16, R116.reuse, R104, R16 ;  /* 0x000000687410723c */ /* 0x048ff00000041810 */
[C---:B----4-:R-:W-:Y:S08]  /*1c40*/  HMMA.16816.F32.BF16 R8, R116.reuse, R100, R8 ;  /* 0x000000647408723c */ /* 0x050ff00000041808 */
[C---:B------:R-:W-:Y:S08]  /*1c50*/  HMMA.16816.F32.BF16 R28, R116.reuse, R114, R28 ;  /* 0x00000072741c723c */ /* 0x040ff0000004181c */
[C---:B------:R-:W-:Y:S08]  /*1c60*/  HMMA.16816.F32.BF16 R20, R116.reuse, R110, R20 ;  /* 0x0000006e7414723c */ /* 0x040ff00000041814 */
[C---:B------:R-:W-:Y:S08]  /*1c70*/  HMMA.16816.F32.BF16 R12, R116.reuse, R106, R12 ;  /* 0x0000006a740c723c */ /* 0x040ff0000004180c */
[----:B------:R-:W-:Y:S01]  /*1c80*/  HMMA.16816.F32.BF16 R64, R116, R102, R64 ;  /* 0x000000667440723c */ /* 0x000fe20000041840 */
[----:B------:R-:W-:Y:S07]  /*1c90*/  LDSM.16.M88.4 R116, [R251+0xe100] ;  /* 0x00e10000fb74783b */ /* 0x000fee0000000200 */
[C---:B-----5:R-:W-:Y:S08]  /*1ca0*/  HMMA.16816.F32.BF16 R92, R96.reuse, R112, R92 ;  /* 0x00000070605c723c */ /* 0x060ff0000004185c */
[C---:B------:R-:W-:Y:S01]  /*1cb0*/  HMMA.16816.F32.BF16 R88, R96.reuse, R114, R88 ;  /* 0x000000726058723c */ /* 0x040fe20000041858 */
[----:B------:R-:W1:Y:S07]  /*1cc0*/  LDSM.16.M88.4 R112, [R250+0x6100] ;  /* 0x00610000fa70783b */ /* 0x000e6e0000000200 */
[C---:B------:R-:W-:Y:S08]  /*1cd0*/  HMMA.16816.F32.BF16 R84, R96.reuse, R108, R84 ;  /* 0x0000006c6054723c */ /* 0x040ff00000041854 */
[C---:B------:R-:W-:Y:S01]  /*1ce0*/  HMMA.16816.F32.BF16 R80, R96.reuse, R110, R80 ;  /* 0x0000006e6050723c */ /* 0x040fe20000041850 */
[----:B------:R-:W2:Y:S07]  /*1cf0*/  LDSM.16.M88.4 R108, [R250+0x6900] ;  /* 0x00690000fa6c783b */ /* 0x000eae0000000200 */
[C---:B------:R-:W-:Y:S08]  /*1d00*/  HMMA.16816.F32.BF16 R76, R96.reuse, R104, R76 ;  /* 0x00000068604c723c */ /* 0x040ff0000004184c */
[C---:B------:R-:W-:Y:S01]  /*1d10*/  HMMA.16816.F32.BF16 R72, R96.reuse, R106, R72 ;  /* 0x0000006a6048723c */ /* 0x040fe20000041848 */
[----:B------:R-:W3:Y:S07]  /*1d20*/  LDSM.16.M88.4 R104, [R250+0x7100] ;  /* 0x00710000fa68783b */ /* 0x000eee0000000200 */
[C---:B------:R-:W-:Y:S08]  /*1d30*/  HMMA.16816.F32.BF16 R68, R96.reuse, R100, R68 ;  /* 0x000000646044723c */ /* 0x040ff00000041844 */
[----:B------:R-:W-:Y:S01]  /*1d40*/  HMMA.16816.F32.BF16 R60, R96, R102, R60 ;  /* 0x00000066603c723c */ /* 0x000fe2000004183c */
[----:B------:R-:W4:Y:S04]  /*1d50*/  LDSM.16.M88.4 R100, [R250+0x7900] ;  /* 0x00790000fa64783b */ /* 0x000f280000000200 */
[----:B------:R-:W5:Y:S03]  /*1d60*/  LDSM.16.M88.4 R96, [R251+0xc100] ;  /* 0x00c10000fb60783b */ /* 0x000f660000000200 */
        /* <DEDUP_REMOVED lines=21> */
[----:B------:R-:W4:Y:S03]  /*1ec0*/  LDSM.16.M88.4 R36, [R247+0xc100] ;  /* 0x00c10000f724783b */ /* 0x000f260000000200 */
[C---:B-1----:R-:W-:Y:S08]  /*1ed0*/  HMMA.16816.F32.BF16 R32, R116.reuse, R112, R32 ;  /* 0x000000707420723c */ /* 0x042ff00000041820 */
[C---:B------:R-:W-:Y:S08]  /*1ee0*/  HMMA.16816.F32.BF16 R28, R116.reuse, R114, R28 ;  /* 0x00000072741c723c */ /* 0x040ff0000004181c */
[C---:B--2---:R-:W-:Y:S08]  /*1ef0*/  HMMA.16816.F32.BF16 R24, R116.reuse, R108, R24 ;  /* 0x0000006c7418723c */ /* 0x044ff00000041818 */
[C---:B------:R-:W-:Y:S08]  /*1f00*/  HMMA.16816.F32.BF16 R20, R116.reuse, R110, R20 ;  /* 0x0000006e7414723c */ /* 0x040ff00000041814 */
[C---:B---3--:R-:W-:Y:S08]  /*1f10*/  HMMA.16816.F32.BF16 R16, R116.reuse, R104, R16 ;  /* 0x000000687410723c */ /* 0x048ff00000041810 */
[C---:B------:R-:W-:Y:S08]  /*1f20*/  HMMA.16816.F32.BF16 R12, R116.reuse, R106, R12 ;  /* 0x0000006a740c723c */ /* 0x040ff0000004180c */
[C---:B----4-:R-:W-:Y:S08]  /*1f30*/  HMMA.16816.F32.BF16 R8, R116.reuse, R100, R8 ;  /* 0x000000647408723c */ /* 0x050ff00000041808 */
[----:B------:R-:W-:Y:S01]  /*1f40*/  HMMA.16816.F32.BF16 R64, R116, R102, R64 ;  /* 0x000000667440723c */ /* 0x000fe20000041840 */
[----:B------:R-:W-:Y:S07]  /*1f50*/  LDSM.16.M88.4 R116, [R246+0xc100] ;  /* 0x00c10000f674783b */ /* 0x000fee0000000200 */
[C---:B-----5:R-:W-:Y:S08]  /*1f60*/  HMMA.16816.F32.BF16 R92, R96.reuse, R112, R92 ;  /* 0x00000070605c723c */ /* 0x060ff0000004185c */
        /* <DEDUP_REMOVED lines=9> */
[----:B------:R-:W-:Y:S01]  /*2000*/  HMMA.16816.F32.BF16 R60, R96, R102, R60 ;  /* 0x00000066603c723c */ /* 0x000fe2000004183c */
[----:B------:R-:W3:Y:S04]  /*2010*/  LDSM.16.M88.4 R100, [R245+0x7100] ;  /* 0x00710000f564783b */ /* 0x000ee80000000200 */
[----:B------:R-:W4:Y:S03]  /*2020*/  LDSM.16.M88.4 R96, [R245+0x7900] ;  /* 0x00790000f560783b */ /* 0x000f260000000200 */
        /* <DEDUP_REMOVED lines=14> */
[----:B------:R-:W5:Y:S07]  /*2110*/  LDSM.16.M88.4 R48, [R236+0x2000] ;  /* 0x00200000ec30783b */ /* 0x000f6e0000000200 */
[C---:B------:R-:W-:Y:S08]  /*2120*/  HMMA.16816.F32.BF16 R76, R36.reuse, R44, R76 ;  /* 0x0000002c244c723c */ /* 0x040ff0000004184c */
[C---:B------:R-:W-:Y:S01]  /*2130*/  HMMA.16816.F32.BF16 R72, R36.reuse, R46, R72 ;  /* 0x0000002e2448723c */ /* 0x040fe20000041848 */
[----:B------:R-:W2:Y:S07]  /*2140*/  LDSM.16.M88.4 R44, [R236+0x2800] ;  /* 0x00280000ec2c783b */ /* 0x000eae0000000200 */
[C---:B------:R-:W-:Y:S08]  /*2150*/  HMMA.16816.F32.BF16 R68, R36.reuse, R40, R68 ;  /* 0x000000282444723c */ /* 0x040ff00000041844 */
[----:B------:R-:W-:Y:S01]  /*2160*/  HMMA.16816.F32.BF16 R60, R36, R42, R60 ;  /* 0x0000002a243c723c */ /* 0x000fe2000004183c */
[----:B------:R-:W3:Y:S04]  /*2170*/  LDSM.16.M88.4 R40, [R236+0x3000] ;  /* 0x00300000ec28783b */ /* 0x000ee80000000200 */
[----:B------:R-:W4:Y:S01]  /*2180*/  LDSM.16.M88.4 R36, [R236+0x3800] ;  /* 0x00380000ec24783b */ /* 0x000f220000000200 */
[----:B------:R-:W-:-:S04]  /*2190*/  DEPBAR.LE SB0, 0x0 ;  /* 0x000080000000791a */ /* 0x000fc80000000000 */
[C---:B-1----:R-:W-:Y:S08]  /*21a0*/  HMMA.16816.F32.BF16 R32, R112.reuse, R108, R32 ;  /* 0x0000006c7020723c */ /* 0x042ff00000041820 */
[C---:B------:R-:W-:Y:S08]  /*21b0*/  HMMA.16816.F32.BF16 R28, R112.reuse, R110, R28 ;  /* 0x0000006e701c723c */ /* 0x040ff0000004181c */
[C---:B--2---:R-:W-:Y:S08]  /*21c0*/  HMMA.16816.F32.BF16 R24, R112.reuse, R104, R24 ;  /* 0x000000687018723c */ /* 0x044ff00000041818 */
[C---:B------:R-:W-:Y:S08]  /*21d0*/  HMMA.16816.F32.BF16 R20, R112.reuse, R106, R20 ;  /* 0x0000006a7014723c */ /* 0x040ff00000041814 */
[C---:B---3--:R-:W-:Y:S08]  /*21e0*/  HMMA.16816.F32.BF16 R16, R112.reuse, R100, R16 ;  /* 0x000000647010723c */ /* 0x048ff00000041810 */
[C---:B------:R-:W-:Y:S08]  /*21f0*/  HMMA.16816.F32.BF16 R12, R112.reuse, R102, R12 ;  /* 0x00000066700c723c */ /* 0x040ff0000004180c */
[C---:B----4-:R-:W-:Y:S08]  /*2200*/  HMMA.16816.F32.BF16 R8, R112.reuse, R96, R8 ;  /* 0x000000607008723c */ /* 0x050ff00000041808 */
[----:B------:R-:W-:Y:S08]  /*2210*/  HMMA.16816.F32.BF16 R64, R112, R98, R64 ;  /* 0x000000627040723c */ /* 0x000ff00000041840 */
        /* <DEDUP_REMOVED lines=26> */
[----:B------:R-:W-:-:S04]  /*23c0*/  ULEA.HI.SX32 UR5, UR18, 0xfffffffe, 0x1a ;  /* 0xfffffffe12057891 */ /* 0x000fc8000f8fd23f */
[----:B------:R-:W-:Y:S02]  /*23d0*/  USHF.R.S32.HI UR4, URZ, 0x1f, UR5 ;  /* 0x0000001f3f047899 */ /* 0x000fe40008011405 */
[----:B------:R-:W-:Y:S01]  /*23e0*/  UIMAD UR9, UR9, UR5, URZ ;  /* 0x00000005090972a4 */ /* 0x000fe2000f8e023f */
[----:B------:R-:W-:Y:S01]  /*23f0*/  IMAD.WIDE.U32 R36, R2, UR5, R122 ;  /* 0x0000000502247c25 */ /* 0x000fe2000f8e007a */
[----:B------:R-:W-:Y:S02]  /*2400*/  USHF.L.U32 UR5, UR6, 0x5, URZ ;  /* 0x0000000506057899 */ /* 0x000fe4000800063f */
[----:B------:R-:W-:Y:S02]  /*2410*/  UIMAD UR4, UR4, UR10, UR9 ;  /* 0x0000000a040472a4 */ /* 0x000fe4000f8e0209 */
[----:B------:R-:W-:Y:S01]  /*2420*/  LEA R48, P2, R36, c[0x0][0x1c8], 0x1 ;  /* 0x0000720024307a11 */ /* 0x000fe200078408ff */
[----:B------:R-:W-:Y:S01]  /*2430*/  USHF.L.U64.HI UR6, UR6, 0x5, UR7 ;  /* 0x0000000506067899 */ /* 0x000fe20008010207 */
[----:B------:R-:W-:Y:S01]  /*2440*/  IMAD.U32 R0, RZ, RZ, UR5 ;  /* 0x00000005ff007e24 */ /* 0x000fe2000f8e00ff */
[----:B------:R-:W-:Y:S01]  /*2450*/  UIADD3 UR7, UP0, UR20, 0x80, URZ ;  /* 0x0000008014077890 */ /* 0x000fe2000ff1e03f */
[----:B------:R-:W-:-:S02]  /*2460*/  IADD3 R2, R37, UR4, RZ ;  /* 0x0000000425027c10 */ /* 0x000fc4000fffe0ff */
[----:B------:R-:W-:Y:S01]  /*2470*/  IADD3 R46, P5, R48, UR5, RZ ;  /* 0x00000005302e7c10 */ /* 0x000fe2000ffbe0ff */
[----:B------:R-:W-:Y:S01]  /*2480*/  UIADD3.X UR4, URZ, UR14, URZ, UP0, !UPT ;  /* 0x0000000e3f047290 */ /* 0x000fe200087fe43f */
[----:B------:R-:W-:Y:S01]  /*2490*/  LEA.HI.X R49, R36, c[0x0][0x1cc], R2, 0x1, P2 ;  /* 0x0000730024317a11 */ /* 0x000fe200010f0c02 */
[----:B------:R-:W-:Y:S01]  /*24a0*/  IMAD.SHL.U32 R2, R120, 0x2, RZ ;  /* 0x0000000278027824 */ /* 0x000fe200078e00ff */
[----:B------:R-:W-:Y:S02]  /*24b0*/  IADD3 R44, P4, P2, R0, 0x80, R48 ;  /* 0x00000080002c7810 */ /* 0x000fe40007a9e030 */
[----:B------:R-:W-:Y:S02]  /*24c0*/  IADD3.X R47, R49, UR6, RZ, P5, !PT ;  /* 0x00000006312f7c10 */ /* 0x000fe4000affe4ff */
[----:B------:R-:W-:Y:S01]  /*24d0*/  IADD3 R42, P6, R46, UR5, RZ ;  /* 0x000000052e2a7c10 */ /* 0x000fe2000ffde0ff */
[----:B------:R-:W-:Y:S01]  /*24e0*/  @!PT LDS RZ, [RZ] ;  /* 0x00000000fffff984 */ /* 0x000fe20000000800 */
[----:B------:R-:W-:Y:S01]  /*24f0*/  @!PT LDS RZ, [RZ] ;  /* 0x00000000fffff984 */ /* 0x000fe20000000800 */
[----:B------:R-:W-:Y:S01]  /*2500*/  @!PT LDS RZ, [RZ] ;  /* 0x00000000fffff984 */ /* 0x000fe20000000800 */
[----:B------:R1:W-:Y:S01]  /*2510*/  LDGSTS.E.BYPASS.LTC128B.128 [R2+0x4100], [R48.64], !P3 ;  /* 0x0410000030027fae */ /* 0x0003e2000d901d56 */
[----:B------:R-:W-:-:S02]  /*2520*/  IADD3.X R45, RZ, UR6, R49, P4, P2 ;  /* 0x00000006ff2d7c10 */ /* 0x000fc4000a7e4431 */
[----:B------:R-:W-:Y:S01]  /*2530*/  IADD3 R40, P5, R46, UR7, RZ ;  /* 0x000000072e287c10 */ /* 0x000fe2000ffbe0ff */
[----:B------:R1:W-:Y:S01]  /*2540*/  LDGSTS.E.BYPASS.LTC128B.128 [R2+0x6100], [R48.64+0x80], !P0 ;  /* 0x0610008030027fae */ /* 0x0003e2000c101d56 */
[C---:B------:R-:W-:Y:S02]  /*2550*/  IADD3 R38, P4, R42.reuse, UR5, RZ ;  /* 0x000000052a267c10 */ /* 0x040fe4000ff9e0ff */
[C---:B------:R-:W-:Y:S01]  /*2560*/  IADD3.X R43, R47.reuse, UR6, RZ, P6, !PT ;  /* 0x000000062f2b7c10 */ /* 0x040fe2000b7fe4ff */
        /* <DEDUP_REMOVED lines=8> */
[----:B------:R1:W-:Y:S04]  /*25f0*/  LDGSTS.E.BYPASS.LTC128B.128 [R2+0x5900], [R38.64], !P3 ;  /* 0x0590000026027fae */ /* 0x0003e8000d901d56 */
[----:B------:R1:W-:Y:S02]  /*2600*/  LDGSTS.E.BYPASS.LTC128B.128 [R2+0x7900], [R36.64], !P0 ;  /* 0x0790000024027fae */ /* 0x0003e4000c101d56 */
.L_x_644:
[----:B------:R-:W-:Y:S01]  /*2610*/  SHF.R.S32.HI R0, RZ, 0x1f, R3 ;  /* 0x0000001fff007819 */ /* 0x000fe20000011403 */
[----:B------:R-:W-:Y:S01]  /*2620*/  UIMAD UR8, UR13, -0x40, UR8 ;  /* 0xffffffc00d0878a4 */ /* 0x000fe2000f8e0208 */
[----:B------:R-:W-:Y:S01]  /*2630*/  IMAD.SHL.U32 R248, R6, 0x2, RZ ;  /* 0x0000000206f87824 */ /* 0x000fe200078e00ff */
[----:B------:R-:W0:Y:S01]  /*2640*/  LDGDEPBAR ;  /* 0x00000000000079af */ /* 0x000e220000000000 */
[----:B-1----:R-:W-:-:S02]  /*2650*/  LEA.HI R2, R0, R3, RZ, 0x2 ;  /* 0x0000000300027211 */ /* 0x002fc400078f10ff */
[--C-:B------:R-:W-:Y:S01]  /*2660*/  IMAD R242, R5, 0x2, R248.reuse ;  /* 0x0000000205f27824 */ /* 0x100fe200078e02f8 */
[----:B------:R-:W-:Y:S01]  /*2670*/  LDSM.16.MT88.4 R180, [R248+0x900] ;  /* 0x00090000f8b4783b */ /* 0x000fe20000004200 */
[----:B------:R-:W-:Y:S02]  /*2680*/  IMAD.U32 R0, RZ, RZ, UR8 ;  /* 0x00000008ff007e24 */ /* 0x000fe4000f8e00ff */
[C---:B------:R-:W-:Y:S01]  /*2690*/  IMAD R241, R4.reuse, 0x2, R248 ;  /* 0x0000000204f17824 */ /* 0x040fe200078e02f8 */
[----:B------:R1:W-:Y:S01]  /*26a0*/  STL [R1+0x28], R2 ;  /* 0x0000280201007387 */ /* 0x0003e20000100800 */
[----:B------:R-:W-:-:S03]  /*26b0*/  IMAD R240, R4, 0x2, R242 ;  /* 0x0000000204f07824 */ /* 0x000fc600078e02f2 */
[----:B------:R-:W-:Y:S04]  /*26c0*/  LDSM.16.MT88.4 R44, [R242+0x100] ;  /* 0x00010000f22c783b */ /* 0x000fe80000004200 */
[----:B------:R-:W-:Y:S04]  /*26d0*/  LDSM.16.MT88.4 R128, [R248+0x2100] ;  /* 0x00210000f880783b */ /* 0x000fe80000004200 */
[----:B------:R-:W-:Y:S04]  /*26e0*/  LDSM.16.MT88.4 R144, [R242+0x2100] ;  /* 0x00210000f290783b */ /* 0x000fe80000004200 */
[----:B------:R-:W-:Y:S04]  /*26f0*/  LDSM.16.MT88.4 R96, [R241+0x100] ;  /* 0x00010000f160783b */ /* 0x000fe80000004200 */
[----:B------:R-:W-:Y:S04]  /*2700*/  LDSM.16.MT88.4 R112, [R240+0x100] ;  /* 0x00010000f070783b */ /* 0x000fe80000004200 */
[----:B------:R-:W-:Y:S01]  /*2710*/  LDSM.16.MT88.4 R160, [R241+0x2100] ;  /* 0x00210000f1a0783b */ /* 0x000fe20000004200 */
[----:B-1----:R-:W-:-:S05]  /*2720*/  LOP3.LUT R2, R2, 0x7ffffffc, RZ, 0xc0, !PT ;  /* 0x7ffffffc02027812 */ /* 0x002fca00078ec0ff */
[----:B------:R-:W-:-:S04]  /*2730*/  IMAD.IADD R3, R3, 0x1, -R2 ;  /* 0x0000000103037824 */ /* 0x000fc800078e0a02 */
[----:B------:R-:W-:-:S05]  /*2740*/  IMAD R3, R3, -0x2, R0 ;  /* 0xfffffffe03037824 */ /* 0x000fca00078e0200 */
[C---:B------:R-:W-:Y:S02]  /*2750*/  ISETP.GT.AND P4, PT, R3.reuse, RZ, PT ;  /* 0x000000ff0300720c */ /* 0x040fe40003f84270 */
[C---:B------:R-:W-:Y:S02]  /*2760*/  ISETP.GT.AND P2, PT, R3.reuse, 0x1, PT ;  /* 0x000000010300780c */ /* 0x040fe40003f44270 */
[----:B------:R-:W-:Y:S02]  /*2770*/  ISETP.GT.AND P6, PT, R3, 0x8, PT ;  /* 0x000000080300780c */ /* 0x000fe40003fc4270 */
[----:B------:R-:W-:Y:S02]  /*2780*/  FSEL R41, R92, -INF , P4 ;  /* 0xff8000005c297808 */ /* 0x000fe40002000000 */
[----:B------:R-:W-:Y:S02]  /*2790*/  FSEL R93, R93, -INF , P2 ;  /* 0xff8000005d5d7808 */ /* 0x000fe40001000000 */
[----:B------:R-:W-:-:S02]  /*27a0*/  ISETP.GT.AND P5, PT, R3, 0x9, PT ;  /* 0x000000090300780c */ /* 0x000fc40003fa4270 */
[----:B------:R-:W-:Y:S02]  /*27b0*/  FSEL R43, R88, -INF , P6 ;  /* 0xff800000582b7808 */ /* 0x000fe40003000000 */
[----:B------:R-:W-:Y:S02]  /*27c0*/  FMNMX.FTZ R36, R41, R93, !PT ;  /* 0x0000005d29247209 */ /* 0x000fe40007810000 */
[----:B------:R-:W-:Y:S02]  /*27d0*/  FSEL R34, R34, -INF , P4 ;  /* 0xff80000022227808 */ /* 0x000fe40002000000 */
[----:B------:R-:W-:Y:S02]  /*27e0*/  FSEL R37, R32, -INF , P4 ;  /* 0xff80000020257808 */ /* 0x000fe40002000000 */
[----:B------:R-:W-:Y:S02]  /*27f0*/  FSEL R94, R94, -INF , P4 ;  /* 0xff8000005e5e7808 */ /* 0x000fe40002000000 */
[----:B------:R-:W-:-:S02]  /*2800*/  FSEL R35, R35, -INF , P2 ;  /* 0xff80000023237808 */ /* 0x000fc40001000000 */
[----:B------:R-:W-:Y:S02]  /*2810*/  FSEL R33, R33, -INF , P2 ;  /* 0xff80000021217808 */ /* 0x000fe40001000000 */
[----:B------:R-:W-:Y:S02]  /*2820*/  FSEL R95, R95, -INF , P2 ;  /* 0xff8000005f5f7808 */ /* 0x000fe40001000000 */
[C---:B------:R-:W-:Y:S02]  /*2830*/  ISETP.GT.AND P4, PT, R3.reuse, 0x10, PT ;  /* 0x000000100300780c */ /* 0x040fe40003f84270 */
[----:B------:R-:W-:Y:S02]  /*2840*/  FSEL R32, R30, -INF , P6 ;  /* 0xff8000001e207808 */ /* 0x000fe40003000000 */
[----:B------:R-:W-:Y:S02]  /*2850*/  ISETP.GT.AND P2, PT, R3, 0x11, PT ;  /* 0x000000110300780c */ /* 0x000fe40003f44270 */
[----:B------:R-:W-:-:S02]  /*2860*/  FSEL R30, R31, -INF , P5 ;  /* 0xff8000001f1e7808 */ /* 0x000fc40002800000 */
[----:B------:R-:W-:Y:S02]  /*2870*/  FSEL R89, R89, -INF , P5 ;  /* 0xff80000059597808 */ /* 0x000fe40002800000 */
[----:B------:R-:W-:Y:S02]  /*2880*/  FMNMX.FTZ R36, R43, R36, !PT ;  /* 0x000000242b247209 */ /* 0x000fe40007810000 */
[----:B------:R-:W-:Y:S02]  /*2890*/  FSEL R31, R29, -INF , P5 ;  /* 0xff8000001d1f7808 */ /* 0x000fe40002800000 */
[----:B------:R-:W-:Y:S02]  /*28a0*/  FSEL R29, R24, -INF , P4 ;  /* 0xff800000181d7808 */ /* 0x000fe40002000000 */
[----:B------:R-:W-:Y:S02]  /*28b0*/  FSEL R24, R27, -INF , P2 ;  /* 0xff8000001b187808 */ /* 0x000fe40001000000 */
[----:B------:R-:W-:-:S02]  /*28c0*/  FSEL R27, R84, -INF , P4 ;  /* 0xff800000541b7808 */ /* 0x000fc40002000000 */
[----:B------:R-:W-:Y:S02]  /*28d0*/  FMNMX.FTZ R36, R89, R36, !PT ;  /* 0x0000002459247209 */ /* 0x000fe40007810000 */
[----:B------:R-:W-:Y:S02]  /*28e0*/  FSEL R26, R26, -INF , P4 ;  /* 0xff8000001a1a7808 */ /* 0x000fe40002000000 */
[----:B------:R-:W-:Y:S02]  /*28f0*/  FSEL R25, R25, -INF , P2 ;  /* 0xff80000019197808 */ /* 0x000fe40001000000 */
[----:B------:R-:W-:Y:S02]  /*2900*/  FSEL R86, R86, -INF , P4 ;  /* 0xff80000056567808 */ /* 0x000fe40002000000 */
[----:B------:R-:W-:Y:S02]  /*2910*/  FSEL R2, R87, -INF , P2 ;  /* 0xff80000057027808 */ /* 0x000fe40001000000 */
[----:B------:R-:W-:-:S02]  /*2920*/  FSEL R85, R85, -INF , P2 ;  /* 0xff80000055557808 */ /* 0x000fc40001000000 */
[----:B------:R-:W-:Y:S02]  /*2930*/  FSEL R0, R91, -INF , P5 ;  /* 0xff8000005b007808 */ /* 0x000fe40002800000 */
[C---:B------:R-:W-:Y:S02]  /*2940*/  ISETP.GT.AND P4, PT, R3.reuse, 0x19, PT ;  /* 0x000000190300780c */ /* 0x040fe40003f84270 */
[C---:B------:R-:W-:Y:S02]  /*2950*/  ISETP.GT.AND P2, PT, R3.reuse, 0x20, PT ;  /* 0x000000200300780c */ /* 0x040fe40003f44270 */
[----:B------:R-:W-:Y:S02]  /*2960*/  ISETP.GT.AND P5, PT, R3, 0x18, PT ;  /* 0x000000180300780c */ /* 0x000fe40003fa4270 */
[----:B------:R-:W-:Y:S02]  /*2970*/  FMNMX.FTZ R36, R27, R36, !PT ;  /* 0x000000241b247209 */ /* 0x000fe40007810000 */
[----:B------:R-:W-:-:S02]  /*2980*/  FSEL R39, R28, -INF , P6 ;  /* 0xff8000001c277808 */ /* 0x000fc40003000000 */
[----:B------:R-:W-:Y:S02]  /*2990*/  FSEL R28, R23, -INF , P4 ;  /* 0xff800000171c7808 */ /* 0x000fe40002000000 */
[----:B------:R-:W-:Y:S02]  /*29a0*/  FSEL R226, R18, -INF , P2 ;  /* 0xff80000012e27808 */ /* 0x000fe40001000000 */
[----:B------:R-:W-:Y:S02]  /*29b0*/  FSEL R23, R80, -INF , P5 ;  /* 0xff80000050177808 */ /* 0x000fe40002800000 */
[----:B------:R-:W-:Y:S02]  /*29c0*/  FMNMX.FTZ R18, R85, R36, !PT ;  /* 0x0000002455127209 */ /* 0x000fe40007810000 */
[----:B------:R-:W-:Y:S02]  /*29d0*/  FSEL R151, R16, -INF , P2 ;  /* 0xff80000010977808 */ /* 0x000fe40001000000 */
[----:B------:R-:W-:-:S02]  /*29e0*/  FSEL R7, R20, -INF , P5 ;  /* 0xff80000014077808 */ /* 0x000fc40002800000 */
[----:B------:R-:W-:Y:S02]  /*29f0*/  FSEL R81, R81, -INF , P4 ;  /* 0xff80000051517808 */ /* 0x000fe40002000000 */
[----:B------:R-:W-:Y:S02]  /*2a00*/  FMNMX.FTZ R16, R23, R18, !PT ;  /* 0x0000001217107209 */ /* 0x000fe40007810000 */
[----:B------:R-:W-:Y:S02]  /*2a10*/  FSEL R21, R21, -INF , P4 ;  /* 0xff80000015157808 */ /* 0x000fe40002000000 */
[----:B------:R-:W-:Y:S02]  /*2a20*/  FSEL R20, R83, -INF , P4 ;  /* 0xff80000053147808 */ /* 0x000fe40002000000 */
[----:B------:R-:W-:Y:S02]  /*2a30*/  ISETP.GT.AND P4, PT, R3, 0x21, PT ;  /* 0x000000210300780c */ /* 0x000fe40003f84270 */
[----:B------:R-:W-:-:S02]  /*2a40*/  FSEL R231, R76, -INF , P2 ;  /* 0xff8000004ce77808 */ /* 0x000fc40001000000 */
[----:B------:R-:W-:Y:S02]  /*2a50*/  FMNMX.FTZ R16, R81, R16, !PT ;  /* 0x0000001051107209 */ /* 0x000fe40007810000 */
[----:B------:R-:W-:Y:S02]  /*2a60*/  FSEL R228, R19, -INF , P4 ;  /* 0xff80000013e47808 */ /* 0x000fe40002000000 */
[----:B------:R-:W-:Y:S02]  /*2a70*/  FSEL R164, R17, -INF , P4 ;  /* 0xff80000011a47808 */ /* 0x000fe40002000000 */
[----:B------:R-:W-:Y:S02]  /*2a80*/  FSEL R148, R79, -INF , P4 ;  /* 0xff8000004f947808 */ /* 0x000fe40002000000 */
[----:B------:R-:W-:Y:S02]  /*2a90*/  FSEL R224, R77, -INF , P4 ;  /* 0xff8000004de07808 */ /* 0x000fe40002000000 */
[----:B------:R-:W-:-:S02]  /*2aa0*/  ISETP.GT.AND P4, PT, R3, 0x28, PT ;  /* 0x000000280300780c */ /* 0x000fc40003f84270 */
[----:B------:R-:W-:Y:S02]  /*2ab0*/  FMNMX.FTZ R17, R231, R16, !PT ;  /* 0x00000010e7117209 */ /* 0x000fe40007810000 */
[----:B------:R-:W-:Y:S02]  /*2ac0*/  FSEL R78, R78, -INF , P2 ;  /* 0xff8000004e4e7808 */ /* 0x000fe40001000000 */
[----:B------:R-:W-:Y:S02]  /*2ad0*/  FSEL R230, R14, -INF , P4 ;  /* 0xff8000000ee67808 */ /* 0x000fe40002000000 */
[----:B------:R-:W-:Y:S02]  /*2ae0*/  ISETP.GT.AND P2, PT, R3, 0x29, PT ;  /* 0x000000290300780c */ /* 0x000fe40003f44270 */
[----:B------:R-:W-:Y:S02]  /*2af0*/  FSEL R101, R72, -INF , P4 ;  /* 0xff80000048657808 */ /* 0x000fe40002000000 */
[----:B------:R-:W-:-:S02]  /*2b00*/  FMNMX.FTZ R14, R224, R17, !PT ;  /* 0x00000011e00e7209 */ /* 0x000fc40007810000 */
[----:B------:R-:W-:Y:S01]  /*2b10*/  FSEL R22, R22, -INF , P5 ;  /* 0xff80000016167808 */ /* 0x000fe20002800000 */
[----:B------:R-:W-:Y:S01]  /*2b20*/  LDSM.16.MT88.4 R16, [R242+0x2900] ;  /* 0x00290000f210783b */ /* 0x000fe20000004200 */
[----:B------:R-:W-:Y:S02]  /*2b30*/  FSEL R82, R82, -INF , P5 ;  /* 0xff80000052527808 */ /* 0x000fe40002800000 */
[----:B------:R-:W-:Y:S02]  /*2b40*/  FSEL R165, R12, -INF , P4 ;  /* 0xff8000000ca57808 */ /* 0x000fe40002000000 */
[----:B------:R-:W-:Y:S02]  /*2b50*/  ISETP.GT.AND P5, PT, R3, 0x30, PT ;  /* 0x000000300300780c */ /* 0x000fe40003fa4270 */
[----:B------:R-:W-:Y:S02]  /*2b60*/  FSEL R100, R73, -INF , P2 ;  /* 0xff80000049647808 */ /* 0x000fe40001000000 */
[----:B------:R-:W-:-:S02]  /*2b70*/  FMNMX.FTZ R12, R101, R14, !PT ;  /* 0x0000000e650c7209 */ /* 0x000fc40007810000 */
[----:B------:R-:W-:Y:S02]  /*2b80*/  FSEL R90, R90, -INF , P6 ;  /* 0xff8000005a5a7808 */ /* 0x000fe40003000000 */
[C---:B------:R-:W-:Y:S02]  /*2b90*/  ISETP.GT.AND P6, PT, R3.reuse, 0x31, PT ;  /* 0x000000310300780c */ /* 0x040fe40003fc4270 */
[----:B------:R-:W-:Y:S02]  /*2ba0*/  FSEL R227, R68, -INF , P5 ;  /* 0xff80000044e37808 */ /* 0x000fe40002800000 */
[----:B------:R-:W-:Y:S02]  /*2bb0*/  FMNMX.FTZ R12, R100, R12, !PT ;  /* 0x0000000c640c7209 */ /* 0x000fe40007810000 */
        /* <DEDUP_REMOVED lines=10> */
[----:B------:R-:W-:Y:S02]  /*2c60*/  FMNMX.FTZ R12, R215, R12, !PT ;  /* 0x0000000cd70c7209 */ /* 0x000fe40007810000 */
[----:B------:R-:W-:Y:S02]  /*2c70*/  FSEL R166, R13, -INF , P2 ;  /* 0xff8000000da67808 */ /* 0x000fe40001000000 */
[----:B------:R-:W-:Y:S01]  /*2c80*/  FMNMX.FTZ R13, R94, R95, !PT ;  /* 0x0000005f5e0d7209 */ /* 0x000fe20007810000 */
[----:B------:R-:W1:Y:S01]  /*2c90*/  SHFL.BFLY PT, R15, R12, 0x2, 0x1f ;  /* 0x0c401f000c0f7f89 */ /* 0x000e6200000e0000 */
[----:B------:R-:W-:-:S02]  /*2ca0*/  FSEL R150, R75, -INF , P2 ;  /* 0xff8000004b967808 */ /* 0x000fc40001000000 */
[----:B------:R-:W-:Y:S02]  /*2cb0*/  FMNMX.FTZ R13, R90, R13, !PT ;  /* 0x0000000d5a0d7209 */ /* 0x000fe40007810000 */
[----:B------:R-:W-:Y:S02]  /*2cc0*/  FSEL R220, R71, -INF , P6 ;  /* 0xff80000047dc7808 */ /* 0x000fe40003000000 */
[----:B------:R-:W-:Y:S02]  /*2cd0*/  FMNMX.FTZ R13, R0, R13, !PT ;  /* 0x0000000d000d7209 */ /* 0x000fe40007810000 */
[----:B------:R-:W-:Y:S02]  /*2ce0*/  FSEL R218, R62, -INF , P5 ;  /* 0xff8000003eda7808 */ /* 0x000fe40002800000 */
[----:B------:R-:W-:Y:S02]  /*2cf0*/  FMNMX.FTZ R13, R86, R13, !PT ;  /* 0x0000000d560d7209 */ /* 0x000fe40007810000 */
[----:B------:R-:W-:-:S02]  /*2d00*/  FSEL R216, R63, -INF , P4 ;  /* 0xff8000003fd87808 */ /* 0x000fc40002000000 */
[----:B------:R-:W-:Y:S02]  /*2d10*/  FMNMX.FTZ R13, R2, R13, !PT ;  /* 0x0000000d020d7209 */ /* 0x000fe40007810000 */
[----:B------:R-:W-:Y:S02]  /*2d20*/  FSEL R225, R9, -INF , P6 ;  /* 0xff80000009e17808 */ /* 0x000fe40003000000 */
[----:B------:R-:W-:Y:S02]  /*2d30*/  FMNMX.FTZ R13, R82, R13, !PT ;  /* 0x0000000d520d7209 */ /* 0x000fe40007810000 */
[----:B------:R-:W-:Y:S02]  /*2d40*/  FSEL R221, R64, -INF , P5 ;  /* 0xff80000040dd7808 */ /* 0x000fe40002800000 */
[----:B------:R-:W-:Y:S02]  /*2d50*/  FSEL R217, R65, -INF , P4 ;  /* 0xff80000041d97808 */ /* 0x000fe40002000000 */
[----:B-1----:R-:W-:-:S02]  /*2d60*/  FMNMX.FTZ R15, R12, R15, !PT ;  /* 0x0000000f0c0f7209 */ /* 0x002fc40007810000 */
[----:B------:R-:W-:Y:S02]  /*2d70*/  FMNMX.FTZ R12, R20, R13, !PT ;  /* 0x0000000d140c7209 */ /* 0x000fe40007810000 */
[----:B------:R-:W-:Y:S01]  /*2d80*/  FMNMX.FTZ R13, R34, R35, !PT ;  /* 0x00000023220d7209 */ /* 0x000fe20007810000 */
[----:B------:R-:W1:Y:S01]  /*2d90*/  SHFL.BFLY PT, R196, R15, 0x1, 0x1f ;  /* 0x0c201f000fc47f89 */ /* 0x000e6200000e0000 */
[----:B------:R-:W-:Y:S02]  /*2da0*/  FSEL R209, R11, -INF , P6 ;  /* 0xff8000000bd17808 */ /* 0x000fe40003000000 */
[----:B------:R-:W-:Y:S02]  /*2db0*/  FMNMX.FTZ R13, R32, R13, !PT ;  /* 0x0000000d200d7209 */ /* 0x000fe40007810000 */
[----:B------:R-:W-:Y:S02]  /*2dc0*/  FSEL R208, R66, -INF , P5 ;  /* 0xff80000042d07808 */ /* 0x000fe40002800000 */
[----:B------:R-:W-:-:S02]  /*2dd0*/  FMNMX.FTZ R13, R30, R13, !PT ;  /* 0x0000000d1e0d7209 */ /* 0x000fc40007810000 */
[----:B------:R-:W-:Y:S02]  /*2de0*/  FSEL R207, R67, -INF , P4 ;  /* 0xff80000043cf7808 */ /* 0x000fe40002000000 */
[----:B------:R-:W-:-:S04]  /*2df0*/  FMNMX.FTZ R13, R26, R13, !PT ;  /* 0x0000000d1a0d7209 */ /* 0x000fc80007810000 */
[----:B------:R-:W-:-:S04]  /*2e00*/  FMNMX.FTZ R13, R24, R13, !PT ;  /* 0x0000000d180d7209 */ /* 0x000fc80007810000 */
[----:B------:R-:W-:-:S04]  /*2e10*/  FMNMX.FTZ R13, R22, R13, !PT ;  /* 0x0000000d160d7209 */ /* 0x000fc80007810000 */
[----:B------:R-:W-:Y:S02]  /*2e20*/  FMNMX.FTZ R13, R28, R13, !PT ;  /* 0x0000000d1c0d7209 */ /* 0x000fe40007810000 */
[----:B-1----:R-:W-:Y:S02]  /*2e30*/  FMNMX.FTZ R196, R15, R196, !PT ;  /* 0x000000c40fc47209 */ /* 0x002fe40007810000 */
[----:B------:R-:W-:Y:S02]  /*2e40*/  FMNMX.FTZ R13, R226, R13, !PT ;  /* 0x0000000de20d7209 */ /* 0x000fe40007810000 */
[C---:B------:R-:W-:Y:S01]  /*2e50*/  FSETP.NEU.FTZ.AND P2, PT, R196.reuse, -INF , PT ;  /* 0xff800000c400780b */ /* 0x040fe20003f5d000 */
[----:B------:R-:W-:Y:S01]  /*2e60*/  FMUL.FTZ R214, R196, c[0x0][0x2d0] ;  /* 0x0000b400c4d67a20 */ /* 0x000fe20000410000 */
[----:B------:R-:W-:-:S04]  /*2e70*/  FMNMX.FTZ R13, R228, R13, !PT ;  /* 0x0000000de40d7209 */ /* 0x000fc80007810000 */
[----:B------:R-:W-:Y:S02]  /*2e80*/  FSEL R214, R214, RZ, P2 ;  /* 0x000000ffd6d67208 */ /* 0x000fe40001000000 */
[----:B------:R-:W-:Y:S02]  /*2e90*/  ISETP.GT.AND P2, PT, R3, 0x30, PT ;  /* 0x000000300300780c */ /* 0x000fe40003f44270 */
[----:B------:R-:W-:Y:S01]  /*2ea0*/  FMNMX.FTZ R3, R78, R12, !PT ;  /* 0x0000000c4e037209 */ /* 0x000fe20007810000 */
[--C-:B------:R-:W-:Y:S01]  /*2eb0*/  FFMA.FTZ R206, R41, c[0x0][0x2d0], -R214.reuse ;  /* 0x0000b40029ce7a23 */ /* 0x100fe200000108d6 */
[----:B------:R-:W-:Y:S01]  /*2ec0*/  FMNMX.FTZ R12, R37, R33, !PT ;  /* 0x00000021250c7209 */ /* 0x000fe20007810000 */
[--C-:B------:R-:W-:Y:S01]  /*2ed0*/  FFMA.FTZ R197, R43, c[0x0][0x2d0], -R214.reuse ;  /* 0x0000b4002bc57a23 */ /* 0x100fe200000108d6 */
[----:B------:R-:W-:Y:S01]  /*2ee0*/  FMNMX.FTZ R3, R148, R3, !PT ;  /* 0x0000000394037209 */ /* 0x000fe20007810000 */
[----:B------:R-:W-:Y:S01]  /*2ef0*/  LDSM.16.MT88.4 R40, [R248+0x100] ;  /* 0x00010000f828783b */ /* 0x000fe20000004200 */
[----:B------:R-:W-:Y:S01]  /*2f00*/  FMNMX.FTZ R12, R39, R12, !PT ;  /* 0x0000000c270c7209 */ /* 0x000fe20007810000 */
[--C-:B------:R-:W-:Y:S01]  /*2f10*/  FFMA.FTZ R205, R93, c[0x0][0x2d0], -R214.reuse ;  /* 0x0000b4005dcd7a23 */ /* 0x100fe200000108d6 */
[----:B------:R-:W-:Y:S01]  /*2f20*/  FMNMX.FTZ R3, R149, R3, !PT ;  /* 0x0000000395037209 */ /* 0x000fe20007810000 */
[--C-:B------:R-:W-:Y:S01]  /*2f30*/  FFMA.FTZ R64, R89, c[0x0][0x2d0], -R214.reuse ;  /* 0x0000b40059407a23 */ /* 0x100fe200000108d6 */
[----:B------:R-:W-:Y:S01]  /*2f40*/  FMNMX.FTZ R12, R31, R12, !PT ;  /* 0x0000000c1f0c7209 */ /* 0x000fe20007810000 */
[----:B------:R-:W-:Y:S01]  /*2f50*/  MUFU.EX2 R206, R206 ;  /* 0x000000ce00ce7308 */ /* 0x000fe20000000800 */
[----:B------:R-:W-:Y:S01]  /*2f60*/  FSEL R222, R70, -INF , P2 ;  /* 0xff80000046de7808 */ /* 0x000fe20001000000 */
[--C-:B------:R-:W-:Y:S01]  /*2f70*/  FFMA.FTZ R51, R81, c[0x0][0x2d0], -R214.reuse ;  /* 0x0000b40051337a23 */ /* 0x100fe200000108d6 */
[----:B------:R-:W-:Y:S01]  /*2f80*/  FMNMX.FTZ R12, R29, R12, !PT ;  /* 0x0000000c1d0c7209 */ /* 0x000fe20007810000 */
[--C-:B------:R-:W-:Y:S01]  /*2f90*/  FFMA.FTZ R58, R27, c[0x0][0x2d0], -R214.reuse ;  /* 0x0000b4001b3a7a23 */ /* 0x100fe200000108d6 */
[----:B------:R-:W-:Y:S01]  /*2fa0*/  FMNMX.FTZ R3, R150, R3, !PT ;  /* 0x0000000396037209 */ /* 0x000fe20007810000 */
[--C-:B------:R-:W-:Y:S01]  /*2fb0*/  FFMA.FTZ R53, R85, c[0x0][0x2d0], -R214.reuse ;  /* 0x0000b40055357a23 */ /* 0x100fe200000108d6 */
[----:B------:R-:W-:Y:S01]  /*2fc0*/  FMNMX.FTZ R12, R25, R12, !PT ;  /* 0x0000000c190c7209 */ /* 0x000fe20007810000 */
[----:B------:R-:W1:Y:S01]  /*2fd0*/  MUFU.EX2 R205, R205 ;  /* 0x000000cd00cd7308 */ /* 0x000e620000000800 */
[----:B------:R-:W-:Y:S01]  /*2fe0*/  FMNMX.FTZ R3, R222, R3, !PT ;  /* 0x00000003de037209 */ /* 0x000fe20007810000 */
[--C-:B------:R-:W-:Y:S01]  /*2ff0*/  FFMA.FTZ R52, R23, c[0x0][0x2d0], -R214.reuse ;  /* 0x0000b40017347a23 */ /* 0x100fe200000108d6 */
[----:B------:R-:W-:Y:S01]  /*3000*/  FMNMX.FTZ R12, R7, R12, !PT ;  /* 0x0000000c070c7209 */ /* 0x000fe20007810000 */
[--C-:B------:R-:W-:Y:S01]  /*3010*/  FFMA.FTZ R231, R231, c[0x0][0x2d0], -R214.reuse ;  /* 0x0000b400e7e77a23 */ /* 0x100fe200000108d6 */
[----:B------:R-:W-:Y:S01]  /*3020*/  FMNMX.FTZ R3, R220, R3, !PT ;  /* 0x00000003dc037209 */ /* 0x000fe20007810000 */
[--C-:B------:R-:W-:Y:S01]  /*3030*/  FFMA.FTZ R224, R224, c[0x0][0x2d0], -R214.reuse ;  /* 0x0000b400e0e07a23 */ /* 0x100fe200000108d6 */
[----:B------:R-:W-:Y:S01]  /*3040*/  FMNMX.FTZ R12, R21, R12, !PT ;  /* 0x0000000c150c7209 */ /* 0x000fe20007810000 */
[----:B------:R-:W-:Y:S01]  /*3050*/  MUFU.EX2 R197, R197 ;  /* 0x000000c500c57308 */ /* 0x000fe20000000800 */
[----:B------:R-:W-:Y:S01]  /*3060*/  FMNMX.FTZ R3, R218, R3, !PT ;  /* 0x00000003da037209 */ /* 0x000fe20007810000 */
[--C-:B------:R-:W-:Y:S01]  /*3070*/  FFMA.FTZ R223, R223, c[0x0][0x2d0], -R214.reuse ;  /* 0x0000b400dfdf7a23 */ /* 0x100fe200000108d6 */
[----:B------:R-:W-:Y:S01]  /*3080*/  FMNMX.FTZ R12, R151, R12, !PT ;  /* 0x0000000c970c7209 */ /* 0x000fe20007810000 */
[----:B------:R-:W-:Y:S01]  /*3090*/  FFMA.FTZ R219, R219, c[0x0][0x2d0], -R214 ;  /* 0x0000b400dbdb7a23 */ /* 0x000fe200000108d6 */
[----:B------:R-:W-:-:S02]  /*30a0*/  FSEL R229, R8, -INF , P2 ;  /* 0xff80000008e57808 */ /* 0x000fc40001000000 */
[----:B------:R-:W-:Y:S01]  /*30b0*/  FMNMX.FTZ R12, R164, R12, !PT ;  /* 0x0000000ca40c7209 */ /* 0x000fe20007810000 */
[----:B------:R-:W2:Y:S01]  /*30c0*/  MUFU.EX2 R64, R64 ;  /* 0x0000004000407308 */ /* 0x000ea20000000800 */
[----:B------:R-:W-:Y:S02]  /*30d0*/  FMNMX.FTZ R14, R216, R3, !PT ;  /* 0x00000003d80e7209 */ /* 0x000fe40007810000 */
[----:B------:R-:W-:Y:S02]  /*30e0*/  FMNMX.FTZ R8, R165, R12, !PT ;  /* 0x0000000ca5087209 */ /* 0x000fe40007810000 */
[----:B------:R-:W-:Y:S01]  /*30f0*/  FMNMX.FTZ R13, R230, R13, !PT ;  /* 0x0000000de60d7209 */ /* 0x000fe20007810000 */
[----:B------:R-:W3:Y:S01]  /*3100*/  SHFL.BFLY PT, R3, R14, 0x2, 0x1f ;  /* 0x0c401f000e037f89 */ /* 0x000ee200000e0000 */
[----:B------:R-:W-:Y:S01]  /*3110*/  FMNMX.FTZ R8, R166, R8, !PT ;  /* 0x00000008a6087209 */ /* 0x000fe20007810000 */
[----:B------:R-:W-:Y:S01]  /*3120*/  MUFU.EX2 R58, R58 ;  /* 0x0000003a003a7308 */ /* 0x000fe20000000800 */
[----:B------:R-:W-:-:S02]  /*3130*/  FSEL R210, R10, -INF , P2 ;  /* 0xff8000000ad27808 */ /* 0x000fc40001000000 */
[----:B------:R-:W-:Y:S02]  /*3140*/  FMNMX.FTZ R8, R229, R8, !PT ;  /* 0x00000008e5087209 */ /* 0x000fe40007810000 */
[----:B------:R-:W-:Y:S02]  /*3150*/  FMNMX.FTZ R13, R167, R13, !PT ;  /* 0x0000000da70d7209 */ /* 0x000fe40007810000 */
[----:B------:R-:W-:Y:S01]  /*3160*/  FMNMX.FTZ R8, R225, R8, !PT ;  /* 0x00000008e1087209 */ /* 0x000fe20007810000 */
[----:B------:R-:W4:Y:S01]  /*3170*/  MUFU.EX2 R53, R53 ;  /* 0x0000003500357308 */ /* 0x000f220000000800 */
[----:B------:R-:W-:Y:S02]  /*3180*/  FMNMX.FTZ R10, R210, R13, !PT ;  /* 0x0000000dd20a7209 */ /* 0x000fe40007810000 */
[----:B------:R-:W-:Y:S02]  /*3190*/  FMNMX.FTZ R8, R221, R8, !PT ;  /* 0x00000008dd087209 */ /* 0x000fe40007810000 */
[----:B------:R-:W-:-:S02]  /*31a0*/  FMNMX.FTZ R11, R209, R10, !PT ;  /* 0x0000000ad10b7209 */ /* 0x000fc40007810000 */
[----:B------:R-:W-:Y:S01]  /*31b0*/  FMNMX.FTZ R9, R217, R8, !PT ;  /* 0x00000008d9097209 */ /* 0x000fe20007810000 */
[----:B------:R-:W-:Y:S01]  /*31c0*/  MUFU.EX2 R52, R52 ;  /* 0x0000003400347308 */ /* 0x000fe20000000800 */
[----:B------:R-:W-:Y:S02]  /*31d0*/  FMNMX.FTZ R10, R208, R11, !PT ;  /* 0x0000000bd00a7209 */ /* 0x000fe40007810000 */
[----:B-1----:R-:W-:Y:S01]  /*31e0*/  F2FP.BF16.PACK_AB R176, R205, R206 ;  /* 0x000000cecdb0723e */ /* 0x002fe200000010ff */
[----:B------:R-:W1:Y:S01]  /*31f0*/  SHFL.BFLY PT, R8, R9, 0x2, 0x1f ;  /* 0x0c401f0009087f89 */ /* 0x000e6200000e0000 */
[----:B------:R-:W-:Y:S01]  /*3200*/  FMNMX.FTZ R10, R207, R10, !PT ;  /* 0x0000000acf0a7209 */ /* 0x000fe20007810000 */
[----:B------:R-:W-:Y:S01]  /*3210*/  FADD.FTZ R206, R206, R205 ;  /* 0x000000cdcece7221 */ /* 0x000fe20000010000 */
[----:B---3--:R-:W-:Y:S01]  /*3220*/  FMNMX.FTZ R3, R14, R3, !PT ;  /* 0x000000030e037209 */ /* 0x008fe20007810000 */
[----:B------:R-:W3:Y:S01]  /*3230*/  MUFU.EX2 R51, R51 ;  /* 0x0000003300337308 */ /* 0x000ee20000000800 */
[----:B--2---:R-:W-:Y:S01]  /*3240*/  F2FP.BF16.PACK_AB R178, R64, R197 ;  /* 0x000000c540b2723e */ /* 0x004fe200000010ff */
[----:B------:R-:W-:Y:S01]  /*3250*/  SHFL.BFLY PT, R11, R10, 0x2, 0x1f ;  /* 0x0c401f000a0b7f89 */ /* 0x000fe200000e0000 */
[----:B----4-:R-:W-:-:S03]  /*3260*/  F2FP.BF16.PACK_AB R4, R53, R58 ;  /* 0x0000003a3504723e */ /* 0x010fc600000010ff */
[----:B------:R-:W2:Y:S02]  /*3270*/  SHFL.BFLY PT, R12, R3, 0x1, 0x1f ;  /* 0x0c201f00030c7f89 */ /* 0x000ea400000e0000 */
[----:B------:R-:W-:Y:S01]  /*3280*/  MUFU.EX2 R231, R231 ;  /* 0x000000e700e77308 */ /* 0x000fe20000000800 */
[----:B---3--:R-:W-:-:S07]  /*3290*/  F2FP.BF16.PACK_AB R6, R51, R52 ;  /* 0x000000343306723e */ /* 0x008fce00000010ff */
[----:B------:R-:W-:Y:S01]  /*32a0*/  MUFU.EX2 R224, R224 ;  /* 0x000000e000e07308 */ /* 0x000fe20000000800 */
[----:B-1----:R-:W-:-:S05]  /*32b0*/  FMNMX.FTZ R8, R9, R8, !PT ;  /* 0x0000000809087209 */ /* 0x002fca0007810000 */
[----:B------:R-:W1:Y:S02]  /*32c0*/  SHFL.BFLY PT, R9, R8, 0x1, 0x1f ;  /* 0x0c201f0008097f89 */ /* 0x000e6400000e0000 */
[----:B------:R-:W-:Y:S01]  /*32d0*/  MUFU.EX2 R223, R223 ;  /* 0x000000df00df7308 */ /* 0x000fe20000000800 */
[----:B--2---:R-:W-:Y:S02]  /*32e0*/  FMNMX.FTZ R3, R3, R12, !PT ;  /* 0x0000000c03037209 */ /* 0x004fe40007810000 */
[----:B------:R-:W-:Y:S02]  /*32f0*/  LDSM.16.MT88.4 R12, [R241+0x2900] ;  /* 0x00290000f10c783b */ /* 0x000fe40000004200 */
[C---:B------:R-:W-:Y:S01]  /*3300*/  FSETP.NEU.FTZ.AND P2, PT, R3.reuse, -INF , PT ;  /* 0xff8000000300780b */ /* 0x040fe20003f5d000 */
[----:B------:R-:W-:Y:S02]  /*3310*/  FMUL.FTZ R213, R3, c[0x0][0x2d0] ;  /* 0x0000b40003d57a20 */ /* 0x000fe40000410000 */
[----:B------:R-:W-:Y:S03]  /*3320*/  MUFU.EX2 R219, R219 ;  /* 0x000000db00db7308 */ /* 0x000fe60000000800 */
[----:B------:R-:W-:-:S05]  /*3330*/  FSEL R213, R213, RZ, P2 ;  /* 0x000000ffd5d57208 */ /* 0x000fca0001000000 */
[--C-:B------:R-:W-:Y:S01]  /*3340*/  FFMA.FTZ R56, R0, c[0x0][0x2d0], -R213.reuse ;  /* 0x0000b40000387a23 */ /* 0x100fe200000108d5 */
[----:B------:R-:W-:Y:S01]  /*3350*/  FMNMX.FTZ R0, R10, R11, !PT ;  /* 0x0000000b0a007209 */ /* 0x000fe20007810000 */
[--C-:B------:R-:W-:Y:S01]  /*3360*/  FFMA.FTZ R50, R2, c[0x0][0x2d0], -R213.reuse ;  /* 0x0000b40002327a23 */ /* 0x100fe200000108d5 */
[----:B-1----:R-:W-:Y:S01]  /*3370*/  FMNMX.FTZ R2, R8, R9, !PT ;  /* 0x0000000908027209 */ /* 0x002fe20007810000 */
[--C-:B------:R-:W-:Y:S02]  /*3380*/  FFMA.FTZ R204, R94, c[0x0][0x2d0], -R213.reuse ;  /* 0x0000b4005ecc7a23 */ /* 0x100fe400000108d5 */
[----:B------:R-:W1:Y:S01]  /*3390*/  SHFL.BFLY PT, R9, R0, 0x1, 0x1f ;  /* 0x0c201f0000097f89 */ /* 0x000e6200000e0000 */
[--C-:B------:R-:W-:Y:S01]  /*33a0*/  FFMA.FTZ R203, R95, c[0x0][0x2d0], -R213.reuse ;  /* 0x0000b4005fcb7a23 */ /* 0x100fe200000108d5 */
[C---:B------:R-:W-:Y:S01]  /*33b0*/  FSETP.NEU.FTZ.AND P2, PT, R2.reuse, -INF , PT ;  /* 0xff8000000200780b */ /* 0x040fe20003f5d000 */
[----:B------:R-:W-:Y:S01]  /*33c0*/  FMUL.FTZ R212, R2, c[0x0][0x2d0] ;  /* 0x0000b40002d47a20 */ /* 0x000fe20000410000 */
[----:B------:R-:W-:Y:S01]  /*33d0*/  MUFU.EX2 R56, R56 ;  /* 0x0000003800387308 */ /* 0x000fe20000000800 */
[----:B------:R-:W-:-:S02]  /*33e0*/  FFMA.FTZ R67, R90, c[0x0][0x2d0], -R213 ;  /* 0x0000b4005a437a23 */ /* 0x000fc400000108d5 */
[--C-:B------:R-:W-:Y:S01]  /*33f0*/  FFMA.FTZ R49, R82, c[0x0][0x2d0], -R213.reuse ;  /* 0x0000b40052317a23 */ /* 0x100fe200000108d5 */
[----:B------:R-:W-:Y:S01]  /*3400*/  FSEL R212, R212, RZ, P2 ;  /* 0x000000ffd4d47208 */ /* 0x000fe20001000000 */
[----:B------:R-:W2:Y:S01]  /*3410*/  LDSM.16.MT88.4 R80, [R242+0x900] ;  /* 0x00090000f250783b */ /* 0x000ea20000004200 */
[----:B------:R-:W-:Y:S02]  /*3420*/  FFMA.FTZ R55, R86, c[0x0][0x2d0], -R213 ;  /* 0x0000b40056377a23 */ /* 0x000fe400000108d5 */
[----:B------:R-:W-:Y:S01]  /*3430*/  MUFU.EX2 R204, R204 ;  /* 0x000000cc00cc7308 */ /* 0x000fe20000000800 */
[--C-:B------:R-:W-:Y:S02]  /*3440*/  FFMA.FTZ R202, R37, c[0x0][0x2d0], -R212.reuse ;  /* 0x0000b40025ca7a23 */ /* 0x100fe400000108d4 */
[--C-:B------:R-:W-:Y:S02]  /*3450*/  FFMA.FTZ R201, R33, c[0x0][0x2d0], -R212.reuse ;  /* 0x0000b40021c97a23 */ /* 0x100fe400000108d4 */
[----:B------:R-:W-:-:S02]  /*3460*/  FFMA.FTZ R198, R39, c[0x0][0x2d0], -R212 ;  /* 0x0000b40027c67a23 */ /* 0x000fc400000108d4 */
[--C-:B------:R-:W-:Y:S01]  /*3470*/  FFMA.FTZ R59, R31, c[0x0][0x2d0], -R212.reuse ;  /* 0x0000b4001f3b7a23 */ /* 0x100fe200000108d4 */
[----:B------:R-:W3:Y:S01]  /*3480*/  MUFU.EX2 R203, R203 ;  /* 0x000000cb00cb7308 */ /* 0x000ee20000000800 */
[--C-:B------:R-:W-:Y:S02]  /*3490*/  FFMA.FTZ R54, R25, c[0x0][0x2d0], -R212.reuse ;  /* 0x0000b40019367a23 */ /* 0x100fe400000108d4 */
[----:B------:R-:W-:Y:S01]  /*34a0*/  FFMA.FTZ R48, R20, c[0x0][0x2d0], -R213 ;  /* 0x0000b40014307a23 */ /* 0x000fe200000108d5 */
[----:B-1----:R-:W-:Y:S01]  /*34b0*/  FMNMX.FTZ R0, R0, R9, !PT ;  /* 0x0000000900007209 */ /* 0x002fe20007810000 */
[--C-:B------:R-:W-:Y:S01]  /*34c0*/  FFMA.FTZ R63, R29, c[0x0][0x2d0], -R212.reuse ;  /* 0x0000b4001d3f7a23 */ /* 0x100fe200000108d4 */
[----:B------:R-:W-:Y:S01]  /*34d0*/  LDSM.16.MT88.4 R8, [R240+0x2900] ;  /* 0x00290000f008783b */ /* 0x000fe20000004200 */
[--C-:B------:R-:W-:Y:S01]  /*34e0*/  FFMA.FTZ R60, R7, c[0x0][0x2d0], -R212.reuse ;  /* 0x0000b400073c7a23 */ /* 0x100fe200000108d4 */
[C---:B------:R-:W-:Y:S01]  /*34f0*/  FSETP.NEU.FTZ.AND P2, PT, R0.reuse, -INF , PT ;  /* 0xff8000000000780b */ /* 0x040fe20003f5d000 */
[----:B------:R-:W-:Y:S01]  /*3500*/  FMUL.FTZ R211, R0, c[0x0][0x2d0] ;  /* 0x0000b40000d37a20 */ /* 0x000fe20000410000 */
[----:B------:R-:W1:Y:S01]  /*3510*/  MUFU.EX2 R67, R67 ;  /* 0x0000004300437308 */ /* 0x000e620000000800 */
[----:B------:R-:W-:-:S02]  /*3520*/  FFMA.FTZ R57, R21, c[0x0][0x2d0], -R212 ;  /* 0x0000b40015397a23 */ /* 0x000fc400000108d4 */
[--C-:B------:R-:W-:Y:S01]  /*3530*/  FFMA.FTZ R220, R220, c[0x0][0x2d0], -R213.reuse ;  /* 0x0000b400dcdc7a23 */ /* 0x100fe200000108d5 */
[----:B------:R-:W-:Y:S01]  /*3540*/  FSEL R211, R211, RZ, P2 ;  /* 0x000000ffd3d37208 */ /* 0x000fe20001000000 */
[----:B------:R-:W-:Y:S01]  /*3550*/  FFMA.FTZ R218, R218, c[0x0][0x2d0], -R213 ;  /* 0x0000b400dada7a23 */ /* 0x000fe200000108d5 */
[----:B---3--:R-:W-:Y:S01]  /*3560*/  F2FP.BF16.PACK_AB R177, R203, R204 ;  /* 0x000000cccbb1723e */ /* 0x008fe200000010ff */
[----:B------:R-:W-:Y:S01]  /*3570*/  FFMA.FTZ R225, R225, c[0x0][0x2d0], -R212 ;  /* 0x0000b400e1e17a23 */ /* 0x000fe200000108d4 */
[----:B------:R-:W-:Y:S01]  /*3580*/  MUFU.EX2 R202, R202 ;  /* 0x000000ca00ca7308 */ /* 0x000fe20000000800 */
[--C-:B------:R-:W-:Y:S02]  /*3590*/  FFMA.FTZ R200, R34, c[0x0][0x2d0], -R211.reuse ;  /* 0x0000b40022c87a23 */ /* 0x100fe400000108d3 */
[--C-:B------:R-:W-:Y:S02]  /*35a0*/  FFMA.FTZ R199, R35, c[0x0][0x2d0], -R211.reuse ;  /* 0x0000b40023c77a23 */ /* 0x100fe400000108d3 */
[----:B------:R-:W-:-:S02]  /*35b0*/  FFMA.FTZ R66, R32, c[0x0][0x2d0], -R211 ;  /* 0x0000b40020427a23 */ /* 0x000fc400000108d3 */
[--C-:B------:R-:W-:Y:S01]  /*35c0*/  FFMA.FTZ R61, R30, c[0x0][0x2d0], -R211.reuse ;  /* 0x0000b4001e3d7a23 */ /* 0x100fe200000108d3 */
[----:B------:R-:W3:Y:S01]  /*35d0*/  MUFU.EX2 R201, R201 ;  /* 0x000000c900c97308 */ /* 0x000ee20000000800 */
[--C-:B------:R-:W-:Y:S01]  /*35e0*/  FFMA.FTZ R65, R26, c[0x0][0x2d0], -R211.reuse ;  /* 0x0000b4001a417a23 */ /* 0x100fe200000108d3 */
[----:B-1----:R-:W-:Y:S01]  /*35f0*/  F2FP.BF16.PACK_AB R179, R56, R67 ;  /* 0x0000004338b3723e */ /* 0x002fe200000010ff */
[--C-:B------:R-:W-:Y:S01]  /*3600*/  FFMA.FTZ R62, R24, c[0x0][0x2d0], -R211.reuse ;  /* 0x0000b400183e7a23 */ /* 0x100fe200000108d3 */
[----:B------:R-:W-:Y:S01]  /*3610*/  LDSM.16.MT88.4 R32, [R241+0x900] ;  /* 0x00090000f120783b */ /* 0x000fe20000004200 */
[----:B------:R-:W-:Y:S02]  /*3620*/  FFMA.FTZ R221, R221, c[0x0][0x2d0], -R212 ;  /* 0x0000b400dddd7a23 */ /* 0x000fe400000108d4 */
[--C-:B------:R-:W-:Y:S01]  /*3630*/  FFMA.FTZ R210, R210, c[0x0][0x2d0], -R211.reuse ;  /* 0x0000b400d2d27a23 */ /* 0x100fe200000108d3 */
[----:B------:R-:W-:Y:S01]  /*3640*/  MUFU.EX2 R198, R198 ;  /* 0x000000c600c67308 */ /* 0x000fe20000000800 */
[----:B------:R-:W1:Y:S01]  /*3650*/  LDSM.16.MT88.4 R24, [R240+0x2100] ;  /* 0x00210000f018783b */ /* 0x000e620000004200 */
[----:B------:R-:W-:Y:S01]  /*3660*/  HMMA.16816.F32.BF16 R68, R176, R44, RZ ;  /* 0x0000002cb044723c */ /* 0x000fe200000418ff */
[----:B------:R-:W-:-:S02]  /*3670*/  FFMA.FTZ R209, R209, c[0x0][0x2d0], -R211 ;  /* 0x0000b400d1d17a23 */ /* 0x000fc400000108d3 */
[--C-:B------:R-:W-:Y:S02]  /*3680*/  FFMA.FTZ R208, R208, c[0x0][0x2d0], -R211.reuse ;  /* 0x0000b400d0d07a23 */ /* 0x100fe400000108d3 */
[----:B------:R-:W-:Y:S01]  /*3690*/  FFMA.FTZ R207, R207, c[0x0][0x2d0], -R211 ;  /* 0x0000b400cfcf7a23 */ /* 0x000fe200000108d3 */
[----:B------:R-:W4:Y:S01]  /*36a0*/  MUFU.EX2 R59, R59 ;  /* 0x0000003b003b7308 */ /* 0x000f220000000800 */
[----:B---3--:R-:W-:Y:S01]  /*36b0*/  F2FP.BF16.PACK_AB R172, R201, R202 ;  /* 0x000000cac9ac723e */ /* 0x008fe200000010ff */
[----:B------:R-:W-:Y:S01]  /*36c0*/  HMMA.16816.F32.BF16 R192, R176, R40, RZ ;  /* 0x00000028b0c0723c */ /* 0x000fe200000418ff */
[----:B------:R-:W-:-:S04]  /*36d0*/  FADD.FTZ R204, R204, R203 ;  /* 0x000000cbcccc7221 */ /* 0x000fc80000010000 */
[----:B------:R-:W-:Y:S01]  /*36e0*/  FADD.FTZ R67, R67, R204 ;  /* 0x000000cc43437221 */ /* 0x000fe20000010000 */
[----:B------:R-:W-:Y:S02]  /*36f0*/  MUFU.EX2 R200, R200 ;  /* 0x000000c800c87308 */ /* 0x000fe40000000800 */
[----:B------:R-:W-:Y:S01]  /*3700*/  HMMA.16816.F32.BF16 R116, R176, R128, RZ ;  /* 0x00000080b074723c */ /* 0x000fe200000418ff */
[----:B------:R-:W-:-:S05]  /*3710*/  FADD.FTZ R56, R56, R67 ;  /* 0x0000004338387221 */ /* 0x000fca0000010000 */
[----:B------:R-:W3:Y:S01]  /*3720*/  MUFU.EX2 R199, R199 ;  /* 0x000000c700c77308 */ /* 0x000ee20000000800 */
[----:B----4-:R-:W-:Y:S01]  /*3730*/  F2FP.BF16.PACK_AB R174, R59, R198 ;  /* 0x000000c63bae723e */ /* 0x010fe200000010ff */
[C---:B------:R-:W-:Y:S06]  /*3740*/  HMMA.16816.F32.BF16 R132, R176.reuse, R144, RZ ;  /* 0x00000090b084723c */ /* 0x040fec00000418ff */
[----:B------:R-:W-:Y:S02]  /*3750*/  MUFU.EX2 R66, R66 ;  /* 0x0000004200427308 */ /* 0x000fe40000000800 */
[----:B------:R-:W-:Y:S06]  /*3760*/  HMMA.16816.F32.BF16 R84, R176, R96, RZ ;  /* 0x00000060b054723c */ /* 0x000fec00000418ff */
[----:B------:R-:W4:Y:S01]  /*3770*/  MUFU.EX2 R61, R61 ;  /* 0x0000003d003d7308 */ /* 0x000f220000000800 */
[----:B---3--:R-:W-:Y:S01]  /*3780*/  F2FP.BF16.PACK_AB R173, R199, R200 ;  /* 0x000000c8c7ad723e */ /* 0x008fe200000010ff */
[----:B------:R-:W-:-:S06]  /*3790*/  FADD.FTZ R199, R200, R199 ;  /* 0x000000c7c8c77221 */ /* 0x000fcc0000010000 */
[----:B------:R-:W-:Y:S01]  /*37a0*/  MUFU.EX2 R55, R55 ;  /* 0x0000003700377308 */ /* 0x000fe20000000800 */
[----:B----4-:R-:W-:-:S07]  /*37b0*/  F2FP.BF16.PACK_AB R175, R61, R66 ;  /* 0x000000423daf723e */ /* 0x010fce00000010ff */
[----:B------:R-:W3:Y:S01]  /*37c0*/  MUFU.EX2 R50, R50 ;  /* 0x0000003200327308 */ /* 0x000ee20000000800 */
[----:B------:R-:W-:-:S04]  /*37d0*/  FADD.FTZ R66, R66, R199 ;  /* 0x000000c742427221 */ /* 0x000fc80000010000 */
[----:B------:R-:W-:Y:S01]  /*37e0*/  FADD.FTZ R66, R61, R66 ;  /* 0x000000423d427221 */ /* 0x000fe20000010000 */
[C---:B------:R-:W-:Y:S02]  /*37f0*/  HMMA.16816.F32.BF16 R72, R172.reuse, R44, RZ ;  /* 0x0000002cac48723c */ /* 0x040fe400000418ff */
[----:B------:R-:W-:Y:S05]  /*3800*/  MUFU.EX2 R49, R49 ;  /* 0x0000003100317308 */ /* 0x000fea0000000800 */
[--C-:B------:R-:W-:Y:S01]  /*3810*/  FFMA.FTZ R45, R22, c[0x0][0x2d0], -R211.reuse ;  /* 0x0000b400162d7a23 */ /* 0x100fe200000108d3 */
[----:B------:R-:W-:Y:S01]  /*3820*/  HMMA.16816.F32.BF16 R188, R172, R40, RZ ;  /* 0x00000028acbc723c */ /* 0x000fe200000418ff */
[----:B------:R-:W-:Y:S01]  /*3830*/  FFMA.FTZ R44, R28, c[0x0][0x2d0], -R211 ;  /* 0x0000b4001c2c7a23 */ /* 0x000fe200000108d3 */
[----:B------:R-:W4:Y:S01]  /*3840*/  MUFU.EX2 R48, R48 ;  /* 0x0000003000307308 */ /* 0x000f220000000800 */
[----:B------:R-:W5:Y:S01]  /*3850*/  LDSM.16.MT88.4 R20, [R248+0x2900] ;  /* 0x00290000f814783b */ /* 0x000f620000004200 */
[----:B---3--:R-:W-:Y:S01]  /*3860*/  F2FP.BF16.PACK_AB R5, R50, R55 ;  /* 0x000000373205723e */ /* 0x008fe200000010ff */
[----:B------:R-:W-:-:S02]  /*3870*/  FADD.FTZ R55, R55, R56 ;  /* 0x0000003837377221 */ /* 0x000fc40000010000 */
[----:B------:R-:W3:Y:S01]  /*3880*/  LDSM.16.MT88.4 R28, [R240+0x900] ;  /* 0x00090000f01c783b */ /* 0x000ee20000004200 */
[C---:B------:R-:W-:Y:S01]  /*3890*/  HMMA.16816.F32.BF16 R120, R172.reuse, R128, RZ ;  /* 0x00000080ac78723c */ /* 0x040fe200000418ff */
[----:B------:R-:W-:Y:S01]  /*38a0*/  FADD.FTZ R50, R50, R55 ;  /* 0x0000003732327221 */ /* 0x000fe20000010000 */
[----:B------:R-:W-:Y:S06]  /*38b0*/  MUFU.EX2 R63, R63 ;  /* 0x0000003f003f7308 */ /* 0x000fec0000000800 */
[----:B------:R-:W-:Y:S02]  /*38c0*/  HMMA.16816.F32.BF16 R136, R172, R144, RZ ;  /* 0x00000090ac88723c */ /* 0x000fe400000418ff */
[----:B------:R-:W1:Y:S01]  /*38d0*/  MUFU.EX2 R54, R54 ;  /* 0x0000003600367308 */ /* 0x000e620000000800 */
[----:B----4-:R-:W-:Y:S01]  /*38e0*/  F2FP.BF16.PACK_AB R7, R48, R49 ;  /* 0x000000313007723e */ /* 0x010fe200000010ff */
[----:B------:R-:W-:-:S04]  /*38f0*/  FADD.FTZ R49, R49, R50 ;  /* 0x0000003231317221 */ /* 0x000fc80000010000 */
[----:B------:R-:W-:Y:S01]  /*3900*/  HMMA.16816.F32.BF16 R88, R172, R96, RZ ;  /* 0x00000060ac58723c */ /* 0x000fe200000418ff */
[----:B------:R-:W-:Y:S01]  /*3910*/  FADD.FTZ R48, R48, R49 ;  /* 0x0000003130307221 */ /* 0x000fe20000010000 */
[----:B------:R-:W-:Y:S06]  /*3920*/  MUFU.EX2 R60, R60 ;  /* 0x0000003c003c7308 */ /* 0x000fec0000000800 */
[----:B------:R-:W-:Y:S02]  /*3930*/  HMMA.16816.F32.BF16 R192, R4, R180, R192 ;  /* 0x000000b404c0723c */ /* 0x000fe400000418c0 */
[----:B------:R-:W4:Y:S01]  /*3940*/  MUFU.EX2 R57, R57 ;  /* 0x0000003900397308 */ /* 0x000f220000000800 */
[----:B-1----:R-:W-:-:S05]  /*3950*/  F2FP.BF16.PACK_AB R36, R54, R63 ;  /* 0x0000003f3624723e */ /* 0x002fca00000010ff */
[----:B--2---:R-:W-:Y:S02]  /*3960*/  HMMA.16816.F32.BF16 R68, R4, R80, R68 ;  /* 0x000000500444723c */ /* 0x004fe40000041844 */
[----:B------:R-:W-:Y:S06]  /*3970*/  MUFU.EX2 R65, R65 ;  /* 0x0000004100417308 */ /* 0x000fec0000000800 */
[----:B------:R-:W-:Y:S02]  /*3980*/  HMMA.16816.F32.BF16 R104, R172, R112, RZ ;  /* 0x00000070ac68723c */ /* 0x000fe400000418ff */
[----:B------:R-:W1:Y:S01]  /*3990*/  MUFU.EX2 R62, R62 ;  /* 0x0000003e003e7308 */ /* 0x000e620000000800 */
[----:B----4-:R-:W-:-:S05]  /*39a0*/  F2FP.BF16.PACK_AB R38, R57, R60 ;  /* 0x0000003c3926723e */ /* 0x010fca00000010ff */
[C---:B------:R-:W-:Y:S02]  /*39b0*/  HMMA.16816.F32.BF16 R152, R172.reuse, R160, RZ ;  /* 0x000000a0ac98723c */ /* 0x040fe400000418ff */
[----:B------:R-:W-:Y:S06]  /*39c0*/  MUFU.EX2 R45, R45 ;  /* 0x0000002d002d7308 */ /* 0x000fec0000000800 */
[----:B------:R-:W-:Y:S02]  /*39d0*/  HMMA.16816.F32.BF16 R168, R172, R24, RZ ;  /* 0x00000018aca8723c */ /* 0x000fe400000418ff */
[----:B------:R-:W2:Y:S01]  /*39e0*/  MUFU.EX2 R44, R44 ;  /* 0x0000002c002c7308 */ /* 0x000ea20000000800 */
[----:B-1----:R-:W-:Y:S01]  /*39f0*/  F2FP.BF16.PACK_AB R37, R62, R65 ;  /* 0x000000413e25723e */ /* 0x002fe200000010ff */
[----:B------:R-:W-:-:S04]  /*3a00*/  FADD.FTZ R65, R65, R66 ;  /* 0x0000004241417221 */ /* 0x000fc80000010000 */
[C---:B------:R-:W-:Y:S01]  /*3a10*/  HMMA.16816.F32.BF16 R184, R172.reuse, R42, RZ ;  /* 0x0000002aacb8723c */ /* 0x040fe200000418ff */
[----:B------:R-:W-:Y:S01]  /*3a20*/  FADD.FTZ R62, R62, R65 ;  /* 0x000000413e3e7221 */ /* 0x000fe20000010000 */
[----:B------:R-:W-:Y:S06]  /*3a30*/  MUFU.EX2 R220, R220 ;  /* 0x000000dc00dc7308 */ /* 0x000fec0000000800 */
[----:B------:R-:W-:Y:S01]  /*3a40*/  HMMA.16816.F32.BF16 R92, R172, R98, RZ ;  /* 0x00000062ac5c723c */ /* 0x000fe200000418ff */
[----:B--2---:R-:W-:Y:S01]  /*3a50*/  F2FP.BF16.PACK_AB R39, R44, R45 ;  /* 0x0000002d2c27723e */ /* 0x004fe200000010ff */
[----:B------:R-:W-:Y:S01]  /*3a60*/  MUFU.EX2 R218, R218 ;  /* 0x000000da00da7308 */ /* 0x000fe20000000800 */
[----:B------:R-:W-:-:S05]  /*3a70*/  FADD.FTZ R45, R45, R62 ;  /* 0x0000003e2d2d7221 */ /* 0x000fca0000010000 */
[----:B------:R-:W-:Y:S01]  /*3a80*/  HMMA.16816.F32.BF16 R108, R172, R114, RZ ;  /* 0x00000072ac6c723c */ /* 0x000fe200000418ff */
[----:B------:R-:W-:Y:S01]  /*3a90*/  FADD.FTZ R44, R44, R45 ;  /* 0x0000002d2c2c7221 */ /* 0x000fe20000010000 */
[----:B------:R-:W-:Y:S06]  /*3aa0*/  MUFU.EX2 R225, R225 ;  /* 0x000000e100e17308 */ /* 0x000fec0000000800 */
[C---:B------:R-:W-:Y:S02]  /*3ab0*/  HMMA.16816.F32.BF16 R188, R36.reuse, R180, R188 ;  /* 0x000000b424bc723c */ /* 0x040fe400000418bc */
[----:B------:R-:W-:Y:S05]  /*3ac0*/  MUFU.EX2 R221, R221 ;  /* 0x000000dd00dd7308 */ /* 0x000fea0000000800 */
[----:B------:R-:W-:Y:S01]  /*3ad0*/  IMAD.MOV.U32 R181, RZ, RZ, R101 ;  /* 0x000000ffffb57224 */ /* 0x000fe200078e0065 */
[----:B------:R-:W-:Y:S01]  /*3ae0*/  HMMA.16816.F32.BF16 R72, R36, R80, R72 ;  /* 0x000000502448723c */ /* 0x000fe20000041848 */
[----:B------:R-:W-:Y:S01]  /*3af0*/  IMAD.MOV.U32 R180, RZ, RZ, R78 ;  /* 0x000000ffffb47224 */ /* 0x000fe200078e004e */
[----:B------:R-:W-:Y:S05]  /*3b00*/  MUFU.EX2 R210, R210 ;  /* 0x000000d200d27308 */ /* 0x000fea0000000800 */
[----:B------:R-:W-:Y:S01]  /*3b10*/  IMAD.MOV.U32 R81, RZ, RZ, R100 ;  /* 0x000000ffff517224 */ /* 0x000fe200078e0064 */
[C---:B------:R-:W-:Y:S02]  /*3b20*/  HMMA.16816.F32.BF16 R76, R172.reuse, R46, RZ ;  /* 0x0000002eac4c723c */ /* 0x040fe400000418ff */
[----:B------:R-:W1:Y:S06]  /*3b30*/  MUFU.EX2 R209, R209 ;  /* 0x000000d100d17308 */ /* 0x000e6c0000000800 */
[C---:B------:R-:W-:Y:S08]  /*3b40*/  HMMA.16816.F32.BF16 R124, R172.reuse, R130, RZ ;  /* 0x00000082ac7c723c */ /* 0x040ff000000418ff */
[C---:B------:R-:W-:Y:S08]  /*3b50*/  HMMA.16816.F32.BF16 R140, R172.reuse, R146, RZ ;  /* 0x00000092ac8c723c */ /* 0x040ff000000418ff */
[----:B------:R-:W-:Y:S08]  /*3b60*/  HMMA.16816.F32.BF16 R156, R172, R162, RZ ;  /* 0x000000a2ac9c723c */ /* 0x000ff000000418ff */
[----:B------:R-:W-:Y:S08]  /*3b70*/  HMMA.16816.F32.BF16 R100, R176, R112, RZ ;  /* 0x00000070b064723c */ /* 0x000ff000000418ff */
[----:B------:R-:W-:Y:S08]  /*3b80*/  HMMA.16816.F32.BF16 R172, R172, R26, RZ ;  /* 0x0000001aacac723c */ /* 0x000ff000000418ff */
[C---:B-----5:R-:W-:Y:S08]  /*3b90*/  HMMA.16816.F32.BF16 R120, R36.reuse, R20, R120 ;  /* 0x000000142478723c */ /* 0x060ff00000041878 */
[----:B------:R-:W-:Y:S08]  /*3ba0*/  HMMA.16816.F32.BF16 R136, R36, R16, R136 ;  /* 0x000000102488723c */ /* 0x000ff00000041888 */
[C---:B------:R-:W-:Y:S07]  /*3bb0*/  HMMA.16816.F32.BF16 R116, R4.reuse, R20, R116 ;  /* 0x000000140474723c */ /* 0x040fee0000041874 */
[----:B------:R-:W-:Y:S01]  /*3bc0*/  IMAD.MOV.U32 R21, RZ, RZ, R151 ;  /* 0x000000ffff157224 */ /* 0x000fe200078e0097 */
[----:B------:R-:W-:Y:S01]  /*3bd0*/  HMMA.16816.F32.BF16 R132, R4, R16, R132 ;  /* 0x000000100484723c */ /* 0x000fe20000041884 */
[----:B------:R-:W-:-:S06]  /*3be0*/  IMAD.MOV.U32 R20, RZ, RZ, R150 ;  /* 0x000000ffff147224 */ /* 0x000fcc00078e0096 */
[----:B------:R-:W-:Y:S01]  /*3bf0*/  IMAD.MOV.U32 R17, RZ, RZ, R149 ;  /* 0x000000ffff117224 */ /* 0x000fe200078e0095 */
[----:B------:R-:W-:Y:S01]  /*3c00*/  HMMA.16816.F32.BF16 R88, R36, R32, R88 ;  /* 0x000000202458723c */ /* 0x000fe20000041858 */
[----:B------:R-:W-:-:S07]  /*3c10*/  IMAD.MOV.U32 R16, RZ, RZ, R148 ;  /* 0x000000ffff107224 */ /* 0x000fce00078e0094 */
[----:B---3--:R-:W-:Y:S08]  /*3c20*/  HMMA.16816.F32.BF16 R104, R36, R28, R104 ;  /* 0x0000001c2468723c */ /* 0x008ff00000041868 */
[C---:B------:R-:W-:Y:S07]  /*3c30*/  HMMA.16816.F32.BF16 R84, R4.reuse, R32, R84 ;  /* 0x000000200454723c */ /* 0x040fee0000041854 */
[----:B------:R-:W-:Y:S01]  /*3c40*/  IMAD.MOV.U32 R32, RZ, RZ, R167 ;  /* 0x000000ffff207224 */ /* 0x000fe200078e00a7 */
[----:B------:R-:W-:Y:S01]  /*3c50*/  HMMA.16816.F32.BF16 R100, R4, R28, R100 ;  /* 0x0000001c0464723c */ /* 0x000fe20000041864 */
[----:B------:R-:W-:-:S02]  /*3c60*/  IMAD.MOV.U32 R33, RZ, RZ, R166 ;  /* 0x000000ffff217224 */ /* 0x000fc400078e00a6 */
[----:B------:R-:W-:-:S04]  /*3c70*/  FFMA.FTZ R32, R32, c[0x0][0x2d0], -R211 ;  /* 0x0000b40020207a23 */ /* 0x000fc800000108d3 */
[----:B------:R-:W-:Y:S01]  /*3c80*/  IMAD.MOV.U32 R29, RZ, RZ, R165 ;  /* 0x000000ffff1d7224 */ /* 0x000fe200078e00a5 */
[C---:B------:R-:W-:Y:S01]  /*3c90*/  HMMA.16816.F32.BF16 R152, R36.reuse, R12, R152 ;  /* 0x0000000c2498723c */ /* 0x040fe20000041898 */
[----:B------:R-:W-:Y:S01]  /*3ca0*/  IMAD.MOV.U32 R28, RZ, RZ, R164 ;  /* 0x000000ffff1c7224 */ /* 0x000fe200078e00a4 */
[----:B------:R-:W-:Y:S06]  /*3cb0*/  MUFU.EX2 R32, R32 ;  /* 0x0000002000207308 */ /* 0x000fec0000000800 */
        /* <DEDUP_REMOVED lines=9> */
[C---:B------:R-:W-:Y:S08]  /*3d50*/  HMMA.16816.F32.BF16 R148, R176.reuse, R160, RZ ;  /* 0x000000a0b094723c */ /* 0x040ff000000418ff */
[C---:B------:R-:W-:Y:S08]  /*3d60*/  HMMA.16816.F32.BF16 R40, R176.reuse, R42, RZ ;  /* 0x0000002ab028723c */ /* 0x040ff000000418ff */
[C---:B------:R-:W-:Y:S07]  /*3d70*/  HMMA.16816.F32.BF16 R164, R176.reuse, R24, RZ ;  /* 0x00000018b0a4723c */ /* 0x040fee00000418ff */
[----:B------:R-:W-:Y:S01]  /*3d80*/  IMAD.MOV.U32 R24, RZ, RZ, R81 ;  /* 0x000000ffff187224 */ /* 0x000fe200078e0051 */
[----:B------:R-:W-:Y:S01]  /*3d90*/  HMMA.16816.F32.BF16 R36, R176, R46, RZ ;  /* 0x0000002eb024723c */ /* 0x000fe200000418ff */
[----:B------:R-:W-:-:S06]  /*3da0*/  IMAD.MOV.U32 R25, RZ, RZ, R180 ;  /* 0x000000ffff197224 */ /* 0x000fcc00078e00b4 */
[----:B------:R-:W-:Y:S01]  /*3db0*/  IMAD.MOV.U32 R47, RZ, RZ, R181 ;  /* 0x000000ffff2f7224 */ /* 0x000fe200078e00b5 */
[----:B------:R-:W-:Y:S01]  /*3dc0*/  HMMA.16816.F32.BF16 R96, R176, R98, RZ ;  /* 0x00000062b060723c */ /* 0x000fe200000418ff */
[--C-:B------:R-:W-:Y:S02]  /*3dd0*/  FFMA.FTZ R46, R24, c[0x0][0x2d0], -R214.reuse ;  /* 0x0000b400182e7a23 */ /* 0x100fe400000108d6 */
[----:B------:R-:W-:-:S04]  /*3de0*/  FFMA.FTZ R47, R47, c[0x0][0x2d0], -R214 ;  /* 0x0000b4002f2f7a23 */ /* 0x000fc800000108d6 */
[----:B------:R-:W-:Y:S01]  /*3df0*/  MUFU.EX2 R46, R46 ;  /* 0x0000002e002e7308 */ /* 0x000fe20000000800 */
[C---:B------:R-:W-:Y:S07]  /*3e00*/  HMMA.16816.F32.BF16 R112, R176.reuse, R114, RZ ;  /* 0x00000072b070723c */ /* 0x040fee00000418ff */
[----:B------:R-:W-:Y:S01]  /*3e10*/  MUFU.EX2 R47, R47 ;  /* 0x0000002f002f7308 */ /* 0x000fe20000000800 */
[C---:B------:R-:W-:Y:S08]  /*3e20*/  HMMA.16816.F32.BF16 R128, R176.reuse, R130, RZ ;  /* 0x00000082b080723c */ /* 0x040ff000000418ff */
[C---:B------:R-:W-:Y:S08]  /*3e30*/  HMMA.16816.F32.BF16 R144, R176.reuse, R146, RZ ;  /* 0x00000092b090723c */ /* 0x040ff000000418ff */
[C---:B------:R-:W-:Y:S08]  /*3e40*/  HMMA.16816.F32.BF16 R160, R176.reuse, R162, RZ ;  /* 0x000000a2b0a0723c */ /* 0x040ff000000418ff */
[----:B------:R-:W-:Y:S08]  /*3e50*/  HMMA.16816.F32.BF16 R176, R176, R26, RZ ;  /* 0x0000001ab0b0723c */ /* 0x000ff000000418ff */
[C---:B------:R-:W-:Y:S08]  /*3e60*/  HMMA.16816.F32.BF16 R164, R4.reuse, R8, R164 ;  /* 0x0000000804a4723c */ /* 0x040ff000000418a4 */
[C---:B------:R-:W-:Y:S07]  /*3e70*/  HMMA.16816.F32.BF16 R80, R4.reuse, R82, R36 ;  /* 0x000000520450723c */ /* 0x040fee0000041824 */
[--C-:B------:R-:W-:Y:S01]  /*3e80*/  FFMA.FTZ R36, R33, c[0x0][0x2d0], -R212.reuse ;  /* 0x0000b40021247a23 */ /* 0x100fe200000108d4 */
[----:B------:R-:W-:Y:S01]  /*3e90*/  HMMA.16816.F32.BF16 R176, R4, R10, R176 ;  /* 0x0000000a04b0723c */ /* 0x000fe200000418b0 */
[----:B------:R-:W2:Y:S01]  /*3ea0*/  LDSM.16.MT88.4 R8, [R248+0x1100] ;  /* 0x00110000f808783b */ /* 0x000ea20000004200 */
[----:B------:R-:W-:-:S02]  /*3eb0*/  FFMA.FTZ R39, R21, c[0x0][0x2d0], -R212 ;  /* 0x0000b40015277a23 */ /* 0x000fc400000108d4 */
[--C-:B------:R-:W-:Y:S01]  /*3ec0*/  FFMA.FTZ R38, R28, c[0x0][0x2d0], -R212.reuse ;  /* 0x0000b4001c267a23 */ /* 0x100fe200000108d4 */
[----:B------:R-:W-:Y:S01]  /*3ed0*/  MUFU.EX2 R36, R36 ;  /* 0x0000002400247308 */ /* 0x000fe20000000800 */
[----:B------:R-:W-:Y:S01]  /*3ee0*/  FFMA.FTZ R37, R29, c[0x0][0x2d0], -R212 ;  /* 0x0000b4001d257a23 */ /* 0x000fe200000108d4 */
[----:B-1----:R-:W-:Y:S01]  /*3ef0*/  F2FP.BF16.PACK_AB R29, R209, R210 ;  /* 0x000000d2d11d723e */ /* 0x002fe200000010ff */
[----:B------:R-:W-:Y:S01]  /*3f00*/  HMMA.16816.F32.BF16 R180, R4, R182, R40 ;  /* 0x000000b604b4723c */ /* 0x000fe20000041828 */
[----:B------:R-:W-:-:S04]  /*3f10*/  FFMA.FTZ R33, R230, c[0x0][0x2d0], -R211 ;  /* 0x0000b400e6217a23 */ /* 0x000fc800000108d3 */
[----:B------:R-:W-:Y:S02]  /*3f20*/  MUFU.EX2 R39, R39 ;  /* 0x0000002700277308 */ /* 0x000fe40000000800 */
[--C-:B------:R-:W-:Y:S01]  /*3f30*/  FFMA.FTZ R43, R25, c[0x0][0x2d0], -R213.reuse ;  /* 0x0000b400192b7a23 */ /* 0x100fe200000108d5 */
[C---:B------:R-:W-:Y:S01]  /*3f40*/  HMMA.16816.F32.BF16 R96, R4.reuse, R34, R96 ;  /* 0x000000220460723c */ /* 0x040fe20000041860 */
[--C-:B------:R-:W-:Y:S01]  /*3f50*/  FFMA.FTZ R42, R16, c[0x0][0x2d0], -R213.reuse ;  /* 0x0000b400102a7a23 */ /* 0x100fe200000108d5 */
[----:B------:R-:W-:Y:S01]  /*3f60*/  LDSM.16.MT88.4 R24, [R240+0x1900] ;  /* 0x00190000f018783b */ /* 0x000fe20000004200 */
[--C-:B------:R-:W-:Y:S02]  /*3f70*/  FFMA.FTZ R41, R17, c[0x0][0x2d0], -R213.reuse ;  /* 0x0000b40011297a23 */ /* 0x100fe400000108d5 */
[----:B------:R-:W-:Y:S01]  /*3f80*/  FFMA.FTZ R40, R20, c[0x0][0x2d0], -R213 ;  /* 0x0000b40014287a23 */ /* 0x000fe200000108d5 */
[----:B------:R-:W-:Y:S01]  /*3f90*/  MUFU.EX2 R43, R43 ;  /* 0x0000002b002b7308 */ /* 0x000fe20000000800 */
[--C-:B------:R-:W-:Y:S01]  /*3fa0*/  FFMA.FTZ R35, R226, c[0x0][0x2d0], -R211.reuse ;  /* 0x0000b400e2237a23 */ /* 0x100fe200000108d3 */
[----:B------:R-:W-:Y:S01]  /*3fb0*/  HMMA.16816.F32.BF16 R148, R4, R12, R148 ;  /* 0x0000000c0494723c */ /* 0x000fe20000041894 */
[----:B------:R-:W-:-:S02]  /*3fc0*/  FFMA.FTZ R34, R228, c[0x0][0x2d0], -R211 ;  /* 0x0000b400e4227a23 */ /* 0x000fc400000108d3 */
[--C-:B------:R-:W-:Y:S02]  /*3fd0*/  FFMA.FTZ R226, R227, c[0x0][0x2d0], -R214.reuse ;  /* 0x0000b400e3e27a23 */ /* 0x100fe400000108d6 */
[----:B------:R-:W-:Y:S01]  /*3fe0*/  FFMA.FTZ R214, R215, c[0x0][0x2d0], -R214 ;  /* 0x0000b400d7d67a23 */ /* 0x000fe200000108d6 */
[----:B------:R-:W1:Y:S01]  /*3ff0*/  MUFU.EX2 R42, R42 ;  /* 0x0000002a002a7308 */ /* 0x000e620000000800 */
[--C-:B------:R-:W-:Y:S01]  /*4000*/  FFMA.FTZ R215, R222, c[0x0][0x2d0], -R213.reuse ;  /* 0x0000b400ded77a23 */ /* 0x100fe200000108d5 */
[C---:B------:R-:W-:Y:S01]  /*4010*/  HMMA.16816.F32.BF16 R112, R4.reuse, R30, R112 ;  /* 0x0000001e0470723c */ /* 0x040fe20000041870 */
[----:B------:R-:W-:Y:S02]  /*4020*/  FFMA.FTZ R213, R216, c[0x0][0x2d0], -R213 ;  /* 0x0000b400d8d57a23 */ /* 0x000fe400000108d5 */
[--C-:B------:R-:W-:Y:S02]  /*4030*/  FFMA.FTZ R216, R229, c[0x0][0x2d0], -R212.reuse ;  /* 0x0000b400e5d87a23 */ /* 0x100fe400000108d4 */
[----:B------:R-:W-:Y:S01]  /*4040*/  FFMA.FTZ R212, R217, c[0x0][0x2d0], -R212 ;  /* 0x0000b400d9d47a23 */ /* 0x000fe200000108d4 */
[----:B------:R-:W-:Y:S02]  /*4050*/  MUFU.EX2 R41, R41 ;  /* 0x0000002900297308 */ /* 0x000fe40000000800 */
[C---:B------:R-:W-:Y:S06]  /*4060*/  HMMA.16816.F32.BF16 R128, R4.reuse, R22, R128 ;  /* 0x000000160480723c */ /* 0x040fec0000041880 */
[----:B------:R-:W3:Y:S02]  /*4070*/  MUFU.EX2 R40, R40 ;  /* 0x0000002800287308 */ /* 0x000ee40000000800 */
[C---:B------:R-:W-:Y:S01]  /*4080*/  HMMA.16816.F32.BF16 R144, R4.reuse, R18, R144 ;  /* 0x000000120490723c */ /* 0x040fe20000041890 */
[----:B------:R-:W4:Y:S05]  /*4090*/  LDSM.16.MT88.4 R16, [R242+0x3100] ;  /* 0x00310000f210783b */ /* 0x000f2a0000004200 */
[----:B------:R-:W5:Y:S02]  /*40a0*/  MUFU.EX2 R38, R38 ;  /* 0x0000002600267308 */ /* 0x000f640000000800 */
[----:B------:R-:W-:Y:S01]  /*40b0*/  HMMA.16816.F32.BF16 R160, R4, R14, R160 ;  /* 0x0000000e04a0723c */ /* 0x000fe200000418a0 */
[----:B------:R-:W4:Y:S05]  /*40c0*/  LDSM.16.MT88.4 R12, [R242+0x1100] ;  /* 0x00110000f20c783b */ /* 0x000f2a0000004200 */
[----:B------:R-:W2:Y:S01]  /*40d0*/  MUFU.EX2 R37, R37 ;  /* 0x0000002500257308 */ /* 0x000ea20000000800 */
[----:B------:R-:W-:-:S02]  /*40e0*/  F2FP.BF16.PACK_AB R4, R224, R231 ;  /* 0x000000e7e004723e */ /* 0x000fc400000010ff */
[----:B-1----:R-:W-:Y:S01]  /*40f0*/  F2FP.BF16.PACK_AB R5, R42, R43 ;  /* 0x0000002b2a05723e */ /* 0x002fe200000010ff */
[----:B------:R-:W-:Y:S01]  /*4100*/  FADD.FTZ R43, R43, R48 ;  /* 0x000000302b2b7221 */ /* 0x000fe20000010000 */
[----:B------:R-:W-:Y:S02]  /*4110*/  F2FP.BF16.PACK_AB R6, R46, R47 ;  /* 0x0000002f2e06723e */ /* 0x000fe400000010ff */
[----:B---3--:R-:W-:Y:S01]  /*4120*/  F2FP.BF16.PACK_AB R7, R40, R41 ;  /* 0x000000292807723e */ /* 0x008fe200000010ff */
[----:B------:R-:W-:Y:S01]  /*4130*/  MUFU.EX2 R35, R35 ;  /* 0x0000002300237308 */ /* 0x000fe20000000800 */
[----:B-----5:R-:W-:Y:S01]  /*4140*/  F2FP.BF16.PACK_AB R20, R38, R39 ;  /* 0x000000272614723e */ /* 0x020fe200000010ff */
[----:B------:R-:W-:-:S04]  /*4150*/  FADD.FTZ R42, R42, R43 ;  /* 0x0000002b2a2a7221 */ /* 0x000fc80000010000 */
[----:B--2---:R-:W-:Y:S01]  /*4160*/  HMMA.16816.F32.BF16 R192, R4, R8, R192 ;  /* 0x0000000804c0723c */ /* 0x004fe200000418c0 */
[----:B------:R-:W-:Y:S01]  /*4170*/  FADD.FTZ R41, R41, R42 ;  /* 0x0000002a29297221 */ /* 0x000fe20000010000 */
[----:B------:R-:W1:Y:S01]  /*4180*/  MUFU.EX2 R34, R34 ;  /* 0x0000002200227308 */ /* 0x000e620000000800 */
[----:B------:R-:W-:Y:S02]  /*4190*/  F2FP.BF16.PACK_AB R22, R36, R37 ;  /* 0x000000252416723e */ /* 0x000fe400000010ff */
[----:B------:R-:W-:-:S03]  /*41a0*/  FADD.FTZ R40, R40, R41 ;  /* 0x0000002928287221 */ /* 0x000fc60000010000 */
[C---:B------:R-:W-:Y:S02]  /*41b0*/  HMMA.16816.F32.BF16 R180, R4.reuse, R10, R180 ;  /* 0x0000000a04b4723c */ /* 0x040fe400000418b4 */
[----:B------:R-:W2:Y:S06]  /*41c0*/  MUFU.EX2 R33, R33 ;  /* 0x0000002100217308 */ /* 0x000eac0000000800 */
[----:B----4-:R-:W-:Y:S01]  /*41d0*/  HMMA.16816.F32.BF16 R132, R4, R16, R132 ;  /* 0x000000100484723c */ /* 0x010fe20000041884 */
[----:B-1----:R-:W-:Y:S01]  /*41e0*/  F2FP.BF16.PACK_AB R21, R34, R35 ;  /* 0x000000232215723e */ /* 0x002fe200000010ff */
[----:B------:R-:W-:Y:S01]  /*41f0*/  MUFU.EX2 R226, R226 ;  /* 0x000000e200e27308 */ /* 0x000fe20000000800 */
[----:B------:R-:W-:-:S05]  /*4200*/  FADD.FTZ R35, R35, R44 ;  /* 0x0000002c23237221 */ /* 0x000fca0000010000 */
[----:B------:R-:W-:Y:S01]  /*4210*/  HMMA.16816.F32.BF16 R68, R4, R12, R68 ;  /* 0x0000000c0444723c */ /* 0x000fe20000041844 */
[----:B------:R-:W-:Y:S01]  /*4220*/  FADD.FTZ R34, R34, R35 ;  /* 0x0000002322227221 */ /* 0x000fe20000010000 */
[----:B--2---:R-:W-:Y:S01]  /*4230*/  F2FP.BF16.PACK_AB R23, R32, R33 ;  /* 0x000000212017723e */ /* 0x004fe200000010ff */
[----:B------:R-:W-:Y:S02]  /*4240*/  MUFU.EX2 R214, R214 ;  /* 0x000000d600d67308 */ /* 0x000fe40000000800 */
[----:B------:R-:W-:-:S03]  /*4250*/  FADD.FTZ R33, R33, R34 ;  /* 0x0000002221217221 */ /* 0x000fc60000010000 */
[----:B------:R-:W-:Y:S01]  /*4260*/  HMMA.16816.F32.BF16 R80, R4, R14, R80 ;  /* 0x0000000e0450723c */ /* 0x000fe20000041850 */
[----:B------:R-:W-:Y:S02]  /*4270*/  FADD.FTZ R33, R32, R33 ;  /* 0x0000002120217221 */ /* 0x000fe40000010000 */
[----:B------:R-:W-:Y:S02]  /*4280*/  MUFU.EX2 R215, R215 ;  /* 0x000000d700d77308 */ /* 0x000fe40000000800 */
[----:B------:R-:W-:-:S03]  /*4290*/  FADD.FTZ R210, R210, R33 ;  /* 0x00000021d2d27221 */ /* 0x000fc60000010000 */
[C---:B------:R-:W-:Y:S01]  /*42a0*/  HMMA.16816.F32.BF16 R188, R20.reuse, R8, R188 ;  /* 0x0000000814bc723c */ /* 0x040fe200000418bc */
[----:B------:R-:W-:Y:S02]  /*42b0*/  FADD.FTZ R209, R209, R210 ;  /* 0x000000d2d1d17221 */ /* 0x000fe40000010000 */
[----:B------:R-:W-:Y:S05]  /*42c0*/  MUFU.EX2 R213, R213 ;  /* 0x000000d500d57308 */ /* 0x000fea0000000800 */
[C---:B------:R-:W-:Y:S01]  /*42d0*/  HMMA.16816.F32.BF16 R184, R20.reuse, R10, R184 ;  /* 0x0000000a14b8723c */ /* 0x040fe200000418b8 */
[----:B------:R-:W1:Y:S02]  /*42e0*/  LDSM.16.MT88.4 R8, [R241+0x1100] ;  /* 0x00110000f108783b */ /* 0x000e640000004200 */
[----:B------:R-:W2:Y:S05]  /*42f0*/  MUFU.EX2 R216, R216 ;  /* 0x000000d800d87308 */ /* 0x000eaa0000000800 */
[C---:B------:R-:W-:Y:S03]  /*4300*/  HMMA.16816.F32.BF16 R72, R20.reuse, R12, R72 ;  /* 0x0000000c1448723c */ /* 0x040fe60000041848 */
[----:B------:R-:W3:Y:S05]  /*4310*/  MUFU.EX2 R212, R212 ;  /* 0x000000d400d47308 */ /* 0x000eea0000000800 */
[----:B------:R-:W-:Y:S01]  /*4320*/  HMMA.16816.F32.BF16 R76, R20, R14, R76 ;  /* 0x0000000e144c723c */ /* 0x000fe2000004184c */
[----:B------:R-:W4:Y:S01]  /*4330*/  LDSM.16.MT88.4 R12, [R240+0x1100] ;  /* 0x00110000f00c783b */ /* 0x000f220000004200 */
[----:B--2---:R-:W-:-:S06]  /*4340*/  F2FP.BF16.PACK_AB R28, R225, R216 ;  /* 0x000000d8e11c723e */ /* 0x004fcc00000010ff */
[----:B------:R-:W-:Y:S01]  /*4350*/  HMMA.16816.F32.BF16 R136, R20, R16, R136 ;  /* 0x000000101488723c */ /* 0x000fe20000041888 */
[----:B---3--:R-:W-:-:S07]  /*4360*/  F2FP.BF16.PACK_AB R30, R212, R221 ;  /* 0x000000ddd41e723e */ /* 0x008fce00000010ff */
[-C--:B------:R-:W-:Y:S08]  /*4370*/  HMMA.16816.F32.BF16 R140, R20, R18.reuse, R140 ;  /* 0x00000012148c723c */ /* 0x080ff0000004188c */
[C---:B------:R-:W-:Y:S01]  /*4380*/  HMMA.16816.F32.BF16 R144, R4.reuse, R18, R144 ;  /* 0x000000120490723c */ /* 0x040fe20000041890 */
[----:B------:R-:W-:Y:S07]  /*4390*/  LDSM.16.MT88.4 R16, [R248+0x1900] ;  /* 0x00190000f810783b */ /* 0x000fee0000004200 */
[-C--:B-1----:R-:W-:Y:S08]  /*43a0*/  HMMA.16816.F32.BF16 R84, R4, R8.reuse, R84 ;  /* 0x000000080454723c */ /* 0x082ff00000041854 */
[C---:B------:R-:W-:Y:S08]  /*43b0*/  HMMA.16816.F32.BF16 R88, R20.reuse, R8, R88 ;  /* 0x000000081458723c */ /* 0x040ff00000041858 */
[-C--:B------:R-:W-:Y:S08]  /*43c0*/  HMMA.16816.F32.BF16 R92, R20, R10.reuse, R92 ;  /* 0x0000000a145c723c */ /* 0x080ff0000004185c */
[C---:B------:R-:W-:Y:S01]  /*43d0*/  HMMA.16816.F32.BF16 R96, R4.reuse, R10, R96 ;  /* 0x0000000a0460723c */ /* 0x040fe20000041860 */
[----:B------:R-:W1:Y:S07]  /*43e0*/  LDSM.16.MT88.4 R8, [R248+0x3100] ;  /* 0x00310000f808783b */ /* 0x000e6e0000004200 */
[-C--:B----4-:R-:W-:Y:S08]  /*43f0*/  HMMA.16816.F32.BF16 R100, R4, R12.reuse, R100 ;  /* 0x0000000c0464723c */ /* 0x090ff00000041864 */
[C---:B------:R-:W-:Y:S08]  /*4400*/  HMMA.16816.F32.BF16 R104, R20.reuse, R12, R104 ;  /* 0x0000000c1468723c */ /* 0x040ff00000041868 */
[-C--:B------:R-:W-:Y:S08]  /*4410*/  HMMA.16816.F32.BF16 R108, R20, R14.reuse, R108 ;  /* 0x0000000e146c723c */ /* 0x080ff0000004186c */
[C---:B------:R-:W-:Y:S01]  /*4420*/  HMMA.16816.F32.BF16 R112, R4.reuse, R14, R112 ;  /* 0x0000000e0470723c */ /* 0x040fe20000041870 */
[----:B------:R-:W2:Y:S07]  /*4430*/  LDSM.16.MT88.4 R12, [R241+0x3100] ;  /* 0x00310000f10c783b */ /* 0x000eae0000004200 */
[-C--:B-1----:R-:W-:Y:S08]  /*4440*/  HMMA.16816.F32.BF16 R116, R4, R8.reuse, R116 ;  /* 0x000000080474723c */ /* 0x082ff00000041874 */
[C---:B------:R-:W-:Y:S08]  /*4450*/  HMMA.16816.F32.BF16 R120, R20.reuse, R8, R120 ;  /* 0x000000081478723c */ /* 0x040ff00000041878 */
[-C--:B------:R-:W-:Y:S08]  /*4460*/  HMMA.16816.F32.BF16 R124, R20, R10.reuse, R124 ;  /* 0x0000000a147c723c */ /* 0x080ff0000004187c */
[----:B------:R-:W-:Y:S01]  /*4470*/  HMMA.16816.F32.BF16 R128, R4, R10, R128 ;  /* 0x0000000a0480723c */ /* 0x000fe20000041880 */
[----:B------:R-:W1:Y:S07]  /*4480*/  LDSM.16.MT88.4 R8, [R240+0x3100] ;  /* 0x00310000f008783b */ /* 0x000e6e0000004200 */
[C---:B--2---:R-:W-:Y:S08]  /*4490*/  HMMA.16816.F32.BF16 R152, R20.reuse, R12, R152 ;  /* 0x0000000c1498723c */ /* 0x044ff00000041898 */
[----:B------:R-:W-:Y:S08]  /*44a0*/  HMMA.16816.F32.BF16 R156, R20, R14, R156 ;  /* 0x0000000e149c723c */ /* 0x000ff0000004189c */
[C---:B------:R-:W-:Y:S08]  /*44b0*/  HMMA.16816.F32.BF16 R148, R4.reuse, R12, R148 ;  /* 0x0000000c0494723c */ /* 0x040ff00000041894 */
[----:B------:R-:W-:Y:S01]  /*44c0*/  HMMA.16816.F32.BF16 R160, R4, R14, R160 ;  /* 0x0000000e04a0723c */ /* 0x000fe200000418a0 */
[----:B------:R-:W2:Y:S07]  /*44d0*/  LDSM.16.MT88.4 R12, [R242+0x1900] ;  /* 0x00190000f20c783b */ /* 0x000eae0000004200 */
[C---:B-1----:R-:W-:Y:S08]  /*44e0*/  HMMA.16816.F32.BF16 R168, R20.reuse, R8, R168 ;  /* 0x0000000814a8723c */ /* 0x042ff000000418a8 */
[----:B------:R-:W-:Y:S07]  /*44f0*/  HMMA.16816.F32.BF16 R172, R20, R10, R172 ;  /* 0x0000000a14ac723c */ /* 0x000fee00000418ac */
[----:B------:R-:W-:Y:S01]  /*4500*/  FADD.FTZ R21, R202, R201 ;  /* 0x000000c9ca157221 */ /* 0x000fe20000010000 */
[----:B------:R-:W-:Y:S01]  /*4510*/  HMMA.16816.F32.BF16 R164, R4, R8, R164 ;  /* 0x0000000804a4723c */ /* 0x000fe200000418a4 */
[----:B------:R-:W-:Y:S01]  /*4520*/  FADD.FTZ R201, R197, R206 ;  /* 0x000000cec5c97221 */ /* 0x000fe20000010000 */
[----:B------:R-:W-:Y:S01]  /*4530*/  MUFU.EX2 R202, R208 ;  /* 0x000000d000ca7308 */ /* 0x000fe20000000800 */
[----:B------:R-:W-:-:S02]  /*4540*/  FADD.FTZ R198, R198, R21 ;  /* 0x00000015c6c67221 */ /* 0x000fc40000010000 */
[----:B------:R-:W-:Y:S01]  /*4550*/  FADD.FTZ R201, R64, R201 ;  /* 0x000000c940c97221 */ /* 0x000fe20000010000 */
[----:B------:R-:W-:Y:S01]  /*4560*/  LDSM.16.MT88.4 R20, [R248+0x3900] ;  /* 0x00390000f814783b */ /* 0x000fe20000004200 */
[----:B------:R-:W-:Y:S01]  /*4570*/  FADD.FTZ R198, R59, R198 ;  /* 0x000000c63bc67221 */ /* 0x000fe20000010000 */
[----:B------:R-:W-:Y:S01]  /*4580*/  HMMA.16816.F32.BF16 R176, R4, R10, R176 ;  /* 0x0000000a04b0723c */ /* 0x000fe200000418b0 */
[----:B------:R-:W-:Y:S01]  /*4590*/  FADD.FTZ R58, R58, R201 ;  /* 0x000000c93a3a7221 */ /* 0x000fe20000010000 */
[----:B------:R-:W1:Y:S01]  /*45a0*/  LDSM.16.MT88.4 R8, [R241+0x1900] ;  /* 0x00190000f108783b */ /* 0x000e620000004200 */
[----:B------:R-:W3:Y:S01]  /*45b0*/  MUFU.EX2 R197, R207 ;  /* 0x000000cf00c57308 */ /* 0x000ee20000000800 */
[----:B------:R-:W-:Y:S02]  /*45c0*/  FADD.FTZ R63, R63, R198 ;  /* 0x000000c63f3f7221 */ /* 0x000fe40000010000 */
[----:B------:R-:W-:Y:S01]  /*45d0*/  FADD.FTZ R53, R53, R58 ;  /* 0x0000003a35357221 */ /* 0x000fe20000010000 */
[----:B------:R-:W-:Y:S01]  /*45e0*/  F2FP.BF16.PACK_AB R4, R223, R226 ;  /* 0x000000e2df04723e */ /* 0x000fe200000010ff */
[----:B------:R-:W-:Y:S01]  /*45f0*/  FADD.FTZ R63, R54, R63 ;  /* 0x0000003f363f7221 */ /* 0x000fe20000010000 */
[----:B------:R-:W-:Y:S01]  /*4600*/  F2FP.BF16.PACK_AB R5, R220, R215 ;  /* 0x000000d7dc05723e */ /* 0x000fe200000010ff */
[----:B------:R-:W-:Y:S01]  /*4610*/  FADD.FTZ R52, R52, R53 ;  /* 0x0000003534347221 */ /* 0x000fe20000010000 */
[----:B------:R-:W-:Y:S01]  /*4620*/  F2FP.BF16.PACK_AB R6, R214, R219 ;  /* 0x000000dbd606723e */ /* 0x000fe200000010ff */
[----:B------:R-:W-:Y:S01]  /*4630*/  FADD.FTZ R60, R60, R63 ;  /* 0x0000003f3c3c7221 */ /* 0x000fe20000010000 */
[----:B------:R-:W-:Y:S01]  /*4640*/  F2FP.BF16.PACK_AB R7, R213, R218 ;  /* 0x000000dad507723e */ /* 0x000fe200000010ff */
[----:B------:R-:W-:-:S02]  /*4650*/  FADD.FTZ R52, R51, R52 ;  /* 0x0000003433347221 */ /* 0x000fc40000010000 */
[----:B------:R-:W-:Y:S02]  /*4660*/  FADD.FTZ R60, R57, R60 ;  /* 0x0000003c393c7221 */ /* 0x000fe40000010000 */
[----:B------:R-:W-:Y:S01]  /*4670*/  FADD.FTZ R231, R231, R52 ;  /* 0x00000034e7e77221 */ /* 0x000fe20000010000 */
[----:B---3--:R-:W-:Y:S01]  /*4680*/  F2FP.BF16.PACK_AB R31, R197, R202 ;  /* 0x000000cac51f723e */ /* 0x008fe200000010ff */
[-C--:B------:R-:W-:Y:S01]  /*4690*/  HMMA.16816.F32.BF16 R192, R4, R16.reuse, R192 ;  /* 0x0000001004c0723c */ /* 0x080fe200000418c0 */
        /* <DEDUP_REMOVED lines=15> */
[----:B------:R-:W3:Y:S01]  /*4790*/  LDSM.16.MT88.4 R16, [R242+0x3900] ;  /* 0x00390000f210783b */ /* 0x000ee20000004200 */
[----:B------:R-:W-:Y:S02]  /*47a0*/  FADD.FTZ R215, R220, R215 ;  /* 0x000000d7dcd77221 */ /* 0x000fe40000010000 */
[----:B------:R-:W-:Y:S02]  /*47b0*/  FADD.FTZ R216, R225, R216 ;  /* 0x000000d8e1d87221 */ /* 0x000fe40000010000 */
[----:B------:R-:W-:Y:S02]  /*47c0*/  FADD.FTZ R218, R218, R215 ;  /* 0x000000d7dada7221 */ /* 0x000fe40000010000 */
[----:B--2---:R-:W-:Y:S01]  /*47d0*/  HMMA.16816.F32.BF16 R68, R4, R12, R68 ;  /* 0x0000000c0444723c */ /* 0x004fe20000041844 */
[----:B------:R-:W-:-:S02]  /*47e0*/  FADD.FTZ R202, R202, R209 ;  /* 0x000000d1caca7221 */ /* 0x000fc40000010000 */
[----:B------:R-:W-:-:S05]  /*47f0*/  FADD.FTZ R221, R221, R216 ;  /* 0x000000d8dddd7221 */ /* 0x000fca0000010000 */
[C---:B------:R-:W-:Y:S08]  /*4800*/  HMMA.16816.F32.BF16 R72, R28.reuse, R12, R72 ;  /* 0x0000000c1c48723c */ /* 0x040ff00000041848 */
[-C--:B------:R-:W-:Y:S08]  /*4810*/  HMMA.16816.F32.BF16 R76, R28, R14.reuse, R76 ;  /* 0x0000000e1c4c723c */ /* 0x080ff0000004184c */
[C---:B------:R-:W-:Y:S01]  /*4820*/  HMMA.16816.F32.BF16 R80, R4.reuse, R14, R80 ;  /* 0x0000000e0450723c */ /* 0x040fe20000041850 */
[----:B------:R-:W2:Y:S07]  /*4830*/  LDSM.16.MT88.4 R12, [R241+0x3900] ;  /* 0x00390000f10c783b */ /* 0x000eae0000004200 */
[-C--:B-1----:R-:W-:Y:S08]  /*4840*/  HMMA.16816.F32.BF16 R84, R4, R8.reuse, R84 ;  /* 0x000000080454723c */ /* 0x082ff00000041854 */
[C---:B------:R-:W-:Y:S08]  /*4850*/  HMMA.16816.F32.BF16 R88, R28.reuse, R8, R88 ;  /* 0x000000081c58723c */ /* 0x040ff00000041858 */
[-C--:B------:R-:W-:Y:S08]  /*4860*/  HMMA.16816.F32.BF16 R92, R28, R10.reuse, R92 ;  /* 0x0000000a1c5c723c */ /* 0x080ff0000004185c */
[C---:B------:R-:W-:Y:S01]  /*4870*/  HMMA.16816.F32.BF16 R96, R4.reuse, R10, R96 ;  /* 0x0000000a0460723c */ /* 0x040fe20000041860 */
[----:B------:R-:W1:Y:S07]  /*4880*/  LDSM.16.MT88.4 R8, [R240+0x3900] ;  /* 0x00390000f008783b */ /* 0x000e6e0000004200 */
        /* <DEDUP_REMOVED lines=8> */
[C---:B-1----:R-:W-:Y:S08]  /*4910*/  HMMA.16816.F32.BF16 R164, R4.reuse, R8, R164 ;  /* 0x0000000804a4723c */ /* 0x042ff000000418a4 */
[----:B------:R-:W-:Y:S07]  /*4920*/  HMMA.16816.F32.BF16 R176, R4, R10, R176 ;  /* 0x0000000a04b0723c */ /* 0x000fee00000418b0 */
[----:B------:R-:W-:Y:S01]  /*4930*/  FADD.FTZ R4, R214, R219 ;  /* 0x000000dbd6047221 */ /* 0x000fe20000010000 */
[----:B------:R-:W-:Y:S01]  /*4940*/  HMMA.16816.F32.BF16 R104, R28, R24, R104 ;  /* 0x000000181c68723c */ /* 0x000fe20000041868 */
[----:B------:R-:W-:-:S02]  /*4950*/  FADD.FTZ R6, R213, R218 ;  /* 0x000000dad5067221 */ /* 0x000fc40000010000 */
[----:B------:R-:W-:Y:S01]  /*4960*/  FADD.FTZ R5, R212, R221 ;  /* 0x000000ddd4057221 */ /* 0x000fe20000010000 */
[----:B------:R1:W-:Y:S04]  /*4970*/  STL [R1+0x54], R4 ;  /* 0x0000540401007387 */ /* 0x0003e80000100800 */
[----:B------:R2:W-:Y:S01]  /*4980*/  STL [R1+0x50], R6 ;  /* 0x0000500601007387 */ /* 0x0005e20000100800 */
[C---:B------:R-:W-:Y:S08]  /*4990*/  HMMA.16816.F32.BF16 R108, R28.reuse, R26, R108 ;  /* 0x0000001a1c6c723c */ /* 0x040ff0000004186c */
[C---:B------:R-:W-:Y:S08]  /*49a0*/  HMMA.16816.F32.BF16 R120, R28.reuse, R20, R120 ;  /* 0x000000141c78723c */ /* 0x040ff00000041878 */
[----:B------:R-:W-:Y:S01]  /*49b0*/  HMMA.16816.F32.BF16 R124, R28, R22, R124 ;  /* 0x000000161c7c723c */ /* 0x000fe2000004187c */
[----:B-1----:R-:W-:-:S07]  /*49c0*/  FADD.FTZ R4, R197, R202 ;  /* 0x000000cac5047221 */ /* 0x002fce0000010000 */
[C---:B------:R-:W-:Y:S01]  /*49d0*/  HMMA.16816.F32.BF16 R136, R28.reuse, R16, R136 ;  /* 0x000000101c88723c */ /* 0x040fe20000041888 */
[----:B------:R2:W-:Y:S04]  /*49e0*/  STL [R1+0x48], R4 ;  /* 0x0000480401007387 */ /* 0x0005e80000100800 */
[----:B------:R2:W-:Y:S03]  /*49f0*/  STL [R1+0x4c], R5 ;  /* 0x00004c0501007387 */ /* 0x0005e60000100800 */
[C---:B------:R-:W-:Y:S08]  /*4a00*/  HMMA.16816.F32.BF16 R140, R28.reuse, R18, R140 ;  /* 0x000000121c8c723c */ /* 0x040ff0000004188c */
[C---:B------:R-:W-:Y:S08]  /*4a10*/  HMMA.16816.F32.BF16 R152, R28.reuse, R12, R152 ;  /* 0x0000000c1c98723c */ /* 0x040ff00000041898 */
[C---:B------:R-:W-:Y:S08]  /*4a20*/  HMMA.16816.F32.BF16 R156, R28.reuse, R14, R156 ;  /* 0x0000000e1c9c723c */ /* 0x040ff0000004189c */
[C---:B------:R-:W-:Y:S08]  /*4a30*/  HMMA.16816.F32.BF16 R168, R28.reuse, R8, R168 ;  /* 0x000000081ca8723c */ /* 0x040ff000000418a8 */
[----:B------:R-:W-:Y:S01]  /*4a40*/  HMMA.16816.F32.BF16 R172, R28, R10, R172 ;  /* 0x0000000a1cac723c */ /* 0x000fe200000418ac */
[----:B------:R-:W-:Y:S07]  /*4a50*/  @!P1 BRA `(.L_x_645) ;  /* 0x0000394000009947 */ /* 0x000fee0003800000 */
[----:B--2---:R-:W2:Y:S04]  /*4a60*/  LDL.64 R204, [R1+0x40] ;  /* 0x0000400001cc7983 */ /* 0x004ea80000100a00 */
[----:B------:R-:W3:Y:S04]  /*4a70*/  LDL.64 R206, [R1+0x10] ;  /* 0x0000100001ce7983 */ /* 0x000ee80000100a00 */
[----:B------:R-:W4:Y:S04]  /*4a80*/  LDL R227, [R1+0x8] ;  /* 0x0000080001e37983 */ /* 0x000f280000100800 */
[----:B------:R-:W5:Y:S04]  /*4a90*/  LDL R230, [R1+0xc] ;  /* 0x00000c0001e67983 */ /* 0x000f680000100800 */
[----:B------:R-:W4:Y:S01]  /*4aa0*/  LDL.64 R228, [R1+0x18] ;  /* 0x0000180001e47983 */ /* 0x000f220000100a00 */
[----:B------:R-:W-:Y:S01]  /*4ab0*/  IMAD.MOV.U32 R198, RZ, RZ, R3 ;  /* 0x000000ffffc67224 */ /* 0x000fe200078e0003 */
[----:B------:R-:W-:Y:S01]  /*4ac0*/  MOV R199, R2 ;  /* 0x0000000200c77202 */ /* 0x000fe20000000f00 */
[----:B------:R-:W-:Y:S01]  /*4ad0*/  IMAD.MOV.U32 R197, RZ, RZ, R0 ;  /* 0x000000ffffc57224 */ /* 0x000fe200078e0000 */
[----:B------:R-:W-:Y:S01]  /*4ae0*/  UIADD3 UR12, UP0, UR16, 0x80, URZ ;  /* 0x00000080100c7890 */ /* 0x000fe2000ff1e03f */
[----:B------:R-:W-:Y:S01]  /*4af0*/  MOV R201, R196 ;  /* 0x000000c400c97202 */ /* 0x000fe20000000f00 */
[----:B------:R-:W-:-:S02]  /*4b00*/  UMOV UR13, 0x5 ;  /* 0x00000005000d7882 */ /* 0x000fc40000000000 */
[----:B------:R-:W-:Y:S02]  /*4b10*/  ULDC.64 UR6, c[0x0][0x208] ;  /* 0x0000820000067ab9 */ /* 0x000fe40000000a00 */
[----:B------:R-:W-:Y:S02]  /*4b20*/  ULEA.HI.SX32 UR18, UR18, 0xfffffffe, 0x1a ;  /* 0xfffffffe12127891 */ /* 0x000fe4000f8fd23f */
[----:B------:R-:W-:Y:S02]  /*4b30*/  USHF.L.U64.HI UR15, UR6, UR13, UR7 ;  /* 0x0000000d060f7299 */ /* 0x000fe40008010207 */
[----:B------:R-:W-:Y:S02]  /*4b40*/  USHF.L.U32 UR16, UR6, 0x5, URZ ;  /* 0x0000000506107899 */ /* 0x000fe4000800063f */
[----:B------:R-:W-:Y:S02]  /*4b50*/  UIADD3.X UR11, URZ, UR11, URZ, UP0, !UPT ;  /* 0x0000000b3f0b7290 */ /* 0x000fe400087fe43f */
[----:B------:R-:W-:Y:S01]  /*4b60*/  ULDC.64 UR4, c[0x0][0x1e0] ;  /* 0x0000780000047ab9 */ /* 0x000fe20000000a00 */
[----:B--2---:R-:W-:-:S02]  /*4b70*/  IADD3 R4, P2, R204, 0x40, RZ ;  /* 0x00000040cc047810 */ /* 0x004fc40007f5e0ff */
[----:B---3--:R-:W-:-:S03]  /*4b80*/  IADD3 R3, P1, R206, 0x40, RZ ;  /* 0x00000040ce037810 */ /* 0x008fc60007f3e0ff */
[----:B------:R-:W-:Y:S04]  /*4b90*/  STL [R1+0x3c], R4 ;  /* 0x00003c0401007387 */ /* 0x000fe80000100800 */
[----:B------:R1:W-:Y:S01]  /*4ba0*/  STL [R1+0x34], R3 ;  /* 0x0000340301007387 */ /* 0x0003e20000100800 */
[----:B-----5:R-:W-:Y:S01]  /*4bb0*/  IADD3.X R2, RZ, R230, RZ, P2, !PT ;  /* 0x000000e6ff027210 */ /* 0x020fe200017fe4ff */
[----:B----4-:R-:W-:Y:S02]  /*4bc0*/  IMAD.X R0, RZ, RZ, R229, P1 ;  /* 0x000000ffff007224 */ /* 0x010fe400008e06e5 */
[----:B-1----:R-:W-:-:S05]  /*4bd0*/  IMAD.SHL.U32 R3, R227, 0x2, RZ ;  /* 0x00000002e3037824 */ /* 0x002fca00078e00ff */
[----:B------:R1:W-:Y:S04]  /*4be0*/  STL [R1+0x2c], R3 ;  /* 0x00002c0301007387 */ /* 0x0003e80000100800 */
[----:B------:R1:W-:Y:S04]  /*4bf0*/  STL [R1+0x38], R2 ;  /* 0x0000380201007387 */ /* 0x0003e80000100800 */
[----:B------:R1:W-:Y:S02]  /*4c00*/  STL [R1+0x30], R0 ;  /* 0x0000300001007387 */ /* 0x0003e40000100800 */
.L_x_646:
        /* <DEDUP_REMOVED lines=8> */
[----:B------:R-:W-:Y:S02]  /*4c90*/  UIADD3 UR8, UR25, UR8, URZ ;  /* 0x0000000819087290 */ /* 0x000fe4000fffe03f */
[----:B------:R-:W-:Y:S02]  /*4ca0*/  UIADD3 UR18, UR18, -0x1, URZ ;  /* 0xffffffff12127890 */ /* 0x000fe4000fffe03f */
[----:B------:R-:W-:Y:S05]  /*4cb0*/  USHF.L.U64.HI UR8, UR24, 0x6, UR8 ;  /* 0x0000000618087899 */ /* 0x000fea0008010208 */
[----:B------:R-:W-:Y:S01]  /*4cc0*/  @UP1 USHF.L.U32 UR10, UR4, 0x5, URZ ;  /* 0x00000005040a1899 */ /* 0x000fe2000800063f */
[----:B------:R-:W-:Y:S01]  /*4cd0*/  LDSM.16.M88.4 R208, [R251+0x8100] ;  /* 0x00810000fbd0783b */ /* 0x000fe20000000200 */
[----:B------:R-:W-:Y:S02]  /*4ce0*/  @UP1 USHF.L.U64.HI UR17, UR4, UR13, UR5 ;  /* 0x0000000d04111299 */ /* 0x000fe40008010205 */
[----:B------:R-:W-:Y:S05]  /*4cf0*/  @UP1 UIMAD.WIDE.U32 UR24, UR18, UR4, URZ ;  /* 0x00000004121812a5 */ /* 0x000fea000f8e003f */
[----:B--2---:R-:W2:Y:S08]  /*4d00*/  LDSM.16.M88.4 R212, [R250+0x4100] ;  /* 0x00410000fad4783b */ /* 0x004eb00000000200 */
[----:B------:R-:W3:Y:S08]  /*4d10*/  LDSM.16.M88.4 R216, [R251+0xa100] ;  /* 0x00a10000fbd8783b */ /* 0x000ef00000000200 */
[----:B------:R-:W4:Y:S08]  /*4d20*/  LDSM.16.M88.4 R220, [R250+0x4900] ;  /* 0x00490000fadc783b */ /* 0x000f300000000200 */
[----:B-1----:R-:W5:Y:S06]  /*4d30*/  LDL.64 R2, [R1+0x40] ;  /* 0x0000400001027983 */ /* 0x002f6c0000100a00 */
[----:B------:R-:W1:Y:S08]  /*4d40*/  LDSM.16.M88.4 R224, [R250+0x5100] ;  /* 0x00510000fae0783b */ /* 0x000e700000000200 */
[----:B------:R-:W5:Y:S01]  /*4d50*/  LDL R202, [R1+0xc] ;  /* 0x00000c0001ca7983 */ /* 0x000f620000100800 */
[-C--:B--2---:R-:W-:Y:S03]  /*4d60*/  HMMA.16816.F32.BF16 R4, R208, R212.reuse, RZ ;  /* 0x000000d4d004723c */ /* 0x084fe600000418ff */
[----:B------:R-:W2:Y:S05]  /*4d70*/  LDSM.16.M88.4 R228, [R250+0x5900] ;  /* 0x00590000fae4783b */ /* 0x000eaa0000000200 */
[C---:B---3--:R-:W-:Y:S03]  /*4d80*/  HMMA.16816.F32.BF16 R8, R216.reuse, R212, RZ ;  /* 0x000000d4d808723c */ /* 0x048fe600000418ff */
[----:B------:R-:W3:Y:S04]  /*4d90*/  LDL R196, [R1+0x3c] ;  /* 0x00003c0001c47983 */ /* 0x000ee80000100800 */
[----:B------:R-:W-:Y:S01]  /*4da0*/  LDSM.16.M88.4 R204, [R247+0x8100] ;  /* 0x00810000f7cc783b */ /* 0x000fe20000000200 */
[-C--:B------:R-:W-:Y:S07]  /*4db0*/  HMMA.16816.F32.BF16 R12, R216, R214.reuse, RZ ;  /* 0x000000d6d80c723c */ /* 0x080fee00000418ff */
[----:B------:R-:W3:Y:S01]  /*4dc0*/  LDL R200, [R1+0x38] ;  /* 0x0000380001c87983 */ /* 0x000ee20000100800 */
[C---:B------:R-:W-:Y:S03]  /*4dd0*/  HMMA.16816.F32.BF16 R16, R208.reuse, R214, RZ ;  /* 0x000000d6d010723c */ /* 0x040fe600000418ff */
[----:B------:R-:W2:Y:S05]  /*4de0*/  LDSM.16.M88.4 R212, [R249] ;  /* 0x00000000f9d4783b */ /* 0x000eaa0000000200 */
[-C--:B----4-:R-:W-:Y:S08]  /*4df0*/  HMMA.16816.F32.BF16 R20, R208, R220.reuse, RZ ;  /* 0x000000dcd014723c */ /* 0x090ff000000418ff */
[C---:B------:R-:W-:Y:S01]  /*4e00*/  HMMA.16816.F32.BF16 R24, R216.reuse, R220, RZ ;  /* 0x000000dcd818723c */ /* 0x040fe200000418ff */
[----:B------:R-:W4:Y:S07]  /*4e10*/  LDL R220, [R1+0x2c] ;  /* 0x00002c0001dc7983 */ /* 0x000f2e0000100800 */
[-C--:B------:R-:W-:Y:S08]  /*4e20*/  HMMA.16816.F32.BF16 R28, R216, R222.reuse, RZ ;  /* 0x000000ded81c723c */ /* 0x080ff000000418ff */
[C---:B------:R-:W-:Y:S08]  /*4e30*/  HMMA.16816.F32.BF16 R32, R208.reuse, R222, RZ ;  /* 0x000000ded020723c */ /* 0x040ff000000418ff */
[-C--:B-1----:R-:W-:Y:S08]  /*4e40*/  HMMA.16816.F32.BF16 R36, R208, R224.reuse, RZ ;  /* 0x000000e0d024723c */ /* 0x082ff000000418ff */
[C---:B------:R-:W-:Y:S01]  /*4e50*/  HMMA.16816.F32.BF16 R40, R216.reuse, R224, RZ ;  /* 0x000000e0d828723c */ /* 0x040fe200000418ff */
[----:B------:R-:W4:Y:S07]  /*4e60*/  LDL.64 R224, [R1+0x18] ;  /* 0x0000180001e07983 */ /* 0x000f2e0000100a00 */
[-C--:B------:R-:W-:Y:S08]  /*4e70*/  HMMA.16816.F32.BF16 R44, R216, R226.reuse, RZ ;  /* 0x000000e2d82c723c */ /* 0x080ff000000418ff */
[C---:B------:R-:W-:Y:S08]  /*4e80*/  HMMA.16816.F32.BF16 R48, R208.reuse, R226, RZ ;  /* 0x000000e2d030723c */ /* 0x040ff000000418ff */
[-C--:B--2---:R-:W-:Y:S08]  /*4e90*/  HMMA.16816.F32.BF16 R52, R208, R228.reuse, RZ ;  /* 0x000000e4d034723c */ /* 0x084ff000000418ff */
[C---:B------:R-:W-:Y:S01]  /*4ea0*/  HMMA.16816.F32.BF16 R56, R216.reuse, R228, RZ ;  /* 0x000000e4d838723c */ /* 0x040fe200000418ff */
[----:B------:R-:W2:Y:S07]  /*4eb0*/  LDL.64 R228, [R1+0x10] ;  /* 0x0000100001e47983 */ /* 0x000eae0000100a00 */
[-C--:B------:R-:W-:Y:S01]  /*4ec0*/  HMMA.16816.F32.BF16 R60, R216, R230.reuse, RZ ;  /* 0x000000e6d83c723c */ /* 0x080fe200000418ff */
[----:B------:R-:W2:Y:S04]  /*4ed0*/  LDL R218, [R1+0x34] ;  /* 0x0000340001da7983 */ /* 0x000ea80000100800 */
[----:B------:R-:W2:Y:S03]  /*4ee0*/  LDL R216, [R1+0x30] ;  /* 0x0000300001d87983 */ /* 0x000ea60000100800 */
[----:B------:R-:W-:Y:S01]  /*4ef0*/  HMMA.16816.F32.BF16 R64, R208, R230, RZ ;  /* 0x000000e6d040723c */ /* 0x000fe200000418ff */
[----:B------:R-:W1:Y:S07]  /*4f00*/  LDSM.16.M88.4 R208, [R247+0xa100] ;  /* 0x00a10000f7d0783b */ /* 0x000e6e0000000200 */
[-C--:B------:R-:W-:Y:S08]  /*4f10*/  HMMA.16816.F32.BF16 R4, R204, R212.reuse, R4 ;  /* 0x000000d4cc04723c */ /* 0x080ff00000041804 */
[C---:B-1----:R-:W-:Y:S08]  /*4f20*/  HMMA.16816.F32.BF16 R8, R208.reuse, R212, R8 ;  /* 0x000000d4d008723c */ /* 0x042ff00000041808 */
[-C--:B------:R-:W-:Y:S08]  /*4f30*/  HMMA.16816.F32.BF16 R12, R208, R214.reuse, R12 ;  /* 0x000000d6d00c723c */ /* 0x080ff0000004180c */
[C---:B------:R-:W-:Y:S01]  /*4f40*/  HMMA.16816.F32.BF16 R16, R204.reuse, R214, R16 ;  /* 0x000000d6cc10723c */ /* 0x040fe20000041810 */
[----:B------:R-:W1:Y:S07]  /*4f50*/  LDSM.16.M88.4 R212, [R239] ;  /* 0x00000000efd4783b */ /* 0x000e6e0000000200 */
[-C--:B-1----:R-:W-:Y:S08]  /*4f60*/  HMMA.16816.F32.BF16 R20, R204, R212.reuse, R20 ;  /* 0x000000d4cc14723c */ /* 0x082ff00000041814 */
[C---:B------:R-:W-:Y:S08]  /*4f70*/  HMMA.16816.F32.BF16 R24, R208.reuse, R212, R24 ;  /* 0x000000d4d018723c */ /* 0x040ff00000041818 */
[-C--:B------:R-:W-:Y:S08]  /*4f80*/  HMMA.16816.F32.BF16 R28, R208, R214.reuse, R28 ;  /* 0x000000d6d01c723c */ /* 0x080ff0000004181c */
[C---:B------:R-:W-:Y:S01]  /*4f90*/  HMMA.16816.F32.BF16 R32, R204.reuse, R214, R32 ;  /* 0x000000d6cc20723c */ /* 0x040fe20000041820 */
[----:B------:R-:W1:Y:S07]  /*4fa0*/  LDSM.16.M88.4 R212, [R238] ;  /* 0x00000000eed4783b */ /* 0x000e6e0000000200 */
[-C--:B-1----:R-:W-:Y:S04]  /*4fb0*/  HMMA.16816.F32.BF16 R36, R204, R212.reuse, R36 ;  /* 0x000000d4cc24723c */ /* 0x082fe80000041824 */
[----:B-----5:R-:W-:Y:S04]  /*4fc0*/  IADD3 R0, P2, R2, UR9, RZ ;  /* 0x0000000902007c10 */ /* 0x020fe8000ff5e0ff */
[----:B------:R-:W-:Y:S01]  /*4fd0*/  LEA R2, P1, R0, c[0x0][0x1f8], 0x1 ;  /* 0x00007e0000027a11 */ /* 0x000fe200078208ff */
[C---:B------:R-:W-:Y:S04]  /*4fe0*/  HMMA.16816.F32.BF16 R40, R208.reuse, R212, R40 ;  /* 0x000000d4d028723c */ /* 0x040fe80000041828 */
[----:B------:R-:W-:Y:S04]  /*4ff0*/  IADD3.X R203, R202, UR8, RZ, P2, !PT ;  /* 0x00000008cacb7c10 */ /* 0x000fe800097fe4ff */
[-C--:B------:R-:W-:Y:S04]  /*5000*/  HMMA.16816.F32.BF16 R44, R208, R214.reuse, R44 ;  /* 0x000000d6d02c723c */ /* 0x080fe8000004182c */
[----:B------:R-:W-:Y:S04]  /*5010*/  LEA.HI.X R3, R0, c[0x0][0x1fc], R203, 0x1, P1 ;  /* 0x00007f0000037a11 */ /* 0x000fe800008f0ccb */
[C---:B------:R-:W-:Y:S01]  /*5020*/  HMMA.16816.F32.BF16 R48, R204.reuse, R214, R48 ;  /* 0x000000d6cc30723c */ /* 0x040fe20000041830 */
[----:B------:R-:W1:Y:S03]  /*5030*/  LDSM.16.M88.4 R212, [R237] ;  /* 0x00000000edd4783b */ /* 0x000e660000000200 */
[----:B---3--:R-:W-:Y:S01]  /*5040*/  IADD3 R196, P2, R196, UR9, RZ ;  /* 0x00000009c4c47c10 */ /* 0x008fe2000ff5e0ff */
[----:B------:R-:W-:Y:S03]  /*5050*/  @UP1 USHF.L.U32 UR9, UR24, 0x6, URZ ;  /* 0x0000000618091899 */ /* 0x000fe6000800063f */
[----:B------:R-:W-:Y:S04]  /*5060*/  LEA R202, P1, R196, c[0x0][0x1f8], 0x1 ;  /* 0x00007e00c4ca7a11 */ /* 0x000fe800078208ff */
[----:B------:R-:W-:Y:S01]  /*5070*/  IADD3.X R203, R200, UR8, RZ, P2, !PT ;  /* 0x00000008c8cb7c10 */ /* 0x000fe200097fe4ff */
[----:B------:R-:W-:Y:S03]  /*5080*/  @UP1 USHF.R.S32.HI UR8, URZ, 0x1f, UR18 ;  /* 0x0000001f3f081899 */ /* 0x000fe60008011412 */
[----:B------:R-:W-:Y:S01]  /*5090*/  LEA.HI.X R203, R196, c[0x0][0x1fc], R203, 0x1, P1 ;  /* 0x00007f00c4cb7a11 */ /* 0x000fe200008f0ccb */
[----:B------:R-:W-:Y:S04]  /*50a0*/  @UP1 UIMAD UR8, UR8, UR4, URZ ;  /* 0x00000004080812a4 */ /* 0x000fe8000f8e023f */
[----:B------:R-:W-:Y:S04]  /*50b0*/  @UP1 UIMAD UR8, UR18, UR5, UR8 ;  /* 0x00000005120812a4 */ /* 0x000fe8000f8e0208 */
[----:B------:R-:W-:Y:S04]  /*50c0*/  @UP1 UIADD3 UR8, UR25, UR8, URZ ;  /* 0x0000000819081290 */ /* 0x000fe8000fffe03f */
[----:B------:R-:W-:Y:S01]  /*50d0*/  @UP1 USHF.L.U64.HI UR8, UR24, 0x6, UR8 ;  /* 0x0000000618081899 */ /* 0x000fe20008010208 */
[----:B------:R-:W-:Y:S01]  /*50e0*/  @!PT LDS RZ, [RZ] ;  /* 0x00000000fffff984 */ /* 0x000fe20000000800 */
[----:B------:R-:W-:Y:S01]  /*50f0*/  @!PT LDS RZ, [RZ] ;  /* 0x00000000fffff984 */ /* 0x000fe20000000800 */
[----:B------:R-:W-:Y:S01]  /*5100*/  @!PT LDS RZ, [RZ] ;  /* 0x00000000fffff984 */ /* 0x000fe20000000800 */
[----:B----4-:R3:W-:Y:S01]  /*5110*/  LDGSTS.E.BYPASS.LTC128B.128 [R220+0x100], [R2.64], !P3 ;  /* 0x0010000002dc7fae */ /* 0x0107e2000d901d56 */
[-C--:B-1----:R-:W-:Y:S07]  /*5120*/  HMMA.16816.F32.BF16 R52, R204, R212.reuse, R52 ;  /* 0x000000d4cc34723c */ /* 0x082fee0000041834 */
[----:B------:R1:W-:Y:S01]  /*5130*/  LDGSTS.E.BYPASS.LTC128B.128 [R220+0x2100], [R202.64], !P0 ;  /* 0x02100000cadc7fae */ /* 0x0003e2000c101d56 */
[C---:B------:R-:W-:Y:S08]  /*5140*/  HMMA.16816.F32.BF16 R56, R208.reuse, R212, R56 ;  /* 0x000000d4d038723c */ /* 0x040ff00000041838 */
[-C--:B------:R-:W-:Y:S04]  /*5150*/  HMMA.16816.F32.BF16 R60, R208, R214.reuse, R60 ;  /* 0x000000d6d03c723c */ /* 0x080fe8000004183c */
[----:B---3--:R-:W-:Y:S04]  /*5160*/  IADD3 R2, P2, R2, UR16, RZ ;  /* 0x0000001002027c10 */ /* 0x008fe8000ff5e0ff */
[----:B------:R-:W-:Y:S04]  /*5170*/  HMMA.16816.F32.BF16 R64, R204, R214, R64 ;  /* 0x000000d6cc40723c */ /* 0x000fe80000041840 */
[----:B------:R-:W-:Y:S02]  /*5180*/  IADD3.X R3, R3, UR15, RZ, P2, !PT ;  /* 0x0000000f03037c10 */ /* 0x000fe400097fe4ff */
[C---:B------:R-:W-:Y:S02]  /*5190*/  IADD3 R222, P1, R2.reuse, UR16, RZ ;  /* 0x0000001002de7c10 */ /* 0x040fe4000ff3e0ff */
[----:B------:R-:W-:Y:S01]  /*51a0*/  IADD3 R226, P4, R2, UR12, RZ ;  /* 0x0000000c02e27c10 */ /* 0x000fe2000ff9e0ff */
[----:B------:R3:W-:Y:S03]  /*51b0*/  LDGSTS.E.BYPASS.LTC128B.128 [R220+0x900], [R2.64], !P3 ;  /* 0x0090000002dc7fae */ /* 0x0007e6000d901d56 */
[C---:B------:R-:W-:Y:S02]  /*51c0*/  IADD3.X R223, R3.reuse, UR15, RZ, P1, !PT ;  /* 0x0000000f03df7c10 */ /* 0x040fe40008ffe4ff */
[----:B------:R-:W-:Y:S02]  /*51d0*/  IADD3.X R227, R3, UR11, RZ, P4, !PT ;  /* 0x0000000b03e37c10 */ /* 0x000fe4000a7fe4ff */
[C---:B-1----:R-:W-:Y:S01]  /*51e0*/  IADD3 R202, P2, R222.reuse, UR16, RZ ;  /* 0x00000010deca7c10 */ /* 0x042fe2000ff5e0ff */
[----:B------:R3:W-:Y:S01]  /*51f0*/  LDGSTS.E.BYPASS.LTC128B.128 [R220+0x2900], [R2.64+0x80], !P0 ;  /* 0x0290008002dc7fae */ /* 0x0007e2000c101d56 */
[----:B------:R-:W-:Y:S02]  /*5200*/  IADD3 R230, P1, R222, UR12, RZ ;  /* 0x0000000cdee67c10 */ /* 0x000fe4000ff3e0ff */
[C---:B------:R-:W-:Y:S02]  /*5210*/  IADD3.X R203, R223.reuse, UR15, RZ, P2, !PT ;  /* 0x0000000fdfcb7c10 */ /* 0x040fe400097fe4ff */
[----:B------:R-:W-:Y:S02]  /*5220*/  IADD3.X R231, R223, UR11, RZ, P1, !PT ;  /* 0x0000000bdfe77c10 */ /* 0x000fe40008ffe4ff */
[----:B------:R-:W-:Y:S01]  /*5230*/  PLOP3.LUT P1, PT, PT, PT, UP1, 0x80, 0x0 ;  /* 0x000000000000781c */ /* 0x000fe20003f2f018 */
[----:B------:R1:W-:Y:S08]  /*5240*/  LDGSTS.E.BYPASS.LTC128B.128 [R220+0x1100], [R222.64], !P3 ;  /* 0x01100000dedc7fae */ /* 0x0003f0000d901d56 */
[----:B------:R4:W-:Y:S08]  /*5250*/  LDGSTS.E.BYPASS.LTC128B.128 [R220+0x3100], [R226.64], !P0 ;  /* 0x03100000e2dc7fae */ /* 0x0009f0000c101d56 */
[----:B------:R5:W-:Y:S08]  /*5260*/  LDGSTS.E.BYPASS.LTC128B.128 [R220+0x1900], [R202.64], !P3 ;  /* 0x01900000cadc7fae */ /* 0x000bf0000d901d56 */
[----:B------:R1:W-:Y:S08]  /*5270*/  LDGSTS.E.BYPASS.LTC128B.128 [R220+0x3900], [R230.64], !P0 ;  /* 0x03900000e6dc7fae */ /* 0x0003f0000c101d56 */
[----:B------:R-:W-:Y:S08]  /*5280*/  LDSM.16.M88.4 R208, [R246+0x8100] ;  /* 0x00810000f6d0783b */ /* 0x000ff00000000200 */
[----:B------:R-:W1:Y:S08]  /*5290*/  LDSM.16.M88.4 R204, [R245+0x4100] ;  /* 0x00410000f5cc783b */ /* 0x000e700000000200 */
[----:B------:R-:W2:Y:S08]  /*52a0*/  LDSM.16.M88.4 R212, [R246+0xa100] ;  /* 0x00a10000f6d4783b */ /* 0x000eb00000000200 */
[----:B------:R-:W0:Y:S01]  /*52b0*/  LDGDEPBAR ;  /* 0x00000000000079af */ /* 0x000e220000000000 */
[-C--:B-1----:R-:W-:Y:S08]  /*52c0*/  HMMA.16816.F32.BF16 R4, R208, R204.reuse, R4 ;  /* 0x000000ccd004723c */ /* 0x082ff00000041804 */
[C---:B--2---:R-:W-:Y:S08]  /*52d0*/  HMMA.16816.F32.BF16 R8, R212.reuse, R204, R8 ;  /* 0x000000ccd408723c */ /* 0x044ff00000041808 */
[-C--:B------:R-:W-:Y:S08]  /*52e0*/  HMMA.16816.F32.BF16 R12, R212, R206.reuse, R12 ;  /* 0x000000ced40c723c */ /* 0x080ff0000004180c */
[C---:B------:R-:W-:Y:S01]  /*52f0*/  HMMA.16816.F32.BF16 R16, R208.reuse, R206, R16 ;  /* 0x000000ced010723c */ /* 0x040fe20000041810 */
[----:B------:R-:W1:Y:S07]  /*5300*/  LDSM.16.M88.4 R204, [R245+0x4900] ;  /* 0x00490000f5cc783b */ /* 0x000e6e0000000200 */
[-C--:B-1----:R-:W-:Y:S08]  /*5310*/  HMMA.16816.F32.BF16 R20, R208, R204.reuse, R20 ;  /* 0x000000ccd014723c */ /* 0x082ff00000041814 */
[C---:B------:R-:W-:Y:S08]  /*5320*/  HMMA.16816.F32.BF16 R24, R212.reuse, R204, R24 ;  /* 0x000000ccd418723c */ /* 0x040ff00000041818 */
        /* <DEDUP_REMOVED lines=10> */
[-C--:B------:R-:W-:Y:S01]  /*53d0*/  HMMA.16816.F32.BF16 R60, R212, R206.reuse, R60 ;  /* 0x000000ced43c723c */ /* 0x080fe2000004183c */
[----:B------:R-:W-:Y:S07]  /*53e0*/  LDSM.16.M88.4 R212, [R244+0x8100] ;  /* 0x00810000f4d4783b */ /* 0x000fee0000000200 */
[----:B------:R-:W-:Y:S01]  /*53f0*/  HMMA.16816.F32.BF16 R64, R208, R206, R64 ;  /* 0x000000ced040723c */ /* 0x000fe20000041840 */
[----:B------:R-:W1:Y:S08]  /*5400*/  LDSM.16.M88.4 R204, [R236] ;  /* 0x00000000eccc783b */ /* 0x000e700000000200 */
[----:B------:R-:W2:Y:S01]  /*5410*/  LDSM.16.M88.4 R208, [R244+0xa100] ;  /* 0x00a10000f4d0783b */ /* 0x000ea20000000200 */
        /* <DEDUP_REMOVED lines=20> */
[----:B------:R-:W1:Y:S08]  /*5560*/  LDSM.16.M88.4 R204, [R250+0x6100] ;  /* 0x00610000facc783b */ /* 0x000e700000000200 */
        /* <DEDUP_REMOVED lines=71> */
[----:B------:R-:W1:Y:S03]  /*59e0*/  LDSM.16.M88.4 R204, [R236+0x2800] ;  /* 0x00280000eccc783b */ /* 0x000e660000000200 */
[----:B---3--:R-:W-:Y:S02]  /*59f0*/  FMNMX.FTZ R2, R6, R198, !PT ;  /* 0x000000c606027209 */ /* 0x008fe40007810000 */
[----:B------:R-:W-:Y:S02]  /*5a00*/  FMNMX.FTZ R0, R4, R201, !PT ;  /* 0x000000c904007209 */ /* 0x000fe40007810000 */
[----:B-----5:R-:W-:Y:S04]  /*5a10*/  FMNMX.FTZ R203, R7, R2, !PT ;  /* 0x0000000207cb7209 */ /* 0x020fe80007810000 */
[----:B------:R-:W-:Y:S02]  /*5a20*/  FMNMX.FTZ R3, R5, R0, !PT ;  /* 0x0000000005037209 */ /* 0x000fe40007810000 */
[----:B------:R-:W-:Y:S02]  /*5a30*/  FMNMX.FTZ R196, R8, R199, !PT ;  /* 0x000000c708c47209 */ /* 0x000fe40007810000 */
[----:B------:R-:W-:Y:S08]  /*5a40*/  FMNMX.FTZ R200, R10, R197, !PT ;  /* 0x000000c50ac87209 */ /* 0x000ff00007810000 */
[----:B------:R-:W-:Y:S02]  /*5a50*/  FMNMX.FTZ R2, R18, R203, !PT ;  /* 0x000000cb12027209 */ /* 0x000fe40007810000 */
[----:B------:R-:W-:Y:S02]  /*5a60*/  FMNMX.FTZ R0, R16, R3, !PT ;  /* 0x0000000310007209 */ /* 0x000fe40007810000 */
[----:B------:R-:W-:Y:S02]  /*5a70*/  FMNMX.FTZ R203, R19, R2, !PT ;  /* 0x0000000213cb7209 */ /* 0x000fe40007810000 */
[----:B------:R-:W-:Y:S01]  /*5a80*/  FMNMX.FTZ R3, R17, R0, !PT ;  /* 0x0000000011037209 */ /* 0x000fe20007810000 */
[-C--:B-1----:R-:W-:Y:S08]  /*5a90*/  HMMA.16816.F32.BF16 R20, R212, R204.reuse, R20 ;  /* 0x000000ccd414723c */ /* 0x082ff00000041814 */
[C---:B------:R-:W-:Y:S08]  /*5aa0*/  HMMA.16816.F32.BF16 R24, R208.reuse, R204, R24 ;  /* 0x000000ccd018723c */ /* 0x040ff00000041818 */
[-C--:B------:R-:W-:Y:S08]  /*5ab0*/  HMMA.16816.F32.BF16 R28, R208, R206.reuse, R28 ;  /* 0x000000ced01c723c */ /* 0x080ff0000004181c */
[C---:B------:R-:W-:Y:S01]  /*5ac0*/  HMMA.16816.F32.BF16 R32, R212.reuse, R206, R32 ;  /* 0x000000ced420723c */ /* 0x040fe20000041820 */
[----:B------:R-:W1:Y:S03]  /*5ad0*/  LDSM.16.M88.4 R204, [R236+0x3000] ;  /* 0x00300000eccc783b */ /* 0x000e660000000200 */
[----:B------:R-:W-:Y:S02]  /*5ae0*/  FMNMX.FTZ R0, R20, R3, !PT ;  /* 0x0000000314007209 */ /* 0x000fe40007810000 */
[----:B------:R-:W-:Y:S02]  /*5af0*/  FMNMX.FTZ R2, R22, R203, !PT ;  /* 0x000000cb16027209 */ /* 0x000fe40007810000 */
[----:B------:R-:W-:Y:S04]  /*5b00*/  FMNMX.FTZ R3, R21, R0, !PT ;  /* 0x0000000015037209 */ /* 0x000fe80007810000 */
[----:B------:R-:W-:Y:S11]  /*5b10*/  FMNMX.FTZ R203, R23, R2, !PT ;  /* 0x0000000217cb7209 */ /* 0x000ff60007810000 */
[----:B------:R-:W-:Y:S01]  /*5b20*/  @!UPT UIADD3 URZ, URZ, URZ, URZ ;  /* 0x0000003f3f3ff290 */ /* 0x000fe2000fffe03f */
        /* <DEDUP_REMOVED lines=8> */
[----:B------:R-:W1:Y:S01]  /*5bb0*/  LDSM.16.M88.4 R204, [R236+0x3800] ;  /* 0x00380000eccc783b */ /* 0x000e620000000200 */
[----:B------:R-:W-:Y:S04]  /*5bc0*/  DEPBAR.LE SB0, 0x0 ;  /* 0x000080000000791a */ /* 0x000fe80000000000 */
[----:B------:R-:W-:Y:S02]  /*5bd0*/  FMNMX.FTZ R0, R36, R3, !PT ;  /* 0x0000000324007209 */ /* 0x000fe40007810000 */
[----:B------:R-:W-:Y:S01]  /*5be0*/  FMNMX.FTZ R2, R38, R203, !PT ;  /* 0x000000cb26027209 */ /* 0x000fe20007810000 */
[----:B------:R-:W-:Y:S03]  /*5bf0*/  BAR.SYNC.DEFER_BLOCKING 0x0 ;  /* 0x0000000000007b1d */ /* 0x000fe60000010000 */
[----:B------:R-:W-:Y:S02]  /*5c00*/  FMNMX.FTZ R3, R37, R0, !PT ;  /* 0x0000000025037209 */ /* 0x000fe40007810000 */
[----:B------:R-:W-:Y:S10]  /*5c10*/  FMNMX.FTZ R203, R39, R2, !PT ;  /* 0x0000000227cb7209 */ /* 0x000ff40007810000 */
[----:B------:R-:W-:Y:S02]  /*5c20*/  FMNMX.FTZ R0, R48, R3, !PT ;  /* 0x0000000330007209 */ /* 0x000fe40007810000 */
[----:B------:R-:W-:Y:S02]  /*5c30*/  FMNMX.FTZ R2, R50, R203, !PT ;  /* 0x000000cb32027209 */ /* 0x000fe40007810000 */
[----:B------:R-:W-:Y:S02]  /*5c40*/  FMNMX.FTZ R3, R49, R0, !PT ;  /* 0x0000000031037209 */ /* 0x000fe40007810000 */
[----:B------:R-:W-:Y:S01]  /*5c50*/  FMNMX.FTZ R203, R51, R2, !PT ;  /* 0x0000000233cb7209 */ /* 0x000fe20007810000 */
[-C--:B-1----:R-:W-:Y:S08]  /*5c60*/  HMMA.16816.F32.BF16 R52, R212, R204.reuse, R52 ;  /* 0x000000ccd434723c */ /* 0x082ff00000041834 */
[C---:B------:R-:W-:Y:S07]  /*5c70*/  HMMA.16816.F32.BF16 R56, R208.reuse, R204, R56 ;  /* 0x000000ccd038723c */ /* 0x040fee0000041838 */
[----:B------:R-:W-:Y:S01]  /*5c80*/  FMNMX.FTZ R205, R9, R196, !PT ;  /* 0x000000c409cd7209 */ /* 0x000fe20007810000 */
[-C--:B------:R-:W-:Y:S01]  /*5c90*/  HMMA.16816.F32.BF16 R60, R208, R206.reuse, R60 ;  /* 0x000000ced03c723c */ /* 0x080fe2000004183c */
[----:B------:R-:W2:Y:S03]  /*5ca0*/  LDL.LU R208, [R1+0x54] ;  /* 0x0000540001d07983 */ /* 0x000ea60000300800 */
[----:B------:R-:W-:Y:S04]  /*5cb0*/  FMNMX.FTZ R196, R12, R205, !PT ;  /* 0x000000cd0cc47209 */ /* 0x000fe80007810000 */
        /* <DEDUP_REMOVED lines=24> */
[----:B------:R-:W-:Y:S01]  /*5e40*/  FMNMX.FTZ R203, R45, R200, !PT ;  /* 0x000000c82dcb7209 */ /* 0x000fe20007810000 */
[----:B------:R-:W1:Y:S01]  /*5e50*/  SHFL.BFLY PT, R206, R196, 0x2, 0x1f ;  /* 0x0c401f00c4ce7f89 */ /* 0x000e6200000e0000 */
[----:B------:R-:W-:Y:S02]  /*5e60*/  FMNMX.FTZ R200, R46, R205, !PT ;  /* 0x000000cd2ec87209 */ /* 0x000fe40007810000 */
[----:B------:R-:W-:Y:S02]  /*5e70*/  FMNMX.FTZ R0, R66, R3, !PT ;  /* 0x0000000342007209 */ /* 0x000fe40007810000 */
[----:B------:R-:W-:Y:S02]  /*5e80*/  FMNMX.FTZ R2, R56, R203, !PT ;  /* 0x000000cb38027209 */ /* 0x000fe40007810000 */
[----:B------:R-:W-:Y:S02]  /*5e90*/  FMNMX.FTZ R203, R47, R200, !PT ;  /* 0x000000c82fcb7209 */ /* 0x000fe40007810000 */
[----:B------:R-:W-:Y:S02]  /*5ea0*/  FMNMX.FTZ R207, R67, R0, !PT ;  /* 0x0000000043cf7209 */ /* 0x000fe40007810000 */
[----:B------:R-:W-:Y:S02]  /*5eb0*/  FMNMX.FTZ R3, R57, R2, !PT ;  /* 0x0000000239037209 */ /* 0x000fe40007810000 */
[----:B------:R-:W-:Y:S01]  /*5ec0*/  FMNMX.FTZ R202, R58, R203, !PT ;  /* 0x000000cb3aca7209 */ /* 0x000fe20007810000 */
[----:B------:R-:W3:Y:S01]  /*5ed0*/  SHFL.BFLY PT, R200, R207, 0x2, 0x1f ;  /* 0x0c401f00cfc87f89 */ /* 0x000ee200000e0000 */
[----:B------:R-:W-:Y:S02]  /*5ee0*/  FMNMX.FTZ R0, R60, R3, !PT ;  /* 0x000000033c007209 */ /* 0x000fe40007810000 */
[----:B------:R-:W-:Y:S02]  /*5ef0*/  FMNMX.FTZ R3, R59, R202, !PT ;  /* 0x000000ca3b037209 */ /* 0x000fe40007810000 */
[----:B------:R-:W-:Y:S02]  /*5f00*/  FMNMX.FTZ R2, R61, R0, !PT ;  /* 0x000000003d027209 */ /* 0x000fe40007810000 */
[----:B------:R-:W-:Y:S03]  /*5f10*/  FMNMX.FTZ R0, R62, R3, !PT ;  /* 0x000000033e007209 */ /* 0x000fe60007810000 */
[----:B------:R-:W5:Y:S01]  /*5f20*/  SHFL.BFLY PT, R203, R2, 0x2, 0x1f ;  /* 0x0c401f0002cb7f89 */ /* 0x000f6200000e0000 */
[----:B------:R-:W-:Y:S02]  /*5f30*/  FMNMX.FTZ R205, R63, R0, !PT ;  /* 0x000000003fcd7209 */ /* 0x000fe40007810000 */
[----:B-1----:R-:W-:Y:S05]  /*5f40*/  FMNMX.FTZ R206, R196, R206, !PT ;  /* 0x000000cec4ce7209 */ /* 0x002fea0007810000 */
[----:B------:R-:W1:Y:S01]  /*5f50*/  SHFL.BFLY PT, R0, R205, 0x2, 0x1f ;  /* 0x0c401f00cd007f89 */ /* 0x000e6200000e0000 */
[----:B---3--:R-:W-:Y:S07]  /*5f60*/  FMNMX.FTZ R204, R207, R200, !PT ;  /* 0x000000c8cfcc7209 */ /* 0x008fee0007810000 */
[----:B------:R-:W3:Y:S08]  /*5f70*/  SHFL.BFLY PT, R196, R206, 0x1, 0x1f ;  /* 0x0c201f00cec47f89 */ /* 0x000ef000000e0000 */
[----:B------:R-:W4:Y:S01]  /*5f80*/  SHFL.BFLY PT, R3, R204, 0x1, 0x1f ;  /* 0x0c201f00cc037f89 */ /* 0x000f2200000e0000 */
[----:B-----5:R-:W-:Y:S02]  /*5f90*/  FMNMX.FTZ R207, R2, R203, !PT ;  /* 0x000000cb02cf7209 */ /* 0x020fe40007810000 */
[----:B-1----:R-:W-:Y:S05]  /*5fa0*/  FMNMX.FTZ R203, R205, R0, !PT ;  /* 0x00000000cdcb7209 */ /* 0x002fea0007810000 */
[----:B------:R-:W1:Y:S01]  /*5fb0*/  SHFL.BFLY PT, R202, R207, 0x1, 0x1f ;  /* 0x0c201f00cfca7f89 */ /* 0x000e6200000e0000 */
[----:B---3--:R-:W-:Y:S07]  /*5fc0*/  FMNMX.FTZ R196, R206, R196, !PT ;  /* 0x000000c4cec47209 */ /* 0x008fee0007810000 */
[----:B------:R-:W3:Y:S01]  /*5fd0*/  SHFL.BFLY PT, R0, R203, 0x1, 0x1f ;  /* 0x0c201f00cb007f89 */ /* 0x000ee200000e0000 */
[C---:B------:R-:W-:Y:S02]  /*5fe0*/  FMUL.FTZ R217, R196.reuse, c[0x0][0x2d0] ;  /* 0x0000b400c4d97a20 */ /* 0x040fe40000410000 */
[----:B------:R-:W-:Y:S01]  /*5ff0*/  FADD.FTZ R2, -R196, R201 ;  /* 0x000000c9c4027221 */ /* 0x000fe20000010100 */
[----:B----4-:R-:W-:Y:S01]  /*6000*/  FMNMX.FTZ R3, R204, R3, !PT ;  /* 0x00000003cc037209 */ /* 0x010fe20007810000 */
[--C-:B------:R-:W-:Y:S02]  /*6010*/  FFMA.FTZ R204, R5, c[0x0][0x2d0], -R217.reuse ;  /* 0x0000b40005cc7a23 */ /* 0x100fe400000108d9 */
[----:B------:R-:W-:Y:S02]  /*6020*/  FMUL.FTZ R200, R2, c[0x0][0x2d0] ;  /* 0x0000b40002c87a20 */ /* 0x000fe40000410000 */
[----:B------:R4:W-:Y:S01]  /*6030*/  MUFU.EX2 R227, R204 ;  /* 0x000000cc00e37308 */ /* 0x0009e20000000800 */
[----:B------:R-:W-:Y:S02]  /*6040*/  FMUL.FTZ R219, R3, c[0x0][0x2d0] ;  /* 0x0000b40003db7a20 */ /* 0x000fe40000410000 */
[----:B------:R-:W-:Y:S01]  /*6050*/  FFMA.FTZ R205, R4, c[0x0][0x2d0], -R217 ;  /* 0x0000b40004cd7a23 */ /* 0x000fe200000108d9 */
[----:B-1----:R-:W-:Y:S01]  /*6060*/  FMNMX.FTZ R2, R207, R202, !PT ;  /* 0x000000cacf027209 */ /* 0x002fe20007810000 */
[--C-:B------:R-:W-:Y:S02]  /*6070*/  FFMA.FTZ R206, R18, c[0x0][0x2d0], -R219.reuse ;  /* 0x0000b40012ce7a23 */ /* 0x100fe400000108db */
[----:B------:R-:W-:Y:S02]  /*6080*/  FFMA.FTZ R207, R7, c[0x0][0x2d0], -R219 ;  /* 0x0000b40007cf7a23 */ /* 0x000fe400000108db */
[C---:B------:R-:W-:Y:S01]  /*6090*/  FADD.FTZ R199, -R2.reuse, R199 ;  /* 0x000000c702c77221 */ /* 0x040fe20000010100 */
[----:B------:R1:W-:Y:S01]  /*60a0*/  MUFU.EX2 R215, R205 ;  /* 0x000000cd00d77308 */ /* 0x0003e20000000800 */
[----:B------:R-:W-:Y:S01]  /*60b0*/  FMUL.FTZ R209, R2, c[0x0][0x2d0] ;  /* 0x0000b40002d17a20 */ /* 0x000fe20000410000 */
[----:B---3--:R-:W-:Y:S01]  /*60c0*/  FMNMX.FTZ R0, R203, R0, !PT ;  /* 0x00000000cb007209 */ /* 0x008fe20007810000 */
[----:B------:R-:W-:Y:S02]  /*60d0*/  FFMA.FTZ R203, R16, c[0x0][0x2d0], -R217 ;  /* 0x0000b40010cb7a23 */ /* 0x000fe400000108d9 */
[----:B------:R-:W-:Y:S02]  /*60e0*/  FMUL.FTZ R202, R199, c[0x0][0x2d0] ;  /* 0x0000b400c7ca7a20 */ /* 0x000fe40000410000 */
[----:B------:R-:W-:Y:S02]  /*60f0*/  FADD.FTZ R201, -R3, R198 ;  /* 0x000000c603c97221 */ /* 0x000fe40000010100 */
[C---:B------:R-:W-:Y:S01]  /*6100*/  FMUL.FTZ R210, R0.reuse, c[0x0][0x2d0] ;  /* 0x0000b40000d27a20 */ /* 0x040fe20000410000 */
[----:B------:R3:W-:Y:S01]  /*6110*/  MUFU.EX2 R226, R203 ;  /* 0x000000cb00e27308 */ /* 0x0007e20000000800 */
[----:B------:R-:W-:Y:S02]  /*6120*/  FMUL.FTZ R198, R201, c[0x0][0x2d0] ;  /* 0x0000b400c9c67a20 */ /* 0x000fe40000410000 */
[----:B------:R-:W-:Y:S02]  /*6130*/  FADD.FTZ R201, -R0, R197 ;  /* 0x000000c500c97221 */ /* 0x000fe40000010100 */
[----:B----4-:R-:W-:Y:S02]  /*6140*/  FFMA.FTZ R204, R6, c[0x0][0x2d0], -R219 ;  /* 0x0000b40006cc7a23 */ /* 0x010fe400000108db */
[----:B------:R-:W-:Y:S02]  /*6150*/  FMUL.FTZ R197, R201, c[0x0][0x2d0] ;  /* 0x0000b400c9c57a20 */ /* 0x000fe40000410000 */
[----:B------:R-:W-:Y:S01]  /*6160*/  FFMA.FTZ R201, R17, c[0x0][0x2d0], -R217 ;  /* 0x0000b40011c97a23 */ /* 0x000fe200000108d9 */
[----:B------:R4:W5:Y:S01]  /*6170*/  MUFU.EX2 R199, R202 ;  /* 0x000000ca00c77308 */ /* 0x0009620000000800 */
[--C-:B------:R-:W-:Y:S02]  /*6180*/  FFMA.FTZ R10, R10, c[0x0][0x2d0], -R210.reuse ;  /* 0x0000b4000a0a7a23 */ /* 0x100fe400000108d2 */
[--C-:B------:R-:W-:Y:S01]  /*6190*/  FFMA.FTZ R229, R11, c[0x0][0x2d0], -R210.reuse ;  /* 0x0000b4000be57a23 */ /* 0x100fe200000108d2 */
[----:B-1----:R-:W-:Y:S01]  /*61a0*/  @P1 IADD3 R205, P4, R218, UR9, RZ ;  /* 0x00000009dacd1c10 */ /* 0x002fe2000ff9e0ff */
[----:B------:R-:W-:Y:S02]  /*61b0*/  FFMA.FTZ R13, R13, c[0x0][0x2d0], -R209 ;  /* 0x0000b4000d0d7a23 */ /* 0x000fe400000108d1 */
[--C-:B------:R-:W-:Y:S01]  /*61c0*/  FFMA.FTZ R27, R27, c[0x0][0x2d0], -R210.reuse ;  /* 0x0000b4001b1b7a23 */ /* 0x100fe200000108d2 */
[----:B------:R-:W-:Y:S01]  /*61d0*/  @P1 LEA R6, P2, R205, c[0x0][0x1c8], 0x1 ;  /* 0x00007200cd061a11 */ /* 0x000fe200078408ff */
[--C-:B------:R-:W-:Y:S01]  /*61e0*/  FFMA.FTZ R52, R52, c[0x0][0x2d0], -R217.reuse ;  /* 0x0000b40034347a23 */ /* 0x100fe200000108d9 */
[----:B------:R1:W-:Y:S01]  /*61f0*/  MUFU.EX2 R221, R204 ;  /* 0x000000cc00dd7308 */ /* 0x0003e20000000800 */
[----:B------:R-:W-:Y:S02]  /*6200*/  FFMA.FTZ R53, R53, c[0x0][0x2d0], -R217 ;  /* 0x0000b40035357a23 */ /* 0x000fe400000108d9 */
[--C-:B------:R-:W-:Y:S01]  /*6210*/  FFMA.FTZ R38, R38, c[0x0][0x2d0], -R219.reuse ;  /* 0x0000b40026267a23 */ /* 0x100fe200000108db */
[----:B---3--:R-:W-:Y:S01]  /*6220*/  @P1 IADD3 R203, P6, R228, UR9, RZ ;  /* 0x00000009e4cb1c10 */ /* 0x008fe2000ffde0ff */
[----:B------:R-:W-:Y:S01]  /*6230*/  @UP1 UIADD3 UR9, UP0, UR20, 0x80, URZ ;  /* 0x0000008014091890 */ /* 0x000fe2000ff1e03f */
[--C-:B------:R-:W-:Y:S02]  /*6240*/  FFMA.FTZ R39, R39, c[0x0][0x2d0], -R219.reuse ;  /* 0x0000b40027277a23 */ /* 0x100fe400000108db */
[----:B------:R-:W-:Y:S01]  /*6250*/  @P1 LEA R222, P5, R203, c[0x0][0x1c8], 0x1 ;  /* 0x00007200cbde1a11 */ /* 0x000fe200078a08ff */
[----:B------:R-:W-:Y:S01]  /*6260*/  FFMA.FTZ R55, R55, c[0x0][0x2d0], -R219 ;  /* 0x0000b40037377a23 */ /* 0x000fe200000108db */
[----:B------:R3:W-:Y:S01]  /*6270*/  MUFU.EX2 R230, R206 ;  /* 0x000000ce00e67308 */ /* 0x0007e20000000800 */
[--C-:B------:R-:W-:Y:S02]  /*6280*/  FFMA.FTZ R40, R40, c[0x0][0x2d0], -R209.reuse ;  /* 0x0000b40028287a23 */ /* 0x100fe400000108d1 */
[----:B------:R-:W-:Y:S01]  /*6290*/  FFMA.FTZ R41, R41, c[0x0][0x2d0], -R209 ;  /* 0x0000b40029297a23 */ /* 0x000fe200000108d1 */
[----:B----4-:R-:W-:Y:S01]  /*62a0*/  @P1 IADD3.X R202, R225, UR8, RZ, P6, !PT ;  /* 0x00000008e1ca1c10 */ /* 0x010fe2000b7fe4ff */
[----:B------:R-:W-:Y:S02]  /*62b0*/  FFMA.FTZ R225, R14, c[0x0][0x2d0], -R210 ;  /* 0x0000b4000ee17a23 */ /* 0x000fe400000108d2 */
[----:B-----5:R-:W-:Y:S01]  /*62c0*/  FMUL.FTZ R72, R199, R72 ;  /* 0x00000048c7487220 */ /* 0x020fe20000410000 */
[----:B------:R-:W-:Y:S01]  /*62d0*/  @P1 LEA.HI.X R223, R203, c[0x0][0x1cc], R202, 0x1, P5 ;  /* 0x00007300cbdf1a11 */ /* 0x000fe200028f0cca */
[----:B------:R-:W-:Y:S01]  /*62e0*/  FFMA.FTZ R203, R19, c[0x0][0x2d0], -R219 ;  /* 0x0000b40013cb7a23 */ /* 0x000fe200000108db */
[----:B------:R-:W4:Y:S01]  /*62f0*/  MUFU.EX2 R231, R207 ;  /* 0x000000cf00e77308 */ /* 0x000f220000000800 */
[--C-:B------:R-:W-:Y:S02]  /*6300*/  FFMA.FTZ R202, R9, c[0x0][0x2d0], -R209.reuse ;  /* 0x0000b40009ca7a23 */ /* 0x100fe400000108d1 */
[----:B------:R5:W-:Y:S01]  /*6310*/  @P1 LDGSTS.E.BYPASS.LTC128B.128 [R220+0x4100], [R222.64], !P3 ;  /* 0x04100000dedc1fae */ /* 0x000be2000d901d56 */
[----:B-1----:R-:W-:Y:S01]  /*6320*/  @P1 IADD3.X R204, R216, UR8, RZ, P4, !PT ;  /* 0x00000008d8cc1c10 */ /* 0x002fe2000a7fe4ff */
[----:B------:R-:W-:Y:S01]  /*6330*/  @UP1 UIADD3.X UR8, URZ, UR14, URZ, UP0, !UPT ;  /* 0x0000000e3f081290 */ /* 0x000fe200087fe43f */
[----:B------:R-:W-:Y:S02]  /*6340*/  FMUL.FTZ R9, R199, R189 ;  /* 0x000000bdc7097220 */ /* 0x000fe40000410000 */
[----:B------:R-:W-:Y:S01]  /*6350*/  @P1 LEA.HI.X R7, R205, c[0x0][0x1cc], R204, 0x1, P2 ;  /* 0x00007300cd071a11 */ /* 0x000fe200010f0ccc */
[C---:B------:R-:W-:Y:S01]  /*6360*/  FMUL.FTZ R73, R199.reuse, R73 ;  /* 0x00000049c7497220 */ /* 0x040fe20000410000 */
[----:B------:R-:W-:Y:S01]  /*6370*/  @P1 IADD3 R204, P2, R222, UR10, RZ ;  /* 0x0000000adecc1c10 */ /* 0x000fe2000ff5e0ff */
[----:B------:R-:W1:Y:S01]  /*6380*/  MUFU.EX2 R200, R200 ;  /* 0x000000c800c87308 */ /* 0x000e620000000800 */
[----:B------:R-:W-:Y:S01]  /*6390*/  FMUL.FTZ R76, R199, R76 ;  /* 0x0000004cc74c7220 */ /* 0x000fe20000410000 */
[----:B------:R1:W-:Y:S01]  /*63a0*/  @P1 LDGSTS.E.BYPASS.LTC128B.128 [R220+0x6100], [R6.64], !P0 ;  /* 0x0610000006dc1fae */ /* 0x0003e2000c101d56 */
[--C-:B---3--:R-:W-:Y:S01]  /*63b0*/  FFMA.FTZ R206, R8, c[0x0][0x2d0], -R209.reuse ;  /* 0x0000b40008ce7a23 */ /* 0x108fe200000108d1 */
[----:B------:R-:W-:Y:S01]  /*63c0*/  @P1 IADD3.X R205, R223, UR17, RZ, P2, !PT ;  /* 0x00000011dfcd1c10 */ /* 0x000fe200097fe4ff */
[C---:B------:R-:W-:Y:S01]  /*63d0*/  FMUL.FTZ R8, R199.reuse, R188 ;  /* 0x000000bcc7087220 */ /* 0x040fe20000410000 */
[----:B------:R-:W-:Y:S01]  /*63e0*/  @P1 IADD3 R18, P2, R204, UR10, RZ ;  /* 0x0000000acc121c10 */ /* 0x000fe2000ff5e0ff */
[----:B------:R-:W-:Y:S01]  /*63f0*/  FMUL.FTZ R77, R199, R77 ;  /* 0x0000004dc74d7220 */ /* 0x000fe20000410000 */
[----:B------:R-:W-:Y:S01]  /*6400*/  F2FP.BF16.PACK_AB R188, R227, R215 ;  /* 0x000000d7e3bc723e */ /* 0x000fe200000010ff */
[----:B------:R-:W-:Y:S01]  /*6410*/  FMUL.FTZ R88, R199, R88 ;  /* 0x00000058c7587220 */ /* 0x000fe20000410000 */
[----:B------:R3:W-:Y:S01]  /*6420*/  MUFU.EX2 R218, R206 ;  /* 0x000000ce00da7308 */ /* 0x0007e20000000800 */
[----:B------:R3:W-:Y:S01]  /*6430*/  @P1 LDGSTS.E.BYPASS.LTC128B.128 [R220+0x4900], [R204.64], !P3 ;  /* 0x04900000ccdc1fae */ /* 0x0007e2000d901d56 */
[----:B------:R-:W-:Y:S01]  /*6440*/  @P1 IADD3.X R19, R205, UR17, RZ, P2, !PT ;  /* 0x00000011cd131c10 */ /* 0x000fe200097fe4ff */
[----:B------:R-:W-:Y:S01]  /*6450*/  FMUL.FTZ R89, R199, R89 ;  /* 0x00000059c7597220 */ /* 0x000fe20000410000 */
[----:B----4-:R-:W-:Y:S01]  /*6460*/  F2FP.BF16.PACK_AB R189, R231, R221 ;  /* 0x000000dde7bd723e */ /* 0x010fe200000010ff */
[C---:B------:R-:W-:Y:S02]  /*6470*/  FMUL.FTZ R92, R199.reuse, R92 ;  /* 0x0000005cc75c7220 */ /* 0x040fe40000410000 */
[----:B------:R-:W-:Y:S02]  /*6480*/  FMUL.FTZ R93, R199, R93 ;  /* 0x0000005dc75d7220 */ /* 0x000fe40000410000 */
[----:B------:R4:W-:Y:S01]  /*6490*/  @P1 LDGSTS.E.BYPASS.LTC128B.128 [R220+0x6900], [R204.64+0x80], !P0 ;  /* 0x06900080ccdc1fae */ /* 0x0009e2000c101d56 */
[----:B------:R-:W4:Y:S01]  /*64a0*/  MUFU.EX2 R198, R198 ;  /* 0x000000c600c67308 */ /* 0x000f220000000800 */
[----:B-----5:R-:W-:Y:S02]  /*64b0*/  FFMA.FTZ R223, R12, c[0x0][0x2d0], -R209 ;  /* 0x0000b4000cdf7a23 */ /* 0x020fe400000108d1 */
[--C-:B------:R-:W-:Y:S02]  /*64c0*/  FFMA.FTZ R222, R15, c[0x0][0x2d0], -R210.reuse ;  /* 0x0000b4000fde7a23 */ /* 0x100fe400000108d2 */
[C---:B-1----:R-:W-:Y:S02]  /*64d0*/  FMUL.FTZ R16, R200.reuse, R180 ;  /* 0x000000b4c8107220 */ /* 0x042fe40000410000 */
[----:B------:R1:W-:Y:S01]  /*64e0*/  @P1 LDGSTS.E.BYPASS.LTC128B.128 [R220+0x5100], [R18.64], !P3 ;  /* 0x0510000012dc1fae */ /* 0x0003e2000d901d56 */
[----:B------:R-:W-:Y:S01]  /*64f0*/  FMUL.FTZ R17, R200, R181 ;  /* 0x000000b5c8117220 */ /* 0x000fe20000410000 */
[----:B------:R-:W-:Y:S01]  /*6500*/  @P1 IADD3 R6, P4, R18, UR10, RZ ;  /* 0x0000000a12061c10 */ /* 0x000fe2000ff9e0ff */
[----:B------:R-:W5:Y:S01]  /*6510*/  MUFU.EX2 R197, R197 ;  /* 0x000000c500c57308 */ /* 0x000f620000000800 */
[C---:B------:R-:W-:Y:S02]  /*6520*/  FMUL.FTZ R4, R200.reuse, R192 ;  /* 0x000000c0c8047220 */ /* 0x040fe40000410000 */
[----:B------:R-:W-:Y:S01]  /*6530*/  @P1 IADD3.X R7, R19, UR17, RZ, P4, !PT ;  /* 0x0000001113071c10 */ /* 0x000fe2000a7fe4ff */
[----:B------:R-:W-:Y:S01]  /*6540*/  FMUL.FTZ R5, R200, R193 ;  /* 0x000000c1c8057220 */ /* 0x000fe20000410000 */
[----:B---3--:R-:W-:Y:S01]  /*6550*/  @P1 IADD3 R206, P2, R204, UR9, RZ ;  /* 0x00000009ccce1c10 */ /* 0x008fe2000ff5e0ff */
[----:B------:R-:W-:Y:S02]  /*6560*/  FMUL.FTZ R12, R199, R184 ;  /* 0x000000b8c70c7220 */ /* 0x000fe40000410000 */
[C---:B------:R-:W-:Y:S01]  /*6570*/  FMUL.FTZ R68, R200.reuse, R68 ;  /* 0x00000044c8447220 */ /* 0x040fe20000410000 */
[----:B------:R-:W-:Y:S01]  /*6580*/  @P1 IADD3.X R207, R205, UR8, RZ, P2, !PT ;  /* 0x00000008cdcf1c10 */ /* 0x000fe200097fe4ff */
[----:B------:R-:W-:Y:S01]  /*6590*/  MUFU.EX2 R201, R201 ;  /* 0x000000c900c97308 */ /* 0x000fe20000000800 */
[C---:B------:R-:W-:Y:S02]  /*65a0*/  FMUL.FTZ R69, R200.reuse, R69 ;  /* 0x00000045c8457220 */ /* 0x040fe40000410000 */
[----:B------:R-:W-:Y:S01]  /*65b0*/  FMUL.FTZ R80, R200, R80 ;  /* 0x00000050c8507220 */ /* 0x000fe20000410000 */
[----:B------:R3:W-:Y:S01]  /*65c0*/  @P1 LDGSTS.E.BYPASS.LTC128B.128 [R220+0x7100], [R206.64], !P0 ;  /* 0x07100000cedc1fae */ /* 0x0007e2000c101d56 */
[----:B----4-:R-:W-:Y:S01]  /*65d0*/  FMUL.FTZ R70, R198, R70 ;  /* 0x00000046c6467220 */ /* 0x010fe20000410000 */
[----:B------:R-:W-:Y:S01]  /*65e0*/  @P1 IADD3 R204, P2, R18, UR9, RZ ;  /* 0x0000000912cc1c10 */ /* 0x000fe2000ff5e0ff */
[----:B------:R-:W-:Y:S02]  /*65f0*/  FMUL.FTZ R71, R198, R71 ;  /* 0x00000047c6477220 */ /* 0x000fe40000410000 */
[----:B------:R-:W-:Y:S01]  /*6600*/  FMUL.FTZ R81, R200, R81 ;  /* 0x00000051c8517220 */ /* 0x000fe20000410000 */
[----:B------:R-:W-:Y:S01]  /*6610*/  @P1 IADD3.X R205, R19, UR8, RZ, P2, !PT ;  /* 0x0000000813cd1c10 */ /* 0x000fe200097fe4ff */
[----:B------:R-:W4:Y:S01]  /*6620*/  MUFU.EX2 R203, R203 ;  /* 0x000000cb00cb7308 */ /* 0x000f220000000800 */
[----:B------:R3:W-:Y:S01]  /*6630*/  @P1 LDGSTS.E.BYPASS.LTC128B.128 [R220+0x5900], [R6.64], !P3 ;  /* 0x0590000006dc1fae */ /* 0x0007e2000d901d56 */
[C---:B------:R-:W-:Y:S02]  /*6640*/  FMUL.FTZ R82, R198.reuse, R82 ;  /* 0x00000052c6527220 */ /* 0x040fe40000410000 */
[C---:B-1----:R-:W-:Y:S02]  /*6650*/  FMUL.FTZ R18, R198.reuse, R182 ;  /* 0x000000b6c6127220 */ /* 0x042fe40000410000 */
[C---:B------:R-:W-:Y:S02]  /*6660*/  FMUL.FTZ R19, R198.reuse, R183 ;  /* 0x000000b7c6137220 */ /* 0x040fe40000410000 */
[C---:B-----5:R-:W-:Y:S01]  /*6670*/  FMUL.FTZ R11, R197.reuse, R191 ;  /* 0x000000bfc50b7220 */ /* 0x060fe20000410000 */
[----:B------:R1:W-:Y:S01]  /*6680*/  @P1 LDGSTS.E.BYPASS.LTC128B.128 [R220+0x7900], [R204.64], !P0 ;  /* 0x07900000ccdc1fae */ /* 0x0003e2000c101d56 */
[----:B------:R5:W-:Y:S01]  /*6690*/  MUFU.EX2 R214, R10 ;  /* 0x0000000a00d67308 */ /* 0x000be20000000800 */
[C---:B------:R-:W-:Y:S02]  /*66a0*/  FMUL.FTZ R14, R197.reuse, R186 ;  /* 0x000000bac50e7220 */ /* 0x040fe40000410000 */
[C---:B------:R-:W-:Y:S02]  /*66b0*/  FMUL.FTZ R15, R197.reuse, R187 ;  /* 0x000000bbc50f7220 */ /* 0x040fe40000410000 */
[C---:B------:R-:W-:Y:S02]  /*66c0*/  FMUL.FTZ R74, R197.reuse, R74 ;  /* 0x0000004ac54a7220 */ /* 0x040fe40000410000 */
[----:B------:R-:W-:Y:S01]  /*66d0*/  LDSM.16.MT88.4 R180, [R242+0x100] ;  /* 0x00010000f2b4783b */ /* 0x000fe20000004200 */
[C---:B------:R-:W-:Y:S02]  /*66e0*/  FMUL.FTZ R75, R197.reuse, R75 ;  /* 0x0000004bc54b7220 */ /* 0x040fe40000410000 */
[----:B------:R-:W2:Y:S01]  /*66f0*/  MUFU.EX2 R213, R202 ;  /* 0x000000ca00d57308 */ /* 0x000ea20000000800 */
[C---:B------:R-:W-:Y:S02]  /*6700*/  FMUL.FTZ R78, R197.reuse, R78 ;  /* 0x0000004ec54e7220 */ /* 0x040fe40000410000 */
[----:B------:R-:W-:Y:S01]  /*6710*/  FMUL.FTZ R79, R197, R79 ;  /* 0x0000004fc54f7220 */ /* 0x000fe20000410000 */
[----:B----4-:R-:W-:Y:S01]  /*6720*/  F2FP.BF16.PACK_AB R191, R203, R230 ;  /* 0x000000e6cbbf723e */ /* 0x010fe200000010ff */
[----:B------:R-:W-:Y:S01]  /*6730*/  FMUL.FTZ R83, R198, R83 ;  /* 0x00000053c6537220 */ /* 0x000fe20000410000 */
[----:B------:R-:W0:Y:S01]  /*6740*/  LDGDEPBAR ;  /* 0x00000000000079af */ /* 0x000e220000000000 */
[----:B------:R-:W-:Y:S02]  /*6750*/  FMUL.FTZ R84, R200, R84 ;  /* 0x00000054c8547220 */ /* 0x000fe40000410000 */
[C---:B---3--:R-:W-:Y:S01]  /*6760*/  FMUL.FTZ R6, R198.reuse, R194 ;  /* 0x000000c2c6067220 */ /* 0x048fe20000410000 */
[----:B------:R-:W-:Y:S01]  /*6770*/  MUFU.EX2 R223, R223 ;  /* 0x000000df00df7308 */ /* 0x000fe20000000800 */
[----:B------:R-:W-:Y:S02]  /*6780*/  FMUL.FTZ R7, R198, R195 ;  /* 0x000000c3c6077220 */ /* 0x000fe40000410000 */
[----:B------:R-:W-:Y:S02]  /*6790*/  FMUL.FTZ R85, R200, R85 ;  /* 0x00000055c8557220 */ /* 0x000fe40000410000 */
[----:B-----5:R-:W-:Y:S01]  /*67a0*/  FMUL.FTZ R10, R197, R190 ;  /* 0x000000bec50a7220 */ /* 0x020fe20000410000 */
[----:B-1----:R-:W1:Y:S01]  /*67b0*/  LDSM.16.MT88.4 R204, [R248+0x100] ;  /* 0x00010000f8cc783b */ /* 0x002e620000004200 */
[----:B------:R-:W-:Y:S01]  /*67c0*/  F2FP.BF16.PACK_AB R190, R201, R226 ;  /* 0x000000e2c9be723e */ /* 0x000fe200000010ff */
[----:B------:R-:W-:Y:S02]  /*67d0*/  FFMA.FTZ R184, R34, c[0x0][0x2d0], -R219 ;  /* 0x0000b40022b87a23 */ /* 0x000fe400000108db */
[----:B------:R-:W3:Y:S01]  /*67e0*/  MUFU.EX2 R202, R13 ;  /* 0x0000000d00ca7308 */ /* 0x000ee20000000800 */
[--C-:B------:R-:W-:Y:S02]  /*67f0*/  FFMA.FTZ R44, R44, c[0x0][0x2d0], -R209.reuse ;  /* 0x0000b4002c2c7a23 */ /* 0x100fe400000108d1 */
[----:B------:R-:W-:Y:S01]  /*6800*/  FFMA.FTZ R45, R45, c[0x0][0x2d0], -R209 ;  /* 0x0000b4002d2d7a23 */ /* 0x000fe200000108d1 */
[----:B--2---:R-:W-:Y:S01]  /*6810*/  F2FP.BF16.PACK_AB R192, R213, R218 ;  /* 0x000000dad5c0723e */ /* 0x004fe200000010ff */
[--C-:B------:R-:W-:Y:S02]  /*6820*/  FFMA.FTZ R42, R42, c[0x0][0x2d0], -R210.reuse ;  /* 0x0000b4002a2a7a23 */ /* 0x100fe400000108d2 */
[--C-:B------:R-:W-:Y:S02]  /*6830*/  FFMA.FTZ R43, R43, c[0x0][0x2d0], -R210.reuse ;  /* 0x0000b4002b2b7a23 */ /* 0x100fe400000108d2 */
[--C-:B------:R-:W-:Y:S01]  /*6840*/  FFMA.FTZ R47, R47, c[0x0][0x2d0], -R210.reuse ;  /* 0x0000b4002f2f7a23 */ /* 0x100fe200000108d2 */
[----:B------:R-:W-:Y:S01]  /*6850*/  MUFU.EX2 R222, R222 ;  /* 0x000000de00de7308 */ /* 0x000fe20000000800 */
[C---:B------:R-:W-:Y:S02]  /*6860*/  FMUL.FTZ R86, R198.reuse, R86 ;  /* 0x00000056c6567220 */ /* 0x040fe40000410000 */
[----:B------:R-:W-:Y:S02]  /*6870*/  FMUL.FTZ R87, R198, R87 ;  /* 0x00000057c6577220 */ /* 0x000fe40000410000 */
[C---:B------:R-:W-:Y:S02]  /*6880*/  FMUL.FTZ R90, R197.reuse, R90 ;  /* 0x0000005ac55a7220 */ /* 0x040fe40000410000 */
[C---:B------:R-:W-:Y:S02]  /*6890*/  FMUL.FTZ R91, R197.reuse, R91 ;  /* 0x0000005bc55b7220 */ /* 0x040fe40000410000 */
[C---:B------:R-:W-:Y:S01]  /*68a0*/  FMUL.FTZ R94, R197.reuse, R94 ;  /* 0x0000005ec55e7220 */ /* 0x040fe20000410000 */
[----:B------:R-:W2:Y:S01]  /*68b0*/  MUFU.EX2 R229, R229 ;  /* 0x000000e500e57308 */ /* 0x000ea20000000800 */
[----:B------:R-:W-:Y:S02]  /*68c0*/  FMUL.FTZ R95, R197, R95 ;  /* 0x0000005fc55f7220 */ /* 0x000fe40000410000 */
[----:B------:R-:W-:Y:S01]  /*68d0*/  FMUL.FTZ R96, R200, R96 ;  /* 0x00000060c8607220 */ /* 0x000fe20000410000 */
[----:B---3--:R-:W-:Y:S01]  /*68e0*/  F2FP.BF16.PACK_AB R194, R202, R223 ;  /* 0x000000dfcac2723e */ /* 0x008fe200000010ff */
[----:B------:R-:W-:Y:S02]  /*68f0*/  FMUL.FTZ R13, R199, R185 ;  /* 0x000000b9c70d7220 */ /* 0x000fe40000410000 */
[--C-:B------:R-:W-:Y:S02]  /*6900*/  FFMA.FTZ R185, R32, c[0x0][0x2d0], -R217.reuse ;  /* 0x0000b40020b97a23 */ /* 0x100fe400000108d9 */
[----:B------:R-:W-:Y:S01]  /*6910*/  FMUL.FTZ R97, R200, R97 ;  /* 0x00000061c8617220 */ /* 0x000fe20000410000 */
[----:B------:R-:W3:Y:S01]  /*6920*/  MUFU.EX2 R225, R225 ;  /* 0x000000e100e17308 */ /* 0x000ee20000000800 */
[C---:B------:R-:W-:Y:S02]  /*6930*/  FMUL.FTZ R98, R198.reuse, R98 ;  /* 0x00000062c6627220 */ /* 0x040fe40000410000 */
[----:B------:R-:W-:Y:S02]  /*6940*/  FMUL.FTZ R99, R198, R99 ;  /* 0x00000063c6637220 */ /* 0x000fe40000410000 */
[C---:B------:R-:W-:Y:S01]  /*6950*/  FMUL.FTZ R100, R200.reuse, R100 ;  /* 0x00000064c8647220 */ /* 0x040fe20000410000 */
[-C--:B-1----:R-:W-:Y:S04]  /*6960*/  HMMA.16816.F32.BF16 R4, R188, R204.reuse, R4 ;  /* 0x000000ccbc04723c */ /* 0x082fe80000041804 */
[----:B------:R-:W-:Y:S01]  /*6970*/  MUFU.EX2 R185, R185 ;  /* 0x000000b900b97308 */ /* 0x000fe20000000800 */
[----:B------:R-:W-:Y:S02]  /*6980*/  FMUL.FTZ R101, R200, R101 ;  /* 0x00000065c8657220 */ /* 0x000fe40000410000 */
[C---:B------:R-:W-:Y:S01]  /*6990*/  FMUL.FTZ R102, R198.reuse, R102 ;  /* 0x00000066c6667220 */ /* 0x040fe20000410000 */
[----:B--2---:R-:W-:Y:S01]  /*69a0*/  F2FP.BF16.PACK_AB R193, R229, R214 ;  /* 0x000000d6e5c1723e */ /* 0x004fe200000010ff */
[----:B------:R-:W-:Y:S03]  /*69b0*/  FMUL.FTZ R103, R198, R103 ;  /* 0x00000067c6677220 */ /* 0x000fe60000410000 */
[C---:B------:R-:W-:Y:S02]  /*69c0*/  FMUL.FTZ R104, R199.reuse, R104 ;  /* 0x00000068c7687220 */ /* 0x040fe40000410000 */
[----:B------:R-:W-:Y:S01]  /*69d0*/  FMUL.FTZ R105, R199, R105 ;  /* 0x00000069c7697220 */ /* 0x000fe20000410000 */
[----:B------:R-:W-:Y:S01]  /*69e0*/  MUFU.EX2 R184, R184 ;  /* 0x000000b800b87308 */ /* 0x000fe20000000800 */
[C---:B------:R-:W-:Y:S01]  /*69f0*/  FMUL.FTZ R106, R197.reuse, R106 ;  /* 0x0000006ac56a7220 */ /* 0x040fe20000410000 */
[----:B---3--:R-:W-:Y:S01]  /*6a00*/  F2FP.BF16.PACK_AB R195, R222, R225 ;  /* 0x000000e1dec3723e */ /* 0x008fe200000010ff */
[----:B------:R-:W-:Y:S02]  /*6a10*/  FMUL.FTZ R107, R197, R107 ;  /* 0x0000006bc56b7220 */ /* 0x000fe40000410000 */
[C---:B------:R-:W-:Y:S02]  /*6a20*/  FMUL.FTZ R108, R199.reuse, R108 ;  /* 0x0000006cc76c7220 */ /* 0x040fe40000410000 */
[----:B------:R-:W-:Y:S02]  /*6a30*/  FMUL.FTZ R109, R199, R109 ;  /* 0x0000006dc76d7220 */ /* 0x000fe40000410000 */
[C---:B------:R-:W-:Y:S01]  /*6a40*/  HMMA.16816.F32.BF16 R8, R192.reuse, R204, R8 ;  /* 0x000000ccc008723c */ /* 0x040fe20000041808 */
[----:B------:R-:W-:Y:S03]  /*6a50*/  MUFU.EX2 R212, R40 ;  /* 0x0000002800d47308 */ /* 0x000fe60000000800 */
[C---:B------:R-:W-:Y:S02]  /*6a60*/  FMUL.FTZ R110, R197.reuse, R110 ;  /* 0x0000006ec56e7220 */ /* 0x040fe40000410000 */
[----:B------:R-:W-:Y:S02]  /*6a70*/  FMUL.FTZ R111, R197, R111 ;  /* 0x0000006fc56f7220 */ /* 0x000fe40000410000 */
[-C--:B------:R-:W-:Y:S03]  /*6a80*/  HMMA.16816.F32.BF16 R12, R192, R206.reuse, R12 ;  /* 0x000000cec00c723c */ /* 0x080fe6000004180c */
[----:B------:R-:W-:Y:S01]  /*6a90*/  MUFU.EX2 R211, R41 ;  /* 0x0000002900d37308 */ /* 0x000fe20000000800 */
[----:B------:R-:W-:Y:S02]  /*6aa0*/  FFMA.FTZ R204, R33, c[0x0][0x2d0], -R217 ;  /* 0x0000b40021cc7a23 */ /* 0x000fe400000108d9 */
[----:B------:R-:W-:Y:S02]  /*6ab0*/  FFMA.FTZ R205, R35, c[0x0][0x2d0], -R219 ;  /* 0x0000b40023cd7a23 */ /* 0x000fe400000108db */
[C---:B------:R-:W-:Y:S01]  /*6ac0*/  HMMA.16816.F32.BF16 R16, R188.reuse, R206, R16 ;  /* 0x000000cebc10723c */ /* 0x040fe20000041810 */
[----:B------:R-:W-:Y:S03]  /*6ad0*/  LDSM.16.MT88.4 R32, [R248+0x900] ;  /* 0x00090000f820783b */ /* 0x000fe60000004200 */
[C---:B------:R-:W-:Y:S01]  /*6ae0*/  FMUL.FTZ R112, R200.reuse, R112 ;  /* 0x00000070c8707220 */ /* 0x040fe20000410000 */
[----:B------:R-:W-:Y:S01]  /*6af0*/  MUFU.EX2 R224, R44 ;  /* 0x0000002c00e07308 */ /* 0x000fe20000000800 */
[----:B------:R-:W-:Y:S02]  /*6b00*/  FMUL.FTZ R113, R200, R113 ;  /* 0x00000071c8717220 */ /* 0x000fe40000410000 */
[-C--:B------:R-:W-:Y:S04]  /*6b10*/  HMMA.16816.F32.BF16 R68, R188, R180.reuse, R68 ;  /* 0x000000b4bc44723c */ /* 0x080fe80000041844 */
[C---:B------:R-:W-:Y:S02]  /*6b20*/  FMUL.FTZ R114, R198.reuse, R114 ;  /* 0x00000072c6727220 */ /* 0x040fe40000410000 */
[----:B------:R-:W-:Y:S01]  /*6b30*/  FMUL.FTZ R115, R198, R115 ;  /* 0x00000073c6737220 */ /* 0x000fe20000410000 */
[----:B------:R-:W-:Y:S01]  /*6b40*/  MUFU.EX2 R220, R42 ;  /* 0x0000002a00dc7308 */ /* 0x000fe20000000800 */
[C---:B------:R-:W-:Y:S04]  /*6b50*/  HMMA.16816.F32.BF16 R72, R192.reuse, R180, R72 ;  /* 0x000000b4c048723c */ /* 0x040fe80000041848 */
[C---:B------:R-:W-:Y:S02]  /*6b60*/  FMUL.FTZ R116, R200.reuse, R116 ;  /* 0x00000074c8747220 */ /* 0x040fe40000410000 */
[----:B------:R-:W-:Y:S02]  /*6b70*/  FMUL.FTZ R117, R200, R117 ;  /* 0x00000075c8757220 */ /* 0x000fe40000410000 */
[-C--:B------:R-:W-:Y:S01]  /*6b80*/  HMMA.16816.F32.BF16 R76, R192, R182.reuse, R76 ;  /* 0x000000b6c04c723c */ /* 0x080fe2000004184c */
[----:B------:R-:W-:Y:S03]  /*6b90*/  MUFU.EX2 R204, R204 ;  /* 0x000000cc00cc7308 */ /* 0x000fe60000000800 */
[C---:B------:R-:W-:Y:S02]  /*6ba0*/  FMUL.FTZ R118, R198.reuse, R118 ;  /* 0x00000076c6767220 */ /* 0x040fe40000410000 */
[----:B------:R-:W-:Y:S02]  /*6bb0*/  FMUL.FTZ R119, R198, R119 ;  /* 0x00000077c6777220 */ /* 0x000fe40000410000 */
[C---:B------:R-:W-:Y:S01]  /*6bc0*/  HMMA.16816.F32.BF16 R80, R188.reuse, R182, R80 ;  /* 0x000000b6bc50723c */ /* 0x040fe20000041850 */
[----:B------:R-:W1:Y:S02]  /*6bd0*/  LDSM.16.MT88.4 R180, [R241+0x100] ;  /* 0x00010000f1b4783b */ /* 0x000e640000004200 */
[----:B------:R-:W-:Y:S01]  /*6be0*/  MUFU.EX2 R205, R205 ;  /* 0x000000cd00cd7308 */ /* 0x000fe20000000800 */
[C---:B------:R-:W-:Y:S02]  /*6bf0*/  FMUL.FTZ R120, R199.reuse, R120 ;  /* 0x00000078c7787220 */ /* 0x040fe40000410000 */
[----:B------:R-:W-:Y:S02]  /*6c00*/  FMUL.FTZ R121, R199, R121 ;  /* 0x00000079c7797220 */ /* 0x000fe40000410000 */
[C---:B------:R-:W-:Y:S04]  /*6c10*/  FMUL.FTZ R122, R197.reuse, R122 ;  /* 0x0000007ac57a7220 */ /* 0x040fe80000410000 */
[----:B------:R-:W-:Y:S02]  /*6c20*/  FMUL.FTZ R123, R197, R123 ;  /* 0x0000007bc57b7220 */ /* 0x000fe40000410000 */
[C---:B------:R-:W-:Y:S02]  /*6c30*/  FMUL.FTZ R124, R199.reuse, R124 ;  /* 0x0000007cc77c7220 */ /* 0x040fe40000410000 */
        /* <DEDUP_REMOVED lines=12> */
[----:B------:R-:W-:Y:S01]  /*6d00*/  FMUL.FTZ R137, R199, R137 ;  /* 0x00000089c7897220 */ /* 0x000fe20000410000 */
[-C--:B-1----:R-:W-:Y:S03]  /*6d10*/  HMMA.16816.F32.BF16 R84, R188, R180.reuse, R84 ;  /* 0x000000b4bc54723c */ /* 0x082fe60000041854 */
[C---:B------:R-:W-:Y:S02]  /*6d20*/  FMUL.FTZ R138, R197.reuse, R138 ;  /* 0x0000008ac58a7220 */ /* 0x040fe40000410000 */
[----:B------:R-:W-:Y:S02]  /*6d30*/  FMUL.FTZ R139, R197, R139 ;  /* 0x0000008bc58b7220 */ /* 0x000fe40000410000 */
[C---:B------:R-:W-:Y:S01]  /*6d40*/  FMUL.FTZ R140, R199.reuse, R140 ;  /* 0x0000008cc78c7220 */ /* 0x040fe20000410000 */
[C---:B------:R-:W-:Y:S04]  /*6d50*/  HMMA.16816.F32.BF16 R88, R192.reuse, R180, R88 ;  /* 0x000000b4c058723c */ /* 0x040fe80000041858 */
[----:B------:R-:W-:Y:S02]  /*6d60*/  FMUL.FTZ R141, R199, R141 ;  /* 0x0000008dc78d7220 */ /* 0x000fe40000410000 */
[C---:B------:R-:W-:Y:S02]  /*6d70*/  FMUL.FTZ R142, R197.reuse, R142 ;  /* 0x0000008ec58e7220 */ /* 0x040fe40000410000 */
[-C--:B------:R-:W-:Y:S04]  /*6d80*/  HMMA.16816.F32.BF16 R92, R192, R182.reuse, R92 ;  /* 0x000000b6c05c723c */ /* 0x080fe8000004185c */
[----:B------:R-:W-:Y:S02]  /*6d90*/  FMUL.FTZ R143, R197, R143 ;  /* 0x0000008fc58f7220 */ /* 0x000fe40000410000 */
[C---:B------:R-:W-:Y:S02]  /*6da0*/  FMUL.FTZ R144, R200.reuse, R144 ;  /* 0x00000090c8907220 */ /* 0x040fe40000410000 */
[C---:B------:R-:W-:Y:S01]  /*6db0*/  HMMA.16816.F32.BF16 R96, R188.reuse, R182, R96 ;  /* 0x000000b6bc60723c */ /* 0x040fe20000041860 */
[----:B------:R-:W1:Y:S03]  /*6dc0*/  LDSM.16.MT88.4 R180, [R240+0x100] ;  /* 0x00010000f0b4783b */ /* 0x000e660000004200 */
[----:B------:R-:W-:Y:S02]  /*6dd0*/  FMUL.FTZ R145, R200, R145 ;  /* 0x00000091c8917220 */ /* 0x000fe40000410000 */
[C---:B------:R-:W-:Y:S02]  /*6de0*/  FMUL.FTZ R146, R198.reuse, R146 ;  /* 0x00000092c6927220 */ /* 0x040fe40000410000 */
[----:B------:R-:W-:Y:S04]  /*6df0*/  FMUL.FTZ R147, R198, R147 ;  /* 0x00000093c6937220 */ /* 0x000fe80000410000 */
        /* <DEDUP_REMOVED lines=11> */
[C---:B------:R-:W-:Y:S02]  /*6eb0*/  FMUL.FTZ R159, R197.reuse, R159 ;  /* 0x0000009fc59f7220 */ /* 0x040fe40000410000 */
[C---:B------:R-:W-:Y:S02]  /*6ec0*/  FMUL.FTZ R160, R200.reuse, R160 ;  /* 0x000000a0c8a07220 */ /* 0x040fe40000410000 */
[----:B------:R-:W-:Y:S02]  /*6ed0*/  FMUL.FTZ R161, R200, R161 ;  /* 0x000000a1c8a17220 */ /* 0x000fe40000410000 */
[C---:B------:R-:W-:Y:S01]  /*6ee0*/  FMUL.FTZ R162, R198.reuse, R162 ;  /* 0x000000a2c6a27220 */ /* 0x040fe20000410000 */
[-C--:B-1----:R-:W-:Y:S03]  /*6ef0*/  HMMA.16816.F32.BF16 R100, R188, R180.reuse, R100 ;  /* 0x000000b4bc64723c */ /* 0x082fe60000041864 */
[----:B------:R-:W-:Y:S02]  /*6f00*/  FMUL.FTZ R163, R198, R163 ;  /* 0x000000a3c6a37220 */ /* 0x000fe40000410000 */
[C---:B------:R-:W-:Y:S02]  /*6f10*/  FMUL.FTZ R164, R200.reuse, R164 ;  /* 0x000000a4c8a47220 */ /* 0x040fe40000410000 */
[----:B------:R-:W-:Y:S01]  /*6f20*/  FMUL.FTZ R165, R200, R165 ;  /* 0x000000a5c8a57220 */ /* 0x000fe20000410000 */
[C---:B------:R-:W-:Y:S04]  /*6f30*/  HMMA.16816.F32.BF16 R104, R192.reuse, R180, R104 ;  /* 0x000000b4c068723c */ /* 0x040fe80000041868 */
[C---:B------:R-:W-:Y:S02]  /*6f40*/  FMUL.FTZ R166, R198.reuse, R166 ;  /* 0x000000a6c6a67220 */ /* 0x040fe40000410000 */
[----:B------:R-:W-:Y:S02]  /*6f50*/  FMUL.FTZ R167, R198, R167 ;  /* 0x000000a7c6a77220 */ /* 0x000fe40000410000 */
[-C--:B------:R-:W-:Y:S04]  /*6f60*/  HMMA.16816.F32.BF16 R108, R192, R182.reuse, R108 ;  /* 0x000000b6c06c723c */ /* 0x080fe8000004186c */
[C---:B------:R-:W-:Y:S02]  /*6f70*/  FMUL.FTZ R170, R197.reuse, R170 ;  /* 0x000000aac5aa7220 */ /* 0x040fe40000410000 */
[C---:B------:R-:W-:Y:S02]  /*6f80*/  FMUL.FTZ R171, R197.reuse, R171 ;  /* 0x000000abc5ab7220 */ /* 0x040fe40000410000 */
[C---:B------:R-:W-:Y:S01]  /*6f90*/  HMMA.16816.F32.BF16 R112, R188.reuse, R182, R112 ;  /* 0x000000b6bc70723c */ /* 0x040fe20000041870 */
[----:B------:R-:W1:Y:S03]  /*6fa0*/  LDSM.16.MT88.4 R180, [R248+0x2100] ;  /* 0x00210000f8b4783b */ /* 0x000e660000004200 */
[C---:B------:R-:W-:Y:S02]  /*6fb0*/  FMUL.FTZ R174, R197.reuse, R174 ;  /* 0x000000aec5ae7220 */ /* 0x040fe40000410000 */
[----:B------:R-:W-:Y:S02]  /*6fc0*/  FMUL.FTZ R175, R197, R175 ;  /* 0x000000afc5af7220 */ /* 0x000fe40000410000 */
[--C-:B------:R-:W-:Y:S04]  /*6fd0*/  FFMA.FTZ R206, R28, c[0x0][0x2d0], -R209.reuse ;  /* 0x0000b4001cce7a23 */ /* 0x100fe800000108d1 */
[----:B------:R-:W-:Y:S02]  /*6fe0*/  FFMA.FTZ R207, R29, c[0x0][0x2d0], -R209 ;  /* 0x0000b4001dcf7a23 */ /* 0x000fe400000108d1 */
[----:B------:R-:W-:Y:S01]  /*6ff0*/  MUFU.EX2 R206, R206 ;  /* 0x000000ce00ce7308 */ /* 0x000fe20000000800 */
[C---:B------:R-:W-:Y:S02]  /*7000*/  FFMA.FTZ R215, R200.reuse, R208, R215 ;  /* 0x000000d0c8d77223 */ /* 0x040fe400000100d7 */
[C---:B------:R-:W-:Y:S02]  /*7010*/  FMUL.FTZ R168, R199.reuse, R168 ;  /* 0x000000a8c7a87220 */ /* 0x040fe40000410000 */
[C---:B------:R-:W-:Y:S02]  /*7020*/  FMUL.FTZ R169, R199.reuse, R169 ;  /* 0x000000a9c7a97220 */ /* 0x040fe40000410000 */
[C---:B------:R-:W-:Y:S02]  /*7030*/  FMUL.FTZ R172, R199.reuse, R172 ;  /* 0x000000acc7ac7220 */ /* 0x040fe40000410000 */
[----:B------:R-:W-:Y:S01]  /*7040*/  FMUL.FTZ R173, R199, R173 ;  /* 0x000000adc7ad7220 */ /* 0x000fe20000410000 */
[----:B------:R-:W2:Y:S01]  /*7050*/  MUFU.EX2 R207, R207 ;  /* 0x000000cf00cf7308 */ /* 0x000ea20000000800 */
[----:B------:R-:W-:Y:S02]  /*7060*/  FFMA.FTZ R186, R21, c[0x0][0x2d0], -R217 ;  /* 0x0000b40015ba7a23 */ /* 0x000fe400000108d9 */
[----:B------:R-:W-:Y:S02]  /*7070*/  FMUL.FTZ R21, R200, R177 ;  /* 0x000000b1c8157220 */ /* 0x000fe40000410000 */
[--C-:B------:R-:W-:Y:S02]  /*7080*/  FFMA.FTZ R187, R23, c[0x0][0x2d0], -R219.reuse ;  /* 0x0000b40017bb7a23 */ /* 0x100fe400000108db */
[----:B------:R-:W-:Y:S02]  /*7090*/  FMUL.FTZ R23, R198, R179 ;  /* 0x000000b3c6177220 */ /* 0x000fe40000410000 */
[----:B------:R-:W-:Y:S01]  /*70a0*/  FFMA.FTZ R179, R66, c[0x0][0x2d0], -R219 ;  /* 0x0000b40042b37a23 */ /* 0x000fe200000108db */
[----:B------:R-:W-:Y:S01]  /*70b0*/  MUFU.EX2 R186, R186 ;  /* 0x000000ba00ba7308 */ /* 0x000fe20000000800 */
[----:B------:R-:W-:Y:S02]  /*70c0*/  FFMA.FTZ R177, R64, c[0x0][0x2d0], -R217 ;  /* 0x0000b40040b17a23 */ /* 0x000fe400000108d9 */
[--C-:B------:R-:W-:Y:S01]  /*70d0*/  FFMA.FTZ R64, R30, c[0x0][0x2d0], -R210.reuse ;  /* 0x0000b4001e407a23 */ /* 0x100fe200000108d2 */
[-C--:B-1----:R-:W-:Y:S06]  /*70e0*/  HMMA.16816.F32.BF16 R116, R188, R180.reuse, R116 ;  /* 0x000000b4bc74723c */ /* 0x082fec0000041874 */
[----:B------:R-:W-:Y:S01]  /*70f0*/  MUFU.EX2 R64, R64 ;  /* 0x0000004000407308 */ /* 0x000fe20000000800 */
[----:B--2---:R-:W-:Y:S01]  /*7100*/  F2FP.BF16.PACK_AB R30, R207, R206 ;  /* 0x000000cecf1e723e */ /* 0x004fe200000010ff */
[C---:B------:R-:W-:Y:S08]  /*7110*/  HMMA.16816.F32.BF16 R120, R192.reuse, R180, R120 ;  /* 0x000000b4c078723c */ /* 0x040ff00000041878 */
[----:B------:R-:W-:Y:S01]  /*7120*/  MUFU.EX2 R187, R187 ;  /* 0x000000bb00bb7308 */ /* 0x000fe20000000800 */
[-C--:B------:R-:W-:Y:S08]  /*7130*/  HMMA.16816.F32.BF16 R124, R192, R182.reuse, R124 ;  /* 0x000000b6c07c723c */ /* 0x080ff0000004187c */
[C---:B------:R-:W-:Y:S01]  /*7140*/  HMMA.16816.F32.BF16 R128, R188.reuse, R182, R128 ;  /* 0x000000b6bc80723c */ /* 0x040fe20000041880 */
[----:B------:R-:W1:Y:S07]  /*7150*/  LDSM.16.MT88.4 R180, [R242+0x2100] ;  /* 0x00210000f2b4783b */ /* 0x000e6e0000004200 */
[-C--:B-1----:R-:W-:Y:S08]  /*7160*/  HMMA.16816.F32.BF16 R132, R188, R180.reuse, R132 ;  /* 0x000000b4bc84723c */ /* 0x082ff00000041884 */
[C---:B------:R-:W-:Y:S08]  /*7170*/  HMMA.16816.F32.BF16 R136, R192.reuse, R180, R136 ;  /* 0x000000b4c088723c */ /* 0x040ff00000041888 */
        /* <DEDUP_REMOVED lines=9> */
[C---:B------:R-:W-:Y:S07]  /*7210*/  HMMA.16816.F32.BF16 R168, R192.reuse, R180, R168 ;  /* 0x000000b4c0a8723c */ /* 0x040fee00000418a8 */
[--C-:B------:R-:W-:Y:S01]  /*7220*/  FFMA.FTZ R181, R56, c[0x0][0x2d0], -R209.reuse ;  /* 0x0000b40038b57a23 */ /* 0x100fe200000108d1 */
[-C--:B------:R-:W-:Y:S04]  /*7230*/  HMMA.16816.F32.BF16 R172, R192, R182.reuse, R172 ;  /* 0x000000b6c0ac723c */ /* 0x080fe800000418ac */
[----:B------:R-:W-:Y:S03]  /*7240*/  FFMA.FTZ R180, R57, c[0x0][0x2d0], -R209 ;  /* 0x0000b40039b47a23 */ /* 0x000fe600000108d1 */
[----:B------:R-:W-:Y:S02]  /*7250*/  FFMA.FTZ R193, R20, c[0x0][0x2d0], -R217 ;  /* 0x0000b40014c17a23 */ /* 0x000fe400000108d9 */
[----:B------:R-:W-:Y:S02]  /*7260*/  FMUL.FTZ R20, R200, R176 ;  /* 0x000000b0c8147220 */ /* 0x000fe40000410000 */
[----:B------:R1:W-:Y:S01]  /*7270*/  MUFU.EX2 R200, R43 ;  /* 0x0000002b00c87308 */ /* 0x0003e20000000800 */
[--C-:B------:R-:W-:Y:S02]  /*7280*/  FFMA.FTZ R194, R22, c[0x0][0x2d0], -R219.reuse ;  /* 0x0000b40016c27a23 */ /* 0x100fe400000108db */
[----:B------:R-:W-:Y:S02]  /*7290*/  FMUL.FTZ R22, R198, R178 ;  /* 0x000000b2c6167220 */ /* 0x000fe40000410000 */
[----:B------:R-:W-:Y:S02]  /*72a0*/  FFMA.FTZ R178, R54, c[0x0][0x2d0], -R219 ;  /* 0x0000b40036b27a23 */ /* 0x000fe400000108db */
[--C-:B------:R-:W-:Y:S02]  /*72b0*/  FFMA.FTZ R54, R60, c[0x0][0x2d0], -R209.reuse ;  /* 0x0000b4003c367a23 */ /* 0x100fe400000108d1 */
[--C-:B------:R-:W-:Y:S01]  /*72c0*/  FFMA.FTZ R195, R24, c[0x0][0x2d0], -R209.reuse ;  /* 0x0000b40018c37a23 */ /* 0x100fe200000108d1 */
[----:B------:R-:W-:Y:S01]  /*72d0*/  HMMA.16816.F32.BF16 R20, R188, R182, R20 ;  /* 0x000000b6bc14723c */ /* 0x000fe20000041814 */
[----:B------:R-:W2:Y:S01]  /*72e0*/  MUFU.EX2 R193, R193 ;  /* 0x000000c100c17308 */ /* 0x000ea20000000800 */
[----:B------:R-:W3:Y:S02]  /*72f0*/  LDL.LU R191, [R1+0x50] ;  /* 0x0000500001bf7983 */ /* 0x000ee40000300800 */
[----:B------:R-:W-:Y:S02]  /*7300*/  FFMA.FTZ R192, R25, c[0x0][0x2d0], -R209 ;  /* 0x0000b40019c07a23 */ /* 0x000fe400000108d1 */
[--C-:B------:R-:W-:Y:S01]  /*7310*/  FFMA.FTZ R176, R26, c[0x0][0x2d0], -R210.reuse ;  /* 0x0000b4001ab07a23 */ /* 0x100fe200000108d2 */
[----:B------:R-:W-:Y:S01]  /*7320*/  F2FP.BF16.PACK_AB R26, R204, R185 ;  /* 0x000000b9cc1a723e */ /* 0x000fe200000010ff */
[--C-:B------:R-:W-:Y:S01]  /*7330*/  FFMA.FTZ R182, R49, c[0x0][0x2d0], -R217.reuse ;  /* 0x0000b40031b67a23 */ /* 0x100fe200000108d9 */
[----:B------:R-:W4:Y:S02]  /*7340*/  LDL.LU R190, [R1+0x4c] ;  /* 0x00004c0001be7983 */ /* 0x000f240000300800 */
[----:B------:R5:W-:Y:S01]  /*7350*/  MUFU.EX2 R49, R27 ;  /* 0x0000001b00317308 */ /* 0x000be20000000800 */
[--C-:B------:R-:W-:Y:S02]  /*7360*/  FFMA.FTZ R183, R48, c[0x0][0x2d0], -R217.reuse ;  /* 0x0000b40030b77a23 */ /* 0x100fe400000108d9 */
[--C-:B------:R-:W-:Y:S01]  /*7370*/  FFMA.FTZ R189, R36, c[0x0][0x2d0], -R217.reuse ;  /* 0x0000b40024bd7a23 */ /* 0x100fe200000108d9 */
[----:B-1----:R-:W-:Y:S01]  /*7380*/  LDSM.16.MT88.4 R40, [R241+0x1100] ;  /* 0x00110000f128783b */ /* 0x002fe20000004200 */
[--C-:B------:R-:W-:Y:S02]  /*7390*/  FFMA.FTZ R188, R37, c[0x0][0x2d0], -R217.reuse ;  /* 0x0000b40025bc7a23 */ /* 0x100fe400000108d9 */
[----:B------:R-:W-:Y:S02]  /*73a0*/  FFMA.FTZ R217, R65, c[0x0][0x2d0], -R217 ;  /* 0x0000b40041d97a23 */ /* 0x000fe400000108d9 */
[--C-:B------:R-:W-:Y:S01]  /*73b0*/  FFMA.FTZ R65, R31, c[0x0][0x2d0], -R210.reuse ;  /* 0x0000b4001f417a23 */ /* 0x100fe200000108d2 */
[----:B------:R-:W1:Y:S01]  /*73c0*/  MUFU.EX2 R194, R194 ;  /* 0x000000c200c27308 */ /* 0x000e620000000800 */
[--C-:B------:R-:W-:Y:S02]  /*73d0*/  FFMA.FTZ R37, R50, c[0x0][0x2d0], -R219.reuse ;  /* 0x0000b40032257a23 */ /* 0x100fe400000108db */
[--C-:B------:R-:W-:Y:S01]  /*73e0*/  FFMA.FTZ R36, R51, c[0x0][0x2d0], -R219.reuse ;  /* 0x0000b40033247a23 */ /* 0x100fe200000108db */
[----:B--2---:R-:W-:Y:S01]  /*73f0*/  F2FP.BF16.PACK_AB R24, R186, R193 ;  /* 0x000000c1ba18723e */ /* 0x004fe200000010ff */
[----:B------:R-:W-:Y:S02]  /*7400*/  FFMA.FTZ R219, R67, c[0x0][0x2d0], -R219 ;  /* 0x0000b40043db7a23 */ /* 0x000fe400000108db */
[--C-:B------:R-:W-:Y:S02]  /*7410*/  FFMA.FTZ R67, R46, c[0x0][0x2d0], -R210.reuse ;  /* 0x0000b4002e437a23 */ /* 0x100fe400000108d2 */
[----:B------:R-:W2:Y:S01]  /*7420*/  LDL.LU R46, [R1+0x48] ;  /* 0x00004800012e7983 */ /* 0x000ea20000300800 */
[----:B------:R-:W-:Y:S01]  /*7430*/  MUFU.EX2 R195, R195 ;  /* 0x000000c300c37308 */ /* 0x000fe20000000800 */
[--C-:B------:R-:W-:Y:S02]  /*7440*/  FFMA.FTZ R51, R58, c[0x0][0x2d0], -R210.reuse ;  /* 0x0000b4003a337a23 */ /* 0x100fe400000108d2 */
[--C-:B------:R-:W-:Y:S01]  /*7450*/  FFMA.FTZ R50, R59, c[0x0][0x2d0], -R210.reuse ;  /* 0x0000b4003b327a23 */ /* 0x100fe200000108d2 */
[----:B-----5:R-:W-:Y:S01]  /*7460*/  F2FP.BF16.PACK_AB R27, R205, R184 ;  /* 0x000000b8cd1b723e */ /* 0x020fe200000010ff */
[--C-:B------:R-:W-:Y:S02]  /*7470*/  FFMA.FTZ R48, R62, c[0x0][0x2d0], -R210.reuse ;  /* 0x0000b4003e307a23 */ /* 0x100fe400000108d2 */
[----:B------:R-:W-:Y:S02]  /*7480*/  FFMA.FTZ R210, R63, c[0x0][0x2d0], -R210 ;  /* 0x0000b4003fd27a23 */ /* 0x000fe400000108d2 */
[----:B------:R-:W-:Y:S01]  /*7490*/  FFMA.FTZ R209, R61, c[0x0][0x2d0], -R209 ;  /* 0x0000b4003dd17a23 */ /* 0x000fe200000108d1 */
[----:B------:R-:W5:Y:S01]  /*74a0*/  MUFU.EX2 R192, R192 ;  /* 0x000000c000c07308 */ /* 0x000f620000000800 */
[----:B-1----:R-:W-:Y:S09]  /*74b0*/  F2FP.BF16.PACK_AB R25, R187, R194 ;  /* 0x000000c2bb19723e */ /* 0x002ff200000010ff */
[----:B------:R-:W1:Y:S01]  /*74c0*/  MUFU.EX2 R176, R176 ;  /* 0x000000b000b07308 */ /* 0x000e620000000800 */
[-C--:B------:R-:W-:Y:S09]  /*74d0*/  HMMA.16816.F32.BF16 R4, R24, R32.reuse, R4 ;  /* 0x000000201804723c */ /* 0x080ff20000041804 */
[----:B------:R-:W1:Y:S03]  /*74e0*/  MUFU.EX2 R65, R65 ;  /* 0x0000004100417308 */ /* 0x000e660000000800 */
[----:B-----5:R-:W-:Y:S07]  /*74f0*/  F2FP.BF16.PACK_AB R28, R192, R195 ;  /* 0x000000c3c01c723e */ /* 0x020fee00000010ff */
[----:B------:R-:W-:Y:S01]  /*7500*/  MUFU.EX2 R59, R38 ;  /* 0x00000026003b7308 */ /* 0x000fe20000000800 */
[----:B-1----:R-:W-:Y:S09]  /*7510*/  F2FP.BF16.PACK_AB R29, R49, R176 ;  /* 0x000000b0311d723e */ /* 0x002ff200000010ff */
[----:B------:R-:W-:Y:S01]  /*7520*/  MUFU.EX2 R58, R39 ;  /* 0x00000027003a7308 */ /* 0x000fe20000000800 */
[----:B------:R-:W-:Y:S09]  /*7530*/  F2FP.BF16.PACK_AB R31, R65, R64 ;  /* 0x00000040411f723e */ /* 0x000ff200000010ff */
[----:B------:R-:W-:Y:S01]  /*7540*/  MUFU.EX2 R228, R37 ;  /* 0x0000002500e47308 */ /* 0x000fe20000000800 */
[C---:B------:R-:W-:Y:S08]  /*7550*/  HMMA.16816.F32.BF16 R8, R28.reuse, R32, R8 ;  /* 0x000000201c08723c */ /* 0x040ff00000041808 */
[-C--:B------:R-:W-:Y:S01]  /*7560*/  HMMA.16816.F32.BF16 R12, R28, R34.reuse, R12 ;  /* 0x000000221c0c723c */ /* 0x080fe2000004180c */
[----:B------:R1:W-:Y:S07]  /*7570*/  MUFU.EX2 R66, R36 ;  /* 0x0000002400427308 */ /* 0x0003ee0000000800 */
[C---:B------:R-:W-:Y:S01]  /*7580*/  HMMA.16816.F32.BF16 R16, R24.reuse, R34, R16 ;  /* 0x000000221810723c */ /* 0x040fe20000041810 */
[----:B------:R-:W5:Y:S02]  /*7590*/  LDSM.16.MT88.4 R32, [R242+0x900] ;  /* 0x00090000f220783b */ /* 0x000f640000004200 */
[----:B------:R-:W-:Y:S10]  /*75a0*/  MUFU.EX2 R57, R183 ;  /* 0x000000b700397308 */ /* 0x000ff40000000800 */
[----:B------:R-:W-:Y:S01]  /*75b0*/  MUFU.EX2 R56, R182 ;  /* 0x000000b600387308 */ /* 0x000fe20000000800 */
[----:B-1----:R-:W-:Y:S09]  /*75c0*/  LDSM.16.MT88.4 R36, [R242+0x1100] ;  /* 0x00110000f224783b */ /* 0x002ff20000004200 */
[----:B------:R-:W-:Y:S10]  /*75d0*/  MUFU.EX2 R63, R45 ;  /* 0x0000002d003f7308 */ /* 0x000ff40000000800 */
[----:B------:R-:W-:Y:S01]  /*75e0*/  MUFU.EX2 R62, R47 ;  /* 0x0000002f003e7308 */ /* 0x000fe20000000800 */
[-C--:B-----5:R-:W-:Y:S09]  /*75f0*/  HMMA.16816.F32.BF16 R68, R24, R32.reuse, R68 ;  /* 0x000000201844723c */ /* 0x0a0ff20000041844 */
[----:B------:R-:W-:Y:S01]  /*7600*/  MUFU.EX2 R67, R67 ;  /* 0x0000004300437308 */ /* 0x000fe20000000800 */
[C---:B------:R-:W-:Y:S09]  /*7610*/  HMMA.16816.F32.BF16 R72, R28.reuse, R32, R72 ;  /* 0x000000201c48723c */ /* 0x040ff20000041848 */
[----:B------:R1:W-:Y:S01]  /*7620*/  MUFU.EX2 R61, R189 ;  /* 0x000000bd003d7308 */ /* 0x0003e20000000800 */
[-C--:B------:R-:W-:Y:S09]  /*7630*/  HMMA.16816.F32.BF16 R76, R28, R34.reuse, R76 ;  /* 0x000000221c4c723c */ /* 0x080ff2000004184c */
[----:B------:R5:W-:Y:S01]  /*7640*/  MUFU.EX2 R60, R188 ;  /* 0x000000bc003c7308 */ /* 0x000be20000000800 */
[C---:B------:R-:W-:Y:S01]  /*7650*/  HMMA.16816.F32.BF16 R80, R24.reuse, R34, R80 ;  /* 0x000000221850723c */ /* 0x040fe20000041850 */
[----:B------:R-:W5:Y:S03]  /*7660*/  LDSM.16.MT88.4 R32, [R241+0x900] ;  /* 0x00090000f120783b */ /* 0x000f660000004200 */
[----:B-1----:R-:W-:Y:S05]  /*7670*/  FADD.FTZ R189, R227, R215 ;  /* 0x000000d7e3bd7221 */ /* 0x002fea0000010000 */
[----:B------:R-:W-:Y:S03]  /*7680*/  MUFU.EX2 R227, R55 ;  /* 0x0000003700e37308 */ /* 0x000fe60000000800 */
[----:B------:R-:W-:Y:S07]  /*7690*/  FADD.FTZ R189, R226, R189 ;  /* 0x000000bde2bd7221 */ /* 0x000fee0000010000 */
[----:B------:R-:W-:Y:S10]  /*76a0*/  MUFU.EX2 R226, R52 ;  /* 0x0000003400e27308 */ /* 0x000ff40000000800 */
[----:B------:R-:W-:Y:S01]  /*76b0*/  MUFU.EX2 R215, R51 ;  /* 0x0000003300d77308 */ /* 0x000fe20000000800 */
[-C--:B-----5:R-:W-:Y:S08]  /*76c0*/  HMMA.16816.F32.BF16 R84, R24, R32.reuse, R84 ;  /* 0x000000201854723c */ /* 0x0a0ff00000041854 */
[C---:B------:R-:W-:Y:S08]  /*76d0*/  HMMA.16816.F32.BF16 R88, R28.reuse, R32, R88 ;  /* 0x000000201c58723c */ /* 0x040ff00000041858 */
[-C--:B------:R-:W-:Y:S08]  /*76e0*/  HMMA.16816.F32.BF16 R92, R28, R34.reuse, R92 ;  /* 0x000000221c5c723c */ /* 0x080ff0000004185c */
[C---:B------:R-:W-:Y:S01]  /*76f0*/  HMMA.16816.F32.BF16 R96, R24.reuse, R34, R96 ;  /* 0x000000221860723c */ /* 0x040fe20000041860 */
[----:B------:R-:W1:Y:S07]  /*7700*/  LDSM.16.MT88.4 R32, [R240+0x900] ;  /* 0x00090000f020783b */ /* 0x000e6e0000004200 */
[-C--:B-1----:R-:W-:Y:S08]  /*7710*/  HMMA.16816.F32.BF16 R100, R24, R32.reuse, R100 ;  /* 0x000000201864723c */ /* 0x082ff00000041864 */
[C---:B------:R-:W-:Y:S08]  /*7720*/  HMMA.16816.F32.BF16 R104, R28.reuse, R32, R104 ;  /* 0x000000201c68723c */ /* 0x040ff00000041868 */
[-C--:B------:R-:W-:Y:S04]  /*7730*/  HMMA.16816.F32.BF16 R108, R28, R34.reuse, R108 ;  /* 0x000000221c6c723c */ /* 0x080fe8000004186c */
[----:B---3--:R-:W-:Y:S04]  /*7740*/  FFMA.FTZ R221, R198, R191, R221 ;  /* 0x000000bfc6dd7223 */ /* 0x008fe800000100dd */
[C---:B------:R-:W-:Y:S01]  /*7750*/  HMMA.16816.F32.BF16 R112, R24.reuse, R34, R112 ;  /* 0x000000221870723c */ /* 0x040fe20000041870 */
[----:B------:R-:W1:Y:S01]  /*7760*/  LDSM.16.MT88.4 R32, [R248+0x2900] ;  /* 0x00290000f820783b */ /* 0x000e620000004200 */
[----:B------:R-:W-:Y:S02]  /*7770*/  MUFU.EX2 R198, R177 ;  /* 0x000000b100c67308 */ /* 0x000fe40000000800 */
[----:B------:R-:W-:Y:S02]  /*7780*/  FADD.FTZ R191, R231, R221 ;  /* 0x000000dde7bf7221 */ /* 0x000fe40000010000 */
[----:B----4-:R-:W-:Y:S02]  /*7790*/  FFMA.FTZ R218, R199, R190, R218 ;  /* 0x000000bec7da7223 */ /* 0x010fe400000100da */
[----:B------:R-:W-:Y:S04]  /*77a0*/  FADD.FTZ R191, R230, R191 ;  /* 0x000000bfe6bf7221 */ /* 0x000fe80000010000 */
[----:B------:R-:W-:Y:S01]  /*77b0*/  MUFU.EX2 R221, R181 ;  /* 0x000000b500dd7308 */ /* 0x000fe20000000800 */
[----:B------:R-:W-:Y:S02]  /*77c0*/  FADD.FTZ R188, R213, R218 ;  /* 0x000000dad5bc7221 */ /* 0x000fe40000010000 */
[----:B------:R-:W-:Y:S04]  /*77d0*/  FADD.FTZ R191, R203, R191 ;  /* 0x000000bfcbbf7221 */ /* 0x000fe80000010000 */
[----:B------:R-:W-:Y:S03]  /*77e0*/  FADD.FTZ R194, R194, R191 ;  /* 0x000000bfc2c27221 */ /* 0x000fe60000010000 */
[----:B------:R-:W-:Y:S01]  /*77f0*/  MUFU.EX2 R213, R54 ;  /* 0x0000003600d57308 */ /* 0x000fe20000000800 */
[----:B------:R-:W-:Y:S02]  /*7800*/  FADD.FTZ R187, R187, R194 ;  /* 0x000000c2bbbb7221 */ /* 0x000fe40000010000 */
[----:B--2---:R-:W-:Y:S02]  /*7810*/  FFMA.FTZ R214, R197, R46, R214 ;  /* 0x0000002ec5d67223 */ /* 0x004fe400000100d6 */
[----:B------:R-:W-:Y:S02]  /*7820*/  LDSM.16.MT88.4 R44, [R240+0x1100] ;  /* 0x00110000f02c783b */ /* 0x000fe40000004200 */
[----:B------:R-:W-:Y:S03]  /*7830*/  FADD.FTZ R190, R229, R214 ;  /* 0x000000d6e5be7221 */ /* 0x000fe60000010000 */
[----:B------:R2:W-:Y:S01]  /*7840*/  MUFU.EX2 R197, R53 ;  /* 0x0000003500c57308 */ /* 0x0005e20000000800 */
[-C--:B-1----:R-:W-:Y:S09]  /*7850*/  HMMA.16816.F32.BF16 R116, R24, R32.reuse, R116 ;  /* 0x000000201874723c */ /* 0x082ff20000041874 */
[----:B------:R1:W-:Y:S01]  /*7860*/  MUFU.EX2 R214, R180 ;  /* 0x000000b400d67308 */ /* 0x0003e20000000800 */
[C---:B------:R-:W-:Y:S09]  /*7870*/  HMMA.16816.F32.BF16 R120, R28.reuse, R32, R120 ;  /* 0x000000201c78723c */ /* 0x040ff20000041878 */
[----:B------:R-:W-:Y:S01]  /*7880*/  MUFU.EX2 R199, R217 ;  /* 0x000000d900c77308 */ /* 0x000fe20000000800 */
[----:B--2---:R-:W-:Y:S01]  /*7890*/  LDSM.16.MT88.4 R52, [R240+0x3900] ;  /* 0x00390000f034783b */ /* 0x004fe20000004200 */
[-C--:B------:R-:W-:Y:S08]  /*78a0*/  HMMA.16816.F32.BF16 R124, R28, R34.reuse, R124 ;  /* 0x000000221c7c723c */ /* 0x080ff0000004187c */
[----:B------:R-:W-:Y:S01]  /*78b0*/  MUFU.EX2 R217, R50 ;  /* 0x0000003200d97308 */ /* 0x000fe20000000800 */
[C---:B------:R-:W-:Y:S01]  /*78c0*/  HMMA.16816.F32.BF16 R128, R24.reuse, R34, R128 ;  /* 0x000000221880723c */ /* 0x040fe20000041880 */
[----:B------:R-:W2:Y:S08]  /*78d0*/  LDSM.16.MT88.4 R32, [R242+0x2900] ;  /* 0x00290000f220783b */ /* 0x000eb00000004200 */
[----:B------:R-:W-:Y:S01]  /*78e0*/  MUFU.EX2 R229, R219 ;  /* 0x000000db00e57308 */ /* 0x000fe20000000800 */
[----:B-1----:R-:W-:Y:S09]  /*78f0*/  LDSM.16.MT88.4 R180, [R248+0x1900] ;  /* 0x00190000f8b4783b */ /* 0x002ff20000004200 */
[----:B------:R-:W-:Y:S10]  /*7900*/  MUFU.EX2 R218, R209 ;  /* 0x000000d100da7308 */ /* 0x000ff40000000800 */
[----:B------:R-:W1:Y:S10]  /*7910*/  MUFU.EX2 R230, R179 ;  /* 0x000000b300e67308 */ /* 0x000e740000000800 */
[----:B------:R3:W4:Y:S01]  /*7920*/  MUFU.EX2 R231, R178 ;  /* 0x000000b200e77308 */ /* 0x0007220000000800 */
[-C--:B--2---:R-:W-:Y:S08]  /*7930*/  HMMA.16816.F32.BF16 R132, R24, R32.reuse, R132 ;  /* 0x000000201884723c */ /* 0x084ff00000041884 */
[C---:B------:R-:W-:Y:S04]  /*7940*/  HMMA.16816.F32.BF16 R136, R28.reuse, R32, R136 ;  /* 0x000000201c88723c */ /* 0x040fe80000041888 */
[----:B-1----:R-:W-:Y:S04]  /*7950*/  F2FP.BF16.PACK_AB R179, R229, R230 ;  /* 0x000000e6e5b3723e */ /* 0x002fe800000010ff */
[-C--:B------:R-:W-:Y:S04]  /*7960*/  HMMA.16816.F32.BF16 R140, R28, R34.reuse, R140 ;  /* 0x000000221c8c723c */ /* 0x080fe8000004188c */
[----:B---3--:R-:W-:Y:S02]  /*7970*/  F2FP.BF16.PACK_AB R178, R199, R198 ;  /* 0x000000c6c7b2723e */ /* 0x008fe400000010ff */
[----:B----4-:R-:W-:Y:S02]  /*7980*/  F2FP.BF16.PACK_AB R177, R227, R231 ;  /* 0x000000e7e3b1723e */ /* 0x010fe400000010ff */
        /* <DEDUP_REMOVED lines=9> */
[----:B------:R-:W-:Y:S01]  /*7a20*/  F2FP.BF16.PACK_AB R32, R211, R212 ;  /* 0x000000d4d320723e */ /* 0x000fe200000010ff */
[-C--:B------:R-:W-:Y:S01]  /*7a30*/  HMMA.16816.F32.BF16 R172, R28, R34.reuse, R172 ;  /* 0x000000221cac723c */ /* 0x080fe200000418ac */
[----:B------:R-:W1:Y:S03]  /*7a40*/  LDSM.16.MT88.4 R28, [R248+0x1100] ;  /* 0x00110000f81c783b */ /* 0x000e660000004200 */
[----:B------:R-:W-:Y:S04]  /*7a50*/  F2FP.BF16.PACK_AB R33, R200, R220 ;  /* 0x000000dcc821723e */ /* 0x000fe800000010ff */
[----:B------:R-:W-:Y:S07]  /*7a60*/  HMMA.16816.F32.BF16 R20, R24, R34, R20 ;  /* 0x000000221814723c */ /* 0x000fee0000041814 */
[----:B------:R-:W-:Y:S02]  /*7a70*/  F2FP.BF16.PACK_AB R24, R60, R61 ;  /* 0x0000003d3c18723e */ /* 0x000fe400000010ff */
[----:B------:R-:W-:Y:S03]  /*7a80*/  F2FP.BF16.PACK_AB R26, R56, R57 ;  /* 0x00000039381a723e */ /* 0x000fe600000010ff */
[----:B------:R-:W-:Y:S02]  /*7a90*/  F2FP.BF16.PACK_AB R25, R58, R59 ;  /* 0x0000003b3a19723e */ /* 0x000fe400000010ff */
[----:B------:R-:W-:Y:S02]  /*7aa0*/  F2FP.BF16.PACK_AB R27, R66, R228 ;  /* 0x000000e4421b723e */ /* 0x000fe400000010ff */
[----:B------:R-:W-:Y:S02]  /*7ab0*/  F2FP.BF16.PACK_AB R34, R63, R224 ;  /* 0x000000e03f22723e */ /* 0x000fe400000010ff */
[----:B------:R-:W-:Y:S03]  /*7ac0*/  F2FP.BF16.PACK_AB R35, R62, R67 ;  /* 0x000000433e23723e */ /* 0x000fe600000010ff */
[-C--:B-1----:R-:W-:Y:S08]  /*7ad0*/  HMMA.16816.F32.BF16 R4, R24, R28.reuse, R4 ;  /* 0x0000001c1804723c */ /* 0x082ff00000041804 */
[C---:B------:R-:W-:Y:S08]  /*7ae0*/  HMMA.16816.F32.BF16 R8, R32.reuse, R28, R8 ;  /* 0x0000001c2008723c */ /* 0x040ff00000041808 */
[-C--:B------:R-:W-:Y:S08]  /*7af0*/  HMMA.16816.F32.BF16 R12, R32, R30.reuse, R12 ;  /* 0x0000001e200c723c */ /* 0x080ff0000004180c */
[C---:B------:R-:W-:Y:S01]  /*7b00*/  HMMA.16816.F32.BF16 R16, R24.reuse, R30, R16 ;  /* 0x0000001e1810723c */ /* 0x040fe20000041810 */
[----:B------:R-:W1:Y:S07]  /*7b10*/  LDSM.16.MT88.4 R28, [R248+0x3100] ;  /* 0x00310000f81c783b */ /* 0x000e6e0000004200 */
[-C--:B------:R-:W-:Y:S08]  /*7b20*/  HMMA.16816.F32.BF16 R68, R24, R36.reuse, R68 ;  /* 0x000000241844723c */ /* 0x080ff00000041844 */
[C---:B------:R-:W-:Y:S08]  /*7b30*/  HMMA.16816.F32.BF16 R72, R32.reuse, R36, R72 ;  /* 0x000000242048723c */ /* 0x040ff00000041848 */
[-C--:B------:R-:W-:Y:S08]  /*7b40*/  HMMA.16816.F32.BF16 R76, R32, R38.reuse, R76 ;  /* 0x00000026204c723c */ /* 0x080ff0000004184c */
[C---:B------:R-:W-:Y:S01]  /*7b50*/  HMMA.16816.F32.BF16 R80, R24.reuse, R38, R80 ;  /* 0x000000261850723c */ /* 0x040fe20000041850 */
[----:B------:R-:W2:Y:S07]  /*7b60*/  LDSM.16.MT88.4 R36, [R242+0x3100] ;  /* 0x00310000f224783b */ /* 0x000eae0000004200 */
[-C--:B------:R-:W-:Y:S08]  /*7b70*/  HMMA.16816.F32.BF16 R84, R24, R40.reuse, R84 ;  /* 0x000000281854723c */ /* 0x080ff00000041854 */
[C---:B------:R-:W-:Y:S08]  /*7b80*/  HMMA.16816.F32.BF16 R88, R32.reuse, R40, R88 ;  /* 0x000000282058723c */ /* 0x040ff00000041858 */
[-C--:B------:R-:W-:Y:S08]  /*7b90*/  HMMA.16816.F32.BF16 R92, R32, R42.reuse, R92 ;  /* 0x0000002a205c723c */ /* 0x080ff0000004185c */
[C---:B------:R-:W-:Y:S01]  /*7ba0*/  HMMA.16816.F32.BF16 R96, R24.reuse, R42, R96 ;  /* 0x0000002a1860723c */ /* 0x040fe20000041860 */
[----:B------:R-:W3:Y:S07]  /*7bb0*/  LDSM.16.MT88.4 R40, [R241+0x3100] ;  /* 0x00310000f128783b */ /* 0x000eee0000004200 */
[-C--:B------:R-:W-:Y:S08]  /*7bc0*/  HMMA.16816.F32.BF16 R100, R24, R44.reuse, R100 ;  /* 0x0000002c1864723c */ /* 0x080ff00000041864 */
[C---:B------:R-:W-:Y:S08]  /*7bd0*/  HMMA.16816.F32.BF16 R104, R32.reuse, R44, R104 ;  /* 0x0000002c2068723c */ /* 0x040ff00000041868 */
[-C--:B------:R-:W-:Y:S08]  /*7be0*/  HMMA.16816.F32.BF16 R108, R32, R46.reuse, R108 ;  /* 0x0000002e206c723c */ /* 0x080ff0000004186c */
[C---:B------:R-:W-:Y:S01]  /*7bf0*/  HMMA.16816.F32.BF16 R112, R24.reuse, R46, R112 ;  /* 0x0000002e1870723c */ /* 0x040fe20000041870 */
[----:B------:R-:W4:Y:S07]  /*7c00*/  LDSM.16.MT88.4 R44, [R240+0x3100] ;  /* 0x00310000f02c783b */ /* 0x000f2e0000004200 */
[-C--:B-1----:R-:W-:Y:S08]  /*7c10*/  HMMA.16816.F32.BF16 R116, R24, R28.reuse, R116 ;  /* 0x0000001c1874723c */ /* 0x082ff00000041874 */
[C---:B------:R-:W-:Y:S07]  /*7c20*/  HMMA.16816.F32.BF16 R120, R32.reuse, R28, R120 ;  /* 0x0000001c2078723c */ /* 0x040fee0000041878 */
[----:B------:R-:W-:Y:S01]  /*7c30*/  FADD.FTZ R29, R223, R188 ;  /* 0x000000bcdf1d7221 */ /* 0x000fe20000010000 */
[-C--:B------:R-:W-:Y:S01]  /*7c40*/  HMMA.16816.F32.BF16 R124, R32, R30.reuse, R124 ;  /* 0x0000001e207c723c */ /* 0x080fe2000004187c */
[----:B------:R1:W-:Y:S03]  /*7c50*/  MUFU.EX2 R223, R48 ;  /* 0x0000003000df7308 */ /* 0x0003e60000000800 */
[----:B------:R-:W-:Y:S02]  /*7c60*/  FADD.FTZ R202, R202, R29 ;  /* 0x0000001dcaca7221 */ /* 0x000fe40000010000 */
[----:B------:R-:W-:Y:S02]  /*7c70*/  FADD.FTZ R28, R201, R189 ;  /* 0x000000bdc91c7221 */ /* 0x000fe40000010000 */
[C---:B------:R-:W-:Y:S04]  /*7c80*/  HMMA.16816.F32.BF16 R128, R24.reuse, R30, R128 ;  /* 0x0000001e1880723c */ /* 0x040fe80000041880 */
[----:B------:R-:W-:Y:S02]  /*7c90*/  FADD.FTZ R193, R193, R28 ;  /* 0x0000001cc1c17221 */ /* 0x000fe40000010000 */
[----:B------:R-:W-:Y:S02]  /*7ca0*/  FADD.FTZ R201, R195, R202 ;  /* 0x000000cac3c97221 */ /* 0x000fe40000010000 */
[-C--:B--2---:R-:W-:Y:S01]  /*7cb0*/  HMMA.16816.F32.BF16 R132, R24, R36.reuse, R132 ;  /* 0x000000241884723c */ /* 0x084fe20000041884 */
[----:B------:R-:W2:Y:S03]  /*7cc0*/  MUFU.EX2 R202, R210 ;  /* 0x000000d200ca7308 */ /* 0x000ea60000000800 */
[----:B------:R-:W-:Y:S02]  /*7cd0*/  FADD.FTZ R31, R225, R190 ;  /* 0x000000bee11f7221 */ /* 0x000fe40000010000 */
[----:B------:R-:W-:Y:S02]  /*7ce0*/  FADD.FTZ R186, R186, R193 ;  /* 0x000000c1baba7221 */ /* 0x000fe40000010000 */
[C---:B------:R-:W-:Y:S04]  /*7cf0*/  HMMA.16816.F32.BF16 R136, R32.reuse, R36, R136 ;  /* 0x000000242088723c */ /* 0x040fe80000041888 */
[----:B------:R-:W-:Y:S02]  /*7d00*/  FADD.FTZ R31, R222, R31 ;  /* 0x0000001fde1f7221 */ /* 0x000fe40000010000 */
[----:B------:R-:W-:Y:S02]  /*7d10*/  FADD.FTZ R201, R192, R201 ;  /* 0x000000c9c0c97221 */ /* 0x000fe40000010000 */
[-C--:B------:R-:W-:Y:S04]  /*7d20*/  HMMA.16816.F32.BF16 R140, R32, R38.reuse, R140 ;  /* 0x00000026208c723c */ /* 0x080fe8000004188c */
[----:B------:R-:W-:Y:S02]  /*7d30*/  FADD.FTZ R176, R176, R31 ;  /* 0x0000001fb0b07221 */ /* 0x000fe40000010000 */
[----:B------:R-:W5:Y:S01]  /*7d40*/  LDSM.16.MT88.4 R28, [R242+0x1900] ;  /* 0x00190000f21c783b */ /* 0x000f620000004200 */
[----:B------:R-:W-:Y:S01]  /*7d50*/  FADD.FTZ R225, R185, R186 ;  /* 0x000000bab9e17221 */ /* 0x000fe20000010000 */
[C---:B------:R-:W-:Y:S04]  /*7d60*/  HMMA.16816.F32.BF16 R144, R24.reuse, R38, R144 ;  /* 0x000000261890723c */ /* 0x040fe80000041890 */
[----:B------:R-:W-:Y:S01]  /*7d70*/  FADD.FTZ R203, R49, R176 ;  /* 0x000000b031cb7221 */ /* 0x000fe20000010000 */
[----:B------:R-:W-:Y:S01]  /*7d80*/  F2FP.BF16.PACK_AB R176, R197, R226 ;  /* 0x000000e2c5b0723e */ /* 0x000fe200000010ff */
[----:B------:R-:W-:Y:S01]  /*7d90*/  LDSM.16.MT88.4 R36, [R240+0x1900] ;  /* 0x00190000f024783b */ /* 0x000fe20000004200 */
[----:B------:R-:W-:Y:S01]  /*7da0*/  FADD.FTZ R222, R184, R187 ;  /* 0x000000bbb8de7221 */ /* 0x000fe20000010000 */
[-C--:B---3--:R-:W-:Y:S04]  /*7db0*/  HMMA.16816.F32.BF16 R148, R24, R40.reuse, R148 ;  /* 0x000000281894723c */ /* 0x088fe80000041894 */
[----:B------:R-:W-:Y:S01]  /*7dc0*/  FADD.FTZ R206, R206, R201 ;  /* 0x000000c9cece7221 */ /* 0x000fe20000010000 */
[----:B------:R-:W-:Y:S01]  /*7dd0*/  MOV R201, R196 ;  /* 0x000000c400c97202 */ /* 0x000fe20000000f00 */
[----:B-1----:R-:W-:Y:S01]  /*7de0*/  LDSM.16.MT88.4 R48, [R241+0x3900] ;  /* 0x00390000f130783b */ /* 0x002fe20000004200 */
[----:B------:R-:W-:Y:S01]  /*7df0*/  FADD.FTZ R204, R204, R225 ;  /* 0x000000e1cccc7221 */ /* 0x000fe20000010000 */
[C---:B------:R-:W-:Y:S04]  /*7e00*/  HMMA.16816.F32.BF16 R152, R32.reuse, R40, R152 ;  /* 0x000000282098723c */ /* 0x040fe80000041898 */
[----:B------:R-:W-:Y:S02]  /*7e10*/  FADD.FTZ R207, R207, R206 ;  /* 0x000000cecfcf7221 */ /* 0x000fe40000010000 */
[----:B------:R-:W-:Y:S02]  /*7e20*/  FADD.FTZ R61, R61, R204 ;  /* 0x000000cc3d3d7221 */ /* 0x000fe40000010000 */
[-C--:B------:R-:W-:Y:S04]  /*7e30*/  HMMA.16816.F32.BF16 R156, R32, R42.reuse, R156 ;  /* 0x0000002a209c723c */ /* 0x080fe8000004189c */
[----:B------:R-:W-:Y:S02]  /*7e40*/  FADD.FTZ R60, R60, R61 ;  /* 0x0000003d3c3c7221 */ /* 0x000fe40000010000 */
[----:B------:R-:W-:Y:S02]  /*7e50*/  FADD.FTZ R64, R64, R203 ;  /* 0x000000cb40407221 */ /* 0x000fe40000010000 */
[C---:B------:R-:W-:Y:S01]  /*7e60*/  HMMA.16816.F32.BF16 R160, R24.reuse, R42, R160 ;  /* 0x0000002a18a0723c */ /* 0x040fe200000418a0 */
[----:B------:R-:W-:Y:S03]  /*7e70*/  LDSM.16.MT88.4 R40, [R248+0x3900] ;  /* 0x00390000f828783b */ /* 0x000fe60000004200 */
[----:B------:R-:W-:Y:S02]  /*7e80*/  FADD.FTZ R57, R57, R60 ;  /* 0x0000003c39397221 */ /* 0x000fe40000010000 */
[----:B------:R-:W-:Y:S02]  /*7e90*/  FADD.FTZ R65, R65, R64 ;  /* 0x0000004041417221 */ /* 0x000fe40000010000 */
[-C--:B----4-:R-:W-:Y:S04]  /*7ea0*/  HMMA.16816.F32.BF16 R164, R24, R44.reuse, R164 ;  /* 0x0000002c18a4723c */ /* 0x090fe800000418a4 */
[----:B------:R-:W-:Y:S02]  /*7eb0*/  FADD.FTZ R57, R56, R57 ;  /* 0x0000003938397221 */ /* 0x000fe40000010000 */
[----:B------:R-:W-:Y:S02]  /*7ec0*/  FADD.FTZ R65, R220, R65 ;  /* 0x00000041dc417221 */ /* 0x000fe40000010000 */
[C---:B------:R-:W-:Y:S04]  /*7ed0*/  HMMA.16816.F32.BF16 R168, R32.reuse, R44, R168 ;  /* 0x0000002c20a8723c */ /* 0x040fe800000418a8 */
[----:B------:R-:W-:Y:S04]  /*7ee0*/  FADD.FTZ R200, R200, R65 ;  /* 0x00000041c8c87221 */ /* 0x000fe80000010000 */
[-C--:B------:R-:W-:Y:S01]  /*7ef0*/  HMMA.16816.F32.BF16 R172, R32, R46.reuse, R172 ;  /* 0x0000002e20ac723c */ /* 0x080fe200000418ac */
[----:B------:R-:W1:Y:S03]  /*7f00*/  LDSM.16.MT88.4 R32, [R241+0x1900] ;  /* 0x00190000f120783b */ /* 0x000e660000004200 */
[----:B------:R-:W-:Y:S04]  /*7f10*/  FADD.FTZ R67, R67, R200 ;  /* 0x000000c843437221 */ /* 0x000fe80000010000 */
[----:B------:R-:W-:Y:S01]  /*7f20*/  HMMA.16816.F32.BF16 R20, R24, R46, R20 ;  /* 0x0000002e1814723c */ /* 0x000fe20000041814 */
[----:B------:R-:W3:Y:S03]  /*7f30*/  LDSM.16.MT88.4 R44, [R242+0x3900] ;  /* 0x00390000f22c783b */ /* 0x000ee60000004200 */
[----:B------:R-:W-:Y:S03]  /*7f40*/  FADD.FTZ R62, R62, R67 ;  /* 0x000000433e3e7221 */ /* 0x000fe60000010000 */
[----:B------:R-:W-:Y:S01]  /*7f50*/  F2FP.BF16.PACK_AB R26, R218, R213 ;  /* 0x000000d5da1a723e */ /* 0x000fe200000010ff */
[-C--:B------:R-:W-:Y:S05]  /*7f60*/  HMMA.16816.F32.BF16 R192, R176, R180.reuse, R4 ;  /* 0x000000b4b0c0723c */ /* 0x080fea0000041804 */
[----:B------:R-:W-:Y:S01]  /*7f70*/  F2FP.BF16.PACK_AB R24, R214, R221 ;  /* 0x000000ddd618723e */ /* 0x000fe200000010ff */
[----:B------:R-:W-:Y:S01]  /*7f80*/  FADD.FTZ R62, R215, R62 ;  /* 0x0000003ed73e7221 */ /* 0x000fe20000010000 */
[C---:B------:R-:W-:Y:S02]  /*7f90*/  F2FP.BF16.PACK_AB R25, R217.reuse, R215 ;  /* 0x000000d7d919723e */ /* 0x040fe400000010ff */
[----:B--2---:R-:W-:Y:S03]  /*7fa0*/  F2FP.BF16.PACK_AB R27, R202, R223 ;  /* 0x000000dfca1b723e */ /* 0x004fe600000010ff */
[----:B------:R-:W-:Y:S04]  /*7fb0*/  FADD.FTZ R62, R217, R62 ;  /* 0x0000003ed93e7221 */ /* 0x000fe80000010000 */
[C---:B------:R-:W-:Y:S08]  /*7fc0*/  HMMA.16816.F32.BF16 R188, R24.reuse, R180, R8 ;  /* 0x000000b418bc723c */ /* 0x040ff00000041808 */
[-C--:B------:R-:W-:Y:S08]  /*7fd0*/  HMMA.16816.F32.BF16 R184, R24, R182.reuse, R12 ;  /* 0x000000b618b8723c */ /* 0x080ff0000004180c */
[C---:B------:R-:W-:Y:S08]  /*7fe0*/  HMMA.16816.F32.BF16 R180, R176.reuse, R182, R16 ;  /* 0x000000b6b0b4723c */ /* 0x040ff00000041810 */
[-C--:B-----5:R-:W-:Y:S08]  /*7ff0*/  HMMA.16816.F32.BF16 R68, R176, R28.reuse, R68 ;  /* 0x0000001cb044723c */ /* 0x0a0ff00000041844 */
[C---:B------:R-:W-:Y:S07]  /*8000*/  HMMA.16816.F32.BF16 R72, R24.reuse, R28, R72 ;  /* 0x0000001c1848723c */ /* 0x040fee0000041848 */
[----:B------:R-:W-:Y:S01]  /*8010*/  FADD.FTZ R28, R205, R222 ;  /* 0x000000decd1c7221 */ /* 0x000fe20000010000 */
[-C--:B------:R-:W-:Y:S04]  /*8020*/  HMMA.16816.F32.BF16 R76, R24, R30.reuse, R76 ;  /* 0x0000001e184c723c */ /* 0x080fe8000004184c */
[----:B------:R-:W-:Y:S02]  /*8030*/  FADD.FTZ R59, R59, R28 ;  /* 0x0000001c3b3b7221 */ /* 0x000fe40000010000 */
[----:B------:R-:W-:Y:S02]  /*8040*/  FADD.FTZ R28, R212, R207 ;  /* 0x000000cfd41c7221 */ /* 0x000fe40000010000 */
[C---:B------:R-:W-:Y:S04]  /*8050*/  HMMA.16816.F32.BF16 R80, R176.reuse, R30, R80 ;  /* 0x0000001eb050723c */ /* 0x040fe80000041850 */
[----:B------:R-:W-:Y:S02]  /*8060*/  FADD.FTZ R29, R211, R28 ;  /* 0x0000001cd31d7221 */ /* 0x000fe40000010000 */
[----:B------:R-:W-:Y:S02]  /*8070*/  FADD.FTZ R59, R58, R59 ;  /* 0x0000003b3a3b7221 */ /* 0x000fe40000010000 */
[-C--:B-1----:R-:W-:Y:S04]  /*8080*/  HMMA.16816.F32.BF16 R84, R176, R32.reuse, R84 ;  /* 0x00000020b054723c */ /* 0x082fe80000041854 */
[----:B------:R-:W-:Y:S02]  /*8090*/  FADD.FTZ R28, R224, R29 ;  /* 0x0000001de01c7221 */ /* 0x000fe40000010000 */
[----:B------:R-:W-:Y:S02]  /*80a0*/  FADD.FTZ R59, R228, R59 ;  /* 0x0000003be43b7221 */ /* 0x000fe40000010000 */
[C---:B------:R-:W-:Y:S04]  /*80b0*/  HMMA.16816.F32.BF16 R88, R24.reuse, R32, R88 ;  /* 0x000000201858723c */ /* 0x040fe80000041858 */
[----:B------:R-:W-:Y:S02]  /*80c0*/  FADD.FTZ R28, R63, R28 ;  /* 0x0000001c3f1c7221 */ /* 0x000fe40000010000 */
[----:B------:R-:W-:Y:S02]  /*80d0*/  FADD.FTZ R66, R66, R59 ;  /* 0x0000003b42427221 */ /* 0x000fe40000010000 */
[-C--:B------:R-:W-:Y:S04]  /*80e0*/  HMMA.16816.F32.BF16 R92, R24, R34.reuse, R92 ;  /* 0x00000022185c723c */ /* 0x080fe8000004185c */
[----:B------:R-:W-:Y:S04]  /*80f0*/  FADD.FTZ R66, R231, R66 ;  /* 0x00000042e7427221 */ /* 0x000fe80000010000 */
[C---:B------:R-:W-:Y:S08]  /*8100*/  HMMA.16816.F32.BF16 R96, R176.reuse, R34, R96 ;  /* 0x00000022b060723c */ /* 0x040ff00000041860 */
[-C--:B------:R-:W-:Y:S08]  /*8110*/  HMMA.16816.F32.BF16 R100, R176, R36.reuse, R100 ;  /* 0x00000024b064723c */ /* 0x080ff00000041864 */
[C---:B------:R-:W-:Y:S08]  /*8120*/  HMMA.16816.F32.BF16 R104, R24.reuse, R36, R104 ;  /* 0x000000241868723c */ /* 0x040ff00000041868 */
[-C--:B------:R-:W-:Y:S08]  /*8130*/  HMMA.16816.F32.BF16 R108, R24, R38.reuse, R108 ;  /* 0x00000026186c723c */ /* 0x080ff0000004186c */
[C---:B------:R-:W-:Y:S08]  /*8140*/  HMMA.16816.F32.BF16 R112, R176.reuse, R38, R112 ;  /* 0x00000026b070723c */ /* 0x040ff00000041870 */
[-C--:B------:R-:W-:Y:S08]  /*8150*/  HMMA.16816.F32.BF16 R116, R176, R40.reuse, R116 ;  /* 0x00000028b074723c */ /* 0x080ff00000041874 */
[C---:B------:R-:W-:Y:S08]  /*8160*/  HMMA.16816.F32.BF16 R120, R24.reuse, R40, R120 ;  /* 0x000000281878723c */ /* 0x040ff00000041878 */
[-C--:B------:R-:W-:Y:S08]  /*8170*/  HMMA.16816.F32.BF16 R124, R24, R42.reuse, R124 ;  /* 0x0000002a187c723c */ /* 0x080ff0000004187c */
[C---:B------:R-:W-:Y:S08]  /*8180*/  HMMA.16816.F32.BF16 R128, R176.reuse, R42, R128 ;  /* 0x0000002ab080723c */ /* 0x040ff00000041880 */
[-C--:B---3--:R-:W-:Y:S08]  /*8190*/  HMMA.16816.F32.BF16 R132, R176, R44.reuse, R132 ;  /* 0x0000002cb084723c */ /* 0x088ff00000041884 */
        /* <DEDUP_REMOVED lines=9> */
[-C--:B------:R-:W-:Y:S07]  /*8230*/  HMMA.16816.F32.BF16 R172, R24, R54.reuse, R172 ;  /* 0x0000003618ac723c */ /* 0x080fee00000418ac */
[----:B------:R-:W-:Y:S01]  /*8240*/  FADD.FTZ R24, R226, R57 ;  /* 0x00000039e2187221 */ /* 0x000fe20000010000 */
[----:B------:R-:W-:Y:S04]  /*8250*/  HMMA.16816.F32.BF16 R176, R176, R54, R20 ;  /* 0x00000036b0b0723c */ /* 0x000fe80000041814 */
[----:B------:R-:W-:Y:S02]  /*8260*/  FADD.FTZ R197, R197, R24 ;  /* 0x00000018c5c57221 */ /* 0x000fe40000010000 */
[----:B------:R-:W-:Y:S02]  /*8270*/  FADD.FTZ R25, R221, R28 ;  /* 0x0000001cdd197221 */ /* 0x000fe40000010000 */
[----:B------:R-:W-:Y:S01]  /*8280*/  FADD.FTZ R198, R198, R197 ;  /* 0x000000c5c6c67221 */ /* 0x000fe20000010000 */
[----:B------:R-:W-:Y:S03]  /*8290*/  MOV R197, R0 ;  /* 0x0000000000c57202 */ /* 0x000fe60000000f00 */
[----:B------:R-:W-:Y:S01]  /*82a0*/  FADD.FTZ R4, R199, R198 ;  /* 0x000000c6c7047221 */ /* 0x000fe20000010000 */
[----:B------:R-:W-:Y:S01]  /*82b0*/  MOV R198, R3 ;  /* 0x0000000300c67202 */ /* 0x000fe20000000f00 */
[----:B------:R-:W-:Y:S01]  /*82c0*/  FADD.FTZ R27, R227, R66 ;  /* 0x00000042e31b7221 */ /* 0x000fe20000010000 */
[----:B------:R-:W-:Y:S01]  /*82d0*/  MOV R199, R2 ;  /* 0x0000000200c77202 */ /* 0x000fe20000000f00 */
[----:B------:R-:W-:Y:S01]  /*82e0*/  FADD.FTZ R24, R214, R25 ;  /* 0x00000019d6187221 */ /* 0x000fe20000010000 */
[----:B------:R1:W-:Y:S01]  /*82f0*/  STL [R1+0x54], R4 ;  /* 0x0000540401007387 */ /* 0x0003e20000100800 */
[----:B------:R-:W-:Y:S02]  /*8300*/  FADD.FTZ R26, R230, R27 ;  /* 0x0000001be61a7221 */ /* 0x000fe40000010000 */
[----:B------:R-:W-:Y:S02]  /*8310*/  FADD.FTZ R25, R213, R24 ;  /* 0x00000018d5197221 */ /* 0x000fe40000010000 */
[----:B------:R-:W-:Y:S02]  /*8320*/  FADD.FTZ R6, R229, R26 ;  /* 0x0000001ae5067221 */ /* 0x000fe40000010000 */
[----:B------:R-:W-:Y:S02]  /*8330*/  FADD.FTZ R5, R218, R25 ;  /* 0x00000019da057221 */ /* 0x000fe40000010000 */
[----:B------:R-:W-:Y:S01]  /*8340*/  FADD.FTZ R27, R223, R62 ;  /* 0x0000003edf1b7221 */ /* 0x000fe20000010000 */
[----:B------:R2:W-:Y:S04]  /*8350*/  STL [R1+0x50], R6 ;  /* 0x0000500601007387 */ /* 0x0005e80000100800 */
[----:B------:R2:W-:Y:S01]  /*8360*/  STL [R1+0x4c], R5 ;  /* 0x00004c0501007387 */ /* 0x0005e20000100800 */
[----:B-1----:R-:W-:Y:S05]  /*8370*/  FADD.FTZ R4, R202, R27 ;  /* 0x0000001bca047221 */ /* 0x002fea0000010000 */
[----:B------:R2:W-:Y:S01]  /*8380*/  STL [R1+0x48], R4 ;  /* 0x0000480401007387 */ /* 0x0005e20000100800 */
[----:B------:R-:W-:-:S05]  /*8390*/  @P1 BRA `(.L_x_646) ;  /* 0xffffc87000001947 */ /* 0x000fca000383ffff */
.L_x_645:
[----:B--2---:R-:W2:Y:S04]  /*83a0*/  LDL.LU R8, [R1+0x54] ;  /* 0x0000540001087983 */ /* 0x004ea80000300800 */
[----:B------:R-:W3:Y:S04]  /*83b0*/  LDL.LU R7, [R1+0x50] ;  /* 0x0000500001077983 */ /* 0x000ee80000300800 */
[----:B------:R-:W4:Y:S04]  /*83c0*/  LDL.LU R6, [R1+0x4c] ;  /* 0x00004c0001067983 */ /* 0x000f280000300800 */
[----:B------:R-:W4:Y:S04]  /*83d0*/  LDL.LU R5, [R1+0x48] ;  /* 0x0000480001057983 */ /* 0x000f280000300800 */
[----:B------:R-:W4:Y:S01]  /*83e0*/  LDL.LU R21, [R1] ;  /* 0x0000000001157983 */ /* 0x000f220000300800 */
[----:B------:R-:W-:-:S02]  /*83f0*/  MOV R9, c[0x0][0x4e8] ;  /* 0x00013a0000097a02 */ /* 0x000fc40000000f00 */
[----:B------:R-:W-:Y:S01]  /*8400*/  MOV R14, RZ ;  /* 0x000000ff000e7202 */ /* 0x000fe20000000f00 */
[----:B------:R-:W1:Y:S01]  /*8410*/  S2R R22, SR_CTAID.Y ;  /* 0x0000000000167919 */ /* 0x000e620000002600 */
[----:B------:R-:W-:-:S03]  /*8420*/  ISETP.NE.AND P0, PT, R9, 0x1, PT ;  /* 0x000000010900780c */ /* 0x000fc60003f05270 */
[----:B------:R-:W4:Y:S04]  /*8430*/  LDL.LU R28, [R1+0x28] ;  /* 0x00002800011c7983 */ /* 0x000f280000300800 */
[----:B------:R-:W2:Y:S01]  /*8440*/  S2R R18, SR_TID.X ;  /* 0x0000000000127919 */ /* 0x000ea20000002100 */
[----:B-1----:R-:W-:Y:S01]  /*8450*/  IMAD.WIDE.U32 R24, R22, c[0x0][0x490], RZ ;  /* 0x0001240016187a25 */ /* 0x002fe200078e00ff */
[----:B------:R-:W-:Y:S02]  /*8460*/  MOV R27, 0xff800000 ;  /* 0xff800000001b7802 */ /* 0x000fe40000000f00 */
[----:B------:R-:W-:Y:S01]  /*8470*/  MOV R26, 0xff800000 ;  /* 0xff800000001a7802 */ /* 0x000fe20000000f00 */
[----:B------:R-:W-:Y:S06]  /*8480*/  BAR.SYNC.DEFER_BLOCKING 0x1, 0x80 ;  /* 0x0042000000007b1d */ /* 0x000fec0000010000 */
[----:B--2---:R-:W1:Y:S04]  /*8490*/  SHFL.BFLY PT, R13, R8, 0x2, 0x1f ;  /* 0x0c401f00080d7f89 */ /* 0x004e6800000e0000 */
[----:B---3--:R-:W2:Y:S04]  /*84a0*/  SHFL.BFLY PT, R12, R7, 0x2, 0x1f ;  /* 0x0c401f00070c7f89 */ /* 0x008ea800000e0000 */
[----:B----4-:R-:W3:Y:S04]  /*84b0*/  SHFL.BFLY PT, R10, R6, 0x2, 0x1f ;  /* 0x0c401f00060a7f89 */ /* 0x010ee800000e0000 */
[----:B------:R-:W4:Y:S01]  /*84c0*/  SHFL.BFLY PT, R4, R5, 0x2, 0x1f ;  /* 0x0c401f0005047f89 */ /* 0x000f2200000e0000 */
[----:B-1----:R-:W-:-:S02]  /*84d0*/  FADD.FTZ R13, R13, R8 ;  /* 0x000000080d0d7221 */ /* 0x002fc40000010000 */
[----:B--2---:R-:W-:-:S03]  /*84e0*/  FADD.FTZ R12, R12, R7 ;  /* 0x000000070c0c7221 */ /* 0x004fc60000010000 */
[----:B------:R-:W1:Y:S01]  /*84f0*/  SHFL.BFLY PT, R8, R13, 0x1, 0x1f ;  /* 0x0c201f000d087f89 */ /* 0x000e6200000e0000 */
[----:B---3--:R-:W-:-:S03]  /*8500*/  FADD.FTZ R10, R10, R6 ;  /* 0x000000060a0a7221 */ /* 0x008fc60000010000 */
[----:B------:R-:W2:Y:S01]  /*8510*/  SHFL.BFLY PT, R7, R12, 0x1, 0x1f ;  /* 0x0c201f000c077f89 */ /* 0x000ea200000e0000 */
[----:B----4-:R-:W-:-:S03]  /*8520*/  FADD.FTZ R4, R4, R5 ;  /* 0x0000000504047221 */ /* 0x010fc60000010000 */
[----:B------:R-:W3:Y:S04]  /*8530*/  SHFL.BFLY PT, R11, R10, 0x1, 0x1f ;  /* 0x0c201f000a0b7f89 */ /* 0x000ee800000e0000 */
[----:B------:R-:W4:Y:S01]  /*8540*/  SHFL.BFLY PT, R5, R4, 0x1, 0x1f ;  /* 0x0c201f0004057f89 */ /* 0x000f2200000e0000 */
[----:B-1----:R-:W-:Y:S01]  /*8550*/  FADD.FTZ R8, R13, R8 ;  /* 0x000000080d087221 */ /* 0x002fe20000010000 */
[----:B------:R-:W-:Y:S01]  /*8560*/  SHF.R.S32.HI R13, RZ, 0x1f, R22 ;  /* 0x0000001fff0d7819 */ /* 0x000fe20000011416 */
[----:B--2---:R-:W-:-:S03]  /*8570*/  FADD.FTZ R7, R12, R7 ;  /* 0x000000070c077221 */ /* 0x004fc60000010000 */
[----:B------:R-:W-:Y:S01]  /*8580*/  FSETP.NE.FTZ.AND P5, PT, R8, RZ, PT ;  /* 0x000000ff0800720b */ /* 0x000fe20003fb5000 */
[C---:B------:R-:W-:Y:S02]  /*8590*/  IMAD R19, R13.reuse, c[0x0][0x490], RZ ;  /* 0x000124000d137a24 */ /* 0x040fe400078e02ff */
[----:B------:R-:W-:Y:S01]  /*85a0*/  IMAD R13, R13, c[0x0][0x3e8], RZ ;  /* 0x0000fa000d0d7a24 */ /* 0x000fe200078e02ff */
[----:B------:R-:W-:Y:S01]  /*85b0*/  FSETP.NE.FTZ.AND P4, PT, R7, RZ, PT ;  /* 0x000000ff0700720b */ /* 0x000fe20003f95000 */
[----:B---3--:R-:W-:Y:S01]  /*85c0*/  FADD.FTZ R6, R10, R11 ;  /* 0x0000000b0a067221 */ /* 0x008fe20000010000 */
[----:B------:R-:W-:Y:S01]  /*85d0*/  MOV R10, R21 ;  /* 0x00000015000a7202 */ /* 0x000fe20000000f00 */
[----:B------:R-:W-:Y:S01]  /*85e0*/  IMAD R16, R22, c[0x0][0x3ec], R13 ;  /* 0x0000fb0016107a24 */ /* 0x000fe200078e020d */
[----:B------:R-:W-:Y:S01]  /*85f0*/  SHF.R.S32.HI R11, RZ, 0x1f, R18 ;  /* 0x0000001fff0b7819 */ /* 0x000fe20000011412 */
[----:B------:R-:W-:-:S03]  /*8600*/  @P0 IMAD.HI.U32 R13, R21, c[0x0][0x4ec], RZ ;  /* 0x00013b00150d0a27 */ /* 0x000fc600078e00ff */
[CC--:B------:R-:W-:Y:S01]  /*8610*/  LEA.HI R12, R11.reuse, R18.reuse, RZ, 0x2 ;  /* 0x000000120b0c7211 */ /* 0x0c0fe200078f10ff */
[----:B----4-:R-:W-:Y:S01]  /*8620*/  FADD.FTZ R5, R4, R5 ;  /* 0x0000000504057221 */ /* 0x010fe20000010000 */
[----:B------:R-:W-:Y:S01]  /*8630*/  @P0 SHF.R.U32.HI R10, RZ, c[0x0][0x4f0], R13 ;  /* 0x00013c00ff0a0a19 */ /* 0x000fe2000001160d */
[C---:B------:R-:W-:Y:S01]  /*8640*/  IMAD R19, R22.reuse, c[0x0][0x494], R19 ;  /* 0x0001250016137a24 */ /* 0x040fe200078e0213 */
[----:B------:R-:W-:Y:S01]  /*8650*/  MOV R13, RZ ;  /* 0x000000ff000d7202 */ /* 0x000fe20000000f00 */
[----:B------:R-:W-:Y:S01]  /*8660*/  IMAD.WIDE.U32 R22, R22, c[0x0][0x3e8], RZ ;  /* 0x0000fa0016167a25 */ /* 0x000fe200078e00ff */
[----:B------:R-:W-:Y:S01]  /*8670*/  LEA.HI R4, R11, R18, RZ, 0x5 ;  /* 0x000000120b047211 */ /* 0x000fe200078f28ff */
[----:B------:R-:W-:Y:S01]  /*8680*/  @P5 MUFU.RCP R14, R8 ;  /* 0x00000008000e5308 */ /* 0x000fe20000001000 */
[----:B------:R-:W-:Y:S02]  /*8690*/  FSETP.NE.FTZ.AND P1, PT, R5, RZ, PT ;  /* 0x000000ff0500720b */ /* 0x000fe40003f35000 */
[----:B------:R-:W-:-:S02]  /*86a0*/  LOP3.LUT R15, R4, 0xffffffe0, RZ, 0xc0, !PT ;  /* 0xffffffe0040f7812 */ /* 0x000fc400078ec0ff */
[----:B------:R-:W-:Y:S02]  /*86b0*/  IADD3 R20, -R10, RZ, RZ ;  /* 0x000000ff0a147210 */ /* 0x000fe40007ffe1ff */
[----:B------:R-:W-:Y:S01]  /*86c0*/  IADD3 R15, -R15, R18, RZ ;  /* 0x000000120f0f7210 */ /* 0x000fe20007ffe1ff */
[----:B------:R-:W1:Y:S01]  /*86d0*/  @P4 MUFU.RCP R13, R7 ;  /* 0x00000007000d4308 */ /* 0x000e620000001000 */
[----:B------:R-:W-:Y:S02]  /*86e0*/  IADD3 R17, R23, R16, RZ ;  /* 0x0000001017117210 */ /* 0x000fe40007ffe0ff */
[----:B------:R-:W-:Y:S01]  /*86f0*/  LOP3.LUT P3, RZ, R15, 0x3, RZ, 0xc0, !PT ;  /* 0x000000030fff7812 */ /* 0x000fe2000786c0ff */
[----:B------:R-:W-:Y:S01]  /*8700*/  IMAD R15, R20, c[0x0][0x4e8], R21 ;  /* 0x00013a00140f7a24 */ /* 0x000fe200078e0215 */
[----:B------:R-:W-:Y:S02]  /*8710*/  MOV R16, R22 ;  /* 0x0000001600107202 */ /* 0x000fe40000000f00 */
[----:B------:R-:W-:-:S02]  /*8720*/  LOP3.LUT R11, R12, 0xfffffffc, RZ, 0xc0, !PT ;  /* 0xfffffffc0c0b7812 */ /* 0x000fc400078ec0ff */
[----:B------:R-:W-:Y:S01]  /*8730*/  IADD3 R19, R25, R19, RZ ;  /* 0x0000001319137210 */ /* 0x000fe20007ffe0ff */
[C---:B-1----:R-:W-:Y:S02]  /*8740*/  FMUL.FTZ R195, R13.reuse, R195 ;  /* 0x000000c30dc37220 */ /* 0x042fe40000410000 */
        /* <DEDUP_REMOVED lines=31> */
[----:B------:R-:W-:Y:S01]  /*8940*/  CS2R R20, SRZ ;  /* 0x0000000000147805 */ /* 0x000fe2000001ff00 */
[----:B------:R-:W1:Y:S01]  /*8950*/  S2R R13, SR_CTAID.Z ;  /* 0x00000000000d7919 */ /* 0x000e620000002700 */
[--C-:B------:R-:W-:Y:S02]  /*8960*/  SHF.R.S32.HI R22, RZ, 0x2, R12.reuse ;  /* 0x00000002ff167819 */ /* 0x100fe4000001140c */
[----:B------:R-:W-:Y:S02]  /*8970*/  SHF.R.S32.HI R23, RZ, 0x1f, R12 ;  /* 0x0000001fff177819 */ /* 0x000fe4000001140c */
[----:B------:R-:W2:Y:S01]  /*8980*/  @P1 MUFU.RCP R21, R5 ;  /* 0x0000000500151308 */ /* 0x000ea20000001000 */
[----:B------:R-:W-:-:S02]  /*8990*/  IADD3 R11, -R11, R18, RZ ;  /* 0x000000120b0b7210 */ /* 0x000fc40007ffe1ff */
[----:B------:R-:W-:-:S05]  /*89a0*/  MOV R18, R24 ;  /* 0x0000001800127202 */ /* 0x000fca0000000f00 */
[----:B------:R-:W3:Y:S01]  /*89b0*/  @P5 MUFU.LG2 R8, R8 ;  /* 0x0000000800085308 */ /* 0x000ee20000000c00 */
[----:B-1----:R-:W-:Y:S01]  /*89c0*/  SHF.R.S32.HI R12, RZ, 0x1f, R13 ;  /* 0x0000001fff0c7819 */ /* 0x002fe2000001140d */
[----:B--2---:R-:W-:-:S04]  /*89d0*/  FMUL.FTZ R191, R21, R191 ;  /* 0x000000bf15bf7220 */ /* 0x004fc80000410000 */
[----:B------:R-:W-:Y:S02]  /*89e0*/  IMAD R24, R12, c[0x0][0x498], RZ ;  /* 0x000126000c187a24 */ /* 0x000fe400078e02ff */
        /* <DEDUP_REMOVED lines=31> */
[C---:B------:R-:W-:Y:S02]  /*8be0*/  IMAD R21, R13.reuse, c[0x0][0x49c], R24 ;  /* 0x000127000d157a24 */ /* 0x040fe400078e0218 */
[----:B------:R-:W-:Y:S01]  /*8bf0*/  IMAD.WIDE.U32 R24, R13, c[0x0][0x498], R18 ;  /* 0x000126000d187a25 */ /* 0x000fe200078e0012 */
[----:B------:R-:W-:-:S03]  /*8c00*/  @P5 MOV R18, 0x3f317218 ;  /* 0x3f31721800125802 */ /* 0x000fc60000000f00 */
[----:B---3--:R-:W-:Y:S02]  /*8c10*/  @P5 FMUL.FTZ R29, R8, 0.69314718246459960938 ;  /* 0x3f317218081d5820 */ /* 0x008fe40000410000 */
[----:B------:R-:W-:-:S04]  /*8c20*/  @P5 FMUL.FTZ R18, R18, c[0x0][0x2d0] ;  /* 0x0000b40012125a20 */ /* 0x000fc80000410000 */
[----:B------:R-:W-:Y:S02]  /*8c30*/  @P5 FFMA.FTZ R27, R18, R196, R29 ;  /* 0x000000c4121b5223 */ /* 0x000fe4000001001d */
[----:B------:R-:W2:Y:S01]  /*8c40*/  LDL.LU R18, [R1+0x8] ;  /* 0x0000080001127983 */ /* 0x000ea20000300800 */
[----:B------:R-:W-:-:S13]  /*8c50*/  FSETP.NE.FTZ.AND P2, PT, R6, RZ, PT ;  /* 0x000000ff0600720b */ /* 0x000fda0003f55000 */
[----:B------:R-:W1:Y:S01]  /*8c60*/  @P2 MUFU.RCP R20, R6 ;  /* 0x0000000600142308 */ /* 0x000e620000001000 */
[----:B------:R-:W-:Y:S02]  /*8c70*/  F2FP.BF16.PACK_AB R74, R75, R74 ;  /* 0x0000004a4b4a723e */ /* 0x000fe400000010ff */
[----:B------:R3:W5:Y:S01]  /*8c80*/  LDL R75, [R1+0x4] ;  /* 0x00000400014b7983 */ /* 0x0007620000100800 */
[C---:B-1----:R-:W-:Y:S02]  /*8c90*/  FMUL.FTZ R189, R20.reuse, R189 ;  /* 0x000000bd14bd7220 */ /* 0x042fe40000410000 */
        /* <DEDUP_REMOVED lines=30> */
[----:B------:R-:W-:-:S05]  /*8e80*/  FMUL.FTZ R20, R20, R172 ;  /* 0x000000ac14147220 */ /* 0x000fca0000410000 */
[----:B------:R-:W-:Y:S02]  /*8e90*/  F2FP.BF16.PACK_AB R20, R173, R20 ;  /* 0x00000014ad14723e */ /* 0x000fe400000010ff */
[----:B------:R3:W5:Y:S01]  /*8ea0*/  LDL.64 R172, [R1+0x20] ;  /* 0x0000200001ac7983 */ /* 0x0007620000100a00 */
[----:B------:R-:W1:Y:S01]  /*8eb0*/  @P1 MUFU.LG2 R5, R5 ;  /* 0x0000000500051308 */ /* 0x000e620000000c00 */
[----:B------:R-:W-:-:S07]  /*8ec0*/  IMAD R12, R12, c[0x0][0x3f0], RZ ;  /* 0x0000fc000c0c7a24 */ /* 0x000fce00078e02ff */
[----:B------:R-:W4:Y:S01]  /*8ed0*/  @P4 MUFU.LG2 R7, R7 ;  /* 0x0000000700074308 */ /* 0x000f220000000c00 */
[C---:B------:R-:W-:Y:S02]  /*8ee0*/  IMAD R12, R13.reuse, c[0x0][0x3f4], R12 ;  /* 0x0000fd000d0c7a24 */ /* 0x040fe400078e020c */
[----:B------:R-:W-:-:S05]  /*8ef0*/  IMAD.WIDE.U32 R30, R13, c[0x0][0x3f0], R16 ;  /* 0x0000fc000d1e7a25 */ /* 0x000fca00078e0010 */
[----:B------:R-:W3:Y:S01]  /*8f00*/  @P2 MUFU.LG2 R6, R6 ;  /* 0x0000000600062308 */ /* 0x000ee20000000c00 */
[----:B------:R-:W-:Y:S02]  /*8f10*/  @P1 MOV R13, 0x3f317218 ;  /* 0x3f317218000d1802 */ /* 0x000fe40000000f00 */
[----:B------:R-:W-:Y:S01]  /*8f20*/  @P4 MOV R17, 0x3f317218 ;  /* 0x3f31721800114802 */ /* 0x000fe20000000f00 */
[----:B-1----:R-:W-:Y:S01]  /*8f30*/  @P1 FMUL.FTZ R5, R5, 0.69314718246459960938 ;  /* 0x3f31721805051820 */ /* 0x002fe20000410000 */
[----:B------:R-:W-:Y:S01]  /*8f40*/  LEA.HI R23, R23, R22, RZ, 0x3 ;  /* 0x0000001617177211 */ /* 0x000fe200078f18ff */
[----:B------:R-:W-:Y:S01]  /*8f50*/  @P1 FMUL.FTZ R13, R13, c[0x0][0x2d0] ;  /* 0x0000b4000d0d1a20 */ /* 0x000fe20000410000 */
[----:B------:R-:W-:Y:S01]  /*8f60*/  @P2 MOV R16, 0x3f317218 ;  /* 0x3f31721800102802 */ /* 0x000fe20000000f00 */
[----:B----4-:R-:W-:Y:S01]  /*8f70*/  @P4 FMUL.FTZ R8, R7, 0.69314718246459960938 ;  /* 0x3f31721807084820 */ /* 0x010fe20000410000 */
[----:B------:R-:W-:Y:S01]  /*8f80*/  LOP3.LUT R23, R23, 0xfffffff8, RZ, 0xc0, !PT ;  /* 0xfffffff817177812 */ /* 0x000fe200078ec0ff */
[----:B------:R-:W-:Y:S01]  /*8f90*/  @P4 FMUL.FTZ R17, R17, c[0x0][0x2d0] ;  /* 0x0000b40011114a20 */ /* 0x000fe20000410000 */
[----:B------:R-:W-:Y:S01]  /*8fa0*/  MOV R19, 0xff800000 ;  /* 0xff80000000137802 */ /* 0x000fe20000000f00 */
[----:B------:R-:W-:Y:S01]  /*8fb0*/  @P1 FFMA.FTZ R19, R13, R0, R5 ;  /* 0x000000000d131223 */ /* 0x000fe20000010005 */
[----:B------:R-:W-:Y:S01]  /*8fc0*/  SHF.R.S32.HI R4, RZ, 0x5, R4 ;  /* 0x00000005ff047819 */ /* 0x000fe20000011404 */
[----:B------:R-:W-:Y:S01]  /*8fd0*/  @P2 FMUL.FTZ R16, R16, c[0x0][0x2d0] ;  /* 0x0000b40010102a20 */ /* 0x000fe20000410000 */
[----:B------:R-:W1:Y:S01]  /*8fe0*/  S2R R0, SR_CTAID.X ;  /* 0x0000000000007919 */ /* 0x000e620000002500 */
[----:B---3--:R-:W-:Y:S01]  /*8ff0*/  @P2 FMUL.FTZ R7, R6, 0.69314718246459960938 ;  /* 0x3f31721806072820 */ /* 0x008fe20000410000 */
[----:B------:R-:W-:Y:S01]  /*9000*/  IADD3 R22, R22, -R23, RZ ;  /* 0x8000001716167210 */ /* 0x000fe20007ffe0ff */
[----:B------:R-:W-:Y:S01]  /*9010*/  @P4 FFMA.FTZ R26, R17, R3, R8 ;  /* 0x00000003111a4223 */ /* 0x000fe20000010008 */
[----:B------:R-:W-:-:S02]  /*9020*/  SHF.R.S32.HI R3, RZ, 0x1f, R4 ;  /* 0x0000001fff037819 */ /* 0x000fc40000011404 */
[----:B------:R-:W-:Y:S01]  /*9030*/  MOV R23, 0xff800000 ;  /* 0xff80000000177802 */ /* 0x000fe20000000f00 */
[----:B------:R-:W-:Y:S01]  /*9040*/  @P2 FFMA.FTZ R23, R16, R2, R7 ;  /* 0x0000000210172223 */ /* 0x000fe20000010007 */
[----:B------:R-:W-:Y:S02]  /*9050*/  LEA.HI R2, R11, R11, RZ, 0x1 ;  /* 0x0000000b0b027211 */ /* 0x000fe400078f08ff */
[----:B------:R-:W-:Y:S02]  /*9060*/  LEA.HI R3, R3, R4, RZ, 0x2 ;  /* 0x0000000403037211 */ /* 0x000fe400078f10ff */
[C---:B------:R-:W-:Y:S02]  /*9070*/  LOP3.LUT R5, R22.reuse, 0x1, RZ, 0xc0, !PT ;  /* 0x0000000116057812 */ /* 0x040fe400078ec0ff */
[----:B------:R-:W-:Y:S02]  /*9080*/  R2P PR, R22, 0x6 ;  /* 0x0000000616007804 */ /* 0x000fe40000000000 */
[----:B------:R-:W-:-:S02]  /*9090*/  LOP3.LUT R6, R2, 0x1ffffffe, RZ, 0xc0, !PT ;  /* 0x1ffffffe02067812 */ /* 0x000fc400078ec0ff */
[----:B------:R-:W-:Y:S02]  /*90a0*/  SHF.L.U32 R22, R22, 0x6, RZ ;  /* 0x0000000616167819 */ /* 0x000fe400000006ff */
[----:B------:R-:W-:Y:S02]  /*90b0*/  LOP3.LUT R3, R3, 0xffffffc, RZ, 0xc0, !PT ;  /* 0x0ffffffc03037812 */ /* 0x000fe400078ec0ff */
[----:B------:R-:W-:Y:S02]  /*90c0*/  SHF.L.U32 R2, R2, 0x5, RZ ;  /* 0x0000000502027819 */ /* 0x000fe400000006ff */
[----:B------:R-:W-:Y:S02]  /*90d0*/  ISETP.NE.U32.AND P4, PT, R5, 0x1, PT ;  /* 0x000000010500780c */ /* 0x000fe40003f85070 */
[----:B------:R-:W-:Y:S02]  /*90e0*/  LOP3.LUT R22, R22, 0x1c0, RZ, 0xc0, !PT ;  /* 0x000001c016167812 */ /* 0x000fe400078ec0ff */
[----:B------:R-:W-:-:S02]  /*90f0*/  IADD3 R3, R4, -R3, RZ ;  /* 0x8000000304037210 */ /* 0x000fc40007ffe0ff */
[----:B------:R-:W-:Y:S02]  /*9100*/  IADD3 R6, R11, -R6, RZ ;  /* 0x800000060b067210 */ /* 0x000fe40007ffe0ff */
[----:B------:R-:W-:Y:S02]  /*9110*/  SHF.R.S32.HI R8, RZ, 0x2, R28 ;  /* 0x00000002ff087819 */ /* 0x000fe4000001141c */
[----:B------:R-:W-:Y:S02]  /*9120*/  LOP3.LUT R5, R2, 0xffffffc0, RZ, 0xc0, !PT ;  /* 0xffffffc002057812 */ /* 0x000fe400078ec0ff */
[----:B------:R-:W-:Y:S02]  /*9130*/  LEA R4, R4, R11, 0x9 ;  /* 0x0000000b04047211 */ /* 0x000fe400078e48ff */
[----:B------:R-:W-:Y:S02]  /*9140*/  LEA.HI R7, R22, R22, RZ, 0x1d ;  /* 0x0000001616077211 */ /* 0x000fe400078fe8ff */
[----:B------:R-:W-:-:S02]  /*9150*/  LEA R3, R3, R8, 0x4 ;  /* 0x0000000803037211 */ /* 0x000fc400078e20ff */
[----:B------:R-:W-:Y:S02]  /*9160*/  LEA R6, R6, R5, 0x3 ;  /* 0x0000000506067211 */ /* 0x000fe400078e18ff */
[----:B------:R-:W-:Y:S02]  /*9170*/  SHF.R.S32.HI R2, RZ, 0x1f, R10 ;  /* 0x0000001fff027819 */ /* 0x000fe4000001140a */
[----:B------:R-:W-:Y:S02]  /*9180*/  LEA R4, R4, R7, 0x1 ;  /* 0x0000000704047211 */ /* 0x000fe400078e08ff */
[----:B------:R-:W-:Y:S01]  /*9190*/  IADD3 R7, R3, R6, RZ ;  /* 0x0000000603077210 */ /* 0x000fe20007ffe0ff */
[----:B------:R-:W-:Y:S01]  /*91a0*/  IMAD R5, R2, c[0x0][0x3e0], RZ ;  /* 0x0000f80002057a24 */ /* 0x000fe200078e02ff */
[----:B------:R-:W-:Y:S02]  /*91b0*/  IADD3 R31, R31, R12, RZ ;  /* 0x0000000c1f1f7210 */ /* 0x000fe40007ffe0ff */
[C---:B-1----:R-:W-:Y:S01]  /*91c0*/  LEA R3, R0.reuse, R3, 0x7 ;  /* 0x0000000300037211 */ /* 0x042fe200078e38ff */
[----:B------:R-:W-:Y:S01]  /*91d0*/  IMAD R2, R9, c[0x0][0x388], RZ ;  /* 0x0000e20009027a24 */ /* 0x000fe200078e02ff */
[----:B------:R-:W-:Y:S01]  /*91e0*/  LEA R7, R0, R7, 0x7 ;  /* 0x0000000700077211 */ /* 0x000fe200078e38ff */
[----:B------:R-:W-:Y:S01]  /*91f0*/  IMAD R5, R10, c[0x0][0x3e4], R5 ;  /* 0x0000f9000a057a24 */ /* 0x000fe200078e0205 */
[----:B------:R-:W-:Y:S01]  /*9200*/  SHF.L.U32 R11, R4, 0x1, RZ ;  /* 0x00000001040b7819 */ /* 0x000fe200000006ff */
[----:B------:R-:W-:Y:S01]  /*9210*/  IMAD.WIDE.U32 R30, R10, c[0x0][0x3e0], R30 ;  /* 0x0000f8000a1e7a25 */ /* 0x000fe200078e001e */
[----:B------:R-:W-:-:S02]  /*9220*/  IADD3 R9, R3, 0x8, RZ ;  /* 0x0000000803097810 */ /* 0x000fc40007ffe0ff */
[----:B------:R-:W-:Y:S01]  /*9230*/  IADD3 R4, R11, 0x80, RZ ;  /* 0x000000800b047810 */ /* 0x000fe20007ffe0ff */
[----:B------:R-:W-:Y:S01]  /*9240*/  @P0 IMAD.HI.U32 R0, R7, c[0x0][0x4ec], RZ ;  /* 0x00013b0007000a27 */ /* 0x000fe200078e00ff */
[-C--:B------:R-:W-:Y:S02]  /*9250*/  ISETP.GE.OR P5, PT, R9, R2.reuse, P3 ;  /* 0x000000020900720c */ /* 0x080fe40001fa6670 */
[C---:B------:R-:W-:Y:S02]  /*9260*/  IADD3 R9, R3.reuse, 0x40, RZ ;  /* 0x0000004003097810 */ /* 0x040fe40007ffe0ff */
[C---:B------:R-:W-:Y:S02]  /*9270*/  ISETP.GE.OR P6, PT, R3.reuse, R2, P3 ;  /* 0x000000020300720c */ /* 0x040fe40001fc6670 */
[----:B------:R-:W-:Y:S02]  /*9280*/  IADD3 R3, R3, 0x48, RZ ;  /* 0x0000004803037810 */ /* 0x000fe40007ffe0ff */
[----:B------:R-:W-:-:S02]  /*9290*/  IADD3 R31, R31, R5, RZ ;  /* 0x000000051f1f7210 */ /* 0x000fc40007ffe0ff */
[----:B------:R-:W-:Y:S02]  /*92a0*/  IADD3 R13, R11, 0x70, RZ ;  /* 0x000000700b0d7810 */ /* 0x000fe40007ffe0ff */
[----:B------:R-:W-:Y:S02]  /*92b0*/  MOV R5, R7 ;  /* 0x0000000700057202 */ /* 0x000fe40000000f00 */
[----:B------:R-:W-:Y:S02]  /*92c0*/  @P4 IADD3 R13, R4, 0x10, RZ ;  /* 0x00000010040d4810 */ /* 0x000fe40007ffe0ff */
[----:B------:R-:W-:Y:S02]  /*92d0*/  @P0 SHF.R.U32.HI R5, RZ, c[0x0][0x4f0], R0 ;  /* 0x00013c00ff050a19 */ /* 0x000fe40000011600 */
[-C--:B------:R-:W-:Y:S02]  /*92e0*/  ISETP.GE.OR P4, PT, R9, R2.reuse, P3 ;  /* 0x000000020900720c */ /* 0x080fe40001f86670 */
[----:B------:R-:W-:-:S02]  /*92f0*/  ISETP.GE.OR P3, PT, R3, R2, P3 ;  /* 0x000000020300720c */ /* 0x000fc40001f66670 */
[----:B------:R-:W-:Y:S02]  /*9300*/  SHF.R.S32.HI R3, RZ, 0x1f, R15 ;  /* 0x0000001fff037819 */ /* 0x000fe4000001140f */
[C---:B------:R-:W-:Y:S02]  /*9310*/  IADD3 R0, -R5.reuse, RZ, RZ ;  /* 0x000000ff05007210 */ /* 0x040fe40007ffe1ff */
[----:B------:R-:W-:Y:S01]  /*9320*/  IADD3 R8, P0, R5, R24, RZ ;  /* 0x0000001805087210 */ /* 0x000fe20007f1e0ff */
[----:B------:R-:W-:Y:S01]  /*9330*/  IMAD R4, R3, c[0x0][0x3d8], RZ ;  /* 0x0000f60003047a24 */ /* 0x000fe200078e02ff */
[----:B------:R-:W-:Y:S01]  /*9340*/  SHF.R.S32.HI R3, RZ, 0x1f, R5 ;  /* 0x0000001fff037819 */ /* 0x000fe20000011405 */
[----:B------:R-:W-:Y:S01]  /*9350*/  IMAD R7, R0, c[0x0][0x4e8], R7 ;  /* 0x00013a0000077a24 */ /* 0x000fe200078e0207 */
[----:B------:R-:W-:Y:S02]  /*9360*/  MOV R5, 0x20 ;  /* 0x0000002000057802 */ /* 0x000fe40000000f00 */
[----:B------:R-:W-:-:S02]  /*9370*/  IADD3.X R9, R3, R25, R21, P0, !PT ;  /* 0x0000001903097210 */ /* 0x000fc400007fe415 */
[----:B------:R-:W-:Y:S01]  /*9380*/  SHF.R.S32.HI R3, RZ, 0x1f, R7 ;  /* 0x0000001fff037819 */ /* 0x000fe20000011407 */
[C---:B------:R-:W-:Y:S01]  /*9390*/  FMUL.FTZ R193, R14.reuse, R193 ;  /* 0x000000c10ec17220 */ /* 0x040fe20000410000 */
[----:B------:R-:W-:Y:S01]  /*93a0*/  SEL R0, R5, 0xffffffe0, !P1 ;  /* 0xffffffe005007807 */ /* 0x000fe20004800000 */
[C---:B------:R-:W-:Y:S02]  /*93b0*/  FMUL.FTZ R192, R14.reuse, R192 ;  /* 0x000000c00ec07220 */ /* 0x040fe40000410000 */
[C---:B------:R-:W-:Y:S02]  /*93c0*/  FMUL.FTZ R181, R14.reuse, R181 ;  /* 0x000000b50eb57220 */ /* 0x040fe40000410000 */
[----:B------:R-:W-:Y:S01]  /*93d0*/  FMUL.FTZ R180, R14, R180 ;  /* 0x000000b40eb47220 */ /* 0x000fe20000410000 */
[----:B------:R-:W-:Y:S01]  /*93e0*/  IADD3 R5, R11, R0, RZ ;  /* 0x000000000b057210 */ /* 0x000fe20007ffe0ff */
[----:B------:R-:W-:Y:S01]  /*93f0*/  IMAD R6, R3, c[0x0][0x488], RZ ;  /* 0x0001220003067a24 */ /* 0x000fe200078e02ff */
[----:B------:R-:W-:Y:S01]  /*9400*/  IADD3 R3, R0, R13, RZ ;  /* 0x0000000d00037210 */ /* 0x000fe20007ffe0ff */
[C---:B------:R-:W-:Y:S01]  /*9410*/  FMUL.FTZ R69, R14.reuse, R69 ;  /* 0x000000450e457220 */ /* 0x040fe20000410000 */
[----:B------:R-:W-:Y:S01]  /*9420*/  F2FP.BF16.PACK_AB R192, R193, R192 ;  /* 0x000000c0c1c0723e */ /* 0x000fe200000010ff */
[C---:B------:R-:W-:Y:S01]  /*9430*/  FMUL.FTZ R68, R14.reuse, R68 ;  /* 0x000000440e447220 */ /* 0x040fe20000410000 */
[----:B------:R-:W-:Y:S01]  /*9440*/  F2FP.BF16.PACK_AB R194, R195, R194 ;  /* 0x000000c2c3c2723e */ /* 0x000fe200000010ff */
[C---:B------:R-:W-:Y:S01]  /*9450*/  FMUL.FTZ R81, R14.reuse, R81 ;  /* 0x000000510e517220 */ /* 0x040fe20000410000 */
[----:B------:R-:W-:Y:S01]  /*9460*/  MOV R0, 0x40 ;  /* 0x0000004000007802 */ /* 0x000fe20000000f00 */
[----:B------:R-:W-:Y:S01]  /*9470*/  FMUL.FTZ R80, R14, R80 ;  /* 0x000000500e507220 */ /* 0x000fe20000410000 */
[----:B------:R-:W-:-:S02]  /*9480*/  F2FP.BF16.PACK_AB R180, R181, R180 ;  /* 0x000000b4b5b4723e */ /* 0x000fc400000010ff */
[----:B------:R-:W-:Y:S01]  /*9490*/  F2FP.BF16.PACK_AB R182, R183, R182 ;  /* 0x000000b6b7b6723e */ /* 0x000fe200000010ff */
[C---:B------:R-:W-:Y:S01]  /*94a0*/  FMUL.FTZ R85, R14.reuse, R85 ;  /* 0x000000550e557220 */ /* 0x040fe20000410000 */
[----:B------:R-:W-:Y:S01]  /*94b0*/  F2FP.BF16.PACK_AB R188, R189, R188 ;  /* 0x000000bcbdbc723e */ /* 0x000fe200000010ff */
[C---:B------:R-:W-:Y:S01]  /*94c0*/  FMUL.FTZ R84, R14.reuse, R84 ;  /* 0x000000540e547220 */ /* 0x040fe20000410000 */
[----:B------:R-:W-:Y:S01]  /*94d0*/  F2FP.BF16.PACK_AB R190, R191, R190 ;  /* 0x000000bebfbe723e */ /* 0x000fe200000010ff */
[C---:B------:R-:W-:Y:S01]  /*94e0*/  FMUL.FTZ R97, R14.reuse, R97 ;  /* 0x000000610e617220 */ /* 0x040fe20000410000 */
[----:B------:R-:W-:Y:S01]  /*94f0*/  F2FP.BF16.PACK_AB R184, R185, R184 ;  /* 0x000000b8b9b8723e */ /* 0x000fe200000010ff */
[----:B------:R-:W-:Y:S01]  /*9500*/  FMUL.FTZ R96, R14, R96 ;  /* 0x000000600e607220 */ /* 0x000fe20000410000 */
[----:B------:R-:W-:Y:S01]  /*9510*/  F2FP.BF16.PACK_AB R186, R187, R186 ;  /* 0x000000babbba723e */ /* 0x000fe200000010ff */
[----:B------:R-:W-:Y:S01]  /*9520*/  STS [R11+0x80], R192 ;  /* 0x000080c00b007388 */ /* 0x000fe20000000800 */
[----:B------:R-:W-:-:S02]  /*9530*/  F2FP.BF16.PACK_AB R68, R69, R68 ;  /* 0x000000444544723e */ /* 0x000fc400000010ff */
[----:B------:R-:W-:Y:S01]  /*9540*/  F2FP.BF16.PACK_AB R70, R71, R70 ;  /* 0x000000464746723e */ /* 0x000fe200000010ff */
[----:B------:R-:W-:Y:S01]  /*9550*/  STS [R11+0x480], R194 ;  /* 0x000480c20b007388 */ /* 0x000fe20000000800 */
[----:B------:R-:W-:Y:S02]  /*9560*/  SEL R0, R0, 0xffffffc0, !P2 ;  /* 0xffffffc000007807 */ /* 0x000fe40005000000 */
[----:B------:R-:W-:Y:S01]  /*9570*/  F2FP.BF16.PACK_AB R80, R81, R80 ;  /* 0x000000505150723e */ /* 0x000fe200000010ff */
[----:B------:R-:W-:Y:S01]  /*9580*/  STS [R13], R180 ;  /* 0x000000b40d007388 */ /* 0x000fe20000000800 */
[----:B------:R-:W-:Y:S01]  /*9590*/  F2FP.BF16.PACK_AB R82, R83, R82 ;  /* 0x000000525352723e */ /* 0x000fe200000010ff */
[C---:B------:R-:W-:Y:S01]  /*95a0*/  FMUL.FTZ R101, R14.reuse, R101 ;  /* 0x000000650e657220 */ /* 0x040fe20000410000 */
[----:B------:R-:W-:Y:S01]  /*95b0*/  F2FP.BF16.PACK_AB R72, R73, R72 ;  /* 0x000000484948723e */ /* 0x000fe200000010ff */
[----:B------:R-:W-:Y:S01]  /*95c0*/  STS [R13+0x400], R182 ;  /* 0x000400b60d007388 */ /* 0x000fe20000000800 */
[----:B------:R-:W-:Y:S01]  /*95d0*/  FMUL.FTZ R100, R14, R100 ;  /* 0x000000640e647220 */ /* 0x000fe20000410000 */
[----:B------:R-:W-:Y:S01]  /*95e0*/  F2FP.BF16.PACK_AB R76, R77, R76 ;  /* 0x0000004c4d4c723e */ /* 0x000fe200000010ff */
[----:B------:R-:W-:Y:S01]  /*95f0*/  IMAD R4, R15, c[0x0][0x3dc], R4 ;  /* 0x0000f7000f047a24 */ /* 0x000fe200078e0204 */
[----:B------:R-:W-:Y:S01]  /*9600*/  F2FP.BF16.PACK_AB R78, R79, R78 ;  /* 0x0000004e4f4e723e */ /* 0x000fe200000010ff */
[----:B------:R-:W-:Y:S01]  /*9610*/  IMAD.WIDE.U32 R16, R15, c[0x0][0x3d8], R30 ;  /* 0x0000f6000f107a25 */ /* 0x000fe200078e001e */
[----:B------:R-:W-:Y:S01]  /*9620*/  STS [R11+0x2080], R188 ;  /* 0x002080bc0b007388 */ /* 0x000fe20000000800 */
[----:B------:R-:W-:-:S02]  /*9630*/  F2FP.BF16.PACK_AB R84, R85, R84 ;  /* 0x000000545554723e */ /* 0x000fc400000010ff */
[C---:B------:R-:W-:Y:S01]  /*9640*/  FMUL.FTZ R113, R14.reuse, R113 ;  /* 0x000000710e717220 */ /* 0x040fe20000410000 */
[----:B------:R-:W-:Y:S01]  /*9650*/  STS [R11+0x2480], R190 ;  /* 0x002480be0b007388 */ /* 0x000fe20000000800 */
[----:B------:R-:W-:Y:S01]  /*9660*/  FMUL.FTZ R112, R14, R112 ;  /* 0x000000700e707220 */ /* 0x000fe20000410000 */
[----:B------:R-:W-:Y:S02]  /*9670*/  F2FP.BF16.PACK_AB R86, R87, R86 ;  /* 0x000000565756723e */ /* 0x000fe400000010ff */
[----:B------:R-:W-:Y:S01]  /*9680*/  STS [R13+0x2000], R184 ;  /* 0x002000b80d007388 */ /* 0x000fe20000000800 */
[----:B------:R-:W-:Y:S02]  /*9690*/  IADD3 R15, R11, R0, RZ ;  /* 0x000000000b0f7210 */ /* 0x000fe40007ffe0ff */
[----:B------:R-:W-:Y:S01]  /*96a0*/  F2FP.BF16.PACK_AB R96, R97, R96 ;  /* 0x000000606160723e */ /* 0x000fe200000010ff */
[----:B------:R-:W-:Y:S01]  /*96b0*/  STS [R13+0x2400], R186 ;  /* 0x002400ba0d007388 */ /* 0x000fe20000000800 */
[----:B------:R-:W-:-:S02]  /*96c0*/  F2FP.BF16.PACK_AB R98, R99, R98 ;  /* 0x000000626362723e */ /* 0x000fc400000010ff */
[----:B------:R-:W-:Y:S01]  /*96d0*/  IADD3 R21, R0, R13, RZ ;  /* 0x0000000d00157210 */ /* 0x000fe20007ffe0ff */
[----:B------:R-:W-:Y:S01]  /*96e0*/  STS [R5+0x80], R68 ;  /* 0x0000804405007388 */ /* 0x000fe20000000800 */
[----:B------:R-:W-:Y:S01]  /*96f0*/  F2FP.BF16.PACK_AB R88, R89, R88 ;  /* 0x000000585958723e */ /* 0x000fe200000010ff */
[C---:B------:R-:W-:Y:S01]  /*9700*/  FMUL.FTZ R117, R14.reuse, R117 ;  /* 0x000000750e757220 */ /* 0x040fe20000410000 */
[----:B------:R-:W-:Y:S01]  /*9710*/  F2FP.BF16.PACK_AB R90, R91, R90 ;  /* 0x0000005a5b5a723e */ /* 0x000fe200000010ff */
[----:B------:R-:W-:Y:S01]  /*9720*/  STS [R5+0x480], R70 ;  /* 0x0004804605007388 */ /* 0x000fe20000000800 */
[C---:B------:R-:W-:Y:S01]  /*9730*/  FMUL.FTZ R116, R14.reuse, R116 ;  /* 0x000000740e747220 */ /* 0x040fe20000410000 */
[----:B------:R-:W-:Y:S02]  /*9740*/  F2FP.BF16.PACK_AB R92, R93, R92 ;  /* 0x0000005c5d5c723e */ /* 0x000fe400000010ff */
[----:B------:R-:W-:Y:S01]  /*9750*/  STS [R3], R80 ;  /* 0x0000005003007388 */ /* 0x000fe20000000800 */
[----:B------:R-:W-:Y:S01]  /*9760*/  F2FP.BF16.PACK_AB R94, R95, R94 ;  /* 0x0000005e5f5e723e */ /* 0x000fe200000010ff */
[----:B------:R-:W-:-:S02]  /*9770*/  FMUL.FTZ R129, R14, R129 ;  /* 0x000000810e817220 */ /* 0x000fc40000410000 */
[----:B------:R-:W-:Y:S01]  /*9780*/  STS [R3+0x400], R82 ;  /* 0x0004005203007388 */ /* 0x000fe20000000800 */
[----:B------:R-:W-:Y:S01]  /*9790*/  FMUL.FTZ R128, R14, R128 ;  /* 0x000000800e807220 */ /* 0x000fe20000410000 */
[----:B------:R-:W-:Y:S02]  /*97a0*/  F2FP.BF16.PACK_AB R100, R101, R100 ;  /* 0x000000646564723e */ /* 0x000fe400000010ff */
[----:B------:R-:W-:Y:S01]  /*97b0*/  STS [R5+0x2080], R72 ;  /* 0x0020804805007388 */ /* 0x000fe20000000800 */
[----:B------:R-:W-:Y:S02]  /*97c0*/  F2FP.BF16.PACK_AB R102, R103, R102 ;  /* 0x000000666766723e */ /* 0x000fe400000010ff */
[----:B------:R-:W-:Y:S01]  /*97d0*/  IADD3 R25, R0, R5, RZ ;  /* 0x0000000500197210 */ /* 0x000fe20007ffe0ff */
[----:B------:R-:W-:Y:S01]  /*97e0*/  STS [R5+0x2480], R74 ;  /* 0x0024804a05007388 */ /* 0x000fe20000000800 */
[----:B------:R-:W-:Y:S02]  /*97f0*/  F2FP.BF16.PACK_AB R112, R113, R112 ;  /* 0x000000707170723e */ /* 0x000fe400000010ff */
[----:B------:R-:W-:Y:S01]  /*9800*/  F2FP.BF16.PACK_AB R114, R115, R114 ;  /* 0x000000727372723e */ /* 0x000fe200000010ff */
[----:B------:R-:W-:Y:S01]  /*9810*/  STS [R3+0x2000], R76 ;  /* 0x0020004c03007388 */ /* 0x000fe20000000800 */
[----:B------:R-:W-:-:S03]  /*9820*/  IADD3 R29, R3, R0, RZ ;  /* 0x00000000031d7210 */ /* 0x000fc60007ffe0ff */
[----:B------:R-:W-:Y:S01]  /*9830*/  STS [R3+0x2400], R78 ;  /* 0x0024004e03007388 */ /* 0x000fe20000000800 */
[----:B------:R-:W-:Y:S01]  /*9840*/  F2FP.BF16.PACK_AB R104, R105, R104 ;  /* 0x000000686968723e */ /* 0x000fe200000010ff */
[C---:B------:R-:W-:Y:S01]  /*9850*/  FMUL.FTZ R133, R14.reuse, R133 ;  /* 0x000000850e857220 */ /* 0x040fe20000410000 */
[----:B------:R-:W-:Y:S01]  /*9860*/  F2FP.BF16.PACK_AB R106, R107, R106 ;  /* 0x0000006a6b6a723e */ /* 0x000fe200000010ff */
[----:B------:R-:W-:Y:S01]  /*9870*/  STS [R15+0x80], R84 ;  /* 0x000080540f007388 */ /* 0x000fe20000000800 */
[C---:B------:R-:W-:Y:S01]  /*9880*/  FMUL.FTZ R132, R14.reuse, R132 ;  /* 0x000000840e847220 */ /* 0x040fe20000410000 */
[----:B------:R-:W-:Y:S02]  /*9890*/  F2FP.BF16.PACK_AB R108, R109, R108 ;  /* 0x0000006c6d6c723e */ /* 0x000fe400000010ff */
[----:B------:R-:W-:Y:S01]  /*98a0*/  STS [R15+0x480], R86 ;  /* 0x000480560f007388 */ /* 0x000fe20000000800 */
[----:B------:R-:W-:Y:S01]  /*98b0*/  F2FP.BF16.PACK_AB R110, R111, R110 ;  /* 0x0000006e6f6e723e */ /* 0x000fe200000010ff */
[----:B------:R-:W-:-:S02]  /*98c0*/  FMUL.FTZ R145, R14, R145 ;  /* 0x000000910e917220 */ /* 0x000fc40000410000 */
[----:B------:R-:W-:Y:S01]  /*98d0*/  STS [R21], R96 ;  /* 0x0000006015007388 */ /* 0x000fe20000000800 */
[----:B------:R-:W-:Y:S01]  /*98e0*/  FMUL.FTZ R144, R14, R144 ;  /* 0x000000900e907220 */ /* 0x000fe20000410000 */
[----:B------:R-:W-:Y:S02]  /*98f0*/  F2FP.BF16.PACK_AB R116, R117, R116 ;  /* 0x000000747574723e */ /* 0x000fe400000010ff */
[----:B------:R-:W-:Y:S01]  /*9900*/  STS [R21+0x400], R98 ;  /* 0x0004006215007388 */ /* 0x000fe20000000800 */
[----:B------:R-:W-:-:S03]  /*9910*/  F2FP.BF16.PACK_AB R118, R119, R118 ;  /* 0x000000767776723e */ /* 0x000fc600000010ff */
[----:B------:R-:W-:Y:S01]  /*9920*/  STS [R15+0x2080], R88 ;  /* 0x002080580f007388 */ /* 0x000fe20000000800 */
[----:B------:R-:W-:-:S03]  /*9930*/  F2FP.BF16.PACK_AB R128, R129, R128 ;  /* 0x000000808180723e */ /* 0x000fc600000010ff */
[----:B------:R-:W-:Y:S01]  /*9940*/  STS [R15+0x2480], R90 ;  /* 0x0024805a0f007388 */ /* 0x000fe20000000800 */
[----:B------:R-:W-:-:S03]  /*9950*/  F2FP.BF16.PACK_AB R130, R131, R130 ;  /* 0x000000828382723e */ /* 0x000fc600000010ff */
[----:B------:R-:W-:Y:S01]  /*9960*/  STS [R21+0x2000], R92 ;  /* 0x0020005c15007388 */ /* 0x000fe20000000800 */
[----:B------:R-:W-:-:S03]  /*9970*/  F2FP.BF16.PACK_AB R120, R121, R120 ;  /* 0x000000787978723e */ /* 0x000fc600000010ff */
[----:B------:R-:W-:Y:S01]  /*9980*/  STS [R21+0x2400], R94 ;  /* 0x0024005e15007388 */ /* 0x000fe20000000800 */
[----:B------:R-:W-:Y:S01]  /*9990*/  F2FP.BF16.PACK_AB R122, R123, R122 ;  /* 0x0000007a7b7a723e */ /* 0x000fe200000010ff */
[C---:B------:R-:W-:Y:S02]  /*99a0*/  FMUL.FTZ R149, R14.reuse, R149 ;  /* 0x000000950e957220 */ /* 0x040fe40000410000 */
        /* <DEDUP_REMOVED lines=24> */
[----:B------:R-:W-:Y:S01]  /*9b30*/  FMUL.FTZ R177, R14, R177 ;  /* 0x000000b10eb17220 */ /* 0x000fe20000410000 */
[----:B------:R-:W-:Y:S01]  /*9b40*/  F2FP.BF16.PACK_AB R142, R143, R142 ;  /* 0x0000008e8f8e723e */ /* 0x000fe200000010ff */
[----:B------:R-:W-:Y:S01]  /*9b50*/  IMAD.WIDE.U32 R8, R7, c[0x0][0x488], R8 ;  /* 0x0001220007087a25 */ /* 0x000fe200078e0008 */
[----:B------:R-:W-:Y:S01]  /*9b60*/  STS [R13+0x4000], R128 ;  /* 0x004000800d007388 */ /* 0x000fe20000000800 */
[----:B------:R-:W-:-:S02]  /*9b70*/  F2FP.BF16.PACK_AB R148, R149, R148 ;  /* 0x000000949594723e */ /* 0x000fc400000010ff */
[----:B------:R-:W-:Y:S01]  /*9b80*/  IMAD R6, R7, c[0x0][0x48c], R6 ;  /* 0x0001230007067a24 */ /* 0x000fe200078e0206 */
[----:B------:R-:W-:Y:S01]  /*9b90*/  STS [R13+0x4400], R130 ;  /* 0x004400820d007388 */ /* 0x000fe20000000800 */
        /* <DEDUP_REMOVED lines=17> */
[----:B------:R-:W-:Y:S02]  /*9cb0*/  F2FP.BF16.PACK_AB R166, R167, R166 ;  /* 0x000000a6a7a6723e */ /* 0x000fe400000010ff */
[----:B------:R-:W-:Y:S01]  /*9cc0*/  LEA R7, P0, R8, c[0x0][0x450], 0x2 ;  /* 0x0001140008077a11 */ /* 0x000fe200078010ff */
[----:B------:R-:W-:Y:S01]  /*9cd0*/  STS [R5+0x6080], R136 ;  /* 0x0060808805007388 */ /* 0x000fe20000000800 */
[----:B------:R-:W-:-:S03]  /*9ce0*/  IADD3 R9, R9, R6, RZ ;  /* 0x0000000609097210 */ /* 0x000fc60007ffe0ff */
[----:B------:R-:W-:Y:S01]  /*9cf0*/  STS [R5+0x6480], R138 ;  /* 0x0064808a05007388 */ /* 0x000fe20000000800 */
[----:B------:R-:W-:Y:S02]  /*9d00*/  F2FP.BF16.PACK_AB R14, R177, R14 ;  /* 0x0000000eb10e723e */ /* 0x000fe400000010ff */
[----:B------:R-:W-:Y:S01]  /*9d10*/  F2FP.BF16.PACK_AB R178, R179, R178 ;  /* 0x000000b2b3b2723e */ /* 0x000fe200000010ff */
[----:B------:R-:W-:Y:S01]  /*9d20*/  STS [R3+0x6000], R140 ;  /* 0x0060008c03007388 */ /* 0x000fe20000000800 */
[----:B------:R-:W-:-:S03]  /*9d30*/  F2FP.BF16.PACK_AB R168, R169, R168 ;  /* 0x000000a8a9a8723e */ /* 0x000fc600000010ff */
[----:B------:R2:W-:Y:S01]  /*9d40*/  STS [R3+0x6400], R142 ;  /* 0x0064008e03007388 */ /* 0x0005e20000000800 */
[----:B------:R-:W-:-:S03]  /*9d50*/  F2FP.BF16.PACK_AB R170, R171, R170 ;  /* 0x000000aaabaa723e */ /* 0x000fc600000010ff */
[----:B------:R-:W-:Y:S01]  /*9d60*/  STS [R15+0x4080], R148 ;  /* 0x004080940f007388 */ /* 0x000fe20000000800 */
[----:B------:R-:W-:-:S03]  /*9d70*/  F2FP.BF16.PACK_AB R174, R175, R174 ;  /* 0x000000aeafae723e */ /* 0x000fc600000010ff */
[----:B------:R-:W-:Y:S01]  /*9d80*/  STS [R15+0x4480], R150 ;  /* 0x004480960f007388 */ /* 0x000fe20000000800 */
[----:B------:R-:W-:-:S03]  /*9d90*/  LEA.HI.X R9, R8, c[0x0][0x454], R9, 0x2, P0 ;  /* 0x0001150008097a11 */ /* 0x000fc600000f1409 */
        /* <DEDUP_REMOVED lines=15> */
[----:B------:R-:W1:Y:S04]  /*9e90*/  SHFL.IDX PT, R31, R9, RZ, 0x1c1f ;  /* 0x001c1fff091f7589 */ /* 0x000e6800000e0000 */
[----:B------:R-:W-:Y:S06]  /*9ea0*/  BAR.SYNC.DEFER_BLOCKING 0x1, 0x80 ;  /* 0x0042000000007b1d */ /* 0x000fec0000010000 */
[----:B------:R-:W-:Y:S04]  /*9eb0*/  SHFL.IDX PT, R12, R7, 0x1, 0x1c1f ;  /* 0x003c1f00070c7f89 */ /* 0x000fe800000e0000 */
[----:B------:R-:W3:Y:S04]  /*9ec0*/  SHFL.IDX PT, R13, R9, 0x1, 0x1c1f ;  /* 0x003c1f00090d7f89 */ /* 0x000ee800000e0000 */
[----:B------:R-:W-:Y:S04]  /*9ed0*/  SHFL.IDX PT, R10, R7, 0x2, 0x1c1f ;  /* 0x005c1f00070a7f89 */ /* 0x000fe800000e0000 */
[----:B------:R-:W4:Y:S04]  /*9ee0*/  SHFL.IDX PT, R11, R9, 0x2, 0x1c1f ;  /* 0x005c1f00090b7f89 */ /* 0x000f2800000e0000 */
[----:B------:R-:W-:Y:S04]  /*9ef0*/  SHFL.IDX PT, R68, R7, 0x3, 0x1c1f ;  /* 0x007c1f0007447f89 */ /* 0x000fe800000e0000 */
[----:B------:R-:W4:Y:S01]  /*9f00*/  SHFL.IDX PT, R69, R9, 0x3, 0x1c1f ;  /* 0x007c1f0009457f89 */ /* 0x000f2200000e0000 */
[----:B--2---:R-:W-:-:S03]  /*9f10*/  SHF.L.U32 R3, R18, 0x1, RZ ;  /* 0x0000000112037819 */ /* 0x004fc600000006ff */
[----:B-1----:R-:W-:Y:S04]  /*9f20*/  @!P6 ST.E [R30.64], R27 ;  /* 0x0000001b1e00e985 */ /* 0x002fe8000c101916 */
[----:B---3--:R-:W-:Y:S04]  /*9f30*/  @!P5 ST.E [R12.64], R26 ;  /* 0x0000001a0c00d985 */ /* 0x008fe8000c101916 */
[----:B----4-:R-:W-:Y:S04]  /*9f40*/  @!P4 ST.E [R10.64], R23 ;  /* 0x000000170a00c985 */ /* 0x010fe8000c101916 */
[----:B------:R1:W-:Y:S04]  /*9f50*/  @!P3 ST.E [R68.64], R19 ;  /* 0x000000134400b985 */ /* 0x0003e8000c101916 */
[----:B------:R2:W3:Y:S04]  /*9f60*/  LDS.128 R64, [R3+0x880] ;  /* 0x0008800003407984 */ /* 0x0004e80000000c00 */
[----:B------:R2:W4:Y:S04]  /*9f70*/  LDS.128 R60, [R3+0x1080] ;  /* 0x00108000033c7984 */ /* 0x0005280000000c00 */
[----:B------:R2:W1:Y:S04]  /*9f80*/  LDS.128 R56, [R3+0x1880] ;  /* 0x0018800003387984 */ /* 0x0004680000000c00 */
[----:B------:R2:W1:Y:S04]  /*9f90*/  LDS.128 R52, [R3+0x2080] ;  /* 0x0020800003347984 */ /* 0x0004680000000c00 */
[----:B------:R2:W1:Y:S04]  /*9fa0*/  LDS.128 R48, [R3+0x2880] ;  /* 0x0028800003307984 */ /* 0x0004680000000c00 */
[----:B------:R2:W2:Y:S04]  /*9fb0*/  LDS.128 R44, [R3+0x3080] ;  /* 0x00308000032c7984 */ /* 0x0004a80000000c00 */
[----:B------:R1:W2:Y:S04]  /*9fc0*/  LDS.128 R40, [R3+0x3880] ;  /* 0x0038800003287984 */ /* 0x0002a80000000c00 */
[----:B------:R1:W2:Y:S04]  /*9fd0*/  LDS.128 R36, [R3+0x4880] ;  /* 0x0048800003247984 */ /* 0x0002a80000000c00 */
[----:B------:R1:W2:Y:S04]  /*9fe0*/  LDS.128 R32, [R3+0x5080] ;  /* 0x0050800003207984 */ /* 0x0002a80000000c00 */
[----:B------:R1:W2:Y:S04]  /*9ff0*/  LDS.128 R28, [R3+0x5880] ;  /* 0x00588000031c7984 */ /* 0x0002a80000000c00 */
[----:B------:R2:W2:Y:S04]  /*a000*/  LDS.128 R24, [R3+0x6080] ;  /* 0x0060800003187984 */ /* 0x0004a80000000c00 */
[----:B------:R2:W2:Y:S04]  /*a010*/  LDS.128 R20, [R3+0x6880] ;  /* 0x0068800003147984 */ /* 0x0004a80000000c00 */
[----:B------:R2:W2:Y:S04]  /*a020*/  LDS.128 R12, [R3+0x7080] ;  /* 0x00708000030c7984 */ /* 0x0004a80000000c00 */
[----:B------:R2:W2:Y:S01]  /*a030*/  LDS.128 R8, [R3+0x7880] ;  /* 0x0078800003087984 */ /* 0x0004a20000000c00 */
[----:B------:R-:W-:-:S02]  /*a040*/  IADD3 R5, R17, R4, RZ ;  /* 0x0000000411057210 */ /* 0x000fc40007ffe0ff */
[----:B------:R-:W-:-:S04]  /*a050*/  LEA R0, P0, R16, c[0x0][0x380], 0x1 ;  /* 0x0000e00010007a11 */ /* 0x000fc800078008ff */
[----:B-1----:R-:W-:Y:S02]  /*a060*/  LEA.HI.X R68, R16, c[0x0][0x384], R5, 0x1, P0 ;  /* 0x0000e10010447a11 */ /* 0x002fe400000f0c05 */
[----:B------:R-:W-:Y:S01]  /*a070*/  ISETP.GE.AND P0, PT, R252, R2, PT ;  /* 0x00000002fc00720c */ /* 0x000fe20003f06270 */
[----:B------:R1:W1:Y:S01]  /*a080*/  SHFL.IDX PT, R70, R0, RZ, 0x181f ;  /* 0x00181fff00467589 */ /* 0x00026200000e0000 */
[----:B------:R-:W-:Y:S03]  /*a090*/  BSSY B0, `(.L_x_647) ;  /* 0x000000e000007945 */ /* 0x000fe60003800000 */
[----:B------:R1:W1:Y:S08]  /*a0a0*/  SHFL.IDX PT, R71, R68, RZ, 0x181f ;  /* 0x00181fff44477589 */ /* 0x00027000000e0000 */
[----:B------:R-:W-:Y:S05]  /*a0b0*/  @P0 BRA `(.L_x_648) ;  /* 0x000000b000000947 */ /* 0x000fea0003800000 */
[----:B---34-:R-:W3:Y:S01]  /*a0c0*/  LDS.128 R16, [R3+0x80] ;  /* 0x0000800003107984 */ /* 0x018ee20000000c00 */
[----:B-----5:R-:W-:-:S02]  /*a0d0*/  ISETP.GE.AND P0, PT, R75, c[0x0][0x3c8], PT ;  /* 0x0000f2004b007a0c */ /* 0x020fc40003f06270 */
[----:B------:R-:W-:Y:S01]  /*a0e0*/  ISETP.GE.AND P1, PT, R172, c[0x0][0x3c8], PT ;  /* 0x0000f200ac007a0c */ /* 0x000fe20003f26270 */
[----:B------:R-:W4:Y:S10]  /*a0f0*/  LDS.128 R4, [R3+0x4080] ;  /* 0x0040800003047984 */ /* 0x000f340000000c00 */
[----:B------:R-:W-:-:S02]  /*a100*/  @!P0 SHF.R.S32.HI R69, RZ, 0x1f, R75 ;  /* 0x0000001fff458819 */ /* 0x000fc4000001144b */
[----:B-1----:R-:W-:Y:S02]  /*a110*/  @!P1 IMAD.WIDE R72, R172, 0x2, R70 ;  /* 0x00000002ac489825 */ /* 0x002fe400078e0246 */
[----:B------:R-:W-:-:S04]  /*a120*/  @!P0 LEA.HI R69, R69, R75, RZ, 0x3 ;  /* 0x0000004b45458211 */ /* 0x000fc800078f18ff */
[----:B------:R-:W-:-:S05]  /*a130*/  @!P0 LOP3.LUT R69, R69, 0xfffffff8, RZ, 0xc0, !PT ;  /* 0xfffffff845458812 */ /* 0x000fca00078ec0ff */
[----:B------:R-:W-:Y:S01]  /*a140*/  @!P0 IMAD.WIDE R70, R69, 0x2, R70 ;  /* 0x0000000245468825 */ /* 0x000fe200078e0246 */
[----:B---3--:R1:W-:Y:S04]  /*a150*/  @!P1 ST.E.128 [R72.64], R16 ;  /* 0x0000001048009985 */ /* 0x0083e8000c101d16 */
[----:B----4-:R1:W-:Y:S02]  /*a160*/  @!P0 ST.E.128 [R70.64], R4 ;  /* 0x0000000446008985 */ /* 0x0103e4000c101d16 */
.L_x_648:
[----:B---34-:R-:W-:Y:S05]  /*a170*/  BSYNC B0 ;  /* 0x0000000000007941 */ /* 0x018fea0003800000 */
.L_x_647:
[----:B--2---:R-:W-:Y:S01]  /*a180*/  IADD3 R3, R252, 0x10, RZ ;  /* 0x00000010fc037810 */ /* 0x004fe20007ffe0ff */
[----:B-1----:R1:W2:Y:S01]  /*a190*/  SHFL.IDX PT, R5, R68, 0x1, 0x181f ;  /* 0x00381f0044057f89 */ /* 0x0022a200000e0000 */
[----:B------:R-:W-:Y:S02]  /*a1a0*/  BSSY B0, `(.L_x_649) ;  /* 0x000000d000007945 */ /* 0x000fe40003800000 */
[----:B------:R-:W-:Y:S01]  /*a1b0*/  ISETP.GE.AND P0, PT, R3, R2, PT ;  /* 0x000000020300720c */ /* 0x000fe20003f06270 */
[----:B------:R1:W3:-:S12]  /*a1c0*/  SHFL.IDX PT, R4, R0, 0x1, 0x181f ;  /* 0x00381f0000047f89 */ /* 0x0002d800000e0000 */
[----:B------:R-:W-:Y:S05]  /*a1d0*/  @P0 BRA `(.L_x_650) ;  /* 0x0000009000000947 */ /* 0x000fea0003800000 */
[----:B-----5:R-:W-:Y:S02]  /*a1e0*/  ISETP.GE.AND P0, PT, R75, c[0x0][0x3c8], PT ;  /* 0x0000f2004b007a0c */ /* 0x020fe40003f06270 */
        /* <DEDUP_REMOVED lines=8> */
.L_x_650:
[----:B------:R-:W-:Y:S05]  /*a270*/  BSYNC B0 ;  /* 0x0000000000007941 */ /* 0x000fea0003800000 */
.L_x_649:
[----:B------:R-:W-:Y:S01]  /*a280*/  IADD3 R3, R252, 0x20, RZ ;  /* 0x00000020fc037810 */ /* 0x000fe20007ffe0ff */
[----:B--2---:R2:W4:Y:S01]  /*a290*/  SHFL.IDX PT, R5, R68, 0x2, 0x181f ;  /* 0x00581f0044057f89 */ /* 0x00452200000e0000 */
[----:B------:R-:W-:Y:S02]  /*a2a0*/  BSSY B0, `(.L_x_651) ;  /* 0x000000d000007945 */ /* 0x000fe40003800000 */
[----:B------:R-:W-:Y:S01]  /*a2b0*/  ISETP.GE.AND P0, PT, R3, R2, PT ;  /* 0x000000020300720c */ /* 0x000fe20003f06270 */
[----:B---3--:R2:W3:-:S12]  /*a2c0*/  SHFL.IDX PT, R4, R0, 0x2, 0x181f ;  /* 0x00581f0000047f89 */ /* 0x0084d800000e0000 */
[----:B------:R-:W-:Y:S05]  /*a2d0*/  @P0 BRA `(.L_x_652) ;  /* 0x0000009000000947 */ /* 0x000fea0003800000 */
[----:B-----5:R-:W-:Y:S02]  /*a2e0*/  ISETP.GE.AND P0, PT, R75, c[0x0][0x3c8], PT ;  /* 0x0000f2004b007a0c */ /* 0x020fe40003f06270 */
        /* <DEDUP_REMOVED lines=8> */
.L_x_652:
[----:B------:R-:W-:Y:S05]  /*a370*/  BSYNC B0 ;  /* 0x0000000000007941 */ /* 0x000fea0003800000 */
.L_x_651:
[----:B------:R-:W-:Y:S01]  /*a380*/  IADD3 R3, R252, 0x30, RZ ;  /* 0x00000030fc037810 */ /* 0x000fe20007ffe0ff */
[----:B---34-:R3:W4:Y:S01]  /*a390*/  SHFL.IDX PT, R5, R68, 0x3, 0x181f ;  /* 0x00781f0044057f89 */ /* 0x01872200000e0000 */
[----:B------:R-:W-:Y:S02]  /*a3a0*/  BSSY B0, `(.L_x_653) ;  /* 0x000000d000007945 */ /* 0x000fe40003800000 */
[----:B------:R-:W-:Y:S01]  /*a3b0*/  ISETP.GE.AND P0, PT, R3, R2, PT ;  /* 0x000000020300720c */ /* 0x000fe20003f06270 */
[----:B------:R3:W1:-:S12]  /*a3c0*/  SHFL.IDX PT, R4, R0, 0x3, 0x181f ;  /* 0x00781f0000047f89 */ /* 0x00065800000e0000 */
[----:B------:R-:W-:Y:S05]  /*a3d0*/  @P0 BRA `(.L_x_654) ;  /* 0x0000009000000947 */ /* 0x000fea0003800000 */
[----:B-----5:R-:W-:Y:S02]  /*a3e0*/  ISETP.GE.AND P0, PT, R75, c[0x0][0x3c8], PT ;  /* 0x0000f2004b007a0c */ /* 0x020fe40003f06270 */
[----:B------:R-:W-:-:S11]  /*a3f0*/  ISETP.GE.AND P1, PT, R172, c[0x0][0x3c8], PT ;  /* 0x0000f200ac007a0c */ /* 0x000fd60003f26270 */
[----:B------:R-:W-:Y:S02]  /*a400*/  @!P0 SHF.R.S32.HI R3, RZ, 0x1f, R75 ;  /* 0x0000001fff038819 */ /* 0x000fe4000001144b */
[----:B-1--4-:R-:W-:Y:S02]  /*a410*/  @!P1 IMAD.WIDE R6, R172, 0x2, R4 ;  /* 0x00000002ac069825 */ /* 0x012fe400078e0204 */
[----:B------:R-:W-:-:S03]  /*a420*/  @!P0 LEA.HI R3, R3, R75, RZ, 0x3 ;  /* 0x0000004b03038211 */ /* 0x000fc600078f18ff */
[----:B------:R1:W-:Y:S01]  /*a430*/  @!P1 ST.E.128 [R6.64], R56 ;  /* 0x0000003806009985 */ /* 0x0003e2000c101d16 */
[----:B------:R-:W-:-:S05]  /*a440*/  @!P0 LOP3.LUT R3, R3, 0xfffffff8, RZ, 0xc0, !PT ;  /* 0xfffffff803038812 */ /* 0x000fca00078ec0ff */
[----:B------:R-:W-:-:S05]  /*a450*/  @!P0 IMAD.WIDE R4, R3, 0x2, R4 ;  /* 0x0000000203048825 */ /* 0x000fca00078e0204 */
[----:B------:R1:W-:Y:S02]  /*a460*/  @!P0 ST.E.128 [R4.64], R28 ;  /* 0x0000001c04008985 */ /* 0x0003e4000c101d16 */
.L_x_654:
[----:B------:R-:W-:Y:S05]  /*a470*/  BSYNC B0 ;  /* 0x0000000000007941 */ /* 0x000fea0003800000 */
.L_x_653:
[----:B------:R-:W-:Y:S01]  /*a480*/  IADD3 R3, R252, 0x40, RZ ;  /* 0x00000040fc037810 */ /* 0x000fe20007ffe0ff */
[----:B-1--4-:R1:W4:Y:S01]  /*a490*/  SHFL.IDX PT, R5, R68, 0x4, 0x181f ;  /* 0x00981f0044057f89 */ /* 0x01232200000e0000 */
[----:B------:R-:W-:Y:S02]  /*a4a0*/  BSSY B0, `(.L_x_655) ;  /* 0x000000d000007945 */ /* 0x000fe40003800000 */
[----:B------:R-:W-:Y:S01]  /*a4b0*/  ISETP.GE.AND P0, PT, R3, R2, PT ;  /* 0x000000020300720c */ /* 0x000fe20003f06270 */
[----:B------:R1:W2:-:S12]  /*a4c0*/  SHFL.IDX PT, R4, R0, 0x4, 0x181f ;  /* 0x00981f0000047f89 */ /* 0x00029800000e0000 */
[----:B------:R-:W-:Y:S05]  /*a4d0*/  @P0 BRA `(.L_x_656) ;  /* 0x0000009000000947 */ /* 0x000fea0003800000 */
[----:B-----5:R-:W-:Y:S02]  /*a4e0*/  ISETP.GE.AND P0, PT, R75, c[0x0][0x3c8], PT ;  /* 0x0000f2004b007a0c */ /* 0x020fe40003f06270 */
[----:B------:R-:W-:-:S11]  /*a4f0*/  ISETP.GE.AND P1, PT, R172, c[0x0][0x3c8], PT ;  /* 0x0000f200ac007a0c */ /* 0x000fd60003f26270 */
[----:B------:R-:W-:Y:S02]  /*a500*/  @!P0 SHF.R.S32.HI R3, RZ, 0x1f, R75 ;  /* 0x0000001fff038819 */ /* 0x000fe4000001144b */
[----:B--2-4-:R-:W-:Y:S02]  /*a510*/  @!P1 IMAD.WIDE R6, R172, 0x2, R4 ;  /* 0x00000002ac069825 */ /* 0x014fe400078e0204 */
[----:B------:R-:W-:-:S03]  /*a520*/  @!P0 LEA.HI R3, R3, R75, RZ, 0x3 ;  /* 0x0000004b03038211 */ /* 0x000fc600078f18ff */
[----:B------:R2:W-:Y:S01]  /*a530*/  @!P1 ST.E.128 [R6.64], R52 ;  /* 0x0000003406009985 */ /* 0x0005e2000c101d16 */
[----:B------:R-:W-:-:S05]  /*a540*/  @!P0 LOP3.LUT R3, R3, 0xfffffff8, RZ, 0xc0, !PT ;  /* 0xfffffff803038812 */ /* 0x000fca00078ec0ff */
[----:B------:R-:W-:-:S05]  /*a550*/  @!P0 IMAD.WIDE R4, R3, 0x2, R4 ;  /* 0x0000000203048825 */ /* 0x000fca00078e0204 */
[----:B------:R2:W-:Y:S02]  /*a560*/  @!P0 ST.E.128 [R4.64], R24 ;  /* 0x0000001804008985 */ /* 0x0005e4000c101d16 */
.L_x_656:
[----:B------:R-:W-:Y:S05]  /*a570*/  BSYNC B0 ;  /* 0x0000000000007941 */ /* 0x000fea0003800000 */
.L_x_655:
[----:B------:R-:W-:Y:S01]  /*a580*/  IADD3 R3, R252, 0x50, RZ ;  /* 0x00000050fc037810 */ /* 0x000fe20007ffe0ff */
[----:B--2-4-:R2:W4:Y:S01]  /*a590*/  SHFL.IDX PT, R5, R68, 0x5, 0x181f ;  /* 0x00b81f0044057f89 */ /* 0x01452200000e0000 */
        /* <DEDUP_REMOVED lines=13> */
.L_x_658:
[----:B------:R-:W-:Y:S05]  /*a670*/  BSYNC B0 ;  /* 0x0000000000007941 */ /* 0x000fea0003800000 */
.L_x_657:
        /* <DEDUP_REMOVED lines=15> */
.L_x_660:
[----:B------:R-:W-:Y:S05]  /*a770*/  BSYNC B0 ;  /* 0x0000000000007941 */ /* 0x000fea0003800000 */
.L_x_659:
[----:B------:R-:W-:Y:S01]  /*a780*/  IADD3 R3, R252, 0x70, RZ ;  /* 0x00000070fc037810 */ /* 0x000fe20007ffe0ff */
[----:B--2-4-:R2:W4:Y:S03]  /*a790*/  SHFL.IDX PT, R5, R68, 0x7, 0x181f ;  /* 0x00f81f0044057f89 */ /* 0x01452600000e0000 */
[----:B------:R-:W-:Y:S01]  /*a7a0*/  ISETP.GE.AND P0, PT, R3, R2, PT ;  /* 0x000000020300720c */ /* 0x000fe20003f06270 */
[----:B------:R2:W1:-:S12]  /*a7b0*/  SHFL.IDX PT, R4, R0, 0x7, 0x181f ;  /* 0x00f81f0000047f89 */ /* 0x00045800000e0000 */
[----:B------:R-:W-:Y:S05]  /*a7c0*/  @P0 EXIT ;  /* 0x000000000000094d */ /* 0x000fea0003800000 */
[----:B-----5:R-:W-:-:S13]  /*a7d0*/  ISETP.GE.AND P0, PT, R172, c[0x0][0x3c8], PT ;  /* 0x0000f200ac007a0c */ /* 0x020fda0003f06270 */
[----:B-1--4-:R-:W-:-:S05]  /*a7e0*/  @!P0 IMAD.WIDE R2, R172, 0x2, R4 ;  /* 0x00000002ac028825 */ /* 0x012fca00078e0204 */
[----:B------:R1:W-:Y:S01]  /*a7f0*/  @!P0 ST.E.128 [R2.64], R40 ;  /* 0x0000002802008985 */ /* 0x0003e2000c101d16 */
[----:B------:R-:W-:-:S13]  /*a800*/  ISETP.GE.AND P0, PT, R75, c[0x0][0x3c8], PT ;  /* 0x0000f2004b007a0c */ /* 0x000fda0003f06270 */
[----:B------:R-:W-:Y:S05]  /*a810*/  @P0 EXIT ;  /* 0x000000000000094d */ /* 0x000fea0003800000 */
[----:B--23--:R-:W-:-:S04]  /*a820*/  SHF.R.S32.HI R0, RZ, 0x1f, R75 ;  /* 0x0000001fff007819 */ /* 0x00cfc8000001144b */
[----:B------:R-:W-:-:S04]  /*a830*/  LEA.HI R0, R0, R75, RZ, 0x3 ;  /* 0x0000004b00007211 */ /* 0x000fc800078f18ff */
[----:B-1----:R-:W-:-:S05]  /*a840*/  LOP3.LUT R3, R0, 0xfffffff8, RZ, 0xc0, !PT ;  /* 0xfffffff800037812 */ /* 0x002fca00078ec0ff */
[----:B------:R-:W-:-:S05]  /*a850*/  IMAD.WIDE R4, R3, 0x2, R4 ;  /* 0x0000000203047825 */ /* 0x000fca00078e0204 */
[----:B------:R-:W-:Y:S01]  /*a860*/  ST.E.128 [R4.64], R8 ;  /* 0x0000000804007985 */ /* 0x000fe2000c101d16 */
[----:B------:R-:W-:Y:S05]  /*a870*/  EXIT ;  /* 0x000000000000794d */ /* 0x000fea0003800000 */
.L_x_661:
        /* <DEDUP_REMOVED lines=16> */
.L_x_1835:


//--------------------- .text._ZN7cutlass13device_kernelIN5flash19enable_sm80_to_sm89INS1_16FlashAttnFwdSm80INS1_25CollectiveMainloopFwdSm80ILi4ELi1ELb0EN4cute5tupleIJNS5_1CILi128EEENS7_ILi64EEES8_EEELi128ENS_10bfloat16_tEfNS_4arch4Sm80ELb0ELb0ELb0ELb1ELb0ELb0ELb1ELb0EEENS1_21CollectiveEpilogueFwdINS6_IJS8_S8_S9_EEENS6_IJNS7_ILi1EEESH_SH_EEESB_SD_Li128ELb1ELb1ELb0ELb0EEENS1_19SingleTileSchedulerILb1ELb0ELb1ELi128EEEEEEEEEvNT_6ParamsE --------------------------
	.section	.text._ZN7cutlass13device_kernelIN5flash19enable_sm80_to_sm89INS1_16FlashAttnFwdSm80INS1_25CollectiveMainloopFwdSm80ILi4ELi1ELb0EN4cute5tupleIJNS5_1CILi128EEENS7_ILi64EEES8_EEELi128ENS_10bfloat16_tEfNS_4arch4Sm80ELb0ELb0ELb0ELb1ELb0ELb0ELb1ELb0EEENS1_21CollectiveEpilogueFwdINS6_IJS8_S8_S9_EEENS6_IJNS7_ILi1EEESH_SH_EEESB_SD_Li128ELb1ELb1ELb0ELb0EEENS1_19SingleTileSchedulerILb1ELb0ELb1ELi128EEEEEEEEEvNT_6ParamsE,"ax",@progbits
	.sectioninfo	@"SHI_REGISTERS=255"
	.align	128
.text._ZN7cutlass13device_kernelIN5flash19enable_sm80_to_sm89INS1_16FlashAttnFwdSm80INS1_25CollectiveMainloopFwdSm80ILi4ELi1ELb0EN4cute5tupleIJNS5_1CILi128EEENS7_ILi64EEES8_EEELi128ENS_10bfloat16_tEfNS_4arch4Sm80ELb0ELb0ELb0ELb1ELb0ELb0ELb1ELb0EEENS1_21CollectiveEpilogueFwdINS6_IJS8_S8_S9_EEENS6_IJNS7_ILi1EEESH_SH_EEESB_SD_Li128ELb1ELb1ELb0ELb0EEENS1_19SingleTileSchedulerILb1ELb0ELb1ELi128EEEEEEEEEvNT_6ParamsE:
        .type           _ZN7cutlass13device_kernelIN5flash19enable_sm80_to_sm89INS1_16FlashAttnFwdSm80INS1_25CollectiveMainloopFwdSm80ILi4ELi1ELb0EN4cute5tupleIJNS5_1CILi128EEENS7_ILi64EEES8_EEELi128ENS_10bfloat16_tEfNS_4arch4Sm80ELb0ELb0ELb0ELb1ELb0ELb0ELb1ELb0EEENS1_21CollectiveEpilogueFwdINS6_IJS8_S8_S9_EEENS6_IJNS7_ILi1EEESH_SH_EEESB_SD_Li128ELb1ELb1ELb0ELb0EEENS1_19SingleTileSchedulerILb1ELb0ELb1ELi128EEEEEEEEEvNT_6ParamsE,@function
        .size           _ZN7cutlass13device_kernelIN5flash19enable_sm80_to_sm89INS1_16FlashAttnFwdSm80INS1_25CollectiveMainloopFwdSm80ILi4ELi1ELb0EN4cute5tupleIJNS5_1CILi128EEENS7_ILi64EEES8_EEELi128ENS_10bfloat16_tEfNS_4arch4Sm80ELb0ELb0ELb0ELb1ELb0ELb0ELb1ELb0EEENS1_21CollectiveEpilogueFwdINS6_IJS8_S8_S9_EEENS6_IJNS7_ILi1EEESH_SH_EEESB_SD_Li128ELb1ELb1ELb0ELb0EEENS1_19SingleTileSchedulerILb1ELb0ELb1ELi128EEEEEEEEEvNT_6ParamsE,(.L_x_1836 - _ZN7cutlass13device_kernelIN5flash19enable_sm80_to_sm89INS1_16FlashAttnFwdSm80INS1_25CollectiveMainloopFwdSm80ILi4ELi1ELb0EN4cute5tupleIJNS5_1CILi128EEENS7_ILi64EEES8_EEELi128ENS_10bfloat16_tEfNS_4arch4Sm80ELb0ELb0ELb0ELb1ELb0ELb0ELb1ELb0EEENS1_21CollectiveEpilogueFwdINS6_IJS8_S8_S9_EEENS6_IJNS7_ILi1EEESH_SH_EEESB_SD_Li128ELb1ELb1ELb0ELb0EEENS1_19SingleTileSchedulerILb1ELb0ELb1ELi128EEEEEEEEEvNT_6ParamsE)
        .other          _ZN7cutlass13device_kernelIN5flash19enable_sm80_to_sm89INS1_16FlashAttnFwdSm80INS1_25CollectiveMainloopFwdSm80ILi4ELi1ELb0EN4cute5tupleIJNS5_1CILi128EEENS7_ILi64EEES8_EEELi128ENS_10bfloat16_tEfNS_4arch4Sm80ELb0ELb0ELb0ELb1ELb0ELb0ELb1ELb0EEENS1_21CollectiveEpilogueFwdINS6_IJS8_S8_S9_EEENS6_IJNS7_ILi1EEESH_SH_EEESB_SD_Li128ELb1ELb1ELb0ELb0EEENS1_19SingleTileSchedulerILb1ELb0ELb1ELi128EEEEEEEEEvNT_6ParamsE,@"STO_CUDA_ENTRY STV_DEFAULT"
_ZN7cutlass13device_kernelIN5flash19enable_sm80_to_sm89INS1_16FlashAttnFwdSm80INS1_25CollectiveMainloopFwdSm80ILi4ELi1ELb0EN4cute5tupleIJNS5_1CILi128EEENS7_ILi64EEES8_EEELi128ENS_10bfloat16_tEfNS_4arch4Sm80ELb0ELb0ELb0ELb1ELb0ELb0ELb1ELb0EEENS1_21CollectiveEpilogueFwdINS6_IJS8_S8_S9_EEENS6_IJNS7_ILi1EEESH_SH_EEESB_SD_Li128ELb1ELb1ELb0ELb0EEENS1_19SingleTileSchedulerILb1ELb0ELb1ELi128EEEEEEEEEvNT_6ParamsE:
        /* <DEDUP_REMOVED lines=17> */
.L_x_663:
        /* <DEDUP_REMOVED lines=8> */
.L_x_665:
[----:B------:R-:W-:-:S05]  /*0190*/  MOV R0, c[0x0][0x54c] ;  /* 0x0001530000007a02 */ /* 0x000fca0000000f00 */
.L_x_664:
[----:B-----5:R-:W-:Y:S01]  /*01a0*/  IMAD R0, R0, c[0x0][0x548], RZ ;  /* 0x0001520000007a24 */ /* 0x020fe200078e02ff */
[----:B-1----:R-:W-:-:S04]  /*01b0*/  SHF.L.U32 R2, R32, 0x7, RZ ;  /* 0x0000000720027819 */ /* 0x002fc800000006ff */
[----:B------:R-:W-:-:S04]  /*01c0*/  ISETP.GE.AND P0, PT, R2, R0, PT ;  /* 0x000000000200720c */ /* 0x000fc80003f06270 */
[----:B------:R-:W-:-:S05]  /*01d0*/  SEL R0, R5, 0xffffffff, !P0 ;  /* 0xffffffff05007807 */ /* 0x000fca0004000000 */
[----:B------:R1:W-:Y:S01]  /*01e0*/  STL [R1+0x40], R0 ;  /* 0x0000400001007387 */ /* 0x0003e20000100800 */
[----:B------:R-:W-:Y:S05]  /*01f0*/  BRA `(.L_x_666) ;  /* 0x0000013000007947 */ /* 0x000fea0003800000 */
.L_x_662:
[----:B---3--:R-:W-:-:S04]  /*0200*/  ISETP.NE.U32.AND P0, PT, RZ, c[0x0][0x568], PT ;  /* 0x00015a00ff007a0c */ /* 0x008fc80003f05070 */
[----:B------:R-:W-:-:S13]  /*0210*/  ISETP.NE.AND.EX P0, PT, RZ, c[0x0][0x56c], PT, P0 ;  /* 0x00015b00ff007a0c */ /* 0x000fda0003f05300 */
[----:B------:R-:W-:Y:S05]  /*0220*/  @!P0 BRA `(.L_x_667) ;  /* 0x0000002000008947 */ /* 0x000fea0003800000 */
[----:B------:R1:W5:Y:S01]  /*0230*/  LDG.E R0, [R2.64] ;  /* 0x0000001002007981 */ /* 0x000362000c1e1900 */
[----:B------:R-:W-:Y:S05]  /*0240*/  BRA `(.L_x_668) ;  /* 0x0000009000007947 */ /* 0x000fea0003800000 */
.L_x_667:
        /* <DEDUP_REMOVED lines=8> */
.L_x_669:
[----:B------:R-:W-:-:S05]  /*02d0*/  MOV R0, c[0x0][0x54c] ;  /* 0x0001530000007a02 */ /* 0x000fca0000000f00 */
.L_x_668:
[----:B-----5:R-:W-:Y:S01]  /*02e0*/  IMAD R0, R0, c[0x0][0x548], RZ ;  /* 0x0001520000007a24 */ /* 0x020fe200078e02ff */
[----:B-1----:R-:W-:-:S04]  /*02f0*/  SHF.L.U32 R2, R32, 0x7, RZ ;  /* 0x0000000720027819 */ /* 0x002fc800000006ff */
[----:B------:R-:W-:-:S04]  /*0300*/  ISETP.GE.AND P0, PT, R2, R0, PT ;  /* 0x000000000200720c */ /* 0x000fc80003f06270 */
[----:B------:R-:W-:-:S05]  /*0310*/  SEL R0, R5, 0xffffffff, !P0 ;  /* 0xffffffff05007807 */ /* 0x000fca0004000000 */
[----:B------:R1:W-:Y:S04]  /*0320*/  STL [R1+0x40], R0 ;  /* 0x0000400001007387 */ /* 0x0003e80000100800 */
.L_x_666:
[----:B------:R-:W2:Y:S02]  /*0330*/  LDL R60, [R1+0x40] ;  /* 0x00004000013c7983 */ /* 0x000ea40000100800 */
[----:B--2---:R-:W-:-:S13]  /*0340*/  ISETP.GE.AND P0, PT, R60, RZ, PT ;  /* 0x000000ff3c00720c */ /* 0x004fda0003f06270 */
        /* <DEDUP_REMOVED lines=9> */
[----:B------:R-:W-:Y:S01]  /*03e0*/  @P1 IMAD.WIDE R2, R60, R10, c[0x0][0x370] ;  /* 0x0000dc003c021625 */ /* 0x000fe200078e020a */
[----:B------:R-:W-:-:S03]  /*03f0*/  CS2R R8, SRZ ;  /* 0x0000000000087805 */ /* 0x000fc6000001ff00 */
[----:B------:R-:W-:Y:S01]  /*0400*/  IMAD.MOV.U32 R20, RZ, RZ, c[0x0][0x168] ;  /* 0x00005a00ff147624 */ /* 0x000fe200078e00ff */
[----:B-1----:R1:W2:Y:S01]  /*0410*/  @P1 LDG.E R0, [R2.64] ;  /* 0x0000001002001981 */ /* 0x0022a2000c1e1900 */
        /* <DEDUP_REMOVED lines=11> */
[----:B------:R1:W2:Y:S04]  /*04d0*/  LDG.E R0, [R4.64] ;  /* 0x0000001004007981 */ /* 0x0002a8000c1e1900 */
[----:B-1----:R-:W2:Y:S02]  /*04e0*/  LDG.E R4, [R4.64+0x4] ;  /* 0x0000041004047981 */ /* 0x002ea4000c1e1900 */
[----:B--2--5:R-:W-:-:S02]  /*04f0*/  IADD3 R20, -R0, R4, RZ ;  /* 0x0000000400147210 */ /* 0x024fc40007ffe1ff */
.L_x_670:
[----:B------:R-:W-:-:S04]  /*0500*/  ISETP.NE.U32.AND P0, PT, RZ, c[0x0][0x368], PT ;  /* 0x0000da00ff007a0c */ /* 0x000fc80003f05070 */
[----:B------:R-:W-:-:S13]  /*0510*/  ISETP.NE.AND.EX P0, PT, RZ, c[0x0][0x36c], PT, P0 ;  /* 0x0000db00ff007a0c */ /* 0x000fda0003f05300 */
[----:B------:R-:W-:Y:S05]  /*0520*/  @!P0 BRA `(.L_x_671) ;  /* 0x0000004000008947 */ /* 0x000fea0003800000 */
[----:B------:R-:W-:-:S05]  /*0530*/  IMAD.WIDE R2, R60, R10, c[0x0][0x368] ;  /* 0x0000da003c027625 */ /* 0x000fca00078e020a */
[----:B------:R-:W2:Y:S02]  /*0540*/  LDG.E R0, [R2.64] ;  /* 0x0000001002007981 */ /* 0x000ea4000c1e1900 */
[----:B--2---:R1:W2:Y:S02]  /*0550*/  R2UR UR19, R0 ;  /* 0x00000000001373c2 */ /* 0x0042a400000e0000 */
[----:B-12---:R-:W-:Y:S05]  /*0560*/  BRA `(.L_x_672) ;  /* 0x0000006000007947 */ /* 0x006fea0003800000 */
.L_x_671:
[----:B------:R-:W-:Y:S05]  /*0570*/  @!P4 BRA `(.L_x_672) ;  /* 0x000000500000c947 */ /* 0x000fea0003800000 */
[----:B------:R1:W2:Y:S04]  /*0580*/  LDG.E R0, [R2.64] ;  /* 0x0000001002007981 */ /* 0x0002a8000c1e1900 */
[----:B-1----:R-:W3:Y:S01]  /*0590*/  LDG.E R2, [R2.64+0x4] ;  /* 0x0000041002027981 */ /* 0x002ee2000c1e1900 */
[----:B--2---:R-:W1:Y:S08]  /*05a0*/  R2UR UR5, R0 ;  /* 0x00000000000573c2 */ /* 0x004e7000000e0000 */
[----:B---3--:R-:W1:Y:S02]  /*05b0*/  R2UR UR6, R2 ;  /* 0x00000000020673c2 */ /* 0x008e6400000e0000 */
[----:B-1----:R-:W-:-:S06]  /*05c0*/  UIADD3 UR19, -UR5, UR6, URZ ;  /* 0x0000000605137290 */ /* 0x002fcc000fffe13f */
.L_x_672:
[----:B------:R-:W-:Y:S01]  /*05d0*/  UIADD3 UR19, -UR4, UR19, URZ ;  /* 0x0000001304137290 */ /* 0x000fe2000fffe13f */
[----:B-----5:R-:W-:Y:S01]  /*05e0*/  IADD3 R9, R9, UR4, RZ ;  /* 0x0000000409097c10 */ /* 0x020fe2000fffe0ff */
[----:B------:R-:W-:Y:S01]  /*05f0*/  CS2R R14, SRZ ;  /* 0x00000000000e7805 */ /* 0x000fe2000001ff00 */
[----:B------:R-:W-:Y:S01]  /*0600*/  PLOP3.LUT P0, PT, PT, PT, PT, 0x80, 0x0 ;  /* 0x000000000000781c */ /* 0x000fe20003f0f070 */
[----:B------:R-:W-:Y:S01]  /*0610*/  UISETP.GE.AND UP0, UPT, UR19, 0x1, UPT ;  /* 0x000000011300788c */ /* 0x000fe2000bf06270 */
[----:B------:R-:W-:Y:S01]  /*0620*/  IMAD.MOV.U32 R166, RZ, RZ, RZ ;  /* 0x000000ffffa67224 */ /* 0x000fe200078e00ff */
[----:B------:R-:W-:Y:S01]  /*0630*/  UIADD3 UR4, UR19, 0x3f, URZ ;  /* 0x0000003f13047890 */ /* 0x000fe2000fffe03f */
[----:B------:R-:W-:Y:S01]  /*0640*/  IMAD.MOV.U32 R164, RZ, RZ, RZ ;  /* 0x000000ffffa47224 */ /* 0x000fe200078e00ff */
[----:B------:R-:W-:Y:S01]  /*0650*/  CS2R R170, SRZ ;  /* 0x0000000000aa7805 */ /* 0x000fe2000001ff00 */
[----:B------:R-:W-:Y:S01]  /*0660*/  CS2R R168, SRZ ;  /* 0x0000000000a87805 */ /* 0x000fe2000001ff00 */
[----:B------:R-:W-:Y:S01]  /*0670*/  PLOP3.LUT P1, PT, PT, PT, UP0, 0x80, 0x0 ;  /* 0x000000000000781c */ /* 0x000fe20003f2f008 */
[----:B------:R-:W-:Y:S01]  /*0680*/  USHF.R.S32.HI UR18, URZ, 0x1f, UR4 ;  /* 0x0000001f3f127899 */ /* 0x000fe20008011404 */
[----:B------:R-:W-:Y:S01]  /*0690*/  CS2R R16, SRZ ;  /* 0x0000000000107805 */ /* 0x000fe2000001ff00 */
[----:B------:R-:W-:Y:S01]  /*06a0*/  MOV R202, RZ ;  /* 0x000000ff00ca7202 */ /* 0x000fe20000000f00 */
[----:B------:R-:W-:Y:S01]  /*06b0*/  CS2R R200, SRZ ;  /* 0x0000000000c87805 */ /* 0x000fe2000001ff00 */
[----:B------:R-:W-:Y:S01]  /*06c0*/  ULEA.HI UR18, UR18, UR4, URZ, 0x6 ;  /* 0x0000000412127291 */ /* 0x000fe2000f8f303f */
[----:B------:R-:W-:Y:S01]  /*06d0*/  CS2R R12, SRZ ;  /* 0x00000000000c7805 */ /* 0x000fe2000001ff00 */
[----:B------:R-:W-:Y:S01]  /*06e0*/  IMAD.MOV.U32 R198, RZ, RZ, RZ ;  /* 0x000000ffffc67224 */ /* 0x000fe200078e00ff */
[----:B------:R-:W-:Y:S01]  /*06f0*/  MOV R196, RZ ;  /* 0x000000ff00c47202 */ /* 0x000fe20000000f00 */
[----:B------:R-:W-:Y:S01]  /*0700*/  IMAD.MOV.U32 R158, RZ, RZ, RZ ;  /* 0x000000ffff9e7224 */ /* 0x000fe200078e00ff */
[----:B------:R-:W-:Y:S01]  /*0710*/  CS2R R18, SRZ ;  /* 0x0000000000127805 */ /* 0x000fe2000001ff00 */
        /* <DEDUP_REMOVED lines=20> */
[----:B------:R-:W-:Y:S01]  /*0860*/  MOV R33, RZ ;  /* 0x000000ff00217202 */ /* 0x000fe20000000f00 */
[----:B------:R-:W-:Y:S01]  /*0870*/  IMAD.MOV.U32 R132, RZ, RZ, RZ ;  /* 0x000000ffff847224 */ /* 0x000fe200078e00ff */
[----:B------:R-:W-:Y:S01]  /*0880*/  CS2R R126, SRZ ;  /* 0x00000000007e7805 */ /* 0x000fe2000001ff00 */
[----:B------:R-:W-:Y:S01]  /*0890*/  CS2R R34, SRZ ;  /* 0x0000000000227805 */ /* 0x000fe2000001ff00 */
[----:B------:R-:W-:Y:S01]  /*08a0*/  MOV R124, RZ ;  /* 0x000000ff007c7202 */ /* 0x000fe20000000f00 */
[----:B------:R-:W-:Y:S01]  /*08b0*/  IMAD.MOV.U32 R130, RZ, RZ, RZ ;  /* 0x000000ffff827224 */ /* 0x000fe200078e00ff */
[----:B------:R-:W-:Y:S01]  /*08c0*/  CS2R R36, SRZ ;  /* 0x0000000000247805 */ /* 0x000fe2000001ff00 */
[----:B------:R-:W-:Y:S01]  /*08d0*/  MOV R128, RZ ;  /* 0x000000ff00807202 */ /* 0x000fe20000000f00 */
[----:B------:R-:W-:Y:S01]  /*08e0*/  CS2R R122, SRZ ;  /* 0x00000000007a7805 */ /* 0x000fe2000001ff00 */
[----:B------:R-:W-:Y:S01]  /*08f0*/  IMAD.MOV.U32 R120, RZ, RZ, RZ ;  /* 0x000000ffff787224 */ /* 0x000fe200078e00ff */
[----:B------:R-:W-:Y:S01]  /*0900*/  CS2R R38, SRZ ;  /* 0x0000000000267805 */ /* 0x000fe2000001ff00 */
        /* <DEDUP_REMOVED lines=16> */
[----:B------:R-:W-:Y:S01]  /*0a10*/  CS2R R98, SRZ ;  /* 0x0000000000627805 */ /* 0x000fe2000001ff00 */
        /* <DEDUP_REMOVED lines=20> */
[----:B------:R-:W-:Y:S01]  /*0b60*/  MOV R194, RZ ;  /* 0x000000ff00c27202 */ /* 0x000fe20000000f00 */
[----:B------:R-:W-:Y:S01]  /*0b70*/  CS2R R192, SRZ ;  /* 0x0000000000c07805 */ /* 0x000fe2000001ff00 */
[----:B------:R-:W-:Y:S01]  /*0b80*/  CS2R R182, SRZ ;  /* 0x0000000000b67805 */ /* 0x000fe2000001ff00 */
[----:B------:R-:W-:Y:S01]  /*0b90*/  CS2R R58, SRZ ;  /* 0x00000000003a7805 */ /* 0x000fe2000001ff00 */
[----:B------:R-:W-:Y:S01]  /*0ba0*/  IMAD.MOV.U32 R180, RZ, RZ, RZ ;  /* 0x000000ffffb47224 */ /* 0x000fe200078e00ff */
[----:B------:R-:W-:Y:S01]  /*0bb0*/  MOV R186, RZ ;  /* 0x000000ff00ba7202 */ /* 0x000fe20000000f00 */
[----:B------:R-:W-:Y:S01]  /*0bc0*/  IMAD.MOV.U32 R184, RZ, RZ, RZ ;  /* 0x000000ffffb87224 */ /* 0x000fe200078e00ff */
[----:B------:R-:W-:Y:S01]  /*0bd0*/  CS2R R64, SRZ ;  /* 0x0000000000407805 */ /* 0x000fe2000001ff00 */
[----:B------:R-:W-:Y:S01]  /*0be0*/  CS2R R62, SRZ ;  /* 0x00000000003e7805 */ /* 0x000fe2000001ff00 */
[----:B------:R-:W-:Y:S05]  /*0bf0*/  @!P1 BRA `(.L_x_673) ;  /* 0x0000a3c000009947 */ /* 0x000fea0003800000 */
[----:B------:R-:W-:-:S04]  /*0c00*/  ISETP.NE.U32.AND P2, PT, RZ, c[0x0][0x340], PT ;  /* 0x0000d000ff007a0c */ /* 0x000fc80003f45070 */
[----:B------:R-:W-:-:S13]  /*0c10*/  ISETP.NE.AND.EX P2, PT, RZ, c[0x0][0x344], PT, P2 ;  /* 0x0000d100ff007a0c */ /* 0x000fda0003f45320 */
[----:B------:R-:W-:-:S05]  /*0c20*/  @P2 IMAD.WIDE R2, R60, R10, c[0x0][0x340] ;  /* 0x0000d0003c022625 */ /* 0x000fca00078e020a */
[----:B------:R1:W2:Y:S01]  /*0c30*/  @P2 LDG.E R19, [R2.64] ;  /* 0x0000001002132981 */ /* 0x0002a2000c1e1900 */
[----:B------:R-:W-:Y:S01]  /*0c40*/  SHF.R.S32.HI R25, RZ, 0x1f, R157 ;  /* 0x0000001fff197819 */ /* 0x000fe2000001149d */
[----:B------:R-:W-:Y:S01]  /*0c50*/  IMAD.MOV.U32 R6, RZ, RZ, c[0x0][0x2c4] ;  /* 0x0000b100ff067624 */ /* 0x000fe200078e00ff */
[----:B------:R-:W-:Y:S01]  /*0c60*/  SHF.R.S32.HI R0, RZ, 0x1f, R8 ;  /* 0x0000001fff007819 */ /* 0x000fe20000011408 */
[----:B------:R-:W3:Y:S01]  /*0c70*/  S2R R17, SR_CTAID.Y ;  /* 0x0000000000117919 */ /* 0x000ee20000002600 */
[-C--:B------:R-:W-:Y:S01]  /*0c80*/  LEA.HI R4, R25, R157.reuse, RZ, 0x3 ;  /* 0x0000009d19047211 */ /* 0x080fe200078f18ff */
[----:B------:R-:W-:Y:S01]  /*0c90*/  IMAD.MOV.U32 R26, RZ, RZ, 0x20 ;  /* 0x00000020ff1a7424 */ /* 0x000fe200078e00ff */
[----:B------:R-:W-:Y:S01]  /*0ca0*/  ISETP.NE.AND P1, PT, R6, 0x1, PT ;  /* 0x000000010600780c */ /* 0x000fe20003f25270 */
[----:B------:R-:W-:Y:S01]  /*0cb0*/  IMAD R0, R0, c[0x0][0x178], RZ ;  /* 0x00005e0000007a24 */ /* 0x000fe200078e02ff */
[----:B------:R-:W-:Y:S01]  /*0cc0*/  SHF.R.S32.HI R28, RZ, 0x3, R4 ;  /* 0x00000003ff1c7819 */ /* 0x000fe20000011404 */
[----:B------:R-:W-:Y:S01]  /*0cd0*/  BSSY B0, `(.L_x_674) ;  /* 0x0000076000007945 */ /* 0x000fe20003800000 */
[----:B------:R-:W-:Y:S01]  /*0ce0*/  LOP3.LUT R4, R4, 0xfffffff8, RZ, 0xc0, !PT ;  /* 0xfffffff804047812 */ /* 0x000fe200078ec0ff */
[----:B------:R-:W-:Y:S01]  /*0cf0*/  IMAD R0, R8, c[0x0][0x17c], R0 ;  /* 0x00005f0008007a24 */ /* 0x000fe200078e0200 */
[----:B------:R-:W-:Y:S01]  /*0d00*/  SHF.R.S32.HI R7, RZ, 0x1f, R9 ;  /* 0x0000001fff077819 */ /* 0x000fe20000011409 */
[----:B------:R-:W-:Y:S01]  /*0d10*/  IMAD.SHL.U32 R5, R28, 0x40, RZ ;  /* 0x000000401c057824 */ /* 0x000fe200078e00ff */
[----:B------:R-:W-:-:S02]  /*0d20*/  IADD3 R36, -R4, R157, RZ ;  /* 0x0000009d04247210 */ /* 0x000fc40007ffe1ff */
[----:B------:R-:W-:Y:S02]  /*0d30*/  SHF.R.S32.HI R18, RZ, 0x1f, R60 ;  /* 0x0000001fff127819 */ /* 0x000fe4000001143c */
[----:B------:R-:W-:Y:S01]  /*0d40*/  LEA.HI R24, R25, R157, RZ, 0x4 ;  /* 0x0000009d19187211 */ /* 0x000fe200078f20ff */
[----:B------:R-:W-:Y:S01]  /*0d50*/  IMAD.SHL.U32 R12, R36, 0x8, RZ ;  /* 0x00000008240c7824 */ /* 0x000fe200078e00ff */
[----:B------:R-:W-:Y:S01]  /*0d60*/  SEL R10, R18, RZ, !P5 ;  /* 0x000000ff120a7207 */ /* 0x000fe20006800000 */
[----:B-1----:R-:W-:-:S03]  /*0d70*/  IMAD.WIDE.U32 R2, R8, c[0x0][0x178], RZ ;  /* 0x00005e0008027a25 */ /* 0x002fc600078e00ff */
[----:B------:R-:W-:Y:S02]  /*0d80*/  SHF.R.S32.HI R13, RZ, 0x1f, R12 ;  /* 0x0000001fff0d7819 */ /* 0x000fe4000001140c */
[----:B---3--:R-:W-:Y:S01]  /*0d90*/  SHF.R.S32.HI R16, RZ, 0x1f, R17 ;  /* 0x0000001fff107819 */ /* 0x008fe20000011411 */
[----:B------:R-:W-:Y:S01]  /*0da0*/  IMAD.IADD R3, R3, 0x1, R0 ;  /* 0x0000000103037824 */ /* 0x000fe200078e0200 */
[----:B------:R-:W-:Y:S01]  /*0db0*/  LOP3.LUT R0, R5, 0x1c0, RZ, 0xc0, !PT ;  /* 0x000001c005007812 */ /* 0x000fe200078ec0ff */
[----:B------:R-:W-:Y:S01]  /*0dc0*/  IMAD R10, R10, c[0x0][0x1c0], RZ ;  /* 0x000070000a0a7a24 */ /* 0x000fe200078e02ff */
[----:B------:R-:W-:Y:S01]  /*0dd0*/  IADD3 R5, R12, 0x40, RZ ;  /* 0x000000400c057810 */ /* 0x000fe20007ffe0ff */
[----:B------:R-:W-:Y:S01]  /*0de0*/  IMAD R8, R16, c[0x0][0x1b8], RZ ;  /* 0x00006e0010087a24 */ /* 0x000fe200078e02ff */
[----:B------:R-:W-:Y:S01]  /*0df0*/  LOP3.LUT R6, R0, 0x38, R12, 0xf8, !PT ;  /* 0x0000003800067812 */ /* 0x000fe200078ef80c */
[----:B------:R-:W-:Y:S01]  /*0e00*/  IMAD.WIDE.U32 R2, R17, c[0x0][0x1b8], R2 ;  /* 0x00006e0011027a25 */ /* 0x000fe200078e0002 */
[----:B------:R-:W-:-:S02]  /*0e10*/  SHF.R.U32.HI R4, RZ, 0x3, R0 ;  /* 0x00000003ff047819 */ /* 0x000fc40000011600 */
[----:B------:R-:W-:Y:S01]  /*0e20*/  IADD3 R0, P0, R9, R28, RZ ;  /* 0x0000001c09007210 */ /* 0x000fe20007f1e0ff */
[----:B------:R-:W-:Y:S01]  /*0e30*/  IMAD R8, R17, c[0x0][0x1bc], R8 ;  /* 0x00006f0011087a24 */ /* 0x000fe200078e0208 */
[----:B------:R-:W-:Y:S02]  /*0e40*/  LOP3.LUT R21, R6, R4, RZ, 0x3c, !PT ;  /* 0x0000000406157212 */ /* 0x000fe400078e3cff */
[----:B------:R-:W-:Y:S01]  /*0e50*/  LEA R9, R36, R28, 0x4 ;  /* 0x0000001c24097211 */ /* 0x000fe200078e20ff */
[----:B------:R-:W-:Y:S01]  /*0e60*/  IMAD.IADD R3, R3, 0x1, R8 ;  /* 0x0000000103037824 */ /* 0x000fe200078e0208 */
[----:B------:R-:W-:Y:S01]  /*0e70*/  LEA.HI.X.SX32 R4, R28, R7, 0x1, P0 ;  /* 0x000000071c047211 */ /* 0x000fe200000f0eff */
[----:B------:R-:W-:Y:S01]  /*0e80*/  IMAD.WIDE.U32 R6, R0, c[0x0][0x1e0], R12 ;  /* 0x0000780000067a25 */ /* 0x000fe200078e000c */
[----:B------:R-:W-:Y:S02]  /*0e90*/  ISETP.GE.AND P0, PT, R5, c[0x0][0x1d4], PT ;  /* 0x0000750005007a0c */ /* 0x000fe40003f06270 */
[----:B------:R-:W-:Y:S01]  /*0ea0*/  SEL R8, R60, RZ, !P5 ;  /* 0x000000ff3c087207 */ /* 0x000fe20006800000 */
[----:B------:R-:W-:Y:S01]  /*0eb0*/  IMAD R9, R32, 0x80, R9 ;  /* 0x0000008020097824 */ /* 0x000fe200078e0209 */
[----:B------:R-:W-:Y:S01]  /*0ec0*/  ISETP.GE.AND P3, PT, R12, c[0x0][0x1d4], PT ;  /* 0x000075000c007a0c */ /* 0x000fe20003f66270 */
[----:B------:R-:W-:-:S02]  /*0ed0*/  IMAD R5, R4, c[0x0][0x1e0], RZ ;  /* 0x0000780004057a24 */ /* 0x000fc400078e02ff */
[----:B------:R-:W-:Y:S02]  /*0ee0*/  IMAD R4, R4, c[0x0][0x208], RZ ;  /* 0x0000820004047a24 */ /* 0x000fe400078e02ff */
[----:B------:R-:W-:-:S04]  /*0ef0*/  @P1 IMAD.HI.U32 R11, R9, c[0x0][0x2c8], RZ ;  /* 0x0000b200090b1a27 */ /* 0x000fc800078e00ff */
[C---:B------:R-:W-:Y:S02]  /*0f00*/  IMAD R14, R0.reuse, c[0x0][0x1e4], R5 ;  /* 0x00007900000e7a24 */ /* 0x040fe400078e0205 */
[C---:B------:R-:W-:Y:S02]  /*0f10*/  IMAD R15, R0.reuse, c[0x0][0x20c], R4 ;  /* 0x00008300000f7a24 */ /* 0x040fe400078e0204 */
[----:B------:R-:W-:Y:S01]  /*0f20*/  IMAD.WIDE.U32 R4, R0, c[0x0][0x208], R12 ;  /* 0x0000820000047a25 */ /* 0x000fe200078e000c */
[----:B------:R-:W-:Y:S02]  /*0f30*/  MOV R0, R9 ;  /* 0x0000000900007202 */ /* 0x000fe40000000f00 */
[----:B------:R-:W-:Y:S01]  /*0f40*/  @P1 SHF.R.U32.HI R0, RZ, c[0x0][0x2cc], R11 ;  /* 0x0000b300ff001a19 */ /* 0x000fe2000001160b */
[C---:B------:R-:W-:Y:S02]  /*0f50*/  IMAD R11, R8.reuse, c[0x0][0x1c4], R10 ;  /* 0x00007100080b7a24 */ /* 0x040fe400078e020a */
[----:B------:R-:W-:Y:S01]  /*0f60*/  IMAD.WIDE.U32 R2, R8, c[0x0][0x1c0], R2 ;  /* 0x0000700008027a25 */ /* 0x000fe200078e0002 */
[----:B------:R-:W-:-:S02]  /*0f70*/  IADD3 R10, -R0, RZ, RZ ;  /* 0x000000ff000a7210 */ /* 0x000fc40007ffe1ff */
[----:B------:R-:W-:Y:S01]  /*0f80*/  SHF.R.S32.HI R8, RZ, 0x1f, R0 ;  /* 0x0000001fff087819 */ /* 0x000fe20000011400 */
[----:B------:R-:W-:Y:S02]  /*0f90*/  IMAD.IADD R3, R3, 0x1, R11 ;  /* 0x0000000103037824 */ /* 0x000fe400078e020b */
[----:B------:R-:W-:Y:S01]  /*0fa0*/  IMAD R10, R10, c[0x0][0x2c4], R9 ;  /* 0x0000b1000a0a7a24 */ /* 0x000fe200078e0209 */
[----:B------:R-:W-:Y:S01]  /*0fb0*/  LOP3.LUT R9, R24, 0xfffffff0, RZ, 0xc0, !PT ;  /* 0xfffffff018097812 */ /* 0x000fe200078ec0ff */
[----:B------:R-:W-:Y:S02]  /*0fc0*/  IMAD R8, R8, c[0x0][0x1b0], RZ ;  /* 0x00006c0008087a24 */ /* 0x000fe400078e02ff */
[----:B------:R-:W-:Y:S01]  /*0fd0*/  IMAD.WIDE.U32 R2, R0, c[0x0][0x1b0], R2 ;  /* 0x00006c0000027a25 */ /* 0x000fe200078e0002 */
[----:B------:R-:W-:-:S03]  /*0fe0*/  SHF.R.S32.HI R11, RZ, 0x1f, R10 ;  /* 0x0000001fff0b7819 */ /* 0x000fc6000001140a */
[----:B------:R-:W-:Y:S02]  /*0ff0*/  IMAD R8, R0, c[0x0][0x1b4], R8 ;  /* 0x00006d0000087a24 */ /* 0x000fe400078e0208 */
[----:B------:R-:W-:Y:S02]  /*1000*/  IMAD.IADD R7, R7, 0x1, R14 ;  /* 0x0000000107077824 */ /* 0x000fe400078e020e */
[----:B------:R-:W-:Y:S01]  /*1010*/  IMAD.IADD R5, R5, 0x1, R15 ;  /* 0x0000000105057824 */ /* 0x000fe200078e020f */
[----:B------:R-:W-:Y:S01]  /*1020*/  IADD3 R3, R3, R8, RZ ;  /* 0x0000000803037210 */ /* 0x000fe20007ffe0ff */
[----:B------:R-:W-:Y:S02]  /*1030*/  IMAD R11, R11, c[0x0][0x1a8], RZ ;  /* 0x00006a000b0b7a24 */ /* 0x000fe400078e02ff */
[----:B------:R-:W-:Y:S02]  /*1040*/  IMAD.IADD R0, R157, 0x1, -R9 ;  /* 0x000000019d007824 */ /* 0x000fe400078e0a09 */
[----:B------:R-:W-:-:S04]  /*1050*/  IMAD.WIDE.U32 R8, R17, c[0x0][0x1e8], R6 ;  /* 0x00007a0011087a25 */ /* 0x000fc800078e0006 */
[----:B------:R-:W-:-:S04]  /*1060*/  IMAD.WIDE.U32 R6, R17, c[0x0][0x210], R4 ;  /* 0x0000840011067a25 */ /* 0x000fc800078e0004 */
[C---:B------:R-:W-:Y:S02]  /*1070*/  IMAD R14, R16.reuse, c[0x0][0x1e8], RZ ;  /* 0x00007a00100e7a24 */ /* 0x040fe400078e02ff */
[----:B------:R-:W-:Y:S01]  /*1080*/  IMAD R15, R16, c[0x0][0x210], RZ ;  /* 0x00008400100f7a24 */ /* 0x000fe200078e02ff */
[----:B------:R-:W-:Y:S01]  /*1090*/  SHF.R.S32.HI R16, RZ, 0x1f, R0 ;  /* 0x0000001fff107819 */ /* 0x000fe20000011400 */
[C---:B------:R-:W-:Y:S02]  /*10a0*/  IMAD R11, R10.reuse, c[0x0][0x1ac], R11 ;  /* 0x00006b000a0b7a24 */ /* 0x040fe400078e020b */
[----:B------:R-:W-:Y:S01]  /*10b0*/  IMAD.WIDE.U32 R4, R10, c[0x0][0x1a8], R2 ;  /* 0x00006a000a047a25 */ /* 0x000fe200078e0002 */
[----:B------:R-:W-:-:S03]  /*10c0*/  LEA.HI R23, R16, R0, RZ, 0x3 ;  /* 0x0000000010177211 */ /* 0x000fc600078f18ff */
[----:B------:R-:W-:Y:S01]  /*10d0*/  IMAD R14, R17, c[0x0][0x1ec], R14 ;  /* 0x00007b00110e7a24 */ /* 0x000fe200078e020e */
[----:B------:R-:W-:Y:S01]  /*10e0*/  LOP3.LUT R10, R23, 0xfffffff8, RZ, 0xc0, !PT ;  /* 0xfffffff8170a7812 */ /* 0x000fe200078ec0ff */
[----:B------:R-:W-:Y:S01]  /*10f0*/  IMAD R15, R17, c[0x0][0x214], R15 ;  /* 0x00008500110f7a24 */ /* 0x000fe200078e020f */
[----:B------:R-:W-:Y:S01]  /*1100*/  LEA R17, P1, R4, c[0x0][0x160], 0x1 ;  /* 0x0000580004117a11 */ /* 0x000fe200078208ff */
[----:B------:R-:W-:Y:S01]  /*1110*/  IMAD.IADD R2, R5, 0x1, R11 ;  /* 0x0000000105027824 */ /* 0x000fe200078e020b */
[----:B------:R-:W-:Y:S01]  /*1120*/  IADD3 R22, R0, -R10, RZ ;  /* 0x8000000a00167210 */ /* 0x000fe20007ffe0ff */
[----:B------:R-:W-:Y:S01]  /*1130*/  IMAD.IADD R9, R9, 0x1, R14 ;  /* 0x0000000109097824 */ /* 0x000fe200078e020e */
[----:B------:R-:W-:Y:S01]  /*1140*/  IADD3 R7, R7, R15, RZ ;  /* 0x0000000f07077210 */ /* 0x000fe20007ffe0ff */
[----:B------:R-:W-:Y:S01]  /*1150*/  IMAD R15, R20, c[0x0][0x2c4], RZ ;  /* 0x0000b100140f7a24 */ /* 0x000fe200078e02ff */
[----:B------:R-:W-:Y:S01]  /*1160*/  LEA.HI.X R16, R4, c[0x0][0x164], R2, 0x1, P1 ;  /* 0x0000590004107a11 */ /* 0x000fe200008f0c02 */
[----:B------:R-:W-:Y:S01]  /*1170*/  IMAD.SHL.U32 R14, R36, 0x8, RZ ;  /* 0x00000008240e7824 */ /* 0x000fe200078e00ff */
[----:B------:R-:W-:Y:S01]  /*1180*/  LEA.HI R11, R25, R157, RZ, 0x6 ;  /* 0x0000009d190b7211 */ /* 0x000fe200078f30ff */
[----:B------:R1:W3:Y:S01]  /*1190*/  SHFL.IDX PT, R4, R17, RZ, 0x181f ;  /* 0x00181fff11047589 */ /* 0x0002e200000e0000 */
[----:B------:R-:W-:-:S02]  /*11a0*/  MOV R20, 0x10 ;  /* 0x0000001000147802 */ /* 0x000fc40000000f00 */
[----:B------:R-:W-:Y:S01]  /*11b0*/  ISETP.GE.AND P5, PT, R14, c[0x0][0x198], PT ;  /* 0x000066000e007a0c */ /* 0x000fe20003fa6270 */
[----:B------:R1:W4:Y:S01]  /*11c0*/  SHFL.IDX PT, R5, R16, RZ, 0x181f ;  /* 0x00181fff10057589 */ /* 0x00032200000e0000 */
[----:B------:R-:W-:-:S04]  /*11d0*/  SHF.L.U32 R11, R11, 0x3, RZ ;  /* 0x000000030b0b7819 */ /* 0x000fc800000006ff */
[----:B------:R-:W-:Y:S02]  /*11e0*/  LOP3.LUT R11, R21, 0xfffffe00, R11, 0xf8, !PT ;  /* 0xfffffe00150b7812 */ /* 0x000fe400078ef80b */
[--C-:B--2---:R-:W-:Y:S01]  /*11f0*/  @P2 SHF.R.S32.HI R3, RZ, 0x1f, R19.reuse ;  /* 0x0000001fff032819 */ /* 0x104fe20000011413 */
[----:B------:R-:W-:Y:S01]  /*1200*/  @P2 IMAD.MOV.U32 R2, RZ, RZ, R19 ;  /* 0x000000ffff022224 */ /* 0x000fe200078e0013 */
[----:B------:R-:W-:Y:S01]  /*1210*/  @!P2 MOV R2, R60 ;  /* 0x0000003c0002a202 */ /* 0x000fe20000000f00 */
[----:B------:R-:W-:Y:S01]  /*1220*/  @!P2 IMAD.MOV.U32 R3, RZ, RZ, R18 ;  /* 0x000000ffff03a224 */ /* 0x000fe200078e0012 */
[----:B------:R-:W-:Y:S02]  /*1230*/  LEA R19, R32, R28, 0x7 ;  /* 0x0000001c20137211 */ /* 0x000fe400078e38ff */
[----:B------:R-:W-:Y:S02]  /*1240*/  SEL R0, R2, RZ, !P4 ;  /* 0x000000ff02007207 */ /* 0x000fe40006000000 */
[----:B------:R-:W-:-:S02]  /*1250*/  SEL R2, R3, RZ, !P4 ;  /* 0x000000ff03027207 */ /* 0x000fc40006000000 */
[----:B------:R-:W-:Y:S01]  /*1260*/  ISETP.GE.AND P6, PT, R19, R15, PT ;  /* 0x0000000f1300720c */ /* 0x000fe20003fc6270 */
[----:B------:R-:W-:Y:S01]  /*1270*/  IMAD.WIDE.U32 R30, R0, c[0x0][0x218], R6 ;  /* 0x00008600001e7a25 */ /* 0x000fe200078e0006 */
[----:B------:R-:W-:-:S03]  /*1280*/  IADD3 R18, R14, 0x40, RZ ;  /* 0x000000400e127810 */ /* 0x000fc60007ffe0ff */
[----:B------:R-:W-:Y:S01]  /*1290*/  IMAD R3, R2, c[0x0][0x1f0], RZ ;  /* 0x00007c0002037a24 */ /* 0x000fe200078e02ff */
[----:B------:R-:W-:Y:S01]  /*12a0*/  ISETP.GE.AND P4, PT, R18, c[0x0][0x198], PT ;  /* 0x0000660012007a0c */ /* 0x000fe20003f86270 */
[----:B------:R-:W-:Y:S02]  /*12b0*/  IMAD R2, R2, c[0x0][0x218], RZ ;  /* 0x0000860002027a24 */ /* 0x000fe400078e02ff */
[----:B------:R-:W-:Y:S01]  /*12c0*/  IMAD R10, R0, c[0x0][0x1f4], R3 ;  /* 0x00007d00000a7a24 */ /* 0x000fe200078e0203 */
[----:B------:R-:W-:Y:S01]  /*12d0*/  R2P PR, R22, 0x6 ;  /* 0x0000000616007804 */ /* 0x000fe20000000000 */
[C---:B------:R-:W-:Y:S02]  /*12e0*/  IMAD R2, R0.reuse, c[0x0][0x21c], R2 ;  /* 0x0000870000027a24 */ /* 0x040fe400078e0202 */
[----:B------:R-:W-:Y:S02]  /*12f0*/  IMAD.WIDE.U32 R34, R0, c[0x0][0x1f0], R8 ;  /* 0x00007c0000227a25 */ /* 0x000fe400078e0008 */
[----:B------:R-:W-:-:S02]  /*1300*/  SEL R3, R20, 0xfffffff0, !P1 ;  /* 0xfffffff014037807 */ /* 0x000fc40004800000 */
[----:B------:R-:W-:Y:S01]  /*1310*/  IADD3 R29, R31, R2, RZ ;  /* 0x000000021f1d7210 */ /* 0x000fe20007ffe0ff */
[----:B------:R-:W-:Y:S01]  /*1320*/  IMAD.IADD R39, R35, 0x1, R10 ;  /* 0x0000000123277824 */ /* 0x000fe200078e020a */
[----:B------:R1:W-:Y:S01]  /*1330*/  STL.64 [R1+0x38], R34 ;  /* 0x0000382201007387 */ /* 0x0003e20000100a00 */
[----:B------:R-:W-:-:S03]  /*1340*/  SEL R0, R26, 0xffffffe0, !P2 ;  /* 0xffffffe01a007807 */ /* 0x000fc60005000000 */
[----:B------:R1:W-:Y:S04]  /*1350*/  STL.64 [R1+0x30], R30 ;  /* 0x0000301e01007387 */ /* 0x0003e80000100a00 */
[----:B------:R1:W-:Y:S04]  /*1360*/  STL [R1+0x24], R29 ;  /* 0x0000241d01007387 */ /* 0x0003e80000100800 */
[----:B------:R1:W-:Y:S01]  /*1370*/  STL [R1+0x2c], R39 ;  /* 0x00002c2701007387 */ /* 0x0003e20000100800 */
[----:B------:R-:W-:Y:S05]  /*1380*/  @P6 BRA `(.L_x_675) ;  /* 0x000000a000006947 */ /* 0x000fea0003800000 */
[----:B---34-:R-:W-:Y:S02]  /*1390*/  SHF.R.S32.HI R2, RZ, 0x1f, R18 ;  /* 0x0000001fff027819 */ /* 0x018fe40000011412 */
[----:B------:R-:W-:-:S02]  /*13a0*/  LEA R6, P1, R14, R4, 0x1 ;  /* 0x000000040e067211 */ /* 0x000fc400078208ff */
[----:B------:R-:W-:Y:S02]  /*13b0*/  LEA.HI R2, R2, R18, RZ, 0x3 ;  /* 0x0000001202027211 */ /* 0x000fe400078f18ff */
[----:B------:R-:W-:Y:S02]  /*13c0*/  LEA.HI.X R7, R14, R5, R13, 0x1, P1 ;  /* 0x000000050e077211 */ /* 0x000fe400008f0c0d */
[----:B------:R-:W-:Y:S01]  /*13d0*/  LOP3.LUT R8, R2, 0xfffffff8, RZ, 0xc0, !PT ;  /* 0xfffffff802087812 */ /* 0x000fe200078ec0ff */
[----:B------:R-:W-:-:S04]  /*13e0*/  IMAD.SHL.U32 R2, R11, 0x2, RZ ;  /* 0x000000020b027824 */ /* 0x000fc800078e00ff */
[----:B------:R-:W-:Y:S01]  /*13f0*/  IMAD.WIDE R4, R8, 0x2, R4 ;  /* 0x0000000208047825 */ /* 0x000fe200078e0204 */
[----:B------:R-:W-:Y:S01]  /*1400*/  @!PT LDS RZ, [RZ] ;  /* 0x00000000fffff984 */ /* 0x000fe20000000800 */
[----:B------:R2:W-:Y:S04]  /*1410*/  LDGSTS.E.BYPASS.LTC128B.128 [R2+0x8100], [R6.64], !P5 ;  /* 0x0810000006027fae */ /* 0x0005e8000e901d50 */
[----:B------:R2:W-:Y:S02]  /*1420*/  LDGSTS.E.BYPASS.LTC128B.128 [R2+0xc100], [R4.64], !P4 ;  /* 0x0c10000004027fae */ /* 0x0005e4000e101d50 */
.L_x_675:
[----:B---34-:R-:W-:Y:S05]  /*1430*/  BSYNC B0 ;  /* 0x0000000000007941 */ /* 0x018fea0003800000 */
.L_x_674:
[----:B--2---:R-:W-:Y:S01]  /*1440*/  IADD3 R2, R19, 0x10, RZ ;  /* 0x0000001013027810 */ /* 0x004fe20007ffe0ff */
[----:B------:R2:W3:Y:S01]  /*1450*/  SHFL.IDX PT, R5, R16, 0x1, 0x181f ;  /* 0x00381f0010057f89 */ /* 0x0004e200000e0000 */
[----:B------:R-:W-:Y:S02]  /*1460*/  BSSY B0, `(.L_x_676) ;  /* 0x000000e000007945 */ /* 0x000fe40003800000 */
[----:B------:R-:W-:Y:S01]  /*1470*/  ISETP.GE.AND P1, PT, R2, R15, PT ;  /* 0x0000000f0200720c */ /* 0x000fe20003f26270 */
[----:B------:R2:W4:-:S12]  /*1480*/  SHFL.IDX PT, R4, R17, 0x1, 0x181f ;  /* 0x00381f0011047f89 */ /* 0x00051800000e0000 */
[----:B------:R-:W-:Y:S05]  /*1490*/  @P1 BRA `(.L_x_677) ;  /* 0x000000a000001947 */ /* 0x000fea0003800000 */
[----:B------:R-:W-:Y:S02]  /*14a0*/  SHF.R.S32.HI R2, RZ, 0x1f, R18 ;  /* 0x0000001fff027819 */ /* 0x000fe40000011412 */
[----:B----4-:R-:W-:Y:S02]  /*14b0*/  LEA R6, P1, R14, R4, 0x1 ;  /* 0x000000040e067211 */ /* 0x010fe400078208ff */
[----:B------:R-:W-:Y:S02]  /*14c0*/  LEA.HI R2, R2, R18, RZ, 0x3 ;  /* 0x0000001202027211 */ /* 0x000fe400078f18ff */
[----:B---3--:R-:W-:Y:S02]  /*14d0*/  LEA.HI.X R7, R14, R5, R13, 0x1, P1 ;  /* 0x000000050e077211 */ /* 0x008fe400008f0c0d */
[----:B------:R-:W-:Y:S01]  /*14e0*/  LOP3.LUT R8, R2, 0xfffffff8, RZ, 0xc0, !PT ;  /* 0xfffffff802087812 */ /* 0x000fe200078ec0ff */
[----:B------:R-:W-:-:S04]  /*14f0*/  IMAD.SHL.U32 R2, R11, 0x2, RZ ;  /* 0x000000020b027824 */ /* 0x000fc800078e00ff */
[----:B------:R-:W-:Y:S01]  /*1500*/  IMAD.WIDE R4, R8, 0x2, R4 ;  /* 0x0000000208047825 */ /* 0x000fe200078e0204 */
[----:B------:R-:W-:Y:S01]  /*1510*/  @!PT LDS RZ, [RZ] ;  /* 0x00000000fffff984 */ /* 0x000fe20000000800 */
[----:B------:R3:W-:Y:S04]  /*1520*/  LDGSTS.E.BYPASS.LTC128B.128 [R2+0x8900], [R6.64], !P5 ;  /* 0x0890000006027fae */ /* 0x0007e8000e901d50 */
[----:B------:R3:W-:Y:S02]  /*1530*/  LDGSTS.E.BYPASS.LTC128B.128 [R2+0xc900], [R4.64], !P4 ;  /* 0x0c90000004027fae */ /* 0x0007e4000e101d50 */
.L_x_677:
[----:B------:R-:W-:Y:S05]  /*1540*/  BSYNC B0 ;  /* 0x0000000000007941 */ /* 0x000fea0003800000 */
.L_x_676:
[----:B---3--:R-:W-:Y:S01]  /*1550*/  IADD3 R2, R19, 0x20, RZ ;  /* 0x0000002013027810 */ /* 0x008fe20007ffe0ff */
[----:B------:R3:W1:Y:S01]  /*1560*/  SHFL.IDX PT, R5, R16, 0x2, 0x181f ;  /* 0x00581f0010057f89 */ /* 0x00066200000e0000 */
[----:B------:R-:W-:Y:S02]  /*1570*/  BSSY B0, `(.L_x_678) ;  /* 0x000000e000007945 */ /* 0x000fe40003800000 */
[----:B------:R-:W-:Y:S01]  /*1580*/  ISETP.GE.AND P1, PT, R2, R15, PT ;  /* 0x0000000f0200720c */ /* 0x000fe20003f26270 */
[----:B----4-:R3:W4:-:S12]  /*1590*/  SHFL.IDX PT, R4, R17, 0x2, 0x181f ;  /* 0x00581f0011047f89 */ /* 0x01071800000e0000 */
[----:B------:R-:W-:Y:S05]  /*15a0*/  @P1 BRA `(.L_x_679) ;  /* 0x000000a000001947 */ /* 0x000fea0003800000 */
[----:B------:R-:W-:Y:S02]  /*15b0*/  SHF.R.S32.HI R2, RZ, 0x1f, R18 ;  /* 0x0000001fff027819 */ /* 0x000fe40000011412 */
[----:B----4-:R-:W-:Y:S02]  /*15c0*/  LEA R6, P1, R14, R4, 0x1 ;  /* 0x000000040e067211 */ /* 0x010fe400078208ff */
[----:B------:R-:W-:Y:S02]  /*15d0*/  LEA.HI R2, R2, R18, RZ, 0x3 ;  /* 0x0000001202027211 */ /* 0x000fe400078f18ff */
[----:B-1----:R-:W-:Y:S02]  /*15e0*/  LEA.HI.X R7, R14, R5, R13, 0x1, P1 ;  /* 0x000000050e077211 */ /* 0x002fe400008f0c0d */
[----:B------:R-:W-:Y:S01]  /*15f0*/  LOP3.LUT R8, R2, 0xfffffff8, RZ, 0xc0, !PT ;  /* 0xfffffff802087812 */ /* 0x000fe200078ec0ff */
[----:B------:R-:W-:-:S04]  /*1600*/  IMAD.SHL.U32 R2, R11, 0x2, RZ ;  /* 0x000000020b027824 */ /* 0x000fc800078e00ff */
[----:B------:R-:W-:Y:S01]  /*1610*/  IMAD.WIDE R4, R8, 0x2, R4 ;  /* 0x0000000208047825 */ /* 0x000fe200078e0204 */
[----:B------:R-:W-:Y:S01]  /*1620*/  @!PT LDS RZ, [RZ] ;  /* 0x00000000fffff984 */ /* 0x000fe20000000800 */
[----:B------:R1:W-:Y:S04]  /*1630*/  LDGSTS.E.BYPASS.LTC128B.128 [R2+0x9100], [R6.64], !P5 ;  /* 0x0910000006027fae */ /* 0x0003e8000e901d50 */
[----:B------:R1:W-:Y:S02]  /*1640*/  LDGSTS.E.BYPASS.LTC128B.128 [R2+0xd100], [R4.64], !P4 ;  /* 0x0d10000004027fae */ /* 0x0003e4000e101d50 */
.L_x_679:
[----:B------:R-:W-:Y:S05]  /*1650*/  BSYNC B0 ;  /* 0x0000000000007941 */ /* 0x000fea0003800000 */
.L_x_678:
[----:B-1----:R-:W-:Y:S01]  /*1660*/  IADD3 R2, R19, 0x30, RZ ;  /* 0x0000003013027810 */ /* 0x002fe20007ffe0ff */
[----:B------:R1:W2:Y:S01]  /*1670*/  SHFL.IDX PT, R5, R16, 0x3, 0x181f ;  /* 0x00781f0010057f89 */ /* 0x0002a200000e0000 */
[----:B------:R-:W-:Y:S02]  /*1680*/  BSSY B0, `(.L_x_680) ;  /* 0x000000e000007945 */ /* 0x000fe40003800000 */
[----:B------:R-:W-:Y:S01]  /*1690*/  ISETP.GE.AND P1, PT, R2, R15, PT ;  /* 0x0000000f0200720c */ /* 0x000fe20003f26270 */
[----:B----4-:R1:W4:-:S12]  /*16a0*/  SHFL.IDX PT, R4, R17, 0x3, 0x181f ;  /* 0x00781f0011047f89 */ /* 0x01031800000e0000 */
[----:B------:R-:W-:Y:S05]  /*16b0*/  @P1 BRA `(.L_x_681) ;  /* 0x000000a000001947 */ /* 0x000fea0003800000 */
[----:B------:R-:W-:Y:S02]  /*16c0*/  SHF.R.S32.HI R2, RZ, 0x1f, R18 ;  /* 0x0000001fff027819 */ /* 0x000fe40000011412 */
[----:B----4-:R-:W-:Y:S02]  /*16d0*/  LEA R6, P1, R14, R4, 0x1 ;  /* 0x000000040e067211 */ /* 0x010fe400078208ff */
[----:B------:R-:W-:Y:S02]  /*16e0*/  LEA.HI R2, R2, R18, RZ, 0x3 ;  /* 0x0000001202027211 */ /* 0x000fe400078f18ff */
[----:B--2---:R-:W-:Y:S02]  /*16f0*/  LEA.HI.X R7, R14, R5, R13, 0x1, P1 ;  /* 0x000000050e077211 */ /* 0x004fe400008f0c0d */
[----:B------:R-:W-:Y:S01]  /*1700*/  LOP3.LUT R8, R2, 0xfffffff8, RZ, 0xc0, !PT ;  /* 0xfffffff802087812 */ /* 0x000fe200078ec0ff */
[----:B------:R-:W-:-:S04]  /*1710*/  IMAD.SHL.U32 R2, R11, 0x2, RZ ;  /* 0x000000020b027824 */ /* 0x000fc800078e00ff */
[----:B------:R-:W-:Y:S01]  /*1720*/  IMAD.WIDE R4, R8, 0x2, R4 ;  /* 0x0000000208047825 */ /* 0x000fe200078e0204 */
[----:B------:R-:W-:Y:S01]  /*1730*/  @!PT LDS RZ, [RZ] ;  /* 0x00000000fffff984 */ /* 0x000fe20000000800 */
[----:B------:R2:W-:Y:S04]  /*1740*/  LDGSTS.E.BYPASS.LTC128B.128 [R2+0x9900], [R6.64], !P5 ;  /* 0x0990000006027fae */ /* 0x0005e8000e901d50 */
[----:B------:R2:W-:Y:S02]  /*1750*/  LDGSTS.E.BYPASS.LTC128B.128 [R2+0xd900], [R4.64], !P4 ;  /* 0x0d90000004027fae */ /* 0x0005e4000e101d50 */
.L_x_681:
[----:B------:R-:W-:Y:S05]  /*1760*/  BSYNC B0 ;  /* 0x0000000000007941 */ /* 0x000fea0003800000 */
.L_x_680:
[----:B--2---:R-:W-:Y:S01]  /*1770*/  IADD3 R2, R19, 0x40, RZ ;  /* 0x0000004013027810 */ /* 0x004fe20007ffe0ff */
        /* <DEDUP_REMOVED lines=15> */
.L_x_683:
[----:B------:R-:W-:Y:S05]  /*1870*/  BSYNC B0 ;  /* 0x0000000000007941 */ /* 0x000fea0003800000 */
.L_x_682:
        /* <DEDUP_REMOVED lines=16> */
.L_x_685:
[----:B------:R-:W-:Y:S05]  /*1980*/  BSYNC B0 ;  /* 0x0000000000007941 */ /* 0x000fea0003800000 */
.L_x_684:
        /* <DEDUP_REMOVED lines=16> */
.L_x_687:
[----:B------:R-:W-:Y:S05]  /*1a90*/  BSYNC B0 ;  /* 0x0000000000007941 */ /* 0x000fea0003800000 */
.L_x_686:
[----:B-1--4-:R-:W1:Y:S01]  /*1aa0*/  SHFL.IDX PT, R4, R17, 0x7, 0x181f ;  /* 0x00f81f0011047f89 */ /* 0x012e6200000e0000 */
[----:B------:R-:W-:Y:S01]  /*1ab0*/  IADD3 R2, R19, 0x70, RZ ;  /* 0x0000007013027810 */ /* 0x000fe20007ffe0ff */
[----:B------:R-:W-:Y:S01]  /*1ac0*/  ULEA.HI.SX32 UR15, UR18, 0xffffffff, 0x1a ;  /* 0xffffffff120f7891 */ /* 0x000fe2000f8fd23f */
[----:B------:R-:W-:Y:S01]  /*1ad0*/  IMAD.MOV.U32 R158, RZ, RZ, R38 ;  /* 0x000000ffff9e7224 */ /* 0x000fe200078e0026 */
[----:B------:R-:W4:Y:S01]  /*1ae0*/  SHFL.IDX PT, R5, R16, 0x7, 0x181f ;  /* 0x00f81f0010057f89 */ /* 0x000f2200000e0000 */
[----:B------:R-:W-:Y:S01]  /*1af0*/  ISETP.GE.AND P6, PT, R2, R15, PT ;  /* 0x0000000f0200720c */ /* 0x000fe20003fc6270 */
[----:B------:R-:W-:Y:S01]  /*1b00*/  ULDC.64 UR6, c[0x0][0x1e0] ;  /* 0x0000780000067ab9 */ /* 0x000fe20000000a00 */
[----:B------:R-:W-:Y:S01]  /*1b10*/  IADD3 R2, -R28, UR19, RZ ;  /* 0x000000131c027c10 */ /* 0x000fe2000fffe1ff */
[----:B------:R-:W-:Y:S01]  /*1b20*/  IMAD.U32 R7, RZ, RZ, UR15 ;  /* 0x0000000fff077e24 */ /* 0x000fe2000f8e00ff */
[----:B------:R-:W-:Y:S01]  /*1b30*/  UMOV UR20, 0x6 ;  /* 0x0000000600147882 */ /* 0x000fe20000000000 */
[----:B------:R-:W-:Y:S01]  /*1b40*/  IMAD.MOV.U32 R159, RZ, RZ, R39 ;  /* 0x000000ffff9f7224 */ /* 0x000fe200078e0027 */
[----:B------:R-:W-:Y:S01]  /*1b50*/  USHF.L.U32 UR21, UR6, 0x6, URZ ;  /* 0x0000000606157899 */ /* 0x000fe2000800063f */
[----:B------:R-:W-:Y:S01]  /*1b60*/  IMAD R2, R7, -0x40, R2 ;  /* 0xffffffc007027824 */ /* 0x000fe200078e0202 */
[----:B------:R-:W-:Y:S01]  /*1b70*/  USHF.L.U64.HI UR20, UR6, UR20, UR7 ;  /* 0x0000001406147299 */ /* 0x000fe20008010207 */
[----:B------:R-:W-:Y:S01]  /*1b80*/  IMAD.MOV.U32 R158, RZ, RZ, R34 ;  /* 0x000000ffff9e7224 */ /* 0x000fe200078e0022 */
[----:B------:R-:W-:Y:S01]  /*1b90*/  USHF.R.S32.HI UR9, URZ, 0x1f, UR15 ;  /* 0x0000001f3f097899 */ /* 0x000fe2000801140f */
[----:B------:R-:W-:Y:S01]  /*1ba0*/  IMAD.SHL.U32 R239, R11, 0x2, RZ ;  /* 0x000000020bef7824 */ /* 0x000fe200078e00ff */
[----:B------:R-:W-:Y:S01]  /*1bb0*/  ISETP.GE.AND P2, PT, R2, 0x1, PT ;  /* 0x000000010200780c */ /* 0x000fe20003f46270 */
[----:B------:R-:W-:Y:S01]  /*1bc0*/  UIMAD UR4, UR20, UR15, URZ ;  /* 0x0000000f140472a4 */ /* 0x000fe2000f8e023f */
[----:B------:R-:W-:Y:S01]  /*1bd0*/  @!P6 SHF.R.S32.HI R6, RZ, 0x1f, R18 ;  /* 0x0000001fff06e819 */ /* 0x000fe20000011412 */
[----:B------:R-:W-:Y:S01]  /*1be0*/  IMAD.U32 R154, RZ, RZ, UR21 ;  /* 0x00000015ff9a7e24 */ /* 0x000fe2000f8e00ff */
[----:B------:R-:W-:Y:S01]  /*1bf0*/  UIMAD.WIDE.U32 UR10, UR6, 0x20, URZ ;  /* 0x00000020060a78a5 */ /* 0x000fe2000f8e003f */
[----:B------:R-:W-:Y:S01]  /*1c00*/  LEA.HI R155, R25, R157, RZ, 0x5 ;  /* 0x0000009d199b7211 */ /* 0x000fe200078f28ff */
[----:B------:R-:W-:Y:S01]  /*1c10*/  UIMAD UR4, UR9, UR21, UR4 ;  /* 0x00000015090472a4 */ /* 0x000fe2000f8e0204 */
[----:B------:R-:W-:Y:S01]  /*1c20*/  @!P6 LEA.HI R8, R6, R18, RZ, 0x3 ;  /* 0x000000120608e211 */ /* 0x000fe200078f18ff */
[----:B------:R-:W-:Y:S01]  /*1c30*/  USHF.L.U32 UR8, UR7, 0x5, URZ ;  /* 0x0000000507087899 */ /* 0x000fe2000800063f */
[----:B-1----:R-:W-:Y:S01]  /*1c40*/  @!P6 LEA R6, P1, R14, R4, 0x1 ;  /* 0x000000040e06e211 */ /* 0x002fe200078208ff */
[----:B------:R-:W-:Y:S01]  /*1c50*/  STL.64 [R1+0x28], R158 ;  /* 0x0000289e01007387 */ /* 0x000fe20000100a00 */
[----:B------:R-:W-:Y:S01]  /*1c60*/  @!P6 LOP3.LUT R8, R8, 0xfffffff8, RZ, 0xc0, !PT ;  /* 0xfffffff80808e812 */ /* 0x000fe200078ec0ff */
[----:B------:R-:W-:Y:S01]  /*1c70*/  UIADD3 UR8, UR11, UR8, URZ ;  /* 0x000000080b087290 */ /* 0x000fe2000fffe03f */
[----:B----4-:R-:W-:-:S02]  /*1c80*/  @!P6 LEA.HI.X R7, R14, R5, R13, 0x1, P1 ;  /* 0x000000050e07e211 */ /* 0x010fc400008f0c0d */
[----:B------:R-:W-:Y:S01]  /*1c90*/  ISETP.GE.AND P1, PT, R2, 0x11, PT ;  /* 0x000000110200780c */ /* 0x000fe20003f26270 */
[----:B------:R-:W-:Y:S01]  /*1ca0*/  @!P6 IMAD.WIDE R8, R8, 0x2, R4 ;  /* 0x000000020808e825 */ /* 0x000fe200078e0204 */
[----:B------:R-:W-:Y:S01]  /*1cb0*/  SHF.R.S32.HI R14, RZ, 0x4, R24 ;  /* 0x00000004ff0e7819 */ /* 0x000fe20000011418 */
[----:B------:R-:W-:Y:S01]  /*1cc0*/  @!PT LDS RZ, [RZ] ;  /* 0x00000000fffff984 */ /* 0x000fe20000000800 */
[----:B------:R1:W-:Y:S01]  /*1cd0*/  @!P6 LDGSTS.E.BYPASS.LTC128B.128 [R239+0xb900], [R6.64], !P5 ;  /* 0x0b90000006efefae */ /* 0x0003e2000e901d50 */
[----:B------:R-:W-:Y:S01]  /*1ce0*/  ISETP.GE.AND P5, PT, R2, 0x31, PT ;  /* 0x000000310200780c */ /* 0x000fe20003fa6270 */
[----:B------:R-:W-:Y:S02]  /*1cf0*/  IMAD.WIDE.U32 R4, R154, UR15, R158 ;  /* 0x0000000f9a047c25 */ /* 0x000fe4000f8e009e */
[----:B------:R4:W-:Y:S01]  /*1d00*/  @!P6 LDGSTS.E.BYPASS.LTC128B.128 [R239+0xf900], [R8.64], !P4 ;  /* 0x0f90000008efefae */ /* 0x0009e2000e101d50 */
[----:B------:R-:W-:Y:S02]  /*1d10*/  ISETP.GE.AND P6, PT, R2, 0x21, PT ;  /* 0x000000210200780c */ /* 0x000fe40003fc6270 */
[----:B------:R-:W-:Y:S01]  /*1d20*/  IADD3 R5, R5, UR4, RZ ;  /* 0x0000000405057c10 */ /* 0x000fe2000fffe0ff */
[----:B------:R-:W0:Y:S04]  /*1d30*/  LDGDEPBAR ;  /* 0x00000000000079af */ /* 0x000e280000000000 */
[----:B------:R-:W-:Y:S01]  /*1d40*/  BAR.SYNC.DEFER_BLOCKING 0x0 ;  /* 0x0000000000007b1d */ /* 0x000fe20000010000 */
[----:B------:R-:W-:-:S04]  /*1d50*/  @P2 LEA R12, P4, R4, c[0x0][0x1c8], 0x1 ;  /* 0x00007200040c2a11 */ /* 0x000fc800078808ff */
[----:B------:R-:W-:Y:S01]  /*1d60*/  @P2 LEA.HI.X R13, R4, c[0x0][0x1cc], R5, 0x1, P4 ;  /* 0x00007300040d2a11 */ /* 0x000fe200020f0c05 */
[----:B------:R-:W-:-:S05]  /*1d70*/  VOTEU.ANY UP0, P5 ;  /* 0x00000000003f7886 */ /* 0x000fca0002800100 */
[----:B------:R-:W-:Y:S01]  /*1d80*/  @UP0 UIMAD UR4, UR7, 0x30, URZ ;  /* 0x00000030070408a4 */ /* 0x000fe2000f8e023f */
[----:B-1----:R-:W-:Y:S02]  /*1d90*/  IMAD.U32 R6, RZ, RZ, UR7 ;  /* 0x00000007ff067e24 */ /* 0x002fe4000f8e00ff */
[----:B----4-:R-:W-:-:S05]  /*1da0*/  IMAD.MOV.U32 R8, RZ, RZ, c[0x0][0x1e0] ;  /* 0x00007800ff087624 */ /* 0x010fca00078e00ff */
[C---:B------:R-:W-:Y:S01]  /*1db0*/  @P1 LEA R2, P4, R8.reuse, R4, 0x4 ;  /* 0x0000000408021211 */ /* 0x040fe200078820ff */
[----:B------:R-:W-:Y:S01]  /*1dc0*/  @!PT LDS RZ, [RZ] ;  /* 0x00000000fffff984 */ /* 0x000fe20000000800 */
[----:B------:R-:W-:Y:S01]  /*1dd0*/  @!PT LDS RZ, [RZ] ;  /* 0x00000000fffff984 */ /* 0x000fe20000000800 */
[----:B------:R-:W-:Y:S01]  /*1de0*/  @!PT LDS RZ, [RZ] ;  /* 0x00000000fffff984 */ /* 0x000fe20000000800 */
[----:B------:R1:W-:Y:S03]  /*1df0*/  @P2 LDGSTS.E.BYPASS.LTC128B.128 [R239+0x4100], [R12.64], !P3 ;  /* 0x041000000cef2fae */ /* 0x0003e6000d901d50 */
[C---:B------:R-:W-:Y:S01]  /*1e00*/  @P1 LEA.HI.X R6, R8.reuse, R5, R6, 0x4, P4 ;  /* 0x0000000508061211 */ /* 0x040fe200020f2406 */
[----:B------:R-:W-:Y:S01]  /*1e10*/  @P5 IMAD.WIDE.U32 R8, R8, 0x30, R4 ;  /* 0x0000003008085825 */ /* 0x000fe200078e0004 */
[----:B------:R-:W-:Y:S01]  /*1e20*/  @P1 LEA R10, P4, R2, c[0x0][0x1c8], 0x1 ;  /* 0x00007200020a1a11 */ /* 0x000fe200078808ff */
[----:B------:R1:W-:Y:S01]  /*1e30*/  @P2 LDGSTS.E.BYPASS.LTC128B.128 [R239+0x6100], [R12.64+0x80], !P0 ;  /* 0x061000800cef2fae */ /* 0x0003e2000c101d50 */
[----:B------:R-:W-:Y:S02]  /*1e40*/  LOP3.LUT P2, RZ, R36, 0x2, RZ, 0xc0, !PT ;  /* 0x0000000224ff7812 */ /* 0x000fe4000784c0ff */
[----:B------:R-:W-:-:S02]  /*1e50*/  @P1 LEA.HI.X R11, R2, c[0x0][0x1cc], R6, 0x1, P4 ;  /* 0x00007300020b1a11 */ /* 0x000fc400020f0c06 */
[----:B------:R-:W-:-:S03]  /*1e60*/  @P6 IADD3 R2, P4, R4, UR10, RZ ;  /* 0x0000000a04026c10 */ /* 0x000fc6000ff9e0ff */
[----:B------:R4:W-:Y:S01]  /*1e70*/  @P1 LDGSTS.E.BYPASS.LTC128B.128 [R239+0x4900], [R10.64], !P3 ;  /* 0x049000000aef1fae */ /* 0x0009e2000d901d50 */
[----:B------:R-:W-:Y:S02]  /*1e80*/  @P6 IADD3.X R4, R5, UR8, RZ, P4, !PT ;  /* 0x0000000805046c10 */ /* 0x000fe4000a7fe4ff */
[----:B------:R-:W-:Y:S01]  /*1e90*/  LEA.HI R5, R24, R14, RZ, 0x1 ;  /* 0x0000000e18057211 */ /* 0x000fe200078f08ff */
[----:B------:R4:W-:Y:S01]  /*1ea0*/  @P1 LDGSTS.E.BYPASS.LTC128B.128 [R239+0x6900], [R10.64+0x80], !P0 ;  /* 0x069000800aef1fae */ /* 0x0009e2000c101d50 */
[C---:B------:R-:W-:Y:S02]  /*1eb0*/  @P6 LEA R6, P4, R2.reuse, c[0x0][0x1c8], 0x1 ;  /* 0x0000720002066a11 */ /* 0x040fe400078808ff */
[----:B------:R-:W-:Y:S02]  /*1ec0*/  LOP3.LUT R5, R5, 0xfffffffe, RZ, 0xc0, !PT ;  /* 0xfffffffe05057812 */ /* 0x000fe400078ec0ff */
[----:B------:R-:W-:Y:S02]  /*1ed0*/  @P6 LEA.HI.X R7, R2, c[0x0][0x1cc], R4, 0x1, P4 ;  /* 0x0000730002076a11 */ /* 0x000fe400020f0c04 */
[----:B------:R-:W-:Y:S01]  /*1ee0*/  @P5 IADD3 R2, R9, UR4, RZ ;  /* 0x0000000409025c10 */ /* 0x000fe2000fffe0ff */
[----:B------:R-:W-:Y:S01]  /*1ef0*/  IMAD.IADD R9, R14, 0x1, -R5 ;  /* 0x000000010e097824 */ /* 0x000fe200078e0a05 */
[----:B------:R-:W-:Y:S01]  /*1f00*/  @P5 LEA R4, P4, R8, c[0x0][0x1c8], 0x1 ;  /* 0x0000720008045a11 */ /* 0x000fe200078808ff */
[----:B------:R5:W-:Y:S01]  /*1f10*/  @P6 LDGSTS.E.BYPASS.LTC128B.128 [R239+0x5100], [R6.64], !P3 ;  /* 0x0510000006ef6fae */ /* 0x000be2000d901d50 */
[----:B------:R-:W-:-:S02]  /*1f20*/  ULDC.64 UR4, c[0x0][0x208] ;  /* 0x0000820000047ab9 */ /* 0x000fc40000000a00 */
[----:B------:R-:W-:Y:S01]  /*1f30*/  @P5 LEA.HI.X R5, R8, c[0x0][0x1cc], R2, 0x1, P4 ;  /* 0x0000730008055a11 */ /* 0x000fe200020f0c02 */
[----:B------:R5:W-:Y:S01]  /*1f40*/  @P6 LDGSTS.E.BYPASS.LTC128B.128 [R239+0x7100], [R6.64+0x80], !P0 ;  /* 0x0710008006ef6fae */ /* 0x000be2000c101d50 */
[----:B------:R-:W-:Y:S01]  /*1f50*/  IMAD.SHL.U32 R2, R22, 0x40, RZ ;  /* 0x0000004016027824 */ /* 0x000fe200078e00ff */
[----:B------:R-:W-:Y:S01]  /*1f60*/  UIMAD UR9, UR9, UR4, URZ ;  /* 0x00000004090972a4 */ /* 0x000fe2000f8e023f */
[----:B------:R-:W-:Y:S01]  /*1f70*/  IMAD.SHL.U32 R8, R28, 0x8, RZ ;  /* 0x000000081c087824 */ /* 0x000fe200078e00ff */
[----:B------:R2:W-:Y:S01]  /*1f80*/  @P5 LDGSTS.E.BYPASS.LTC128B.128 [R239+0x5900], [R4.64], !P3 ;  /* 0x0590000004ef5fae */ /* 0x0005e2000d901d50 */
[----:B------:R-:W-:Y:S02]  /*1f90*/  UIMAD.WIDE.U32 UR12, UR15, UR4, URZ ;  /* 0x000000040f0c72a5 */ /* 0x000fe4000f8e003f */
[----:B------:R-:W-:Y:S01]  /*1fa0*/  UIMAD UR9, UR15, UR5, UR9 ;  /* 0x000000050f0972a4 */ /* 0x000fe2000f8e0209 */
[----:B------:R2:W-:Y:S01]  /*1fb0*/  @P5 LDGSTS.E.BYPASS.LTC128B.128 [R239+0x7900], [R4.64+0x80], !P0 ;  /* 0x0790008004ef5fae */ /* 0x0005e2000c101d50 */
[----:B------:R-:W-:-:S02]  /*1fc0*/  UIMAD UR15, UR15, -0x40, UR19 ;  /* 0xffffffc00f0f78a4 */ /* 0x000fc4000f8e0213 */
[----:B------:R-:W-:Y:S01]  /*1fd0*/  UIADD3 UR9, UR13, UR9, URZ ;  /* 0x000000090d097290 */ /* 0x000fe2000fffe03f */
[----:B------:R-:W0:Y:S01]  /*1fe0*/  LDGDEPBAR ;  /* 0x00000000000079af */ /* 0x000e220000000000 */
[----:B-----5:R-:W-:Y:S01]  /*1ff0*/  IMAD.SHL.U32 R6, R36, 0x40, RZ ;  /* 0x0000004024067824 */ /* 0x020fe200078e00ff */
[----:B--2---:R-:W-:Y:S01]  /*2000*/  LOP3.LUT R4, R2, 0x1c0, RZ, 0xc0, !PT ;  /* 0x000001c002047812 */ /* 0x004fe200078ec0ff */
[----:B------:R-:W-:-:S04]  /*2010*/  DEPBAR.LE SB0, 0x1 ;  /* 0x000080400000791a */ /* 0x000fc80000000000 */
[----:B------:R-:W-:Y:S01]  /*2020*/  IMAD.SHL.U32 R5, R9, 0x8, RZ ;  /* 0x0000000809057824 */ /* 0x000fe200078e00ff */
[----:B------:R-:W-:-:S04]  /*2030*/  DEPBAR.LE SB0, 0x0 ;  /* 0x000080000000791a */ /* 0x000fc80000000000 */
[----:B------:R-:W-:Y:S02]  /*2040*/  LOP3.LUT R2, R6, 0x1c0, RZ, 0xc0, !PT ;  /* 0x000001c006027812 */ /* 0x000fe400078ec0ff */
[----:B------:R-:W-:Y:S01]  /*2050*/  LOP3.LUT R7, R4, 0x8, R5, 0xf8, !PT ;  /* 0x0000000804077812 */ /* 0x000fe200078ef805 */
[----:B------:R-:W-:Y:S01]  /*2060*/  IMAD.SHL.U32 R5, R23, 0x40, RZ ;  /* 0x0000004017057824 */ /* 0x000fe200078e00ff */
[----:B------:R-:W-:Y:S02]  /*2070*/  LOP3.LUT R8, R2, 0x8, R8, 0xf8, !PT ;  /* 0x0000000802087812 */ /* 0x000fe400078ef808 */
[----:B------:R-:W-:Y:S01]  /*2080*/  SHF.R.U32.HI R6, RZ, 0x3, R2 ;  /* 0x00000003ff067819 */ /* 0x000fe20000011602 */
[----:B------:R-:W-:Y:S01]  /*2090*/  IMAD.SHL.U32 R2, R155, 0x20, RZ ;  /* 0x000000209b027824 */ /* 0x000fe200078e00ff */
[----:B------:R-:W-:Y:S02]  /*20a0*/  SHF.R.U32.HI R4, RZ, 0x3, R4 ;  /* 0x00000003ff047819 */ /* 0x000fe40000011604 */
[----:B------:R-:W-:-:S02]  /*20b0*/  LOP3.LUT R6, R8, R6, RZ, 0x3c, !PT ;  /* 0x0000000608067212 */ /* 0x000fc400078e3cff */
[----:B------:R-:W-:Y:S02]  /*20c0*/  LOP3.LUT R153, R7, R4, RZ, 0x3c, !PT ;  /* 0x0000000407997212 */ /* 0x000fe400078e3cff */
[----:B------:R-:W-:Y:S02]  /*20d0*/  LOP3.LUT R152, R5, 0xfffffe00, RZ, 0xc0, !PT ;  /* 0xfffffe0005987812 */ /* 0x000fe400078ec0ff */
[----:B------:R-:W-:Y:S01]  /*20e0*/  LOP3.LUT R4, R2, 0x7ffffc00, RZ, 0xc0, !PT ;  /* 0x7ffffc0002047812 */ /* 0x000fe200078ec0ff */
[----:B------:R-:W-:-:S03]  /*20f0*/  IMAD R2, R9, 0x200, R6 ;  /* 0x0000020009027824 */ /* 0x000fc600078e0206 */
[----:B------:R-:W-:Y:S01]  /*2100*/  IADD3 R4, R153, R152, R4 ;  /* 0x0000009899047210 */ /* 0x000fe20007ffe004 */
[----:B------:R-:W-:Y:S01]  /*2110*/  IMAD.SHL.U32 R179, R2, 0x2, RZ ;  /* 0x0000000202b37824 */ /* 0x000fe200078e00ff */
[----:B------:R-:W-:Y:S03]  /*2120*/  BAR.SYNC.DEFER_BLOCKING 0x0 ;  /* 0x0000000000007b1d */ /* 0x000fe60000010000 */
[----:B------:R-:W-:Y:S01]  /*2130*/  IMAD.SHL.U32 R226, R4, 0x2, RZ ;  /* 0x0000000204e27824 */ /* 0x000fe200078e00ff */
[----:B------:R-:W-:-:S03]  /*2140*/  IADD3 R230, R179, 0x4120, RZ ;  /* 0x00004120b3e67810 */ /* 0x000fc60007ffe0ff */
[C-C-:B------:R-:W-:Y:S02]  /*2150*/  IMAD R228, R3.reuse, 0x2, R226.reuse ;  /* 0x0000000203e47824 */ /* 0x140fe400078e02e2 */
[C---:B------:R-:W-:Y:S02]  /*2160*/  IMAD R227, R0.reuse, 0x2, R226 ;  /* 0x0000000200e37824 */ /* 0x040fe400078e02e2 */
[----:B------:R-:W-:Y:S02]  /*2170*/  IMAD R229, R0, 0x2, R228 ;  /* 0x0000000200e57824 */ /* 0x000fe400078e02e4 */
[----:B------:R-:W-:Y:S01]  /*2180*/  IMAD R231, R3, 0x2, R227 ;  /* 0x0000000203e77824 */ /* 0x000fe200078e02e3 */
[----:B------:R-:W-:Y:S04]  /*2190*/  LDSM.16.M88.4 R4, [R226+0xa100] ;  /* 0x00a10000e204783b */ /* 0x000fe80000000200 */
[----:B---3--:R-:W2:Y:S04]  /*21a0*/  LDSM.16.M88.4 R16, [R179+0x4100] ;  /* 0x00410000b310783b */ /* 0x008ea80000000200 */
[----:B-1----:R-:W1:Y:S04]  /*21b0*/  LDSM.16.M88.4 R12, [R179+0x4900] ;  /* 0x00490000b30c783b */ /* 0x002e680000000200 */
[----:B------:R-:W3:Y:S04]  /*21c0*/  LDSM.16.M88.4 R20, [R179+0x5100] ;  /* 0x00510000b314783b */ /* 0x000ee80000000200 */
[----:B------:R-:W5:Y:S04]  /*21d0*/  LDSM.16.M88.4 R24, [R179+0x5900] ;  /* 0x00590000b318783b */ /* 0x000f680000000200 */
[----:B----4-:R-:W4:Y:S01]  /*21e0*/  LDSM.16.M88.4 R8, [R226+0x8100] ;  /* 0x00810000e208783b */ /* 0x010f220000000200 */
[C---:B--2---:R-:W-:Y:S08]  /*21f0*/  HMMA.16816.F32.BF16 R40, R4.reuse, R16, RZ ;  /* 0x000000100428723c */ /* 0x044ff000000418ff */
[C---:B-1----:R-:W-:Y:S08]  /*2200*/  HMMA.16816.F32.BF16 R56, R4.reuse, R12, RZ ;  /* 0x0000000c0438723c */ /* 0x042ff000000418ff */
[C---:B---3--:R-:W-:Y:S08]  /*2210*/  HMMA.16816.F32.BF16 R60, R4.reuse, R20, RZ ;  /* 0x00000014043c723c */ /* 0x048ff000000418ff */
[C---:B-----5:R-:W-:Y:S08]  /*2220*/  HMMA.16816.F32.BF16 R64, R4.reuse, R24, RZ ;  /* 0x000000180440723c */ /* 0x060ff000000418ff */
[C---:B------:R-:W-:Y:S08]  /*2230*/  HMMA.16816.F32.BF16 R44, R4.reuse, R18, RZ ;  /* 0x00000012042c723c */ /* 0x040ff000000418ff */
[C---:B------:R-:W-:Y:S08]  /*2240*/  HMMA.16816.F32.BF16 R76, R4.reuse, R14, RZ ;  /* 0x0000000e044c723c */ /* 0x040ff000000418ff */
[C---:B------:R-:W-:Y:S08]  /*2250*/  HMMA.16816.F32.BF16 R116, R4.reuse, R22, RZ ;  /* 0x000000160474723c */ /* 0x040ff000000418ff */
[----:B------:R-:W-:Y:S07]  /*2260*/  HMMA.16816.F32.BF16 R92, R4, R26, RZ ;  /* 0x0000001a045c723c */ /* 0x000fee00000418ff */
[----:B------:R-:W-:Y:S01]  /*2270*/  IMAD.U32 R6, RZ, RZ, UR12 ;  /* 0x0000000cff067e24 */ /* 0x000fe2000f8e00ff */
[----:B------:R-:W-:Y:S01]  /*2280*/  IADD3 R5, R179, 0x4100, RZ ;  /* 0x00004100b3057810 */ /* 0x000fe20007ffe0ff */
[----:B------:R-:W-:Y:S01]  /*2290*/  IMAD.U32 R4, RZ, RZ, UR9 ;  /* 0x00000009ff047e24 */ /* 0x000fe2000f8e00ff */
[----:B------:R-:W-:Y:S01]  /*22a0*/  USHF.L.U32 UR9, UR4, 0x5, URZ ;  /* 0x0000000504097899 */ /* 0x000fe2000800063f */
[C---:B----4-:R-:W-:Y:S01]  /*22b0*/  HMMA.16816.F32.BF16 R100, R8.reuse, R18, RZ ;  /* 0x000000120864723c */ /* 0x050fe200000418ff */
[C---:B------:R-:W-:Y:S01]  /*22c0*/  LEA R2, P1, R6.reuse, R30, 0x6 ;  /* 0x0000001e06027211 */ /* 0x040fe200078230ff */
[----:B------:R-:W-:Y:S01]  /*22d0*/  UMOV UR12, 0x5 ;  /* 0x00000005000c7882 */ /* 0x000fe20000000000 */
[----:B------:R-:W-:Y:S01]  /*22e0*/  @P2 IADD3 R230, R5, -0x20, RZ ;  /* 0xffffffe005e62810 */ /* 0x000fe20007ffe0ff */
[----:B------:R-:W-:Y:S01]  /*22f0*/  USHF.L.U64.HI UR12, UR4, UR12, UR5 ;  /* 0x0000000c040c7299 */ /* 0x000fe20008010205 */
[----:B------:R-:W-:Y:S01]  /*2300*/  LEA.HI.X R6, R6, R29, R4, 0x6, P1 ;  /* 0x0000001d06067211 */ /* 0x000fe200008f3404 */
[----:B------:R-:W-:Y:S01]  /*2310*/  IMAD.U32 R7, RZ, RZ, UR13 ;  /* 0x0000000dff077e24 */ /* 0x000fe2000f8e00ff */
[C---:B------:R-:W-:Y:S01]  /*2320*/  LEA R4, P1, R2.reuse, c[0x0][0x1f8], 0x1 ;  /* 0x00007e0002047a11 */ /* 0x040fe200078208ff */
[----:B------:R-:W-:Y:S01]  /*2330*/  IMAD.U32 R18, RZ, RZ, UR9 ;  /* 0x00000009ff127e24 */ /* 0x000fe2000f8e00ff */
[----:B------:R-:W-:Y:S01]  /*2340*/  HMMA.16816.F32.BF16 R120, R8, R16, RZ ;  /* 0x000000100878723c */ /* 0x000fe200000418ff */
[----:B------:R-:W-:Y:S01]  /*2350*/  LDSM.16.M88.4 R32, [R230] ;  /* 0x00000000e620783b */ /* 0x000fe20000000200 */
[----:B------:R-:W-:Y:S01]  /*2360*/  LEA.HI.X R5, R2, c[0x0][0x1fc], R6, 0x1, P1 ;  /* 0x00007f0002057a11 */ /* 0x000fe200008f0c06 */
[----:B------:R-:W-:Y:S01]  /*2370*/  UIADD3 UR14, UP0, UR9, 0x80, URZ ;  /* 0x00000080090e7890 */ /* 0x000fe2000ff1e03f */
[----:B------:R-:W-:-:S02]  /*2380*/  IADD3 R2, -R28, UR15, RZ ;  /* 0x0000000f1c027c10 */ /* 0x000fc4000fffe1ff */
[----:B------:R-:W-:Y:S01]  /*2390*/  IADD3 R6, P1, R4, UR9, RZ ;  /* 0x0000000904067c10 */ /* 0x000fe2000ff3e0ff */
[----:B------:R-:W-:Y:S01]  /*23a0*/  LDSM.16.M88.4 R28, [R230+0x800] ;  /* 0x00080000e61c783b */ /* 0x000fe20000000200 */
[C---:B------:R-:W-:Y:S01]  /*23b0*/  ISETP.LT.OR P5, PT, R2.reuse, 0x1, P3 ;  /* 0x000000010200780c */ /* 0x040fe20001fa1670 */
[C---:B------:R-:W-:Y:S01]  /*23c0*/  HMMA.16816.F32.BF16 R88, R8.reuse, R12, RZ ;  /* 0x0000000c0858723c */ /* 0x040fe200000418ff */
[C---:B------:R-:W-:Y:S01]  /*23d0*/  ISETP.LT.OR P4, PT, R2.reuse, 0x1, P0 ;  /* 0x000000010200780c */ /* 0x040fe20000781670 */
[----:B------:R-:W-:Y:S01]  /*23e0*/  UIADD3.X UR13, URZ, UR12, URZ, UP0, !UPT ;  /* 0x0000000c3f0d7290 */ /* 0x000fe200087fe43f */
[----:B------:R-:W-:Y:S01]  /*23f0*/  ISETP.LT.OR P2, PT, R2, 0x11, P3 ;  /* 0x000000110200780c */ /* 0x000fe20001f41670 */
[----:B------:R-:W-:Y:S01]  /*2400*/  UISETP.GE.AND UP0, UPT, UR19, 0x41, UPT ;  /* 0x000000411300788c */ /* 0x000fe2000bf06270 */
[----:B------:R-:W-:Y:S02]  /*2410*/  IADD3.X R7, R5, UR12, RZ, P1, !PT ;  /* 0x0000000c05077c10 */ /* 0x000fe40008ffe4ff */
[----:B------:R-:W-:Y:S01]  /*2420*/  IADD3 R18, P6, P1, R18, 0x80, R4 ;  /* 0x0000008012127810 */ /* 0x000fe200079de004 */
[----:B------:R-:W-:Y:S01]  /*2430*/  HMMA.16816.F32.BF16 R96, R8, R14, RZ ;  /* 0x0000000e0860723c */ /* 0x000fe200000418ff */
[----:B------:R-:W1:Y:S01]  /*2440*/  LDSM.16.M88.4 R12, [R228+0xa100] ;  /* 0x00a10000e40c783b */ /* 0x000e620000000200 */
[----:B------:R-:W-:-:S02]  /*2450*/  IADD3 R238, R230, 0x800, RZ ;  /* 0x00000800e6ee7810 */ /* 0x000fc40007ffe0ff */
[----:B------:R-:W-:Y:S02]  /*2460*/  IADD3.X R19, RZ, UR12, R5, P6, P1 ;  /* 0x0000000cff137c10 */ /* 0x000fe4000b7e2405 */
[C---:B------:R-:W-:Y:S02]  /*2470*/  ISETP.LT.OR P1, PT, R2.reuse, 0x21, P3 ;  /* 0x000000210200780c */ /* 0x040fe40001f21670 */
[C---:B------:R-:W-:Y:S01]  /*2480*/  HMMA.16816.F32.BF16 R80, R8.reuse, R20, RZ ;  /* 0x000000140850723c */ /* 0x040fe200000418ff */
[----:B------:R-:W-:Y:S02]  /*2490*/  ISETP.LT.OR P6, PT, R2, 0x21, P0 ;  /* 0x000000210200780c */ /* 0x000fe400007c1670 */
[C---:B------:R-:W-:Y:S02]  /*24a0*/  IADD3 R237, R230.reuse, 0x1000, RZ ;  /* 0x00001000e6ed7810 */ /* 0x040fe40007ffe0ff */
[C---:B------:R-:W-:Y:S02]  /*24b0*/  IADD3 R236, R230.reuse, 0x1800, RZ ;  /* 0x00001800e6ec7810 */ /* 0x040fe40007ffe0ff */
[C---:B------:R-:W-:Y:S01]  /*24c0*/  IADD3 R235, R230.reuse, 0x2000, RZ ;  /* 0x00002000e6eb7810 */ /* 0x040fe20007ffe0ff */
[----:B------:R-:W-:Y:S01]  /*24d0*/  HMMA.16816.F32.BF16 R84, R8, R22, RZ ;  /* 0x000000160854723c */ /* 0x000fe200000418ff */
[----:B------:R-:W2:Y:S01]  /*24e0*/  LDSM.16.M88.4 R20, [R230+0x1800] ;  /* 0x00180000e614783b */ /* 0x000ea20000000200 */
[----:B------:R-:W-:-:S02]  /*24f0*/  IADD3 R234, R230, 0x2800, RZ ;  /* 0x00002800e6ea7810 */ /* 0x000fc40007ffe0ff */
[C---:B------:R-:W-:Y:S02]  /*2500*/  IADD3 R233, R230.reuse, 0x3000, RZ ;  /* 0x00003000e6e97810 */ /* 0x040fe40007ffe0ff */
[----:B------:R-:W-:Y:S02]  /*2510*/  IADD3 R232, R230, 0x3800, RZ ;  /* 0x00003800e6e87810 */ /* 0x000fe40007ffe0ff */
[C---:B------:R-:W-:Y:S08]  /*2520*/  HMMA.16816.F32.BF16 R72, R8.reuse, R24, RZ ;  /* 0x000000180848723c */ /* 0x040ff000000418ff */
[----:B------:R-:W-:Y:S01]  /*2530*/  HMMA.16816.F32.BF16 R68, R8, R26, RZ ;  /* 0x0000001a0844723c */ /* 0x000fe200000418ff */
[----:B------:R-:W3:Y:S04]  /*2540*/  LDSM.16.M88.4 R24, [R230+0x1000] ;  /* 0x00100000e618783b */ /* 0x000ee80000000200 */
[----:B------:R-:W4:Y:S04]  /*2550*/  LDSM.16.M88.4 R8, [R228+0x8100] ;  /* 0x00810000e408783b */ /* 0x000f280000000200 */
[----:B------:R-:W-:Y:S01]  /*2560*/  @!PT LDS RZ, [RZ] ;  /* 0x00000000fffff984 */ /* 0x000fe20000000800 */
[----:B------:R-:W-:Y:S01]  /*2570*/  @!PT LDS RZ, [RZ] ;  /* 0x00000000fffff984 */ /* 0x000fe20000000800 */
[----:B------:R-:W-:Y:S01]  /*2580*/  @!PT LDS RZ, [RZ] ;  /* 0x00000000fffff984 */ /* 0x000fe20000000800 */
[----:B------:R5:W-:Y:S01]  /*2590*/  LDGSTS.E.BYPASS.LTC128B.128 [R239+0x100], [R4.64], !P5 ;  /* 0x0010000004ef7fae */ /* 0x000be2000e901d50 */
[C---:B------:R-:W-:Y:S01]  /*25a0*/  ISETP.LT.OR P5, PT, R2.reuse, 0x11, P0 ;  /* 0x000000110200780c */ /* 0x040fe200007a1670 */
[C---:B-1----:R-:W-:Y:S02]  /*25b0*/  HMMA.16816.F32.BF16 R128, R12.reuse, R34, R44 ;  /* 0x000000220c80723c */ /* 0x042fe4000004182c */
[----:B------:R5:W-:Y:S04]  /*25c0*/  LDGSTS.E.BYPASS.LTC128B.128 [R239+0x2100], [R4.64+0x80], !P4 ;  /* 0x0210008004ef7fae */ /* 0x000be8000e101d50 */
[----:B------:R1:W-:Y:S02]  /*25d0*/  LDGSTS.E.BYPASS.LTC128B.128 [R239+0x900], [R6.64], !P2 ;  /* 0x0090000006ef7fae */ /* 0x0003e4000d101d50 */
[----:B------:R-:W-:Y:S04]  /*25e0*/  HMMA.16816.F32.BF16 R56, R12, R28, R56 ;  /* 0x0000001c0c38723c */ /* 0x000fe80000041838 */
[----:B------:R4:W-:Y:S01]  /*25f0*/  LDGSTS.E.BYPASS.LTC128B.128 [R239+0x2900], [R18.64], !P5 ;  /* 0x0290000012ef7fae */ /* 0x0009e2000e901d50 */
[----:B------:R-:W-:-:S03]  /*2600*/  ISETP.LT.OR P5, PT, R2, 0x31, P3 ;  /* 0x000000310200780c */ /* 0x000fc60001fa1670 */
[C---:B--2---:R-:W-:Y:S08]  /*2610*/  HMMA.16816.F32.BF16 R64, R12.reuse, R20, R64 ;  /* 0x000000140c40723c */ /* 0x044ff00000041840 */
[----:B------:R-:W-:Y:S01]  /*2620*/  HMMA.16816.F32.BF16 R76, R12, R30, R76 ;  /* 0x0000001e0c4c723c */ /* 0x000fe2000004184c */
[----:B-----5:R-:W-:-:S07]  /*2630*/  IADD3 R4, P4, R6, UR9, RZ ;  /* 0x0000000906047c10 */ /* 0x020fce000ff9e0ff */
[-C--:B---3--:R-:W-:Y:S01]  /*2640*/  HMMA.16816.F32.BF16 R60, R12, R24.reuse, R60 ;  /* 0x000000180c3c723c */ /* 0x088fe2000004183c */
[----:B------:R-:W-:Y:S02]  /*2650*/  IADD3.X R5, R7, UR12, RZ, P4, !PT ;  /* 0x0000000c07057c10 */ /* 0x000fe4000a7fe4ff */
[----:B------:R-:W-:Y:S02]  /*2660*/  IADD3 R16, P4, R4, UR9, RZ ;  /* 0x0000000904107c10 */ /* 0x000fe4000ff9e0ff */
[----:B-1----:R-:W-:Y:S01]  /*2670*/  IADD3 R6, P2, R6, UR14, RZ ;  /* 0x0000000e06067c10 */ /* 0x002fe2000ff5e0ff */
[----:B------:R1:W-:Y:S01]  /*2680*/  LDGSTS.E.BYPASS.LTC128B.128 [R239+0x1100], [R4.64], !P1 ;  /* 0x0110000004ef7fae */ /* 0x0003e2000c901d50 */
[----:B------:R-:W-:Y:S01]  /*2690*/  IADD3.X R17, R5, UR12, RZ, P4, !PT ;  /* 0x0000000c05117c10 */ /* 0x000fe2000a7fe4ff */
[----:B----4-:R-:W-:Y:S01]  /*26a0*/  HMMA.16816.F32.BF16 R132, R8, R24, R80 ;  /* 0x000000180884723c */ /* 0x010fe20000041850 */
[----:B------:R-:W-:Y:S01]  /*26b0*/  ISETP.LT.OR P4, PT, R2, 0x31, P0 ;  /* 0x000000310200780c */ /* 0x000fe20000781670 */
[----:B------:R-:W-:Y:S01]  /*26c0*/  IMAD.MOV.U32 R2, RZ, RZ, 0x40 ;  /* 0x00000040ff027424 */ /* 0x000fe200078e00ff */
[----:B------:R-:W-:-:S02]  /*26d0*/  IADD3.X R7, R7, UR13, RZ, P2, !PT ;  /* 0x0000000d07077c10 */ /* 0x000fc400097fe4ff */
[----:B------:R-:W-:-:S03]  /*26e0*/  LOP3.LUT P2, RZ, R36, 0x4, RZ, 0xc0, !PT ;  /* 0x0000000424ff7812 */ /* 0x000fc6000784c0ff */
[----:B------:R2:W-:Y:S01]  /*26f0*/  LDGSTS.E.BYPASS.LTC128B.128 [R239+0x3100], [R6.64], !P6 ;  /* 0x0310000006ef7fae */ /* 0x0005e2000f101d50 */
[----:B------:R-:W-:Y:S01]  /*2700*/  SEL R2, R2, 0xffffffc0, !P2 ;  /* 0xffffffc002027807 */ /* 0x000fe20005000000 */
[-C--:B------:R-:W-:Y:S02]  /*2710*/  HMMA.16816.F32.BF16 R36, R12, R32.reuse, R40 ;  /* 0x000000200c24723c */ /* 0x080fe40000041828 */
[----:B------:R3:W-:Y:S02]  /*2720*/  LDGSTS.E.BYPASS.LTC128B.128 [R239+0x1900], [R16.64], !P5 ;  /* 0x0190000010ef7fae */ /* 0x0007e4000e901d50 */
[----:B------:R-:W-:Y:S02]  /*2730*/  IMAD.IADD R225, R179, 0x1, R2 ;  /* 0x00000001b3e17824 */ /* 0x000fe400078e0202 */
[----:B------:R-:W-:Y:S02]  /*2740*/  IMAD.IADD R224, R2, 0x1, R230 ;  /* 0x0000000102e07824 */ /* 0x000fe400078e02e6 */
[----:B------:R-:W-:Y:S01]  /*2750*/  HMMA.16816.F32.BF16 R120, R8, R32, R120 ;  /* 0x000000200878723c */ /* 0x000fe20000041878 */
[----:B-1----:R-:W-:-:S07]  /*2760*/  IADD3 R4, P1, R4, UR14, RZ ;  /* 0x0000000e04047c10 */ /* 0x002fce000ff3e0ff */
[----:B------:R-:W-:Y:S01]  /*2770*/  HMMA.16816.F32.BF16 R80, R8, R34, R100 ;  /* 0x000000220850723c */ /* 0x000fe20000041864 */
[----:B------:R-:W-:Y:S02]  /*2780*/  IADD3.X R5, R5, UR13, RZ, P1, !PT ;  /* 0x0000000d05057c10 */ /* 0x000fe40008ffe4ff */
[----:B------:R-:W-:-:S03]  /*2790*/  PLOP3.LUT P1, PT, PT, PT, UP0, 0x80, 0x0 ;  /* 0x000000000000781c */ /* 0x000fc60003f2f008 */
[----:B------:R2:W-:Y:S02]  /*27a0*/  LDGSTS.E.BYPASS.LTC128B.128 [R239+0x3900], [R4.64], !P4 ;  /* 0x0390000004ef7fae */ /* 0x0005e4000e101d50 */
[C---:B------:R-:W-:Y:S02]  /*27b0*/  HMMA.16816.F32.BF16 R124, R8.reuse, R28, R88 ;  /* 0x0000001c087c723c */ /* 0x040fe40000041858 */
[----:B------:R-:W-:Y:S04]  /*27c0*/  LDSM.16.M88.4 R52, [R225+0x4100] ;  /* 0x00410000e134783b */ /* 0x000fe80000000200 */
[----:B---3--:R-:W1:Y:S02]  /*27d0*/  LDSM.16.M88.4 R16, [R227+0xa100] ;  /* 0x00a10000e310783b */ /* 0x008e640000000200 */
[C---:B------:R-:W-:Y:S02]  /*27e0*/  HMMA.16816.F32.BF16 R136, R8.reuse, R20, R72 ;  /* 0x000000140888723c */ /* 0x040fe40000041848 */
[----:B------:R-:W3:Y:S04]  /*27f0*/  LDSM.16.M88.4 R48, [R225+0x4900] ;  /* 0x00490000e130783b */ /* 0x000ee80000000200 */
[----:B------:R-:W4:Y:S02]  /*2800*/  LDSM.16.M88.4 R44, [R225+0x5100] ;  /* 0x00510000e12c783b */ /* 0x000f240000000200 */
[C---:B------:R-:W-:Y:S02]  /*2810*/  HMMA.16816.F32.BF16 R32, R8.reuse, R30, R96 ;  /* 0x0000001e0820723c */ /* 0x040fe40000041860 */
[----:B------:R-:W-:Y:S04]  /*2820*/  LDSM.16.M88.4 R40, [R225+0x5900] ;  /* 0x00590000e128783b */ /* 0x000fe80000000200 */
[----:B------:R-:W-:Y:S02]  /*2830*/  LDSM.16.M88.4 R28, [R224] ;  /* 0x00000000e01c783b */ /* 0x000fe40000000200 */
[C---:B------:R-:W-:Y:S02]  /*2840*/  HMMA.16816.F32.BF16 R104, R8.reuse, R26, R84 ;  /* 0x0000001a0868723c */ /* 0x040fe40000041854 */
[----:B--2---:R-:W-:Y:S04]  /*2850*/  LDSM.16.M88.4 R4, [R229+0xa100] ;  /* 0x00a10000e504783b */ /* 0x004fe80000000200 */
[----:B------:R-:W0:Y:S02]  /*2860*/  LDGDEPBAR ;  /* 0x00000000000079af */ /* 0x000e240000000000 */
[----:B------:R-:W-:Y:S02]  /*2870*/  HMMA.16816.F32.BF16 R100, R8, R22, R68 ;  /* 0x000000160864723c */ /* 0x000fe40000041844 */
[----:B------:R-:W2:Y:S06]  /*2880*/  LDSM.16.M88.4 R8, [R227+0x8100] ;  /* 0x00810000e308783b */ /* 0x000eac0000000200 */
[C---:B------:R-:W-:Y:S01]  /*2890*/  HMMA.16816.F32.BF16 R116, R12.reuse, R26, R116 ;  /* 0x0000001a0c74723c */ /* 0x040fe20000041874 */
[----:B------:R-:W5:Y:S07]  /*28a0*/  LDSM.16.M88.4 R24, [R224+0x800] ;  /* 0x00080000e018783b */ /* 0x000f6e0000000200 */
[----:B------:R-:W-:Y:S01]  /*28b0*/  HMMA.16816.F32.BF16 R112, R12, R22, R92 ;  /* 0x000000160c70723c */ /* 0x000fe2000004185c */
[----:B------:R-:W5:Y:S04]  /*28c0*/  LDSM.16.M88.4 R12, [R229+0x8100] ;  /* 0x00810000e50c783b */ /* 0x000f680000000200 */
[----:B------:R-:W5:Y:S03]  /*28d0*/  LDSM.16.M88.4 R20, [R224+0x1000] ;  /* 0x00100000e014783b */ /* 0x000f660000000200 */
[C---:B-1----:R-:W-:Y:S01]  /*28e0*/  HMMA.16816.F32.BF16 R72, R16.reuse, R52, R36 ;  /* 0x000000341048723c */ /* 0x042fe20000041824 */
[----:B------:R-:W1:Y:S07]  /*28f0*/  LDSM.16.M88.4 R36, [R224+0x1800] ;  /* 0x00180000e024783b */ /* 0x000e6e0000000200 */
[C---:B---3--:R-:W-:Y:S08]  /*2900*/  HMMA.16816.F32.BF16 R108, R16.reuse, R48, R56 ;  /* 0x00000030106c723c */ /* 0x048ff00000041838 */
[C---:B----4-:R-:W-:Y:S08]  /*2910*/  HMMA.16816.F32.BF16 R96, R16.reuse, R44, R60 ;  /* 0x0000002c1060723c */ /* 0x050ff0000004183c */
[----:B------:R-:W-:Y:S08]  /*2920*/  HMMA.16816.F32.BF16 R92, R16, R54, R128 ;  /* 0x00000036105c723c */ /* 0x000ff00000041880 */
[C---:B--2---:R-:W-:Y:S08]  /*2930*/  HMMA.16816.F32.BF16 R84, R8.reuse, R52, R120 ;  /* 0x000000340854723c */ /* 0x044ff00000041878 */
[----:B------:R-:W-:Y:S08]  /*2940*/  HMMA.16816.F32.BF16 R80, R8, R54, R80 ;  /* 0x000000360850723c */ /* 0x000ff00000041850 */
[C---:B------:R-:W-:Y:S08]  /*2950*/  HMMA.16816.F32.BF16 R88, R16.reuse, R40, R64 ;  /* 0x000000281058723c */ /* 0x040ff00000041840 */
[C---:B------:R-:W-:Y:S08]  /*2960*/  HMMA.16816.F32.BF16 R76, R16.reuse, R50, R76 ;  /* 0x00000032104c723c */ /* 0x040ff0000004184c */
[C---:B------:R-:W-:Y:S08]  /*2970*/  HMMA.16816.F32.BF16 R68, R16.reuse, R46, R116 ;  /* 0x0000002e1044723c */ /* 0x040ff00000041874 */
[----:B------:R-:W-:Y:S08]  /*2980*/  HMMA.16816.F32.BF16 R56, R16, R42, R112 ;  /* 0x0000002a1038723c */ /* 0x000ff00000041870 */
[C---:B------:R-:W-:Y:S08]  /*2990*/  HMMA.16816.F32.BF16 R60, R8.reuse, R50, R32 ;  /* 0x00000032083c723c */ /* 0x040ff00000041820 */
[C---:B------:R-:W-:Y:S08]  /*29a0*/  HMMA.16816.F32.BF16 R52, R8.reuse, R44, R132 ;  /* 0x0000002c0834723c */ /* 0x040ff00000041884 */
[C---:B------:R-:W-:Y:S01]  /*29b0*/  HMMA.16816.F32.BF16 R64, R8.reuse, R48, R124 ;  /* 0x000000300840723c */ /* 0x040fe2000004187c */
[----:B------:R-:W-:Y:S07]  /*29c0*/  LDSM.16.M88.4 R48, [R179+0x6100] ;  /* 0x00610000b330783b */ /* 0x000fee0000000200 */
[C---:B------:R-:W-:Y:S08]  /*29d0*/  HMMA.16816.F32.BF16 R44, R8.reuse, R46, R104 ;  /* 0x0000002e082c723c */ /* 0x040ff00000041868 */
[C---:B------:R-:W-:Y:S08]  /*29e0*/  HMMA.16816.F32.BF16 R32, R8.reuse, R40, R136 ;  /* 0x000000280820723c */ /* 0x040ff00000041888 */
[----:B------:R-:W-:Y:S01]  /*29f0*/  HMMA.16816.F32.BF16 R16, R8, R42, R100 ;  /* 0x0000002a0810723c */ /* 0x000fe20000041864 */
[----:B------:R-:W-:Y:S04]  /*2a00*/  LDSM.16.M88.4 R8, [R226+0xe100] ;  /* 0x00e10000e208783b */ /* 0x000fe80000000200 */
[----:B------:R-:W2:Y:S03]  /*2a10*/  LDSM.16.M88.4 R40, [R179+0x6900] ;  /* 0x00690000b328783b */ /* 0x000ea60000000200 */
[C---:B------:R-:W-:Y:S08]  /*2a20*/  HMMA.16816.F32.BF16 R100, R4.reuse, R30, R92 ;  /* 0x0000001e0464723c */ /* 0x040ff0000004185c */
[----:B-----5:R-:W-:Y:S08]  /*2a30*/  HMMA.16816.F32.BF16 R120, R4, R24, R108 ;  /* 0x000000180478723c */ /* 0x020ff0000004186c */
[C---:B------:R-:W-:Y:S08]  /*2a40*/  HMMA.16816.F32.BF16 R128, R12.reuse, R28, R84 ;  /* 0x0000001c0c80723c */ /* 0x040ff00000041854 */
[C---:B------:R-:W-:Y:S08]  /*2a50*/  HMMA.16816.F32.BF16 R124, R12.reuse, R30, R80 ;  /* 0x0000001e0c7c723c */ /* 0x040ff00000041850 */
[C---:B------:R-:W-:Y:S08]  /*2a60*/  HMMA.16816.F32.BF16 R116, R12.reuse, R24, R64 ;  /* 0x000000180c74723c */ /* 0x040ff00000041840 */
[C---:B------:R-:W-:Y:S08]  /*2a70*/  HMMA.16816.F32.BF16 R112, R12.reuse, R26, R60 ;  /* 0x0000001a0c70723c */ /* 0x040ff0000004183c */
[C---:B------:R-:W-:Y:S01]  /*2a80*/  HMMA.16816.F32.BF16 R108, R12.reuse, R20, R52 ;  /* 0x000000140c6c723c */ /* 0x040fe20000041834 */
[----:B------:R-:W-:Y:S07]  /*2a90*/  LDSM.16.M88.4 R52, [R230+0x3800] ;  /* 0x00380000e634783b */ /* 0x000fee0000000200 */
[C---:B------:R-:W-:Y:S01]  /*2aa0*/  HMMA.16816.F32.BF16 R84, R12.reuse, R22, R44 ;  /* 0x000000160c54723c */ /* 0x040fe2000004182c */
[----:B------:R-:W-:Y:S07]  /*2ab0*/  LDSM.16.M88.4 R44, [R230+0x3000] ;  /* 0x00300000e62c783b */ /* 0x000fee0000000200 */
[C---:B-1----:R-:W-:Y:S01]  /*2ac0*/  HMMA.16816.F32.BF16 R104, R12.reuse, R36, R32 ;  /* 0x000000240c68723c */ /* 0x042fe20000041820 */
[----:B------:R-:W-:Y:S07]  /*2ad0*/  LDSM.16.M88.4 R32, [R179+0x7100] ;  /* 0x00710000b320783b */ /* 0x000fee0000000200 */
[----:B------:R-:W-:Y:S01]  /*2ae0*/  HMMA.16816.F32.BF16 R92, R12, R38, R16 ;  /* 0x000000260c5c723c */ /* 0x000fe20000041810 */
[----:B------:R-:W1:Y:S04]  /*2af0*/  LDSM.16.M88.4 R12, [R226+0xc100] ;  /* 0x00c10000e20c783b */ /* 0x000e680000000200 */
[----:B------:R-:W3:Y:S03]  /*2b00*/  LDSM.16.M88.4 R16, [R179+0x7900] ;  /* 0x00790000b310783b */ /* 0x000ee60000000200 */
[C---:B------:R-:W-:Y:S01]  /*2b10*/  HMMA.16816.F32.BF16 R76, R4.reuse, R26, R76 ;  /* 0x0000001a044c723c */ /* 0x040fe2000004184c */
[----:B------:R-:W-:Y:S07]  /*2b20*/  LDSM.16.M88.4 R24, [R230+0x2800] ;  /* 0x00280000e618783b */ /* 0x000fee0000000200 */
[C---:B------:R-:W-:Y:S08]  /*2b30*/  HMMA.16816.F32.BF16 R140, R4.reuse, R20, R96 ;  /* 0x00000014048c723c */ /* 0x040ff00000041860 */
[C---:B------:R-:W-:Y:S01]  /*2b40*/  HMMA.16816.F32.BF16 R136, R4.reuse, R22, R68 ;  /* 0x000000160488723c */ /* 0x040fe20000041844 */
[----:B------:R-:W4:Y:S07]  /*2b50*/  LDSM.16.M88.4 R20, [R228+0xc100] ;  /* 0x00c10000e414783b */ /* 0x000f2e0000000200 */
[C---:B------:R-:W-:Y:S01]  /*2b60*/  HMMA.16816.F32.BF16 R72, R4.reuse, R28, R72 ;  /* 0x0000001c0448723c */ /* 0x040fe20000041848 */
[----:B------:R-:W-:Y:S07]  /*2b70*/  LDSM.16.M88.4 R28, [R230+0x2000] ;  /* 0x00200000e61c783b */ /* 0x000fee0000000200 */
[C---:B------:R-:W-:Y:S08]  /*2b80*/  HMMA.16816.F32.BF16 R96, R4.reuse, R36, R88 ;  /* 0x000000240460723c */ /* 0x040ff00000041858 */
[----:B------:R-:W-:Y:S01]  /*2b90*/  HMMA.16816.F32.BF16 R132, R4, R38, R56 ;  /* 0x000000260484723c */ /* 0x000fe20000041838 */
[----:B------:R-:W5:Y:S07]  /*2ba0*/  LDSM.16.M88.4 R4, [R228+0xe100] ;  /* 0x00e10000e404783b */ /* 0x000f6e0000000200 */
[C---:B--2---:R-:W-:Y:S08]  /*2bb0*/  HMMA.16816.F32.BF16 R60, R8.reuse, R40, R120 ;  /* 0x00000028083c723c */ /* 0x044ff00000041878 */
[----:B------:R-:W-:Y:S08]  /*2bc0*/  HMMA.16816.F32.BF16 R56, R8, R42, R76 ;  /* 0x0000002a0838723c */ /* 0x000ff0000004184c */
[C---:B-1----:R-:W-:Y:S08]  /*2bd0*/  HMMA.16816.F32.BF16 R36, R12.reuse, R40, R116 ;  /* 0x000000280c24723c */ /* 0x042ff00000041874 */
[----:B------:R-:W-:Y:S08]  /*2be0*/  HMMA.16816.F32.BF16 R40, R12, R42, R112 ;  /* 0x0000002a0c28723c */ /* 0x000ff00000041870 */
[C---:B------:R-:W-:Y:S08]  /*2bf0*/  HMMA.16816.F32.BF16 R68, R8.reuse, R50, R100 ;  /* 0x000000320844723c */ /* 0x040ff00000041864 */
[C---:B------:R-:W-:Y:S08]  /*2c00*/  HMMA.16816.F32.BF16 R72, R8.reuse, R48, R72 ;  /* 0x000000300848723c */ /* 0x040ff00000041848 */
[C---:B------:R-:W-:Y:S08]  /*2c10*/  HMMA.16816.F32.BF16 R88, R8.reuse, R32, R140 ;  /* 0x000000200858723c */ /* 0x040ff0000004188c */
[C---:B------:R-:W-:Y:S08]  /*2c20*/  HMMA.16816.F32.BF16 R100, R8.reuse, R34, R136 ;  /* 0x000000220864723c */ /* 0x040ff00000041888 */
[C---:B---3--:R-:W-:Y:S08]  /*2c30*/  HMMA.16816.F32.BF16 R96, R8.reuse, R16, R96 ;  /* 0x000000100860723c */ /* 0x048ff00000041860 */
[----:B------:R-:W-:Y:S08]  /*2c40*/  HMMA.16816.F32.BF16 R80, R8, R18, R132 ;  /* 0x000000120850723c */ /* 0x000ff00000041884 */
[C---:B------:R-:W-:Y:S08]  /*2c50*/  HMMA.16816.F32.BF16 R76, R12.reuse, R48, R128 ;  /* 0x000000300c4c723c */ /* 0x040ff00000041880 */
[C---:B------:R-:W-:Y:S01]  /*2c60*/  HMMA.16816.F32.BF16 R64, R12.reuse, R50, R124 ;  /* 0x000000320c40723c */ /* 0x040fe2000004187c */
[----:B------:R-:W-:Y:S07]  /*2c70*/  LDSM.16.M88.4 R48, [R225+0x6100] ;  /* 0x00610000e130783b */ /* 0x000fee0000000200 */
[C---:B------:R-:W-:Y:S08]  /*2c80*/  HMMA.16816.F32.BF16 R8, R12.reuse, R32, R108 ;  /* 0x000000200c08723c */ /* 0x040ff0000004186c */
[C---:B------:R-:W-:Y:S01]  /*2c90*/  HMMA.16816.F32.BF16 R84, R12.reuse, R34, R84 ;  /* 0x000000220c54723c */ /* 0x040fe20000041854 */
[----:B------:R-:W-:Y:S07]  /*2ca0*/  LDSM.16.M88.4 R32, [R225+0x7900] ;  /* 0x00790000e120783b */ /* 0x000fee0000000200 */
[C---:B------:R-:W-:Y:S08]  /*2cb0*/  HMMA.16816.F32.BF16 R104, R12.reuse, R16, R104 ;  /* 0x000000100c68723c */ /* 0x040ff00000041868 */
[----:B------:R-:W-:Y:S01]  /*2cc0*/  HMMA.16816.F32.BF16 R92, R12, R18, R92 ;  /* 0x000000120c5c723c */ /* 0x000fe2000004185c */
[----:B------:R-:W1:Y:S04]  /*2cd0*/  LDSM.16.M88.4 R16, [R227+0xe100] ;  /* 0x00e10000e310783b */ /* 0x000e680000000200 */
[----:B------:R-:W2:Y:S03]  /*2ce0*/  LDSM.16.M88.4 R12, [R227+0xc100] ;  /* 0x00c10000e30c783b */ /* 0x000ea60000000200 */
[C---:B----4-:R-:W-:Y:S01]  /*2cf0*/  HMMA.16816.F32.BF16 R120, R20.reuse, R24, R36 ;  /* 0x000000181478723c */ /* 0x050fe20000041824 */
[----:B------:R-:W-:Y:S07]  /*2d00*/  LDSM.16.M88.4 R36, [R225+0x7100] ;  /* 0x00710000e124783b */ /* 0x000fee0000000200 */
[-C--:B------:R-:W-:Y:S01]  /*2d10*/  HMMA.16816.F32.BF16 R112, R20, R26.reuse, R40 ;  /* 0x0000001a1470723c */ /* 0x080fe20000041828 */
[----:B------:R-:W3:Y:S07]  /*2d20*/  LDSM.16.M88.4 R40, [R225+0x6900] ;  /* 0x00690000e128783b */ /* 0x000eee0000000200 */
[C---:B-----5:R-:W-:Y:S08]  /*2d30*/  HMMA.16816.F32.BF16 R140, R4.reuse, R26, R56 ;  /* 0x0000001a048c723c */ /* 0x060ff00000041838 */
[C---:B------:R-:W-:Y:S08]  /*2d40*/  HMMA.16816.F32.BF16 R116, R4.reuse, R28, R72 ;  /* 0x0000001c0474723c */ /* 0x040ff00000041848 */
[C---:B------:R-:W-:Y:S08]  /*2d50*/  HMMA.16816.F32.BF16 R148, R4.reuse, R30, R68 ;  /* 0x0000001e0494723c */ /* 0x040ff00000041844 */
[----:B------:R-:W-:Y:S01]  /*2d60*/  HMMA.16816.F32.BF16 R144, R4, R24, R60 ;  /* 0x000000180490723c */ /* 0x000fe2000004183c */
[----:B------:R-:W-:Y:S07]  /*2d70*/  LDSM.16.M88.4 R24, [R224+0x3000] ;  /* 0x00300000e018783b */ /* 0x000fee0000000200 */
[C---:B------:R-:W-:Y:S08]  /*2d80*/  HMMA.16816.F32.BF16 R56, R20.reuse, R28, R76 ;  /* 0x0000001c1438723c */ /* 0x040ff0000004184c */
[----:B------:R-:W-:Y:S01]  /*2d90*/  HMMA.16816.F32.BF16 R124, R20, R30, R64 ;  /* 0x0000001e147c723c */ /* 0x000fe20000041840 */
[----:B------:R-:W-:Y:S07]  /*2da0*/  LDSM.16.M88.4 R28, [R224+0x2800] ;  /* 0x00280000e01c783b */ /* 0x000fee0000000200 */
[C---:B------:R-:W-:Y:S08]  /*2db0*/  HMMA.16816.F32.BF16 R136, R4.reuse, R44, R88 ;  /* 0x0000002c0488723c */ /* 0x040ff00000041858 */
[C---:B------:R-:W-:Y:S08]  /*2dc0*/  HMMA.16816.F32.BF16 R132, R4.reuse, R46, R100 ;  /* 0x0000002e0484723c */ /* 0x040ff00000041864 */
[C---:B------:R-:W-:Y:S08]  /*2dd0*/  HMMA.16816.F32.BF16 R128, R4.reuse, R52, R96 ;  /* 0x000000340480723c */ /* 0x040ff00000041860 */
[----:B------:R-:W-:Y:S01]  /*2de0*/  HMMA.16816.F32.BF16 R60, R4, R54, R80 ;  /* 0x00000036043c723c */ /* 0x000fe20000041850 */
[----:B------:R-:W4:Y:S07]  /*2df0*/  LDSM.16.M88.4 R4, [R231+0xe100] ;  /* 0x00e10000e704783b */ /* 0x000f2e0000000200 */
[C---:B------:R-:W-:Y:S01]  /*2e00*/  HMMA.16816.F32.BF16 R108, R20.reuse, R44, R8 ;  /* 0x0000002c146c723c */ /* 0x040fe20000041808 */
[----:B------:R-:W5:Y:S07]  /*2e10*/  LDSM.16.M88.4 R8, [R229+0xc100] ;  /* 0x00c10000e508783b */ /* 0x000f6e0000000200 */
[C---:B------:R-:W-:Y:S01]  /*2e20*/  HMMA.16816.F32.BF16 R68, R20.reuse, R46, R84 ;  /* 0x0000002e1444723c */ /* 0x040fe20000041854 */
[----:B------:R-:W3:Y:S07]  /*2e30*/  LDSM.16.M88.4 R44, [R224+0x2000] ;  /* 0x00200000e02c783b */ /* 0x000eee0000000200 */
[C---:B------:R-:W-:Y:S08]  /*2e40*/  HMMA.16816.F32.BF16 R72, R20.reuse, R52, R104 ;  /* 0x000000341448723c */ /* 0x040ff00000041868 */
[----:B------:R-:W-:Y:S01]  /*2e50*/  HMMA.16816.F32.BF16 R64, R20, R54, R92 ;  /* 0x000000361440723c */ /* 0x000fe2000004185c */
[----:B------:R-:W4:Y:S01]  /*2e60*/  LDSM.16.M88.4 R20, [R224+0x3800] ;  /* 0x00380000e014783b */ /* 0x000f220000000200 */
[----:B------:R-:W-:-:S06]  /*2e70*/  DEPBAR.LE SB0, 0x0 ;  /* 0x000080000000791a */ /* 0x000fcc0000000000 */
[C---:B-1----:R-:W-:Y:S08]  /*2e80*/  HMMA.16816.F32.BF16 R100, R16.reuse, R48, R116 ;  /* 0x000000301064723c */ /* 0x042ff00000041874 */
[----:B------:R-:W-:Y:S08]  /*2e90*/  HMMA.16816.F32.BF16 R96, R16, R50, R148 ;  /* 0x000000321060723c */ /* 0x000ff00000041894 */
[C---:B--2---:R-:W-:Y:S08]  /*2ea0*/  HMMA.16816.F32.BF16 R56, R12.reuse, R48, R56 ;  /* 0x000000300c38723c */ /* 0x044ff00000041838 */
[----:B------:R-:W-:Y:S08]  /*2eb0*/  HMMA.16816.F32.BF16 R52, R12, R50, R124 ;  /* 0x000000320c34723c */ /* 0x000ff0000004187c */
[C---:B---3--:R-:W-:Y:S08]  /*2ec0*/  HMMA.16816.F32.BF16 R92, R16.reuse, R40, R144 ;  /* 0x00000028105c723c */ /* 0x048ff00000041890 */
        /* <DEDUP_REMOVED lines=10> */
[----:B------:R-:W-:Y:S08]  /*2f70*/  HMMA.16816.F32.BF16 R12, R12, R34, R64 ;  /* 0x000000220c0c723c */ /* 0x000ff00000041840 */
[C---:B----4-:R-:W-:Y:S08]  /*2f80*/  HMMA.16816.F32.BF16 R92, R4.reuse, R28, R92 ;  /* 0x0000001c045c723c */ /* 0x050ff0000004185c */
[----:B------:R-:W-:Y:S08]  /*2f90*/  HMMA.16816.F32.BF16 R88, R4, R30, R88 ;  /* 0x0000001e0458723c */ /* 0x000ff00000041858 */
[----:B-----5:R-:W-:Y:S08]  /*2fa0*/  HMMA.16816.F32.BF16 R48, R8, R28, R48 ;  /* 0x0000001c0830723c */ /* 0x020ff00000041830 */
[C---:B------:R-:W-:Y:S08]  /*2fb0*/  HMMA.16816.F32.BF16 R100, R4.reuse, R44, R100 ;  /* 0x0000002c0464723c */ /* 0x040ff00000041864 */
[C---:B------:R-:W-:Y:S08]  /*2fc0*/  HMMA.16816.F32.BF16 R96, R4.reuse, R46, R96 ;  /* 0x0000002e0460723c */ /* 0x040ff00000041860 */
[C---:B------:R-:W-:Y:S08]  /*2fd0*/  HMMA.16816.F32.BF16 R84, R4.reuse, R24, R84 ;  /* 0x000000180454723c */ /* 0x040ff00000041854 */
[C---:B------:R-:W-:Y:S08]  /*2fe0*/  HMMA.16816.F32.BF16 R80, R4.reuse, R26, R80 ;  /* 0x0000001a0450723c */ /* 0x040ff00000041850 */
[C---:B------:R-:W-:Y:S08]  /*2ff0*/  HMMA.16816.F32.BF16 R76, R4.reuse, R20, R76 ;  /* 0x00000014044c723c */ /* 0x040ff0000004184c */
[----:B------:R-:W-:Y:S07]  /*3000*/  HMMA.16816.F32.BF16 R60, R4, R22, R60 ;  /* 0x00000016043c723c */ /* 0x000fee000004183c */
[----:B------:R-:W-:Y:S01]  /*3010*/  LOP3.LUT R4, R153, R152, RZ, 0xfc, !PT ;  /* 0x0000009899047212 */ /* 0x000fe200078efcff */
        /* <DEDUP_REMOVED lines=19> */
[----:B------:R-:W-:-:S03]  /*3150*/  IADD3 R2, R9, UR4, RZ ;  /* 0x0000000409027c10 */ /* 0x000fc6000fffe0ff */
[----:B------:R-:W-:Y:S01]  /*3160*/  UIADD3.X UR4, URZ, UR8, URZ, UP0, !UPT ;  /* 0x000000083f047290 */ /* 0x000fe200087fe43f */
        /* <DEDUP_REMOVED lines=15> */
[C---:B------:R-:W-:Y:S02]  /*3260*/  IADD3 R10, P4, R6.reuse, UR5, RZ ;  /* 0x00000005060a7c10 */ /* 0x040fe4000ff9e0ff */
[----:B------:R-:W-:Y:S02]  /*3270*/  IADD3.X R7, R9, UR6, RZ, P6, !PT ;  /* 0x0000000609077c10 */ /* 0x000fe4000b7fe4ff */
[----:B--2---:R-:W-:Y:S02]  /*3280*/  IADD3 R8, P2, R6, UR7, RZ ;  /* 0x0000000706087c10 */ /* 0x004fe4000ff5e0ff */
[C---:B------:R-:W-:Y:S01]  /*3290*/  IADD3.X R11, R7.reuse, UR6, RZ, P4, !PT ;  /* 0x00000006070b7c10 */ /* 0x040fe2000a7fe4ff */
[----:B------:R3:W-:Y:S01]  /*32a0*/  LDGSTS.E.BYPASS.LTC128B.128 [R239+0x5100], [R6.64], !P3 ;  /* 0x0510000006ef7fae */ /* 0x0007e2000d901d50 */
[----:B------:R-:W-:-:S03]  /*32b0*/  IADD3.X R9, R7, UR4, RZ, P2, !PT ;  /* 0x0000000407097c10 */ /* 0x000fc600097fe4ff */
[----:B------:R3:W-:Y:S04]  /*32c0*/  LDGSTS.E.BYPASS.LTC128B.128 [R239+0x7100], [R12.64], !P0 ;  /* 0x071000000cef7fae */ /* 0x0007e8000c101d50 */
[----:B------:R3:W-:Y:S04]  /*32d0*/  LDGSTS.E.BYPASS.LTC128B.128 [R239+0x5900], [R10.64], !P3 ;  /* 0x059000000aef7fae */ /* 0x0007e8000d901d50 */
[----:B------:R3:W-:Y:S02]  /*32e0*/  LDGSTS.E.BYPASS.LTC128B.128 [R239+0x7900], [R8.64], !P0 ;  /* 0x0790000008ef7fae */ /* 0x0007e4000c101d50 */
.L_x_688:
[----:B------:R-:W-:Y:S01]  /*32f0*/  LOP3.LUT R2, R155, 0xffffffe0, RZ, 0xc0, !PT ;  /* 0xffffffe09b027812 */ /* 0x000fe200078ec0ff */
[----:B---3--:R-:W-:Y:S01]  /*3300*/  IMAD.U32 R6, RZ, RZ, UR15 ;  /* 0x0000000fff067e24 */ /* 0x008fe2000f8e00ff */
[----:B------:R-:W-:Y:S01]  /*3310*/  STL [R1+0x84], R239 ;  /* 0x000084ef01007387 */ /* 0x000fe20000100800 */
[----:B------:R-:W-:-:S02]  /*3320*/  IMAD.SHL.U32 R220, R4, 0x2, RZ ;  /* 0x0000000204dc7824 */ /* 0x000fc400078e00ff */
[----:B------:R-:W-:Y:S01]  /*3330*/  IMAD.IADD R2, R157, 0x1, -R2 ;  /* 0x000000019d027824 */ /* 0x000fe200078e0a02 */
[----:B------:R-:W-:Y:S01]  /*3340*/  STL [R1+0x80], R238 ;  /* 0x000080ee01007387 */ /* 0x000fe20000100800 */
[----:B------:R-:W-:Y:S01]  /*3350*/  IMAD R221, R3, 0x2, R220 ;  /* 0x0000000203dd7824 */ /* 0x000fe200078e02dc */
[C---:B------:R-:W-:Y:S02]  /*3360*/  LEA R223, R0.reuse, R220, 0x1 ;  /* 0x000000dc00df7211 */ /* 0x040fe400078e08ff */
[----:B------:R-:W-:Y:S01]  /*3370*/  SHF.R.S32.HI R5, RZ, 0x1f, R2 ;  /* 0x0000001fff057819 */ /* 0x000fe20000011402 */
[----:B------:R-:W-:Y:S01]  /*3380*/  IMAD R222, R0, 0x2, R221 ;  /* 0x0000000200de7824 */ /* 0x000fe200078e02dd */
[----:B------:R-:W-:Y:S02]  /*3390*/  STL [R1+0x7c], R237 ;  /* 0x00007ced01007387 */ /* 0x000fe40000100800 */
[----:B------:R-:W-:Y:S02]  /*33a0*/  LEA.HI R5, R5, R2, RZ, 0x2 ;  /* 0x0000000205057211 */ /* 0x000fe400078f10ff */
[----:B------:R-:W-:Y:S02]  /*33b0*/  STL [R1+0x78], R236 ;  /* 0x000078ec01007387 */ /* 0x000fe40000100800 */
[----:B------:R-:W-:-:S02]  /*33c0*/  LOP3.LUT R5, R5, 0x7ffffffc, RZ, 0xc0, !PT ;  /* 0x7ffffffc05057812 */ /* 0x000fc400078ec0ff */
[----:B------:R-:W-:Y:S02]  /*33d0*/  STL [R1+0x74], R235 ;  /* 0x000074eb01007387 */ /* 0x000fe40000100800 */
[----:B------:R-:W-:Y:S02]  /*33e0*/  IADD3 R2, R2, -R5, RZ ;  /* 0x8000000502027210 */ /* 0x000fe40007ffe0ff */
[----:B------:R-:W-:Y:S03]  /*33f0*/  STL [R1+0x70], R234 ;  /* 0x000070ea01007387 */ /* 0x000fe60000100800 */
[----:B------:R-:W-:Y:S01]  /*3400*/  IMAD R8, R2, -0x2, R6 ;  /* 0xfffffffe02087824 */ /* 0x000fe200078e0206 */
[----:B------:R-:W-:Y:S04]  /*3410*/  STL [R1+0x6c], R233 ;  /* 0x00006ce901007387 */ /* 0x000fe80000100800 */
[C---:B------:R-:W-:Y:S01]  /*3420*/  ISETP.GT.AND P4, PT, R8.reuse, RZ, PT ;  /* 0x000000ff0800720c */ /* 0x040fe20003f84270 */
[----:B------:R-:W-:Y:S01]  /*3430*/  STL [R1+0x68], R232 ;  /* 0x000068e801007387 */ /* 0x000fe20000100800 */
[----:B------:R-:W-:-:S02]  /*3440*/  ISETP.GT.AND P2, PT, R8, 0x1, PT ;  /* 0x000000010800780c */ /* 0x000fc40003f44270 */
[----:B------:R-:W-:Y:S01]  /*3450*/  FSEL R6, R100, -INF , P4 ;  /* 0xff80000064067808 */ /* 0x000fe20002000000 */
[----:B------:R-:W-:Y:S01]  /*3460*/  STL [R1+0x64], R231 ;  /* 0x000064e701007387 */ /* 0x000fe20000100800 */
[----:B------:R-:W-:Y:S02]  /*3470*/  FSEL R7, R101, -INF , P2 ;  /* 0xff80000065077808 */ /* 0x000fe40001000000 */
[C---:B------:R-:W-:Y:S01]  /*3480*/  ISETP.GT.AND P6, PT, R8.reuse, 0x8, PT ;  /* 0x000000080800780c */ /* 0x040fe20003fc4270 */
[----:B------:R-:W-:Y:S01]  /*3490*/  STL [R1+0x60], R230 ;  /* 0x000060e601007387 */ /* 0x000fe20000100800 */
[----:B------:R-:W-:Y:S02]  /*34a0*/  ISETP.GT.AND P5, PT, R8, 0x9, PT ;  /* 0x000000090800780c */ /* 0x000fe40003fa4270 */
[----:B------:R-:W-:Y:S01]  /*34b0*/  FSEL R9, R96, -INF , P6 ;  /* 0xff80000060097808 */ /* 0x000fe20003000000 */
[----:B------:R-:W-:Y:S01]  /*34c0*/  STL [R1+0x5c], R229 ;  /* 0x00005ce501007387 */ /* 0x000fe20000100800 */
[----:B------:R-:W-:-:S02]  /*34d0*/  FMNMX.FTZ R2, R6, R7, !PT ;  /* 0x0000000706027209 */ /* 0x000fc40007810000 */
[----:B------:R-:W-:Y:S01]  /*34e0*/  FSEL R11, R102, -INF , P4 ;  /* 0xff800000660b7808 */ /* 0x000fe20002000000 */
[----:B------:R-:W-:Y:S01]  /*34f0*/  STL [R1+0x58], R228 ;  /* 0x000058e401007387 */ /* 0x000fe20000100800 */
[----:B------:R-:W-:Y:S02]  /*3500*/  FSEL R159, R58, -INF , P4 ;  /* 0xff8000003a9f7808 */ /* 0x000fe40002000000 */
[----:B------:R-:W-:Y:S01]  /*3510*/  FSEL R146, R56, -INF , P4 ;  /* 0xff80000038927808 */ /* 0x000fe20002000000 */
[----:B------:R-:W-:Y:S01]  /*3520*/  STL [R1+0x54], R227 ;  /* 0x000054e301007387 */ /* 0x000fe20000100800 */
[----:B------:R-:W-:Y:S02]  /*3530*/  FSEL R10, R97, -INF , P5 ;  /* 0xff800000610a7808 */ /* 0x000fe40002800000 */
[----:B------:R-:W-:Y:S01]  /*3540*/  ISETP.GT.AND P4, PT, R8, 0x10, PT ;  /* 0x000000100800780c */ /* 0x000fe20003f84270 */
[----:B------:R-:W-:Y:S01]  /*3550*/  STL [R1+0x50], R226 ;  /* 0x000050e201007387 */ /* 0x000fe20000100800 */
[----:B------:R-:W-:-:S02]  /*3560*/  FMNMX.FTZ R2, R9, R2, !PT ;  /* 0x0000000209027209 */ /* 0x000fc40007810000 */
[----:B------:R-:W-:Y:S01]  /*3570*/  FSEL R14, R103, -INF , P2 ;  /* 0xff800000670e7808 */ /* 0x000fe20001000000 */
[----:B------:R-:W-:Y:S01]  /*3580*/  STL [R1+0x4c], R225 ;  /* 0x00004ce101007387 */ /* 0x000fe20000100800 */
[----:B------:R-:W-:Y:S02]  /*3590*/  FSEL R158, R59, -INF , P2 ;  /* 0xff8000003b9e7808 */ /* 0x000fe40001000000 */
[----:B------:R-:W-:Y:S01]  /*35a0*/  FSEL R145, R57, -INF , P2 ;  /* 0xff80000039917808 */ /* 0x000fe20001000000 */
[----:B------:R-:W-:Y:S01]  /*35b0*/  STL [R1+0x48], R224 ;  /* 0x000048e001007387 */ /* 0x000fe20000100800 */
[----:B------:R-:W-:Y:S02]  /*35c0*/  ISETP.GT.AND P2, PT, R8, 0x11, PT ;  /* 0x000000110800780c */ /* 0x000fe40003f44270 */
[----:B------:R-:W-:Y:S01]  /*35d0*/  FSEL R17, R92, -INF , P4 ;  /* 0xff8000005c117808 */ /* 0x000fe20002000000 */
[----:B------:R-:W-:Y:S01]  /*35e0*/  STL [R1+0x44], R179 ;  /* 0x000044b301007387 */ /* 0x000fe20000100800 */
[----:B------:R-:W-:-:S02]  /*35f0*/  FMNMX.FTZ R2, R10, R2, !PT ;  /* 0x000000020a027209 */ /* 0x000fc40007810000 */
[----:B------:R-:W-:Y:S01]  /*3600*/  FSEL R16, R99, -INF , P5 ;  /* 0xff80000063107808 */ /* 0x000fe20002800000 */
[----:B------:R-:W-:Y:S01]  /*3610*/  LDSM.16.MT88.4 R100, [R221+0x2100] ;  /* 0x00210000dd64783b */ /* 0x000fe20000004200 */
[----:B------:R-:W-:Y:S02]  /*3620*/  FSEL R156, R55, -INF , P5 ;  /* 0xff800000379c7808 */ /* 0x000fe40002800000 */
[----:B------:R-:W-:Y:S01]  /*3630*/  FSEL R136, R53, -INF , P5 ;  /* 0xff80000035887808 */ /* 0x000fe20002800000 */
[----:B------:R-:W-:Y:S01]  /*3640*/  LDSM.16.MT88.4 R44, [R220+0x100] ;  /* 0x00010000dc2c783b */ /* 0x000fe20000004200 */
[----:B------:R-:W-:Y:S02]  /*3650*/  FSEL R18, R93, -INF , P2 ;  /* 0xff8000005d127808 */ /* 0x000fe40001000000 */
[----:B------:R-:W-:Y:S01]  /*3660*/  ISETP.GT.AND P5, PT, R8, 0x18, PT ;  /* 0x000000180800780c */ /* 0x000fe20003fa4270 */
[----:B------:R-:W-:Y:S01]  /*3670*/  LDSM.16.MT88.4 R104, [R223+0x2100] ;  /* 0x00210000df68783b */ /* 0x000fe20000004200 */
[----:B------:R-:W-:-:S02]  /*3680*/  FMNMX.FTZ R2, R17, R2, !PT ;  /* 0x0000000211027209 */ /* 0x000fc40007810000 */
[----:B------:R-:W-:Y:S01]  /*3690*/  FSEL R21, R94, -INF , P4 ;  /* 0xff8000005e157808 */ /* 0x000fe20002000000 */
[----:B------:R-:W-:Y:S01]  /*36a0*/  LDSM.16.MT88.4 R108, [R222+0x2100] ;  /* 0x00210000de6c783b */ /* 0x000fe20000004200 */
[----:B------:R-:W-:Y:S02]  /*36b0*/  FSEL R147, R50, -INF , P4 ;  /* 0xff80000032937808 */ /* 0x000fe40002000000 */
[----:B------:R-:W-:Y:S01]  /*36c0*/  FSEL R119, R48, -INF , P4 ;  /* 0xff80000030777808 */ /* 0x000fe20002000000 */
[----:B------:R-:W-:Y:S01]  /*36d0*/  LDSM.16.MT88.4 R72, [R220+0x2900] ;  /* 0x00290000dc48783b */ /* 0x000fe20000004200 */
[----:B------:R-:W-:Y:S02]  /*36e0*/  ISETP.GT.AND P4, PT, R8, 0x19, PT ;  /* 0x000000190800780c */ /* 0x000fe40003f84270 */
[----:B------:R-:W-:Y:S01]  /*36f0*/  FSEL R19, R88, -INF , P5 ;  /* 0xff80000058137808 */ /* 0x000fe20002800000 */
[----:B------:R-:W0:Y:S01]  /*3700*/  LDGDEPBAR ;  /* 0x00000000000079af */ /* 0x000e220000000000 */
[----:B------:R-:W-:-:S02]  /*3710*/  FMNMX.FTZ R2, R18, R2, !PT ;  /* 0x0000000212027209 */ /* 0x000fc40007810000 */
[----:B------:R-:W-:Y:S02]  /*3720*/  FSEL R22, R95, -INF , P2 ;  /* 0xff8000005f167808 */ /* 0x000fe40001000000 */
[----:B------:R-:W-:Y:S01]  /*3730*/  FSEL R144, R51, -INF , P2 ;  /* 0xff80000033907808 */ /* 0x000fe20001000000 */
[----:B------:R-:W-:Y:S01]  /*3740*/  LDSM.16.MT88.4 R92, [R220+0x2100] ;  /* 0x00210000dc5c783b */ /* 0x000fe20000004200 */
[----:B------:R-:W-:Y:S02]  /*3750*/  FSEL R118, R49, -INF , P2 ;  /* 0xff80000031767808 */ /* 0x000fe40001000000 */
[----:B------:R-:W-:Y:S01]  /*3760*/  FSEL R20, R89, -INF , P4 ;  /* 0xff80000059147808 */ /* 0x000fe20002000000 */
[----:B------:R-:W-:Y:S01]  /*3770*/  LDSM.16.MT88.4 R48, [R221+0x900] ;  /* 0x00090000dd30783b */ /* 0x000fe20000004200 */
[----:B------:R-:W-:Y:S02]  /*3780*/  ISETP.GT.AND P2, PT, R8, 0x20, PT ;  /* 0x000000200800780c */ /* 0x000fe40003f44270 */
[----:B------:R-:W-:-:S02]  /*3790*/  FMNMX.FTZ R2, R19, R2, !PT ;  /* 0x0000000213027209 */ /* 0x000fc40007810000 */
[----:B------:R-:W-:Y:S02]  /*37a0*/  FSEL R23, R90, -INF , P5 ;  /* 0xff8000005a177808 */ /* 0x000fe40002800000 */
[----:B------:R-:W-:Y:S02]  /*37b0*/  FSEL R138, R30, -INF , P5 ;  /* 0xff8000001e8a7808 */ /* 0x000fe40002800000 */
[----:B------:R-:W-:Y:S02]  /*37c0*/  FSEL R117, R28, -INF , P5 ;  /* 0xff8000001c757808 */ /* 0x000fe40002800000 */
[----:B------:R-:W-:Y:S02]  /*37d0*/  ISETP.GT.AND P5, PT, R8, 0x21, PT ;  /* 0x000000210800780c */ /* 0x000fe40003fa4270 */
[----:B------:R-:W-:Y:S02]  /*37e0*/  FSEL R171, R84, -INF , P2 ;  /* 0xff80000054ab7808 */ /* 0x000fe40001000000 */
[----:B------:R-:W-:-:S02]  /*37f0*/  FMNMX.FTZ R2, R20, R2, !PT ;  /* 0x0000000214027209 */ /* 0x000fc40007810000 */
[----:B------:R-:W-:Y:S02]  /*3800*/  FSEL R24, R91, -INF , P4 ;  /* 0xff8000005b187808 */ /* 0x000fe40002000000 */
[----:B------:R-:W-:Y:S01]  /*3810*/  FSEL R139, R31, -INF , P4 ;  /* 0xff8000001f8b7808 */ /* 0x000fe20002000000 */
[----:B------:R-:W-:Y:S01]  /*3820*/  LDSM.16.MT88.4 R88, [R222+0x100] ;  /* 0x00010000de58783b */ /* 0x000fe20000004200 */
[----:B------:R-:W-:Y:S02]  /*3830*/  FSEL R116, R29, -INF , P4 ;  /* 0xff8000001d747808 */ /* 0x000fe40002000000 */
[----:B------:R-:W-:Y:S02]  /*3840*/  FSEL R170, R85, -INF , P5 ;  /* 0xff80000055aa7808 */ /* 0x000fe40002800000 */
        /* <DEDUP_REMOVED lines=18> */
[----:B------:R-:W-:Y:S01]  /*3970*/  ISETP.GT.AND P6, PT, R8, 0x31, PT ;  /* 0x000000310800780c */ /* 0x000fe20003fc4270 */
[----:B------:R-:W-:Y:S01]  /*3980*/  LDSM.16.MT88.4 R52, [R223+0x2900] ;  /* 0x00290000df34783b */ /* 0x000fe20000004200 */
[----:B------:R-:W-:Y:S02]  /*3990*/  FSEL R248, R76, -INF , P5 ;  /* 0xff8000004cf87808 */ /* 0x000fe40002800000 */
[----:B------:R-:W-:-:S02]  /*39a0*/  FMNMX.FTZ R2, R169, R2, !PT ;  /* 0x00000002a9027209 */ /* 0x000fc40007810000 */
[----:B------:R-:W-:Y:S02]  /*39b0*/  ISETP.GT.AND P5, PT, R8, 0x38, PT ;  /* 0x000000380800780c */ /* 0x000fe40003fa4270 */
[----:B------:R-:W-:Y:S02]  /*39c0*/  FSEL R204, R77, -INF , P6 ;  /* 0xff8000004dcc7808 */ /* 0x000fe40003000000 */
[----:B------:R-:W-:Y:S02]  /*39d0*/  FMNMX.FTZ R2, R248, R2, !PT ;  /* 0x00000002f8027209 */ /* 0x000fe40007810000 */
[----:B------:R-:W-:Y:S02]  /*39e0*/  FSEL R181, R82, -INF , P4 ;  /* 0xff80000052b57808 */ /* 0x000fe40002000000 */
[----:B------:R-:W-:Y:S02]  /*39f0*/  FSEL R163, R38, -INF , P4 ;  /* 0xff80000026a37808 */ /* 0x000fe40002000000 */
[----:B------:R-:W-:-:S02]  /*3a00*/  FSEL R161, R36, -INF , P4 ;  /* 0xff80000024a17808 */ /* 0x000fc40002000000 */
[----:B------:R-:W-:Y:S02]  /*3a10*/  ISETP.GT.AND P4, PT, R8, 0x39, PT ;  /* 0x000000390800780c */ /* 0x000fe40003f84270 */
[----:B------:R-:W-:Y:S02]  /*3a20*/  FSEL R249, R60, -INF , P5 ;  /* 0xff8000003cf97808 */ /* 0x000fe40002800000 */
[----:B------:R-:W-:Y:S02]  /*3a30*/  FMNMX.FTZ R2, R204, R2, !PT ;  /* 0x00000002cc027209 */ /* 0x000fe40007810000 */
[----:B------:R-:W-:Y:S02]  /*3a40*/  FSEL R187, R61, -INF , P4 ;  /* 0xff8000003dbb7808 */ /* 0x000fe40002000000 */
[----:B------:R-:W-:Y:S02]  /*3a50*/  FMNMX.FTZ R2, R249, R2, !PT ;  /* 0x00000002f9027209 */ /* 0x000fe40007810000 */
[----:B------:R-:W-:-:S02]  /*3a60*/  FSEL R180, R83, -INF , P2 ;  /* 0xff80000053b47808 */ /* 0x000fc40001000000 */
[----:B------:R-:W-:Y:S01]  /*3a70*/  FMNMX.FTZ R2, R187, R2, !PT ;  /* 0x00000002bb027209 */ /* 0x000fe20007810000 */
[----:B------:R-:W-:Y:S01]  /*3a80*/  LDSM.16.MT88.4 R80, [R221+0x100] ;  /* 0x00010000dd50783b */ /* 0x000fe20000004200 */
[----:B------:R-:W-:Y:S02]  /*3a90*/  FSEL R162, R39, -INF , P2 ;  /* 0xff80000027a27808 */ /* 0x000fe40001000000 */
[----:B------:R-:W-:Y:S01]  /*3aa0*/  FSEL R160, R37, -INF , P2 ;  /* 0xff80000025a07808 */ /* 0x000fe20001000000 */
[----:B------:R-:W1:Y:S01]  /*3ab0*/  SHFL.BFLY PT, R5, R2, 0x2, 0x1f ;  /* 0x0c401f0002057f89 */ /* 0x000e6200000e0000 */
[----:B------:R-:W-:Y:S02]  /*3ac0*/  FSEL R184, R79, -INF , P6 ;  /* 0xff8000004fb87808 */ /* 0x000fe40003000000 */
[----:B------:R-:W-:Y:S02]  /*3ad0*/  FSEL R12, R62, -INF , P5 ;  /* 0xff8000003e0c7808 */ /* 0x000fe40002800000 */
[----:B------:R-:W-:-:S02]  /*3ae0*/  FSEL R208, R63, -INF , P4 ;  /* 0xff8000003fd07808 */ /* 0x000fc40002000000 */
[----:B------:R-:W-:Y:S01]  /*3af0*/  FMNMX.FTZ R0, R146, R145, !PT ;  /* 0x0000009192007209 */ /* 0x000fe20007810000 */
[----:B------:R-:W-:Y:S01]  /*3b00*/  LDSM.16.MT88.4 R60, [R222+0x900] ;  /* 0x00090000de3c783b */ /* 0x000fe20000004200 */
        /* <DEDUP_REMOVED lines=8> */
[----:B-1----:R-:W-:Y:S02]  /*3b90*/  FMNMX.FTZ R2, R2, R5, !PT ;  /* 0x0000000502027209 */ /* 0x002fe40007810000 */
[----:B------:R-:W-:Y:S02]  /*3ba0*/  FMNMX.FTZ R0, R117, R0, !PT ;  /* 0x0000000075007209 */ /* 0x000fe40007810000 */
[----:B------:R-:W-:Y:S01]  /*3bb0*/  FSEL R192, R71, -INF , P4 ;  /* 0xff80000047c07808 */ /* 0x000fe20002000000 */
[----:B------:R-:W1:Y:S01]  /*3bc0*/  SHFL.BFLY PT, R5, R2, 0x1, 0x1f ;  /* 0x0c201f0002057f89 */ /* 0x000e6200000e0000 */
[----:B------:R-:W-:-:S02]  /*3bd0*/  FMNMX.FTZ R0, R116, R0, !PT ;  /* 0x0000000074007209 */ /* 0x000fc40007810000 */
[----:B------:R-:W-:Y:S01]  /*3be0*/  FSEL R194, R67, -INF , P6 ;  /* 0xff80000043c27808 */ /* 0x000fe20003000000 */
[----:B------:R-:W-:Y:S01]  /*3bf0*/  LDSM.16.MT88.4 R68, [R221+0x2900] ;  /* 0x00290000dd44783b */ /* 0x000fe20000004200 */
[----:B------:R-:W-:-:S04]  /*3c00*/  FMNMX.FTZ R0, R165, R0, !PT ;  /* 0x00000000a5007209 */ /* 0x000fc80007810000 */
[----:B------:R-:W-:-:S04]  /*3c10*/  FMNMX.FTZ R0, R164, R0, !PT ;  /* 0x00000000a4007209 */ /* 0x000fc80007810000 */
[----:B------:R-:W-:-:S04]  /*3c20*/  FMNMX.FTZ R0, R161, R0, !PT ;  /* 0x00000000a1007209 */ /* 0x000fc80007810000 */
[----:B------:R-:W-:Y:S02]  /*3c30*/  FMNMX.FTZ R0, R160, R0, !PT ;  /* 0x00000000a0007209 */ /* 0x000fe40007810000 */
[----:B-1----:R-:W-:-:S04]  /*3c40*/  FMNMX.FTZ R175, R2, R5, !PT ;  /* 0x0000000502af7209 */ /* 0x002fc80007810000 */
[C---:B------:R-:W-:Y:S01]  /*3c50*/  FSETP.NEU.FTZ.AND P2, PT, R175.reuse, -INF , PT ;  /* 0xff800000af00780b */ /* 0x040fe20003f5d000 */
[----:B------:R-:W-:Y:S01]  /*3c60*/  FMUL.FTZ R2, R175, c[0x0][0x2d0] ;  /* 0x0000b400af027a20 */ /* 0x000fe20000410000 */
[----:B------:R-:W-:Y:S04]  /*3c70*/  STL [R1+0x88], R175 ;  /* 0x000088af01007387 */ /* 0x000fe80000100800 */
[----:B------:R-:W-:Y:S01]  /*3c80*/  FSEL R13, R2, RZ, P2 ;  /* 0x000000ff020d7208 */ /* 0x000fe20001000000 */
[----:B------:R-:W-:Y:S01]  /*3c90*/  STL [R1], R12 ;  /* 0x0000000c01007387 */ /* 0x000fe20000100800 */
[----:B------:R-:W-:Y:S02]  /*3ca0*/  FMNMX.FTZ R2, R11, R14, !PT ;  /* 0x0000000e0b027209 */ /* 0x000fe40007810000 */
[----:B------:R-:W-:-:S02]  /*3cb0*/  ISETP.GT.AND P2, PT, R8, 0x30, PT ;  /* 0x000000300800780c */ /* 0x000fc40003f44270 */
[----:B------:R-:W-:Y:S02]  /*3cc0*/  FMNMX.FTZ R2, R15, R2, !PT ;  /* 0x000000020f027209 */ /* 0x000fe40007810000 */
[----:B------:R-:W-:Y:S02]  /*3cd0*/  FSEL R186, R78, -INF , P2 ;  /* 0xff8000004eba7808 */ /* 0x000fe40001000000 */
[----:B------:R-:W-:Y:S01]  /*3ce0*/  FMNMX.FTZ R2, R16, R2, !PT ;  /* 0x0000000210027209 */ /* 0x000fe20007810000 */
[----:B------:R-:W-:Y:S03]  /*3cf0*/  LDSM.16.MT88.4 R76, [R223+0x900] ;  /* 0x00090000df4c783b */ /* 0x000fe60000004200 */
[----:B------:R-:W-:-:S04]  /*3d00*/  FMNMX.FTZ R2, R21, R2, !PT ;  /* 0x0000000215027209 */ /* 0x000fc80007810000 */
        /* <DEDUP_REMOVED lines=10> */
[----:B------:R-:W-:-:S05]  /*3db0*/  FMNMX.FTZ R2, R208, R2, !PT ;  /* 0x00000002d0027209 */ /* 0x000fca0007810000 */
[----:B------:R-:W1:Y:S02]  /*3dc0*/  SHFL.BFLY PT, R5, R2, 0x2, 0x1f ;  /* 0x0c401f0002057f89 */ /* 0x000e6400000e0000 */
[----:B-1----:R-:W-:-:S05]  /*3dd0*/  FMNMX.FTZ R2, R2, R5, !PT ;  /* 0x0000000502027209 */ /* 0x002fca0007810000 */
[----:B------:R-:W1:Y:S02]  /*3de0*/  SHFL.BFLY PT, R5, R2, 0x1, 0x1f ;  /* 0x0c201f0002057f89 */ /* 0x000e6400000e0000 */
[----:B-1----:R-:W-:-:S04]  /*3df0*/  FMNMX.FTZ R2, R2, R5, !PT ;  /* 0x0000000502027209 */ /* 0x002fc80007810000 */
[C---:B------:R-:W-:Y:S01]  /*3e00*/  FSETP.NEU.FTZ.AND P2, PT, R2.reuse, -INF , PT ;  /* 0xff8000000200780b */ /* 0x040fe20003f5d000 */
[----:B------:R-:W-:-:S05]  /*3e10*/  FMUL.FTZ R5, R2, c[0x0][0x2d0] ;  /* 0x0000b40002057a20 */ /* 0x000fca0000410000 */
[----:B------:R-:W-:Y:S01]  /*3e20*/  FSEL R12, R5, RZ, P2 ;  /* 0x000000ff050c7208 */ /* 0x000fe20001000000 */
[----:B------:R-:W-:Y:S01]  /*3e30*/  FFMA.FTZ R5, R6, c[0x0][0x2d0], -R13 ;  /* 0x0000b40006057a23 */ /* 0x000fe2000001080d */
[----:B------:R-:W-:Y:S02]  /*3e40*/  ISETP.GT.AND P2, PT, R8, 0x30, PT ;  /* 0x000000300800780c */ /* 0x000fe40003f44270 */
[----:B------:R-:W-:Y:S01]  /*3e50*/  FMNMX.FTZ R8, R159, R158, !PT ;  /* 0x0000009e9f087209 */ /* 0x000fe20007810000 */
[--C-:B------:R-:W-:Y:S01]  /*3e60*/  FFMA.FTZ R3, R15, c[0x0][0x2d0], -R12.reuse ;  /* 0x0000b4000f037a23 */ /* 0x100fe2000001080c */
[----:B------:R-:W-:Y:S01]  /*3e70*/  FSEL R198, R64, -INF , P2 ;  /* 0xff80000040c67808 */ /* 0x000fe20001000000 */
[----:B------:R1:W-:Y:S01]  /*3e80*/  MUFU.EX2 R179, R5 ;  /* 0x0000000500b37308 */ /* 0x0003e20000000800 */
[----:B------:R-:W-:Y:S01]  /*3e90*/  FMNMX.FTZ R8, R157, R8, !PT ;  /* 0x000000089d087209 */ /* 0x000fe20007810000 */
[----:B------:R-:W-:Y:S01]  /*3ea0*/  FFMA.FTZ R4, R14, c[0x0][0x2d0], -R12 ;  /* 0x0000b4000e047a23 */ /* 0x000fe2000001080c */
[----:B------:R-:W-:-:S02]  /*3eb0*/  FMNMX.FTZ R0, R198, R0, !PT ;  /* 0x00000000c6007209 */ /* 0x000fc40007810000 */
[----:B------:R-:W-:Y:S02]  /*3ec0*/  FMNMX.FTZ R8, R156, R8, !PT ;  /* 0x000000089c087209 */ /* 0x000fe40007810000 */
[----:B------:R-:W-:Y:S01]  /*3ed0*/  FMNMX.FTZ R0, R197, R0, !PT ;  /* 0x00000000c5007209 */ /* 0x000fe20007810000 */
[----:B------:R2:W-:Y:S01]  /*3ee0*/  MUFU.EX2 R237, R3 ;  /* 0x0000000300ed7308 */ /* 0x0005e20000000800 */
[----:B------:R-:W-:Y:S02]  /*3ef0*/  FMNMX.FTZ R8, R147, R8, !PT ;  /* 0x0000000893087209 */ /* 0x000fe40007810000 */
[----:B------:R-:W-:Y:S02]  /*3f00*/  FMNMX.FTZ R0, R199, R0, !PT ;  /* 0x00000000c7007209 */ /* 0x000fe40007810000 */
[----:B------:R-:W-:Y:S02]  /*3f10*/  FSEL R195, R66, -INF , P2 ;  /* 0xff80000042c37808 */ /* 0x000fe40001000000 */
[----:B------:R-:W-:Y:S01]  /*3f20*/  FMNMX.FTZ R0, R196, R0, !PT ;  /* 0x00000000c4007209 */ /* 0x000fe20007810000 */
[----:B-1----:R-:W-:Y:S01]  /*3f30*/  FFMA.FTZ R5, R7, c[0x0][0x2d0], -R13 ;  /* 0x0000b40007057a23 */ /* 0x002fe2000001080d */
[----:B------:R-:W-:Y:S01]  /*3f40*/  MUFU.EX2 R227, R4 ;  /* 0x0000000400e37308 */ /* 0x000fe20000000800 */
[----:B------:R-:W-:Y:S01]  /*3f50*/  LDSM.16.MT88.4 R64, [R220+0x900] ;  /* 0x00090000dc40783b */ /* 0x000fe20000004200 */
[----:B--2---:R-:W-:-:S06]  /*3f60*/  FFMA.FTZ R3, R16, c[0x0][0x2d0], -R12 ;  /* 0x0000b40010037a23 */ /* 0x004fcc000001080c */
[----:B------:R1:W2:Y:S08]  /*3f70*/  MUFU.EX2 R224, R5 ;  /* 0x0000000500e07308 */ /* 0x0002b00000000800 */
[----:B------:R3:W4:Y:S01]  /*3f80*/  MUFU.EX2 R250, R3 ;  /* 0x0000000300fa7308 */ /* 0x0007220000000800 */
[--C-:B-1----:R-:W-:Y:S01]  /*3f90*/  FFMA.FTZ R5, R9, c[0x0][0x2d0], -R13.reuse ;  /* 0x0000b40009057a23 */ /* 0x102fe2000001080d */
[----:B--2---:R-:W-:Y:S01]  /*3fa0*/  F2FP.BF16.PACK_AB R4, R224, R179 ;  /* 0x000000b3e004723e */ /* 0x004fe200000010ff */
[----:B------:R-:W1:Y:S05]  /*3fb0*/  SHFL.BFLY PT, R9, R0, 0x2, 0x1f ;  /* 0x0c401f0000097f89 */ /* 0x000e6a00000e0000 */
[----:B------:R2:W-:Y:S01]  /*3fc0*/  MUFU.EX2 R236, R5 ;  /* 0x0000000500ec7308 */ /* 0x0005e20000000800 */
[----:B---3--:R-:W-:Y:S01]  /*3fd0*/  FFMA.FTZ R3, R17, c[0x0][0x2d0], -R13 ;  /* 0x0000b40011037a23 */ /* 0x008fe2000001080d */
[----:B----4-:R-:W-:-:S06]  /*3fe0*/  F2FP.BF16.PACK_AB R7, R250, R237 ;  /* 0x000000edfa07723e */ /* 0x010fcc00000010ff */
[----:B------:R3:W-:Y:S01]  /*3ff0*/  MUFU.EX2 R251, R3 ;  /* 0x0000000300fb7308 */ /* 0x0007e20000000800 */
[----:B--2---:R-:W-:-:S07]  /*4000*/  FFMA.FTZ R5, R10, c[0x0][0x2d0], -R13 ;  /* 0x0000b4000a057a23 */ /* 0x004fce000001080d */
[----:B------:R2:W4:Y:S01]  /*4010*/  MUFU.EX2 R175, R5 ;  /* 0x0000000500af7308 */ /* 0x0005220000000800 */
[----:B-1----:R-:W-:Y:S01]  /*4020*/  FMNMX.FTZ R0, R0, R9, !PT ;  /* 0x0000000900007209 */ /* 0x002fe20007810000 */
[----:B---3--:R-:W-:-:S04]  /*4030*/  FFMA.FTZ R3, R18, c[0x0][0x2d0], -R13 ;  /* 0x0000b40012037a23 */ /* 0x008fc8000001080d */
[----:B------:R-:W1:Y:S02]  /*4040*/  SHFL.BFLY PT, R16, R0, 0x1, 0x1f ;  /* 0x0c201f0000107f89 */ /* 0x000e6400000e0000 */
[----:B------:R3:W-:Y:S01]  /*4050*/  MUFU.EX2 R234, R3 ;  /* 0x0000000300ea7308 */ /* 0x0007e20000000800 */
[----:B--2---:R-:W-:Y:S01]  /*4060*/  FFMA.FTZ R5, R11, c[0x0][0x2d0], -R12 ;  /* 0x0000b4000b057a23 */ /* 0x004fe2000001080c */
[----:B----4-:R-:W-:-:S06]  /*4070*/  F2FP.BF16.PACK_AB R6, R175, R236 ;  /* 0x000000ecaf06723e */ /* 0x010fcc00000010ff */
[----:B------:R-:W2:Y:S01]  /*4080*/  MUFU.EX2 R226, R5 ;  /* 0x0000000500e27308 */ /* 0x000ea20000000800 */
[----:B---3--:R-:W-:-:S07]  /*4090*/  FFMA.FTZ R3, R19, c[0x0][0x2d0], -R13 ;  /* 0x0000b40013037a23 */ /* 0x008fce000001080d */
[----:B------:R3:W-:Y:S01]  /*40a0*/  MUFU.EX2 R231, R3 ;  /* 0x0000000300e77308 */ /* 0x0007e20000000800 */
[----:B-1----:R-:W-:-:S04]  /*40b0*/  FMNMX.FTZ R177, R0, R16, !PT ;  /* 0x0000001000b17209 */ /* 0x002fc80007810000 */
[----:B------:R-:W-:Y:S02]  /*40c0*/  FSETP.NEU.FTZ.AND P2, PT, R177, -INF , PT ;  /* 0xff800000b100780b */ /* 0x000fe40003f5d000 */
[----:B--2---:R-:W-:Y:S02]  /*40d0*/  F2FP.BF16.PACK_AB R5, R227, R226 ;  /* 0x000000e2e305723e */ /* 0x004fe400000010ff */
[----:B---3--:R-:W-:Y:S01]  /*40e0*/  FMNMX.FTZ R3, R144, R8, !PT ;  /* 0x0000000890037209 */ /* 0x008fe20007810000 */
[----:B------:R-:W-:-:S04]  /*40f0*/  FFMA.FTZ R8, R20, c[0x0][0x2d0], -R13 ;  /* 0x0000b40014087a23 */ /* 0x000fc8000001080d */
[----:B------:R-:W-:Y:S01]  /*4100*/  HMMA.16816.F32.BF16 R128, R4, R100, RZ ;  /* 0x000000640480723c */ /* 0x000fe200000418ff */
[----:B------:R-:W-:Y:S01]  /*4110*/  FMNMX.FTZ R3, R138, R3, !PT ;  /* 0x000000038a037209 */ /* 0x000fe20007810000 */
[----:B------:R1:W2:Y:S03]  /*4120*/  MUFU.EX2 R229, R8 ;  /* 0x0000000800e57308 */ /* 0x0002a60000000800 */
[----:B------:R-:W-:-:S03]  /*4130*/  FMNMX.FTZ R3, R139, R3, !PT ;  /* 0x000000038b037209 */ /* 0x000fc60007810000 */
[----:B------:R-:W-:Y:S01]  /*4140*/  HMMA.16816.F32.BF16 R56, R4, R44, RZ ;  /* 0x0000002c0438723c */ /* 0x000fe200000418ff */
[----:B------:R-:W-:-:S07]  /*4150*/  FMNMX.FTZ R3, R167, R3, !PT ;  /* 0x00000003a7037209 */ /* 0x000fce0007810000 */
[----:B------:R-:W-:Y:S01]  /*4160*/  HMMA.16816.F32.BF16 R132, R4, R92, RZ ;  /* 0x0000005c0484723c */ /* 0x000fe200000418ff */
[----:B-1----:R-:W-:Y:S01]  /*4170*/  FFMA.FTZ R8, R21, c[0x0][0x2d0], -R12 ;  /* 0x0000b40015087a23 */ /* 0x002fe2000001080c */
[----:B--2---:R-:W-:-:S03]  /*4180*/  F2FP.BF16.PACK_AB R10, R229, R231 ;  /* 0x000000e7e50a723e */ /* 0x004fc600000010ff */
[----:B------:R1:W-:Y:S03]  /*4190*/  MUFU.EX2 R185, R8 ;  /* 0x0000000800b97308 */ /* 0x0003e60000000800 */
[C---:B------:R-:W-:Y:S08]  /*41a0*/  HMMA.16816.F32.BF16 R124, R4.reuse, R104, RZ ;  /* 0x00000068047c723c */ /* 0x040ff000000418ff */
[----:B------:R-:W-:Y:S01]  /*41b0*/  HMMA.16816.F32.BF16 R140, R4, R80, RZ ;  /* 0x00000050048c723c */ /* 0x000fe200000418ff */
[----:B-1----:R-:W-:Y:S01]  /*41c0*/  FMNMX.FTZ R8, R166, R3, !PT ;  /* 0x00000003a6087209 */ /* 0x002fe20007810000 */
[----:B------:R-:W-:-:S06]  /*41d0*/  FFMA.FTZ R3, R22, c[0x0][0x2d0], -R12 ;  /* 0x0000b40016037a23 */ /* 0x000fcc000001080c */
[C---:B------:R-:W-:Y:S01]  /*41e0*/  HMMA.16816.F32.BF16 R152, R4.reuse, R84, RZ ;  /* 0x000000540498723c */ /* 0x040fe200000418ff */
[----:B------:R-:W-:Y:S01]  /*41f0*/  FMNMX.FTZ R8, R163, R8, !PT ;  /* 0x00000008a3087209 */ /* 0x000fe20007810000 */
[----:B------:R1:W2:Y:S06]  /*4200*/  MUFU.EX2 R233, R3 ;  /* 0x0000000300e97308 */ /* 0x0002ac0000000800 */
[C---:B------:R-:W-:Y:S08]  /*4210*/  HMMA.16816.F32.BF16 R148, R4.reuse, R88, RZ ;  /* 0x000000580494723c */ /* 0x040ff000000418ff */
[----:B------:R-:W-:Y:S01]  /*4220*/  HMMA.16816.F32.BF16 R120, R4, R108, RZ ;  /* 0x0000006c0478723c */ /* 0x000fe200000418ff */
[----:B-1----:R-:W-:Y:S01]  /*4230*/  FMNMX.FTZ R3, R162, R8, !PT ;  /* 0x00000008a2037209 */ /* 0x002fe20007810000 */
[----:B------:R-:W-:Y:S01]  /*4240*/  FFMA.FTZ R8, R23, c[0x0][0x2d0], -R12 ;  /* 0x0000b40017087a23 */ /* 0x000fe2000001080c */
[----:B--2---:R-:W-:-:S02]  /*4250*/  F2FP.BF16.PACK_AB R9, R233, R185 ;  /* 0x000000b9e909723e */ /* 0x004fc400000010ff */
[----:B------:R-:W-:Y:S01]  /*4260*/  FMNMX.FTZ R3, R195, R3, !PT ;  /* 0x00000003c3037209 */ /* 0x000fe20007810000 */
[----:B------:R1:W-:Y:S02]  /*4270*/  MUFU.EX2 R230, R8 ;  /* 0x0000000800e67308 */ /* 0x0003e40000000800 */
[----:B------:R-:W-:Y:S01]  /*4280*/  HMMA.16816.F32.BF16 R112, R4, R46, RZ ;  /* 0x0000002e0470723c */ /* 0x000fe200000418ff */
[----:B------:R-:W-:-:S04]  /*4290*/  FMNMX.FTZ R3, R194, R3, !PT ;  /* 0x00000003c2037209 */ /* 0x000fc80007810000 */
[----:B------:R-:W-:-:S03]  /*42a0*/  FMNMX.FTZ R3, R193, R3, !PT ;  /* 0x00000003c1037209 */ /* 0x000fc60007810000 */
[C---:B------:R-:W-:Y:S01]  /*42b0*/  HMMA.16816.F32.BF16 R96, R4.reuse, R82, RZ ;  /* 0x000000520460723c */ /* 0x040fe200000418ff */
[----:B------:R-:W-:Y:S01]  /*42c0*/  FMNMX.FTZ R14, R192, R3, !PT ;  /* 0x00000003c00e7209 */ /* 0x000fe20007810000 */
[----:B------:R-:W-:Y:S02]  /*42d0*/  FMUL.FTZ R3, R177, c[0x0][0x2d0] ;  /* 0x0000b400b1037a20 */ /* 0x000fe40000410000 */
[----:B-1----:R-:W-:Y:S02]  /*42e0*/  FFMA.FTZ R8, R24, c[0x0][0x2d0], -R12 ;  /* 0x0000b40018087a23 */ /* 0x002fe4000001080c */
[----:B------:R-:W1:Y:S01]  /*42f0*/  SHFL.BFLY PT, R15, R14, 0x2, 0x1f ;  /* 0x0c401f000e0f7f89 */ /* 0x000e6200000e0000 */
[----:B------:R-:W-:Y:S01]  /*4300*/  FSEL R3, R3, RZ, P2 ;  /* 0x000000ff03037208 */ /* 0x000fe20001000000 */
[C---:B------:R-:W-:Y:S01]  /*4310*/  HMMA.16816.F32.BF16 R40, R4.reuse, R86, RZ ;  /* 0x000000560428723c */ /* 0x040fe200000418ff */
[----:B------:R2:W3:Y:S07]  /*4320*/  MUFU.EX2 R228, R8 ;  /* 0x0000000800e47308 */ /* 0x0004ee0000000800 */
[C---:B------:R-:W-:Y:S08]  /*4330*/  HMMA.16816.F32.BF16 R36, R4.reuse, R90, RZ ;  /* 0x0000005a0424723c */ /* 0x040ff000000418ff */
[----:B------:R-:W-:Y:S01]  /*4340*/  HMMA.16816.F32.BF16 R32, R4, R94, RZ ;  /* 0x0000005e0420723c */ /* 0x000fe200000418ff */
[----:B--2---:R-:W-:-:S02]  /*4350*/  F2FP.BF16.PACK_AB R8, R234, R251 ;  /* 0x000000fbea08723e */ /* 0x004fc400000010ff */
[----:B---3--:R-:W-:Y:S02]  /*4360*/  F2FP.BF16.PACK_AB R11, R228, R230 ;  /* 0x000000e6e40b723e */ /* 0x008fe400000010ff */
[----:B-1----:R-:W-:-:S03]  /*4370*/  FMNMX.FTZ R0, R14, R15, !PT ;  /* 0x0000000f0e007209 */ /* 0x002fc60007810000 */
[----:B------:R-:W-:Y:S08]  /*4380*/  HMMA.16816.F32.BF16 R28, R4, R102, RZ ;  /* 0x00000066041c723c */ /* 0x000ff000000418ff */
[----:B------:R-:W-:Y:S08]  /*4390*/  HMMA.16816.F32.BF16 R16, R8, R68, R128 ;  /* 0x000000440810723c */ /* 0x000ff00000041880 */
[C---:B------:R-:W-:Y:S08]  /*43a0*/  HMMA.16816.F32.BF16 R24, R4.reuse, R106, RZ ;  /* 0x0000006a0418723c */ /* 0x040ff000000418ff */
[----:B------:R-:W-:Y:S01]  /*43b0*/  HMMA.16816.F32.BF16 R20, R4, R110, RZ ;  /* 0x0000006e0414723c */ /* 0x000fe200000418ff */
[----:B------:R-:W1:Y:S06]  /*43c0*/  SHFL.BFLY PT, R5, R0, 0x1, 0x1f ;  /* 0x0c201f0000057f89 */ /* 0x000e6c00000e0000 */
[----:B------:R-:W-:Y:S01]  /*43d0*/  FFMA.FTZ R4, R146, c[0x0][0x2d0], -R3 ;  /* 0x0000b40092047a23 */ /* 0x000fe20000010803 */
[C---:B------:R-:W-:Y:S01]  /*43e0*/  HMMA.16816.F32.BF16 R200, R8.reuse, R64, R56 ;  /* 0x0000004008c8723c */ /* 0x040fe20000041838 */
[----:B------:R-:W2:Y:S02]  /*43f0*/  LDSM.16.MT88.4 R56, [R222+0x2900] ;  /* 0x00290000de38783b */ /* 0x000ea40000004200 */
[----:B------:R3:W-:Y:S05]  /*4400*/  MUFU.EX2 R212, R4 ;  /* 0x0000000400d47308 */ /* 0x0007ea0000000800 */
[C---:B------:R-:W-:Y:S07]  /*4410*/  HMMA.16816.F32.BF16 R188, R8.reuse, R72, R132 ;  /* 0x0000004808bc723c */ /* 0x040fee0000041884 */
[----:B------:R-:W-:Y:S01]  /*4420*/  MOV R133, R18 ;  /* 0x0000001200857202 */ /* 0x000fe20000000f00 */
[----:B------:R-:W-:Y:S01]  /*4430*/  IMAD.MOV.U32 R132, RZ, RZ, R19 ;  /* 0x000000ffff847224 */ /* 0x000fe200078e0013 */
[----:B-1----:R-:W-:Y:S01]  /*4440*/  FMNMX.FTZ R176, R0, R5, !PT ;  /* 0x0000000500b07209 */ /* 0x002fe20007810000 */
[--C-:B------:R-:W-:Y:S01]  /*4450*/  FFMA.FTZ R0, R118, c[0x0][0x2d0], -R3.reuse ;  /* 0x0000b40076007a23 */ /* 0x100fe20000010803 */
[C---:B------:R-:W-:Y:S01]  /*4460*/  HMMA.16816.F32.BF16 R240, R8.reuse, R60, R148 ;  /* 0x0000003c08f0723c */ /* 0x040fe20000041894 */
[----:B---3--:R-:W-:Y:S01]  /*4470*/  FFMA.FTZ R4, R145, c[0x0][0x2d0], -R3 ;  /* 0x0000b40091047a23 */ /* 0x008fe20000010803 */
[----:B------:R-:W-:Y:S01]  /*4480*/  FSETP.NEU.FTZ.AND P2, PT, R176, -INF , PT ;  /* 0xff800000b000780b */ /* 0x000fe20003f5d000 */
[----:B------:R1:W-:Y:S04]  /*4490*/  MUFU.EX2 R235, R0 ;  /* 0x0000000000eb7308 */ /* 0x0003e80000000800 */
[----:B------:R-:W-:Y:S01]  /*44a0*/  MOV R151, R208 ;  /* 0x000000d000977202 */ /* 0x000fe20000000f00 */
[----:B------:R-:W-:Y:S01]  /*44b0*/  HMMA.16816.F32.BF16 R216, R8, R48, R140 ;  /* 0x0000003008d8723c */ /* 0x000fe2000004188c */
[----:B------:R-:W-:-:S02]  /*44c0*/  IMAD.MOV.U32 R149, RZ, RZ, R187 ;  /* 0x000000ffff957224 */ /* 0x000fc400078e00bb */
[----:B------:R3:W-:Y:S01]  /*44d0*/  MUFU.EX2 R14, R4 ;  /* 0x00000004000e7308 */ /* 0x0007e20000000800 */
[----:B------:R-:W-:Y:S01]  /*44e0*/  IMAD.MOV.U32 R150, RZ, RZ, R186 ;  /* 0x000000ffff967224 */ /* 0x000fe200078e00ba */
[----:B------:R-:W-:Y:S01]  /*44f0*/  MOV R246, R189 ;  /* 0x000000bd00f67202 */ /* 0x000fe20000000f00 */
[----:B------:R-:W-:Y:S02]  /*4500*/  IMAD.MOV.U32 R247, RZ, RZ, R188 ;  /* 0x000000fffff77224 */ /* 0x000fe400078e00bc */
[----:B------:R-:W-:Y:S01]  /*4510*/  IMAD.MOV.U32 R245, RZ, RZ, R190 ;  /* 0x000000fffff57224 */ /* 0x000fe200078e00be */
[----:B------:R-:W-:Y:S01]  /*4520*/  HMMA.16816.F32.BF16 R152, R8, R76, R152 ;  /* 0x0000004c0898723c */ /* 0x000fe20000041898 */
[----:B------:R-:W-:Y:S02]  /*4530*/  IMAD.MOV.U32 R244, RZ, RZ, R191 ;  /* 0x000000fffff47224 */ /* 0x000fe400078e00bf */
[----:B-1----:R-:W-:-:S05]  /*4540*/  FMUL.FTZ R0, R176, c[0x0][0x2d0] ;  /* 0x0000b400b0007a20 */ /* 0x002fca0000410000 */
[----:B------:R-:W-:Y:S01]  /*4550*/  FSEL R0, R0, RZ, P2 ;  /* 0x000000ff00007208 */ /* 0x000fe20001000000 */
[----:B------:R-:W-:Y:S01]  /*4560*/  HMMA.16816.F32.BF16 R188, R8, R66, R112 ;  /* 0x0000004208bc723c */ /* 0x000fe20000041870 */
[----:B---3--:R-:W-:Y:S01]  /*4570*/  FFMA.FTZ R4, R137, c[0x0][0x2d0], -R3 ;  /* 0x0000b40089047a23 */ /* 0x008fe20000010803 */
[----:B------:R-:W-:-:S03]  /*4580*/  MOV R137, R17 ;  /* 0x0000001100897202 */ /* 0x000fc60000000f00 */
[----:B------:R1:W3:Y:S03]  /*4590*/  MUFU.EX2 R6, R4 ;  /* 0x0000000400067308 */ /* 0x0002e60000000800 */
[C---:B------:R-:W-:Y:S08]  /*45a0*/  HMMA.16816.F32.BF16 R140, R8.reuse, R62, R36 ;  /* 0x0000003e088c723c */ /* 0x040ff00000041824 */
[----:B--2---:R-:W-:Y:S01]  /*45b0*/  HMMA.16816.F32.BF16 R208, R8, R58, R20 ;  /* 0x0000003a08d0723c */ /* 0x004fe20000041814 */
[----:B-1----:R-:W-:-:S02]  /*45c0*/  FFMA.FTZ R4, R136, c[0x0][0x2d0], -R3 ;  /* 0x0000b40088047a23 */ /* 0x002fc40000010803 */
[----:B------:R-:W-:-:S05]  /*45d0*/  IMAD.MOV.U32 R136, RZ, RZ, R16 ;  /* 0x000000ffff887224 */ /* 0x000fca00078e0010 */
[----:B------:R-:W-:Y:S01]  /*45e0*/  HMMA.16816.F32.BF16 R16, R8, R52, R124 ;  /* 0x000000340810723c */ /* 0x000fe2000004187c */
[----:B------:R1:W-:Y:S01]  /*45f0*/  MUFU.EX2 R238, R4 ;  /* 0x0000000400ee7308 */ /* 0x0003e20000000800 */
[----:B---3--:R-:W-:-:S06]  /*4600*/  IMAD.MOV.U32 R131, RZ, RZ, R6 ;  /* 0x000000ffff837224 */ /* 0x008fcc00078e0006 */
[----:B------:R-:W-:Y:S01]  /*4610*/  HMMA.16816.F32.BF16 R124, R8, R78, R40 ;  /* 0x0000004e087c723c */ /* 0x000fe20000041828 */
[----:B-1----:R-:W-:-:S04]  /*4620*/  FFMA.FTZ R4, R119, c[0x0][0x2d0], -R3 ;  /* 0x0000b40077047a23 */ /* 0x002fc80000010803 */
[----:B------:R1:W-:Y:S11]  /*4630*/  MUFU.EX2 R15, R4 ;  /* 0x00000004000f7308 */ /* 0x0003f60000000800 */
[----:B------:R-:W-:Y:S01]  /*4640*/  IMAD.MOV.U32 R146, RZ, RZ, R16 ;  /* 0x000000ffff927224 */ /* 0x000fe200078e0010 */
[----:B------:R-:W-:Y:S01]  /*4650*/  MOV R145, R17 ;  /* 0x0000001100917202 */ /* 0x000fe20000000f00 */
[----:B------:R-:W-:-:S02]  /*4660*/  IMAD.MOV.U32 R134, RZ, RZ, R19 ;  /* 0x000000ffff867224 */ /* 0x000fc400078e0013 */
[----:B------:R-:W-:Y:S02]  /*4670*/  IMAD.MOV.U32 R119, RZ, RZ, R18 ;  /* 0x000000ffff777224 */ /* 0x000fe400078e0012 */
[----:B------:R-:W-:Y:S01]  /*4680*/  HMMA.16816.F32.BF16 R16, R8, R56, R120 ;  /* 0x000000380810723c */ /* 0x000fe20000041878 */
[----:B-1----:R-:W-:-:S07]  /*4690*/  FFMA.FTZ R4, R117, c[0x0][0x2d0], -R3 ;  /* 0x0000b40075047a23 */ /* 0x002fce0000010803 */
[C---:B------:R-:W-:Y:S01]  /*46a0*/  HMMA.16816.F32.BF16 R120, R8.reuse, R50, R96 ;  /* 0x000000320878723c */ /* 0x040fe20000041860 */
[----:B------:R1:W-:Y:S11]  /*46b0*/  MUFU.EX2 R232, R4 ;  /* 0x0000000400e87308 */ /* 0x0003f60000000800 */
[----:B------:R-:W-:Y:S04]  /*46c0*/  @!UPT UIADD3 URZ, URZ, URZ, URZ ;  /* 0x0000003f3f3ff290 */ /* 0x000fe8000fffe03f */
[----:B------:R-:W-:Y:S01]  /*46d0*/  MOV R148, R16 ;  /* 0x0000001000947202 */ /* 0x000fe20000000f00 */
[----:B------:R-:W-:Y:S01]  /*46e0*/  IMAD.MOV.U32 R135, RZ, RZ, R19 ;  /* 0x000000ffff877224 */ /* 0x000fe200078e0013 */
[----:B------:R-:W-:Y:S01]  /*46f0*/  MOV R205, R18 ;  /* 0x0000001200cd7202 */ /* 0x000fe20000000f00 */
[----:B------:R-:W-:Y:S02]  /*4700*/  IMAD.MOV.U32 R118, RZ, RZ, R17 ;  /* 0x000000ffff767224 */ /* 0x000fe400078e0011 */
[----:B------:R-:W-:Y:S01]  /*4710*/  HMMA.16816.F32.BF16 R16, R8, R74, R32 ;  /* 0x0000004a0810723c */ /* 0x000fe20000041820 */
[----:B-1----:R-:W-:-:S04]  /*4720*/  FFMA.FTZ R4, R116, c[0x0][0x2d0], -R3 ;  /* 0x0000b40074047a23 */ /* 0x002fc80000010803 */
[----:B------:R1:W2:Y:S02]  /*4730*/  MUFU.EX2 R130, R4 ;  /* 0x0000000400827308 */ /* 0x0002a40000000800 */
[----:B-1----:R-:W-:Y:S01]  /*4740*/  FFMA.FTZ R4, R159, c[0x0][0x2d0], -R0 ;  /* 0x0000b4009f047a23 */ /* 0x002fe20000010800 */
[----:B--2---:R-:W-:Y:S11]  /*4750*/  F2FP.BF16.PACK_AB R6, R130, R232 ;  /* 0x000000e88206723e */ /* 0x004ff600000010ff */
[----:B------:R-:W-:Y:S05]  /*4760*/  @!UPT UIADD3 URZ, URZ, URZ, URZ ;  /* 0x0000003f3f3ff290 */ /* 0x000fea000fffe03f */
[----:B------:R-:W-:Y:S01]  /*4770*/  IMAD.MOV.U32 R41, RZ, RZ, R16 ;  /* 0x000000ffff297224 */ /* 0x000fe200078e0010 */
[----:B------:R1:W-:Y:S01]  /*4780*/  MUFU.EX2 R129, R4 ;  /* 0x0000000400817308 */ /* 0x0003e20000000800 */
[----:B------:R-:W-:Y:S01]  /*4790*/  IMAD.MOV.U32 R40, RZ, RZ, R17 ;  /* 0x000000ffff287224 */ /* 0x000fe200078e0011 */
[----:B------:R-:W-:Y:S01]  /*47a0*/  MOV R174, R19 ;  /* 0x0000001300ae7202 */ /* 0x000fe20000000f00 */
[----:B------:R-:W-:Y:S02]  /*47b0*/  IMAD.MOV.U32 R178, RZ, RZ, R18 ;  /* 0x000000ffffb27224 */ /* 0x000fe400078e0012 */
[----:B------:R-:W-:Y:S01]  /*47c0*/  HMMA.16816.F32.BF16 R16, R8, R70, R28 ;  /* 0x000000460810723c */ /* 0x000fe2000004181c */
[----:B-1----:R-:W-:-:S04]  /*47d0*/  FFMA.FTZ R4, R158, c[0x0][0x2d0], -R0 ;  /* 0x0000b4009e047a23 */ /* 0x002fc80000010800 */
[----:B------:R1:W2:Y:S11]  /*47e0*/  MUFU.EX2 R128, R4 ;  /* 0x0000000400807308 */ /* 0x0002b60000000800 */
[----:B------:R-:W-:Y:S08]  /*47f0*/  @!UPT UIADD3 URZ, URZ, URZ, URZ ;  /* 0x0000003f3f3ff290 */ /* 0x000ff0000fffe03f */
[----:B------:R-:W-:Y:S01]  /*4800*/  IMAD.MOV.U32 R206, RZ, RZ, R19 ;  /* 0x000000ffffce7224 */ /* 0x000fe200078e0013 */
[----:B------:R-:W-:Y:S01]  /*4810*/  MOV R207, R18 ;  /* 0x0000001200cf7202 */ /* 0x000fe20000000f00 */
[----:B------:R-:W-:Y:S02]  /*4820*/  IMAD.MOV.U32 R172, RZ, RZ, R17 ;  /* 0x000000ffffac7224 */ /* 0x000fe400078e0011 */
[----:B------:R-:W-:Y:S02]  /*4830*/  IMAD.MOV.U32 R173, RZ, RZ, R16 ;  /* 0x000000ffffad7224 */ /* 0x000fe400078e0010 */
[----:B-1----:R-:W-:-:S04]  /*4840*/  FFMA.FTZ R4, R157, c[0x0][0x2d0], -R0 ;  /* 0x0000b4009d047a23 */ /* 0x002fc80000010800 */
[----:B------:R1:W-:Y:S02]  /*4850*/  MUFU.EX2 R225, R4 ;  /* 0x0000000400e17308 */ /* 0x0003e40000000800 */
[----:B-1----:R-:W-:Y:S02]  /*4860*/  FFMA.FTZ R4, R156, c[0x0][0x2d0], -R0 ;  /* 0x0000b4009c047a23 */ /* 0x002fe40000010800 */
[----:B------:R-:W-:Y:S04]  /*4870*/  HMMA.16816.F32.BF16 R156, R8, R54, R24 ;  /* 0x00000036089c723c */ /* 0x000fe80000041818 */
[----:B------:R1:W3:Y:S03]  /*4880*/  MUFU.EX2 R239, R4 ;  /* 0x0000000400ef7308 */ /* 0x0002e60000000800 */
[----:B------:R-:W-:-:S02]  /*4890*/  F2FP.BF16.PACK_AB R8, R14, R212 ;  /* 0x000000d40e08723e */ /* 0x000fc400000010ff */
[----:B------:R-:W-:Y:S02]  /*48a0*/  F2FP.BF16.PACK_AB R10, R238, R131 ;  /* 0x00000083ee0a723e */ /* 0x000fe400000010ff */
[----:B--2---:R-:W-:Y:S01]  /*48b0*/  F2FP.BF16.PACK_AB R9, R128, R129 ;  /* 0x000000818009723e */ /* 0x004fe200000010ff */
[----:B-1----:R-:W-:Y:S01]  /*48c0*/  FFMA.FTZ R4, R147, c[0x0][0x2d0], -R0 ;  /* 0x0000b40093047a23 */ /* 0x002fe20000010800 */
[----:B---3--:R-:W-:-:S03]  /*48d0*/  F2FP.BF16.PACK_AB R11, R239, R225 ;  /* 0x000000e1ef0b723e */ /* 0x008fc600000010ff */
[----:B------:R1:W-:Y:S04]  /*48e0*/  MUFU.EX2 R252, R4 ;  /* 0x0000000400fc7308 */ /* 0x0003e80000000800 */
[C---:B------:R-:W-:Y:S07]  /*48f0*/  HMMA.16816.F32.BF16 R20, R8.reuse, R44, RZ ;  /* 0x0000002c0814723c */ /* 0x040fee00000418ff */
[----:B------:R-:W-:Y:S01]  /*4900*/  MOV R44, R150 ;  /* 0x00000096002c7202 */ /* 0x000fe20000000f00 */
[----:B------:R-:W-:Y:S01]  /*4910*/  HMMA.16816.F32.BF16 R16, R8, R80, RZ ;  /* 0x000000500810723c */ /* 0x000fe200000418ff */
[----:B------:R-:W-:-:S02]  /*4920*/  IMAD.MOV.U32 R45, RZ, RZ, R151 ;  /* 0x000000ffff2d7224 */ /* 0x000fc400078e0097 */
[----:B-1----:R-:W-:-:S04]  /*4930*/  FFMA.FTZ R4, R144, c[0x0][0x2d0], -R0 ;  /* 0x0000b40090047a23 */ /* 0x002fc80000010800 */
[----:B------:R-:W-:Y:S01]  /*4940*/  MOV R81, R185 ;  /* 0x000000b900517202 */ /* 0x000fe20000000f00 */
[----:B------:R1:W2:Y:S01]  /*4950*/  MUFU.EX2 R213, R4 ;  /* 0x0000000400d57308 */ /* 0x0002a20000000800 */
[----:B------:R-:W-:Y:S01]  /*4960*/  IMAD.MOV.U32 R80, RZ, RZ, R184 ;  /* 0x000000ffff507224 */ /* 0x000fe200078e00b8 */
[C---:B------:R-:W-:Y:S07]  /*4970*/  HMMA.16816.F32.BF16 R36, R8.reuse, R84, RZ ;  /* 0x000000540824723c */ /* 0x040fee00000418ff */
[----:B------:R-:W-:Y:S01]  /*4980*/  IMAD.MOV.U32 R85, RZ, RZ, R146 ;  /* 0x000000ffff557224 */ /* 0x000fe200078e0092 */
[----:B------:R-:W-:Y:S01]  /*4990*/  HMMA.16816.F32.BF16 R32, R8, R88, RZ ;  /* 0x000000580820723c */ /* 0x000fe200000418ff */
[----:B------:R-:W-:-:S02]  /*49a0*/  IMAD.MOV.U32 R84, RZ, RZ, R134 ;  /* 0x000000ffff547224 */ /* 0x000fc400078e0086 */
[----:B-1----:R-:W-:Y:S01]  /*49b0*/  FFMA.FTZ R4, R138, c[0x0][0x2d0], -R0 ;  /* 0x0000b4008a047a23 */ /* 0x002fe20000010800 */
[----:B--2---:R-:W-:-:S04]  /*49c0*/  F2FP.BF16.PACK_AB R5, R213, R252 ;  /* 0x000000fcd505723e */ /* 0x004fc800000010ff */
[----:B------:R-:W-:Y:S01]  /*49d0*/  HMMA.16816.F32.BF16 R28, R8, R92, RZ ;  /* 0x0000005c081c723c */ /* 0x000fe200000418ff */
[----:B------:R-:W-:Y:S01]  /*49e0*/  MOV R89, R119 ;  /* 0x0000007700597202 */ /* 0x000fe20000000f00 */
[----:B------:R1:W-:Y:S01]  /*49f0*/  MUFU.EX2 R215, R4 ;  /* 0x0000000400d77308 */ /* 0x0003e20000000800 */
[----:B------:R-:W-:Y:S01]  /*4a00*/  IMAD.MOV.U32 R138, RZ, RZ, R133 ;  /* 0x000000ffff8a7224 */ /* 0x000fe200078e0085 */
[----:B------:R-:W-:-:S03]  /*4a10*/  MOV R88, R41 ;  /* 0x0000002900587202 */ /* 0x000fc60000000f00 */
[----:B------:R-:W-:Y:S01]  /*4a20*/  IMAD.MOV.U32 R93, RZ, RZ, R40 ;  /* 0x000000ffff5d7224 */ /* 0x000fe200078e0028 */
[----:B------:R-:W-:Y:S01]  /*4a30*/  HMMA.16816.F32.BF16 R24, R8, R100, RZ ;  /* 0x000000640818723c */ /* 0x000fe200000418ff */
[----:B------:R-:W-:-:S06]  /*4a40*/  IMAD.MOV.U32 R92, RZ, RZ, R250 ;  /* 0x000000ffff5c7224 */ /* 0x000fcc00078e00fa */
[----:B------:R-:W-:Y:S01]  /*4a50*/  IMAD.MOV.U32 R101, RZ, RZ, R149 ;  /* 0x000000ffff657224 */ /* 0x000fe200078e0095 */
[----:B------:R-:W-:Y:S01]  /*4a60*/  HMMA.16816.F32.BF16 R40, R8, R46, RZ ;  /* 0x0000002e0828723c */ /* 0x000fe200000418ff */
[----:B------:R-:W-:Y:S02]  /*4a70*/  IMAD.MOV.U32 R100, RZ, RZ, R251 ;  /* 0x000000ffff647224 */ /* 0x000fe400078e00fb */
[----:B-1----:R-:W-:Y:S02]  /*4a80*/  FFMA.FTZ R4, R139, c[0x0][0x2d0], -R0 ;  /* 0x0000b4008b047a23 */ /* 0x002fe40000010800 */
[----:B------:R-:W-:Y:S02]  /*4a90*/  IMAD.MOV.U32 R139, RZ, RZ, R132 ;  /* 0x000000ffff8b7224 */ /* 0x000fe400078e0084 */
[----:B------:R1:W2:Y:S02]  /*4aa0*/  MUFU.EX2 R214, R4 ;  /* 0x0000000400d67308 */ /* 0x0002a40000000800 */
[----:B-1----:R-:W-:-:S02]  /*4ab0*/  F2FP.BF16.PACK_AB R4, R235, R15 ;  /* 0x0000000feb04723e */ /* 0x002fc400000010ff */
[----:B--2---:R-:W-:-:S07]  /*4ac0*/  F2FP.BF16.PACK_AB R7, R214, R215 ;  /* 0x000000d7d607723e */ /* 0x004fce00000010ff */
[----:B------:R-:W-:Y:S07]  /*4ad0*/  HMMA.16816.F32.BF16 R184, R4, R64, R20 ;  /* 0x0000004004b8723c */ /* 0x000fee0000041814 */
[----:B------:R-:W-:Y:S01]  /*4ae0*/  IMAD.MOV.U32 R64, RZ, RZ, R145 ;  /* 0x000000ffff407224 */ /* 0x000fe200078e0091 */
[----:B------:R-:W-:Y:S01]  /*4af0*/  HMMA.16816.F32.BF16 R20, R8, R104, RZ ;  /* 0x000000680814723c */ /* 0x000fe200000418ff */
[----:B------:R-:W-:-:S06]  /*4b00*/  MOV R65, R135 ;  /* 0x0000008700417202 */ /* 0x000fcc0000000f00 */
[----:B------:R-:W-:Y:S01]  /*4b10*/  MOV R104, R249 ;  /* 0x000000f900687202 */ /* 0x000fe20000000f00 */
[----:B------:R-:W-:Y:S01]  /*4b20*/  HMMA.16816.F32.BF16 R112, R4, R48, R16 ;  /* 0x000000300470723c */ /* 0x000fe20000041810 */
[----:B------:R-:W-:-:S06]  /*4b30*/  IMAD.MOV.U32 R105, RZ, RZ, R248 ;  /* 0x000000ffff697224 */ /* 0x000fcc00078e00f8 */
[----:B------:R-:W-:Y:S01]  /*4b40*/  MOV R49, R148 ;  /* 0x0000009400317202 */ /* 0x000fe20000000f00 */
[----:B------:R-:W-:Y:S01]  /*4b50*/  HMMA.16816.F32.BF16 R16, R8, R108, RZ ;  /* 0x0000006c0810723c */ /* 0x000fe200000418ff */
[----:B------:R-:W-:-:S07]  /*4b60*/  IMAD.MOV.U32 R48, RZ, RZ, R118 ;  /* 0x000000ffff307224 */ /* 0x000fce00078e0076 */
[C---:B------:R-:W-:Y:S08]  /*4b70*/  HMMA.16816.F32.BF16 R96, R4.reuse, R76, R36 ;  /* 0x0000004c0460723c */ /* 0x040ff00000041824 */
[----:B------:R-:W-:Y:S08]  /*4b80*/  HMMA.16816.F32.BF16 R144, R4, R52, R20 ;  /* 0x000000340490723c */ /* 0x000ff00000041814 */
[C---:B------:R-:W-:Y:S07]  /*4b90*/  HMMA.16816.F32.BF16 R36, R8.reuse, R82, RZ ;  /* 0x000000520824723c */ /* 0x040fee00000418ff */
[----:B------:R-:W-:Y:S01]  /*4ba0*/  MOV R83, R44 ;  /* 0x0000002c00537202 */ /* 0x000fe20000000f00 */
[----:B------:R-:W-:Y:S01]  /*4bb0*/  HMMA.16816.F32.BF16 R20, R8, R102, RZ ;  /* 0x000000660814723c */ /* 0x000fe200000418ff */
[----:B------:R-:W-:-:S02]  /*4bc0*/  IMAD.MOV.U32 R82, RZ, RZ, R92 ;  /* 0x000000ffff527224 */ /* 0x000fc400078e005c */
[----:B------:R-:W-:Y:S01]  /*4bd0*/  IMAD.MOV.U32 R92, RZ, RZ, R93 ;  /* 0x000000ffff5c7224 */ /* 0x000fe200078e005d */
[----:B------:R-:W-:Y:S01]  /*4be0*/  MOV R93, R88 ;  /* 0x00000058005d7202 */ /* 0x000fe20000000f00 */
[----:B------:R-:W-:Y:S02]  /*4bf0*/  IMAD.MOV.U32 R88, RZ, RZ, R89 ;  /* 0x000000ffff587224 */ /* 0x000fe400078e0059 */
[----:B------:R-:W-:Y:S01]  /*4c00*/  IMAD.MOV.U32 R102, RZ, RZ, R45 ;  /* 0x000000ffff667224 */ /* 0x000fe200078e002d */
[C---:B------:R-:W-:Y:S01]  /*4c10*/  HMMA.16816.F32.BF16 R116, R4.reuse, R60, R32 ;  /* 0x0000003c0474723c */ /* 0x040fe20000041820 */
[----:B------:R-:W-:Y:S01]  /*4c20*/  IMAD.MOV.U32 R89, RZ, RZ, R84 ;  /* 0x000000ffff597224 */ /* 0x000fe200078e0054 */
[----:B------:R-:W-:Y:S01]  /*4c30*/  MOV R84, R85 ;  /* 0x0000005500547202 */ /* 0x000fe20000000f00 */
[----:B------:R-:W-:Y:S02]  /*4c40*/  IMAD.MOV.U32 R85, RZ, RZ, R64 ;  /* 0x000000ffff557224 */ /* 0x000fe400078e0040 */
[----:B------:R-:W-:Y:S01]  /*4c50*/  IMAD.MOV.U32 R64, RZ, RZ, R65 ;  /* 0x000000ffff407224 */ /* 0x000fe200078e0041 */
[----:B------:R-:W-:Y:S01]  /*4c60*/  MOV R65, R205 ;  /* 0x000000cd00417202 */ /* 0x000fe20000000f00 */
[----:B------:R-:W-:Y:S01]  /*4c70*/  IMAD.MOV.U32 R103, RZ, RZ, R104 ;  /* 0x000000ffff677224 */ /* 0x000fe200078e0068 */
[C---:B------:R-:W-:Y:S08]  /*4c80*/  HMMA.16816.F32.BF16 R148, R4.reuse, R72, R28 ;  /* 0x000000480494723c */ /* 0x040ff0000004181c */
[C---:B------:R-:W-:Y:S08]  /*4c90*/  HMMA.16816.F32.BF16 R132, R4.reuse, R68, R24 ;  /* 0x000000440484723c */ /* 0x040ff00000041818 */
[----:B------:R-:W-:Y:S08]  /*4ca0*/  HMMA.16816.F32.BF16 R248, R4, R56, R16 ;  /* 0x0000003804f8723c */ /* 0x000ff00000041810 */
[C---:B------:R-:W-:Y:S08]  /*4cb0*/  HMMA.16816.F32.BF16 R32, R8.reuse, R86, RZ ;  /* 0x000000560820723c */ /* 0x040ff000000418ff */
[C---:B------:R-:W-:Y:S08]  /*4cc0*/  HMMA.16816.F32.BF16 R28, R8.reuse, R90, RZ ;  /* 0x0000005a081c723c */ /* 0x040ff000000418ff */
[C---:B------:R-:W-:Y:S08]  /*4cd0*/  HMMA.16816.F32.BF16 R24, R8.reuse, R94, RZ ;  /* 0x0000005e0818723c */ /* 0x040ff000000418ff */
[C---:B------:R-:W-:Y:S08]  /*4ce0*/  HMMA.16816.F32.BF16 R16, R8.reuse, R106, RZ ;  /* 0x0000006a0810723c */ /* 0x040ff000000418ff */
[----:B------:R-:W-:Y:S07]  /*4cf0*/  HMMA.16816.F32.BF16 R44, R8, R110, RZ ;  /* 0x0000006e082c723c */ /* 0x000fee00000418ff */
[----:B------:R-:W-:Y:S01]  /*4d00*/  FFMA.FTZ R8, R165, c[0x0][0x2d0], -R3 ;  /* 0x0000b400a5087a23 */ /* 0x000fe20000010803 */
[----:B------:R-:W-:Y:S01]  /*4d10*/  HMMA.16816.F32.BF16 R40, R4, R66, R40 ;  /* 0x000000420428723c */ /* 0x000fe20000041828 */
[----:B------:R-:W-:-:S02]  /*4d20*/  IMAD.MOV.U32 R165, RZ, RZ, R204 ;  /* 0x000000ffffa57224 */ /* 0x000fc400078e00cc */
[----:B------:R1:W-:Y:S05]  /*4d30*/  MUFU.EX2 R204, R8 ;  /* 0x0000000800cc7308 */ /* 0x0003ea0000000800 */
[C---:B------:R-:W-:Y:S08]  /*4d40*/  HMMA.16816.F32.BF16 R36, R4.reuse, R50, R36 ;  /* 0x000000320424723c */ /* 0x040ff00000041824 */
[----:B------:R-:W-:Y:S01]  /*4d50*/  HMMA.16816.F32.BF16 R32, R4, R78, R32 ;  /* 0x0000004e0420723c */ /* 0x000fe20000041820 */
[----:B-1----:R-:W-:Y:S01]  /*4d60*/  FFMA.FTZ R8, R164, c[0x0][0x2d0], -R3 ;  /* 0x0000b400a4087a23 */ /* 0x002fe20000010803 */
[----:B------:R-:W-:-:S03]  /*4d70*/  MOV R164, R105 ;  /* 0x0000006900a47202 */ /* 0x000fc60000000f00 */
[----:B------:R1:W-:Y:S03]  /*4d80*/  MUFU.EX2 R205, R8 ;  /* 0x0000000800cd7308 */ /* 0x0003e60000000800 */
[C---:B------:R-:W-:Y:S08]  /*4d90*/  HMMA.16816.F32.BF16 R28, R4.reuse, R62, R28 ;  /* 0x0000003e041c723c */ /* 0x040ff0000004181c */
[----:B------:R-:W-:Y:S01]  /*4da0*/  HMMA.16816.F32.BF16 R72, R4, R74, R24 ;  /* 0x0000004a0448723c */ /* 0x000fe20000041818 */
[----:B------:R-:W-:Y:S01]  /*4db0*/  LDSM.16.MT88.4 R24, [R221+0x1100] ;  /* 0x00110000dd18783b */ /* 0x000fe20000004200 */
[----:B-1----:R-:W-:-:S06]  /*4dc0*/  FFMA.FTZ R8, R161, c[0x0][0x2d0], -R3 ;  /* 0x0000b400a1087a23 */ /* 0x002fcc0000010803 */
[C---:B------:R-:W-:Y:S01]  /*4dd0*/  HMMA.16816.F32.BF16 R68, R4.reuse, R70, R20 ;  /* 0x000000460444723c */ /* 0x040fe20000041814 */
[----:B------:R-:W-:Y:S01]  /*4de0*/  IMAD.MOV.U32 R161, RZ, RZ, R206 ;  /* 0x000000ffffa17224 */ /* 0x000fe200078e00ce */
[----:B------:R-:W-:Y:S01]  /*4df0*/  LDSM.16.MT88.4 R20, [R223+0x1100] ;  /* 0x00110000df14783b */ /* 0x000fe20000004200 */
[----:B------:R1:W-:Y:S05]  /*4e00*/  MUFU.EX2 R206, R8 ;  /* 0x0000000800ce7308 */ /* 0x0003ea0000000800 */
[C---:B------:R-:W-:Y:S01]  /*4e10*/  HMMA.16816.F32.BF16 R52, R4.reuse, R54, R16 ;  /* 0x000000360434723c */ /* 0x040fe20000041810 */
[----:B------:R-:W2:Y:S07]  /*4e20*/  LDSM.16.MT88.4 R16, [R220+0x1100] ;  /* 0x00110000dc10783b */ /* 0x000eae0000004200 */
[----:B------:R-:W-:Y:S01]  /*4e30*/  HMMA.16816.F32.BF16 R44, R4, R58, R44 ;  /* 0x0000003a042c723c */ /* 0x000fe2000004182c */
[----:B-1----:R-:W-:-:S02]  /*4e40*/  FFMA.FTZ R8, R160, c[0x0][0x2d0], -R3 ;  /* 0x0000b400a0087a23 */ /* 0x002fc40000010803 */
[----:B------:R-:W-:Y:S02]  /*4e50*/  IMAD.MOV.U32 R160, RZ, RZ, R207 ;  /* 0x000000ffffa07224 */ /* 0x000fe400078e00cf */
[----:B------:R1:W3:Y:S02]  /*4e60*/  MUFU.EX2 R207, R8 ;  /* 0x0000000800cf7308 */ /* 0x0002e40000000800 */
[----:B------:R-:W-:Y:S01]  /*4e70*/  FFMA.FTZ R4, R168, c[0x0][0x2d0], -R13 ;  /* 0x0000b400a8047a23 */ /* 0x000fe2000001080d */
[----:B------:R-:W-:-:S05]  /*4e80*/  MOV R168, R64 ;  /* 0x0000004000a87202 */ /* 0x000fca0000000f00 */
[----:B------:R4:W-:Y:S01]  /*4e90*/  MUFU.EX2 R64, R4 ;  /* 0x0000000400407308 */ /* 0x0009e20000000800 */
[----:B-1----:R-:W-:Y:S01]  /*4ea0*/  FFMA.FTZ R8, R167, c[0x0][0x2d0], -R0 ;  /* 0x0000b400a7087a23 */ /* 0x002fe20000010800 */
[----:B------:R-:W-:Y:S02]  /*4eb0*/  MOV R167, R172 ;  /* 0x000000ac00a77202 */ /* 0x000fe40000000f00 */
[----:B---3--:R-:W-:-:S04]  /*4ec0*/  F2FP.BF16.PACK_AB R10, R207, R206 ;  /* 0x000000cecf0a723e */ /* 0x008fc800000010ff */
[----:B------:R1:W-:Y:S01]  /*4ed0*/  MUFU.EX2 R172, R8 ;  /* 0x0000000800ac7308 */ /* 0x0003e20000000800 */
[----:B----4-:R-:W-:Y:S02]  /*4ee0*/  FFMA.FTZ R4, R169, c[0x0][0x2d0], -R13 ;  /* 0x0000b400a9047a23 */ /* 0x010fe4000001080d */
[----:B------:R-:W-:-:S05]  /*4ef0*/  IMAD.MOV.U32 R169, RZ, RZ, R65 ;  /* 0x000000ffffa97224 */ /* 0x000fca00078e0041 */
[----:B------:R3:W4:Y:S01]  /*4f00*/  MUFU.EX2 R65, R4 ;  /* 0x0000000400417308 */ /* 0x0007220000000800 */
[----:B-1----:R-:W-:Y:S02]  /*4f10*/  FFMA.FTZ R8, R166, c[0x0][0x2d0], -R0 ;  /* 0x0000b400a6087a23 */ /* 0x002fe40000010800 */
[----:B------:R-:W-:-:S05]  /*4f20*/  IMAD.MOV.U32 R166, RZ, RZ, R173 ;  /* 0x000000ffffa67224 */ /* 0x000fca00078e00ad */
[----:B------:R1:W1:Y:S01]  /*4f30*/  MUFU.EX2 R173, R8 ;  /* 0x0000000800ad7308 */ /* 0x0002620000000800 */
[----:B---3--:R-:W-:Y:S01]  /*4f40*/  FFMA.FTZ R4, R183, c[0x0][0x2d0], -R12 ;  /* 0x0000b400b7047a23 */ /* 0x008fe2000001080c */
[----:B----4-:R-:W-:-:S06]  /*4f50*/  F2FP.BF16.PACK_AB R6, R65, R64 ;  /* 0x000000404106723e */ /* 0x010fcc00000010ff */
[----:B------:R3:W-:Y:S01]  /*4f60*/  MUFU.EX2 R60, R4 ;  /* 0x00000004003c7308 */ /* 0x0007e20000000800 */
[----:B-1----:R-:W-:Y:S01]  /*4f70*/  FFMA.FTZ R8, R163, c[0x0][0x2d0], -R0 ;  /* 0x0000b400a3087a23 */ /* 0x002fe20000010800 */
[----:B------:R-:W-:Y:S01]  /*4f80*/  F2FP.BF16.PACK_AB R9, R173, R172 ;  /* 0x000000acad09723e */ /* 0x000fe200000010ff */
[----:B------:R-:W-:-:S05]  /*4f90*/  IMAD.MOV.U32 R163, RZ, RZ, R174 ;  /* 0x000000ffffa37224 */ /* 0x000fca00078e00ae */
[----:B------:R1:W-:Y:S01]  /*4fa0*/  MUFU.EX2 R174, R8 ;  /* 0x0000000800ae7308 */ /* 0x0003e20000000800 */
[----:B---3--:R-:W-:-:S07]  /*4fb0*/  FFMA.FTZ R4, R182, c[0x0][0x2d0], -R12 ;  /* 0x0000b400b6047a23 */ /* 0x008fce000001080c */
[----:B------:R3:W4:Y:S01]  /*4fc0*/  MUFU.EX2 R61, R4 ;  /* 0x00000004003d7308 */ /* 0x0007220000000800 */
[----:B-1----:R-:W-:Y:S01]  /*4fd0*/  FFMA.FTZ R8, R162, c[0x0][0x2d0], -R0 ;  /* 0x0000b400a2087a23 */ /* 0x002fe20000010800 */
[----:B------:R-:W-:-:S06]  /*4fe0*/  MOV R162, R178 ;  /* 0x000000b200a27202 */ /* 0x000fcc0000000f00 */
        /* <DEDUP_REMOVED lines=9> */
[----:B------:R-:W3:Y:S01]  /*5080*/  MUFU.EX2 R63, R4 ;  /* 0x00000004003f7308 */ /* 0x000ee20000000800 */
[----:B-1----:R-:W-:Y:S02]  /*5090*/  FFMA.FTZ R8, R170, c[0x0][0x2d0], -R13 ;  /* 0x0000b400aa087a23 */ /* 0x002fe4000001080d */
[----:B------:R-:W-:-:S05]  /*50a0*/  IMAD.MOV.U32 R170, RZ, RZ, R93 ;  /* 0x000000ffffaa7224 */ /* 0x000fca00078e005d */
[----:B------:R-:W1:Y:S01]  /*50b0*/  MUFU.EX2 R67, R8 ;  /* 0x0000000800437308 */ /* 0x000e620000000800 */
[----:B---3--:R-:W-:Y:S02]  /*50c0*/  F2FP.BF16.PACK_AB R7, R63, R62 ;  /* 0x0000003e3f07723e */ /* 0x008fe400000010ff */
[----:B-1----:R-:W-:Y:S02]  /*50d0*/  F2FP.BF16.PACK_AB R4, R67, R66 ;  /* 0x000000424304723e */ /* 0x002fe400000010ff */
[----:B------:R-:W-:-:S05]  /*50e0*/  F2FP.BF16.PACK_AB R8, R205, R204 ;  /* 0x000000cccd08723e */ /* 0x000fca00000010ff */
[-C--:B--2---:R-:W-:Y:S07]  /*50f0*/  HMMA.16816.F32.BF16 R180, R4, R16.reuse, R200 ;  /* 0x0000001004b4723c */ /* 0x084fee00000418c8 */
[----:B------:R-:W-:Y:S01]  /*5100*/  IMAD.MOV.U32 R200, RZ, RZ, R88 ;  /* 0x000000ffffc87224 */ /* 0x000fe200078e0058 */
[----:B------:R-:W-:Y:S01]  /*5110*/  HMMA.16816.F32.BF16 R184, R8, R16, R184 ;  /* 0x0000001008b8723c */ /* 0x000fe200000418b8 */
[----:B------:R-:W-:Y:S01]  /*5120*/  IMAD.MOV.U32 R202, RZ, RZ, R49 ;  /* 0x000000ffffca7224 */ /* 0x000fe200078e0031 */
[----:B------:R-:W-:Y:S01]  /*5130*/  MOV R201, R89 ;  /* 0x0000005900c97202 */ /* 0x000fe20000000f00 */
[----:B------:R-:W-:-:S05]  /*5140*/  IMAD.MOV.U32 R203, RZ, RZ, R48 ;  /* 0x000000ffffcb7224 */ /* 0x000fca00078e0030 */
[----:B------:R-:W-:Y:S07]  /*5150*/  HMMA.16816.F32.BF16 R48, R8, R24, R112 ;  /* 0x000000180830723c */ /* 0x000fee0000041870 */
[----:B------:R-:W-:Y:S01]  /*5160*/  IMAD.MOV.U32 R112, RZ, RZ, R200 ;  /* 0x000000ffff707224 */ /* 0x000fe200078e00c8 */
[-C--:B------:R-:W-:Y:S01]  /*5170*/  HMMA.16816.F32.BF16 R188, R4, R18.reuse, R188 ;  /* 0x0000001204bc723c */ /* 0x080fe200000418bc */
[----:B------:R-:W-:Y:S01]  /*5180*/  IMAD.MOV.U32 R200, RZ, RZ, R202 ;  /* 0x000000ffffc87224 */ /* 0x000fe200078e00ca */
[----:B------:R-:W-:Y:S01]  /*5190*/  MOV R202, R169 ;  /* 0x000000a900ca7202 */ /* 0x000fe20000000f00 */
[----:B------:R-:W-:Y:S01]  /*51a0*/  IMAD.MOV.U32 R169, RZ, RZ, R162 ;  /* 0x000000ffffa97224 */ /* 0x000fe200078e00a2 */
[----:B------:R-:W-:Y:S01]  /*51b0*/  MOV R114, R84 ;  /* 0x0000005400727202 */ /* 0x000fe20000000f00 */
[----:B------:R-:W-:Y:S01]  /*51c0*/  IMAD.MOV.U32 R162, RZ, RZ, R160 ;  /* 0x000000ffffa27224 */ /* 0x000fe200078e00a0 */
[----:B------:R-:W-:Y:S01]  /*51d0*/  MOV R160, R102 ;  /* 0x0000006600a07202 */ /* 0x000fe20000000f00 */
[----:B------:R-:W-:Y:S01]  /*51e0*/  IMAD.MOV.U32 R102, RZ, RZ, R81 ;  /* 0x000000ffff667224 */ /* 0x000fe200078e0051 */
[----:B------:R-:W-:Y:S01]  /*51f0*/  HMMA.16816.F32.BF16 R40, R8, R18, R40 ;  /* 0x000000120828723c */ /* 0x000fe20000041828 */
[----:B------:R-:W2:Y:S01]  /*5200*/  LDL.LU R81, [R1] ;  /* 0x0000000001517983 */ /* 0x000ea20000300800 */
[----:B------:R-:W-:Y:S01]  /*5210*/  IMAD.MOV.U32 R115, RZ, RZ, R85 ;  /* 0x000000ffff737224 */ /* 0x000fe200078e0055 */
[----:B------:R-:W-:Y:S01]  /*5220*/  MOV R113, R201 ;  /* 0x000000c900717202 */ /* 0x000fe20000000f00 */
[----:B------:R-:W-:Y:S01]  /*5230*/  IMAD.MOV.U32 R201, RZ, RZ, R203 ;  /* 0x000000ffffc97224 */ /* 0x000fe200078e00cb */
[----:B------:R-:W1:Y:S01]  /*5240*/  LDSM.16.MT88.4 R16, [R222+0x1100] ;  /* 0x00110000de10783b */ /* 0x000e620000004200 */
[----:B------:R-:W-:-:S02]  /*5250*/  IMAD.MOV.U32 R203, RZ, RZ, R168 ;  /* 0x000000ffffcb7224 */ /* 0x000fc400078e00a8 */
[----:B------:R-:W-:Y:S01]  /*5260*/  HMMA.16816.F32.BF16 R56, R4, R24, R216 ;  /* 0x000000180438723c */ /* 0x000fe200000418d8 */
[----:B------:R-:W-:Y:S01]  /*5270*/  IMAD.MOV.U32 R168, RZ, RZ, R163 ;  /* 0x000000ffffa87224 */ /* 0x000fe200078e00a3 */
[----:B------:R-:W-:Y:S01]  /*5280*/  MOV R163, R161 ;  /* 0x000000a100a37202 */ /* 0x000fe20000000f00 */
[----:B------:R-:W-:-:S04]  /*5290*/  IMAD.MOV.U32 R161, RZ, RZ, R103 ;  /* 0x000000ffffa17224 */ /* 0x000fc800078e0067 */
[----:B------:R-:W-:Y:S01]  /*52a0*/  IMAD.MOV.U32 R216, RZ, RZ, R247 ;  /* 0x000000ffffd87224 */ /* 0x000fe200078e00f7 */
[----:B------:R-:W-:Y:S01]  /*52b0*/  HMMA.16816.F32.BF16 R76, R4, R26, R120 ;  /* 0x0000001a044c723c */ /* 0x000fe20000041878 */
[----:B------:R-:W-:Y:S01]  /*52c0*/  MOV R217, R246 ;  /* 0x000000f600d97202 */ /* 0x000fe20000000f00 */
[----:B------:R-:W-:Y:S02]  /*52d0*/  IMAD.MOV.U32 R218, RZ, RZ, R245 ;  /* 0x000000ffffda7224 */ /* 0x000fe400078e00f5 */
[----:B------:R-:W-:-:S04]  /*52e0*/  IMAD.MOV.U32 R219, RZ, RZ, R244 ;  /* 0x000000ffffdb7224 */ /* 0x000fc800078e00f4 */
[C---:B------:R-:W-:Y:S01]  /*52f0*/  HMMA.16816.F32.BF16 R36, R8.reuse, R26, R36 ;  /* 0x0000001a0824723c */ /* 0x040fe20000041824 */
[----:B------:R-:W3:Y:S07]  /*5300*/  LDSM.16.MT88.4 R24, [R220+0x3100] ;  /* 0x00310000dc18783b */ /* 0x000eee0000004200 */
[-C--:B------:R-:W-:Y:S08]  /*5310*/  HMMA.16816.F32.BF16 R84, R8, R20.reuse, R96 ;  /* 0x000000140854723c */ /* 0x080ff00000041860 */
[C---:B------:R-:W-:Y:S08]  /*5320*/  HMMA.16816.F32.BF16 R88, R4.reuse, R20, R152 ;  /* 0x000000140458723c */ /* 0x040ff00000041898 */
[-C--:B-1----:R-:W-:Y:S08]  /*5330*/  HMMA.16816.F32.BF16 R104, R4, R16.reuse, R240 ;  /* 0x000000100468723c */ /* 0x082ff000000418f0 */
[----:B------:R-:W-:Y:S08]  /*5340*/  HMMA.16816.F32.BF16 R244, R8, R16, R116 ;  /* 0x0000001008f4723c */ /* 0x000ff00000041874 */
[-C--:B------:R-:W-:Y:S08]  /*5350*/  HMMA.16816.F32.BF16 R108, R4, R18.reuse, R140 ;  /* 0x00000012046c723c */ /* 0x080ff0000004188c */
[----:B------:R-:W-:Y:S01]  /*5360*/  HMMA.16816.F32.BF16 R240, R8, R18, R28 ;  /* 0x0000001208f0723c */ /* 0x000fe2000004181c */
[----:B------:R-:W1:Y:S04]  /*5370*/  LDSM.16.MT88.4 R16, [R223+0x3100] ;  /* 0x00310000df10783b */ /* 0x000e680000004200 */
[----:B------:R-:W-:Y:S03]  /*5380*/  LDSM.16.MT88.4 R28, [R222+0x3100] ;  /* 0x00310000de1c783b */ /* 0x000fe60000004200 */
[-C--:B------:R-:W-:Y:S08]  /*5390*/  HMMA.16816.F32.BF16 R92, R4, R22.reuse, R124 ;  /* 0x00000016045c723c */ /* 0x080ff0000004187c */
[----:B------:R-:W-:Y:S01]  /*53a0*/  HMMA.16816.F32.BF16 R32, R8, R22, R32 ;  /* 0x000000160820723c */ /* 0x000fe20000041820 */
[----:B------:R-:W4:Y:S01]  /*53b0*/  LDSM.16.MT88.4 R20, [R221+0x3100] ;  /* 0x00310000dd14783b */ /* 0x000f220000004200 */
[----:B------:R-:W-:-:S06]  /*53c0*/  IMAD.MOV.U32 R98, RZ, RZ, R112 ;  /* 0x000000ffff627224 */ /* 0x000fcc00078e0070 */
[----:B---3--:R-:W-:Y:S01]  /*53d0*/  HMMA.16816.F32.BF16 R120, R4, R24, R216 ;  /* 0x000000180478723c */ /* 0x008fe200000418d8 */
[----:B------:R-:W-:-:S06]  /*53e0*/  IMAD.MOV.U32 R99, RZ, RZ, R113 ;  /* 0x000000ffff637224 */ /* 0x000fcc00078e0071 */
[----:B------:R-:W-:Y:S01]  /*53f0*/  MOV R218, R114 ;  /* 0x0000007200da7202 */ /* 0x000fe20000000f00 */
[----:B------:R-:W-:Y:S01]  /*5400*/  IMAD.MOV.U32 R219, RZ, RZ, R115 ;  /* 0x000000ffffdb7224 */ /* 0x000fe200078e0073 */
[----:B------:R-:W-:Y:S01]  /*5410*/  MOV R115, R171 ;  /* 0x000000ab00737202 */ /* 0x000fe20000000f00 */
[----:B------:R-:W-:Y:S01]  /*5420*/  IMAD.MOV.U32 R114, RZ, RZ, R170 ;  /* 0x000000ffff727224 */ /* 0x000fe200078e00aa */
[----:B------:R-:W-:Y:S01]  /*5430*/  MOV R170, R166 ;  /* 0x000000a600aa7202 */ /* 0x000fe20000000f00 */
[----:B------:R-:W-:Y:S01]  /*5440*/  IMAD.MOV.U32 R171, RZ, RZ, R167 ;  /* 0x000000ffffab7224 */ /* 0x000fe200078e00a7 */
[----:B------:R-:W-:Y:S01]  /*5450*/  MOV R97, R219 ;  /* 0x000000db00617202 */ /* 0x000fe20000000f00 */
[----:B------:R-:W-:Y:S01]  /*5460*/  IMAD.MOV.U32 R167, RZ, RZ, R165 ;  /* 0x000000ffffa77224 */ /* 0x000fe200078e00a5 */
[----:B------:R-:W-:Y:S01]  /*5470*/  MOV R165, R101 ;  /* 0x0000006500a57202 */ /* 0x000fe20000000f00 */
[----:B------:R-:W-:Y:S02]  /*5480*/  IMAD.MOV.U32 R96, RZ, RZ, R218 ;  /* 0x000000ffff607224 */ /* 0x000fe400078e00da */
[----:B------:R-:W-:Y:S01]  /*5490*/  IMAD.MOV.U32 R166, RZ, RZ, R164 ;  /* 0x000000ffffa67224 */ /* 0x000fe200078e00a4 */
[----:B------:R-:W-:Y:S01]  /*54a0*/  MOV R218, R114 ;  /* 0x0000007200da7202 */ /* 0x000fe20000000f00 */
[----:B------:R-:W-:Y:S01]  /*54b0*/  IMAD.MOV.U32 R164, RZ, RZ, R100 ;  /* 0x000000ffffa47224 */ /* 0x000fe200078e0064 */
[----:B------:R-:W-:Y:S01]  /*54c0*/  MOV R100, R239 ;  /* 0x000000ef00647202 */ /* 0x000fe20000000f00 */
[----:B------:R-:W-:Y:S01]  /*54d0*/  IMAD.MOV.U32 R103, RZ, RZ, R175 ;  /* 0x000000ffff677224 */ /* 0x000fe200078e00af */
[----:B------:R-:W-:Y:S01]  /*54e0*/  MOV R113, R168 ;  /* 0x000000a800717202 */ /* 0x000fe20000000f00 */
[----:B------:R-:W-:-:S02]  /*54f0*/  IMAD.MOV.U32 R219, RZ, RZ, R115 ;  /* 0x000000ffffdb7224 */ /* 0x000fc400078e0073 */
[----:B------:R-:W-:Y:S01]  /*5500*/  IMAD.MOV.U32 R112, RZ, RZ, R169 ;  /* 0x000000ffff707224 */ /* 0x000fe200078e00a9 */
[----:B------:R-:W-:Y:S01]  /*5510*/  MOV R169, R162 ;  /* 0x000000a200a97202 */ /* 0x000fe20000000f00 */
[----:B------:R-:W-:Y:S01]  /*5520*/  IMAD.MOV.U32 R101, RZ, RZ, R238 ;  /* 0x000000ffff657224 */ /* 0x000fe200078e00ee */
[C---:B-1----:R-:W-:Y:S01]  /*5530*/  HMMA.16816.F32.BF16 R152, R4.reuse, R16, R96 ;  /* 0x000000100498723c */ /* 0x042fe20000041860 */
[----:B------:R-:W-:Y:S01]  /*5540*/  IMAD.MOV.U32 R114, RZ, RZ, R170 ;  /* 0x000000ffff727224 */ /* 0x000fe200078e00aa */
[----:B------:R1:W5:Y:S01]  /*5550*/  LDL.LU R175, [R1+0x88] ;  /* 0x0000880001af7983 */ /* 0x0003620000300800 */
[----:B------:R-:W-:Y:S01]  /*5560*/  IMAD.MOV.U32 R115, RZ, RZ, R171 ;  /* 0x000000ffff737224 */ /* 0x000fe200078e00ab */
[----:B------:R-:W-:Y:S01]  /*5570*/  MOV R171, R167 ;  /* 0x000000a700ab7202 */ /* 0x000fe20000000f00 */
[----:B------:R-:W-:Y:S01]  /*5580*/  IMAD.MOV.U32 R168, RZ, RZ, R163 ;  /* 0x000000ffffa87224 */ /* 0x000fe200078e00a3 */
[----:B------:R-:W-:Y:S01]  /*5590*/  MOV R216, R112 ;  /* 0x0000007000d87202 */ /* 0x000fe20000000f00 */
[----:B------:R-:W-:Y:S01]  /*55a0*/  IMAD.MOV.U32 R170, RZ, RZ, R166 ;  /* 0x000000ffffaa7224 */ /* 0x000fe200078e00a6 */
[----:B------:R-:W-:Y:S01]  /*55b0*/  MOV R166, R164 ;  /* 0x000000a400a67202 */ /* 0x000fe20000000f00 */
[----:B------:R-:W-:Y:S01]  /*55c0*/  IMAD.MOV.U32 R162, RZ, RZ, R160 ;  /* 0x000000ffffa27224 */ /* 0x000fe200078e00a0 */
[C---:B----4-:R-:W-:Y:S01]  /*55d0*/  HMMA.16816.F32.BF16 R136, R4.reuse, R20, R136 ;  /* 0x000000140488723c */ /* 0x050fe20000041888 */
[----:B------:R-:W-:Y:S01]  /*55e0*/  IMAD.MOV.U32 R163, RZ, RZ, R161 ;  /* 0x000000ffffa37224 */ /* 0x000fe200078e00a1 */
[----:B------:R-:W-:Y:S01]  /*55f0*/  MOV R161, R103 ;  /* 0x0000006700a17202 */ /* 0x000fe20000000f00 */
[----:B------:R-:W-:Y:S01]  /*5600*/  IMAD.MOV.U32 R167, RZ, RZ, R165 ;  /* 0x000000ffffa77224 */ /* 0x000fe200078e00a5 */
[----:B------:R1:W5:Y:S01]  /*5610*/  LDL.LU R239, [R1+0x84] ;  /* 0x0000840001ef7983 */ /* 0x0003620000300800 */
[----:B------:R-:W-:Y:S01]  /*5620*/  IMAD.MOV.U32 R160, RZ, RZ, R102 ;  /* 0x000000ffffa07224 */ /* 0x000fe200078e0066 */
[----:B------:R-:W-:Y:S01]  /*5630*/  MOV R102, R237 ;  /* 0x000000ed00667202 */ /* 0x000fe20000000f00 */
[----:B------:R-:W-:Y:S01]  /*5640*/  IMAD.MOV.U32 R164, RZ, RZ, R100 ;  /* 0x000000ffffa47224 */ /* 0x000fe200078e0064 */
[----:B------:R-:W-:Y:S01]  /*5650*/  HMMA.16816.F32.BF16 R200, R4, R28, R200 ;  /* 0x0000001c04c8723c */ /* 0x000fe200000418c8 */
[----:B------:R-:W-:-:S02]  /*5660*/  IMAD.MOV.U32 R165, RZ, RZ, R101 ;  /* 0x000000ffffa57224 */ /* 0x000fc400078e0065 */
[----:B------:R-:W-:Y:S02]  /*5670*/  IMAD.MOV.U32 R98, RZ, RZ, R218 ;  /* 0x000000ffff627224 */ /* 0x000fe400078e00da */
[----:B------:R-:W-:Y:S01]  /*5680*/  IMAD.MOV.U32 R99, RZ, RZ, R219 ;  /* 0x000000ffff637224 */ /* 0x000fe200078e00db */
[----:B------:R-:W-:Y:S01]  /*5690*/  MOV R219, R115 ;  /* 0x0000007300db7202 */ /* 0x000fe20000000f00 */
[----:B------:R-:W-:Y:S01]  /*56a0*/  IMAD.MOV.U32 R217, RZ, RZ, R113 ;  /* 0x000000ffffd97224 */ /* 0x000fe200078e0071 */
[----:B------:R-:W-:Y:S01]  /*56b0*/  MOV R101, R234 ;  /* 0x000000ea00657202 */ /* 0x000fe20000000f00 */
[----:B------:R-:W-:Y:S01]  /*56c0*/  IMAD.MOV.U32 R100, RZ, RZ, R235 ;  /* 0x000000ffff647224 */ /* 0x000fe200078e00eb */
[----:B------:R-:W-:Y:S01]  /*56d0*/  HMMA.16816.F32.BF16 R156, R4, R18, R156 ;  /* 0x00000012049c723c */ /* 0x000fe2000004189c */
[----:B------:R-:W-:Y:S01]  /*56e0*/  IMAD.MOV.U32 R218, RZ, RZ, R114 ;  /* 0x000000ffffda7224 */ /* 0x000fe200078e0072 */
[----:B------:R-:W-:Y:S01]  /*56f0*/  MOV R114, R170 ;  /* 0x000000aa00727202 */ /* 0x000fe20000000f00 */
[----:B------:R-:W-:Y:S01]  /*5700*/  IMAD.MOV.U32 R112, RZ, RZ, R169 ;  /* 0x000000ffff707224 */ /* 0x000fe200078e00a9 */
[----:B------:R1:W5:Y:S01]  /*5710*/  LDL.LU R238, [R1+0x80] ;  /* 0x0000800001ee7983 */ /* 0x0003620000300800 */
[----:B------:R-:W-:-:S02]  /*5720*/  IMAD.MOV.U32 R103, RZ, RZ, R236 ;  /* 0x000000ffff677224 */ /* 0x000fc400078e00ec */
        /* <DEDUP_REMOVED lines=12> */
[----:B------:R-:W-:-:S02]  /*57f0*/  IMAD.MOV.U32 R166, RZ, RZ, R164 ;  /* 0x000000ffffa67224 */ /* 0x000fc400078e00a4 */
[----:B------:R-:W-:Y:S02]  /*5800*/  IMAD.MOV.U32 R125, RZ, RZ, R99 ;  /* 0x000000ffff7d7224 */ /* 0x000fe400078e0063 */
        /* <DEDUP_REMOVED lines=21> */
[----:B------:R1:W5:Y:S01]  /*5960*/  LDL.LU R236, [R1+0x78] ;  /* 0x0000780001ec7983 */ /* 0x0003620000300800 */
[----:B------:R-:W-:Y:S01]  /*5970*/  IMAD.MOV.U32 R113, RZ, RZ, R169 ;  /* 0x000000ffff717224 */ /* 0x000fe200078e00a9 */
[----:B------:R-:W-:Y:S01]  /*5980*/  MOV R169, R166 ;  /* 0x000000a600a97202 */ /* 0x000fe20000000f00 */
        /* <DEDUP_REMOVED lines=37> */
[----:B------:R1:W5:Y:S03]  /*5be0*/  LDL.LU R234, [R1+0x70] ;  /* 0x0000700001ea7983 */ /* 0x0003660000300800 */
[----:B------:R-:W-:Y:S01]  /*5bf0*/  MOV R119, R99 ;  /* 0x0000006300777202 */ /* 0x000fe20000000f00 */
[----:B------:R-:W-:Y:S01]  /*5c00*/  IMAD.MOV.U32 R99, RZ, RZ, R160 ;  /* 0x000000ffff637224 */ /* 0x000fe200078e00a0 */
[----:B------:R-:W-:Y:S01]  /*5c10*/  MOV R160, R103 ;  /* 0x0000006700a07202 */ /* 0x000fe20000000f00 */
[----:B------:R-:W-:Y:S01]  /*5c20*/  IMAD.MOV.U32 R97, RZ, RZ, R100 ;  /* 0x000000ffff617224 */ /* 0x000fe200078e0064 */
[----:B------:R-:W-:Y:S01]  /*5c30*/  MOV R96, R101 ;  /* 0x0000006500607202 */ /* 0x000fe20000000f00 */
[-C--:B------:R-:W-:Y:S01]  /*5c40*/  HMMA.16816.F32.BF16 R44, R8, R30.reuse, R44 ;  /* 0x0000001e082c723c */ /* 0x080fe2000004182c */
[----:B------:R-:W-:Y:S01]  /*5c50*/  IMAD.MOV.U32 R130, RZ, RZ, R227 ;  /* 0x000000ffff827224 */ /* 0x000fe200078e00e3 */
[----:B------:R1:W5:Y:S04]  /*5c60*/  LDL.LU R233, [R1+0x6c] ;  /* 0x00006c0001e97983 */ /* 0x0003680000300800 */
[----:B------:R1:W5:Y:S02]  /*5c70*/  LDL.LU R232, [R1+0x68] ;  /* 0x0000680001e87983 */ /* 0x0003640000300800 */
[----:B------:R-:W-:Y:S02]  /*5c80*/  HMMA.16816.F32.BF16 R100, R4, R30, R208 ;  /* 0x0000001e0464723c */ /* 0x000fe400000418d0 */
[----:B------:R1:W5:Y:S04]  /*5c90*/  LDL.LU R231, [R1+0x64] ;  /* 0x0000640001e77983 */ /* 0x0003680000300800 */
[----:B------:R1:W5:Y:S01]  /*5ca0*/  LDL.LU R230, [R1+0x60] ;  /* 0x0000600001e67983 */ /* 0x0003620000300800 */
[----:B------:R-:W-:Y:S01]  /*5cb0*/  IMAD.MOV.U32 R210, RZ, RZ, R119 ;  /* 0x000000ffffd27224 */ /* 0x000fe200078e0077 */
[----:B------:R-:W-:Y:S01]  /*5cc0*/  MOV R211, R216 ;  /* 0x000000d800d37202 */ /* 0x000fe20000000f00 */
[----:B------:R-:W-:Y:S01]  /*5cd0*/  IMAD.MOV.U32 R7, RZ, RZ, R217 ;  /* 0x000000ffff077224 */ /* 0x000fe200078e00d9 */
[----:B------:R-:W-:Y:S01]  /*5ce0*/  MOV R5, R218 ;  /* 0x000000da00057202 */ /* 0x000fe20000000f00 */
[----:B------:R-:W-:-:S02]  /*5cf0*/  IMAD.MOV.U32 R6, RZ, RZ, R219 ;  /* 0x000000ffff067224 */ /* 0x000fc400078e00db */
[----:B------:R-:W-:Y:S01]  /*5d00*/  FFMA.FTZ R4, R198, c[0x0][0x2d0], -R3 ;  /* 0x0000b400c6047a23 */ /* 0x000fe20000010803 */
[C---:B------:R-:W-:Y:S01]  /*5d10*/  HMMA.16816.F32.BF16 R216, R8.reuse, R26, R72 ;  /* 0x0000001a08d8723c */ /* 0x040fe20000041848 */
[----:B------:R-:W-:Y:S01]  /*5d20*/  IMAD.MOV.U32 R31, RZ, RZ, R167 ;  /* 0x000000ffff1f7224 */ /* 0x000fe200078e00a7 */
[----:B------:R-:W-:Y:S01]  /*5d30*/  MOV R30, R164 ;  /* 0x000000a4001e7202 */ /* 0x000fe20000000f00 */
[----:B------:R1:W5:Y:S04]  /*5d40*/  LDL.LU R229, [R1+0x5c] ;  /* 0x00005c0001e57983 */ /* 0x0003680000300800 */
[----:B------:R-:W-:Y:S01]  /*5d50*/  MOV R74, R210 ;  /* 0x000000d2004a7202 */ /* 0x000fe20000000f00 */
[----:B------:R-:W-:Y:S01]  /*5d60*/  IMAD.MOV.U32 R75, RZ, RZ, R211 ;  /* 0x000000ffff4b7224 */ /* 0x000fe200078e00d3 */
[C---:B------:R-:W-:Y:S01]  /*5d70*/  HMMA.16816.F32.BF16 R116, R8.reuse, R24, R148 ;  /* 0x000000180874723c */ /* 0x040fe20000041894 */
[----:B------:R1:W5:Y:S04]  /*5d80*/  LDL.LU R228, [R1+0x58] ;  /* 0x0000580001e47983 */ /* 0x0003680000300800 */
[----:B------:R1:W5:Y:S03]  /*5d90*/  LDL.LU R227, [R1+0x54] ;  /* 0x0000540001e37983 */ /* 0x0003660000300800 */
[C---:B------:R-:W-:Y:S01]  /*5da0*/  HMMA.16816.F32.BF16 R208, R8.reuse, R22, R68 ;  /* 0x0000001608d0723c */ /* 0x040fe20000041844 */
[----:B------:R3:W-:Y:S01]  /*5db0*/  MUFU.EX2 R23, R4 ;  /* 0x0000000400177308 */ /* 0x0007e20000000800 */
[----:B------:R1:W5:Y:S04]  /*5dc0*/  LDL.LU R226, [R1+0x50] ;  /* 0x0000500001e27983 */ /* 0x0003680000300800 */
[----:B------:R1:W5:Y:S02]  /*5dd0*/  LDL.LU R225, [R1+0x4c] ;  /* 0x00004c0001e17983 */ /* 0x0003640000300800 */
[----:B------:R-:W-:Y:S02]  /*5de0*/  HMMA.16816.F32.BF16 R148, R8, R16, R144 ;  /* 0x000000100894723c */ /* 0x000fe40000041890 */
[----:B------:R-:W-:Y:S04]  /*5df0*/  LDSM.16.MT88.4 R144, [R221+0x3900] ;  /* 0x00390000dd90783b */ /* 0x000fe80000004200 */
[----:B------:R1:W5:Y:S01]  /*5e00*/  LDL.LU R224, [R1+0x48] ;  /* 0x0000480001e07983 */ /* 0x0003620000300800 */
[----:B---3--:R-:W-:-:S03]  /*5e10*/  FFMA.FTZ R4, R197, c[0x0][0x2d0], -R3 ;  /* 0x0000b400c5047a23 */ /* 0x008fc60000010803 */
[----:B------:R1:W5:Y:S01]  /*5e20*/  LDL.LU R179, [R1+0x44] ;  /* 0x0000440001b37983 */ /* 0x0003620000300800 */
[----:B------:R3:W4:Y:S02]  /*5e30*/  MUFU.EX2 R24, R4 ;  /* 0x0000000400187308 */ /* 0x0007240000000800 */
[--C-:B---3--:R-:W-:Y:S02]  /*5e40*/  FFMA.FTZ R4, R199, c[0x0][0x2d0], -R3.reuse ;  /* 0x0000b400c7047a23 */ /* 0x108fe40000010803 */
[----:B------:R-:W-:-:S04]  /*5e50*/  FFMA.FTZ R3, R196, c[0x0][0x2d0], -R3 ;  /* 0x0000b400c4037a23 */ /* 0x000fc80000010803 */
[----:B------:R3:W-:Y:S02]  /*5e60*/  MUFU.EX2 R25, R3 ;  /* 0x0000000300197308 */ /* 0x0007e40000000800 */
[----:B---3--:R-:W-:-:S06]  /*5e70*/  FFMA.FTZ R3, R195, c[0x0][0x2d0], -R0 ;  /* 0x0000b400c3037a23 */ /* 0x008fcc0000010800 */
[----:B------:R3:W-:Y:S02]  /*5e80*/  MUFU.EX2 R20, R3 ;  /* 0x0000000300147308 */ /* 0x0007e40000000800 */
[----:B---3--:R-:W-:-:S06]  /*5e90*/  FFMA.FTZ R3, R194, c[0x0][0x2d0], -R0 ;  /* 0x0000b400c2037a23 */ /* 0x008fcc0000010800 */
[----:B------:R3:W1:Y:S02]  /*5ea0*/  MUFU.EX2 R21, R3 ;  /* 0x0000000300157308 */ /* 0x0006640000000800 */
[--C-:B---3--:R-:W-:Y:S02]  /*5eb0*/  FFMA.FTZ R3, R193, c[0x0][0x2d0], -R0.reuse ;  /* 0x0000b400c1037a23 */ /* 0x108fe40000010800 */
[----:B------:R-:W-:Y:S02]  /*5ec0*/  FFMA.FTZ R0, R192, c[0x0][0x2d0], -R0 ;  /* 0x0000b400c0007a23 */ /* 0x000fe40000010800 */
[----:B------:R-:W3:Y:S02]  /*5ed0*/  LDSM.16.MT88.4 R192, [R220+0x1900] ;  /* 0x00190000dcc0783b */ /* 0x000ee40000004200 */
[----:B------:R1:W-:Y:S02]  /*5ee0*/  MUFU.EX2 R19, R0 ;  /* 0x0000000000137308 */ /* 0x0003e40000000800 */
[----:B-1----:R-:W-:-:S06]  /*5ef0*/  FFMA.FTZ R0, R74, c[0x0][0x2d0], -R13 ;  /* 0x0000b4004a007a23 */ /* 0x002fcc000001080d */
[----:B------:R1:W-:Y:S02]  /*5f00*/  MUFU.EX2 R16, R0 ;  /* 0x0000000000107308 */ /* 0x0003e40000000800 */
[----:B-1----:R-:W-:-:S06]  /*5f10*/  FFMA.FTZ R0, R75, c[0x0][0x2d0], -R13 ;  /* 0x0000b4004b007a23 */ /* 0x002fcc000001080d */
[----:B------:R1:W-:Y:S02]  /*5f20*/  MUFU.EX2 R17, R0 ;  /* 0x0000000000117308 */ /* 0x0003e40000000800 */
[----:B-1----:R-:W-:Y:S01]  /*5f30*/  FFMA.FTZ R0, R5, c[0x0][0x2d0], -R13 ;  /* 0x0000b40005007a23 */ /* 0x002fe2000001080d */
[----:B------:R-:W-:Y:S02]  /*5f40*/  MOV R5, R7 ;  /* 0x0000000700057202 */ /* 0x000fe40000000f00 */
[----:B------:R-:W-:-:S03]  /*5f50*/  MOV R7, R97 ;  /* 0x0000006100077202 */ /* 0x000fc60000000f00 */
[----:B------:R1:W-:Y:S01]  /*5f60*/  MUFU.EX2 R18, R0 ;  /* 0x0000000000127308 */ /* 0x0003e20000000800 */
[----:B------:R-:W-:Y:S02]  /*5f70*/  MOV R97, R99 ;  /* 0x0000006300617202 */ /* 0x000fe40000000f00 */
[----:B------:R-:W-:Y:S01]  /*5f80*/  MOV R99, R113 ;  /* 0x0000007100637202 */ /* 0x000fe20000000f00 */
[----:B------:R-:W-:Y:S02]  /*5f90*/  IMAD.MOV.U32 R113, RZ, RZ, R168 ;  /* 0x000000ffff717224 */ /* 0x000fe400078e00a8 */
[----:B------:R-:W-:Y:S02]  /*5fa0*/  IMAD.MOV.U32 R168, RZ, RZ, R15 ;  /* 0x000000ffffa87224 */ /* 0x000fe400078e000f */
[----:B-1----:R-:W-:-:S04]  /*5fb0*/  FFMA.FTZ R0, R6, c[0x0][0x2d0], -R13 ;  /* 0x0000b40006007a23 */ /* 0x002fc8000001080d */
[----:B------:R1:W-:Y:S01]  /*5fc0*/  MUFU.EX2 R15, R0 ;  /* 0x00000000000f7308 */ /* 0x0003e20000000800 */
[----:B------:R-:W-:Y:S01]  /*5fd0*/  HMMA.16816.F32.BF16 R196, R8, R28, R248 ;  /* 0x0000001c08c4723c */ /* 0x000fe200000418f8 */
[----:B-1----:R-:W-:-:S06]  /*5fe0*/  FFMA.FTZ R0, R83, c[0x0][0x2d0], -R12 ;  /* 0x0000b40053007a23 */ /* 0x002fcc000001080c */
[----:B------:R1:W-:Y:S01]  /*5ff0*/  MUFU.EX2 R27, R0 ;  /* 0x00000000001b7308 */ /* 0x0003e20000000800 */
[----:B------:R-:W-:-:S07]  /*6000*/  FADD.FTZ R9, R212, R14 ;  /* 0x0000000ed4097221 */ /* 0x000fce0000010000 */
[----:B------:R2:W-:Y:S01]  /*6010*/  MUFU.EX2 R22, R3 ;  /* 0x0000000300167308 */ /* 0x0005e20000000800 */
[----:B-1----:R-:W-:-:S07]  /*6020*/  FFMA.FTZ R0, R80, c[0x0][0x2d0], -R12 ;  /* 0x0000b40050007a23 */ /* 0x002fce000001080c */
[----:B------:R1:W-:Y:S01]  /*6030*/  MUFU.EX2 R13, R0 ;  /* 0x00000000000d7308 */ /* 0x0003e20000000800 */
[----:B--2---:R-:W-:-:S07]  /*6040*/  FFMA.FTZ R3, R81, c[0x0][0x2d0], -R12 ;  /* 0x0000b40051037a23 */ /* 0x004fce000001080c */
[----:B------:R-:W2:Y:S01]  /*6050*/  MUFU.EX2 R26, R4 ;  /* 0x00000004001a7308 */ /* 0x000ea20000000800 */
[----:B-1----:R-:W-:-:S07]  /*6060*/  FFMA.FTZ R0, R5, c[0x0][0x2d0], -R12 ;  /* 0x0000b40005007a23 */ /* 0x002fce000001080c */
[----:B------:R-:W-:Y:S01]  /*6070*/  MUFU.EX2 R12, R3 ;  /* 0x00000003000c7308 */ /* 0x000fe20000000800 */
[----:B------:R-:W-:-:S07]  /*6080*/  IMAD.MOV.U32 R6, RZ, RZ, R96 ;  /* 0x000000ffff067224 */ /* 0x000fce00078e0060 */
[----:B------:R-:W1:Y:S01]  /*6090*/  MUFU.EX2 R14, R0 ;  /* 0x00000000000e7308 */ /* 0x000e620000000800 */
[----:B------:R-:W-:Y:S02]  /*60a0*/  IMAD.MOV.U32 R96, RZ, RZ, R98 ;  /* 0x000000ffff607224 */ /* 0x000fe400078e0062 */
[----:B------:R-:W-:Y:S02]  /*60b0*/  IMAD.MOV.U32 R98, RZ, RZ, R112 ;  /* 0x000000ffff627224 */ /* 0x000fe400078e0070 */
[----:B------:R-:W-:Y:S01]  /*60c0*/  IMAD.MOV.U32 R112, RZ, RZ, R114 ;  /* 0x000000ffff707224 */ /* 0x000fe200078e0072 */
[----:B------:R-:W-:Y:S02]  /*60d0*/  MOV R114, R169 ;  /* 0x000000a900727202 */ /* 0x000fe40000000f00 */
[----:B------:R-:W-:Y:S02]  /*60e0*/  MOV R169, R82 ;  /* 0x0000005200a97202 */ /* 0x000fe40000000f00 */
[----:B------:R-:W3:Y:S01]  /*60f0*/  LDSM.16.MT88.4 R80, [R221+0x1900] ;  /* 0x00190000dd50783b */ /* 0x000ee20000004200 */
        /* <DEDUP_REMOVED lines=8> */
[----:B------:R-:W-:-:S02]  /*6180*/  MOV R28, R166 ;  /* 0x000000a6001c7202 */ /* 0x000fc40000000f00 */
[----:B----4-:R-:W-:Y:S02]  /*6190*/  F2FP.BF16.PACK_AB R168, R24, R23 ;  /* 0x0000001718a8723e */ /* 0x010fe400000010ff */
[----:B------:R-:W-:Y:S02]  /*61a0*/  F2FP.BF16.PACK_AB R169, R21, R20 ;  /* 0x0000001415a9723e */ /* 0x000fe400000010ff */
[----:B--2---:R-:W-:Y:S02]  /*61b0*/  F2FP.BF16.PACK_AB R170, R25, R26 ;  /* 0x0000001a19aa723e */ /* 0x004fe400000010ff */
[----:B------:R-:W-:Y:S02]  /*61c0*/  F2FP.BF16.PACK_AB R171, R19, R22 ;  /* 0x0000001613ab723e */ /* 0x000fe400000010ff */
[----:B------:R-:W-:Y:S02]  /*61d0*/  F2FP.BF16.PACK_AB R164, R17, R16 ;  /* 0x0000001011a4723e */ /* 0x000fe400000010ff */
[----:B------:R-:W-:-:S02]  /*61e0*/  F2FP.BF16.PACK_AB R165, R13, R27 ;  /* 0x0000001b0da5723e */ /* 0x000fc400000010ff */
[----:B------:R-:W-:Y:S02]  /*61f0*/  F2FP.BF16.PACK_AB R166, R15, R18 ;  /* 0x000000120fa6723e */ /* 0x000fe400000010ff */
[----:B-1----:R-:W-:Y:S01]  /*6200*/  F2FP.BF16.PACK_AB R167, R14, R12 ;  /* 0x0000000c0ea7723e */ /* 0x002fe200000010ff */
[-C--:B---3--:R-:W-:Y:S08]  /*6210*/  HMMA.16816.F32.BF16 R184, R168, R192.reuse, R184 ;  /* 0x000000c0a8b8723c */ /* 0x088ff000000418b8 */
[C---:B------:R-:W-:Y:S08]  /*6220*/  HMMA.16816.F32.BF16 R180, R164.reuse, R192, R180 ;  /* 0x000000c0a4b4723c */ /* 0x040ff000000418b4 */
[-C--:B------:R-:W-:Y:S08]  /*6230*/  HMMA.16816.F32.BF16 R188, R164, R194.reuse, R188 ;  /* 0x000000c2a4bc723c */ /* 0x080ff000000418bc */
[----:B------:R-:W-:Y:S07]  /*6240*/  HMMA.16816.F32.BF16 R192, R168, R194, R40 ;  /* 0x000000c2a8c0723c */ /* 0x000fee0000041828 */
[----:B------:R-:W-:Y:S01]  /*6250*/  MOV R43, R5 ;  /* 0x00000005002b7202 */ /* 0x000fe20000000f00 */
[----:B------:R-:W-:Y:S01]  /*6260*/  IMAD.MOV.U32 R42, RZ, RZ, R6 ;  /* 0x000000ffff2a7224 */ /* 0x000fe200078e0006 */
[----:B------:R-:W-:-:S02]  /*6270*/  MOV R41, R7 ;  /* 0x0000000700297202 */ /* 0x000fc40000000f00 */
[----:B------:R-:W1:Y:S01]  /*6280*/  LDSM.16.MT88.4 R4, [R222+0x3900] ;  /* 0x00390000de04783b */ /* 0x000e620000004200 */
[----:B------:R-:W-:Y:S01]  /*6290*/  IMAD.MOV.U32 R72, RZ, RZ, R97 ;  /* 0x000000ffff487224 */ /* 0x000fe200078e0061 */
[----:B------:R-:W-:Y:S01]  /*62a0*/  MOV R73, R98 ;  /* 0x0000006200497202 */ /* 0x000fe20000000f00 */
[----:B------:R-:W-:Y:S01]  /*62b0*/  IMAD.MOV.U32 R74, RZ, RZ, R99 ;  /* 0x000000ffff4a7224 */ /* 0x000fe200078e0063 */
[----:B------:R-:W-:Y:S01]  /*62c0*/  MOV R71, R96 ;  /* 0x0000006000477202 */ /* 0x000fe20000000f00 */
[----:B------:R-:W-:Y:S01]  /*62d0*/  IMAD.MOV.U32 R29, RZ, RZ, R75 ;  /* 0x000000ffff1d7224 */ /* 0x000fe200078e004b */
[----:B------:R-:W-:Y:S01]  /*62e0*/  MOV R250, R72 ;  /* 0x0000004800fa7202 */ /* 0x000fe20000000f00 */
[----:B------:R-:W-:Y:S01]  /*62f0*/  IMAD.MOV.U32 R249, RZ, RZ, R73 ;  /* 0x000000fffff97224 */ /* 0x000fe200078e0049 */
[----:B------:R-:W-:Y:S02]  /*6300*/  MOV R248, R74 ;  /* 0x0000004a00f87202 */ /* 0x000fe40000000f00 */
[----:B------:R-:W-:Y:S01]  /*6310*/  MOV R3, R161 ;  /* 0x000000a100037202 */ /* 0x000fe20000000f00 */
[----:B------:R-:W-:Y:S01]  /*6320*/  HMMA.16816.F32.BF16 R72, R164, R80, R56 ;  /* 0x00000050a448723c */ /* 0x000fe20000041838 */
[----:B------:R-:W-:Y:S01]  /*6330*/  MOV R0, R131 ;  /* 0x0000008300007202 */ /* 0x000fe20000000f00 */
[----:B------:R-:W-:Y:S01]  /*6340*/  FADD.FTZ R11, R70, R69 ;  /* 0x00000045460b7221 */ /* 0x000fe20000010000 */
[----:B------:R-:W2:Y:S01]  /*6350*/  LDSM.16.MT88.4 R96, [R223+0x1900] ;  /* 0x00190000df60783b */ /* 0x000ea20000004200 */
[----:B------:R-:W-:-:S03]  /*6360*/  IMAD.MOV.U32 R251, RZ, RZ, R71 ;  /* 0x000000fffffb7224 */ /* 0x000fc600078e0047 */
[----:B------:R-:W-:Y:S01]  /*6370*/  IMAD.MOV.U32 R58, RZ, RZ, R130 ;  /* 0x000000ffff3a7224 */ /* 0x000fe200078e0082 */
[----:B------:R-:W-:Y:S01]  /*6380*/  HMMA.16816.F32.BF16 R68, R168, R80, R48 ;  /* 0x00000050a844723c */ /* 0x000fe20000041830 */
[----:B------:R-:W-:Y:S02]  /*6390*/  IMAD.MOV.U32 R10, RZ, RZ, R162 ;  /* 0x000000ffff0a7224 */ /* 0x000fe400078e00a2 */
[----:B------:R-:W-:Y:S02]  /*63a0*/  FADD.FTZ R3, R3, R58 ;  /* 0x0000003a03037221 */ /* 0x000fe40000010000 */
[----:B------:R-:W-:Y:S02]  /*63b0*/  FADD.FTZ R0, R0, R9 ;  /* 0x0000000900007221 */ /* 0x000fe40000010000 */
[----:B------:R-:W-:Y:S01]  /*63c0*/  MOV R49, R115 ;  /* 0x0000007300317202 */ /* 0x000fe20000000f00 */
[----:B------:R-:W-:Y:S01]  /*63d0*/  FADD.FTZ R8, R129, R128 ;  /* 0x0000008081087221 */ /* 0x000fe20000010000 */
[----:B------:R-:W-:Y:S01]  /*63e0*/  MOV R48, R163 ;  /* 0x000000a300307202 */ /* 0x000fe20000000f00 */
[----:B------:R-:W-:-:S02]  /*63f0*/  IMAD.MOV.U32 R59, RZ, RZ, R160 ;  /* 0x000000ffff3b7224 */ /* 0x000fc400078e00a0 */
[----:B------:R-:W-:Y:S01]  /*6400*/  IMAD.MOV.U32 R40, RZ, RZ, R112 ;  /* 0x000000ffff287224 */ /* 0x000fe200078e0070 */
[----:B------:R-:W-:Y:S01]  /*6410*/  MOV R51, R113 ;  /* 0x0000007100337202 */ /* 0x000fe20000000f00 */
[----:B------:R-:W-:Y:S01]  /*6420*/  FADD.FTZ R10, R10, R3 ;  /* 0x000000030a0a7221 */ /* 0x000fe20000010000 */
[----:B------:R-:W-:Y:S01]  /*6430*/  LDSM.16.MT88.4 R128, [R220+0x3900] ;  /* 0x00390000dc80783b */ /* 0x000fe20000004200 */
[----:B------:R-:W-:Y:S02]  /*6440*/  FADD.FTZ R9, R49, R0 ;  /* 0x0000000031097221 */ /* 0x000fe40000010000 */
[----:B------:R-:W-:Y:S01]  /*6450*/  IMAD.MOV.U32 R50, RZ, RZ, R114 ;  /* 0x000000ffff327224 */ /* 0x000fe200078e0072 */
[----:B------:R-:W-:Y:S01]  /*6460*/  LDSM.16.MT88.4 R160, [R223+0x3900] ;  /* 0x00390000dfa0783b */ /* 0x000fe20000004200 */
[----:B------:R-:W-:Y:S01]  /*6470*/  FADD.FTZ R8, R59, R8 ;  /* 0x000000083b087221 */ /* 0x000fe20000010000 */
[----:B-1----:R-:W-:Y:S01]  /*6480*/  HMMA.16816.F32.BF16 R200, R164, R4, R200 ;  /* 0x00000004a4c8723c */ /* 0x002fe200000418c8 */
[----:B------:R-:W-:Y:S01]  /*6490*/  FADD.FTZ R11, R48, R11 ;  /* 0x0000000b300b7221 */ /* 0x000fe20000010000 */
[----:B------:R-:W1:Y:S01]  /*64a0*/  LDSM.16.MT88.4 R112, [R222+0x1900] ;  /* 0x00190000de70783b */ /* 0x000e620000004200 */
[----:B------:R-:W-:-:S02]  /*64b0*/  FADD.FTZ R0, R40, R10 ;  /* 0x0000000a28007221 */ /* 0x000fc40000010000 */
[----:B------:R-:W-:-:S03]  /*64c0*/  FADD.FTZ R9, R41, R9 ;  /* 0x0000000929097221 */ /* 0x000fc60000010000 */
[----:B------:R-:W-:Y:S01]  /*64d0*/  HMMA.16816.F32.BF16 R196, R168, R4, R196 ;  /* 0x00000004a8c4723c */ /* 0x000fe200000418c4 */
[----:B------:R-:W-:-:S06]  /*64e0*/  FADD.FTZ R3, R51, R11 ;  /* 0x0000000b33037221 */ /* 0x000fcc0000010000 */
[----:B------:R-:W-:Y:S02]  /*64f0*/  FADD.FTZ R4, R50, R8 ;  /* 0x0000000832047221 */ /* 0x000fe40000010000 */
[----:B------:R-:W-:Y:S02]  /*6500*/  FADD.FTZ R5, R43, R0 ;  /* 0x000000002b057221 */ /* 0x000fe40000010000 */
[----:B------:R-:W-:Y:S02]  /*6510*/  FADD.FTZ R0, R212, R9 ;  /* 0x00000009d4007221 */ /* 0x000fe40000010000 */
[----:B------:R-:W-:Y:S02]  /*6520*/  FADD.FTZ R8, R252, R4 ;  /* 0x00000004fc087221 */ /* 0x000fe40000010000 */
[----:B------:R-:W-:Y:S02]  /*6530*/  FADD.FTZ R4, R42, R3 ;  /* 0x000000032a047221 */ /* 0x000fe40000010000 */
[----:B------:R-:W-:-:S02]  /*6540*/  FADD.FTZ R0, R28, R0 ;  /* 0x000000001c007221 */ /* 0x000fc40000010000 */
        /* <DEDUP_REMOVED lines=33> */
[----:B------:R-:W-:Y:S01]  /*6760*/  FADD.FTZ R5, R13, R5 ;  /* 0x000000050d057221 */ /* 0x000fe20000010000 */
[----:B------:R-:W-:Y:S01]  /*6770*/  HMMA.16816.F32.BF16 R76, R164, R82, R76 ;  /* 0x00000052a44c723c */ /* 0x000fe2000004184c */
[----:B------:R-:W-:Y:S02]  /*6780*/  FADD.FTZ R4, R17, R4 ;  /* 0x0000000411047221 */ /* 0x000fe40000010000 */
[----:B------:R-:W-:-:S02]  /*6790*/  FADD.FTZ R0, R25, R0 ;  /* 0x0000000019007221 */ /* 0x000fc40000010000 */
[----:B------:R-:W-:-:S03]  /*67a0*/  FADD.FTZ R3, R22, R3 ;  /* 0x0000000316037221 */ /* 0x000fc60000010000 */
[----:B--2---:R-:W-:Y:S01]  /*67b0*/  HMMA.16816.F32.BF16 R88, R164, R96, R88 ;  /* 0x00000060a458723c */ /* 0x004fe20000041858 */
[----:B------:R-:W-:Y:S02]  /*67c0*/  FADD.FTZ R5, R12, R5 ;  /* 0x000000050c057221 */ /* 0x000fe40000010000 */
[----:B------:R-:W-:-:S05]  /*67d0*/  FADD.FTZ R4, R18, R4 ;  /* 0x0000000412047221 */ /* 0x000fca0000010000 */
[C---:B------:R-:W-:Y:S01]  /*67e0*/  HMMA.16816.F32.BF16 R92, R164.reuse, R98, R92 ;  /* 0x00000062a45c723c */ /* 0x040fe2000004185c */
[----:B------:R2:W-:Y:S07]  /*67f0*/  STL [R1+0x4], R0 ;  /* 0x0000040001007387 */ /* 0x0005ee0000100800 */
[C---:B-1----:R-:W-:Y:S08]  /*6800*/  HMMA.16816.F32.BF16 R104, R164.reuse, R112, R104 ;  /* 0x00000070a468723c */ /* 0x042ff00000041868 */
[C---:B------:R-:W-:Y:S08]  /*6810*/  HMMA.16816.F32.BF16 R108, R164.reuse, R114, R108 ;  /* 0x00000072a46c723c */ /* 0x040ff0000004186c */
[----:B------:R-:W-:Y:S01]  /*6820*/  HMMA.16816.F32.BF16 R120, R164, R128, R120 ;  /* 0x00000080a478723c */ /* 0x000fe20000041878 */
[----:B--2---:R-:W-:-:S07]  /*6830*/  FADD.FTZ R0, R14, R5 ;  /* 0x000000050e007221 */ /* 0x004fce0000010000 */
        /* <DEDUP_REMOVED lines=17> */
[----:B------:R-:W-:Y:S07]  /*6950*/  HMMA.16816.F32.BF16 R168, R168, R6, R44 ;  /* 0x00000006a8a8723c */ /* 0x000fee000004182c */
[----:B------:R-:W-:-:S02]  /*6960*/  FADD.FTZ R6, R19, R3 ;  /* 0x0000000313067221 */ /* 0x000fc40000010000 */
[----:B------:R-:W-:-:S03]  /*6970*/  FADD.FTZ R3, R15, R4 ;  /* 0x000000040f037221 */ /* 0x000fc60000010000 */
[----:B------:R1:W-:Y:S04]  /*6980*/  STL [R1+0x8], R6 ;  /* 0x0000080601007387 */ /* 0x0003e80000100800 */
[----:B------:R1:W-:Y:S04]  /*6990*/  STL [R1+0xc], R0 ;  /* 0x00000c0001007387 */ /* 0x0003e80000100800 */
[----:B------:R1:W-:Y:S01]  /*69a0*/  STL [R1+0x10], R3 ;  /* 0x0000100301007387 */ /* 0x0003e20000100800 */
[----:B------:R-:W-:Y:S05]  /*69b0*/  @!P1 BRA `(.L_x_689) ;  /* 0x00003a7000009947 */ /* 0x000fea0003800000 */
[----:B------:R-:W2:Y:S04]  /*69c0*/  LDL.64 R30, [R1+0x30] ;  /* 0x00003000011e7983 */ /* 0x000ea80000100a00 */
[----:B------:R-:W3:Y:S04]  /*69d0*/  LDL.64 R28, [R1+0x38] ;  /* 0x00003800011c7983 */ /* 0x000ee80000100a00 */
[----:B------:R-:W4:Y:S04]  /*69e0*/  LDL R249, [R1+0x24] ;  /* 0x0000240001f97983 */ /* 0x000f280000100800 */
[----:B------:R-:W4:Y:S01]  /*69f0*/  LDL.64 R250, [R1+0x28] ;  /* 0x0000280001fa7983 */ /* 0x000f220000100a00 */
[----:B------:R-:W-:Y:S01]  /*6a00*/  MOV R178, R2 ;  /* 0x0000000200b27202 */ /* 0x000fe20000000f00 */
[----:B-1----:R-:W-:Y:S01]  /*6a10*/  IMAD.MOV.U32 R3, RZ, RZ, R176 ;  /* 0x000000ffff037224 */ /* 0x002fe200078e00b0 */
[----:B------:R-:W-:Y:S01]  /*6a20*/  ULEA.HI.SX32 UR21, UR18, 0xfffffffe, 0x1a ;  /* 0xfffffffe12157891 */ /* 0x000fe2000f8fd23f */
[----:B------:R-:W-:Y:S01]  /*6a30*/  IMAD.MOV.U32 R0, RZ, RZ, R177 ;  /* 0x000000ffff007224 */ /* 0x000fe200078e00b1 */
[----:B------:R-:W-:Y:S01]  /*6a40*/  ULDC.64 UR6, c[0x0][0x208] ;  /* 0x0000820000067ab9 */ /* 0x000fe20000000a00 */
[----:B-----5:R-:W-:Y:S01]  /*6a50*/  IMAD.MOV.U32 R173, RZ, RZ, R175 ;  /* 0x000000ffffad7224 */ /* 0x020fe200078e00af */
[----:B------:R-:W-:Y:S01]  /*6a60*/  ULDC.64 UR4, c[0x0][0x1e0] ;  /* 0x0000780000047ab9 */ /* 0x000fe20000000a00 */
[----:B--2---:R-:W-:-:S02]  /*6a70*/  IADD3 R5, P2, R30, 0x40, RZ ;  /* 0x000000401e057810 */ /* 0x004fc40007f5e0ff */
[----:B---3--:R-:W-:-:S03]  /*6a80*/  IADD3 R4, P1, R28, 0x40, RZ ;  /* 0x000000401c047810 */ /* 0x008fc60007f3e0ff */
[----:B------:R-:W-:Y:S04]  /*6a90*/  STL [R1+0x20], R5 ;  /* 0x0000200501007387 */ /* 0x000fe80000100800 */
[----:B------:R1:W-:Y:S01]  /*6aa0*/  STL [R1+0x18], R4 ;  /* 0x0000180401007387 */ /* 0x0003e20000100800 */
[----:B----4-:R-:W-:Y:S01]  /*6ab0*/  IMAD.X R2, RZ, RZ, R251, P1 ;  /* 0x000000ffff027224 */ /* 0x010fe200008e06fb */
[----:B-1----:R-:W-:-:S05]  /*6ac0*/  IADD3.X R4, RZ, R249, RZ, P2, !PT ;  /* 0x000000f9ff047210 */ /* 0x002fca00017fe4ff */
[----:B------:R1:W-:Y:S04]  /*6ad0*/  STL [R1+0x1c], R4 ;  /* 0x00001c0401007387 */ /* 0x0003e80000100800 */
[----:B------:R1:W-:Y:S02]  /*6ae0*/  STL [R1+0x14], R2 ;  /* 0x0000140201007387 */ /* 0x0003e40000100800 */
.L_x_690:
[----:B------:R-:W2:Y:S01]  /*6af0*/  LDL.64 R174, [R1+0x30] ;  /* 0x0000300001ae7983 */ /* 0x000ea20000100a00 */
[----:B------:R-:W-:Y:S04]  /*6b00*/  DEPBAR.LE SB0, 0x0 ;  /* 0x000080000000791a */ /* 0x000fe80000000000 */
[----:B------:R-:W-:Y:S01]  /*6b10*/  USHF.R.S32.HI UR15, URZ, 0x1f, UR21 ;  /* 0x0000001f3f0f7899 */ /* 0x000fe20008011415 */
[----:B------:R-:W3:Y:S01]  /*6b20*/  LDL R172, [R1+0x24] ;  /* 0x0000240001ac7983 */ /* 0x000ee20000100800 */
[----:B------:R-:W-:Y:S02]  /*6b30*/  UIMAD.WIDE.U32 UR22, UR21, UR6, URZ ;  /* 0x00000006151672a5 */ /* 0x000fe4000f8e003f */
[----:B------:R-:W-:Y:S01]  /*6b40*/  UIMAD UR15, UR15, UR6, URZ ;  /* 0x000000060f0f72a4 */ /* 0x000fe2000f8e023f */
[----:B------:R-:W4:Y:S01]  /*6b50*/  LDL R176, [R1+0x20] ;  /* 0x0000200001b07983 */ /* 0x000f220000100800 */
[----:B------:R-:W-:Y:S02]  /*6b60*/  USHF.L.U32 UR18, UR22, 0x6, URZ ;  /* 0x0000000616127899 */ /* 0x000fe4000800063f */
[----:B------:R-:W-:Y:S01]  /*6b70*/  UIMAD UR15, UR21, UR7, UR15 ;  /* 0x00000007150f72a4 */ /* 0x000fe2000f8e020f */
[----:B------:R-:W5:Y:S01]  /*6b80*/  LDL R240, [R1+0x1c] ;  /* 0x00001c0001f07983 */ /* 0x000f620000100800 */
[----:B------:R-:W-:Y:S02]  /*6b90*/  UISETP.GT.AND UP1, UPT, UR21, URZ, UPT ;  /* 0x0000003f1500728c */ /* 0x000fe4000bf24270 */
[----:B------:R-:W-:Y:S01]  /*6ba0*/  UIADD3 UR15, UR23, UR15, URZ ;  /* 0x0000000f170f7290 */ /* 0x000fe2000fffe03f */
[----:B------:R-:W-:Y:S01]  /*6bb0*/  BAR.SYNC.DEFER_BLOCKING 0x0 ;  /* 0x0000000000007b1d */ /* 0x000fe20000010000 */
[----:B------:R-:W-:Y:S02]  /*6bc0*/  UIADD3 UR21, UR21, -0x1, URZ ;  /* 0xffffffff15157890 */ /* 0x000fe4000fffe03f */
[----:B------:R-:W-:Y:S05]  /*6bd0*/  USHF.L.U64.HI UR15, UR22, 0x6, UR15 ;  /* 0x00000006160f7899 */ /* 0x000fea000801020f */
[----:B------:R-:W-:Y:S02]  /*6be0*/  @UP1 USHF.L.U32 UR19, UR4, 0x5, URZ ;  /* 0x0000000504131899 */ /* 0x000fe4000800063f */
[----:B------:R-:W-:Y:S02]  /*6bf0*/  @UP1 USHF.L.U64.HI UR20, UR4, 0x5, UR5 ;  /* 0x0000000504141899 */ /* 0x000fe40008010205 */
[----:B------:R-:W-:Y:S01]  /*6c00*/  @UP1 UIMAD.WIDE.U32 UR22, UR21, UR4, URZ ;  /* 0x00000004151612a5 */ /* 0x000fe2000f8e003f */
[----:B------:R-:W-:Y:S08]  /*6c10*/  LDSM.16.M88.4 R64, [R226+0x8100] ;  /* 0x00810000e240783b */ /* 0x000ff00000000200 */
[----:B------:R-:W1:Y:S08]  /*6c20*/  LDSM.16.M88.4 R16, [R179+0x4100] ;  /* 0x00410000b310783b */ /* 0x000e700000000200 */
[----:B------:R-:W1:Y:S08]  /*6c30*/  LDSM.16.M88.4 R60, [R226+0xa100] ;  /* 0x00a10000e23c783b */ /* 0x000e700000000200 */
[----:B------:R-:W1:Y:S08]  /*6c40*/  LDSM.16.M88.4 R32, [R179+0x4900] ;  /* 0x00490000b320783b */ /* 0x000e700000000200 */
[----:B------:R-:W5:Y:S06]  /*6c50*/  LDL.64 R250, [R1+0x38] ;  /* 0x0000380001fa7983 */ /* 0x000f6c0000100a00 */
[----:B------:R-:W1:Y:S08]  /*6c60*/  LDSM.16.M88.4 R48, [R179+0x5100] ;  /* 0x00510000b330783b */ /* 0x000e700000000200 */
[----:B------:R-:W5:Y:S01]  /*6c70*/  LDL.64 R248, [R1+0x28] ;  /* 0x0000280001f87983 */ /* 0x000f620000100a00 */
[-C--:B-1----:R-:W-:Y:S05]  /*6c80*/  HMMA.16816.F32.BF16 R4, R64, R16.reuse, RZ ;  /* 0x000000104004723c */ /* 0x082fea00000418ff */
[----:B------:R-:W1:Y:S03]  /*6c90*/  LDSM.16.M88.4 R204, [R179+0x5900] ;  /* 0x00590000b3cc783b */ /* 0x000e660000000200 */
[C---:B------:R-:W-:Y:S05]  /*6ca0*/  HMMA.16816.F32.BF16 R8, R60.reuse, R16, RZ ;  /* 0x000000103c08723c */ /* 0x040fea00000418ff */
[----:B------:R-:W5:Y:S03]  /*6cb0*/  LDL R242, [R1+0x18] ;  /* 0x0000180001f27983 */ /* 0x000f660000100800 */
[-C--:B------:R-:W-:Y:S01]  /*6cc0*/  HMMA.16816.F32.BF16 R12, R60, R18.reuse, RZ ;  /* 0x000000123c0c723c */ /* 0x080fe200000418ff */
[----:B------:R-:W-:Y:S07]  /*6cd0*/  LDSM.16.M88.4 R208, [R228+0x8100] ;  /* 0x00810000e4d0783b */ /* 0x000fee0000000200 */
[C---:B------:R-:W-:Y:S01]  /*6ce0*/  HMMA.16816.F32.BF16 R16, R64.reuse, R18, RZ ;  /* 0x000000124010723c */ /* 0x040fe200000418ff */
[----:B------:R-:W1:Y:S07]  /*6cf0*/  LDSM.16.M88.4 R212, [R230] ;  /* 0x00000000e6d4783b */ /* 0x000e6e0000000200 */
[-C--:B------:R-:W-:Y:S01]  /*6d00*/  HMMA.16816.F32.BF16 R20, R64, R32.reuse, RZ ;  /* 0x000000204014723c */ /* 0x080fe200000418ff */
[----:B------:R-:W1:Y:S07]  /*6d10*/  LDSM.16.M88.4 R216, [R228+0xa100] ;  /* 0x00a10000e4d8783b */ /* 0x000e6e0000000200 */
[C---:B------:R-:W-:Y:S08]  /*6d20*/  HMMA.16816.F32.BF16 R24, R60.reuse, R32, RZ ;  /* 0x000000203c18723c */ /* 0x040ff000000418ff */
[-C--:B------:R-:W-:Y:S08]  /*6d30*/  HMMA.16816.F32.BF16 R28, R60, R34.reuse, RZ ;  /* 0x000000223c1c723c */ /* 0x080ff000000418ff */
[C---:B------:R-:W-:Y:S08]  /*6d40*/  HMMA.16816.F32.BF16 R32, R64.reuse, R34, RZ ;  /* 0x000000224020723c */ /* 0x040ff000000418ff */
[-C--:B------:R-:W-:Y:S08]  /*6d50*/  HMMA.16816.F32.BF16 R36, R64, R48.reuse, RZ ;  /* 0x000000304024723c */ /* 0x080ff000000418ff */
[C---:B------:R-:W-:Y:S08]  /*6d60*/  HMMA.16816.F32.BF16 R40, R60.reuse, R48, RZ ;  /* 0x000000303c28723c */ /* 0x040ff000000418ff */
[-C--:B------:R-:W-:Y:S08]  /*6d70*/  HMMA.16816.F32.BF16 R44, R60, R50.reuse, RZ ;  /* 0x000000323c2c723c */ /* 0x080ff000000418ff */
[C---:B------:R-:W-:Y:S08]  /*6d80*/  HMMA.16816.F32.BF16 R48, R64.reuse, R50, RZ ;  /* 0x000000324030723c */ /* 0x040ff000000418ff */
[-C--:B-1----:R-:W-:Y:S08]  /*6d90*/  HMMA.16816.F32.BF16 R52, R64, R204.reuse, RZ ;  /* 0x000000cc4034723c */ /* 0x082ff000000418ff */
[C---:B------:R-:W-:Y:S08]  /*6da0*/  HMMA.16816.F32.BF16 R56, R60.reuse, R204, RZ ;  /* 0x000000cc3c38723c */ /* 0x040ff000000418ff */
[-C--:B------:R-:W-:Y:S08]  /*6db0*/  HMMA.16816.F32.BF16 R60, R60, R206.reuse, RZ ;  /* 0x000000ce3c3c723c */ /* 0x080ff000000418ff */
[----:B------:R-:W-:Y:S01]  /*6dc0*/  HMMA.16816.F32.BF16 R64, R64, R206, RZ ;  /* 0x000000ce4040723c */ /* 0x000fe200000418ff */
[----:B------:R-:W1:Y:S07]  /*6dd0*/  LDSM.16.M88.4 R204, [R238] ;  /* 0x00000000eecc783b */ /* 0x000e6e0000000200 */
[-C--:B------:R-:W-:Y:S08]  /*6de0*/  HMMA.16816.F32.BF16 R4, R208, R212.reuse, R4 ;  /* 0x000000d4d004723c */ /* 0x080ff00000041804 */
[C---:B------:R-:W-:Y:S08]  /*6df0*/  HMMA.16816.F32.BF16 R8, R216.reuse, R212, R8 ;  /* 0x000000d4d808723c */ /* 0x040ff00000041808 */
[-C--:B------:R-:W-:Y:S08]  /*6e00*/  HMMA.16816.F32.BF16 R12, R216, R214.reuse, R12 ;  /* 0x000000d6d80c723c */ /* 0x080ff0000004180c */
[C---:B------:R-:W-:Y:S01]  /*6e10*/  HMMA.16816.F32.BF16 R16, R208.reuse, R214, R16 ;  /* 0x000000d6d010723c */ /* 0x040fe20000041810 */
[----:B------:R-:W2:Y:S07]  /*6e20*/  LDSM.16.M88.4 R212, [R237] ;  /* 0x00000000edd4783b */ /* 0x000eae0000000200 */
[-C--:B-1----:R-:W-:Y:S08]  /*6e30*/  HMMA.16816.F32.BF16 R20, R208, R204.reuse, R20 ;  /* 0x000000ccd014723c */ /* 0x082ff00000041814 */
[C---:B------:R-:W-:Y:S08]  /*6e40*/  HMMA.16816.F32.BF16 R24, R216.reuse, R204, R24 ;  /* 0x000000ccd818723c */ /* 0x040ff00000041818 */
[-C--:B------:R-:W-:Y:S08]  /*6e50*/  HMMA.16816.F32.BF16 R28, R216, R206.reuse, R28 ;  /* 0x000000ced81c723c */ /* 0x080ff0000004181c */
[C---:B------:R-:W-:Y:S01]  /*6e60*/  HMMA.16816.F32.BF16 R32, R208.reuse, R206, R32 ;  /* 0x000000ced020723c */ /* 0x040fe20000041820 */
[----:B------:R-:W1:Y:S07]  /*6e70*/  LDSM.16.M88.4 R204, [R236] ;  /* 0x00000000eccc783b */ /* 0x000e6e0000000200 */
[-C--:B--2---:R-:W-:Y:S08]  /*6e80*/  HMMA.16816.F32.BF16 R36, R208, R212.reuse, R36 ;  /* 0x000000d4d024723c */ /* 0x084ff00000041824 */
[C---:B------:R-:W-:Y:S08]  /*6e90*/  HMMA.16816.F32.BF16 R40, R216.reuse, R212, R40 ;  /* 0x000000d4d828723c */ /* 0x040ff00000041828 */
[-C--:B------:R-:W-:Y:S04]  /*6ea0*/  HMMA.16816.F32.BF16 R44, R216, R214.reuse, R44 ;  /* 0x000000d6d82c723c */ /* 0x080fe8000004182c */
[----:B------:R-:W-:Y:S04]  /*6eb0*/  IADD3 R2, P2, R174, UR18, RZ ;  /* 0x00000012ae027c10 */ /* 0x000fe8000ff5e0ff */
[C---:B------:R-:W-:Y:S04]  /*6ec0*/  HMMA.16816.F32.BF16 R48, R208.reuse, R214, R48 ;  /* 0x000000d6d030723c */ /* 0x040fe80000041830 */
[----:B------:R-:W-:Y:S02]  /*6ed0*/  LEA R174, P1, R2, c[0x0][0x1f8], 0x1 ;  /* 0x00007e0002ae7a11 */ /* 0x000fe400078208ff */
[----:B---3--:R-:W-:Y:S02]  /*6ee0*/  IADD3.X R172, R172, UR15, RZ, P2, !PT ;  /* 0x0000000facac7c10 */ /* 0x008fe400097fe4ff */
[-C--:B-1----:R-:W-:Y:S04]  /*6ef0*/  HMMA.16816.F32.BF16 R52, R208, R204.reuse, R52 ;  /* 0x000000ccd034723c */ /* 0x082fe80000041834 */
[----:B------:R-:W-:Y:S02]  /*6f00*/  LEA.HI.X R175, R2, c[0x0][0x1fc], R172, 0x1, P1 ;  /* 0x00007f0002af7a11 */ /* 0x000fe400008f0cac */
[----:B----4-:R-:W-:Y:S01]  /*6f10*/  IADD3 R2, P2, R176, UR18, RZ ;  /* 0x00000012b0027c10 */ /* 0x010fe2000ff5e0ff */
[----:B------:R-:W-:Y:S01]  /*6f20*/  @UP1 USHF.L.U32 UR18, UR22, 0x6, URZ ;  /* 0x0000000616121899 */ /* 0x000fe2000800063f */
[C---:B------:R-:W-:Y:S01]  /*6f30*/  HMMA.16816.F32.BF16 R56, R216.reuse, R204, R56 ;  /* 0x000000ccd838723c */ /* 0x040fe20000041838 */
[----:B------:R-:W-:Y:S01]  /*6f40*/  @!PT LDS RZ, [RZ] ;  /* 0x00000000fffff984 */ /* 0x000fe20000000800 */
[----:B------:R-:W-:Y:S01]  /*6f50*/  @!PT LDS RZ, [RZ] ;  /* 0x00000000fffff984 */ /* 0x000fe20000000800 */
[----:B------:R-:W-:Y:S01]  /*6f60*/  @!PT LDS RZ, [RZ] ;  /* 0x00000000fffff984 */ /* 0x000fe20000000800 */
[----:B------:R1:W-:Y:S03]  /*6f70*/  LDGSTS.E.BYPASS.LTC128B.128 [R239+0x100], [R174.64], !P3 ;  /* 0x00100000aeef7fae */ /* 0x0003e6000d901d50 */
[----:B------:R-:W-:Y:S02]  /*6f80*/  LEA R176, P1, R2, c[0x0][0x1f8], 0x1 ;  /* 0x00007e0002b07a11 */ /* 0x000fe400078208ff */
[----:B-----5:R-:W-:Y:S01]  /*6f90*/  IADD3.X R172, R240, UR15, RZ, P2, !PT ;  /* 0x0000000ff0ac7c10 */ /* 0x020fe200097fe4ff */
[----:B------:R-:W-:Y:S01]  /*6fa0*/  @UP1 USHF.R.S32.HI UR15, URZ, 0x1f, UR21 ;  /* 0x0000001f3f0f1899 */ /* 0x000fe20008011415 */
[-C--:B------:R-:W-:Y:S01]  /*6fb0*/  HMMA.16816.F32.BF16 R60, R216, R206.reuse, R60 ;  /* 0x000000ced83c723c */ /* 0x080fe2000004183c */
[----:B------:R-:W2:Y:S02]  /*6fc0*/  LDL R240, [R1+0x14] ;  /* 0x0000140001f07983 */ /* 0x000ea40000100800 */
[----:B------:R-:W-:Y:S01]  /*6fd0*/  @UP1 UIMAD UR15, UR15, UR4, URZ ;  /* 0x000000040f0f12a4 */ /* 0x000fe2000f8e023f */
[----:B------:R-:W-:Y:S03]  /*6fe0*/  LEA.HI.X R177, R2, c[0x0][0x1fc], R172, 0x1, P1 ;  /* 0x00007f0002b17a11 */ /* 0x000fe600008f0cac */
[----:B------:R-:W-:Y:S01]  /*6ff0*/  @UP1 UIMAD UR15, UR21, UR5, UR15 ;  /* 0x00000005150f12a4 */ /* 0x000fe2000f8e020f */
[----:B------:R-:W-:Y:S01]  /*7000*/  HMMA.16816.F32.BF16 R64, R208, R206, R64 ;  /* 0x000000ced040723c */ /* 0x000fe20000041840 */
[----:B------:R3:W-:Y:S02]  /*7010*/  LDGSTS.E.BYPASS.LTC128B.128 [R239+0x2100], [R176.64], !P0 ;  /* 0x02100000b0ef7fae */ /* 0x0007e4000c101d50 */
[----:B------:R-:W-:Y:S04]  /*7020*/  @UP1 UIADD3 UR15, UR23, UR15, URZ ;  /* 0x0000000f170f1290 */ /* 0x000fe8000fffe03f */
[----:B------:R-:W-:Y:S01]  /*7030*/  @UP1 USHF.L.U64.HI UR15, UR22, 0x6, UR15 ;  /* 0x00000006160f1899 */ /* 0x000fe2000801020f */
[----:B-1----:R-:W-:Y:S04]  /*7040*/  IADD3 R174, P1, R174, UR9, RZ ;  /* 0x00000009aeae7c10 */ /* 0x002fe8000ff3e0ff */
[----:B------:R-:W-:Y:S02]  /*7050*/  IADD3.X R175, R175, UR12, RZ, P1, !PT ;  /* 0x0000000cafaf7c10 */ /* 0x000fe40008ffe4ff */
[C---:B------:R-:W-:Y:S03]  /*7060*/  IADD3 R212, P4, R174.reuse, UR14, RZ ;  /* 0x0000000eaed47c10 */ /* 0x040fe6000ff9e0ff */
[----:B------:R1:W-:Y:S01]  /*7070*/  LDGSTS.E.BYPASS.LTC128B.128 [R239+0x900], [R174.64], !P3 ;  /* 0x00900000aeef7fae */ /* 0x0003e2000d901d50 */
[C---:B------:R-:W-:Y:S02]  /*7080*/  IADD3.X R213, R175.reuse, UR13, RZ, P4, !PT ;  /* 0x0000000dafd57c10 */ /* 0x040fe4000a7fe4ff */
[----:B---3--:R-:W-:Y:S05]  /*7090*/  IADD3 R176, P1, R174, UR9, RZ ;  /* 0x00000009aeb07c10 */ /* 0x008fea000ff3e0ff */
[----:B------:R1:W-:Y:S01]  /*70a0*/  LDGSTS.E.BYPASS.LTC128B.128 [R239+0x2900], [R174.64+0x80], !P0 ;  /* 0x02900080aeef7fae */ /* 0x0003e2000c101d50 */
[----:B------:R-:W-:Y:S02]  /*70b0*/  IADD3.X R177, R175, UR12, RZ, P1, !PT ;  /* 0x0000000cafb17c10 */ /* 0x000fe40008ffe4ff */
[C---:B------:R-:W-:Y:S05]  /*70c0*/  IADD3 R204, P2, R176.reuse, UR9, RZ ;  /* 0x00000009b0cc7c10 */ /* 0x040fea000ff5e0ff */
[----:B------:R3:W-:Y:S01]  /*70d0*/  LDGSTS.E.BYPASS.LTC128B.128 [R239+0x1100], [R176.64], !P3 ;  /* 0x01100000b0ef7fae */ /* 0x0007e2000d901d50 */
[C---:B------:R-:W-:Y:S07]  /*70e0*/  IADD3.X R205, R177.reuse, UR12, RZ, P2, !PT ;  /* 0x0000000cb1cd7c10 */ /* 0x040fee00097fe4ff */
[----:B------:R4:W-:Y:S08]  /*70f0*/  LDGSTS.E.BYPASS.LTC128B.128 [R239+0x3100], [R212.64], !P0 ;  /* 0x03100000d4ef7fae */ /* 0x0009f0000c101d50 */
[----:B------:R5:W-:Y:S01]  /*7100*/  LDGSTS.E.BYPASS.LTC128B.128 [R239+0x1900], [R204.64], !P3 ;  /* 0x01900000ccef7fae */ /* 0x000be2000d901d50 */
[----:B-1----:R-:W-:Y:S04]  /*7110*/  IADD3 R174, P1, R176, UR14, RZ ;  /* 0x0000000eb0ae7c10 */ /* 0x002fe8000ff3e0ff */
[----:B------:R-:W-:Y:S02]  /*7120*/  IADD3.X R175, R177, UR13, RZ, P1, !PT ;  /* 0x0000000db1af7c10 */ /* 0x000fe40008ffe4ff */
[----:B------:R-:W-:Y:S03]  /*7130*/  PLOP3.LUT P1, PT, PT, PT, UP1, 0x80, 0x0 ;  /* 0x000000000000781c */ /* 0x000fe60003f2f018 */
[----:B------:R1:W-:Y:S08]  /*7140*/  LDGSTS.E.BYPASS.LTC128B.128 [R239+0x3900], [R174.64], !P0 ;  /* 0x03900000aeef7fae */ /* 0x0003f0000c101d50 */
[----:B----4-:R-:W-:Y:S08]  /*7150*/  LDSM.16.M88.4 R212, [R227+0x8100] ;  /* 0x00810000e3d4783b */ /* 0x010ff00000000200 */
[----:B------:R-:W4:Y:S08]  /*7160*/  LDSM.16.M88.4 R216, [R225+0x4100] ;  /* 0x00410000e1d8783b */ /* 0x000f300000000200 */
[----:B-----5:R-:W5:Y:S08]  /*7170*/  LDSM.16.M88.4 R204, [R227+0xa100] ;  /* 0x00a10000e3cc783b */ /* 0x020f700000000200 */
[----:B------:R-:W1:Y:S08]  /*7180*/  LDSM.16.M88.4 R208, [R225+0x4900] ;  /* 0x00490000e1d0783b */ /* 0x000e700000000200 */
[----:B------:R-:W0:Y:S01]  /*7190*/  LDGDEPBAR ;  /* 0x00000000000079af */ /* 0x000e220000000000 */
[-C--:B----4-:R-:W-:Y:S08]  /*71a0*/  HMMA.16816.F32.BF16 R4, R212, R216.reuse, R4 ;  /* 0x000000d8d404723c */ /* 0x090ff00000041804 */
[C---:B-----5:R-:W-:Y:S08]  /*71b0*/  HMMA.16816.F32.BF16 R8, R204.reuse, R216, R8 ;  /* 0x000000d8cc08723c */ /* 0x060ff00000041808 */
[-C--:B------:R-:W-:Y:S08]  /*71c0*/  HMMA.16816.F32.BF16 R12, R204, R218.reuse, R12 ;  /* 0x000000dacc0c723c */ /* 0x080ff0000004180c */
[C---:B------:R-:W-:Y:S01]  /*71d0*/  HMMA.16816.F32.BF16 R16, R212.reuse, R218, R16 ;  /* 0x000000dad410723c */ /* 0x040fe20000041810 */
[----:B------:R-:W4:Y:S07]  /*71e0*/  LDSM.16.M88.4 R216, [R225+0x5100] ;  /* 0x00510000e1d8783b */ /* 0x000f2e0000000200 */
[-C--:B-1----:R-:W-:Y:S08]  /*71f0*/  HMMA.16816.F32.BF16 R20, R212, R208.reuse, R20 ;  /* 0x000000d0d414723c */ /* 0x082ff00000041814 */
[C---:B------:R-:W-:Y:S08]  /*7200*/  HMMA.16816.F32.BF16 R24, R204.reuse, R208, R24 ;  /* 0x000000d0cc18723c */ /* 0x040ff00000041818 */
[-C--:B------:R-:W-:Y:S08]  /*7210*/  HMMA.16816.F32.BF16 R28, R204, R210.reuse, R28 ;  /* 0x000000d2cc1c723c */ /* 0x080ff0000004181c */
[C---:B------:R-:W-:Y:S01]  /*7220*/  HMMA.16816.F32.BF16 R32, R212.reuse, R210, R32 ;  /* 0x000000d2d420723c */ /* 0x040fe20000041820 */
[----:B------:R-:W1:Y:S07]  /*7230*/  LDSM.16.M88.4 R208, [R225+0x5900] ;  /* 0x00590000e1d0783b */ /* 0x000e6e0000000200 */
[-C--:B----4-:R-:W-:Y:S08]  /*7240*/  HMMA.16816.F32.BF16 R36, R212, R216.reuse, R36 ;  /* 0x000000d8d424723c */ /* 0x090ff00000041824 */
[C---:B------:R-:W-:Y:S08]  /*7250*/  HMMA.16816.F32.BF16 R40, R204.reuse, R216, R40 ;  /* 0x000000d8cc28723c */ /* 0x040ff00000041828 */
[-C--:B------:R-:W-:Y:S08]  /*7260*/  HMMA.16816.F32.BF16 R44, R204, R218.reuse, R44 ;  /* 0x000000dacc2c723c */ /* 0x080ff0000004182c */
[C---:B------:R-:W-:Y:S01]  /*7270*/  HMMA.16816.F32.BF16 R48, R212.reuse, R218, R48 ;  /* 0x000000dad430723c */ /* 0x040fe20000041830 */
[----:B------:R-:W-:Y:S07]  /*7280*/  LDSM.16.M88.4 R216, [R224] ;  /* 0x00000000e0d8783b */ /* 0x000fee0000000200 */
[-C--:B-1----:R-:W-:Y:S08]  /*7290*/  HMMA.16816.F32.BF16 R52, R212, R208.reuse, R52 ;  /* 0x000000d0d434723c */ /* 0x082ff00000041834 */
[C---:B------:R-:W-:Y:S08]  /*72a0*/  HMMA.16816.F32.BF16 R56, R204.reuse, R208, R56 ;  /* 0x000000d0cc38723c */ /* 0x040ff00000041838 */
[-C--:B------:R-:W-:Y:S01]  /*72b0*/  HMMA.16816.F32.BF16 R60, R204, R210.reuse, R60 ;  /* 0x000000d2cc3c723c */ /* 0x080fe2000004183c */
[----:B------:R-:W1:Y:S07]  /*72c0*/  LDSM.16.M88.4 R204, [R229+0x8100] ;  /* 0x00810000e5cc783b */ /* 0x000e6e0000000200 */
[----:B------:R-:W-:Y:S01]  /*72d0*/  HMMA.16816.F32.BF16 R64, R212, R210, R64 ;  /* 0x000000d2d440723c */ /* 0x000fe20000041840 */
[----:B------:R-:W4:Y:S08]  /*72e0*/  LDSM.16.M88.4 R208, [R229+0xa100] ;  /* 0x00a10000e5d0783b */ /* 0x000f300000000200 */
[----:B------:R-:W5:Y:S01]  /*72f0*/  LDSM.16.M88.4 R212, [R224+0x800] ;  /* 0x00080000e0d4783b */ /* 0x000f620000000200 */
[-C--:B-1----:R-:W-:Y:S08]  /*7300*/  HMMA.16816.F32.BF16 R4, R204, R216.reuse, R4 ;  /* 0x000000d8cc04723c */ /* 0x082ff00000041804 */
[C---:B----4-:R-:W-:Y:S08]  /*7310*/  HMMA.16816.F32.BF16 R8, R208.reuse, R216, R8 ;  /* 0x000000d8d008723c */ /* 0x050ff00000041808 */
[-C--:B------:R-:W-:Y:S08]  /*7320*/  HMMA.16816.F32.BF16 R12, R208, R218.reuse, R12 ;  /* 0x000000dad00c723c */ /* 0x080ff0000004180c */
[C---:B------:R-:W-:Y:S01]  /*7330*/  HMMA.16816.F32.BF16 R16, R204.reuse, R218, R16 ;  /* 0x000000dacc10723c */ /* 0x040fe20000041810 */
[----:B------:R-:W1:Y:S07]  /*7340*/  LDSM.16.M88.4 R216, [R224+0x1000] ;  /* 0x00100000e0d8783b */ /* 0x000e6e0000000200 */
[-C--:B-----5:R-:W-:Y:S08]  /*7350*/  HMMA.16816.F32.BF16 R20, R204, R212.reuse, R20 ;  /* 0x000000d4cc14723c */ /* 0x0a0ff00000041814 */
[C---:B------:R-:W-:Y:S08]  /*7360*/  HMMA.16816.F32.BF16 R24, R208.reuse, R212, R24 ;  /* 0x000000d4d018723c */ /* 0x040ff00000041818 */
[-C--:B------:R-:W-:Y:S08]  /*7370*/  HMMA.16816.F32.BF16 R28, R208, R214.reuse, R28 ;  /* 0x000000d6d01c723c */ /* 0x080ff0000004181c */
[C---:B------:R-:W-:Y:S01]  /*7380*/  HMMA.16816.F32.BF16 R32, R204.reuse, R214, R32 ;  /* 0x000000d6cc20723c */ /* 0x040fe20000041820 */
[----:B------:R-:W4:Y:S07]  /*7390*/  LDSM.16.M88.4 R212, [R224+0x1800] ;  /* 0x00180000e0d4783b */ /* 0x000f2e0000000200 */
[-C--:B-1----:R-:W-:Y:S08]  /*73a0*/  HMMA.16816.F32.BF16 R36, R204, R216.reuse, R36 ;  /* 0x000000d8cc24723c */ /* 0x082ff00000041824 */
[C---:B------:R-:W-:Y:S08]  /*73b0*/  HMMA.16816.F32.BF16 R40, R208.reuse, R216, R40 ;  /* 0x000000d8d028723c */ /* 0x040ff00000041828 */
[-C--:B------:R-:W-:Y:S08]  /*73c0*/  HMMA.16816.F32.BF16 R44, R208, R218.reuse, R44 ;  /* 0x000000dad02c723c */ /* 0x080ff0000004182c */
[C---:B------:R-:W-:Y:S01]  /*73d0*/  HMMA.16816.F32.BF16 R48, R204.reuse, R218, R48 ;  /* 0x000000dacc30723c */ /* 0x040fe20000041830 */
[----:B------:R-:W-:Y:S07]  /*73e0*/  LDSM.16.M88.4 R216, [R179+0x6100] ;  /* 0x00610000b3d8783b */ /* 0x000fee0000000200 */
[-C--:B----4-:R-:W-:Y:S08]  /*73f0*/  HMMA.16816.F32.BF16 R52, R204, R212.reuse, R52 ;  /* 0x000000d4cc34723c */ /* 0x090ff00000041834 */
        /* <DEDUP_REMOVED lines=20> */
[----:B------:R-:W-:Y:S07]  /*7540*/  LDSM.16.M88.4 R216, [R235] ;  /* 0x00000000ebd8783b */ /* 0x000fee0000000200 */
[-C--:B----4-:R-:W-:Y:S08]  /*7550*/  HMMA.16816.F32.BF16 R52, R208, R212.reuse, R52 ;  /* 0x000000d4d034723c */ /* 0x090ff00000041834 */
[C---:B------:R-:W-:Y:S08]  /*7560*/  HMMA.16816.F32.BF16 R56, R204.reuse, R212, R56 ;  /* 0x000000d4cc38723c */ /* 0x040ff00000041838 */
[-C--:B------:R-:W-:Y:S01]  /*7570*/  HMMA.16816.F32.BF16 R60, R204, R214.reuse, R60 ;  /* 0x000000d6cc3c723c */ /* 0x080fe2000004183c */
[----:B------:R-:W1:Y:S07]  /*7580*/  LDSM.16.M88.4 R204, [R228+0xc100] ;  /* 0x00c10000e4cc783b */ /* 0x000e6e0000000200 */
[----:B------:R-:W-:Y:S01]  /*7590*/  HMMA.16816.F32.BF16 R64, R208, R214, R64 ;  /* 0x000000d6d040723c */ /* 0x000fe20000041840 */
[----:B------:R-:W4:Y:S08]  /*75a0*/  LDSM.16.M88.4 R208, [R228+0xe100] ;  /* 0x00e10000e4d0783b */ /* 0x000f300000000200 */
[----:B------:R-:W5:Y:S01]  /*75b0*/  LDSM.16.M88.4 R212, [R234] ;  /* 0x00000000ead4783b */ /* 0x000f620000000200 */
[-C--:B-1----:R-:W-:Y:S08]  /*75c0*/  HMMA.16816.F32.BF16 R4, R204, R216.reuse, R4 ;  /* 0x000000d8cc04723c */ /* 0x082ff00000041804 */
[C---:B----4-:R-:W-:Y:S08]  /*75d0*/  HMMA.16816.F32.BF16 R8, R208.reuse, R216, R8 ;  /* 0x000000d8d008723c */ /* 0x050ff00000041808 */
[-C--:B------:R-:W-:Y:S08]  /*75e0*/  HMMA.16816.F32.BF16 R12, R208, R218.reuse, R12 ;  /* 0x000000dad00c723c */ /* 0x080ff0000004180c */
[C---:B------:R-:W-:Y:S01]  /*75f0*/  HMMA.16816.F32.BF16 R16, R204.reuse, R218, R16 ;  /* 0x000000dacc10723c */ /* 0x040fe20000041810 */
[----:B------:R-:W1:Y:S07]  /*7600*/  LDSM.16.M88.4 R216, [R233] ;  /* 0x00000000e9d8783b */ /* 0x000e6e0000000200 */
[-C--:B-----5:R-:W-:Y:S08]  /*7610*/  HMMA.16816.F32.BF16 R20, R204, R212.reuse, R20 ;  /* 0x000000d4cc14723c */ /* 0x0a0ff00000041814 */
[C---:B------:R-:W-:Y:S08]  /*7620*/  HMMA.16816.F32.BF16 R24, R208.reuse, R212, R24 ;  /* 0x000000d4d018723c */ /* 0x040ff00000041818 */
[-C--:B------:R-:W-:Y:S08]  /*7630*/  HMMA.16816.F32.BF16 R28, R208, R214.reuse, R28 ;  /* 0x000000d6d01c723c */ /* 0x080ff0000004181c */
[C---:B------:R-:W-:Y:S01]  /*7640*/  HMMA.16816.F32.BF16 R32, R204.reuse, R214, R32 ;  /* 0x000000d6cc20723c */ /* 0x040fe20000041820 */
[----:B------:R-:W4:Y:S07]  /*7650*/  LDSM.16.M88.4 R212, [R232] ;  /* 0x00000000e8d4783b */ /* 0x000f2e0000000200 */
        /* <DEDUP_REMOVED lines=38> */
[----:B------:R-:W1:Y:S03]  /*78c0*/  LDSM.16.M88.4 R216, [R224+0x3000] ;  /* 0x00300000e0d8783b */ /* 0x000e660000000200 */
[----:B------:R-:W-:Y:S02]  /*78d0*/  FMNMX.FTZ R172, R6, R3, !PT ;  /* 0x0000000306ac7209 */ /* 0x000fe40007810000 */
[----:B------:R-:W-:Y:S02]  /*78e0*/  FMNMX.FTZ R2, R4, R0, !PT ;  /* 0x0000000004027209 */ /* 0x000fe40007810000 */
[-C--:B-----5:R-:W-:Y:S04]  /*78f0*/  HMMA.16816.F32.BF16 R20, R204, R212.reuse, R20 ;  /* 0x000000d4cc14723c */ /* 0x0a0fe80000041814 */
[----:B------:R-:W-:Y:S02]  /*7900*/  FMNMX.FTZ R172, R7, R172, !PT ;  /* 0x000000ac07ac7209 */ /* 0x000fe40007810000 */
[----:B------:R-:W-:Y:S02]  /*7910*/  FMNMX.FTZ R174, R8, R173, !PT ;  /* 0x000000ad08ae7209 */ /* 0x000fe40007810000 */
[C---:B------:R-:W-:Y:S04]  /*7920*/  HMMA.16816.F32.BF16 R24, R208.reuse, R212, R24 ;  /* 0x000000d4d018723c */ /* 0x040fe80000041818 */
[----:B------:R-:W-:Y:S02]  /*7930*/  FMNMX.FTZ R174, R9, R174, !PT ;  /* 0x000000ae09ae7209 */ /* 0x000fe40007810000 */
[----:B------:R-:W-:Y:S02]  /*7940*/  FMNMX.FTZ R2, R5, R2, !PT ;  /* 0x0000000205027209 */ /* 0x000fe40007810000 */
[-C--:B------:R-:W-:Y:S04]  /*7950*/  HMMA.16816.F32.BF16 R28, R208, R214.reuse, R28 ;  /* 0x000000d6d01c723c */ /* 0x080fe8000004181c */
[----:B------:R-:W-:Y:S02]  /*7960*/  FMNMX.FTZ R2, R16, R2, !PT ;  /* 0x0000000210027209 */ /* 0x000fe40007810000 */
[----:B------:R-:W-:Y:S02]  /*7970*/  FMNMX.FTZ R174, R12, R174, !PT ;  /* 0x000000ae0cae7209 */ /* 0x000fe40007810000 */
[C---:B------:R-:W-:Y:S01]  /*7980*/  HMMA.16816.F32.BF16 R32, R204.reuse, R214, R32 ;  /* 0x000000d6cc20723c */ /* 0x040fe20000041820 */
[----:B------:R-:W4:Y:S01]  /*7990*/  LDSM.16.M88.4 R212, [R224+0x3800] ;  /* 0x00380000e0d4783b */ /* 0x000f220000000200 */
[----:B------:R-:W-:Y:S04]  /*79a0*/  DEPBAR.LE SB0, 0x0 ;  /* 0x000080000000791a */ /* 0x000fe80000000000 */
[----:B------:R-:W-:Y:S02]  /*79b0*/  FMNMX.FTZ R175, R13, R174, !PT ;  /* 0x000000ae0daf7209 */ /* 0x000fe40007810000 */
[----:B------:R-:W-:Y:S01]  /*79c0*/  FMNMX.FTZ R172, R18, R172, !PT ;  /* 0x000000ac12ac7209 */ /* 0x000fe20007810000 */
[-C--:B-1----:R-:W-:Y:S01]  /*79d0*/  HMMA.16816.F32.BF16 R36, R204, R216.reuse, R36 ;  /* 0x000000d8cc24723c */ /* 0x082fe20000041824 */
[----:B------:R-:W-:Y:S04]  /*79e0*/  BAR.SYNC.DEFER_BLOCKING 0x0 ;  /* 0x0000000000007b1d */ /* 0x000fe80000010000 */
[----:B------:R-:W-:Y:S02]  /*79f0*/  FMNMX.FTZ R2, R17, R2, !PT ;  /* 0x0000000211027209 */ /* 0x000fe40007810000 */
[----:B------:R-:W-:Y:S01]  /*7a00*/  FMNMX.FTZ R172, R19, R172, !PT ;  /* 0x000000ac13ac7209 */ /* 0x000fe20007810000 */
[C---:B------:R-:W-:Y:S04]  /*7a10*/  HMMA.16816.F32.BF16 R40, R208.reuse, R216, R40 ;  /* 0x000000d8d028723c */ /* 0x040fe80000041828 */
[----:B------:R-:W-:Y:S02]  /*7a20*/  FMNMX.FTZ R2, R20, R2, !PT ;  /* 0x0000000214027209 */ /* 0x000fe40007810000 */
[----:B------:R-:W-:Y:S02]  /*7a30*/  FMNMX.FTZ R172, R22, R172, !PT ;  /* 0x000000ac16ac7209 */ /* 0x000fe40007810000 */
[-C--:B------:R-:W-:Y:S04]  /*7a40*/  HMMA.16816.F32.BF16 R44, R208, R218.reuse, R44 ;  /* 0x000000dad02c723c */ /* 0x080fe8000004182c */
[----:B------:R-:W-:Y:S02]  /*7a50*/  FMNMX.FTZ R2, R21, R2, !PT ;  /* 0x0000000215027209 */ /* 0x000fe40007810000 */
[----:B------:R-:W-:Y:S02]  /*7a60*/  FMNMX.FTZ R174, R23, R172, !PT ;  /* 0x000000ac17ae7209 */ /* 0x000fe40007810000 */
[C---:B------:R-:W-:Y:S04]  /*7a70*/  HMMA.16816.F32.BF16 R48, R204.reuse, R218, R48 ;  /* 0x000000dacc30723c */ /* 0x040fe80000041830 */
[----:B------:R-:W-:Y:S02]  /*7a80*/  FMNMX.FTZ R2, R32, R2, !PT ;  /* 0x0000000220027209 */ /* 0x000fe40007810000 */
[----:B------:R-:W-:Y:S02]  /*7a90*/  FMNMX.FTZ R172, R24, R175, !PT ;  /* 0x000000af18ac7209 */ /* 0x000fe40007810000 */
[-C--:B----4-:R-:W-:Y:S04]  /*7aa0*/  HMMA.16816.F32.BF16 R52, R204, R212.reuse, R52 ;  /* 0x000000d4cc34723c */ /* 0x090fe80000041834 */
[----:B---3--:R-:W-:Y:S02]  /*7ab0*/  FMNMX.FTZ R177, R33, R2, !PT ;  /* 0x0000000221b17209 */ /* 0x008fe40007810000 */
[----:B------:R-:W-:Y:S02]  /*7ac0*/  FMNMX.FTZ R2, R34, R174, !PT ;  /* 0x000000ae22027209 */ /* 0x000fe40007810000 */
[C---:B------:R-:W-:Y:S04]  /*7ad0*/  HMMA.16816.F32.BF16 R56, R208.reuse, R212, R56 ;  /* 0x000000d4d038723c */ /* 0x040fe80000041838 */
[----:B------:R-:W-:Y:S02]  /*7ae0*/  FMNMX.FTZ R177, R36, R177, !PT ;  /* 0x000000b124b17209 */ /* 0x000fe40007810000 */
[----:B------:R-:W-:Y:S02]  /*7af0*/  FMNMX.FTZ R174, R10, R178, !PT ;  /* 0x000000b20aae7209 */ /* 0x000fe40007810000 */
[-C--:B------:R-:W-:Y:S04]  /*7b00*/  HMMA.16816.F32.BF16 R60, R208, R214.reuse, R60 ;  /* 0x000000d6d03c723c */ /* 0x080fe8000004183c */
        /* <DEDUP_REMOVED lines=27> */
[----:B------:R-:W-:Y:S02]  /*7cc0*/  FMNMX.FTZ R172, R41, R172, !PT ;  /* 0x000000ac29ac7209 */ /* 0x000fe40007810000 */
[----:B------:R-:W-:Y:S02]  /*7cd0*/  FMNMX.FTZ R174, R27, R174, !PT ;  /* 0x000000ae1bae7209 */ /* 0x000fe40007810000 */
[----:B------:R-:W-:Y:S02]  /*7ce0*/  FMNMX.FTZ R172, R44, R172, !PT ;  /* 0x000000ac2cac7209 */ /* 0x000fe40007810000 */
[----:B------:R-:W-:Y:S02]  /*7cf0*/  FMNMX.FTZ R174, R30, R174, !PT ;  /* 0x000000ae1eae7209 */ /* 0x000fe40007810000 */
[----:B-1----:R-:W-:Y:S02]  /*7d00*/  FMNMX.FTZ R177, R177, R176, !PT ;  /* 0x000000b0b1b17209 */ /* 0x002fe40007810000 */
[----:B------:R-:W-:Y:S02]  /*7d10*/  FMNMX.FTZ R172, R45, R172, !PT ;  /* 0x000000ac2dac7209 */ /* 0x000fe40007810000 */
[----:B------:R-:W-:Y:S01]  /*7d20*/  FMNMX.FTZ R174, R31, R174, !PT ;  /* 0x000000ae1fae7209 */ /* 0x000fe20007810000 */
[----:B------:R-:W1:Y:S01]  /*7d30*/  SHFL.BFLY PT, R204, R177, 0x1, 0x1f ;  /* 0x0c201f00b1cc7f89 */ /* 0x000e6200000e0000 */
[----:B------:R-:W-:Y:S02]  /*7d40*/  FMNMX.FTZ R172, R56, R172, !PT ;  /* 0x000000ac38ac7209 */ /* 0x000fe40007810000 */
[----:B------:R-:W-:Y:S02]  /*7d50*/  FMNMX.FTZ R174, R42, R174, !PT ;  /* 0x000000ae2aae7209 */ /* 0x000fe40007810000 */
[----:B---3--:R-:W-:Y:S02]  /*7d60*/  FMNMX.FTZ R2, R2, R175, !PT ;  /* 0x000000af02027209 */ /* 0x008fe40007810000 */
[----:B------:R-:W-:Y:S02]  /*7d70*/  FMNMX.FTZ R172, R57, R172, !PT ;  /* 0x000000ac39ac7209 */ /* 0x000fe40007810000 */
[----:B------:R-:W-:Y:S01]  /*7d80*/  FMNMX.FTZ R174, R43, R174, !PT ;  /* 0x000000ae2bae7209 */ /* 0x000fe20007810000 */
[----:B------:R-:W3:Y:S01]  /*7d90*/  SHFL.BFLY PT, R176, R2, 0x1, 0x1f ;  /* 0x0c201f0002b07f89 */ /* 0x000ee200000e0000 */
[----:B------:R-:W-:Y:S02]  /*7da0*/  FMNMX.FTZ R172, R60, R172, !PT ;  /* 0x000000ac3cac7209 */ /* 0x000fe40007810000 */
[----:B------:R-:W-:Y:S02]  /*7db0*/  FMNMX.FTZ R174, R46, R174, !PT ;  /* 0x000000ae2eae7209 */ /* 0x000fe40007810000 */
[----:B------:R-:W-:Y:S02]  /*7dc0*/  FMNMX.FTZ R172, R61, R172, !PT ;  /* 0x000000ac3dac7209 */ /* 0x000fe40007810000 */
[----:B------:R-:W-:Y:S03]  /*7dd0*/  FMNMX.FTZ R174, R47, R174, !PT ;  /* 0x000000ae2fae7209 */ /* 0x000fe60007810000 */
[----:B------:R-:W4:Y:S01]  /*7de0*/  SHFL.BFLY PT, R205, R172, 0x2, 0x1f ;  /* 0x0c401f00accd7f89 */ /* 0x000f2200000e0000 */
[----:B-1----:R-:W-:Y:S05]  /*7df0*/  FMNMX.FTZ R177, R177, R204, !PT ;  /* 0x000000ccb1b17209 */ /* 0x002fea0007810000 */
[C---:B------:R-:W-:Y:S02]  /*7e00*/  FADD.FTZ R0, -R177.reuse, R0 ;  /* 0x00000000b1007221 */ /* 0x040fe40000010100 */
[----:B------:R-:W-:Y:S02]  /*7e10*/  FMUL.FTZ R208, R177, c[0x0][0x2d0] ;  /* 0x0000b400b1d07a20 */ /* 0x000fe40000410000 */
[----:B------:R-:W-:Y:S01]  /*7e20*/  FMUL.FTZ R0, R0, c[0x0][0x2d0] ;  /* 0x0000b40000007a20 */ /* 0x000fe20000410000 */
[----:B---3--:R-:W-:Y:S01]  /*7e30*/  FMNMX.FTZ R176, R2, R176, !PT ;  /* 0x000000b002b07209 */ /* 0x008fe20007810000 */
[--C-:B------:R-:W-:Y:S01]  /*7e40*/  FFMA.FTZ R5, R5, c[0x0][0x2d0], -R208.reuse ;  /* 0x0000b40005057a23 */ /* 0x100fe200000108d0 */
[----:B------:R-:W-:Y:S01]  /*7e50*/  FMNMX.FTZ R2, R58, R174, !PT ;  /* 0x000000ae3a027209 */ /* 0x000fe20007810000 */
[--C-:B------:R-:W-:Y:S01]  /*7e60*/  FFMA.FTZ R4, R4, c[0x0][0x2d0], -R208.reuse ;  /* 0x0000b40004047a23 */ /* 0x100fe200000108d0 */
[----:B------:R1:W3:Y:S01]  /*7e70*/  MUFU.EX2 R174, R0 ;  /* 0x0000000000ae7308 */ /* 0x0002e20000000800 */
[----:B------:R-:W-:Y:S02]  /*7e80*/  FMUL.FTZ R210, R176, c[0x0][0x2d0] ;  /* 0x0000b400b0d27a20 */ /* 0x000fe40000410000 */
[----:B------:R-:W-:Y:S02]  /*7e90*/  FFMA.FTZ R16, R16, c[0x0][0x2d0], -R208 ;  /* 0x0000b40010107a23 */ /* 0x000fe400000108d0 */
[--C-:B------:R-:W-:Y:S01]  /*7ea0*/  FFMA.FTZ R6, R6, c[0x0][0x2d0], -R210.reuse ;  /* 0x0000b40006067a23 */ /* 0x100fe200000108d2 */
[----:B----4-:R-:W-:Y:S01]  /*7eb0*/  FMNMX.FTZ R172, R172, R205, !PT ;  /* 0x000000cdacac7209 */ /* 0x010fe20007810000 */
[----:B------:R-:W-:Y:S02]  /*7ec0*/  FFMA.FTZ R7, R7, c[0x0][0x2d0], -R210 ;  /* 0x0000b40007077a23 */ /* 0x000fe400000108d2 */
[----:B------:R-:W-:Y:S01]  /*7ed0*/  FFMA.FTZ R17, R17, c[0x0][0x2d0], -R208 ;  /* 0x0000b40011117a23 */ /* 0x000fe200000108d0 */
[----:B------:R-:W-:Y:S01]  /*7ee0*/  MUFU.EX2 R215, R6 ;  /* 0x0000000600d77308 */ /* 0x000fe20000000800 */
[----:B------:R-:W4:Y:S01]  /*7ef0*/  SHFL.BFLY PT, R175, R172, 0x1, 0x1f ;  /* 0x0c201f00acaf7f89 */ /* 0x000f2200000e0000 */
[--C-:B------:R-:W-:Y:S02]  /*7f00*/  FFMA.FTZ R18, R18, c[0x0][0x2d0], -R210.reuse ;  /* 0x0000b40012127a23 */ /* 0x100fe400000108d2 */
[----:B------:R-:W-:Y:S02]  /*7f10*/  FFMA.FTZ R19, R19, c[0x0][0x2d0], -R210 ;  /* 0x0000b40013137a23 */ /* 0x000fe400000108d2 */
[--C-:B------:R-:W-:Y:S02]  /*7f20*/  FFMA.FTZ R20, R20, c[0x0][0x2d0], -R208.reuse ;  /* 0x0000b40014147a23 */ /* 0x100fe400000108d0 */
[----:B------:R-:W-:Y:S02]  /*7f30*/  FFMA.FTZ R21, R21, c[0x0][0x2d0], -R208 ;  /* 0x0000b40015157a23 */ /* 0x000fe400000108d0 */
[----:B------:R-:W-:Y:S01]  /*7f40*/  MUFU.EX2 R241, R5 ;  /* 0x0000000500f17308 */ /* 0x000fe20000000800 */
[--C-:B------:R-:W-:Y:S02]  /*7f50*/  FFMA.FTZ R22, R22, c[0x0][0x2d0], -R210.reuse ;  /* 0x0000b40016167a23 */ /* 0x100fe400000108d2 */
[----:B------:R-:W-:Y:S01]  /*7f60*/  FFMA.FTZ R23, R23, c[0x0][0x2d0], -R210 ;  /* 0x0000b40017177a23 */ /* 0x000fe200000108d2 */
[----:B-1----:R-:W-:Y:S01]  /*7f70*/  FMNMX.FTZ R0, R59, R2, !PT ;  /* 0x000000023b007209 */ /* 0x002fe20007810000 */
[----:B------:R-:W-:Y:S02]  /*7f80*/  FADD.FTZ R2, -R176, R3 ;  /* 0x00000003b0027221 */ /* 0x000fe40000010100 */
[----:B---3--:R-:W-:Y:S01]  /*7f90*/  FMUL.FTZ R68, R174, R68 ;  /* 0x00000044ae447220 */ /* 0x008fe20000410000 */
[----:B------:R-:W-:Y:S01]  /*7fa0*/  FMNMX.FTZ R0, R62, R0, !PT ;  /* 0x000000003e007209 */ /* 0x000fe20007810000 */
[----:B------:R-:W-:Y:S01]  /*7fb0*/  FMUL.FTZ R2, R2, c[0x0][0x2d0] ;  /* 0x0000b40002027a20 */ /* 0x000fe20000410000 */
[----:B------:R-:W-:Y:S01]  /*7fc0*/  MUFU.EX2 R247, R7 ;  /* 0x0000000700f77308 */ /* 0x000fe20000000800 */
[C---:B------:R-:W-:Y:S01]  /*7fd0*/  FMUL.FTZ R69, R174.reuse, R69 ;  /* 0x00000045ae457220 */ /* 0x040fe20000410000 */
[----:B------:R-:W-:Y:S01]  /*7fe0*/  FMNMX.FTZ R0, R63, R0, !PT ;  /* 0x000000003f007209 */ /* 0x000fe20007810000 */
[----:B------:R-:W-:Y:S01]  /*7ff0*/  FMUL.FTZ R80, R174, R80 ;  /* 0x00000050ae507220 */ /* 0x000fe20000410000 */
[----:B----4-:R-:W-:Y:S01]  /*8000*/  FMNMX.FTZ R175, R172, R175, !PT ;  /* 0x000000afacaf7209 */ /* 0x010fe20007810000 */
[C---:B------:R-:W-:Y:S02]  /*8010*/  FMUL.FTZ R81, R174.reuse, R81 ;  /* 0x00000051ae517220 */ /* 0x040fe40000410000 */
[----:B------:R-:W1:Y:S01]  /*8020*/  SHFL.BFLY PT, R3, R0, 0x2, 0x1f ;  /* 0x0c401f0000037f89 */ /* 0x000e6200000e0000 */
[C---:B------:R-:W-:Y:S02]  /*8030*/  FMUL.FTZ R84, R174.reuse, R84 ;  /* 0x00000054ae547220 */ /* 0x040fe40000410000 */
[----:B------:R3:W-:Y:S01]  /*8040*/  MUFU.EX2 R217, R4 ;  /* 0x0000000400d97308 */ /* 0x0007e20000000800 */
[----:B------:R-:W-:Y:S02]  /*8050*/  FMUL.FTZ R209, R175, c[0x0][0x2d0] ;  /* 0x0000b400afd17a20 */ /* 0x000fe40000410000 */
[----:B------:R-:W-:Y:S02]  /*8060*/  FMUL.FTZ R85, R174, R85 ;  /* 0x00000055ae557220 */ /* 0x000fe40000410000 */
[--C-:B------:R-:W-:Y:S02]  /*8070*/  FFMA.FTZ R12, R12, c[0x0][0x2d0], -R209.reuse ;  /* 0x0000b4000c0c7a23 */ /* 0x100fe400000108d1 */
[--C-:B------:R-:W-:Y:S02]  /*8080*/  FFMA.FTZ R8, R8, c[0x0][0x2d0], -R209.reuse ;  /* 0x0000b40008087a23 */ /* 0x100fe400000108d1 */
[----:B------:R-:W-:Y:S01]  /*8090*/  FFMA.FTZ R9, R9, c[0x0][0x2d0], -R209 ;  /* 0x0000b40009097a23 */ /* 0x000fe200000108d1 */
[----:B------:R4:W-:Y:S01]  /*80a0*/  MUFU.EX2 R246, R16 ;  /* 0x0000001000f67308 */ /* 0x0009e20000000800 */
[C---:B------:R-:W-:Y:S02]  /*80b0*/  FMUL.FTZ R96, R174.reuse, R96 ;  /* 0x00000060ae607220 */ /* 0x040fe40000410000 */
[C---:B------:R-:W-:Y:S02]  /*80c0*/  FMUL.FTZ R97, R174.reuse, R97 ;  /* 0x00000061ae617220 */ /* 0x040fe40000410000 */
[C---:B------:R-:W-:Y:S02]  /*80d0*/  FMUL.FTZ R100, R174.reuse, R100 ;  /* 0x00000064ae647220 */ /* 0x040fe40000410000 */
[C---:B------:R-:W-:Y:S02]  /*80e0*/  FMUL.FTZ R101, R174.reuse, R101 ;  /* 0x00000065ae657220 */ /* 0x040fe40000410000 */
[----:B------:R-:W-:Y:S01]  /*80f0*/  FMUL.FTZ R112, R174, R112 ;  /* 0x00000070ae707220 */ /* 0x000fe20000410000 */
[----:B------:R2:W-:Y:S01]  /*8100*/  MUFU.EX2 R244, R17 ;  /* 0x0000001100f47308 */ /* 0x0005e20000000800 */
[----:B-1----:R-:W-:Y:S01]  /*8110*/  FMNMX.FTZ R0, R0, R3, !PT ;  /* 0x0000000300007209 */ /* 0x002fe20007810000 */
[----:B------:R-:W-:Y:S01]  /*8120*/  FMUL.FTZ R113, R174, R113 ;  /* 0x00000071ae717220 */ /* 0x000fe20000410000 */
[----:B------:R-:W-:Y:S01]  /*8130*/  @P1 IADD3 R3, P6, R250, UR18, RZ ;  /* 0x00000012fa031c10 */ /* 0x000fe2000ffde0ff */
[----:B------:R-:W-:Y:S01]  /*8140*/  FMUL.FTZ R116, R174, R116 ;  /* 0x00000074ae747220 */ /* 0x000fe20000410000 */
[----:B---3--:R-:W-:Y:S01]  /*8150*/  @P1 IADD3 R4, P4, R242, UR18, RZ ;  /* 0x00000012f2041c10 */ /* 0x008fe2000ff9e0ff */
[----:B------:R-:W-:Y:S01]  /*8160*/  @UP1 UIADD3 UR18, UP0, UR10, 0x80, URZ ;  /* 0x000000800a121890 */ /* 0x000fe2000ff1e03f */
[----:B------:R-:W-:Y:S01]  /*8170*/  @P1 LEA R6, P5, R3, c[0x0][0x1c8], 0x1 ;  /* 0x0000720003061a11 */ /* 0x000fe200078a08ff */
[C---:B------:R-:W-:Y:S01]  /*8180*/  FMUL.FTZ R117, R174.reuse, R117 ;  /* 0x00000075ae757220 */ /* 0x040fe20000410000 */
[----:B------:R-:W-:Y:S01]  /*8190*/  @P1 IADD3.X R5, R249, UR15, RZ, P6, !PT ;  /* 0x0000000ff9051c10 */ /* 0x000fe2000b7fe4ff */
[----:B------:R1:W3:Y:S01]  /*81a0*/  MUFU.EX2 R172, R2 ;  /* 0x0000000200ac7308 */ /* 0x0002e20000000800 */
[----:B------:R-:W-:Y:S02]  /*81b0*/  FMUL.FTZ R128, R174, R128 ;  /* 0x00000080ae807220 */ /* 0x000fe40000410000 */
[----:B------:R-:W-:Y:S01]  /*81c0*/  @P1 LEA.HI.X R7, R3, c[0x0][0x1cc], R5, 0x1, P5 ;  /* 0x0000730003071a11 */ /* 0x000fe200028f0c05 */
[----:B------:R-:W-:Y:S01]  /*81d0*/  FFMA.FTZ R3, R13, c[0x0][0x2d0], -R209 ;  /* 0x0000b4000d037a23 */ /* 0x000fe200000108d1 */
[----:B----4-:R-:W-:Y:S01]  /*81e0*/  @P1 LEA R16, P2, R4, c[0x0][0x1c8], 0x1 ;  /* 0x0000720004101a11 */ /* 0x010fe200078408ff */
[C---:B------:R-:W-:Y:S02]  /*81f0*/  FMUL.FTZ R129, R174.reuse, R129 ;  /* 0x00000081ae817220 */ /* 0x040fe40000410000 */
[----:B------:R4:W-:Y:S01]  /*8200*/  @P1 LDGSTS.E.BYPASS.LTC128B.128 [R239+0x4100], [R6.64], !P3 ;  /* 0x0410000006ef1fae */ /* 0x0009e2000d901d50 */
[C---:B------:R-:W-:Y:S01]  /*8210*/  FMUL.FTZ R132, R174.reuse, R132 ;  /* 0x00000084ae847220 */ /* 0x040fe20000410000 */
[----:B------:R5:W-:Y:S01]  /*8220*/  MUFU.EX2 R212, R12 ;  /* 0x0000000c00d47308 */ /* 0x000be20000000800 */
[C---:B------:R-:W-:Y:S02]  /*8230*/  FMUL.FTZ R133, R174.reuse, R133 ;  /* 0x00000085ae857220 */ /* 0x040fe40000410000 */
[----:B------:R-:W-:Y:S01]  /*8240*/  FMUL.FTZ R144, R174, R144 ;  /* 0x00000090ae907220 */ /* 0x000fe20000410000 */
[----:B--2---:R-:W-:Y:S01]  /*8250*/  @P1 IADD3.X R17, R240, UR15, RZ, P4, !PT ;  /* 0x0000000ff0111c10 */ /* 0x004fe2000a7fe4ff */
[----:B------:R-:W-:Y:S01]  /*8260*/  @UP1 UIADD3.X UR15, URZ, UR8, URZ, UP0, !UPT ;  /* 0x000000083f0f1290 */ /* 0x000fe200087fe43f */
[----:B------:R-:W-:Y:S02]  /*8270*/  FMUL.FTZ R145, R174, R145 ;  /* 0x00000091ae917220 */ /* 0x000fe40000410000 */
[----:B------:R-:W-:Y:S01]  /*8280*/  @P1 LEA.HI.X R17, R4, c[0x0][0x1cc], R17, 0x1, P2 ;  /* 0x0000730004111a11 */ /* 0x000fe200010f0c11 */
[----:B------:R-:W-:Y:S01]  /*8290*/  FMUL.FTZ R148, R174, R148 ;  /* 0x00000094ae947220 */ /* 0x000fe20000410000 */
[----:B------:R-:W-:Y:S01]  /*82a0*/  @P1 IADD3 R4, P4, R6, UR19, RZ ;  /* 0x0000001306041c10 */ /* 0x000fe2000ff9e0ff */
[----:B------:R2:W-:Y:S01]  /*82b0*/  MUFU.EX2 R213, R8 ;  /* 0x0000000800d57308 */ /* 0x0005e20000000800 */
[----:B------:R-:W-:Y:S01]  /*82c0*/  FMUL.FTZ R149, R174, R149 ;  /* 0x00000095ae957220 */ /* 0x000fe20000410000 */
[----:B------:R2:W-:Y:S01]  /*82d0*/  @P1 LDGSTS.E.BYPASS.LTC128B.128 [R239+0x6100], [R16.64], !P0 ;  /* 0x0610000010ef1fae */ /* 0x0005e2000c101d50 */
[----:B-1----:R-:W-:Y:S01]  /*82e0*/  FADD.FTZ R2, -R175, R173 ;  /* 0x000000adaf027221 */ /* 0x002fe20000010100 */
[----:B------:R-:W-:Y:S01]  /*82f0*/  @P1 IADD3.X R5, R7, UR20, RZ, P4, !PT ;  /* 0x0000001407051c10 */ /* 0x000fe2000a7fe4ff */
[----:B---3--:R-:W-:Y:S02]  /*8300*/  FMUL.FTZ R70, R172, R70 ;  /* 0x00000046ac467220 */ /* 0x008fe40000410000 */
[----:B------:R-:W-:Y:S02]  /*8310*/  FMUL.FTZ R2, R2, c[0x0][0x2d0] ;  /* 0x0000b40002027a20 */ /* 0x000fe40000410000 */
[C---:B------:R-:W-:Y:S01]  /*8320*/  FMUL.FTZ R71, R172.reuse, R71 ;  /* 0x00000047ac477220 */ /* 0x040fe20000410000 */
[----:B------:R1:W-:Y:S01]  /*8330*/  @P1 LDGSTS.E.BYPASS.LTC128B.128 [R239+0x4900], [R4.64], !P3 ;  /* 0x0490000004ef1fae */ /* 0x0003e2000d901d50 */
[----:B------:R-:W3:Y:S01]  /*8340*/  MUFU.EX2 R173, R2 ;  /* 0x0000000200ad7308 */ /* 0x000ee20000000800 */
[----:B------:R-:W-:Y:S01]  /*8350*/  FMUL.FTZ R82, R172, R82 ;  /* 0x00000052ac527220 */ /* 0x000fe20000410000 */
[----:B----4-:R-:W-:Y:S01]  /*8360*/  @P1 IADD3 R6, P2, R4, UR19, RZ ;  /* 0x0000001304061c10 */ /* 0x010fe2000ff5e0ff */
[C---:B------:R-:W-:Y:S02]  /*8370*/  FMUL.FTZ R83, R172.reuse, R83 ;  /* 0x00000053ac537220 */ /* 0x040fe40000410000 */
[C---:B------:R-:W-:Y:S02]  /*8380*/  FMUL.FTZ R86, R172.reuse, R86 ;  /* 0x00000056ac567220 */ /* 0x040fe40000410000 */
[----:B------:R1:W-:Y:S01]  /*8390*/  @P1 LDGSTS.E.BYPASS.LTC128B.128 [R239+0x6900], [R4.64+0x80], !P0 ;  /* 0x0690008004ef1fae */ /* 0x0003e2000c101d50 */
[C---:B------:R-:W-:Y:S01]  /*83a0*/  @P1 IADD3.X R7, R5.reuse, UR20, RZ, P2, !PT ;  /* 0x0000001405071c10 */ /* 0x040fe200097fe4ff */
[----:B------:R-:W-:Y:S01]  /*83b0*/  FMUL.FTZ R87, R172, R87 ;  /* 0x00000057ac577220 */ /* 0x000fe20000410000 */
[----:B------:R4:W1:Y:S01]  /*83c0*/  MUFU.EX2 R214, R9 ;  /* 0x0000000900d67308 */ /* 0x0008620000000800 */
[----:B-----5:R-:W-:Y:S01]  /*83d0*/  @P1 IADD3 R12, P2, R4, UR18, RZ ;  /* 0x00000012040c1c10 */ /* 0x020fe2000ff5e0ff */
[----:B------:R-:W-:Y:S01]  /*83e0*/  FMUL.FTZ R98, R172, R98 ;  /* 0x00000062ac627220 */ /* 0x000fe20000410000 */
[----:B--2---:R-:W-:Y:S01]  /*83f0*/  @P1 IADD3 R8, P4, R6, UR19, RZ ;  /* 0x0000001306081c10 */ /* 0x004fe2000ff9e0ff */
[C---:B------:R-:W-:Y:S01]  /*8400*/  FMUL.FTZ R99, R172.reuse, R99 ;  /* 0x00000063ac637220 */ /* 0x040fe20000410000 */
[----:B------:R2:W-:Y:S01]  /*8410*/  @P1 LDGSTS.E.BYPASS.LTC128B.128 [R239+0x5100], [R6.64], !P3 ;  /* 0x0510000006ef1fae */ /* 0x0005e2000d901d50 */
[----:B------:R-:W-:Y:S01]  /*8420*/  @P1 IADD3.X R13, R5, UR15, RZ, P2, !PT ;  /* 0x0000000f050d1c10 */ /* 0x000fe200097fe4ff */
[----:B------:R-:W-:Y:S02]  /*8430*/  FMUL.FTZ R102, R172, R102 ;  /* 0x00000066ac667220 */ /* 0x000fe40000410000 */
[C---:B------:R-:W-:Y:S01]  /*8440*/  FMUL.FTZ R16, R174.reuse, R192 ;  /* 0x000000c0ae107220 */ /* 0x040fe20000410000 */
[----:B------:R-:W-:Y:S01]  /*8450*/  MUFU.EX2 R242, R3 ;  /* 0x0000000300f27308 */ /* 0x000fe20000000800 */
[----:B------:R-:W-:Y:S02]  /*8460*/  FMUL.FTZ R17, R174, R193 ;  /* 0x000000c1ae117220 */ /* 0x000fe40000410000 */
[----:B------:R5:W-:Y:S01]  /*8470*/  @P1 LDGSTS.E.BYPASS.LTC128B.128 [R239+0x7100], [R12.64], !P0 ;  /* 0x071000000cef1fae */ /* 0x000be2000c101d50 */
[C---:B---3--:R-:W-:Y:S02]  /*8480*/  FMUL.FTZ R72, R173.reuse, R72 ;  /* 0x00000048ad487220 */ /* 0x048fe40000410000 */
[C---:B------:R-:W-:Y:S02]  /*8490*/  FMUL.FTZ R73, R173.reuse, R73 ;  /* 0x00000049ad497220 */ /* 0x040fe40000410000 */
[C---:B------:R-:W-:Y:S02]  /*84a0*/  FMUL.FTZ R76, R173.reuse, R76 ;  /* 0x0000004cad4c7220 */ /* 0x040fe40000410000 */
[----:B------:R3:W-:Y:S01]  /*84b0*/  MUFU.EX2 R245, R18 ;  /* 0x0000001200f57308 */ /* 0x0007e20000000800 */
[----:B------:R-:W3:Y:S01]  /*84c0*/  SHFL.BFLY PT, R2, R0, 0x1, 0x1f ;  /* 0x0c201f0000027f89 */ /* 0x000ee200000e0000 */
[----:B------:R-:W-:Y:S01]  /*84d0*/  FMUL.FTZ R77, R173, R77 ;  /* 0x0000004dad4d7220 */ /* 0x000fe20000410000 */
[----:B----4-:R-:W-:Y:S01]  /*84e0*/  @P1 IADD3.X R9, R7, UR20, RZ, P4, !PT ;  /* 0x0000001407091c10 */ /* 0x010fe2000a7fe4ff */
[C---:B------:R-:W-:Y:S01]  /*84f0*/  FMUL.FTZ R88, R173.reuse, R88 ;  /* 0x00000058ad587220 */ /* 0x040fe20000410000 */
[----:B-1----:R-:W-:Y:S01]  /*8500*/  @P1 IADD3 R4, P2, R6, UR18, RZ ;  /* 0x0000001206041c10 */ /* 0x002fe2000ff5e0ff */
[----:B------:R-:W-:Y:S01]  /*8510*/  FMUL.FTZ R89, R173, R89 ;  /* 0x00000059ad597220 */ /* 0x000fe20000410000 */
[----:B------:R-:W-:Y:S02]  /*8520*/  MOV R193, R214 ;  /* 0x000000d600c17202 */ /* 0x000fe40000000f00 */
[----:B------:R1:W-:Y:S01]  /*8530*/  @P1 LDGSTS.E.BYPASS.LTC128B.128 [R239+0x5900], [R8.64], !P3 ;  /* 0x0590000008ef1fae */ /* 0x0003e2000d901d50 */
[----:B------:R-:W-:Y:S01]  /*8540*/  @P1 IADD3.X R5, R7, UR15, RZ, P2, !PT ;  /* 0x0000000f07051c10 */ /* 0x000fe200097fe4ff */
[----:B------:R-:W4:Y:S01]  /*8550*/  MUFU.EX2 R243, R19 ;  /* 0x0000001300f37308 */ /* 0x000f220000000800 */
[----:B--2---:R-:W-:Y:S01]  /*8560*/  FMUL.FTZ R6, R172, R186 ;  /* 0x000000baac067220 */ /* 0x004fe20000410000 */
[----:B------:R-:W-:Y:S01]  /*8570*/  F2FP.BF16.PACK_AB R186, R244, R246 ;  /* 0x000000f6f4ba723e */ /* 0x000fe200000010ff */
[C---:B------:R-:W-:Y:S02]  /*8580*/  FMUL.FTZ R7, R172.reuse, R187 ;  /* 0x000000bbac077220 */ /* 0x040fe40000410000 */
[C---:B------:R-:W-:Y:S01]  /*8590*/  FMUL.FTZ R92, R173.reuse, R92 ;  /* 0x0000005cad5c7220 */ /* 0x040fe20000410000 */
[----:B------:R2:W-:Y:S01]  /*85a0*/  @P1 LDGSTS.E.BYPASS.LTC128B.128 [R239+0x7900], [R4.64], !P0 ;  /* 0x0790000004ef1fae */ /* 0x0005e2000c101d50 */
[C---:B------:R-:W-:Y:S02]  /*85b0*/  FMUL.FTZ R93, R173.reuse, R93 ;  /* 0x0000005dad5d7220 */ /* 0x040fe40000410000 */
[C---:B-----5:R-:W-:Y:S01]  /*85c0*/  FMUL.FTZ R12, R173.reuse, R188 ;  /* 0x000000bcad0c7220 */ /* 0x060fe20000410000 */
[----:B------:R-:W-:Y:S01]  /*85d0*/  MUFU.EX2 R192, R23 ;  /* 0x0000001700c07308 */ /* 0x000fe20000000800 */
[C---:B------:R-:W-:Y:S02]  /*85e0*/  FMUL.FTZ R13, R173.reuse, R189 ;  /* 0x000000bdad0d7220 */ /* 0x040fe40000410000 */
[----:B---3--:R-:W-:Y:S01]  /*85f0*/  FMUL.FTZ R18, R172, R194 ;  /* 0x000000c2ac127220 */ /* 0x008fe20000410000 */
[----:B------:R-:W-:Y:S01]  /*8600*/  FMNMX.FTZ R2, R0, R2, !PT ;  /* 0x0000000200027209 */ /* 0x000fe20007810000 */
[----:B------:R-:W3:Y:S01]  /*8610*/  LDSM.16.MT88.4 R204, [R220+0x100] ;  /* 0x00010000dccc783b */ /* 0x000ee20000004200 */
[----:B------:R-:W-:Y:S01]  /*8620*/  FMUL.FTZ R103, R172, R103 ;  /* 0x00000067ac677220 */ /* 0x000fe20000410000 */
[----:B------:R-:W-:Y:S01]  /*8630*/  MOV R194, R246 ;  /* 0x000000f600c27202 */ /* 0x000fe20000000f00 */
[----:B------:R-:W-:Y:S02]  /*8640*/  FMUL.FTZ R104, R173, R104 ;  /* 0x00000068ad687220 */ /* 0x000fe40000410000 */
[C---:B------:R-:W-:Y:S01]  /*8650*/  FADD.FTZ R0, -R2.reuse, R178 ;  /* 0x000000b202007221 */ /* 0x040fe20000010100 */
[----:B------:R-:W-:Y:S01]  /*8660*/  MUFU.EX2 R252, R22 ;  /* 0x0000001600fc7308 */ /* 0x000fe20000000800 */
[----:B------:R-:W-:Y:S01]  /*8670*/  FMUL.FTZ R3, R2, c[0x0][0x2d0] ;  /* 0x0000b40002037a20 */ /* 0x000fe20000410000 */
[----:B------:R-:W0:Y:S01]  /*8680*/  LDGDEPBAR ;  /* 0x00000000000079af */ /* 0x000e220000000000 */
[----:B------:R-:W-:Y:S01]  /*8690*/  FMUL.FTZ R0, R0, c[0x0][0x2d0] ;  /* 0x0000b40000007a20 */ /* 0x000fe20000410000 */
[----:B----4-:R-:W-:Y:S01]  /*86a0*/  F2FP.BF16.PACK_AB R187, R243, R245 ;  /* 0x000000f5f3bb723e */ /* 0x010fe200000010ff */
[--C-:B------:R-:W-:Y:S02]  /*86b0*/  FFMA.FTZ R14, R14, c[0x0][0x2d0], -R3.reuse ;  /* 0x0000b4000e0e7a23 */ /* 0x100fe40000010803 */
[--C-:B------:R-:W-:Y:S02]  /*86c0*/  FFMA.FTZ R15, R15, c[0x0][0x2d0], -R3.reuse ;  /* 0x0000b4000f0f7a23 */ /* 0x100fe40000010803 */
[--C-:B------:R-:W-:Y:S01]  /*86d0*/  FFMA.FTZ R10, R10, c[0x0][0x2d0], -R3.reuse ;  /* 0x0000b4000a0a7a23 */ /* 0x100fe20000010803 */
[----:B------:R-:W4:Y:S01]  /*86e0*/  MUFU.EX2 R0, R0 ;  /* 0x0000000000007308 */ /* 0x000f220000000800 */
[----:B------:R-:W-:Y:S02]  /*86f0*/  FFMA.FTZ R11, R11, c[0x0][0x2d0], -R3 ;  /* 0x0000b4000b0b7a23 */ /* 0x000fe40000010803 */
[C---:B--2---:R-:W-:Y:S01]  /*8700*/  FMUL.FTZ R4, R174.reuse, R184 ;  /* 0x000000b8ae047220 */ /* 0x044fe20000410000 */
[----:B------:R-:W-:Y:S01]  /*8710*/  F2FP.BF16.PACK_AB R184, R241, R217 ;  /* 0x000000d9f1b8723e */ /* 0x000fe200000010ff */
[----:B------:R-:W-:Y:S01]  /*8720*/  FMUL.FTZ R5, R174, R185 ;  /* 0x000000b9ae057220 */ /* 0x000fe20000410000 */
[----:B------:R-:W-:Y:S01]  /*8730*/  F2FP.BF16.PACK_AB R185, R247, R215 ;  /* 0x000000d7f7b9723e */ /* 0x000fe200000010ff */
[--C-:B------:R-:W-:Y:S02]  /*8740*/  FFMA.FTZ R37, R37, c[0x0][0x2d0], -R208.reuse ;  /* 0x0000b40025257a23 */ /* 0x100fe400000108d0 */
[--C-:B------:R-:W-:Y:S01]  /*8750*/  FFMA.FTZ R48, R48, c[0x0][0x2d0], -R208.reuse ;  /* 0x0000b40030307a23 */ /* 0x100fe200000108d0 */
[----:B------:R4:W-:Y:S01]  /*8760*/  MUFU.EX2 R219, R14 ;  /* 0x0000000e00db7308 */ /* 0x0009e20000000800 */
[----:B------:R-:W-:Y:S02]  /*8770*/  FFMA.FTZ R49, R49, c[0x0][0x2d0], -R208 ;  /* 0x0000b40031317a23 */ /* 0x000fe400000108d0 */
[--C-:B------:R-:W-:Y:S02]  /*8780*/  FFMA.FTZ R40, R40, c[0x0][0x2d0], -R209.reuse ;  /* 0x0000b40028287a23 */ /* 0x100fe400000108d1 */
[----:B------:R-:W-:Y:S02]  /*8790*/  FFMA.FTZ R41, R41, c[0x0][0x2d0], -R209 ;  /* 0x0000b40029297a23 */ /* 0x000fe400000108d1 */
[--C-:B------:R-:W-:Y:S02]  /*87a0*/  FFMA.FTZ R42, R42, c[0x0][0x2d0], -R3.reuse ;  /* 0x0000b4002a2a7a23 */ /* 0x100fe40000010803 */
[----:B------:R-:W-:Y:S01]  /*87b0*/  FFMA.FTZ R43, R43, c[0x0][0x2d0], -R3 ;  /* 0x0000b4002b2b7a23 */ /* 0x000fe20000010803 */
[----:B------:R2:W-:Y:S01]  /*87c0*/  MUFU.EX2 R240, R15 ;  /* 0x0000000f00f07308 */ /* 0x0005e20000000800 */
[--C-:B------:R-:W-:Y:S02]  /*87d0*/  FFMA.FTZ R50, R50, c[0x0][0x2d0], -R210.reuse ;  /* 0x0000b40032327a23 */ /* 0x100fe400000108d2 */
[--C-:B------:R-:W-:Y:S01]  /*87e0*/  FFMA.FTZ R51, R51, c[0x0][0x2d0], -R210.reuse ;  /* 0x0000b40033337a23 */ /* 0x100fe200000108d2 */
[-C--:B---3--:R-:W-:Y:S05]  /*87f0*/  HMMA.16816.F32.BF16 R4, R184, R204.reuse, R4 ;  /* 0x000000ccb804723c */ /* 0x088fea0000041804 */
[C---:B-1----:R-:W-:Y:S01]  /*8800*/  FMUL.FTZ R8, R173.reuse, R180 ;  /* 0x000000b4ad087220 */ /* 0x042fe20000410000 */
[----:B------:R1:W-:Y:S01]  /*8810*/  MUFU.EX2 R211, R10 ;  /* 0x0000000a00d37308 */ /* 0x0003e20000000800 */
[----:B------:R-:W-:Y:S01]  /*8820*/  F2FP.BF16.PACK_AB R180, R214, R213 ;  /* 0x000000d5d6b4723e */ /* 0x000fe200000010ff */
[C---:B------:R-:W-:Y:S04]  /*8830*/  FMUL.FTZ R9, R173.reuse, R181 ;  /* 0x000000b5ad097220 */ /* 0x040fe80000410000 */
[----:B----4-:R-:W-:Y:S02]  /*8840*/  FMUL.FTZ R14, R0, R190 ;  /* 0x000000be000e7220 */ /* 0x010fe40000410000 */
[----:B------:R-:W-:Y:S01]  /*8850*/  FMUL.FTZ R19, R172, R195 ;  /* 0x000000c3ac137220 */ /* 0x000fe20000410000 */
[----:B------:R-:W-:Y:S01]  /*8860*/  MOV R195, R245 ;  /* 0x000000f500c37202 */ /* 0x000fe20000000f00 */
[----:B------:R-:W3:Y:S01]  /*8870*/  MUFU.EX2 R218, R11 ;  /* 0x0000000b00da7308 */ /* 0x000ee20000000800 */
[C---:B------:R-:W-:Y:S02]  /*8880*/  FMUL.FTZ R74, R0.reuse, R74 ;  /* 0x0000004a004a7220 */ /* 0x040fe40000410000 */
[C---:B------:R-:W-:Y:S02]  /*8890*/  FMUL.FTZ R75, R0.reuse, R75 ;  /* 0x0000004b004b7220 */ /* 0x040fe40000410000 */
[C---:B--2---:R-:W-:Y:S02]  /*88a0*/  FMUL.FTZ R15, R0.reuse, R191 ;  /* 0x000000bf000f7220 */ /* 0x044fe40000410000 */
[----:B------:R-:W2:Y:S01]  /*88b0*/  LDSM.16.MT88.4 R188, [R221+0x100] ;  /* 0x00010000ddbc783b */ /* 0x000ea20000004200 */
[C---:B------:R-:W-:Y:S02]  /*88c0*/  FMUL.FTZ R78, R0.reuse, R78 ;  /* 0x0000004e004e7220 */ /* 0x040fe40000410000 */
[C---:B------:R-:W-:Y:S01]  /*88d0*/  FMUL.FTZ R79, R0.reuse, R79 ;  /* 0x0000004f004f7220 */ /* 0x040fe20000410000 */
[----:B------:R4:W5:Y:S01]  /*88e0*/  MUFU.EX2 R178, R20 ;  /* 0x0000001400b27308 */ /* 0x0009620000000800 */
[C---:B------:R-:W-:Y:S02]  /*88f0*/  FMUL.FTZ R90, R0.reuse, R90 ;  /* 0x0000005a005a7220 */ /* 0x040fe40000410000 */
[----:B-1----:R-:W-:Y:S01]  /*8900*/  FMUL.FTZ R10, R0, R182 ;  /* 0x000000b6000a7220 */ /* 0x002fe20000410000 */
[----:B------:R-:W-:Y:S01]  /*8910*/  F2FP.BF16.PACK_AB R182, R242, R212 ;  /* 0x000000d4f2b6723e */ /* 0x000fe200000010ff */
[C---:B------:R-:W-:Y:S02]  /*8920*/  FMUL.FTZ R91, R0.reuse, R91 ;  /* 0x0000005b005b7220 */ /* 0x040fe40000410000 */
[C---:B------:R-:W-:Y:S02]  /*8930*/  FMUL.FTZ R94, R0.reuse, R94 ;  /* 0x0000005e005e7220 */ /* 0x040fe40000410000 */
[----:B------:R-:W-:Y:S01]  /*8940*/  FMUL.FTZ R95, R0, R95 ;  /* 0x0000005f005f7220 */ /* 0x000fe20000410000 */
[----:B------:R-:W-:Y:S01]  /*8950*/  MUFU.EX2 R245, R50 ;  /* 0x0000003200f57308 */ /* 0x000fe20000000800 */
[----:B------:R-:W-:Y:S01]  /*8960*/  FMUL.FTZ R105, R173, R105 ;  /* 0x00000069ad697220 */ /* 0x000fe20000410000 */
[----:B---3--:R-:W-:Y:S01]  /*8970*/  F2FP.BF16.PACK_AB R181, R218, R211 ;  /* 0x000000d3dab5723e */ /* 0x008fe200000010ff */
[----:B------:R-:W-:Y:S01]  /*8980*/  FMUL.FTZ R11, R0, R183 ;  /* 0x000000b7000b7220 */ /* 0x000fe20000410000 */
[----:B------:R-:W-:Y:S01]  /*8990*/  F2FP.BF16.PACK_AB R183, R240, R219 ;  /* 0x000000dbf0b7723e */ /* 0x000fe200000010ff */
[--C-:B------:R-:W-:Y:S02]  /*89a0*/  FFMA.FTZ R44, R44, c[0x0][0x2d0], -R209.reuse ;  /* 0x0000b4002c2c7a23 */ /* 0x100fe400000108d1 */
[----:B------:R-:W-:Y:S03]  /*89b0*/  FFMA.FTZ R45, R45, c[0x0][0x2d0], -R209 ;  /* 0x0000b4002d2d7a23 */ /* 0x000fe600000108d1 */
[----:B------:R-:W-:Y:S01]  /*89c0*/  MUFU.EX2 R246, R51 ;  /* 0x0000003300f67308 */ /* 0x000fe20000000800 */
[--C-:B------:R-:W-:Y:S01]  /*89d0*/  FFMA.FTZ R46, R46, c[0x0][0x2d0], -R3.reuse ;  /* 0x0000b4002e2e7a23 */ /* 0x100fe20000010803 */
[C---:B------:R-:W-:Y:S04]  /*89e0*/  HMMA.16816.F32.BF16 R8, R180.reuse, R204, R8 ;  /* 0x000000ccb408723c */ /* 0x040fe80000041808 */
[----:B------:R-:W-:Y:S02]  /*89f0*/  FFMA.FTZ R47, R47, c[0x0][0x2d0], -R3 ;  /* 0x0000b4002f2f7a23 */ /* 0x000fe40000010803 */
[--C-:B------:R-:W-:Y:S02]  /*8a00*/  FFMA.FTZ R54, R54, c[0x0][0x2d0], -R210.reuse ;  /* 0x0000b40036367a23 */ /* 0x100fe400000108d2 */
[-C--:B------:R-:W-:Y:S01]  /*8a10*/  HMMA.16816.F32.BF16 R12, R180, R206.reuse, R12 ;  /* 0x000000ceb40c723c */ /* 0x080fe2000004180c */
[----:B------:R1:W-:Y:S03]  /*8a20*/  MUFU.EX2 R204, R21 ;  /* 0x0000001500cc7308 */ /* 0x0003e60000000800 */
[----:B------:R-:W-:Y:S02]  /*8a30*/  FFMA.FTZ R55, R55, c[0x0][0x2d0], -R210 ;  /* 0x0000b40037377a23 */ /* 0x000fe400000108d2 */
[--C-:B------:R-:W-:Y:S02]  /*8a40*/  FFMA.FTZ R56, R56, c[0x0][0x2d0], -R209.reuse ;  /* 0x0000b40038387a23 */ /* 0x100fe400000108d1 */
[C---:B------:R-:W-:Y:S04]  /*8a50*/  HMMA.16816.F32.BF16 R16, R184.reuse, R206, R16 ;  /* 0x000000ceb810723c */ /* 0x040fe80000041810 */
[----:B------:R-:W-:Y:S02]  /*8a60*/  FFMA.FTZ R57, R57, c[0x0][0x2d0], -R209 ;  /* 0x0000b40039397a23 */ /* 0x000fe400000108d1 */
[--C-:B------:R-:W-:Y:S01]  /*8a70*/  FFMA.FTZ R58, R58, c[0x0][0x2d0], -R3.reuse ;  /* 0x0000b4003a3a7a23 */ /* 0x100fe20000010803 */
[----:B------:R-:W-:Y:S01]  /*8a80*/  MOV R207, R212 ;  /* 0x000000d400cf7202 */ /* 0x000fe20000000f00 */
[-C--:B--2---:R-:W-:Y:S04]  /*8a90*/  HMMA.16816.F32.BF16 R68, R184, R188.reuse, R68 ;  /* 0x000000bcb844723c */ /* 0x084fe80000041844 */
[----:B------:R-:W-:Y:S01]  /*8aa0*/  FFMA.FTZ R212, R52, c[0x0][0x2d0], -R208 ;  /* 0x0000b40034d47a23 */ /* 0x000fe200000108d0 */
[----:B------:R-:W-:Y:S01]  /*8ab0*/  MOV R206, R244 ;  /* 0x000000f400ce7202 */ /* 0x000fe20000000f00 */
[----:B------:R-:W2:Y:S01]  /*8ac0*/  LDL.LU R52, [R1+0xc] ;  /* 0x00000c0001347983 */ /* 0x000ea20000300800 */
[----:B------:R-:W-:Y:S01]  /*8ad0*/  MUFU.EX2 R244, R45 ;  /* 0x0000002d00f47308 */ /* 0x000fe20000000800 */
[C---:B------:R-:W-:Y:S04]  /*8ae0*/  HMMA.16816.F32.BF16 R72, R180.reuse, R188, R72 ;  /* 0x000000bcb448723c */ /* 0x040fe80000041848 */
[----:B------:R-:W-:Y:S02]  /*8af0*/  FFMA.FTZ R59, R59, c[0x0][0x2d0], -R3 ;  /* 0x0000b4003b3b7a23 */ /* 0x000fe40000010803 */
[C---:B------:R-:W-:Y:S02]  /*8b00*/  FMUL.FTZ R106, R0.reuse, R106 ;  /* 0x0000006a006a7220 */ /* 0x040fe40000410000 */
[-C--:B------:R-:W-:Y:S01]  /*8b10*/  HMMA.16816.F32.BF16 R76, R180, R190.reuse, R76 ;  /* 0x000000beb44c723c */ /* 0x080fe2000004184c */
[----:B------:R-:W-:Y:S03]  /*8b20*/  MUFU.EX2 R212, R212 ;  /* 0x000000d400d47308 */ /* 0x000fe60000000800 */
[C---:B------:R-:W-:Y:S02]  /*8b30*/  FMUL.FTZ R107, R0.reuse, R107 ;  /* 0x0000006b006b7220 */ /* 0x040fe40000410000 */
[C---:B------:R-:W-:Y:S02]  /*8b40*/  FMUL.FTZ R108, R173.reuse, R108 ;  /* 0x0000006cad6c7220 */ /* 0x040fe40000410000 */
[C---:B------:R-:W-:Y:S01]  /*8b50*/  HMMA.16816.F32.BF16 R80, R184.reuse, R190, R80 ;  /* 0x000000beb850723c */ /* 0x040fe20000041850 */
[----:B------:R-:W3:Y:S03]  /*8b60*/  LDSM.16.MT88.4 R188, [R223+0x100] ;  /* 0x00010000dfbc783b */ /* 0x000ee60000004200 */
[C---:B------:R-:W-:Y:S02]  /*8b70*/  FMUL.FTZ R109, R173.reuse, R109 ;  /* 0x0000006dad6d7220 */ /* 0x040fe40000410000 */
[C---:B------:R-:W-:Y:S02]  /*8b80*/  FMUL.FTZ R110, R0.reuse, R110 ;  /* 0x0000006e006e7220 */ /* 0x040fe40000410000 */
[----:B------:R-:W-:Y:S04]  /*8b90*/  FMUL.FTZ R111, R0, R111 ;  /* 0x0000006f006f7220 */ /* 0x000fe80000410000 */
[C---:B------:R-:W-:Y:S02]  /*8ba0*/  FMUL.FTZ R114, R172.reuse, R114 ;  /* 0x00000072ac727220 */ /* 0x040fe40000410000 */
[C---:B------:R-:W-:Y:S02]  /*8bb0*/  FMUL.FTZ R115, R172.reuse, R115 ;  /* 0x00000073ac737220 */ /* 0x040fe40000410000 */
[C---:B------:R-:W-:Y:S02]  /*8bc0*/  FMUL.FTZ R118, R172.reuse, R118 ;  /* 0x00000076ac767220 */ /* 0x040fe40000410000 */
[----:B------:R-:W-:Y:S02]  /*8bd0*/  FMUL.FTZ R119, R172, R119 ;  /* 0x00000077ac777220 */ /* 0x000fe40000410000 */
[C---:B------:R-:W-:Y:S02]  /*8be0*/  FMUL.FTZ R120, R173.reuse, R120 ;  /* 0x00000078ad787220 */ /* 0x040fe40000410000 */
[C---:B------:R-:W-:Y:S02]  /*8bf0*/  FMUL.FTZ R121, R173.reuse, R121 ;  /* 0x00000079ad797220 */ /* 0x040fe40000410000 */
[C---:B------:R-:W-:Y:S02]  /*8c00*/  FMUL.FTZ R122, R0.reuse, R122 ;  /* 0x0000007a007a7220 */ /* 0x040fe40000410000 */
[C---:B------:R-:W-:Y:S02]  /*8c10*/  FMUL.FTZ R123, R0.reuse, R123 ;  /* 0x0000007b007b7220 */ /* 0x040fe40000410000 */
[C---:B------:R-:W-:Y:S02]  /*8c20*/  FMUL.FTZ R124, R173.reuse, R124 ;  /* 0x0000007cad7c7220 */ /* 0x040fe40000410000 */
[C---:B------:R-:W-:Y:S02]  /*8c30*/  FMUL.FTZ R125, R173.reuse, R125 ;  /* 0x0000007dad7d7220 */ /* 0x040fe40000410000 */
[C---:B------:R-:W-:Y:S02]  /*8c40*/  FMUL.FTZ R126, R0.reuse, R126 ;  /* 0x0000007e007e7220 */ /* 0x040fe40000410000 */
[----:B------:R-:W-:Y:S02]  /*8c50*/  FMUL.FTZ R127, R0, R127 ;  /* 0x0000007f007f7220 */ /* 0x000fe40000410000 */
[C---:B------:R-:W-:Y:S02]  /*8c60*/  FMUL.FTZ R130, R172.reuse, R130 ;  /* 0x00000082ac827220 */ /* 0x040fe40000410000 */
[C---:B------:R-:W-:Y:S02]  /*8c70*/  FMUL.FTZ R131, R172.reuse, R131 ;  /* 0x00000083ac837220 */ /* 0x040fe40000410000 */
[C---:B------:R-:W-:Y:S01]  /*8c80*/  FMUL.FTZ R134, R172.reuse, R134 ;  /* 0x00000086ac867220 */ /* 0x040fe20000410000 */
[-C--:B---3--:R-:W-:Y:S03]  /*8c90*/  HMMA.16816.F32.BF16 R84, R184, R188.reuse, R84 ;  /* 0x000000bcb854723c */ /* 0x088fe60000041854 */
[----:B------:R-:W-:Y:S02]  /*8ca0*/  FMUL.FTZ R135, R172, R135 ;  /* 0x00000087ac877220 */ /* 0x000fe40000410000 */
[C---:B------:R-:W-:Y:S02]  /*8cb0*/  FMUL.FTZ R136, R173.reuse, R136 ;  /* 0x00000088ad887220 */ /* 0x040fe40000410000 */
[C---:B------:R-:W-:Y:S01]  /*8cc0*/  FMUL.FTZ R137, R173.reuse, R137 ;  /* 0x00000089ad897220 */ /* 0x040fe20000410000 */
[C---:B------:R-:W-:Y:S04]  /*8cd0*/  HMMA.16816.F32.BF16 R88, R180.reuse, R188, R88 ;  /* 0x000000bcb458723c */ /* 0x040fe80000041858 */
[C---:B------:R-:W-:Y:S02]  /*8ce0*/  FMUL.FTZ R138, R0.reuse, R138 ;  /* 0x0000008a008a7220 */ /* 0x040fe40000410000 */
[C---:B------:R-:W-:Y:S02]  /*8cf0*/  FMUL.FTZ R139, R0.reuse, R139 ;  /* 0x0000008b008b7220 */ /* 0x040fe40000410000 */
[-C--:B------:R-:W-:Y:S04]  /*8d00*/  HMMA.16816.F32.BF16 R92, R180, R190.reuse, R92 ;  /* 0x000000beb45c723c */ /* 0x080fe8000004185c */
[C---:B------:R-:W-:Y:S02]  /*8d10*/  FMUL.FTZ R140, R173.reuse, R140 ;  /* 0x0000008cad8c7220 */ /* 0x040fe40000410000 */
[C---:B------:R-:W-:Y:S02]  /*8d20*/  FMUL.FTZ R141, R173.reuse, R141 ;  /* 0x0000008dad8d7220 */ /* 0x040fe40000410000 */
[C---:B------:R-:W-:Y:S01]  /*8d30*/  HMMA.16816.F32.BF16 R96, R184.reuse, R190, R96 ;  /* 0x000000beb860723c */ /* 0x040fe20000041860 */
[----:B------:R-:W3:Y:S03]  /*8d40*/  LDSM.16.MT88.4 R188, [R222+0x100] ;  /* 0x00010000debc783b */ /* 0x000ee60000004200 */
[C---:B------:R-:W-:Y:S02]  /*8d50*/  FMUL.FTZ R142, R0.reuse, R142 ;  /* 0x0000008e008e7220 */ /* 0x040fe40000410000 */
[----:B------:R-:W-:Y:S02]  /*8d60*/  FMUL.FTZ R143, R0, R143 ;  /* 0x0000008f008f7220 */ /* 0x000fe40000410000 */
[C---:B------:R-:W-:Y:S04]  /*8d70*/  FMUL.FTZ R146, R172.reuse, R146 ;  /* 0x00000092ac927220 */ /* 0x040fe80000410000 */
        /* <DEDUP_REMOVED lines=12> */
[----:B------:R-:W-:Y:S02]  /*8e40*/  FMUL.FTZ R161, R174, R161 ;  /* 0x000000a1aea17220 */ /* 0x000fe40000410000 */
[C---:B------:R-:W-:Y:S02]  /*8e50*/  FMUL.FTZ R162, R172.reuse, R162 ;  /* 0x000000a2aca27220 */ /* 0x040fe40000410000 */
[----:B------:R-:W-:Y:S01]  /*8e60*/  FMUL.FTZ R163, R172, R163 ;  /* 0x000000a3aca37220 */ /* 0x000fe20000410000 */
[-C--:B---3--:R-:W-:Y:S03]  /*8e70*/  HMMA.16816.F32.BF16 R100, R184, R188.reuse, R100 ;  /* 0x000000bcb864723c */ /* 0x088fe60000041864 */
[C---:B----4-:R-:W-:Y:S02]  /*8e80*/  FMUL.FTZ R20, R174.reuse, R196 ;  /* 0x000000c4ae147220 */ /* 0x050fe40000410000 */
[----:B-1----:R-:W-:Y:S02]  /*8e90*/  FMUL.FTZ R21, R174, R197 ;  /* 0x000000c5ae157220 */ /* 0x002fe40000410000 */
        /* <DEDUP_REMOVED lines=10> */
[--C-:B------:R-:W-:Y:S02]  /*8f40*/  FFMA.FTZ R28, R28, c[0x0][0x2d0], -R209.reuse ;  /* 0x0000b4001c1c7a23 */ /* 0x100fe400000108d1 */
[----:B------:R-:W-:Y:S02]  /*8f50*/  FFMA.FTZ R29, R29, c[0x0][0x2d0], -R209 ;  /* 0x0000b4001d1d7a23 */ /* 0x000fe400000108d1 */
[----:B------:R-:W-:Y:S02]  /*8f60*/  MUFU.EX2 R199, R28 ;  /* 0x0000001c00c77308 */ /* 0x000fe40000000800 */
[--C-:B------:R-:W-:Y:S02]  /*8f70*/  FFMA.FTZ R30, R30, c[0x0][0x2d0], -R3.reuse ;  /* 0x0000b4001e1e7a23 */ /* 0x100fe40000010803 */
[----:B------:R-:W-:Y:S02]  /*8f80*/  FFMA.FTZ R31, R31, c[0x0][0x2d0], -R3 ;  /* 0x0000b4001f1f7a23 */ /* 0x000fe40000010803 */
[C---:B------:R-:W-:Y:S02]  /*8f90*/  FMUL.FTZ R168, R174.reuse, R168 ;  /* 0x000000a8aea87220 */ /* 0x040fe40000410000 */
[----:B------:R-:W-:Y:S02]  /*8fa0*/  FMUL.FTZ R169, R174, R169 ;  /* 0x000000a9aea97220 */ /* 0x000fe40000410000 */
[C---:B------:R-:W-:Y:S01]  /*8fb0*/  FMUL.FTZ R170, R172.reuse, R170 ;  /* 0x000000aaacaa7220 */ /* 0x040fe20000410000 */
[----:B------:R-:W3:Y:S01]  /*8fc0*/  MUFU.EX2 R198, R29 ;  /* 0x0000001d00c67308 */ /* 0x000ee20000000800 */
[----:B------:R-:W-:Y:S02]  /*8fd0*/  FMUL.FTZ R171, R172, R171 ;  /* 0x000000abacab7220 */ /* 0x000fe40000410000 */
[--C-:B------:R-:W-:Y:S02]  /*8fe0*/  FFMA.FTZ R38, R38, c[0x0][0x2d0], -R210.reuse ;  /* 0x0000b40026267a23 */ /* 0x100fe400000108d2 */
[----:B------:R-:W-:Y:S02]  /*8ff0*/  FFMA.FTZ R39, R39, c[0x0][0x2d0], -R210 ;  /* 0x0000b40027277a23 */ /* 0x000fe400000108d2 */
[--C-:B------:R-:W-:Y:S01]  /*9000*/  FFMA.FTZ R214, R53, c[0x0][0x2d0], -R208.reuse ;  /* 0x0000b40035d67a23 */ /* 0x100fe200000108d0 */
[----:B-----5:R-:W-:Y:S01]  /*9010*/  MOV R53, R178 ;  /* 0x000000b200357202 */ /* 0x020fe20000000f00 */
[--C-:B------:R-:W-:Y:S01]  /*9020*/  FFMA.FTZ R32, R32, c[0x0][0x2d0], -R208.reuse ;  /* 0x0000b40020207a23 */ /* 0x100fe200000108d0 */
[----:B------:R3:W-:Y:S01]  /*9030*/  MUFU.EX2 R197, R30 ;  /* 0x0000001e00c57308 */ /* 0x0007e20000000800 */
[----:B------:R-:W-:Y:S02]  /*9040*/  FFMA.FTZ R33, R33, c[0x0][0x2d0], -R208 ;  /* 0x0000b40021217a23 */ /* 0x000fe400000108d0 */
[--C-:B------:R-:W-:Y:S02]  /*9050*/  FFMA.FTZ R34, R34, c[0x0][0x2d0], -R210.reuse ;  /* 0x0000b40022227a23 */ /* 0x100fe400000108d2 */
[----:B------:R-:W-:Y:S02]  /*9060*/  FFMA.FTZ R35, R35, c[0x0][0x2d0], -R210 ;  /* 0x0000b40023237a23 */ /* 0x000fe400000108d2 */
[--C-:B------:R-:W-:Y:S02]  /*9070*/  FFMA.FTZ R24, R24, c[0x0][0x2d0], -R209.reuse ;  /* 0x0000b40018187a23 */ /* 0x100fe400000108d1 */
[----:B------:R-:W-:Y:S01]  /*9080*/  FFMA.FTZ R25, R25, c[0x0][0x2d0], -R209 ;  /* 0x0000b40019197a23 */ /* 0x000fe200000108d1 */
[-C--:B-1----:R-:W-:Y:S01]  /*9090*/  HMMA.16816.F32.BF16 R116, R184, R188.reuse, R116 ;  /* 0x000000bcb874723c */ /* 0x082fe20000041874 */
[----:B------:R1:W-:Y:S02]  /*90a0*/  MUFU.EX2 R248, R32 ;  /* 0x0000002000f87308 */ /* 0x0003e40000000800 */
[--C-:B------:R-:W-:Y:S02]  /*90b0*/  FFMA.FTZ R26, R26, c[0x0][0x2d0], -R3.reuse ;  /* 0x0000b4001a1a7a23 */ /* 0x100fe40000010803 */
[----:B------:R-:W-:Y:S02]  /*90c0*/  FFMA.FTZ R27, R27, c[0x0][0x2d0], -R3 ;  /* 0x0000b4001b1b7a23 */ /* 0x000fe40000010803 */
[----:B------:R-:W-:Y:S01]  /*90d0*/  FFMA.FTZ R36, R36, c[0x0][0x2d0], -R208 ;  /* 0x0000b40024247a23 */ /* 0x000fe200000108d0 */
[C---:B------:R-:W-:Y:S03]  /*90e0*/  HMMA.16816.F32.BF16 R120, R180.reuse, R188, R120 ;  /* 0x000000bcb478723c */ /* 0x040fe60000041878 */
[----:B------:R4:W-:Y:S01]  /*90f0*/  MUFU.EX2 R250, R33 ;  /* 0x0000002100fa7308 */ /* 0x0009e20000000800 */
[--C-:B------:R-:W-:Y:S01]  /*9100*/  FFMA.FTZ R66, R66, c[0x0][0x2d0], -R210.reuse ;  /* 0x0000b40042427a23 */ /* 0x100fe200000108d2 */
[----:B---3--:R-:W-:Y:S01]  /*9110*/  F2FP.BF16.PACK_AB R30, R198, R199 ;  /* 0x000000c7c61e723e */ /* 0x008fe200000010ff */
[----:B------:R-:W-:Y:S02]  /*9120*/  FFMA.FTZ R210, R67, c[0x0][0x2d0], -R210 ;  /* 0x0000b40043d27a23 */ /* 0x000fe400000108d2 */
[-C--:B------:R-:W-:Y:S04]  /*9130*/  HMMA.16816.F32.BF16 R124, R180, R190.reuse, R124 ;  /* 0x000000beb47c723c */ /* 0x080fe8000004187c */
[----:B------:R-:W-:Y:S01]  /*9140*/  MOV R67, R195 ;  /* 0x000000c300437202 */ /* 0x000fe20000000f00 */
[----:B------:R3:W-:Y:S01]  /*9150*/  MUFU.EX2 R205, R35 ;  /* 0x0000002300cd7308 */ /* 0x0007e20000000800 */
[--C-:B------:R-:W-:Y:S02]  /*9160*/  FFMA.FTZ R60, R60, c[0x0][0x2d0], -R209.reuse ;  /* 0x0000b4003c3c7a23 */ /* 0x100fe400000108d1 */
[C---:B------:R-:W-:Y:S01]  /*9170*/  HMMA.16816.F32.BF16 R128, R184.reuse, R190, R128 ;  /* 0x000000beb880723c */ /* 0x040fe20000041880 */
[----:B------:R-:W5:Y:S03]  /*9180*/  LDSM.16.MT88.4 R188, [R221+0x2100] ;  /* 0x00210000ddbc783b */ /* 0x000f660000004200 */
[----:B-1----:R-:W-:Y:S02]  /*9190*/  FMUL.FTZ R32, R173, R200 ;  /* 0x000000c8ad207220 */ /* 0x002fe40000410000 */
[----:B------:R-:W-:Y:S01]  /*91a0*/  FFMA.FTZ R209, R61, c[0x0][0x2d0], -R209 ;  /* 0x0000b4003dd17a23 */ /* 0x000fe200000108d1 */
[----:B------:R-:W-:Y:S01]  /*91b0*/  MUFU.EX2 R200, R42 ;  /* 0x0000002a00c87308 */ /* 0x000fe20000000800 */
[--C-:B------:R-:W-:Y:S04]  /*91c0*/  FFMA.FTZ R61, R62, c[0x0][0x2d0], -R3.reuse ;  /* 0x0000b4003e3d7a23 */ /* 0x100fe80000010803 */
[----:B----4-:R-:W-:Y:S02]  /*91d0*/  FMUL.FTZ R33, R173, R201 ;  /* 0x000000c9ad217220 */ /* 0x010fe40000410000 */
[----:B------:R-:W-:Y:S03]  /*91e0*/  FFMA.FTZ R3, R63, c[0x0][0x2d0], -R3 ;  /* 0x0000b4003f037a23 */ /* 0x000fe60000010803 */
[----:B------:R-:W-:Y:S01]  /*91f0*/  MUFU.EX2 R63, R58 ;  /* 0x0000003a003f7308 */ /* 0x000fe20000000800 */
[C---:B---3--:R-:W-:Y:S09]  /*9200*/  FMUL.FTZ R35, R0.reuse, R203 ;  /* 0x000000cb00237220 */ /* 0x048ff20000410000 */
[----:B------:R-:W-:Y:S10]  /*9210*/  MUFU.EX2 R62, R59 ;  /* 0x0000003b003e7308 */ /* 0x000ff40000000800 */
[----:B------:R-:W-:Y:S01]  /*9220*/  MUFU.EX2 R251, R24 ;  /* 0x0000001800fb7308 */ /* 0x000fe20000000800 */
[-C--:B-----5:R-:W-:Y:S09]  /*9230*/  HMMA.16816.F32.BF16 R132, R184, R188.reuse, R132 ;  /* 0x000000bcb884723c */ /* 0x0a0ff20000041884 */
[----:B------:R-:W-:Y:S01]  /*9240*/  MUFU.EX2 R196, R27 ;  /* 0x0000001b00c47308 */ /* 0x000fe20000000800 */
[C---:B------:R-:W-:Y:S08]  /*9250*/  HMMA.16816.F32.BF16 R136, R180.reuse, R188, R136 ;  /* 0x000000bcb488723c */ /* 0x040ff00000041888 */
[-C--:B------:R-:W-:Y:S01]  /*9260*/  HMMA.16816.F32.BF16 R140, R180, R190.reuse, R140 ;  /* 0x000000beb48c723c */ /* 0x080fe2000004188c */
[----:B------:R-:W1:Y:S07]  /*9270*/  MUFU.EX2 R201, R31 ;  /* 0x0000001f00c97308 */ /* 0x000e6e0000000800 */
[C---:B------:R-:W-:Y:S01]  /*9280*/  HMMA.16816.F32.BF16 R144, R184.reuse, R190, R144 ;  /* 0x000000beb890723c */ /* 0x040fe20000041890 */
[----:B------:R-:W3:Y:S02]  /*9290*/  LDSM.16.MT88.4 R188, [R223+0x2100] ;  /* 0x00210000dfbc783b */ /* 0x000ee40000004200 */
[----:B------:R-:W-:Y:S10]  /*92a0*/  MUFU.EX2 R203, R38 ;  /* 0x0000002600cb7308 */ /* 0x000ff40000000800 */
[----:B------:R-:W-:Y:S01]  /*92b0*/  MUFU.EX2 R210, R210 ;  /* 0x000000d200d27308 */ /* 0x000fe20000000800 */
[----:B-1----:R-:W-:Y:S01]  /*92c0*/  F2FP.BF16.PACK_AB R31, R201, R197 ;  /* 0x000000c5c91f723e */ /* 0x002fe200000010ff */
[C---:B--2---:R-:W-:Y:S08]  /*92d0*/  FFMA.FTZ R52, R0.reuse, R52, R211 ;  /* 0x0000003400347223 */ /* 0x044ff000000100d3 */
[----:B------:R-:W-:Y:S10]  /*92e0*/  MUFU.EX2 R209, R209 ;  /* 0x000000d100d17308 */ /* 0x000ff40000000800 */
[----:B------:R-:W-:Y:S01]  /*92f0*/  MUFU.EX2 R211, R54 ;  /* 0x0000003600d37308 */ /* 0x000fe20000000800 */
[-C--:B---3--:R-:W-:Y:S09]  /*9300*/  HMMA.16816.F32.BF16 R148, R184, R188.reuse, R148 ;  /* 0x000000bcb894723c */ /* 0x088ff20000041894 */
[----:B------:R1:W2:Y:S01]  /*9310*/  MUFU.EX2 R249, R34 ;  /* 0x0000002200f97308 */ /* 0x0002a20000000800 */
[C---:B------:R-:W-:Y:S09]  /*9320*/  HMMA.16816.F32.BF16 R152, R180.reuse, R188, R152 ;  /* 0x000000bcb498723c */ /* 0x040ff20000041898 */
[----:B------:R3:W4:Y:S01]  /*9330*/  MUFU.EX2 R216, R25 ;  /* 0x0000001900d87308 */ /* 0x0007220000000800 */
[-C--:B------:R-:W-:Y:S09]  /*9340*/  HMMA.16816.F32.BF16 R156, R180, R190.reuse, R156 ;  /* 0x000000beb49c723c */ /* 0x080ff2000004189c */
[----:B------:R-:W-:Y:S01]  /*9350*/  MUFU.EX2 R214, R214 ;  /* 0x000000d600d67308 */ /* 0x000fe20000000800 */
[C---:B------:R-:W-:Y:S01]  /*9360*/  HMMA.16816.F32.BF16 R160, R184.reuse, R190, R160 ;  /* 0x000000beb8a0723c */ /* 0x040fe200000418a0 */
[----:B------:R-:W5:Y:S03]  /*9370*/  LDSM.16.MT88.4 R188, [R222+0x2100] ;  /* 0x00210000debc783b */ /* 0x000f660000004200 */
[----:B-1----:R-:W-:Y:S05]  /*9380*/  FMUL.FTZ R34, R0, R202 ;  /* 0x000000ca00227220 */ /* 0x002fea0000410000 */
[----:B------:R-:W-:Y:S10]  /*9390*/  MUFU.EX2 R202, R40 ;  /* 0x0000002800ca7308 */ /* 0x000ff40000000800 */
[----:B------:R-:W-:Y:S01]  /*93a0*/  MUFU.EX2 R61, R61 ;  /* 0x0000003d003d7308 */ /* 0x000fe20000000800 */
[-C--:B-----5:R-:W-:Y:S08]  /*93b0*/  HMMA.16816.F32.BF16 R20, R184, R188.reuse, R20 ;  /* 0x000000bcb814723c */ /* 0x0a0ff00000041814 */
[C---:B------:R-:W-:Y:S01]  /*93c0*/  HMMA.16816.F32.BF16 R32, R180.reuse, R188, R32 ;  /* 0x000000bcb420723c */ /* 0x040fe20000041820 */
[----:B------:R1:W5:Y:S06]  /*93d0*/  MUFU.EX2 R188, R26 ;  /* 0x0000001a00bc7308 */ /* 0x00036c0000000800 */
[----:B------:R-:W-:Y:S01]  /*93e0*/  MOV R189, R192 ;  /* 0x000000c000bd7202 */ /* 0x000fe20000000f00 */
[-C--:B------:R-:W-:Y:S01]  /*93f0*/  HMMA.16816.F32.BF16 R164, R180, R190.reuse, R164 ;  /* 0x000000beb4a4723c */ /* 0x080fe200000418a4 */
[----:B------:R-:W5:Y:S03]  /*9400*/  LDSM.16.MT88.4 R180, [R220+0x900] ;  /* 0x00090000dcb4783b */ /* 0x000f660000004200 */
[----:B------:R-:W-:Y:S02]  /*9410*/  MOV R192, R247 ;  /* 0x000000f700c07202 */ /* 0x000fe40000000f00 */
[----:B------:R-:W-:Y:S01]  /*9420*/  MUFU.EX2 R247, R49 ;  /* 0x0000003100f77308 */ /* 0x000fe20000000800 */
[----:B---3--:R-:W-:Y:S01]  /*9430*/  F2FP.BF16.PACK_AB R25, R189, R252 ;  /* 0x000000fcbd19723e */ /* 0x008fe200000010ff */
[----:B------:R-:W-:Y:S04]  /*9440*/  HMMA.16816.F32.BF16 R168, R184, R190, R168 ;  /* 0x000000beb8a8723c */ /* 0x000fe800000418a8 */
[----:B------:R-:W-:Y:S03]  /*9450*/  MOV R0, R192 ;  /* 0x000000c000007202 */ /* 0x000fe60000000f00 */
[----:B------:R-:W-:Y:S02]  /*9460*/  MOV R184, R204 ;  /* 0x000000cc00b87202 */ /* 0x000fe40000000f00 */
[----:B------:R-:W-:Y:S01]  /*9470*/  MOV R185, R205 ;  /* 0x000000cd00b97202 */ /* 0x000fe20000000f00 */
[----:B------:R-:W-:Y:S02]  /*9480*/  MUFU.EX2 R204, R46 ;  /* 0x0000002e00cc7308 */ /* 0x000fe40000000800 */
[----:B------:R-:W-:Y:S02]  /*9490*/  MOV R186, R250 ;  /* 0x000000fa00ba7202 */ /* 0x000fe40000000f00 */
[----:B--2---:R-:W-:Y:S02]  /*94a0*/  MOV R187, R249 ;  /* 0x000000f900bb7202 */ /* 0x004fe40000000f00 */
[----:B------:R-:W-:Y:S02]  /*94b0*/  MOV R190, R248 ;  /* 0x000000f800be7202 */ /* 0x000fe40000000f00 */
[----:B------:R-:W-:Y:S02]  /*94c0*/  F2FP.BF16.PACK_AB R24, R184, R178 ;  /* 0x000000b2b818723e */ /* 0x000fe400000010ff */
[----:B-1----:R-:W-:Y:S01]  /*94d0*/  F2FP.BF16.PACK_AB R26, R186, R190 ;  /* 0x000000beba1a723e */ /* 0x002fe200000010ff */
[----:B------:R1:W-:Y:S01]  /*94e0*/  MUFU.EX2 R250, R37 ;  /* 0x0000002500fa7308 */ /* 0x0003e20000000800 */
[----:B------:R-:W-:Y:S02]  /*94f0*/  F2FP.BF16.PACK_AB R27, R185, R187 ;  /* 0x000000bbb91b723e */ /* 0x000fe400000010ff */
[----:B----4-:R-:W-:Y:S01]  /*9500*/  MOV R191, R216 ;  /* 0x000000d800bf7202 */ /* 0x010fe20000000f00 */
[--C-:B------:R-:W-:Y:S01]  /*9510*/  FFMA.FTZ R216, R64, c[0x0][0x2d0], -R208.reuse ;  /* 0x0000b40040d87a23 */ /* 0x100fe200000108d0 */
[----:B-----5:R-:W-:Y:S01]  /*9520*/  F2FP.BF16.PACK_AB R29, R196, R188 ;  /* 0x000000bcc41d723e */ /* 0x020fe200000010ff */
[----:B------:R-:W-:Y:S01]  /*9530*/  FFMA.FTZ R208, R65, c[0x0][0x2d0], -R208 ;  /* 0x0000b40041d07a23 */ /* 0x000fe200000108d0 */
[----:B------:R-:W-:Y:S02]  /*9540*/  F2FP.BF16.PACK_AB R28, R191, R251 ;  /* 0x000000fbbf1c723e */ /* 0x000fe400000010ff */
[----:B------:R-:W-:Y:S01]  /*9550*/  MOV R64, R242 ;  /* 0x000000f200407202 */ /* 0x000fe20000000f00 */
[----:B------:R2:W-:Y:S01]  /*9560*/  MUFU.EX2 R248, R48 ;  /* 0x0000003000f87308 */ /* 0x0005e20000000800 */
[----:B------:R-:W-:Y:S01]  /*9570*/  MOV R65, R243 ;  /* 0x000000f300417202 */ /* 0x000fe20000000f00 */
[-C--:B------:R-:W-:Y:S08]  /*9580*/  HMMA.16816.F32.BF16 R4, R24, R180.reuse, R4 ;  /* 0x000000b41804723c */ /* 0x080ff00000041804 */
[C---:B------:R-:W-:Y:S01]  /*9590*/  HMMA.16816.F32.BF16 R8, R28.reuse, R180, R8 ;  /* 0x000000b41c08723c */ /* 0x040fe20000041808 */
[----:B------:R-:W-:Y:S01]  /*95a0*/  MUFU.EX2 R178, R43 ;  /* 0x0000002b00b27308 */ /* 0x000fe20000000800 */
[----:B-1----:R-:W3:Y:S06]  /*95b0*/  LDL.LU R37, [R1+0x10] ;  /* 0x0000100001257983 */ /* 0x002eec0000300800 */
[-C--:B------:R-:W-:Y:S03]  /*95c0*/  HMMA.16816.F32.BF16 R12, R28, R182.reuse, R12 ;  /* 0x000000b61c0c723c */ /* 0x080fe6000004180c */
[----:B------:R-:W1:Y:S01]  /*95d0*/  MUFU.EX2 R242, R44 ;  /* 0x0000002c00f27308 */ /* 0x000e620000000800 */
[----:B--2---:R-:W2:Y:S04]  /*95e0*/  LDL.LU R48, [R1+0x8] ;  /* 0x0000080001307983 */ /* 0x004ea80000300800 */
[C---:B------:R-:W-:Y:S01]  /*95f0*/  HMMA.16816.F32.BF16 R16, R24.reuse, R182, R16 ;  /* 0x000000b61810723c */ /* 0x040fe20000041810 */
[----:B------:R-:W4:Y:S04]  /*9600*/  LDSM.16.MT88.4 R180, [R221+0x900] ;  /* 0x00090000ddb4783b */ /* 0x000f280000004200 */
[----:B------:R5:W5:Y:S04]  /*9610*/  MUFU.EX2 R205, R47 ;  /* 0x0000002f00cd7308 */ /* 0x000b680000000800 */
[----:B------:R-:W2:Y:S06]  /*9620*/  LDL.LU R49, [R1+0x4] ;  /* 0x0000040001317983 */ /* 0x000eac0000300800 */
[----:B------:R4:W-:Y:S01]  /*9630*/  MUFU.EX2 R243, R39 ;  /* 0x0000002700f37308 */ /* 0x0009e20000000800 */
[----:B-1----:R-:W-:Y:S09]  /*9640*/  F2FP.BF16.PACK_AB R38, R244, R242 ;  /* 0x000000f2f426723e */ /* 0x002ff200000010ff */
[----:B------:R1:W-:Y:S01]  /*9650*/  MUFU.EX2 R249, R36 ;  /* 0x0000002400f97308 */ /* 0x0003e20000000800 */
[----:B-----5:R-:W-:Y:S09]  /*9660*/  LDSM.16.MT88.4 R44, [R223+0x1100] ;  /* 0x00110000df2c783b */ /* 0x020ff20000004200 */
[----:B------:R-:W-:Y:S01]  /*9670*/  MUFU.EX2 R216, R216 ;  /* 0x000000d800d87308 */ /* 0x000fe20000000800 */
[----:B----4-:R-:W-:Y:S01]  /*9680*/  F2FP.BF16.PACK_AB R39, R205, R204 ;  /* 0x000000cccd27723e */ /* 0x010fe200000010ff */
[-C--:B------:R-:W-:Y:S03]  /*9690*/  HMMA.16816.F32.BF16 R68, R24, R180.reuse, R68 ;  /* 0x000000b41844723c */ /* 0x080fe60000041844 */
[----:B-1----:R-:W-:Y:S05]  /*96a0*/  MOV R36, R241 ;  /* 0x000000f100247202 */ /* 0x002fea0000000f00 */
[C---:B------:R-:W-:Y:S01]  /*96b0*/  HMMA.16816.F32.BF16 R72, R28.reuse, R180, R72 ;  /* 0x000000b41c48723c */ /* 0x040fe20000041848 */
[----:B------:R1:W4:Y:S07]  /*96c0*/  MUFU.EX2 R241, R41 ;  /* 0x0000002900f17308 */ /* 0x00032e0000000800 */
[-C--:B------:R-:W-:Y:S08]  /*96d0*/  HMMA.16816.F32.BF16 R76, R28, R182.reuse, R76 ;  /* 0x000000b61c4c723c */ /* 0x080ff0000004184c */
[C---:B------:R-:W-:Y:S01]  /*96e0*/  HMMA.16816.F32.BF16 R80, R24.reuse, R182, R80 ;  /* 0x000000b61850723c */ /* 0x040fe20000041850 */
[----:B------:R-:W5:Y:S08]  /*96f0*/  LDSM.16.MT88.4 R180, [R223+0x900] ;  /* 0x00090000dfb4783b */ /* 0x000f700000004200 */
[----:B-1----:R-:W-:Y:S01]  /*9700*/  LDSM.16.MT88.4 R40, [R221+0x1100] ;  /* 0x00110000dd28783b */ /* 0x002fe20000004200 */
[-C--:B-----5:R-:W-:Y:S08]  /*9710*/  HMMA.16816.F32.BF16 R84, R24, R180.reuse, R84 ;  /* 0x000000b41854723c */ /* 0x0a0ff00000041854 */
        /* <DEDUP_REMOVED lines=13> */
[----:B------:R-:W1:Y:S03]  /*97f0*/  LDSM.16.MT88.4 R180, [R221+0x2900] ;  /* 0x00290000ddb4783b */ /* 0x000e660000004200 */
[----:B---3--:R-:W-:Y:S01]  /*9800*/  FFMA.FTZ R173, R173, R37, R213 ;  /* 0x00000025adad7223 */ /* 0x008fe200000100d5 */
[----:B------:R-:W-:Y:S01]  /*9810*/  F2FP.BF16.PACK_AB R37, R178, R200 ;  /* 0x000000c8b225723e */ /* 0x000fe200000010ff */
[----:B------:R-:W-:Y:S01]  /*9820*/  MUFU.EX2 R213, R55 ;  /* 0x0000003700d57308 */ /* 0x000fe20000000800 */
[----:B--2---:R-:W-:Y:S09]  /*9830*/  FFMA.FTZ R172, R172, R48, R215 ;  /* 0x00000030acac7223 */ /* 0x004ff200000100d7 */
[----:B------:R-:W-:Y:S01]  /*9840*/  MUFU.EX2 R215, R66 ;  /* 0x0000004200d77308 */ /* 0x000fe20000000800 */
[-C--:B-1----:R-:W-:Y:S08]  /*9850*/  HMMA.16816.F32.BF16 R132, R24, R180.reuse, R132 ;  /* 0x000000b41884723c */ /* 0x082ff00000041884 */
[C---:B------:R-:W-:Y:S04]  /*9860*/  HMMA.16816.F32.BF16 R136, R28.reuse, R180, R136 ;  /* 0x000000b41c88723c */ /* 0x040fe80000041888 */
[----:B------:R-:W-:Y:S02]  /*9870*/  FFMA.FTZ R174, R174, R49, R217 ;  /* 0x00000031aeae7223 */ /* 0x000fe400000100d9 */
[----:B------:R-:W-:Y:S01]  /*9880*/  LDSM.16.MT88.4 R48, [R222+0x1100] ;  /* 0x00110000de30783b */ /* 0x000fe20000004200 */
[----:B------:R-:W-:Y:S01]  /*9890*/  MUFU.EX2 R217, R208 ;  /* 0x000000d000d97308 */ /* 0x000fe20000000800 */
[-C--:B------:R-:W-:Y:S04]  /*98a0*/  HMMA.16816.F32.BF16 R140, R28, R182.reuse, R140 ;  /* 0x000000b61c8c723c */ /* 0x080fe8000004188c */
[----:B------:R-:W-:Y:S01]  /*98b0*/  FADD.FTZ R174, R36, R174 ;  /* 0x000000ae24ae7221 */ /* 0x000fe20000010000 */
[----:B----4-:R-:W-:Y:S03]  /*98c0*/  F2FP.BF16.PACK_AB R36, R241, R202 ;  /* 0x000000caf124723e */ /* 0x010fe600000010ff */
[C---:B------:R-:W-:Y:S01]  /*98d0*/  HMMA.16816.F32.BF16 R144, R24.reuse, R182, R144 ;  /* 0x000000b61890723c */ /* 0x040fe20000041890 */
[----:B------:R-:W1:Y:S01]  /*98e0*/  LDSM.16.MT88.4 R180, [R223+0x2900] ;  /* 0x00290000dfb4783b */ /* 0x000e620000004200 */
[----:B------:R-:W-:Y:S06]  /*98f0*/  MUFU.EX2 R208, R56 ;  /* 0x0000003800d07308 */ /* 0x000fec0000000800 */
[-C--:B-1----:R-:W-:Y:S08]  /*9900*/  HMMA.16816.F32.BF16 R148, R24, R180.reuse, R148 ;  /* 0x000000b41894723c */ /* 0x082ff00000041894 */
[C---:B------:R-:W-:Y:S08]  /*9910*/  HMMA.16816.F32.BF16 R152, R28.reuse, R180, R152 ;  /* 0x000000b41c98723c */ /* 0x040ff00000041898 */
[-C--:B------:R-:W-:Y:S08]  /*9920*/  HMMA.16816.F32.BF16 R156, R28, R182.reuse, R156 ;  /* 0x000000b61c9c723c */ /* 0x080ff0000004189c */
[C---:B------:R-:W-:Y:S01]  /*9930*/  HMMA.16816.F32.BF16 R160, R24.reuse, R182, R160 ;  /* 0x000000b618a0723c */ /* 0x040fe200000418a0 */
[----:B------:R-:W1:Y:S07]  /*9940*/  LDSM.16.MT88.4 R180, [R222+0x2900] ;  /* 0x00290000deb4783b */ /* 0x000e6e0000004200 */
[-C--:B-1----:R-:W-:Y:S08]  /*9950*/  HMMA.16816.F32.BF16 R20, R24, R180.reuse, R20 ;  /* 0x000000b41814723c */ /* 0x082ff00000041814 */
[C---:B------:R-:W-:Y:S07]  /*9960*/  HMMA.16816.F32.BF16 R32, R28.reuse, R180, R32 ;  /* 0x000000b41c20723c */ /* 0x040fee0000041820 */
[----:B------:R-:W-:Y:S01]  /*9970*/  MOV R180, R207 ;  /* 0x000000cf00b47202 */ /* 0x000fe20000000f00 */
[-C--:B------:R-:W-:Y:S01]  /*9980*/  HMMA.16816.F32.BF16 R164, R28, R182.reuse, R164 ;  /* 0x000000b61ca4723c */ /* 0x080fe200000418a4 */
[----:B------:R-:W1:Y:S01]  /*9990*/  LDSM.16.MT88.4 R28, [R220+0x1100] ;  /* 0x00110000dc1c783b */ /* 0x000e620000004200 */
[----:B------:R2:W-:Y:S02]  /*99a0*/  MUFU.EX2 R207, R57 ;  /* 0x0000003900cf7308 */ /* 0x0005e40000000800 */
[----:B------:R-:W-:Y:S04]  /*99b0*/  MOV R181, R206 ;  /* 0x000000ce00b57202 */ /* 0x000fe80000000f00 */
[----:B------:R-:W-:Y:S04]  /*99c0*/  HMMA.16816.F32.BF16 R168, R24, R182, R168 ;  /* 0x000000b618a8723c */ /* 0x000fe800000418a8 */
[----:B------:R-:W-:Y:S03]  /*99d0*/  MUFU.EX2 R206, R60 ;  /* 0x0000003c00ce7308 */ /* 0x000fe60000000800 */
[----:B------:R-:W-:Y:S02]  /*99e0*/  F2FP.BF16.PACK_AB R24, R250, R249 ;  /* 0x000000f9fa18723e */ /* 0x000fe400000010ff */
[----:B------:R-:W-:Y:S03]  /*99f0*/  F2FP.BF16.PACK_AB R26, R247, R248 ;  /* 0x000000f8f71a723e */ /* 0x000fe600000010ff */
[----:B------:R-:W-:Y:S02]  /*9a00*/  F2FP.BF16.PACK_AB R25, R243, R203 ;  /* 0x000000cbf319723e */ /* 0x000fe400000010ff */
[----:B------:R-:W-:Y:S01]  /*9a10*/  F2FP.BF16.PACK_AB R27, R246, R245 ;  /* 0x000000f5f61b723e */ /* 0x000fe200000010ff */
[----:B------:R-:W3:Y:S01]  /*9a20*/  MUFU.EX2 R60, R3 ;  /* 0x00000003003c7308 */ /* 0x000ee20000000800 */
[----:B------:R-:W-:Y:S01]  /*9a30*/  MOV R183, R194 ;  /* 0x000000c200b77202 */ /* 0x000fe20000000f00 */
[----:B--2---:R-:W-:Y:S01]  /*9a40*/  LDSM.16.MT88.4 R56, [R223+0x3900] ;  /* 0x00390000df38783b */ /* 0x004fe20000004200 */
[----:B------:R-:W-:Y:S07]  /*9a50*/  MOV R182, R193 ;  /* 0x000000c100b67202 */ /* 0x000fee0000000f00 */
[----:B------:R-:W-:Y:S01]  /*9a60*/  LDSM.16.MT88.4 R192, [R220+0x1900] ;  /* 0x00190000dcc0783b */ /* 0x000fe20000004200 */
        /* <DEDUP_REMOVED lines=14> */
[----:B------:R-:W4:Y:S07]  /*9b50*/  LDSM.16.MT88.4 R44, [R223+0x3100] ;  /* 0x00310000df2c783b */ /* 0x000f2e0000004200 */
[-C--:B------:R-:W-:Y:S08]  /*9b60*/  HMMA.16816.F32.BF16 R100, R24, R48.reuse, R100 ;  /* 0x000000301864723c */ /* 0x080ff00000041864 */
[C---:B------:R-:W-:Y:S08]  /*9b70*/  HMMA.16816.F32.BF16 R104, R36.reuse, R48, R104 ;  /* 0x000000302468723c */ /* 0x040ff00000041868 */
[-C--:B------:R-:W-:Y:S08]  /*9b80*/  HMMA.16816.F32.BF16 R108, R36, R50.reuse, R108 ;  /* 0x00000032246c723c */ /* 0x080ff0000004186c */
[C---:B------:R-:W-:Y:S01]  /*9b90*/  HMMA.16816.F32.BF16 R112, R24.reuse, R50, R112 ;  /* 0x000000321870723c */ /* 0x040fe20000041870 */
[----:B------:R-:W5:Y:S07]  /*9ba0*/  LDSM.16.MT88.4 R48, [R222+0x3100] ;  /* 0x00310000de30783b */ /* 0x000f6e0000004200 */
[-C--:B-1----:R-:W-:Y:S08]  /*9bb0*/  HMMA.16816.F32.BF16 R116, R24, R28.reuse, R116 ;  /* 0x0000001c1874723c */ /* 0x082ff00000041874 */
[C---:B------:R-:W-:Y:S07]  /*9bc0*/  HMMA.16816.F32.BF16 R120, R36.reuse, R28, R120 ;  /* 0x0000001c2478723c */ /* 0x040fee0000041878 */
[----:B------:R-:W-:Y:S01]  /*9bd0*/  FADD.FTZ R29, R218, R52 ;  /* 0x00000034da1d7221 */ /* 0x000fe20000010000 */
[-C--:B------:R-:W-:Y:S04]  /*9be0*/  HMMA.16816.F32.BF16 R124, R36, R30.reuse, R124 ;  /* 0x0000001e247c723c */ /* 0x080fe8000004187c */
[----:B------:R-:W-:Y:S01]  /*9bf0*/  MOV R218, R187 ;  /* 0x000000bb00da7202 */ /* 0x000fe20000000f00 */
[----:B------:R-:W-:Y:S01]  /*9c00*/  FADD.FTZ R28, R0, R172 ;  /* 0x000000ac001c7221 */ /* 0x000fe20000010000 */
[----:B------:R-:W-:Y:S01]  /*9c10*/  MOV R172, R185 ;  /* 0x000000b900ac7202 */ /* 0x000fe20000000f00 */
[----:B------:R-:W-:Y:S01]  /*9c20*/  FADD.FTZ R0, R182, R173 ;  /* 0x000000adb6007221 */ /* 0x000fe20000010000 */
[C---:B------:R-:W-:Y:S04]  /*9c30*/  HMMA.16816.F32.BF16 R128, R24.reuse, R30, R128 ;  /* 0x0000001e1880723c */ /* 0x040fe80000041880 */
[----:B------:R-:W-:Y:S01]  /*9c40*/  MOV R173, R186 ;  /* 0x000000ba00ad7202 */ /* 0x000fe20000000f00 */
[----:B------:R-:W-:Y:S02]  /*9c50*/  FADD.FTZ R0, R180, R0 ;  /* 0x00000000b4007221 */ /* 0x000fe40000010000 */
[----:B------:R-:W-:Y:S01]  /*9c60*/  FADD.FTZ R30, R183, R174 ;  /* 0x000000aeb71e7221 */ /* 0x000fe20000010000 */
[-C--:B--2---:R-:W-:Y:S04]  /*9c70*/  HMMA.16816.F32.BF16 R132, R24, R40.reuse, R132 ;  /* 0x000000281884723c */ /* 0x084fe80000041884 */
[----:B------:R-:W-:Y:S01]  /*9c80*/  FADD.FTZ R30, R181, R30 ;  /* 0x0000001eb51e7221 */ /* 0x000fe20000010000 */
[----:B---3--:R-:W-:Y:S01]  /*9c90*/  F2FP.BF16.PACK_AB R31, R60, R61 ;  /* 0x0000003d3c1f723e */ /* 0x008fe200000010ff */
[----:B------:R-:W-:Y:S01]  /*9ca0*/  FADD.FTZ R3, R64, R0 ;  /* 0x0000000040037221 */ /* 0x000fe20000010000 */
[----:B------:R-:W-:Y:S01]  /*9cb0*/  MOV R174, R190 ;  /* 0x000000be00ae7202 */ /* 0x000fe20000000f00 */
[C---:B------:R-:W-:Y:S04]  /*9cc0*/  HMMA.16816.F32.BF16 R136, R36.reuse, R40, R136 ;  /* 0x000000282488723c */ /* 0x040fe80000041888 */
[----:B------:R-:W-:Y:S02]  /*9cd0*/  FADD.FTZ R30, R53, R30 ;  /* 0x0000001e351e7221 */ /* 0x000fe40000010000 */
[----:B------:R-:W-:Y:S01]  /*9ce0*/  LDSM.16.MT88.4 R52, [R221+0x3900] ;  /* 0x00390000dd34783b */ /* 0x000fe20000004200 */
[----:B------:R-:W-:Y:S01]  /*9cf0*/  FADD.FTZ R29, R219, R29 ;  /* 0x0000001ddb1d7221 */ /* 0x000fe20000010000 */
[-C--:B------:R-:W-:Y:S04]  /*9d00*/  HMMA.16816.F32.BF16 R140, R36, R42.reuse, R140 ;  /* 0x0000002a248c723c */ /* 0x080fe8000004188c */
[----:B------:R-:W-:Y:S01]  /*9d10*/  FADD.FTZ R64, R184, R30 ;  /* 0x0000001eb8407221 */ /* 0x000fe20000010000 */
[----:B------:R-:W-:Y:S01]  /*9d20*/  F2FP.BF16.PACK_AB R30, R209, R206 ;  /* 0x000000ced11e723e */ /* 0x000fe200000010ff */
[----:B------:R-:W-:Y:S01]  /*9d30*/  FADD.FTZ R0, R240, R29 ;  /* 0x0000001df0007221 */ /* 0x000fe20000010000 */
[----:B------:R-:W-:Y:S01]  /*9d40*/  F2FP.BF16.PACK_AB R29, R62, R63 ;  /* 0x0000003f3e1d723e */ /* 0x000fe200000010ff */
[C---:B------:R-:W-:Y:S01]  /*9d50*/  HMMA.16816.F32.BF16 R144, R24.reuse, R42, R144 ;  /* 0x0000002a1890723c */ /* 0x040fe20000041890 */
[----:B------:R-:W1:Y:S03]  /*9d60*/  LDSM.16.MT88.4 R40, [R221+0x1900] ;  /* 0x00190000dd28783b */ /* 0x000e660000004200 */
[----:B------:R-:W-:Y:S01]  /*9d70*/  FADD.FTZ R28, R67, R28 ;  /* 0x0000001c431c7221 */ /* 0x000fe20000010000 */
[----:B------:R-:W-:Y:S01]  /*9d80*/  MOV R219, R191 ;  /* 0x000000bf00db7202 */ /* 0x000fe20000000f00 */
[----:B------:R-:W-:Y:S01]  /*9d90*/  FADD.FTZ R66, R251, R3 ;  /* 0x00000003fb427221 */ /* 0x000fe20000010000 */
[----:B------:R-:W-:Y:S01]  /*9da0*/  MOV R240, R189 ;  /* 0x000000bd00f07202 */ /* 0x000fe20000000f00 */
[-C--:B----4-:R-:W-:Y:S04]  /*9db0*/  HMMA.16816.F32.BF16 R148, R24, R44.reuse, R148 ;  /* 0x0000002c1894723c */ /* 0x090fe80000041894 */
[----:B------:R-:W-:Y:S02]  /*9dc0*/  FADD.FTZ R28, R65, R28 ;  /* 0x0000001c411c7221 */ /* 0x000fe40000010000 */
[----:B------:R-:W-:Y:S02]  /*9dd0*/  FADD.FTZ R65, R188, R0 ;  /* 0x00000000bc417221 */ /* 0x000fe40000010000 */
[C---:B------:R-:W-:Y:S04]  /*9de0*/  HMMA.16816.F32.BF16 R152, R36.reuse, R44, R152 ;  /* 0x0000002c2498723c */ /* 0x040fe80000041898 */
[----:B------:R-:W-:Y:S01]  /*9df0*/  FADD.FTZ R67, R252, R28 ;  /* 0x0000001cfc437221 */ /* 0x000fe20000010000 */
[----:B------:R-:W-:Y:S01]  /*9e00*/  F2FP.BF16.PACK_AB R28, R207, R208 ;  /* 0x000000d0cf1c723e */ /* 0x000fe200000010ff */
[----:B------:R-:W-:Y:S02]  /*9e10*/  FADD.FTZ R0, R219, R66 ;  /* 0x00000042db007221 */ /* 0x000fe40000010000 */
[-C--:B------:R-:W-:Y:S04]  /*9e20*/  HMMA.16816.F32.BF16 R156, R36, R46.reuse, R156 ;  /* 0x0000002e249c723c */ /* 0x080fe8000004189c */
[----:B------:R-:W-:Y:S02]  /*9e30*/  FADD.FTZ R0, R199, R0 ;  /* 0x00000000c7007221 */ /* 0x000fe40000010000 */
[----:B------:R-:W-:Y:S02]  /*9e40*/  FADD.FTZ R3, R240, R67 ;  /* 0x00000043f0037221 */ /* 0x000fe40000010000 */
[C---:B------:R-:W-:Y:S01]  /*9e50*/  HMMA.16816.F32.BF16 R160, R24.reuse, R46, R160 ;  /* 0x0000002e18a0723c */ /* 0x040fe200000418a0 */
[----:B------:R-:W-:Y:S03]  /*9e60*/  LDSM.16.MT88.4 R44, [R222+0x1900] ;  /* 0x00190000de2c783b */ /* 0x000fe60000004200 */
[----:B------:R-:W-:Y:S04]  /*9e70*/  FADD.FTZ R3, R218, R3 ;  /* 0x00000003da037221 */ /* 0x000fe80000010000 */
[-C--:B-----5:R-:W-:Y:S08]  /*9e80*/  HMMA.16816.F32.BF16 R20, R24, R48.reuse, R20 ;  /* 0x000000301814723c */ /* 0x0a0ff00000041814 */
[C---:B------:R-:W-:Y:S08]  /*9e90*/  HMMA.16816.F32.BF16 R32, R36.reuse, R48, R32 ;  /* 0x000000302420723c */ /* 0x040ff00000041820 */
[-C--:B------:R-:W-:Y:S01]  /*9ea0*/  HMMA.16816.F32.BF16 R164, R36, R50.reuse, R164 ;  /* 0x0000003224a4723c */ /* 0x080fe200000418a4 */
[----:B------:R-:W2:Y:S07]  /*9eb0*/  LDSM.16.MT88.4 R36, [R223+0x1900] ;  /* 0x00190000df24783b */ /* 0x000eae0000004200 */
[----:B------:R-:W-:Y:S01]  /*9ec0*/  HMMA.16816.F32.BF16 R168, R24, R50, R168 ;  /* 0x0000003218a8723c */ /* 0x000fe200000418a8 */
[----:B------:R-:W3:Y:S06]  /*9ed0*/  LDSM.16.MT88.4 R48, [R220+0x3900] ;  /* 0x00390000dc30783b */ /* 0x000eec0000004200 */
[----:B------:R-:W-:Y:S02]  /*9ee0*/  F2FP.BF16.PACK_AB R24, R214, R212 ;  /* 0x000000d4d618723e */ /* 0x000fe400000010ff */
[----:B------:R-:W-:Y:S03]  /*9ef0*/  F2FP.BF16.PACK_AB R26, R217, R216 ;  /* 0x000000d8d91a723e */ /* 0x000fe600000010ff */
[----:B------:R-:W-:Y:S02]  /*9f00*/  F2FP.BF16.PACK_AB R25, R213, R211 ;  /* 0x000000d3d519723e */ /* 0x000fe400000010ff */
[----:B------:R-:W-:Y:S07]  /*9f10*/  F2FP.BF16.PACK_AB R27, R210, R215 ;  /* 0x000000d7d21b723e */ /* 0x000fee00000010ff */
[-C--:B------:R-:W-:Y:S01]  /*9f20*/  HMMA.16816.F32.BF16 R184, R24, R192.reuse, R4 ;  /* 0x000000c018b8723c */ /* 0x080fe20000041804 */
[----:B------:R-:W4:Y:S07]  /*9f30*/  LDSM.16.MT88.4 R4, [R222+0x3900] ;  /* 0x00390000de04783b */ /* 0x000f2e0000004200 */
[C---:B------:R-:W-:Y:S07]  /*9f40*/  HMMA.16816.F32.BF16 R180, R28.reuse, R192, R8 ;  /* 0x000000c01cb4723c */ /* 0x040fee0000041808 */
[----:B------:R-:W-:Y:S01]  /*9f50*/  FADD.FTZ R8, R174, R64 ;  /* 0x00000040ae087221 */ /* 0x000fe20000010000 */
[-C--:B------:R-:W-:Y:S04]  /*9f60*/  HMMA.16816.F32.BF16 R188, R28, R194.reuse, R12 ;  /* 0x000000c21cbc723c */ /* 0x080fe8000004180c */
[----:B------:R-:W-:Y:S02]  /*9f70*/  FADD.FTZ R9, R198, R0 ;  /* 0x00000000c6097221 */ /* 0x000fe40000010000 */
[----:B------:R-:W-:Y:S01]  /*9f80*/  FADD.FTZ R11, R173, R8 ;  /* 0x00000008ad0b7221 */ /* 0x000fe20000010000 */
[----:B------:R-:W-:Y:S01]  /*9f90*/  MOV R173, R175 ;  /* 0x000000af00ad7202 */ /* 0x000fe20000000f00 */
        /* <DEDUP_REMOVED lines=10> */
[----:B------:R-:W-:Y:S02]  /*a040*/  FADD.FTZ R11, R202, R9 ;  /* 0x00000009ca0b7221 */ /* 0x000fe40000010000 */
[----:B------:R-:W-:Y:S02]  /*a050*/  FADD.FTZ R10, R200, R8 ;  /* 0x00000008c80a7221 */ /* 0x000fe40000010000 */
[C---:B------:R-:W-:Y:S04]  /*a060*/  HMMA.16816.F32.BF16 R80, R24.reuse, R42, R80 ;  /* 0x0000002a1850723c */ /* 0x040fe80000041850 */
[----:B------:R-:W-:Y:S02]  /*a070*/  FADD.FTZ R9, R250, R3 ;  /* 0x00000003fa097221 */ /* 0x000fe40000010000 */
[----:B------:R-:W-:Y:S01]  /*a080*/  FADD.FTZ R3, R178, R10 ;  /* 0x0000000ab2037221 */ /* 0x000fe20000010000 */
[----:B------:R-:W-:Y:S01]  /*a090*/  MOV R178, R2 ;  /* 0x0000000200b27202 */ /* 0x000fe20000000f00 */
[-C--:B--2---:R-:W-:Y:S04]  /*a0a0*/  HMMA.16816.F32.BF16 R84, R24, R36.reuse, R84 ;  /* 0x000000241854723c */ /* 0x084fe80000041854 */
        /* <DEDUP_REMOVED lines=24> */
[-C--:B----4-:R-:W-:Y:S08]  /*a230*/  HMMA.16816.F32.BF16 R196, R24, R4.reuse, R20 ;  /* 0x0000000418c4723c */ /* 0x090ff00000041814 */
[C---:B------:R-:W-:Y:S07]  /*a240*/  HMMA.16816.F32.BF16 R200, R28.reuse, R4, R32 ;  /* 0x000000041cc8723c */ /* 0x040fee0000041820 */
[----:B------:R-:W-:Y:S01]  /*a250*/  FADD.FTZ R4, R241, R11 ;  /* 0x0000000bf1047221 */ /* 0x000fe20000010000 */
[-C--:B------:R-:W-:Y:S04]  /*a260*/  HMMA.16816.F32.BF16 R164, R28, R6.reuse, R164 ;  /* 0x000000061ca4723c */ /* 0x080fe800000418a4 */
        /* <DEDUP_REMOVED lines=17> */
[----:B------:R-:W-:Y:S01]  /*a380*/  STL [R1+0x4], R5 ;  /* 0x0000040501007387 */ /* 0x000fe20000100800 */
[----:B------:R-:W-:Y:S02]  /*a390*/  FADD.FTZ R3, R209, R3 ;  /* 0x00000003d1037221 */ /* 0x000fe40000010000 */
[----:B------:R-:W-:Y:S02]  /*a3a0*/  FADD.FTZ R4, R210, R4 ;  /* 0x00000004d2047221 */ /* 0x000fe40000010000 */
[----:B------:R-:W-:Y:S03]  /*a3b0*/  FADD.FTZ R0, R61, R7 ;  /* 0x000000073d007221 */ /* 0x000fe60000010000 */
[----:B------:R-:W-:Y:S01]  /*a3c0*/  STL [R1+0x8], R4 ;  /* 0x0000080401007387 */ /* 0x000fe20000100800 */
[----:B------:R-:W-:Y:S03]  /*a3d0*/  FADD.FTZ R0, R60, R0 ;  /* 0x000000003c007221 */ /* 0x000fe60000010000 */
[----:B------:R1:W-:Y:S04]  /*a3e0*/  STL [R1+0x10], R3 ;  /* 0x0000100301007387 */ /* 0x0003e80000100800 */
[----:B------:R2:W-:Y:S01]  /*a3f0*/  STL [R1+0xc], R0 ;  /* 0x00000c0001007387 */ /* 0x0005e20000100800 */
[----:B-1----:R-:W-:Y:S02]  /*a400*/  MOV R3, R176 ;  /* 0x000000b000037202 */ /* 0x002fe40000000f00 */
[----:B--2---:R-:W-:Y:S01]  /*a410*/  MOV R0, R177 ;  /* 0x000000b100007202 */ /* 0x004fe20000000f00 */
[----:B------:R-:W-:-:S05]  /*a420*/  @P1 BRA `(.L_x_690) ;  /* 0xffffc6c000001947 */ /* 0x000fca000383ffff */
.L_x_689:
[----:B-1----:R-:W2:Y:S04]  /*a430*/  LDL.LU R6, [R1+0x4] ;  /* 0x0000040001067983 */ /* 0x002ea80000300800 */
[----:B------:R-:W3:Y:S04]  /*a440*/  LDL.LU R4, [R1+0x8] ;  /* 0x0000080001047983 */ /* 0x000ee80000300800 */
[----:B------:R-:W4:Y:S04]  /*a450*/  LDL.LU R8, [R1+0x10] ;  /* 0x0000100001087983 */ /* 0x000f280000300800 */
[----:B------:R-:W4:Y:S01]  /*a460*/  LDL.LU R5, [R1+0xc] ;  /* 0x00000c0001057983 */ /* 0x000f220000300800 */
[----:B------:R-:W-:-:S02]  /*a470*/  MOV R62, 0xff800000 ;  /* 0xff800000003e7802 */ /* 0x000fc40000000f00 */
[----:B------:R-:W-:Y:S02]  /*a480*/  MOV R63, 0xff800000 ;  /* 0xff800000003f7802 */ /* 0x000fe40000000f00 */
[----:B------:R-:W-:Y:S02]  /*a490*/  MOV R64, 0xff800000 ;  /* 0xff80000000407802 */ /* 0x000fe40000000f00 */
[----:B------:R-:W-:Y:S02]  /*a4a0*/  MOV R65, 0xff800000 ;  /* 0xff80000000417802 */ /* 0x000fe40000000f00 */
[----:B------:R-:W-:Y:S01]  /*a4b0*/  PLOP3.LUT P0, PT, PT, PT, PT, 0x8, 0x0 ;  /* 0x000000000000781c */ /* 0x000fe20003f0e170 */
[----:B--2---:R-:W1:Y:S04]  /*a4c0*/  SHFL.BFLY PT, R11, R6, 0x2, 0x1f ;  /* 0x0c401f00060b7f89 */ /* 0x004e6800000e0000 */
[----:B---3--:R-:W2:Y:S04]  /*a4d0*/  SHFL.BFLY PT, R9, R4, 0x2, 0x1f ;  /* 0x0c401f0004097f89 */ /* 0x008ea800000e0000 */
[----:B----4-:R-:W3:Y:S01]  /*a4e0*/  SHFL.BFLY PT, R7, R8, 0x2, 0x1f ;  /* 0x0c401f0008077f89 */ /* 0x010ee200000e0000 */
[----:B-1----:R-:W-:-:S03]  /*a4f0*/  FADD.FTZ R11, R11, R6 ;  /* 0x000000060b0b7221 */ /* 0x002fc60000010000 */
[----:B------:R-:W1:Y:S01]  /*a500*/  SHFL.BFLY PT, R6, R5, 0x2, 0x1f ;  /* 0x0c401f0005067f89 */ /* 0x000e6200000e0000 */
[----:B--2---:R-:W-:-:S03]  /*a510*/  FADD.FTZ R9, R9, R4 ;  /* 0x0000000409097221 */ /* 0x004fc60000010000 */
[----:B------:R-:W2:Y:S01]  /*a520*/  SHFL.BFLY PT, R0, R11, 0x1, 0x1f ;  /* 0x0c201f000b007f89 */ /* 0x000ea200000e0000 */
[----:B---3--:R-:W-:-:S03]  /*a530*/  FADD.FTZ R7, R7, R8 ;  /* 0x0000000807077221 */ /* 0x008fc60000010000 */
[----:B------:R-:W3:Y:S04]  /*a540*/  SHFL.BFLY PT, R4, R9, 0x1, 0x1f ;  /* 0x0c201f0009047f89 */ /* 0x000ee800000e0000 */
[----:B------:R-:W4:Y:S01]  /*a550*/  SHFL.BFLY PT, R3, R7, 0x1, 0x1f ;  /* 0x0c201f0007037f89 */ /* 0x000f2200000e0000 */
[----:B-1----:R-:W-:Y:S02]  /*a560*/  FADD.FTZ R6, R6, R5 ;  /* 0x0000000506067221 */ /* 0x002fe40000010000 */
[----:B--2---:R-:W-:-:S03]  /*a570*/  FADD.FTZ R11, R11, R0 ;  /* 0x000000000b0b7221 */ /* 0x004fc60000010000 */
[----:B------:R-:W1:Y:S01]  /*a580*/  SHFL.BFLY PT, R5, R6, 0x1, 0x1f ;  /* 0x0c201f0006057f89 */ /* 0x000e6200000e0000 */
[----:B------:R-:W-:Y:S01]  /*a590*/  MOV R0, RZ ;  /* 0x000000ff00007202 */ /* 0x000fe20000000f00 */
[----:B---3--:R-:W-:Y:S01]  /*a5a0*/  FADD.FTZ R9, R9, R4 ;  /* 0x0000000409097221 */ /* 0x008fe20000010000 */
[----:B------:R-:W-:Y:S02]  /*a5b0*/  FSETP.NE.FTZ.AND P4, PT, R11, RZ, PT ;  /* 0x000000ff0b00720b */ /* 0x000fe40003f95000 */
[----:B------:R-:W-:Y:S01]  /*a5c0*/  MOV R4, RZ ;  /* 0x000000ff00047202 */ /* 0x000fe20000000f00 */
[----:B----4-:R-:W-:Y:S01]  /*a5d0*/  FADD.FTZ R7, R7, R3 ;  /* 0x0000000307077221 */ /* 0x010fe20000010000 */
[----:B------:R-:W-:Y:S02]  /*a5e0*/  FSETP.NE.FTZ.AND P3, PT, R9, RZ, PT ;  /* 0x000000ff0900720b */ /* 0x000fe40003f75000 */
[----:B------:R-:W-:Y:S02]  /*a5f0*/  MOV R3, RZ ;  /* 0x000000ff00037202 */ /* 0x000fe40000000f00 */
[----:B------:R-:W-:-:S05]  /*a600*/  FSETP.NE.FTZ.AND P2, PT, R7, RZ, PT ;  /* 0x000000ff0700720b */ /* 0x000fca0003f55000 */
[----:B------:R-:W2:Y:S01]  /*a610*/  @P4 MUFU.RCP R0, R11 ;  /* 0x0000000b00004308 */ /* 0x000ea20000001000 */
[----:B-1----:R-:W-:-:S07]  /*a620*/  FADD.FTZ R6, R5, R6 ;  /* 0x0000000605067221 */ /* 0x002fce0000010000 */
[----:B------:R-:W1:Y:S01]  /*a630*/  @P2 MUFU.RCP R3, R7 ;  /* 0x0000000700032308 */ /* 0x000e620000001000 */
[----:B------:R-:W-:Y:S01]  /*a640*/  FSETP.NE.FTZ.AND P1, PT, R6, RZ, PT ;  /* 0x000000ff0600720b */ /* 0x000fe20003f35000 */
[----:B--2---:R-:W-:-:S06]  /*a650*/  FMUL.FTZ R184, R0, R184 ;  /* 0x000000b800b87220 */ /* 0x004fcc0000410000 */
[----:B------:R-:W2:Y:S01]  /*a660*/  @P3 MUFU.RCP R4, R9 ;  /* 0x0000000900043308 */ /* 0x000ea20000001000 */
[C---:B------:R-:W-:Y:S02]  /*a670*/  FMUL.FTZ R58, R0.reuse, R185 ;  /* 0x000000b9003a7220 */ /* 0x040fe40000410000 */
[C---:B------:R-:W-:Y:S02]  /*a680*/  FMUL.FTZ R192, R0.reuse, R192 ;  /* 0x000000c000c07220 */ /* 0x040fe40000410000 */
[C---:B------:R-:W-:Y:S02]  /*a690*/  FMUL.FTZ R193, R0.reuse, R193 ;  /* 0x000000c100c17220 */ /* 0x040fe40000410000 */
[C---:B------:R-:W-:Y:S01]  /*a6a0*/  FMUL.FTZ R68, R0.reuse, R68 ;  /* 0x0000004400447220 */ /* 0x040fe20000410000 */
[----:B------:R-:W-:Y:S01]  /*a6b0*/  @P4 MUFU.LG2 R11, R11 ;  /* 0x0000000b000b4308 */ /* 0x000fe20000000c00 */
[C---:B------:R-:W-:Y:S01]  /*a6c0*/  FMUL.FTZ R52, R0.reuse, R69 ;  /* 0x0000004500347220 */ /* 0x040fe20000410000 */
[----:B------:R-:W-:Y:S01]  /*a6d0*/  @P1 MOV R8, 0x3f317218 ;  /* 0x3f31721800081802 */ /* 0x000fe20000000f00 */
[----:B------:R-:W-:-:S02]  /*a6e0*/  FMUL.FTZ R80, R0, R80 ;  /* 0x0000005000507220 */ /* 0x000fc40000410000 */
[C---:B------:R-:W-:Y:S02]  /*a6f0*/  FMUL.FTZ R81, R0.reuse, R81 ;  /* 0x0000005100517220 */ /* 0x040fe40000410000 */
[C---:B------:R-:W-:Y:S01]  /*a700*/  FMUL.FTZ R84, R0.reuse, R84 ;  /* 0x0000005400547220 */ /* 0x040fe20000410000 */
[----:B------:R-:W-:Y:S01]  /*a710*/  @P3 MUFU.LG2 R9, R9 ;  /* 0x0000000900093308 */ /* 0x000fe20000000c00 */
[C---:B------:R-:W-:Y:S02]  /*a720*/  FMUL.FTZ R50, R0.reuse, R85 ;  /* 0x0000005500327220 */ /* 0x040fe40000410000 */
[C---:B------:R-:W-:Y:S02]  /*a730*/  FMUL.FTZ R96, R0.reuse, R96 ;  /* 0x0000006000607220 */ /* 0x040fe40000410000 */
[C---:B------:R-:W-:Y:S02]  /*a740*/  FMUL.FTZ R46, R0.reuse, R97 ;  /* 0x00000061002e7220 */ /* 0x040fe40000410000 */
[C---:B------:R-:W-:Y:S01]  /*a750*/  FMUL.FTZ R100, R0.reuse, R100 ;  /* 0x0000006400647220 */ /* 0x040fe20000410000 */
[----:B------:R-:W-:Y:S01]  /*a760*/  @P2 MUFU.LG2 R7, R7 ;  /* 0x0000000700072308 */ /* 0x000fe20000000c00 */
        /* <DEDUP_REMOVED lines=18> */
[----:B------:R-:W-:Y:S01]  /*a890*/  FMUL.FTZ R169, R0, R169 ;  /* 0x000000a900a97220 */ /* 0x000fe20000410000 */
[----:B------:R-:W-:Y:S01]  /*a8a0*/  MOV R0, RZ ;  /* 0x000000ff00007202 */ /* 0x000fe20000000f00 */
[----:B-1----:R-:W-:-:S02]  /*a8b0*/  FMUL.FTZ R180, R3, R180 ;  /* 0x000000b403b47220 */ /* 0x002fc40000410000 */
[C---:B------:R-:W-:Y:S02]  /*a8c0*/  FMUL.FTZ R59, R3.reuse, R181 ;  /* 0x000000b5033b7220 */ /* 0x040fe40000410000 */
[C---:B------:R-:W-:Y:S01]  /*a8d0*/  FMUL.FTZ R188, R3.reuse, R188 ;  /* 0x000000bc03bc7220 */ /* 0x040fe20000410000 */
[----:B------:R-:W1:Y:S01]  /*a8e0*/  @P1 MUFU.RCP R0, R6 ;  /* 0x0000000600001308 */ /* 0x000e620000001000 */
[C---:B------:R-:W-:Y:S02]  /*a8f0*/  FMUL.FTZ R56, R3.reuse, R189 ;  /* 0x000000bd03387220 */ /* 0x040fe40000410000 */
[C---:B------:R-:W-:Y:S02]  /*a900*/  FMUL.FTZ R72, R3.reuse, R72 ;  /* 0x0000004803487220 */ /* 0x040fe40000410000 */
[C---:B------:R-:W-:Y:S02]  /*a910*/  FMUL.FTZ R55, R3.reuse, R73 ;  /* 0x0000004903377220 */ /* 0x040fe40000410000 */
[C---:B------:R-:W-:Y:S01]  /*a920*/  FMUL.FTZ R76, R3.reuse, R76 ;  /* 0x0000004c034c7220 */ /* 0x040fe20000410000 */
[----:B------:R-:W3:Y:S01]  /*a930*/  @P1 MUFU.LG2 R6, R6 ;  /* 0x0000000600061308 */ /* 0x000ee20000000c00 */
        /* <DEDUP_REMOVED lines=25> */
[----:B------:R-:W-:Y:S01]  /*aad0*/  @P3 MOV R3, 0x3f317218 ;  /* 0x3f31721800033802 */ /* 0x000fe20000000f00 */
[----:B--2---:R-:W-:-:S02]  /*aae0*/  FMUL.FTZ R186, R4, R186 ;  /* 0x000000ba04ba7220 */ /* 0x004fc40000410000 */
        /* <DEDUP_REMOVED lines=32> */
[C---:B-1----:R-:W-:Y:S02]  /*acf0*/  FMUL.FTZ R182, R0.reuse, R182 ;  /* 0x000000b600b67220 */ /* 0x042fe40000410000 */
        /* <DEDUP_REMOVED lines=31> */
[----:B------:R-:W-:Y:S01]  /*aef0*/  @P2 MOV R0, 0x3f317218 ;  /* 0x3f31721800002802 */ /* 0x000fe20000000f00 */
[----:B------:R-:W-:Y:S02]  /*af00*/  @P3 FMUL.FTZ R5, R3, c[0x0][0x2d0] ;  /* 0x0000b40003053a20 */ /* 0x000fe40000410000 */
[----:B------:R-:W-:Y:S02]  /*af10*/  @P4 FMUL.FTZ R10, R4, c[0x0][0x2d0] ;  /* 0x0000b400040a4a20 */ /* 0x000fe40000410000 */
[----:B------:R-:W-:-:S02]  /*af20*/  @P2 FMUL.FTZ R3, R0, c[0x0][0x2d0] ;  /* 0x0000b40000032a20 */ /* 0x000fc40000410000 */
[----:B------:R-:W-:Y:S02]  /*af30*/  @P4 FMUL.FTZ R11, R11, 0.69314718246459960938 ;  /* 0x3f3172180b0b4820 */ /* 0x000fe40000410000 */
[----:B------:R-:W-:Y:S02]  /*af40*/  @P3 FMUL.FTZ R9, R9, 0.69314718246459960938 ;  /* 0x3f31721809093820 */ /* 0x000fe40000410000 */
[----:B------:R-:W-:Y:S02]  /*af50*/  @P2 FMUL.FTZ R7, R7, 0.69314718246459960938 ;  /* 0x3f31721807072820 */ /* 0x000fe40000410000 */
[----:B---3--:R-:W-:Y:S02]  /*af60*/  @P1 FMUL.FTZ R4, R6, 0.69314718246459960938 ;  /* 0x3f31721806041820 */ /* 0x008fe40000410000 */
[----:B------:R-:W-:Y:S02]  /*af70*/  @P1 FMUL.FTZ R0, R8, c[0x0][0x2d0] ;  /* 0x0000b40008001a20 */ /* 0x000fe40000410000 */
[----:B------:R-:W-:-:S02]  /*af80*/  @P4 FFMA.FTZ R62, R10, R177, R11 ;  /* 0x000000b10a3e4223 */ /* 0x000fc4000001000b */
[----:B------:R-:W-:Y:S02]  /*af90*/  @P3 FFMA.FTZ R63, R5, R176, R9 ;  /* 0x000000b0053f3223 */ /* 0x000fe40000010009 */
[----:B-----5:R-:W-:Y:S02]  /*afa0*/  @P2 FFMA.FTZ R64, R3, R175, R7 ;  /* 0x000000af03402223 */ /* 0x020fe40000010007 */
[----:B------:R-:W-:Y:S02]  /*afb0*/  @P1 FFMA.FTZ R65, R0, R2, R4 ;  /* 0x0000000200411223 */ /* 0x000fe40000010004 */
.L_x_673:
[----:B------:R-:W-:Y:S05]  /*afc0*/  @P0 BRA `(.L_x_691) ;  /* 0x00001c6000000947 */ /* 0x000fea0003800000 */
[----:B------:R-:W2:Y:S01]  /*afd0*/  LDL R69, [R1+0x40] ;  /* 0x0000400001457983 */ /* 0x000ea20000100800 */
[----:B------:R-:W-:Y:S02]  /*afe0*/  F2FP.BF16.PACK_AB R58, R58, R184 ;  /* 0x000000b83a3a723e */ /* 0x000fe400000010ff */
[----:B------:R-:W-:Y:S01]  /*aff0*/  F2FP.BF16.PACK_AB R57, R57, R186 ;  /* 0x000000ba3939723e */ /* 0x000fe200000010ff */
[----:B------:R-:W1:Y:S01]  /*b000*/  S2R R67, SR_TID.X ;  /* 0x0000000000437919 */ /* 0x000e620000002100 */
        /* <DEDUP_REMOVED lines=12> */
[----:B-1----:R-:W-:Y:S02]  /*b0d0*/  SHF.R.S32.HI R66, RZ, 0x1f, R67 ;  /* 0x0000001fff427819 */ /* 0x002fe40000011443 */
[----:B------:R-:W-:-:S02]  /*b0e0*/  F2FP.BF16.PACK_AB R54, R54, R76 ;  /* 0x0000004c3636723e */ /* 0x000fc400000010ff */
[CC--:B------:R-:W-:Y:S02]  /*b0f0*/  LEA.HI R2, R66.reuse, R67.reuse, RZ, 0x2 ;  /* 0x0000004342027211 */ /* 0x0c0fe400078f10ff */
[----:B------:R-:W-:Y:S02]  /*b100*/  LEA.HI R61, R66, R67, RZ, 0x5 ;  /* 0x00000043423d7211 */ /* 0x000fe400078f28ff */
[--C-:B------:R-:W-:Y:S02]  /*b110*/  SHF.R.S32.HI R4, RZ, 0x2, R2.reuse ;  /* 0x00000002ff047819 */ /* 0x100fe40000011402 */
[----:B------:R-:W-:Y:S02]  /*b120*/  SHF.R.S32.HI R0, RZ, 0x1f, R2 ;  /* 0x0000001fff007819 */ /* 0x000fe40000011402 */
[----:B------:R-:W-:Y:S02]  /*b130*/  SHF.R.S32.HI R60, RZ, 0x5, R61 ;  /* 0x00000005ff3c7819 */ /* 0x000fe4000001143d */
[----:B------:R-:W-:-:S02]  /*b140*/  LEA.HI R0, R0, R4, RZ, 0x3 ;  /* 0x0000000400007211 */ /* 0x000fc400078f18ff */
[----:B------:R-:W-:Y:S02]  /*b150*/  F2FP.BF16.PACK_AB R78, R79, R78 ;  /* 0x0000004e4f4e723e */ /* 0x000fe400000010ff */
        /* <DEDUP_REMOVED lines=21> */
[----:B------:R-:W-:Y:S01]  /*b2b0*/  BAR.SYNC.DEFER_BLOCKING 0x1, 0x80 ;  /* 0x0042000000007b1d */ /* 0x000fe20000010000 */
[----:B------:R-:W-:Y:S02]  /*b2c0*/  F2FP.BF16.PACK_AB R47, R47, R92 ;  /* 0x0000005c2f2f723e */ /* 0x000fe400000010ff */
[----:B------:R-:W-:Y:S02]  /*b2d0*/  F2FP.BF16.PACK_AB R94, R95, R94 ;  /* 0x0000005e5f5e723e */ /* 0x000fe400000010ff */
[C---:B------:R-:W-:Y:S02]  /*b2e0*/  IADD3 R3, R0.reuse, 0x80, RZ ;  /* 0x0000008000037810 */ /* 0x040fe40007ffe0ff */
[C---:B------:R-:W-:Y:S02]  /*b2f0*/  IADD3 R2, R0.reuse, 0x70, RZ ;  /* 0x0000007000027810 */ /* 0x040fe40007ffe0ff */
[----:B------:R-:W-:Y:S01]  /*b300*/  @P0 IADD3 R2, R3, 0x10, RZ ;  /* 0x0000001003020810 */ /* 0x000fe20007ffe0ff */
[----:B------:R-:W-:Y:S01]  /*b310*/  IMAD.IADD R3, R0, 0x1, R4 ;  /* 0x0000000100037824 */ /* 0x000fe200078e0204 */
[----:B------:R-:W-:-:S02]  /*b320*/  F2FP.BF16.PACK_AB R45, R45, R100 ;  /* 0x000000642d2d723e */ /* 0x000fc400000010ff */
[----:B------:R-:W-:Y:S01]  /*b330*/  F2FP.BF16.PACK_AB R44, R44, R102 ;  /* 0x000000662c2c723e */ /* 0x000fe200000010ff */
[----:B------:R-:W-:Y:S01]  /*b340*/  IMAD.IADD R4, R4, 0x1, R2 ;  /* 0x0000000104047824 */ /* 0x000fe200078e0202 */
[----:B------:R-:W-:Y:S02]  /*b350*/  F2FP.BF16.PACK_AB R42, R42, R112 ;  /* 0x000000702a2a723e */ /* 0x000fe400000010ff */
[----:B------:R-:W-:Y:S02]  /*b360*/  F2FP.BF16.PACK_AB R41, R41, R114 ;  /* 0x000000722929723e */ /* 0x000fe400000010ff */
[----:B------:R-:W-:Y:S02]  /*b370*/  F2FP.BF16.PACK_AB R43, R43, R104 ;  /* 0x000000682b2b723e */ /* 0x000fe400000010ff */
[----:B------:R-:W-:Y:S02]  /*b380*/  F2FP.BF16.PACK_AB R106, R107, R106 ;  /* 0x0000006a6b6a723e */ /* 0x000fe400000010ff */
[----:B------:R-:W-:Y:S01]  /*b390*/  F2FP.BF16.PACK_AB R40, R40, R108 ;  /* 0x0000006c2828723e */ /* 0x000fe200000010ff */
[----:B------:R-:W-:Y:S01]  /*b3a0*/  STS [R0+0x80], R58 ;  /* 0x0000803a00007388 */ /* 0x000fe20000000800 */
[----:B------:R-:W-:-:S02]  /*b3b0*/  F2FP.BF16.PACK_AB R110, R111, R110 ;  /* 0x0000006e6f6e723e */ /* 0x000fc400000010ff */
[----:B------:R-:W-:Y:S01]  /*b3c0*/  F2FP.BF16.PACK_AB R39, R39, R116 ;  /* 0x000000742727723e */ /* 0x000fe200000010ff */
[----:B------:R-:W-:Y:S01]  /*b3d0*/  STS [R0+0x480], R57 ;  /* 0x0004803900007388 */ /* 0x000fe20000000800 */
[----:B------:R-:W-:Y:S02]  /*b3e0*/  F2FP.BF16.PACK_AB R38, R38, R118 ;  /* 0x000000762626723e */ /* 0x000fe400000010ff */
[----:B------:R-:W-:Y:S01]  /*b3f0*/  F2FP.BF16.PACK_AB R36, R36, R128 ;  /* 0x000000802424723e */ /* 0x000fe200000010ff */
[----:B------:R1:W-:Y:S01]  /*b400*/  STS [R2], R7 ;  /* 0x0000000702007388 */ /* 0x0003e20000000800 */
        /* <DEDUP_REMOVED lines=18> */
[----:B-1----:R-:W-:Y:S01]  /*b530*/  IMAD.MOV.U32 R7, RZ, RZ, 0x40 ;  /* 0x00000040ff077424 */ /* 0x002fe200078e00ff */
[----:B------:R-:W-:Y:S02]  /*b540*/  F2FP.BF16.PACK_AB R25, R25, R142 ;  /* 0x0000008e1919723e */ /* 0x000fe400000010ff */
[----:B------:R-:W-:Y:S01]  /*b550*/  STS [R3+0x480], R51 ;  /* 0x0004803303007388 */ /* 0x000fe20000000800 */
[----:B------:R-:W-:-:S02]  /*b560*/  F2FP.BF16.PACK_AB R24, R24, R148 ;  /* 0x000000941818723e */ /* 0x000fc400000010ff */
[----:B------:R-:W-:Y:S01]  /*b570*/  SEL R7, R7, 0xffffffc0, !P2 ;  /* 0xffffffc007077807 */ /* 0x000fe20005000000 */
[----:B------:R1:W-:Y:S01]  /*b580*/  STS [R4+0x400], R6 ;  /* 0x0004000604007388 */ /* 0x0003e20000000800 */
        /* <DEDUP_REMOVED lines=17> */
[----:B-1----:R-:W-:Y:S01]  /*b6a0*/  IMAD.IADD R6, R0, 0x1, R7 ;  /* 0x0000000100067824 */ /* 0x002fe200078e0207 */
[----:B------:R-:W-:Y:S02]  /*b6b0*/  F2FP.BF16.PACK_AB R16, R16, R202 ;  /* 0x000000ca1010723e */ /* 0x000fe400000010ff */
[----:B------:R-:W-:Y:S01]  /*b6c0*/  F2FP.BF16.PACK_AB R15, R15, R164 ;  /* 0x000000a40f0f723e */ /* 0x000fe200000010ff */
[----:B---3--:R-:W-:Y:S01]  /*b6d0*/  IMAD.IADD R8, R7, 0x1, R2 ;  /* 0x0000000107087824 */ /* 0x008fe200078e0202 */
[----:B------:R-:W-:Y:S01]  /*b6e0*/  STS [R6+0x80], R50 ;  /* 0x0000803206007388 */ /* 0x000fe20000000800 */
[----:B------:R-:W-:Y:S02]  /*b6f0*/  F2FP.BF16.PACK_AB R14, R14, R166 ;  /* 0x000000a60e0e723e */ /* 0x000fe400000010ff */
[----:B------:R-:W-:Y:S01]  /*b700*/  ISETP.NE.U32.AND P1, PT, RZ, c[0x0][0x500], PT ;  /* 0x00014000ff007a0c */ /* 0x000fe20003f25070 */
[----:B------:R-:W-:Y:S01]  /*b710*/  STS [R6+0x480], R49 ;  /* 0x0004803106007388 */ /* 0x000fe20000000800 */
[----:B------:R-:W-:-:S02]  /*b720*/  ISETP.NE.U32.AND P0, PT, RZ, c[0x0][0x508], PT ;  /* 0x00014200ff007a0c */ /* 0x000fc40003f05070 */
[----:B------:R-:W-:Y:S01]  /*b730*/  ISETP.NE.AND.EX P1, PT, RZ, c[0x0][0x504], PT, P1 ;  /* 0x00014100ff007a0c */ /* 0x000fe20003f25310 */
[----:B------:R1:W-:Y:S01]  /*b740*/  STS [R8+0x400], R5 ;  /* 0x0004000508007388 */ /* 0x0003e20000000800 */
[----:B------:R-:W-:-:S03]  /*b750*/  ISETP.NE.AND.EX P0, PT, RZ, c[0x0][0x50c], PT, P0 ;  /* 0x00014300ff007a0c */ /* 0x000fc60003f05300 */
[----:B------:R-:W-:Y:S04]  /*b760*/  STS [R8], R46 ;  /* 0x0000002e08007388 */ /* 0x000fe80000000800 */
[----:B------:R-:W-:Y:S04]  /*b770*/  STS [R6+0x2080], R48 ;  /* 0x0020803006007388 */ /* 0x000fe80000000800 */
[----:B------:R-:W-:Y:S04]  /*b780*/  STS [R6+0x2480], R90 ;  /* 0x0024805a06007388 */ /* 0x000fe80000000800 */
[----:B------:R-:W-:Y:S04]  /*b790*/  STS [R8+0x2000], R47 ;  /* 0x0020002f08007388 */ /* 0x000fe80000000800 */
[----:B------:R-:W-:Y:S01]  /*b7a0*/  STS [R8+0x2400], R94 ;  /* 0x0024005e08007388 */ /* 0x000fe20000000800 */
[----:B-1----:R-:W-:-:S02]  /*b7b0*/  IMAD.IADD R5, R7, 0x1, R3 ;  /* 0x0000000107057824 */ /* 0x002fc400078e0203 */
        /* <DEDUP_REMOVED lines=22> */
[----:B------:R-:W-:Y:S01]  /*b920*/  STS [R3+0x6480], R29 ;  /* 0x0064801d03007388 */ /* 0x000fe20000000800 */
[----:B-1----:R-:W-:-:S03]  /*b930*/  IMAD.MOV.U32 R2, RZ, RZ, 0x4 ;  /* 0x00000004ff027424 */ /* 0x002fc600078e00ff */
        /* <DEDUP_REMOVED lines=14> */
[----:B------:R1:W-:Y:S04]  /*ba20*/  STS [R5+0x6080], R11 ;  /* 0x0060800b05007388 */ /* 0x0003e80000000800 */
[----:B------:R1:W-:Y:S04]  /*ba30*/  STS [R5+0x6480], R16 ;  /* 0x0064801005007388 */ /* 0x0003e80000000800 */
[----:B------:R1:W-:Y:S04]  /*ba40*/  STS [R7+0x6000], R15 ;  /* 0x0060000f07007388 */ /* 0x0003e80000000800 */
[----:B------:R1:W-:Y:S01]  /*ba50*/  STS [R7+0x6400], R14 ;  /* 0x0064000e07007388 */ /* 0x0003e20000000800 */
[----:B--2---:R-:W-:-:S03]  /*ba60*/  IMAD.WIDE R8, R69, R2, c[0x0][0x500] ;  /* 0x0001400045087625 */ /* 0x004fc600078e0202 */
[----:B------:R-:W-:Y:S06]  /*ba70*/  BAR.SYNC.DEFER_BLOCKING 0x1, 0x80 ;  /* 0x0042000000007b1d */ /* 0x000fec0000010000 */
[----:B------:R-:W2:Y:S01]  /*ba80*/  @P1 LDG.E R0, [R8.64] ;  /* 0x0000001008001981 */ /* 0x000ea2000c1e1900 */
[----:B------:R-:W-:Y:S02]  /*ba90*/  IMAD.MOV.U32 R20, RZ, RZ, c[0x0][0x388] ;  /* 0x0000e200ff147624 */ /* 0x000fe400078e00ff */
[----:B------:R-:W-:-:S05]  /*baa0*/  @P0 IMAD.WIDE R2, R69, R2, c[0x0][0x508] ;  /* 0x0001420045020625 */ /* 0x000fca00078e0202 */
[----:B------:R3:W5:Y:S02]  /*bab0*/  @P0 LDG.E R20, [R2.64] ;  /* 0x0000001002140981 */ /* 0x000764000c1e1900 */
[----:B---3--:R-:W-:Y:S02]  /*bac0*/  CS2R R2, SRZ ;  /* 0x0000000000027805 */ /* 0x008fe4000001ff00 */
[--C-:B--2---:R-:W-:Y:S01]  /*bad0*/  @P1 SHF.R.S32.HI R3, RZ, 0x1f, R0.reuse ;  /* 0x0000001fff031819 */ /* 0x104fe20000011400 */
[----:B------:R-:W-:Y:S01]  /*bae0*/  @P1 IMAD.MOV.U32 R2, RZ, RZ, R0 ;  /* 0x000000ffff021224 */ /* 0x000fe200078e0000 */
[----:B------:R-:W-:Y:S05]  /*baf0*/  @P0 BRA `(.L_x_692) ;  /* 0x0000004000000947 */ /* 0x000fea0003800000 */
[----:B-1----:R-:W-:Y:S05]  /*bb00*/  @!P1 BRA `(.L_x_692) ;  /* 0x0000003000009947 */ /* 0x002fea0003800000 */
[----:B------:R-:W2:Y:S04]  /*bb10*/  LDG.E R4, [R8.64] ;  /* 0x0000001008047981 */ /* 0x000ea8000c1e1900 */
[----:B------:R-:W2:Y:S02]  /*bb20*/  LDG.E R0, [R8.64+0x4] ;  /* 0x0000041008007981 */ /* 0x000ea4000c1e1900 */
[----:B--2--5:R-:W-:-:S02]  /*bb30*/  IADD3 R20, -R4, R0, RZ ;  /* 0x0000000004147210 */ /* 0x024fc40007ffe1ff */
.L_x_692:
[----:B-1----:R-:W-:Y:S01]  /*bb40*/  LOP3.LUT R0, R61, 0xffffffe0, RZ, 0xc0, !PT ;  /* 0xffffffe03d007812 */ /* 0x002fe200078ec0ff */
[----:B------:R-:W-:Y:S01]  /*bb50*/  IMAD.MOV.U32 R6, RZ, RZ, c[0x0][0x4e8] ;  /* 0x00013a00ff067624 */ /* 0x000fe200078e00ff */
[----:B------:R-:W-:Y:S01]  /*bb60*/  SHF.R.S32.HI R5, RZ, 0x1f, R60 ;  /* 0x0000001fff057819 */ /* 0x000fe2000001143c */
[----:B------:R-:W1:Y:S01]  /*bb70*/  S2R R23, SR_CTAID.X ;  /* 0x0000000000177919 */ /* 0x000e620000002500 */
[----:B------:R-:W-:Y:S01]  /*bb80*/  LEA.HI R4, R32, R32, RZ, 0x1 ;  /* 0x0000002020047211 */ /* 0x000fe200078f08ff */
[----:B------:R-:W-:Y:S01]  /*bb90*/  IMAD.IADD R0, R67, 0x1, -R0 ;  /* 0x0000000143007824 */ /* 0x000fe200078e0a00 */
[----:B------:R-:W-:Y:S01]  /*bba0*/  LEA.HI R5, R5, R60, RZ, 0x2 ;  /* 0x0000003c05057211 */ /* 0x000fe200078f10ff */
[----:B------:R-:W2:Y:S01]  /*bbb0*/  S2R R13, SR_CTAID.Y ;  /* 0x00000000000d7919 */ /* 0x000ea20000002600 */
[----:B------:R-:W-:Y:S01]  /*bbc0*/  ISETP.NE.AND P2, PT, R6, 0x1, PT ;  /* 0x000000010600780c */ /* 0x000fe20003f45270 */
[----:B-----5:R-:W-:Y:S01]  /*bbd0*/  IMAD R20, R20, c[0x0][0x4e8], RZ ;  /* 0x00013a0014147a24 */ /* 0x020fe200078e02ff */
[----:B------:R-:W-:Y:S01]  /*bbe0*/  SHF.R.S32.HI R8, RZ, 0x1f, R0 ;  /* 0x0000001fff087819 */ /* 0x000fe20000011400 */
[----:B------:R-:W-:Y:S01]  /*bbf0*/  BSSY B0, `(.L_x_693) ;  /* 0x000008c000007945 */ /* 0x000fe20003800000 */
[C---:B------:R-:W-:Y:S01]  /*bc00*/  LOP3.LUT R6, R4.reuse, 0x1ffffffe, RZ, 0xc0, !PT ;  /* 0x1ffffffe04067812 */ /* 0x040fe200078ec0ff */
[----:B------:R-:W-:Y:S01]  /*bc10*/  IMAD.SHL.U32 R4, R4, 0x20, RZ ;  /* 0x0000002004047824 */ /* 0x000fe200078e00ff */
[----:B------:R-:W-:-:S02]  /*bc20*/  LOP3.LUT R7, R5, 0xffffffc, RZ, 0xc0, !PT ;  /* 0x0ffffffc05077812 */ /* 0x000fc400078ec0ff */
[----:B------:R-:W-:Y:S02]  /*bc30*/  LEA.HI R5, R8, R0, RZ, 0x2 ;  /* 0x0000000008057211 */ /* 0x000fe400078f10ff */
[----:B------:R-:W-:Y:S01]  /*bc40*/  IADD3 R6, R32, -R6, RZ ;  /* 0x8000000620067210 */ /* 0x000fe20007ffe0ff */
[----:B------:R-:W-:Y:S01]  /*bc50*/  IMAD.IADD R7, R60, 0x1, -R7 ;  /* 0x000000013c077824 */ /* 0x000fe200078e0a07 */
[----:B------:R-:W-:Y:S02]  /*bc60*/  LOP3.LUT R4, R4, 0xffffffc0, RZ, 0xc0, !PT ;  /* 0xffffffc004047812 */ /* 0x000fe400078ec0ff */
[----:B------:R-:W-:Y:S02]  /*bc70*/  SHF.R.S32.HI R5, RZ, 0x2, R5 ;  /* 0x00000002ff057819 */ /* 0x000fe40000011405 */
[----:B------:R-:W-:Y:S01]  /*bc80*/  LOP3.LUT P0, RZ, R0, 0x3, RZ, 0xc0, !PT ;  /* 0x0000000300ff7812 */ /* 0x000fe2000780c0ff */
[----:B------:R-:W-:Y:S01]  /*bc90*/  IMAD R0, R6, 0x8, R4 ;  /* 0x0000000806007824 */ /* 0x000fe200078e0204 */
[-C--:B------:R-:W-:Y:S01]  /*bca0*/  LEA.HI R19, R66, R67.reuse, RZ, 0x3 ;  /* 0x0000004342137211 */ /* 0x080fe200078f18ff */
[----:B------:R-:W-:Y:S01]  /*bcb0*/  IMAD R17, R7, 0x10, R5 ;  /* 0x0000001007117824 */ /* 0x000fe200078e0205 */
[----:B------:R-:W-:Y:S01]  /*bcc0*/  SEL R18, R69, RZ, !P1 ;  /* 0x000000ff45127207 */ /* 0x000fe20004800000 */
[----:B------:R-:W-:Y:S01]  /*bcd0*/  IMAD R6, R3, c[0x0][0x3a0], RZ ;  /* 0x0000e80003067a24 */ /* 0x000fe200078e02ff */
[----:B------:R-:W-:Y:S01]  /*bce0*/  LOP3.LUT R4, R19, 0xfffffff8, RZ, 0xc0, !PT ;  /* 0xfffffff813047812 */ /* 0x000fe200078ec0ff */
[----:B------:R-:W-:Y:S01]  /*bcf0*/  IMAD.IADD R0, R17, 0x1, R0 ;  /* 0x0000000111007824 */ /* 0x000fe200078e0200 */
[----:B--2---:R-:W-:Y:S01]  /*bd00*/  SHF.R.S32.HI R7, RZ, 0x1f, R13 ;  /* 0x0000001fff077819 */ /* 0x004fe2000001140d */
[----:B------:R-:W-:Y:S01]  /*bd10*/  IMAD R6, R2, c[0x0][0x3a4], R6 ;  /* 0x0000e90002067a24 */ /* 0x000fe200078e0206 */
[-C--:B------:R-:W-:Y:S01]  /*bd20*/  IADD3 R12, -R4, R67.reuse, RZ ;  /* 0x00000043040c7210 */ /* 0x080fe20007ffe1ff */
[----:B-1----:R-:W-:Y:S01]  /*bd30*/  IMAD R8, R23, 0x80, R0 ;  /* 0x0000008017087824 */ /* 0x002fe200078e0200 */
[----:B------:R-:W-:Y:S01]  /*bd40*/  SHF.R.S32.HI R19, RZ, 0x3, R19 ;  /* 0x00000003ff137819 */ /* 0x000fe20000011413 */
[----:B------:R-:W-:Y:S01]  /*bd50*/  IMAD.WIDE.U32 R4, R2, c[0x0][0x3a0], RZ ;  /* 0x0000e80002047a25 */ /* 0x000fe200078e00ff */
[----:B------:R-:W-:-:S03]  /*bd60*/  LEA.HI R22, R66, R67, RZ, 0x6 ;  /* 0x0000004342167211 */ /* 0x000fc600078f30ff */
[----:B------:R-:W-:-:S04]  /*bd70*/  @P2 IMAD.HI.U32 R0, R8, c[0x0][0x4ec], RZ ;  /* 0x00013b0008002a27 */ /* 0x000fc800078e00ff */
[----:B------:R-:W-:Y:S01]  /*bd80*/  IMAD.WIDE.U32 R10, R13, c[0x0][0x490], R2 ;  /* 0x000124000d0a7a25 */ /* 0x000fe200078e0002 */
[----:B------:R-:W-:-:S03]  /*bd90*/  IADD3 R3, R5, R6, RZ ;  /* 0x0000000605037210 */ /* 0x000fc60007ffe0ff */
[----:B------:R-:W-:Y:S02]  /*bda0*/  IMAD R5, R7, c[0x0][0x490], RZ ;  /* 0x0001240007057a24 */ /* 0x000fe400078e02ff */
[----:B------:R-:W-:Y:S01]  /*bdb0*/  IMAD.MOV.U32 R9, RZ, RZ, R8 ;  /* 0x000000ffff097224 */ /* 0x000fe200078e0008 */
[----:B------:R-:W-:Y:S01]  /*bdc0*/  @P2 SHF.R.U32.HI R9, RZ, c[0x0][0x4f0], R0 ;  /* 0x00013c00ff092a19 */ /* 0x000fe20000011600 */
[----:B------:R-:W-:Y:S01]  /*bdd0*/  IMAD R5, R13, c[0x0][0x494], R5 ;  /* 0x000125000d057a24 */ /* 0x000fe200078e0205 */
[----:B------:R-:W-:Y:S01]  /*bde0*/  SHF.R.S32.HI R0, RZ, 0x1f, R69 ;  /* 0x0000001fff007819 */ /* 0x000fe20000011445 */
[----:B------:R-:W-:Y:S02]  /*bdf0*/  IMAD.MOV.U32 R2, RZ, RZ, R4 ;  /* 0x000000ffff027224 */ /* 0x000fe400078e0004 */
[----:B------:R-:W-:Y:S01]  /*be00*/  IMAD R16, R7, c[0x0][0x3e8], RZ ;  /* 0x0000fa0007107a24 */ /* 0x000fe200078e02ff */
[----:B------:R-:W-:Y:S01]  /*be10*/  SEL R14, R0, RZ, !P1 ;  /* 0x000000ff000e7207 */ /* 0x000fe20004800000 */
[----:B------:R-:W-:Y:S01]  /*be20*/  IMAD.WIDE.U32 R6, R13, c[0x0][0x3e8], R2 ;  /* 0x0000fa000d067a25 */ /* 0x000fe200078e0002 */
[----:B------:R-:W-:-:S02]  /*be30*/  IADD3 R5, R11, R5, RZ ;  /* 0x000000050b057210 */ /* 0x000fc40007ffe0ff */
[----:B------:R-:W-:Y:S01]  /*be40*/  SHF.L.U32 R11, R19, 0x6, RZ ;  /* 0x00000006130b7819 */ /* 0x000fe200000006ff */
[----:B------:R-:W-:Y:S02]  /*be50*/  IMAD.MOV R0, RZ, RZ, -R9 ;  /* 0x000000ffff007224 */ /* 0x000fe400078e0a09 */
[----:B------:R-:W-:Y:S02]  /*be60*/  IMAD R2, R12, 0x10, R19 ;  /* 0x000000100c027824 */ /* 0x000fe400078e0213 */
[----:B------:R-:W-:Y:S02]  /*be70*/  IMAD R3, R14, c[0x0][0x498], RZ ;  /* 0x000126000e037a24 */ /* 0x000fe400078e02ff */
[----:B------:R-:W-:Y:S02]  /*be80*/  IMAD.MOV.U32 R4, RZ, RZ, R10 ;  /* 0x000000ffff047224 */ /* 0x000fe400078e000a */
[----:B------:R-:W-:Y:S01]  /*be90*/  IMAD R10, R0, c[0x0][0x4e8], R8 ;  /* 0x00013a00000a7a24 */ /* 0x000fe200078e0208 */
[----:B------:R-:W-:Y:S01]  /*bea0*/  LOP3.LUT R0, R11, 0x1c0, RZ, 0xc0, !PT ;  /* 0x000001c00b007812 */ /* 0x000fe200078ec0ff */
[C---:B------:R-:W-:Y:S01]  /*beb0*/  IMAD R15, R18.reuse, c[0x0][0x49c], R3 ;  /* 0x00012700120f7a24 */ /* 0x040fe200078e0203 */
[----:B------:R-:W-:Y:S01]  /*bec0*/  LEA R11, R23, R2, 0x7 ;  /* 0x00000002170b7211 */ /* 0x000fe200078e38ff */
[----:B------:R-:W-:Y:S01]  /*bed0*/  IMAD R16, R13, c[0x0][0x3ec], R16 ;  /* 0x0000fb000d107a24 */ /* 0x000fe200078e0210 */
[----:B------:R-:W-:Y:S01]  /*bee0*/  SHF.R.U32.HI R13, RZ, 0x3, R0 ;  /* 0x00000003ff0d7819 */ /* 0x000fe20000011600 */
[----:B------:R-:W-:-:S04]  /*bef0*/  IMAD.WIDE.U32 R2, R18, c[0x0][0x498], R4 ;  /* 0x0001260012027a25 */ /* 0x000fc800078e0004 */
[----:B------:R-:W-:Y:S01]  /*bf00*/  IMAD.SHL.U32 R8, R12, 0x8, RZ ;  /* 0x000000080c087824 */ /* 0x000fe200078e00ff */
[----:B------:R-:W-:Y:S01]  /*bf10*/  SHF.R.S32.HI R12, RZ, 0x1f, R9 ;  /* 0x0000001fff0c7819 */ /* 0x000fe20000011409 */
[----:B------:R-:W-:Y:S01]  /*bf20*/  IMAD.IADD R5, R7, 0x1, R16 ;  /* 0x0000000107057824 */ /* 0x000fe200078e0210 */
[----:B------:R-:W-:Y:S01]  /*bf30*/  IADD3 R2, P1, R9, R2, RZ ;  /* 0x0000000209027210 */ /* 0x000fe20007f3e0ff */
[----:B------:R-:W-:Y:S01]  /*bf40*/  IMAD.MOV.U32 R16, RZ, RZ, R11 ;  /* 0x000000ffff107224 */ /* 0x000fe200078e000b */
[----:B------:R-:W-:Y:S01]  /*bf50*/  SHF.R.S32.HI R7, RZ, 0x1f, R10 ;  /* 0x0000001fff077819 */ /* 0x000fe2000001140a */
[----:B------:R-:W-:Y:S01]  /*bf60*/  IMAD R17, R23, 0x80, R17 ;  /* 0x0000008017117824 */ /* 0x000fe200078e0211 */
[----:B------:R-:W-:Y:S02]  /*bf70*/  IADD3.X R3, R12, R3, R15, P1, !PT ;  /* 0x000000030c037210 */ /* 0x000fe40000ffe40f */
[----:B------:R-:W-:Y:S01]  /*bf80*/  LOP3.LUT R4, R0, 0x38, R8, 0xf8, !PT ;  /* 0x0000003800047812 */ /* 0x000fe200078ef808 */
[----:B------:R-:W-:Y:S01]  /*bf90*/  IMAD R7, R7, c[0x0][0x488], RZ ;  /* 0x0001220007077a24 */ /* 0x000fe200078e02ff */
[----:B------:R-:W-:Y:S01]  /*bfa0*/  IADD3 R9, R17, 0x8, RZ ;  /* 0x0000000811097810 */ /* 0x000fe20007ffe0ff */
[----:B------:R-:W-:Y:S01]  /*bfb0*/  @P2 IMAD.HI.U32 R0, R11, c[0x0][0x4ec], RZ ;  /* 0x00013b000b002a27 */ /* 0x000fe200078e00ff */
[----:B------:R-:W-:-:S02]  /*bfc0*/  LOP3.LUT R21, R4, R13, RZ, 0x3c, !PT ;  /* 0x0000000d04157212 */ /* 0x000fc400078e3cff */
[----:B------:R-:W-:Y:S01]  /*bfd0*/  MOV R4, R6 ;  /* 0x0000000600047202 */ /* 0x000fe20000000f00 */
[C---:B------:R-:W-:Y:S01]  /*bfe0*/  IMAD.WIDE.U32 R2, R10.reuse, c[0x0][0x488], R2 ;  /* 0x000122000a027a25 */ /* 0x040fe200078e0002 */
[----:B------:R-:W-:Y:S02]  /*bff0*/  @P2 SHF.R.U32.HI R16, RZ, c[0x0][0x4f0], R0 ;  /* 0x00013c00ff102a19 */ /* 0x000fe40000011600 */
[-C--:B------:R-:W-:Y:S01]  /*c000*/  ISETP.GE.OR P2, PT, R9, R20.reuse, P0 ;  /* 0x000000140900720c */ /* 0x080fe20000746670 */
[----:B------:R-:W-:Y:S01]  /*c010*/  IMAD R7, R10, c[0x0][0x48c], R7 ;  /* 0x000123000a077a24 */ /* 0x000fe200078e0207 */
[----:B------:R-:W-:Y:S01]  /*c020*/  LEA R0, P1, R2, c[0x0][0x450], 0x2 ;  /* 0x0001140002007a11 */ /* 0x000fe200078210ff */
[----:B------:R-:W-:Y:S01]  /*c030*/  IMAD R6, R14, c[0x0][0x3f0], RZ ;  /* 0x0000fc000e067a24 */ /* 0x000fe200078e02ff */
[----:B------:R-:W-:Y:S01]  /*c040*/  ISETP.GE.OR P3, PT, R17, R20, P0 ;  /* 0x000000141100720c */ /* 0x000fe20000766670 */
[----:B------:R-:W-:Y:S01]  /*c050*/  IMAD.MOV R10, RZ, RZ, -R16 ;  /* 0x000000ffff0a7224 */ /* 0x000fe200078e0a10 */
[----:B------:R-:W-:Y:S01]  /*c060*/  IADD3 R7, R3, R7, RZ ;  /* 0x0000000703077210 */ /* 0x000fe20007ffe0ff */
[C---:B------:R-:W-:Y:S01]  /*c070*/  IMAD R3, R18.reuse, c[0x0][0x3f4], R6 ;  /* 0x0000fd0012037a24 */ /* 0x040fe200078e0206 */
[----:B------:R-:W-:Y:S01]  /*c080*/  SHF.R.S32.HI R6, RZ, 0x1f, R16 ;  /* 0x0000001fff067819 */ /* 0x000fe20000011410 */
[----:B------:R-:W-:Y:S01]  /*c090*/  IMAD.WIDE.U32 R4, R18, c[0x0][0x3f0], R4 ;  /* 0x0000fc0012047a25 */ /* 0x000fe200078e0004 */
[----:B------:R-:W-:Y:S01]  /*c0a0*/  LEA.HI.X R2, R2, c[0x0][0x454], R7, 0x2, P1 ;  /* 0x0001150002027a11 */ /* 0x000fe200008f1407 */
[----:B------:R-:W-:Y:S02]  /*c0b0*/  SHFL.IDX PT, R12, R0, RZ, 0x1c1f ;  /* 0x001c1fff000c7589 */ /* 0x000fe400000e0000 */
[----:B------:R-:W-:-:S02]  /*c0c0*/  IMAD R9, R10, c[0x0][0x4e8], R11 ;  /* 0x00013a000a097a24 */ /* 0x000fc400078e020b */
[----:B------:R-:W1:Y:S01]  /*c0d0*/  SHFL.IDX PT, R13, R2, RZ, 0x1c1f ;  /* 0x001c1fff020d7589 */ /* 0x000e6200000e0000 */
[----:B------:R-:W-:Y:S02]  /*c0e0*/  IMAD.IADD R3, R5, 0x1, R3 ;  /* 0x0000000105037824 */ /* 0x000fe400078e0203 */
[----:B------:R-:W-:Y:S01]  /*c0f0*/  IMAD R5, R6, c[0x0][0x3e0], RZ ;  /* 0x0000f80006057a24 */ /* 0x000fe200078e02ff */
[----:B------:R-:W-:Y:S03]  /*c100*/  SHFL.IDX PT, R10, R0, 0x1, 0x1c1f ;  /* 0x003c1f00000a7f89 */ /* 0x000fe600000e0000 */
[----:B------:R-:W-:Y:S01]  /*c110*/  IMAD R18, R16, c[0x0][0x3e4], R5 ;  /* 0x0000f90010127a24 */ /* 0x000fe200078e0205 */
[----:B------:R-:W2:Y:S01]  /*c120*/  SHFL.IDX PT, R11, R2, 0x1, 0x1c1f ;  /* 0x003c1f00020b7f89 */ /* 0x000ea200000e0000 */
[----:B------:R-:W-:-:S03]  /*c130*/  SHF.L.U32 R5, R22, 0x3, RZ ;  /* 0x0000000316057819 */ /* 0x000fc600000006ff */
[----:B------:R-:W-:Y:S01]  /*c140*/  SHFL.IDX PT, R14, R0, 0x2, 0x1c1f ;  /* 0x005c1f00000e7f89 */ /* 0x000fe200000e0000 */
[----:B------:R-:W-:-:S03]  /*c150*/  LOP3.LUT R5, R21, 0x7ffffe00, R5, 0xf8, !PT ;  /* 0x7ffffe0015057812 */ /* 0x000fc600078ef805 */
[----:B------:R-:W3:Y:S04]  /*c160*/  SHFL.IDX PT, R15, R2, 0x2, 0x1c1f ;  /* 0x005c1f00020f7f89 */ /* 0x000ee800000e0000 */
[----:B------:R4:W-:Y:S04]  /*c170*/  SHFL.IDX PT, R6, R0, 0x3, 0x1c1f ;  /* 0x007c1f0000067f89 */ /* 0x0009e800000e0000 */
[----:B------:R3:W3:Y:S04]  /*c180*/  SHFL.IDX PT, R7, R2, 0x3, 0x1c1f ;  /* 0x007c1f0002077f89 */ /* 0x0006e800000e0000 */
[----:B-1----:R-:W-:Y:S04]  /*c190*/  @!P3 ST.E [R12.64], R62 ;  /* 0x0000003e0c00b985 */ /* 0x002fe8000c101910 */
[----:B--2---:R-:W-:Y:S01]  /*c1a0*/  @!P2 ST.E [R10.64], R63 ;  /* 0x0000003f0a00a985 */ /* 0x004fe2000c101910 */
[----:B----4-:R-:W-:Y:S01]  /*c1b0*/  SHF.R.S32.HI R0, RZ, 0x1f, R9 ;  /* 0x0000001fff007819 */ /* 0x010fe20000011409 */
[----:B---3--:R-:W-:Y:S01]  /*c1c0*/  IMAD.MOV.U32 R2, RZ, RZ, R4 ;  /* 0x000000ffff027224 */ /* 0x008fe200078e0004 */
[----:B------:R-:W-:-:S03]  /*c1d0*/  IADD3 R4, R17, 0x40, RZ ;  /* 0x0000004011047810 */ /* 0x000fc60007ffe0ff */
[----:B------:R-:W-:Y:S01]  /*c1e0*/  IMAD R0, R0, c[0x0][0x3d8], RZ ;  /* 0x0000f60000007a24 */ /* 0x000fe200078e02ff */
[----:B------:R-:W-:Y:S01]  /*c1f0*/  IADD3 R17, R17, 0x48, RZ ;  /* 0x0000004811117810 */ /* 0x000fe20007ffe0ff */
[----:B------:R-:W-:Y:S01]  /*c200*/  IMAD.WIDE.U32 R2, R16, c[0x0][0x3e0], R2 ;  /* 0x0000f80010027a25 */ /* 0x000fe200078e0002 */
[-C--:B------:R-:W-:Y:S02]  /*c210*/  ISETP.GE.OR P1, PT, R4, R20.reuse, P0 ;  /* 0x000000140400720c */ /* 0x080fe40000726670 */
[----:B------:R-:W-:Y:S01]  /*c220*/  ISETP.GE.OR P0, PT, R17, R20, P0 ;  /* 0x000000141100720c */ /* 0x000fe20000706670 */
[----:B------:R-:W-:Y:S02]  /*c230*/  IMAD R4, R9, c[0x0][0x3dc], R0 ;  /* 0x0000f70009047a24 */ /* 0x000fe400078e0200 */
[----:B------:R-:W-:Y:S02]  /*c240*/  IMAD.SHL.U32 R0, R5, 0x2, RZ ;  /* 0x0000000205007824 */ /* 0x000fe400078e00ff */
[----:B------:R-:W-:-:S04]  /*c250*/  IMAD.IADD R3, R3, 0x1, R18 ;  /* 0x0000000103037824 */ /* 0x000fc800078e0212 */
[----:B------:R-:W-:Y:S02]  /*c260*/  IMAD.WIDE.U32 R2, R9, c[0x0][0x3d8], R2 ;  /* 0x0000f60009027a25 */ /* 0x000fe400078e0002 */
[----:B------:R-:W-:Y:S03]  /*c270*/  @!P1 ST.E [R14.64], R64 ;  /* 0x000000400e009985 */ /* 0x000fe6000c101910 */
[----:B------:R-:W-:Y:S01]  /*c280*/  IADD3 R3, R3, R4, RZ ;  /* 0x0000000403037210 */ /* 0x000fe20007ffe0ff */
[----:B------:R1:W-:Y:S01]  /*c290*/  @!P0 ST.E [R6.64], R65 ;  /* 0x0000004106008985 */ /* 0x0003e2000c101910 */
[----:B------:R-:W-:-:S03]  /*c2a0*/  LEA R9, P0, R2, c[0x0][0x380], 0x1 ;  /* 0x0000e00002097a11 */ /* 0x000fc600078008ff */
[----:B------:R2:W3:Y:S04]  /*c2b0*/  LDS.128 R28, [R0+0x880] ;  /* 0x00088000001c7984 */ /* 0x0004e80000000c00 */
[----:B------:R2:W4:Y:S04]  /*c2c0*/  LDS.128 R36, [R0+0x1080] ;  /* 0x0010800000247984 */ /* 0x0005280000000c00 */
[----:B------:R2:W2:Y:S04]  /*c2d0*/  LDS.128 R44, [R0+0x1880] ;  /* 0x00188000002c7984 */ /* 0x0004a80000000c00 */
[----:B------:R2:W2:Y:S04]  /*c2e0*/  LDS.128 R52, [R0+0x2080] ;  /* 0x0020800000347984 */ /* 0x0004a80000000c00 */
[----:B------:R2:W2:Y:S04]  /*c2f0*/  LDS.128 R60, [R0+0x2880] ;  /* 0x00288000003c7984 */ /* 0x0004a80000000c00 */
[----:B------:R2:W2:Y:S01]  /*c300*/  LDS.128 R68, [R0+0x3080] ;  /* 0x0030800000447984 */ /* 0x0004a20000000c00 */
[----:B-1----:R-:W-:-:S03]  /*c310*/  IMAD R6, R23, 0x80, R19 ;  /* 0x0000008017067824 */ /* 0x002fc600078e0213 */
[----:B------:R1:W1:Y:S01]  /*c320*/  LDS.128 R72, [R0+0x3880] ;  /* 0x0038800000487984 */ /* 0x0002620000000c00 */
[----:B------:R-:W-:-:S03]  /*c330*/  LEA.HI.X R7, R2, c[0x0][0x384], R3, 0x1, P0 ;  /* 0x0000e10002077a11 */ /* 0x000fc600000f0c03 */
[----:B------:R1:W1:Y:S01]  /*c340*/  LDS.128 R24, [R0+0x4880] ;  /* 0x0048800000187984 */ /* 0x0002620000000c00 */
[----:B------:R-:W-:-:S03]  /*c350*/  ISETP.GE.AND P0, PT, R6, R20, PT ;  /* 0x000000140600720c */ /* 0x000fc60003f06270 */
[----:B------:R1:W1:Y:S04]  /*c360*/  LDS.128 R32, [R0+0x5080] ;  /* 0x0050800000207984 */ /* 0x0002680000000c00 */
[----:B------:R1:W1:Y:S04]  /*c370*/  LDS.128 R40, [R0+0x5880] ;  /* 0x0058800000287984 */ /* 0x0002680000000c00 */
[----:B------:R1:W1:Y:S04]  /*c380*/  LDS.128 R48, [R0+0x6080] ;  /* 0x0060800000307984 */ /* 0x0002680000000c00 */
[----:B------:R1:W1:Y:S04]  /*c390*/  LDS.128 R56, [R0+0x6880] ;  /* 0x0068800000387984 */ /* 0x0002680000000c00 */
[----:B------:R1:W1:Y:S04]  /*c3a0*/  LDS.128 R64, [R0+0x7080] ;  /* 0x0070800000407984 */ /* 0x0002680000000c00 */
[----:B------:R1:W1:Y:S04]  /*c3b0*/  LDS.128 R76, [R0+0x7880] ;  /* 0x00788000004c7984 */ /* 0x0002680000000c00 */
[----:B------:R1:W1:Y:S04]  /*c3c0*/  SHFL.IDX PT, R2, R9, RZ, 0x181f ;  /* 0x00181fff09027589 */ /* 0x00026800000e0000 */
[----:B------:R1:W1:Y:S01]  /*c3d0*/  SHFL.IDX PT, R3, R7, RZ, 0x181f ;  /* 0x00181fff07037589 */ /* 0x00026200000e0000 */
[----:B------:R-:W-:Y:S05]  /*c3e0*/  @P0 BRA `(.L_x_694) ;  /* 0x000000c000000947 */ /* 0x000fea0003800000 */
[----:B--234-:R-:W2:Y:S01]  /*c3f0*/  LDS.128 R16, [R0+0x80] ;  /* 0x0000800000107984 */ /* 0x01cea20000000c00 */
[----:B------:R-:W-:-:S02]  /*c400*/  IADD3 R4, R8, 0x40, RZ ;  /* 0x0000004008047810 */ /* 0x000fc40007ffe0ff */
[----:B------:R-:W-:Y:S01]  /*c410*/  ISETP.GE.AND P1, PT, R8, c[0x0][0x3c8], PT ;  /* 0x0000f20008007a0c */ /* 0x000fe20003f26270 */
[----:B------:R3:W4:Y:S01]  /*c420*/  LDS.128 R12, [R0+0x4080] ;  /* 0x00408000000c7984 */ /* 0x0007220000000c00 */
[----:B------:R-:W-:-:S13]  /*c430*/  ISETP.GE.AND P0, PT, R4, c[0x0][0x3c8], PT ;  /* 0x0000f20004007a0c */ /* 0x000fda0003f06270 */
[----:B-1-3--:R-:W-:-:S04]  /*c440*/  @!P0 SHF.R.S32.HI R0, RZ, 0x1f, R4 ;  /* 0x0000001fff008819 */ /* 0x00afc80000011404 */
[----:B------:R-:W-:Y:S01]  /*c450*/  @!P0 LEA.HI R0, R0, R4, RZ, 0x3 ;  /* 0x0000000400008211 */ /* 0x000fe200078f18ff */
[----:B------:R-:W-:-:S03]  /*c460*/  @!P1 IMAD.WIDE R4, R8, 0x2, R2 ;  /* 0x0000000208049825 */ /* 0x000fc600078e0202 */
[----:B------:R-:W-:-:S05]  /*c470*/  @!P0 LOP3.LUT R0, R0, 0xfffffff8, RZ, 0xc0, !PT ;  /* 0xfffffff800008812 */ /* 0x000fca00078ec0ff */
[----:B------:R-:W-:Y:S01]  /*c480*/  @!P0 IMAD.WIDE R2, R0, 0x2, R2 ;  /* 0x0000000200028825 */ /* 0x000fe200078e0202 */
[----:B--2---:R1:W-:Y:S04]  /*c490*/  @!P1 ST.E.128 [R4.64], R16 ;  /* 0x0000001004009985 */ /* 0x0043e8000c101d10 */
[----:B----4-:R1:W-:Y:S02]  /*c4a0*/  @!P0 ST.E.128 [R2.64], R12 ;  /* 0x0000000c02008985 */ /* 0x0103e4000c101d10 */
.L_x_694:
[----:B--234-:R-:W-:Y:S05]  /*c4b0*/  BSYNC B0 ;  /* 0x0000000000007941 */ /* 0x01cfea0003800000 */
.L_x_693:
[----:B-1----:R-:W-:Y:S01]  /*c4c0*/  IADD3 R0, R6, 0x10, RZ ;  /* 0x0000001006007810 */ /* 0x002fe20007ffe0ff */
[----:B------:R1:W2:Y:S01]  /*c4d0*/  SHFL.IDX PT, R3, R7, 0x1, 0x181f ;  /* 0x00381f0007037f89 */ /* 0x0002a200000e0000 */
[----:B------:R-:W-:Y:S02]  /*c4e0*/  BSSY B0, `(.L_x_695) ;  /* 0x000000e000007945 */ /* 0x000fe40003800000 */
[----:B------:R-:W-:Y:S01]  /*c4f0*/  ISETP.GE.AND P0, PT, R0, R20, PT ;  /* 0x000000140000720c */ /* 0x000fe20003f06270 */
[----:B------:R1:W3:-:S12]  /*c500*/  SHFL.IDX PT, R2, R9, 0x1, 0x181f ;  /* 0x00381f0009027f89 */ /* 0x0002d800000e0000 */
[----:B------:R-:W-:Y:S05]  /*c510*/  @P0 BRA `(.L_x_696) ;  /* 0x000000a000000947 */ /* 0x000fea0003800000 */
[C---:B------:R-:W-:Y:S02]  /*c520*/  IADD3 R4, R8.reuse, 0x40, RZ ;  /* 0x0000004008047810 */ /* 0x040fe40007ffe0ff */
[----:B------:R-:W-:Y:S02]  /*c530*/  ISETP.GE.AND P1, PT, R8, c[0x0][0x3c8], PT ;  /* 0x0000f20008007a0c */ /* 0x000fe40003f26270 */
[----:B------:R-:W-:-:S13]  /*c540*/  ISETP.GE.AND P0, PT, R4, c[0x0][0x3c8], PT ;  /* 0x0000f20004007a0c */ /* 0x000fda0003f06270 */
[----:B------:R-:W-:-:S04]  /*c550*/  @!P0 SHF.R.S32.HI R0, RZ, 0x1f, R4 ;  /* 0x0000001fff008819 */ /* 0x000fc80000011404 */
[----:B------:R-:W-:Y:S01]  /*c560*/  @!P0 LEA.HI R0, R0, R4, RZ, 0x3 ;  /* 0x0000000400008211 */ /* 0x000fe200078f18ff */
[----:B--23--:R-:W-:-:S03]  /*c570*/  @!P1 IMAD.WIDE R4, R8, 0x2, R2 ;  /* 0x0000000208049825 */ /* 0x00cfc600078e0202 */
[----:B------:R-:W-:Y:S02]  /*c580*/  @!P0 LOP3.LUT R0, R0, 0xfffffff8, RZ, 0xc0, !PT ;  /* 0xfffffff800008812 */ /* 0x000fe400078ec0ff */
[----:B------:R2:W-:Y:S03]  /*c590*/  @!P1 ST.E.128 [R4.64], R28 ;  /* 0x0000001c04009985 */ /* 0x0005e6000c101d10 */
[----:B------:R-:W-:-:S05]  /*c5a0*/  @!P0 IMAD.WIDE R2, R0, 0x2, R2 ;  /* 0x0000000200028825 */ /* 0x000fca00078e0202 */
[----:B------:R2:W-:Y:S02]  /*c5b0*/  @!P0 ST.E.128 [R2.64], R24 ;  /* 0x0000001802008985 */ /* 0x0005e4000c101d10 */
.L_x_696:
[----:B------:R-:W-:Y:S05]  /*c5c0*/  BSYNC B0 ;  /* 0x0000000000007941 */ /* 0x000fea0003800000 */
.L_x_695:
[----:B------:R-:W-:Y:S01]  /*c5d0*/  IADD3 R0, R6, 0x20, RZ ;  /* 0x0000002006007810 */ /* 0x000fe20007ffe0ff */
[----:B--2---:R2:W4:Y:S01]  /*c5e0*/  SHFL.IDX PT, R3, R7, 0x2, 0x181f ;  /* 0x00581f0007037f89 */ /* 0x00452200000e0000 */
[----:B------:R-:W-:Y:S02]  /*c5f0*/  BSSY B0, `(.L_x_697) ;  /* 0x000000e000007945 */ /* 0x000fe40003800000 */
[----:B------:R-:W-:Y:S01]  /*c600*/  ISETP.GE.AND P0, PT, R0, R20, PT ;  /* 0x000000140000720c */ /* 0x000fe20003f06270 */
[----:B---3--:R2:W3:-:S12]  /*c610*/  SHFL.IDX PT, R2, R9, 0x2, 0x181f ;  /* 0x00581f0009027f89 */ /* 0x0084d800000e0000 */
[----:B------:R-:W-:Y:S05]  /*c620*/  @P0 BRA `(.L_x_698) ;  /* 0x000000a000000947 */ /* 0x000fea0003800000 */
[C---:B------:R-:W-:Y:S02]  /*c630*/  IADD3 R4, R8.reuse, 0x40, RZ ;  /* 0x0000004008047810 */ /* 0x040fe40007ffe0ff */
[----:B------:R-:W-:Y:S02]  /*c640*/  ISETP.GE.AND P1, PT, R8, c[0x0][0x3c8], PT ;  /* 0x0000f20008007a0c */ /* 0x000fe40003f26270 */
[----:B------:R-:W-:-:S13]  /*c650*/  ISETP.GE.AND P0, PT, R4, c[0x0][0x3c8], PT ;  /* 0x0000f20004007a0c */ /* 0x000fda0003f06270 */
[----:B------:R-:W-:-:S04]  /*c660*/  @!P0 SHF.R.S32.HI R0, RZ, 0x1f, R4 ;  /* 0x0000001fff008819 */ /* 0x000fc80000011404 */
[----:B------:R-:W-:Y:S01]  /*c670*/  @!P0 LEA.HI R0, R0, R4, RZ, 0x3 ;  /* 0x0000000400008211 */ /* 0x000fe200078f18ff */
[----:B---34-:R-:W-:-:S03]  /*c680*/  @!P1 IMAD.WIDE R4, R8, 0x2, R2 ;  /* 0x0000000208049825 */ /* 0x018fc600078e0202 */
[----:B------:R-:W-:Y:S02]  /*c690*/  @!P0 LOP3.LUT R0, R0, 0xfffffff8, RZ, 0xc0, !PT ;  /* 0xfffffff800008812 */ /* 0x000fe400078ec0ff */
[----:B------:R3:W-:Y:S03]  /*c6a0*/  @!P1 ST.E.128 [R4.64], R36 ;  /* 0x0000002404009985 */ /* 0x0007e6000c101d10 */
[----:B------:R-:W-:-:S05]  /*c6b0*/  @!P0 IMAD.WIDE R2, R0, 0x2, R2 ;  /* 0x0000000200028825 */ /* 0x000fca00078e0202 */
[----:B------:R3:W-:Y:S02]  /*c6c0*/  @!P0 ST.E.128 [R2.64], R32 ;  /* 0x0000002002008985 */ /* 0x0007e4000c101d10 */
.L_x_698:
[----:B------:R-:W-:Y:S05]  /*c6d0*/  BSYNC B0 ;  /* 0x0000000000007941 */ /* 0x000fea0003800000 */
.L_x_697:
[----:B------:R-:W-:Y:S01]  /*c6e0*/  IADD3 R0, R6, 0x30, RZ ;  /* 0x0000003006007810 */ /* 0x000fe20007ffe0ff */
[----:B---34-:R3:W4:Y:S01]  /*c6f0*/  SHFL.IDX PT, R3, R7, 0x3, 0x181f ;  /* 0x00781f0007037f89 */ /* 0x01872200000e0000 */
[----:B------:R-:W-:Y:S02]  /*c700*/  BSSY B0, `(.L_x_699) ;  /* 0x000000e000007945 */ /* 0x000fe40003800000 */
[----:B------:R-:W-:Y:S01]  /*c710*/  ISETP.GE.AND P0, PT, R0, R20, PT ;  /* 0x000000140000720c */ /* 0x000fe20003f06270 */
[----:B------:R3:W1:-:S12]  /*c720*/  SHFL.IDX PT, R2, R9, 0x3, 0x181f ;  /* 0x00781f0009027f89 */ /* 0x00065800000e0000 */
[----:B------:R-:W-:Y:S05]  /*c730*/  @P0 BRA `(.L_x_700) ;  /* 0x000000a000000947 */ /* 0x000fea0003800000 */
[C---:B------:R-:W-:Y:S02]  /*c740*/  IADD3 R4, R8.reuse, 0x40, RZ ;  /* 0x0000004008047810 */ /* 0x040fe40007ffe0ff */
[----:B------:R-:W-:Y:S02]  /*c750*/  ISETP.GE.AND P1, PT, R8, c[0x0][0x3c8], PT ;  /* 0x0000f20008007a0c */ /* 0x000fe40003f26270 */
[----:B------:R-:W-:-:S13]  /*c760*/  ISETP.GE.AND P0, PT, R4, c[0x0][0x3c8], PT ;  /* 0x0000f20004007a0c */ /* 0x000fda0003f06270 */
[----:B------:R-:W-:-:S04]  /*c770*/  @!P0 SHF.R.S32.HI R0, RZ, 0x1f, R4 ;  /* 0x0000001fff008819 */ /* 0x000fc80000011404 */
[----:B------:R-:W-:Y:S01]  /*c780*/  @!P0 LEA.HI R0, R0, R4, RZ, 0x3 ;  /* 0x0000000400008211 */ /* 0x000fe200078f18ff */
[----:B-1--4-:R-:W-:-:S03]  /*c790*/  @!P1 IMAD.WIDE R4, R8, 0x2, R2 ;  /* 0x0000000208049825 */ /* 0x012fc600078e0202 */
[----:B------:R-:W-:Y:S02]  /*c7a0*/  @!P0 LOP3.LUT R0, R0, 0xfffffff8, RZ, 0xc0, !PT ;  /* 0xfffffff800008812 */ /* 0x000fe400078ec0ff */
[----:B------:R1:W-:Y:S03]  /*c7b0*/  @!P1 ST.E.128 [R4.64], R44 ;  /* 0x0000002c04009985 */ /* 0x0003e6000c101d10 */
[----:B------:R-:W-:-:S05]  /*c7c0*/  @!P0 IMAD.WIDE R2, R0, 0x2, R2 ;  /* 0x0000000200028825 */ /* 0x000fca00078e0202 */
[----:B------:R1:W-:Y:S02]  /*c7d0*/  @!P0 ST.E.128 [R2.64], R40 ;  /* 0x0000002802008985 */ /* 0x0003e4000c101d10 */
.L_x_700:
[----:B------:R-:W-:Y:S05]  /*c7e0*/  BSYNC B0 ;  /* 0x0000000000007941 */ /* 0x000fea0003800000 */
.L_x_699:
[----:B------:R-:W-:Y:S01]  /*c7f0*/  IADD3 R0, R6, 0x40, RZ ;  /* 0x0000004006007810 */ /* 0x000fe20007ffe0ff */
[----:B-1--4-:R1:W4:Y:S01]  /*c800*/  SHFL.IDX PT, R3, R7, 0x4, 0x181f ;  /* 0x00981f0007037f89 */ /* 0x01232200000e0000 */
[----:B------:R-:W-:Y:S02]  /*c810*/  BSSY B0, `(.L_x_701) ;  /* 0x000000e000007945 */ /* 0x000fe40003800000 */
[----:B------:R-:W-:Y:S01]  /*c820*/  ISETP.GE.AND P0, PT, R0, R20, PT ;  /* 0x000000140000720c */ /* 0x000fe20003f06270 */
[----:B------:R1:W2:-:S12]  /*c830*/  SHFL.IDX PT, R2, R9, 0x4, 0x181f ;  /* 0x00981f0009027f89 */ /* 0x00029800000e0000 */
[----:B------:R-:W-:Y:S05]  /*c840*/  @P0 BRA `(.L_x_702) ;  /* 0x000000a000000947 */ /* 0x000fea0003800000 */
[C---:B------:R-:W-:Y:S02]  /*c850*/  IADD3 R4, R8.reuse, 0x40, RZ ;  /* 0x0000004008047810 */ /* 0x040fe40007ffe0ff */
[----:B------:R-:W-:Y:S02]  /*c860*/  ISETP.GE.AND P1, PT, R8, c[0x0][0x3c8], PT ;  /* 0x0000f20008007a0c */ /* 0x000fe40003f26270 */
[----:B------:R-:W-:-:S13]  /*c870*/  ISETP.GE.AND P0, PT, R4, c[0x0][0x3c8], PT ;  /* 0x0000f20004007a0c */ /* 0x000fda0003f06270 */
[----:B------:R-:W-:-:S04]  /*c880*/  @!P0 SHF.R.S32.HI R0, RZ, 0x1f, R4 ;  /* 0x0000001fff008819 */ /* 0x000fc80000011404 */
[----:B------:R-:W-:Y:S01]  /*c890*/  @!P0 LEA.HI R0, R0, R4, RZ, 0x3 ;  /* 0x0000000400008211 */ /* 0x000fe200078f18ff */
[----:B--2-4-:R-:W-:-:S03]  /*c8a0*/  @!P1 IMAD.WIDE R4, R8, 0x2, R2 ;  /* 0x0000000208049825 */ /* 0x014fc600078e0202 */
[----:B------:R-:W-:Y:S02]  /*c8b0*/  @!P0 LOP3.LUT R0, R0, 0xfffffff8, RZ, 0xc0, !PT ;  /* 0xfffffff800008812 */ /* 0x000fe400078ec0ff */
[----:B------:R2:W-:Y:S03]  /*c8c0*/  @!P1 ST.E.128 [R4.64], R52 ;  /* 0x0000003404009985 */ /* 0x0005e6000c101d10 */
[----:B------:R-:W-:-:S05]  /*c8d0*/  @!P0 IMAD.WIDE R2, R0, 0x2, R2 ;  /* 0x0000000200028825 */ /* 0x000fca00078e0202 */
[----:B------:R2:W-:Y:S02]  /*c8e0*/  @!P0 ST.E.128 [R2.64], R48 ;  /* 0x0000003002008985 */ /* 0x0005e4000c101d10 */
.L_x_702:
[----:B------:R-:W-:Y:S05]  /*c8f0*/  BSYNC B0 ;  /* 0x0000000000007941 */ /* 0x000fea0003800000 */
.L_x_701:
[----:B------:R-:W-:Y:S01]  /*c900*/  IADD3 R0, R6, 0x50, RZ ;  /* 0x0000005006007810 */ /* 0x000fe20007ffe0ff */
[----:B--2-4-:R2:W4:Y:S01]  /*c910*/  SHFL.IDX PT, R3, R7, 0x5, 0x181f ;  /* 0x00b81f0007037f89 */ /* 0x01452200000e0000 */
        /* <DEDUP_REMOVED lines=14> */
.L_x_704:
[----:B------:R-:W-:Y:S05]  /*ca00*/  BSYNC B0 ;  /* 0x0000000000007941 */ /* 0x000fea0003800000 */
.L_x_703:
        /* <DEDUP_REMOVED lines=16> */
.L_x_706:
[----:B------:R-:W-:Y:S05]  /*cb10*/  BSYNC B0 ;  /* 0x0000000000007941 */ /* 0x000fea0003800000 */
.L_x_705:
[----:B------:R-:W-:Y:S01]  /*cb20*/  IADD3 R0, R6, 0x70, RZ ;  /* 0x0000007006007810 */ /* 0x000fe20007ffe0ff */
[----:B--2-4-:R2:W4:Y:S03]  /*cb30*/  SHFL.IDX PT, R3, R7, 0x7, 0x181f ;  /* 0x00f81f0007037f89 */ /* 0x01452600000e0000 */
[----:B------:R-:W-:Y:S01]  /*cb40*/  ISETP.GE.AND P0, PT, R0, R20, PT ;  /* 0x000000140000720c */ /* 0x000fe20003f06270 */
[----:B------:R2:W1:-:S12]  /*cb50*/  SHFL.IDX PT, R2, R9, 0x7, 0x181f ;  /* 0x00f81f0009027f89 */ /* 0x00045800000e0000 */
[----:B------:R-:W-:Y:S05]  /*cb60*/  @P0 EXIT ;  /* 0x000000000000094d */ /* 0x000fea0003800000 */
[C---:B------:R-:W-:Y:S02]  /*cb70*/  ISETP.GE.AND P0, PT, R8.reuse, c[0x0][0x3c8], PT ;  /* 0x0000f20008007a0c */ /* 0x040fe40003f06270 */
[----:B------:R-:W-:-:S11]  /*cb80*/  IADD3 R0, R8, 0x40, RZ ;  /* 0x0000004008007810 */ /* 0x000fd60007ffe0ff */
        /* <DEDUP_REMOVED lines=10> */
.L_x_691:
        /* <DEDUP_REMOVED lines=19> */
.L_x_707:
        /* <DEDUP_REMOVED lines=15> */
[----:B------:R-:W-:Y:S02]  /*ce50*/  MOV R2, R4 ;  /* 0x0000000400027202 */ /* 0x000fe40000000f00 */
[----:B------:R-:W-:-:S13]  /*ce60*/  ISETP.NE.AND P0, PT, R0, 0x1, PT ;  /* 0x000000010000780c */ /* 0x000fda0003f05270 */
[----:B------:R-:W-:Y:S01]  /*ce70*/  @P0 IMAD.HI.U32 R7, R9, c[0x0][0x4ec], RZ ;  /* 0x00013b0009070a27 */ /* 0x000fe200078e00ff */
[----:B-1----:R-:W-:-:S03]  /*ce80*/  SHF.R.S32.HI R0, RZ, 0x1f, R8 ;  /* 0x0000001fff007819 */ /* 0x002fc60000011408 */
[----:B------:R-:W-:-:S04]  /*ce90*/  IMAD.WIDE.U32 R2, R8, c[0x0][0x490], R2 ;  /* 0x0001240008027a25 */ /* 0x000fc800078e0002 */
[----:B------:R-:W-:Y:S02]  /*cea0*/  IMAD R6, R0, c[0x0][0x490], RZ ;  /* 0x0001240000067a24 */ /* 0x000fe400078e02ff */
[----:B------:R-:W-:Y:S01]  /*ceb0*/  IMAD.MOV.U32 R0, RZ, RZ, R9 ;  /* 0x000000ffff007224 */ /* 0x000fe200078e0009 */
[----:B------:R-:W-:Y:S01]  /*cec0*/  @P0 SHF.R.U32.HI R0, RZ, c[0x0][0x4f0], R7 ;  /* 0x00013c00ff000a19 */ /* 0x000fe20000011607 */
[----:B------:R-:W-:Y:S02]  /*ced0*/  IMAD R6, R8, c[0x0][0x494], R6 ;  /* 0x0001250008067a24 */ /* 0x000fe400078e0206 */
[----:B------:R-:W-:Y:S01]  /*cee0*/  IMAD R8, R11, c[0x0][0x498], RZ ;  /* 0x000126000b087a24 */ /* 0x000fe200078e02ff */
[----:B------:R-:W-:Y:S01]  /*cef0*/  IADD3 R7, -R0, RZ, RZ ;  /* 0x000000ff00077210 */ /* 0x000fe20007ffe1ff */
[----:B------:R-:W-:Y:S02]  /*cf00*/  IMAD.IADD R3, R6, 0x1, R3 ;  /* 0x0000000106037824 */ /* 0x000fe400078e0203 */
[----:B------:R-:W-:-:S02]  /*cf10*/  IMAD R8, R10, c[0x0][0x49c], R8 ;  /* 0x000127000a087a24 */ /* 0x000fc400078e0208 */
[----:B------:R-:W-:Y:S01]  /*cf20*/  IMAD R6, R7, c[0x0][0x4e8], R9 ;  /* 0x00013a0007067a24 */ /* 0x000fe200078e0209 */
[----:B------:R-:W-:Y:S01]  /*cf30*/  SHF.R.S32.HI R9, RZ, 0x1f, R0 ;  /* 0x0000001fff097819 */ /* 0x000fe20000011400 */
[----:B------:R-:W-:-:S03]  /*cf40*/  IMAD.WIDE.U32 R2, R10, c[0x0][0x498], R2 ;  /* 0x000126000a027a25 */ /* 0x000fc600078e0002 */
[----:B------:R-:W-:Y:S02]  /*cf50*/  SHF.R.S32.HI R7, RZ, 0x1f, R6 ;  /* 0x0000001fff077819 */ /* 0x000fe40000011406 */
[----:B------:R-:W-:-:S03]  /*cf60*/  IADD3 R2, P0, R0, R2, RZ ;  /* 0x0000000200027210 */ /* 0x000fc60007f1e0ff */
[----:B------:R-:W-:Y:S01]  /*cf70*/  IMAD R0, R7, c[0x0][0x488], RZ ;  /* 0x0001220007007a24 */ /* 0x000fe200078e02ff */
[----:B------:R-:W-:-:S03]  /*cf80*/  IADD3.X R3, R9, R3, R8, P0, !PT ;  /* 0x0000000309037210 */ /* 0x000fc600007fe408 */
[C---:B------:R-:W-:Y:S02]  /*cf90*/  IMAD R0, R6.reuse, c[0x0][0x48c], R0 ;  /* 0x0001230006007a24 */ /* 0x040fe400078e0200 */
[----:B------:R-:W-:-:S05]  /*cfa0*/  IMAD.WIDE.U32 R2, R6, c[0x0][0x488], R2 ;  /* 0x0001220006027a25 */ /* 0x000fca00078e0002 */
[----:B------:R-:W-:Y:S02]  /*cfb0*/  IADD3 R0, R3, R0, RZ ;  /* 0x0000000003007210 */ /* 0x000fe40007ffe0ff */
[----:B------:R-:W-:-:S04]  /*cfc0*/  LEA R6, P0, R2, c[0x0][0x450], 0x2 ;  /* 0x0001140002067a11 */ /* 0x000fc800078010ff */
[----:B------:R-:W-:Y:S02]  /*cfd0*/  LEA.HI.X R7, R2, c[0x0][0x454], R0, 0x2, P0 ;  /* 0x0001150002077a11 */ /* 0x000fe400000f1400 */
[----:B------:R-:W-:-:S05]  /*cfe0*/  MOV R0, 0xff800000 ;  /* 0xff80000000007802 */ /* 0x000fca0000000f00 */
[----:B------:R1:W-:Y:S02]  /*cff0*/  STG.E [R6.64], R0 ;  /* 0x0000000006007986 */ /* 0x0003e4000c101910 */
.L_x_709:
[----:B------:R-:W-:Y:S05]  /*d000*/  BSYNC B0 ;  /* 0x0000000000007941 */ /* 0x000fea0003800000 */
.L_x_708:
[----:B-1----:R-:W1:Y:S01]  /*d010*/  S2R R6, SR_CTAID.Y ;  /* 0x0000000000067919 */ /* 0x002e620000002600 */
[----:B------:R-:W-:Y:S01]  /*d020*/  IMAD R0, R5, c[0x0][0x3a0], RZ ;  /* 0x0000e80005007a24 */ /* 0x000fe200078e02ff */
[----:B------:R-:W-:Y:S01]  /*d030*/  SHF.R.S32.HI R5, RZ, 0x1f, R12 ;  /* 0x0000001fff057819 */ /* 0x000fe2000001140c */
[C---:B------:R-:W-:Y:S01]  /*d040*/  IMAD.WIDE.U32 R2, R4.reuse, c[0x0][0x3a0], RZ ;  /* 0x0000e80004027a25 */ /* 0x040fe200078e00ff */
[----:B------:R-:W2:Y:S01]  /*d050*/  S2R R14, SR_CTAID.X ;  /* 0x00000000000e7919 */ /* 0x000ea20000002500 */
[----:B------:R-:W-:Y:S01]  /*d060*/  MOV R8, c[0x0][0x4e8] ;  /* 0x00013a0000087a02 */ /* 0x000fe20000000f00 */
[----:B------:R-:W-:Y:S01]  /*d070*/  BSSY B0, `(.L_x_710) ;  /* 0x0000035000007945 */ /* 0x000fe20003800000 */
[----:B------:R-:W-:Y:S01]  /*d080*/  LEA.HI R5, R5, R12, RZ, 0x3 ;  /* 0x0000000c05057211 */ /* 0x000fe200078f18ff */
[----:B------:R-:W-:Y:S01]  /*d090*/  IMAD R0, R4, c[0x0][0x3a4], R0 ;  /* 0x0000e90004007a24 */ /* 0x000fe200078e0200 */
[----:B------:R-:W-:Y:S02]  /*d0a0*/  ISETP.NE.AND P0, PT, R8, 0x1, PT ;  /* 0x000000010800780c */ /* 0x000fe40003f05270 */
[----:B------:R-:W-:-:S02]  /*d0b0*/  LOP3.LUT R4, R5, 0xfffffff8, RZ, 0xc0, !PT ;  /* 0xfffffff805047812 */ /* 0x000fc400078ec0ff */
[----:B------:R-:W-:Y:S02]  /*d0c0*/  SHF.R.S32.HI R8, RZ, 0x3, R5 ;  /* 0x00000003ff087819 */ /* 0x000fe40000011405 */
[----:B------:R-:W-:Y:S01]  /*d0d0*/  IADD3 R3, R3, R0, RZ ;  /* 0x0000000003037210 */ /* 0x000fe20007ffe0ff */
[----:B------:R-:W-:-:S05]  /*d0e0*/  IMAD.IADD R12, R12, 0x1, -R4 ;  /* 0x000000010c0c7824 */ /* 0x000fca00078e0a04 */
[-C--:B------:R-:W-:Y:S02]  /*d0f0*/  LEA R4, R12, R8.reuse, 0x4 ;  /* 0x000000080c047211 */ /* 0x080fe400078e20ff */
[----:B-1----:R-:W-:Y:S01]  /*d100*/  SHF.R.S32.HI R7, RZ, 0x1f, R6 ;  /* 0x0000001fff077819 */ /* 0x002fe20000011406 */
[----:B------:R-:W-:Y:S01]  /*d110*/  IMAD.WIDE.U32 R2, R6, c[0x0][0x3e8], R2 ;  /* 0x0000fa0006027a25 */ /* 0x000fe200078e0002 */
[----:B--2---:R-:W-:-:S03]  /*d120*/  LEA R8, R14, R8, 0x7 ;  /* 0x000000080e087211 */ /* 0x004fc600078e38ff */
[----:B------:R-:W-:Y:S02]  /*d130*/  IMAD R0, R7, c[0x0][0x3e8], RZ ;  /* 0x0000fa0007007a24 */ /* 0x000fe400078e02ff */
[----:B------:R-:W-:Y:S02]  /*d140*/  IMAD R4, R14, 0x80, R4 ;  /* 0x000000800e047824 */ /* 0x000fe400078e0204 */
[----:B------:R-:W-:Y:S02]  /*d150*/  IMAD R0, R6, c[0x0][0x3ec], R0 ;  /* 0x0000fb0006007a24 */ /* 0x000fe400078e0200 */
[----:B------:R-:W-:-:S03]  /*d160*/  @P0 IMAD.HI.U32 R5, R4, c[0x0][0x4ec], RZ ;  /* 0x00013b0004050a27 */ /* 0x000fc600078e00ff */
[----:B------:R-:W-:Y:S01]  /*d170*/  IADD3 R3, R0, R3, RZ ;  /* 0x0000000300037210 */ /* 0x000fe20007ffe0ff */
[----:B------:R-:W-:Y:S01]  /*d180*/  IMAD R6, R11, c[0x0][0x3f0], RZ ;  /* 0x0000fc000b067a24 */ /* 0x000fe200078e02ff */
[----:B------:R-:W-:Y:S02]  /*d190*/  MOV R0, R4 ;  /* 0x0000000400007202 */ /* 0x000fe40000000f00 */
[----:B------:R-:W-:Y:S01]  /*d1a0*/  @P0 SHF.R.U32.HI R0, RZ, c[0x0][0x4f0], R5 ;  /* 0x00013c00ff000a19 */ /* 0x000fe20000011605 */
[C---:B------:R-:W-:Y:S02]  /*d1b0*/  IMAD R7, R10.reuse, c[0x0][0x3f4], R6 ;  /* 0x0000fd000a077a24 */ /* 0x040fe400078e0206 */
[----:B------:R-:W-:Y:S01]  /*d1c0*/  IMAD.WIDE.U32 R2, R10, c[0x0][0x3f0], R2 ;  /* 0x0000fc000a027a25 */ /* 0x000fe200078e0002 */
[----:B------:R-:W-:-:S03]  /*d1d0*/  SHF.R.S32.HI R6, RZ, 0x1f, R0 ;  /* 0x0000001fff067819 */ /* 0x000fc60000011400 */
[----:B------:R-:W-:Y:S01]  /*d1e0*/  IMAD.MOV R5, RZ, RZ, -R0 ;  /* 0x000000ffff057224 */ /* 0x000fe200078e0a00 */
[----:B------:R-:W-:Y:S01]  /*d1f0*/  IADD3 R3, R3, R7, RZ ;  /* 0x0000000703037210 */ /* 0x000fe20007ffe0ff */
[----:B------:R-:W-:Y:S02]  /*d200*/  IMAD R6, R6, c[0x0][0x3e0], RZ ;  /* 0x0000f80006067a24 */ /* 0x000fe400078e02ff */
[----:B------:R-:W-:Y:S02]  /*d210*/  IMAD R5, R5, c[0x0][0x4e8], R4 ;  /* 0x00013a0005057a24 */ /* 0x000fe400078e0204 */
[----:B------:R-:W-:-:S03]  /*d220*/  IMAD.WIDE.U32 R2, R0, c[0x0][0x3e0], R2 ;  /* 0x0000f80000027a25 */ /* 0x000fc600078e0002 */
[----:B------:R-:W-:Y:S01]  /*d230*/  SHF.R.S32.HI R4, RZ, 0x1f, R5 ;  /* 0x0000001fff047819 */ /* 0x000fe20000011405 */
[----:B------:R-:W-:Y:S01]  /*d240*/  IMAD R0, R0, c[0x0][0x3e4], R6 ;  /* 0x0000f90000007a24 */ /* 0x000fe200078e0206 */
[----:B------:R-:W-:Y:S01]  /*d250*/  SHF.L.U32 R6, R12, 0x3, RZ ;  /* 0x000000030c067819 */ /* 0x000fe200000006ff */
[----:B-----5:R-:W-:-:S03]  /*d260*/  IMAD R10, R13, c[0x0][0x4e8], RZ ;  /* 0x00013a000d0a7a24 */ /* 0x020fc600078e02ff */
[----:B------:R-:W-:Y:S01]  /*d270*/  IADD3 R3, R3, R0, RZ ;  /* 0x0000000003037210 */ /* 0x000fe20007ffe0ff */
[----:B------:R-:W-:Y:S01]  /*d280*/  IMAD R0, R4, c[0x0][0x3d8], RZ ;  /* 0x0000f60004007a24 */ /* 0x000fe200078e02ff */
[----:B------:R-:W-:-:S03]  /*d290*/  IADD3 R7, R6, 0x40, RZ ;  /* 0x0000004006077810 */ /* 0x000fc60007ffe0ff */
[C---:B------:R-:W-:Y:S02]  /*d2a0*/  IMAD R0, R5.reuse, c[0x0][0x3dc], R0 ;  /* 0x0000f70005007a24 */ /* 0x040fe400078e0200 */
[----:B------:R-:W-:-:S04]  /*d2b0*/  IMAD.WIDE.U32 R2, R5, c[0x0][0x3d8], R2 ;  /* 0x0000f60005027a25 */ /* 0x000fc800078e0002 */
[----:B------:R-:W-:Y:S01]  /*d2c0*/  IMAD.IADD R0, R3, 0x1, R0 ;  /* 0x0000000103007824 */ /* 0x000fe200078e0200 */
[----:B------:R-:W-:-:S04]  /*d2d0*/  LEA R11, P0, R2, c[0x0][0x380], 0x1 ;  /* 0x0000e000020b7a11 */ /* 0x000fc800078008ff */
[----:B------:R-:W-:Y:S02]  /*d2e0*/  LEA.HI.X R9, R2, c[0x0][0x384], R0, 0x1, P0 ;  /* 0x0000e10002097a11 */ /* 0x000fe400000f0c00 */
[----:B------:R-:W-:Y:S01]  /*d2f0*/  ISETP.GE.AND P0, PT, R8, R10, PT ;  /* 0x0000000a0800720c */ /* 0x000fe20003f06270 */
[----:B------:R1:W2:Y:S04]  /*d300*/  SHFL.IDX PT, R2, R11, RZ, 0x181f ;  /* 0x00181fff0b027589 */ /* 0x0002a800000e0000 */
[----:B------:R1:W3:Y:S08]  /*d310*/  SHFL.IDX PT, R3, R9, RZ, 0x181f ;  /* 0x00181fff09037589 */ /* 0x0002f000000e0000 */
        /* <DEDUP_REMOVED lines=10> */
.L_x_711:
[----:B------:R-:W-:Y:S05]  /*d3c0*/  BSYNC B0 ;  /* 0x0000000000007941 */ /* 0x000fea0003800000 */
.L_x_710:
[----:B------:R-:W-:Y:S01]  /*d3d0*/  IADD3 R0, R8, 0x10, RZ ;  /* 0x0000001008007810 */ /* 0x000fe20007ffe0ff */
[----:B--23--:R2:W3:Y:S01]  /*d3e0*/  SHFL.IDX PT, R3, R9, 0x1, 0x181f ;  /* 0x00381f0009037f89 */ /* 0x00c4e200000e0000 */
        /* <DEDUP_REMOVED lines=13> */
.L_x_713:
[----:B------:R-:W-:Y:S05]  /*d4c0*/  BSYNC B0 ;  /* 0x0000000000007941 */ /* 0x000fea0003800000 */
.L_x_712:
[----:B------:R-:W-:Y:S01]  /*d4d0*/  IADD3 R0, R8, 0x20, RZ ;  /* 0x0000002008007810 */ /* 0x000fe20007ffe0ff */
[----:B---3--:R3:W1:Y:S01]  /*d4e0*/  SHFL.IDX PT, R3, R9, 0x2, 0x181f ;  /* 0x00581f0009037f89 */ /* 0x00866200000e0000 */
        /* <DEDUP_REMOVED lines=13> */
.L_x_715:
[----:B------:R-:W-:Y:S05]  /*d5c0*/  BSYNC B0 ;  /* 0x0000000000007941 */ /* 0x000fea0003800000 */
.L_x_714:
[----:B------:R-:W-:Y:S01]  /*d5d0*/  IADD3 R0, R8, 0x30, RZ ;  /* 0x0000003008007810 */ /* 0x000fe20007ffe0ff */
[----:B-1----:R1:W2:Y:S01]  /*d5e0*/  SHFL.IDX PT, R3, R9, 0x3, 0x181f ;  /* 0x00781f0009037f89 */ /* 0x0022a200000e0000 */
[----:B------:R-:W-:Y:S02]  /*d5f0*/  BSSY B0, `(.L_x_716) ;  /* 0x000000d000007945 */ /* 0x000fe40003800000 */
[----:B------:R-:W-:Y:S01]  /*d600*/  ISETP.GE.AND P0, PT, R0, R10, PT ;  /* 0x0000000a0000720c */ /* 0x000fe20003f06270 */
[----:B----4-:R1:W4:-:S12]  /*d610*/  SHFL.IDX PT, R2, R11, 0x3, 0x181f ;  /* 0x00781f000b027f89 */ /* 0x01031800000e0000 */
        /* <DEDUP_REMOVED lines=10> */
.L_x_717:
[----:B------:R-:W-:Y:S05]  /*d6c0*/  BSYNC B0 ;  /* 0x0000000000007941 */ /* 0x000fea0003800000 */
.L_x_716:
[----:B------:R-:W-:Y:S01]  /*d6d0*/  IADD3 R0, R8, 0x40, RZ ;  /* 0x0000004008007810 */ /* 0x000fe20007ffe0ff */
[----:B--2---:R2:W1:Y:S01]  /*d6e0*/  SHFL.IDX PT, R3, R9, 0x4, 0x181f ;  /* 0x00981f0009037f89 */ /* 0x00446200000e0000 */
        /* <DEDUP_REMOVED lines=13> */
.L_x_719:
[----:B------:R-:W-:Y:S05]  /*d7c0*/  BSYNC B0 ;  /* 0x0000000000007941 */ /* 0x000fea0003800000 */
.L_x_718:
        /* <DEDUP_REMOVED lines=15> */
.L_x_721:
[----:B------:R-:W-:Y:S05]  /*d8c0*/  BSYNC B0 ;  /* 0x0000000000007941 */ /* 0x000fea0003800000 */
.L_x_720:
        /* <DEDUP_REMOVED lines=15> */
.L_x_723:
[----:B------:R-:W-:Y:S05]  /*d9c0*/  BSYNC B0 ;  /* 0x0000000000007941 */ /* 0x000fea0003800000 */
.L_x_722:
[----:B------:R-:W-:Y:S01]  /*d9d0*/  IADD3 R0, R8, 0x70, RZ ;  /* 0x0000007008007810 */ /* 0x000fe20007ffe0ff */
[----:B-1----:R1:W2:Y:S03]  /*d9e0*/  SHFL.IDX PT, R3, R9, 0x7, 0x181f ;  /* 0x00f81f0009037f89 */ /* 0x0022a600000e0000 */
        /* <DEDUP_REMOVED lines=14> */
.L_x_724:
        /* <DEDUP_REMOVED lines=11> */
.L_x_1836:


//--------------------- .text._ZN7cutlass13device_kernelIN5flash19enable_sm80_to_sm89INS1_16FlashAttnFwdSm80INS1_25CollectiveMainloopFwdSm80ILi4ELi1ELb0EN4cute5tupleIJNS5_1CILi128EEENS7_ILi64EEES8_EEELi128ENS_10bfloat16_tEfNS_4arch4Sm80ELb0ELb0ELb0ELb1ELb0ELb1ELb1ELb0EEENS1_21CollectiveEpilogueFwdINS6_IJS8_S8_S9_EEENS6_IJNS7_ILi1EEESH_SH_EEESB_SD_Li128ELb1ELb1ELb0ELb0EEENS1_19SingleTileSchedulerILb1ELb0ELb1ELi128EEEEEEEEEvNT_6ParamsE --------------------------
	.section	.text._ZN7cutlass13device_kernelIN5flash19enable_sm80_to_sm89INS1_16FlashAttnFwdSm80INS1_25CollectiveMainloopFwdSm80ILi4ELi1ELb0EN4cute5tupleIJNS5_1CILi128EEENS7_ILi64EEES8_EEELi128ENS_10bfloat16_tEfNS_4arch4Sm80ELb0ELb0ELb0ELb1ELb0ELb1ELb1ELb0EEENS1_21CollectiveEpilogueFwdINS6_IJS8_S8_S9_EEENS6_IJNS7_ILi1EEESH_SH_EEESB_SD_Li128ELb1ELb1ELb0ELb0EEENS1_19SingleTileSchedulerILb1ELb0ELb1ELi128EEEEEEEEEvNT_6ParamsE,"ax",@progbits
	.sectioninfo	@"SHI_REGISTERS=255"
	.align	128
.text._ZN7cutlass13device_kernelIN5flash19enable_sm80_to_sm89INS1_16FlashAttnFwdSm80INS1_25CollectiveMainloopFwdSm80ILi4ELi1ELb0EN4cute5tupleIJNS5_1CILi128EEENS7_ILi64EEES8_EEELi128ENS_10bfloat16_tEfNS_4arch4Sm80ELb0ELb0ELb0ELb1ELb0ELb1ELb1ELb0EEENS1_21CollectiveEpilogueFwdINS6_IJS8_S8_S9_EEENS6_IJNS7_ILi1EEESH_SH_EEESB_SD_Li128ELb1ELb1ELb0ELb0EEENS1_19SingleTileSchedulerILb1ELb0ELb1ELi128EEEEEEEEEvNT_6ParamsE:
        .type           _ZN7cutlass13device_kernelIN5flash19enable_sm80_to_sm89INS1_16FlashAttnFwdSm80INS1_25CollectiveMainloopFwdSm80ILi4ELi1ELb0EN4cute5tupleIJNS5_1CILi128EEENS7_ILi64EEES8_EEELi128ENS_10bfloat16_tEfNS_4arch4Sm80ELb0ELb0ELb0ELb1ELb0ELb1ELb1ELb0EEENS1_21CollectiveEpilogueFwdINS6_IJS8_S8_S9_EEENS6_IJNS7_ILi1EEESH_SH_EEESB_SD_Li128ELb1ELb1ELb0ELb0EEENS1_19SingleTileSchedulerILb1ELb0ELb1ELi128EEEEEEEEEvNT_6ParamsE,@function
        .size           _ZN7cutlass13device_kernelIN5flash19enable_sm80_to_sm89INS1_16FlashAttnFwdSm80INS1_25CollectiveMainloopFwdSm80ILi4ELi1ELb0EN4cute5tupleIJNS5_1CILi128EEENS7_ILi64EEES8_EEELi128ENS_10bfloat16_tEfNS_4arch4Sm80ELb0ELb0ELb0ELb1ELb0ELb1ELb1ELb0EEENS1_21CollectiveEpilogueFwdINS6_IJS8_S8_S9_EEENS6_IJNS7_ILi1EEESH_SH_EEESB_SD_Li128ELb1ELb1ELb0ELb0EEENS1_19SingleTileSchedulerILb1ELb0ELb1ELi128EEEEEEEEEvNT_6ParamsE,(.L_x_1837 - _ZN7cutlass13device_kernelIN5flash19enable_sm80_to_sm89INS1_16FlashAttnFwdSm80INS1_25CollectiveMainloopFwdSm80ILi4ELi1ELb0EN4cute5tupleIJNS5_1CILi128EEENS7_ILi64EEES8_EEELi128ENS_10bfloat16_tEfNS_4arch4Sm80ELb0ELb0ELb0ELb1ELb0ELb1ELb1ELb0EEENS1_21CollectiveEpilogueFwdINS6_IJS8_S8_S9_EEENS6_IJNS7_ILi1EEESH_SH_EEESB_SD_Li128ELb1ELb1ELb0ELb0EEENS1_19SingleTileSchedulerILb1ELb0ELb1ELi128EEEEEEEEEvNT_6ParamsE)
        .other          _ZN7cutlass13device_kernelIN5flash19enable_sm80_to_sm89INS1_16FlashAttnFwdSm80INS1_25CollectiveMainloopFwdSm80ILi4ELi1ELb0EN4cute5tupleIJNS5_1CILi128EEENS7_ILi64EEES8_EEELi128ENS_10bfloat16_tEfNS_4arch4Sm80ELb0ELb0ELb0ELb1ELb0ELb1ELb1ELb0EEENS1_21CollectiveEpilogueFwdINS6_IJS8_S8_S9_EEENS6_IJNS7_ILi1EEESH_SH_EEESB_SD_Li128ELb1ELb1ELb0ELb0EEENS1_19SingleTileSchedulerILb1ELb0ELb1ELi128EEEEEEEEEvNT_6ParamsE,@"STO_CUDA_ENTRY STV_DEFAULT"
_ZN7cutlass13device_kernelIN5flash19enable_sm80_to_sm89INS1_16FlashAttnFwdSm80INS1_25CollectiveMainloopFwdSm80ILi4ELi1ELb0EN4cute5tupleIJNS5_1CILi128EEENS7_ILi64EEES8_EEELi128ENS_10bfloat16_tEfNS_4arch4Sm80ELb0ELb0ELb0ELb1ELb0ELb1ELb1ELb0EEENS1_21CollectiveEpilogueFwdINS6_IJS8_S8_S9_EEENS6_IJNS7_ILi1EEESH_SH_EEESB_SD_Li128ELb1ELb1ELb0ELb0EEENS1_19SingleTileSchedulerILb1ELb0ELb1ELi128EEEEEEEEEvNT_6ParamsE:
        /* <DEDUP_REMOVED lines=17> */
.L_x_726:
        /* <DEDUP_REMOVED lines=8> */
.L_x_728:
[----:B------:R-:W-:-:S05]  /*0190*/  MOV R0, c[0x0][0x54c] ;  /* 0x0001530000007a02 */ /* 0x000fca0000000f00 */
.L_x_727:
[----:B-----5:R-:W-:Y:S01]  /*01a0*/  IMAD R0, R0, c[0x0][0x548], RZ ;  /* 0x0001520000007a24 */ /* 0x020fe200078e02ff */
[----:B-1----:R-:W-:-:S04]  /*01b0*/  SHF.L.U32 R2, R209, 0x7, RZ ;  /* 0x00000007d1027819 */ /* 0x002fc800000006ff */
[----:B------:R-:W-:-:S04]  /*01c0*/  ISETP.GE.AND P0, PT, R2, R0, PT ;  /* 0x000000000200720c */ /* 0x000fc80003f06270 */
[----:B------:R-:W-:-:S05]  /*01d0*/  SEL R0, R5, 0xffffffff, !P0 ;  /* 0xffffffff05007807 */ /* 0x000fca0004000000 */
[----:B------:R1:W-:Y:S01]  /*01e0*/  STL [R1+0x4c], R0 ;  /* 0x00004c0001007387 */ /* 0x0003e20000100800 */
[----:B------:R-:W-:Y:S05]  /*01f0*/  BRA `(.L_x_729) ;  /* 0x0000013000007947 */ /* 0x000fea0003800000 */
.L_x_725:
[----:B---3--:R-:W-:-:S04]  /*0200*/  ISETP.NE.U32.AND P0, PT, RZ, c[0x0][0x568], PT ;  /* 0x00015a00ff007a0c */ /* 0x008fc80003f05070 */
[----:B------:R-:W-:-:S13]  /*0210*/  ISETP.NE.AND.EX P0, PT, RZ, c[0x0][0x56c], PT, P0 ;  /* 0x00015b00ff007a0c */ /* 0x000fda0003f05300 */
[----:B------:R-:W-:Y:S05]  /*0220*/  @!P0 BRA `(.L_x_730) ;  /* 0x0000002000008947 */ /* 0x000fea0003800000 */
[----:B------:R1:W5:Y:S01]  /*0230*/  LDG.E R0, [R2.64] ;  /* 0x0000000802007981 */ /* 0x000362000c1e1900 */
[----:B------:R-:W-:Y:S05]  /*0240*/  BRA `(.L_x_731) ;  /* 0x0000009000007947 */ /* 0x000fea0003800000 */
.L_x_730:
        /* <DEDUP_REMOVED lines=8> */
.L_x_732:
[----:B------:R-:W-:-:S05]  /*02d0*/  MOV R0, c[0x0][0x54c] ;  /* 0x0001530000007a02 */ /* 0x000fca0000000f00 */
.L_x_731:
[----:B-----5:R-:W-:Y:S01]  /*02e0*/  IMAD R0, R0, c[0x0][0x548], RZ ;  /* 0x0001520000007a24 */ /* 0x020fe200078e02ff */
[----:B-1----:R-:W-:-:S04]  /*02f0*/  SHF.L.U32 R2, R209, 0x7, RZ ;  /* 0x00000007d1027819 */ /* 0x002fc800000006ff */
[----:B------:R-:W-:-:S04]  /*0300*/  ISETP.GE.AND P0, PT, R2, R0, PT ;  /* 0x000000000200720c */ /* 0x000fc80003f06270 */
[----:B------:R-:W-:-:S05]  /*0310*/  SEL R0, R5, 0xffffffff, !P0 ;  /* 0xffffffff05007807 */ /* 0x000fca0004000000 */
[----:B------:R1:W-:Y:S04]  /*0320*/  STL [R1+0x4c], R0 ;  /* 0x00004c0001007387 */ /* 0x0003e80000100800 */
.L_x_729:
[----:B------:R-:W2:Y:S02]  /*0330*/  LDL R13, [R1+0x4c] ;  /* 0x00004c00010d7983 */ /* 0x000ea40000100800 */
[----:B--2---:R-:W-:-:S13]  /*0340*/  ISETP.GE.AND P0, PT, R13, RZ, PT ;  /* 0x000000ff0d00720c */ /* 0x004fda0003f06270 */
        /* <DEDUP_REMOVED lines=18> */
[----:B------:R-:W2:Y:S03]  /*0470*/  S2R R26, SR_CTAID.Y ;  /* 0x00000000001a7919 */ /* 0x000ea60000002600 */
        /* <DEDUP_REMOVED lines=8> */
[----:B--2---:R-:W-:Y:S01]  /*0500*/  SHF.R.S32.HI R214, RZ, 0x1f, R26 ;  /* 0x0000001fffd67819 */ /* 0x004fe2000001141a */
[----:B----4-:R-:W-:Y:S01]  /*0510*/  IMAD.MOV.U32 R8, RZ, RZ, c[0x0][0x1d0] ;  /* 0x00007400ff087624 */ /* 0x010fe200078e00ff */
[----:B------:R-:W-:Y:S05]  /*0520*/  @P0 BRA `(.L_x_733) ;  /* 0x0000004000000947 */ /* 0x000fea0003800000 */
[----:B---3--:R-:W-:Y:S05]  /*0530*/  @!P1 BRA `(.L_x_733) ;  /* 0x0000003000009947 */ /* 0x008fea0003800000 */
[----:B-1----:R1:W2:Y:S04]  /*0540*/  LDG.E R0, [R6.64] ;  /* 0x0000000806007981 */ /* 0x0022a8000c1e1900 */
[----:B-1----:R-:W2:Y:S02]  /*0550*/  LDG.E R6, [R6.64+0x4] ;  /* 0x0000040806067981 */ /* 0x002ea4000c1e1900 */
[----:B--2--5:R-:W-:Y:S02]  /*0560*/  IADD3 R187, -R0, R6, RZ ;  /* 0x0000000600bb7210 */ /* 0x024fe40007ffe1ff */
.L_x_733:
[----:B---3--:R-:W-:-:S04]  /*0570*/  ISETP.NE.U32.AND P0, PT, RZ, c[0x0][0x368], PT ;  /* 0x0000da00ff007a0c */ /* 0x008fc80003f05070 */
[----:B------:R-:W-:-:S13]  /*0580*/  ISETP.NE.AND.EX P0, PT, RZ, c[0x0][0x36c], PT, P0 ;  /* 0x0000db00ff007a0c */ /* 0x000fda0003f05300 */
[----:B------:R-:W-:Y:S05]  /*0590*/  @!P0 BRA `(.L_x_734) ;  /* 0x0000003000008947 */ /* 0x000fea0003800000 */
[----:B------:R-:W-:-:S05]  /*05a0*/  IMAD.WIDE R4, R13, R40, c[0x0][0x368] ;  /* 0x0000da000d047625 */ /* 0x000fca00078e0228 */
[----:B------:R2:W5:Y:S01]  /*05b0*/  LDG.E R8, [R4.64] ;  /* 0x0000000804087981 */ /* 0x000562000c1e1900 */
[----:B------:R-:W-:Y:S05]  /*05c0*/  BRA `(.L_x_735) ;  /* 0x0000004000007947 */ /* 0x000fea0003800000 */
.L_x_734:
[----:B------:R-:W-:Y:S05]  /*05d0*/  @!P5 BRA `(.L_x_735) ;  /* 0x000000300000d947 */ /* 0x000fea0003800000 */
[----:B-1----:R1:W2:Y:S04]  /*05e0*/  LDG.E R0, [R4.64] ;  /* 0x0000000804007981 */ /* 0x0022a8000c1e1900 */
[----:B-1----:R-:W2:Y:S02]  /*05f0*/  LDG.E R4, [R4.64+0x4] ;  /* 0x0000040804047981 */ /* 0x002ea4000c1e1900 */
[----:B--2---:R-:W-:Y:S02]  /*0600*/  IADD3 R8, -R0, R4, RZ ;  /* 0x0000000400087210 */ /* 0x004fe40007ffe1ff */
.L_x_735:
[----:B--2---:R2:W3:Y:S04]  /*0610*/  @P3 LDG.E R5, [R2.64] ;  /* 0x0000000802053981 */ /* 0x0044e8000c1e1900 */
[----:B------:R2:W3:Y:S01]  /*0620*/  @P3 LDG.E R4, [R2.64+0x4] ;  /* 0x0000040802043981 */ /* 0x0004e2000c1e1900 */
[----:B------:R-:W-:Y:S01]  /*0630*/  ISETP.NE.U32.AND P0, PT, RZ, c[0x0][0x378], PT ;  /* 0x0000de00ff007a0c */ /* 0x000fe20003f05070 */
[----:B-----5:R-:W-:-:S03]  /*0640*/  IMAD.MOV.U32 R165, RZ, RZ, R8 ;  /* 0x000000ffffa57224 */ /* 0x020fc600078e0008 */
[----:B------:R-:W-:Y:S01]  /*0650*/  ISETP.NE.AND.EX P0, PT, RZ, c[0x0][0x37c], PT, P0 ;  /* 0x0000df00ff007a0c */ /* 0x000fe20003f05300 */
[----:B-1----:R-:W-:-:S12]  /*0660*/  IMAD.IADD R0, R8, 0x1, -R180 ;  /* 0x0000000108007824 */ /* 0x002fd800078e0ab4 */
[----:B--2---:R-:W-:-:S05]  /*0670*/  @P0 IMAD.WIDE R2, R13, R40, c[0x0][0x378] ;  /* 0x0000de000d020625 */ /* 0x004fca00078e0228 */
[----:B------:R1:W5:Y:S01]  /*0680*/  @P0 LDG.E R165, [R2.64] ;  /* 0x0000000802a50981 */ /* 0x000362000c1e1900 */
[----:B---3--:R-:W-:-:S04]  /*0690*/  @P3 IMAD.IADD R126, R4, 0x1, -R5 ;  /* 0x00000001047e3824 */ /* 0x008fc800078e0a05 */
        /* <DEDUP_REMOVED lines=112> */
[----:B------:R-:W-:Y:S02]  /*0da0*/  IMAD.MOV.U32 R175, RZ, RZ, 0x5 ;  /* 0x00000005ffaf7424 */ /* 0x000fe400078e00ff */
[----:B------:R1:W-:Y:S01]  /*0db0*/  @P0 LDGSTS.E.BYPASS.LTC128B.128 [R74+0x6100], [R2.64+0x80], !P6 ;  /* 0x06100080024a0fae */ /* 0x0003e2000f101d48 */
[----:B------:R-:W-:Y:S02]  /*0dc0*/  IMAD.SHL.U32 R172, R169, 0x20, RZ ;  /* 0x00000020a9ac7824 */ /* 0x000fe400078e00ff */
[----:B------:R-:W-:-:S04]  /*0dd0*/  IMAD.WIDE.U32 R178, R96, c[0x0][0x1e0], RZ ;  /* 0x0000780060b27a25 */ /* 0x000fc800078e00ff */
[----:B------:R-:W-:Y:S02]  /*0de0*/  IMAD.MOV.U32 R190, RZ, RZ, c[0x0][0x1e4] ;  /* 0x00007900ffbe7624 */ /* 0x000fe400078e00ff */
[----:B------:R-:W-:-:S04]  /*0df0*/  IMAD.WIDE.U32 R188, R168, c[0x0][0x1e0], RZ ;  /* 0x00007800a8bc7a25 */ /* 0x000fc800078e00ff */
[----:B------:R-:W-:Y:S02]  /*0e00*/  IMAD R190, R190, 0x30, RZ ;  /* 0x00000030bebe7824 */ /* 0x000fe400078e02ff */
[----:B------:R-:W-:-:S04]  /*0e10*/  IMAD.WIDE.U32 R184, R167, c[0x0][0x1e0], RZ ;  /* 0x00007800a7b87a25 */ /* 0x000fc800078e00ff */
[----:B------:R-:W-:-:S04]  /*0e20*/  IMAD.WIDE.U32 R182, R166, c[0x0][0x1e0], RZ ;  /* 0x00007800a6b67a25 */ /* 0x000fc800078e00ff */
[----:B-1----:R-:W-:Y:S01]  /*0e30*/  IMAD.IADD R3, R7, 0x1, R4 ;  /* 0x0000000107037824 */ /* 0x002fe200078e0204 */
[C---:B------:R-:W-:Y:S02]  /*0e40*/  @P2 LEA R4, P0, R0.reuse, c[0x0][0x220], 0x1 ;  /* 0x0000880000042a11 */ /* 0x040fe400078008ff */
[----:B------:R-:W-:Y:S02]  /*0e50*/  MOV R2, R6 ;  /* 0x0000000600027202 */ /* 0x000fe40000000f00 */
[----:B------:R-:W-:Y:S01]  /*0e60*/  @P2 LEA.HI.X R5, R0, c[0x0][0x224], R5, 0x1, P0 ;  /* 0x0000890000052a11 */ /* 0x000fe200000f0c05 */
[----:B------:R-:W-:Y:S01]  /*0e70*/  IMAD.SHL.U32 R0, R213, 0x2, RZ ;  /* 0x00000002d5007824 */ /* 0x000fe200078e00ff */
[----:B------:R-:W-:Y:S01]  /*0e80*/  ISETP.GE.AND P0, PT, R32, c[0x0][0x27c], PT ;  /* 0x00009f0020007a0c */ /* 0x000fe20003f06270 */
[----:B------:R-:W-:Y:S01]  /*0e90*/  IMAD.WIDE.U32 R2, R26, c[0x0][0x1e8], R2 ;  /* 0x00007a001a027a25 */ /* 0x000fe200078e0002 */
[----:B------:R-:W-:-:S03]  /*0ea0*/  @P1 IADD3 R6, P3, R20, R10, RZ ;  /* 0x0000000a14061210 */ /* 0x000fc60007f7e0ff */
[----:B------:R-:W-:-:S08]  /*0eb0*/  IMAD.MOV.U32 R92, RZ, RZ, R2 ;  /* 0x000000ffff5c7224 */ /* 0x000fd000078e0002 */
[----:B------:R-:W-:Y:S02]  /*0ec0*/  @P0 IADD3 R0, -R0, c[0x0][0x1d4], RZ ;  /* 0x0000750000000a10 */ /* 0x000fe40007ffe1ff */
[----:B--2---:R-:W-:Y:S01]  /*0ed0*/  @P4 SHF.R.S32.HI R17, RZ, 0x1f, R16 ;  /* 0x0000001fff114819 */ /* 0x004fe20000011410 */
[----:B------:R-:W-:Y:S02]  /*0ee0*/  @!P4 IMAD.MOV.U32 R16, RZ, RZ, R13 ;  /* 0x000000ffff10c224 */ /* 0x000fe400078e000d */
[----:B------:R-:W-:Y:S01]  /*0ef0*/  @!P4 IMAD.MOV.U32 R17, RZ, RZ, R9 ;  /* 0x000000ffff11c224 */ /* 0x000fe200078e0009 */
[----:B------:R-:W-:Y:S01]  /*0f00*/  ISETP.NE.AND P4, PT, R147, RZ, PT ;  /* 0x000000ff9300720c */ /* 0x000fe20003f85270 */
[----:B------:R-:W-:-:S04]  /*0f10*/  IMAD.WIDE.U32 R12, R96, c[0x0][0x280], R28 ;  /* 0x0000a000600c7a25 */ /* 0x000fc800078e001c */
[----:B------:R-:W-:Y:S02]  /*0f20*/  IMAD.MOV.U32 R110, RZ, RZ, R12 ;  /* 0x000000ffff6e7224 */ /* 0x000fe400078e000c */
[----:B------:R-:W-:-:S04]  /*0f30*/  IMAD.IADD R111, R13, 0x1, R14 ;  /* 0x000000010d6f7824 */ /* 0x000fc800078e020e */
[----:B-----5:R-:W-:Y:S02]  /*0f40*/  IMAD.WIDE.U32 R110, R165, c[0x0][0x280], R110 ;  /* 0x0000a000a56e7a25 */ /* 0x020fe400078e006e */
        /* <DEDUP_REMOVED lines=136> */
[----:B------:R-:W-:Y:S01]  /*17d0*/  IMAD.MOV.U32 R4, RZ, RZ, c[0x0][0x280] ;  /* 0x0000a000ff047624 */ /* 0x000fe200078e00ff */
[-C--:B------:R-:W-:Y:S01]  /*17e0*/  SHF.L.U64.HI R173, R3, R40.reuse, c[0x0][0x294] ;  /* 0x0000a50003ad7619 */ /* 0x080fe20000010228 */
[----:B------:R-:W-:Y:S01]  /*17f0*/  IMAD R0, R0, c[0x0][0x290], RZ ;  /* 0x0000a40000007a24 */ /* 0x000fe200078e02ff */
[-C--:B------:R-:W-:Y:S01]  /*1800*/  SHF.L.U64.HI R194, R5, R175.reuse, c[0x0][0x1e4] ;  /* 0x0000790005c27619 */ /* 0x080fe200000102af */
[C---:B------:R-:W-:Y:S01]  /*1810*/  IMAD.SHL.U32 R202, R4.reuse, 0x20, RZ ;  /* 0x0000002004ca7824 */ /* 0x040fe200078e00ff */
[C---:B------:R-:W-:Y:S01]  /*1820*/  SHF.L.U64.HI R174, R4.reuse, R175, c[0x0][0x284] ;  /* 0x0000a10004ae7619 */ /* 0x040fe200000102af */
[C---:B------:R-:W-:Y:S01]  /*1830*/  IMAD.SHL.U32 R206, R4.reuse, 0x10, RZ ;  /* 0x0000001004ce7824 */ /* 0x040fe200078e00ff */
[C---:B------:R-:W-:Y:S01]  /*1840*/  SHF.L.U64.HI R192, R4.reuse, R193, c[0x0][0x284] ;  /* 0x0000a10004c07619 */ /* 0x040fe200000102c1 */
[C---:B------:R-:W-:Y:S01]  /*1850*/  IMAD.WIDE.U32 R198, R4.reuse, 0x30, RZ ;  /* 0x0000003004c67825 */ /* 0x040fe200078e00ff */
[----:B------:R-:W-:-:S02]  /*1860*/  SHF.L.U64.HI R176, R4, R40, c[0x0][0x284] ;  /* 0x0000a10004b07619 */ /* 0x000fc40000010228 */
[----:B------:R-:W-:Y:S01]  /*1870*/  SHF.L.U32 R205, R4, 0x6, RZ ;  /* 0x0000000604cd7819 */ /* 0x000fe200000006ff */
        /* <DEDUP_REMOVED lines=14> */
[----:B------:R-:W-:Y:S01]  /*1960*/  IADD3 R142, P0, R32, R178, RZ ;  /* 0x000000b2208e7210 */ /* 0x000fe20007f1e0ff */
[----:B------:R-:W-:Y:S01]  /*1970*/  IMAD.SHL.U32 R201, R3, 0x10, RZ ;  /* 0x0000001003c97824 */ /* 0x000fe200078e00ff */
[----:B------:R-:W-:Y:S01]  /*1980*/  IADD3 R128, R199, UR5, RZ ;  /* 0x00000005c7807c10 */ /* 0x000fe2000fffe0ff */
[----:B------:R-:W-:Y:S01]  /*1990*/  IMAD.WIDE.U32 R196, R3, 0x30, RZ ;  /* 0x0000003003c47825 */ /* 0x000fe200078e00ff */
[----:B------:R-:W-:-:S02]  /*19a0*/  IADD3 R30, R28, 0x20, RZ ;  /* 0x000000201c1e7810 */ /* 0x000fc40007ffe0ff */
        /* <DEDUP_REMOVED lines=41> */
.L_x_783:
        /* <DEDUP_REMOVED lines=50> */
.L_x_741:
[----:B------:R-:W-:Y:S05]  /*1f60*/  BSYNC B0 ;  /* 0x0000000000007941 */ /* 0x000fea0003800000 */
.L_x_740:
        /* <DEDUP_REMOVED lines=39> */
.L_x_743:
[----:B------:R-:W-:Y:S05]  /*21e0*/  BSYNC B0 ;  /* 0x0000000000007941 */ /* 0x000fea0003800000 */
.L_x_742:
        /* <DEDUP_REMOVED lines=40> */
.L_x_745:
[----:B------:R-:W-:Y:S05]  /*2470*/  BSYNC B0 ;  /* 0x0000000000007941 */ /* 0x000fea0003800000 */
.L_x_744:
        /* <DEDUP_REMOVED lines=38> */
.L_x_747:
[----:B------:R-:W-:Y:S05]  /*26e0*/  BSYNC B0 ;  /* 0x0000000000007941 */ /* 0x000fea0003800000 */
.L_x_746:
        /* <DEDUP_REMOVED lines=74> */
.L_x_751:
[----:B------:R-:W-:Y:S05]  /*2b90*/  BSYNC B0 ;  /* 0x0000000000007941 */ /* 0x000fea0003800000 */
.L_x_750:
        /* <DEDUP_REMOVED lines=59> */
.L_x_749:
[----:B------:R-:W-:Y:S05]  /*2f50*/  BSYNC B1 ;  /* 0x0000000000017941 */ /* 0x000fea0003800000 */
.L_x_748:
        /* <DEDUP_REMOVED lines=62> */
.L_x_755:
[----:B------:R-:W-:Y:S05]  /*3340*/  BSYNC B0 ;  /* 0x0000000000007941 */ /* 0x000fea0003800000 */
.L_x_754:
        /* <DEDUP_REMOVED lines=59> */
.L_x_753:
[----:B------:R-:W-:Y:S05]  /*3700*/  BSYNC B1 ;  /* 0x0000000000017941 */ /* 0x000fea0003800000 */
.L_x_752:
        /* <DEDUP_REMOVED lines=62> */
.L_x_759:
[----:B------:R-:W-:Y:S05]  /*3af0*/  BSYNC B0 ;  /* 0x0000000000007941 */ /* 0x000fea0003800000 */
.L_x_758:
        /* <DEDUP_REMOVED lines=59> */
.L_x_757:
[----:B------:R-:W-:Y:S05]  /*3eb0*/  BSYNC B1 ;  /* 0x0000000000017941 */ /* 0x000fea0003800000 */
.L_x_756:
        /* <DEDUP_REMOVED lines=61> */
.L_x_762:
[----:B------:R-:W-:Y:S05]  /*4290*/  BSYNC B0 ;  /* 0x0000000000007941 */ /* 0x000fea0003800000 */
.L_x_761:
        /* <DEDUP_REMOVED lines=60> */
.L_x_739:
        /* <DEDUP_REMOVED lines=224> */
.L_x_764:
[----:B---3--:R-:W-:Y:S05]  /*5460*/  BSYNC B0 ;  /* 0x0000000000007941 */ /* 0x008fea0003800000 */
.L_x_763:
        /* <DEDUP_REMOVED lines=115> */
.L_x_766:
[----:B------:R-:W-:Y:S05]  /*5ba0*/  BSYNC B0 ;  /* 0x0000000000007941 */ /* 0x000fea0003800000 */
.L_x_765:
        /* <DEDUP_REMOVED lines=115> */
.L_x_768:
[----:B------:R-:W-:Y:S05]  /*62e0*/  BSYNC B0 ;  /* 0x0000000000007941 */ /* 0x000fea0003800000 */
.L_x_767:
        /* <DEDUP_REMOVED lines=116> */
.L_x_738:
        /* <DEDUP_REMOVED lines=19> */
.L_x_770:
[----:B------:R-:W-:Y:S05]  /*6b60*/  BSYNC B0 ;  /* 0x0000000000007941 */ /* 0x000fea0003800000 */
.L_x_769:
        /* <DEDUP_REMOVED lines=19> */
.L_x_772:
[----:B------:R-:W-:Y:S05]  /*6ca0*/  BSYNC B0 ;  /* 0x0000000000007941 */ /* 0x000fea0003800000 */
.L_x_771:
        /* <DEDUP_REMOVED lines=19> */
.L_x_774:
[----:B------:R-:W-:Y:S05]  /*6de0*/  BSYNC B0 ;  /* 0x0000000000007941 */ /* 0x000fea0003800000 */
.L_x_773:
        /* <DEDUP_REMOVED lines=18> */
.L_x_760:
[----:B------:R-:W-:Y:S05]  /*6f10*/  BSYNC B2 ;  /* 0x0000000000027941 */ /* 0x000fea0003800000 */
.L_x_737:
        /* <DEDUP_REMOVED lines=83> */
.L_x_776:
[----:B-1----:R-:W-:Y:S05]  /*7450*/  BSYNC B0 ;  /* 0x0000000000007941 */ /* 0x002fea0003800000 */
.L_x_775:
        /* <DEDUP_REMOVED lines=19> */
.L_x_778:
[----:B------:R-:W-:Y:S05]  /*7590*/  BSYNC B0 ;  /* 0x0000000000007941 */ /* 0x000fea0003800000 */
.L_x_777:
        /* <DEDUP_REMOVED lines=19> */
.L_x_780:
[----:B------:R-:W-:Y:S05]  /*76d0*/  BSYNC B0 ;  /* 0x0000000000007941 */ /* 0x000fea0003800000 */
.L_x_779:
        /* <DEDUP_REMOVED lines=19> */
.L_x_782:
[----:B------:R-:W-:Y:S05]  /*7810*/  BSYNC B0 ;  /* 0x0000000000007941 */ /* 0x000fea0003800000 */
.L_x_781:
        /* <DEDUP_REMOVED lines=37> */
.L_x_736:
[----:B-1----:R-:W-:Y:S01]  /*7a70*/  ISETP.GE.AND P0, PT, R204, 0x1, PT ;  /* 0x00000001cc00780c */ /* 0x002fe20003f06270 */
[----:B------:R-:W-:Y:S01]  /*7a80*/  IMAD.IADD R18, R181, 0x1, R180 ;  /* 0x00000001b5127824 */ /* 0x000fe200078e02b4 */
[----:B------:R-:W-:Y:S01]  /*7a90*/  PLOP3.LUT P4, PT, PT, PT, PT, 0x80, 0x0 ;  /* 0x000000000000781c */ /* 0x000fe20003f8f070 */
[----:B------:R-:W-:Y:S01]  /*7aa0*/  CS2R R14, SRZ ;  /* 0x00000000000e7805 */ /* 0x000fe2000001ff00 */
[----:B------:R-:W-:Y:S01]  /*7ab0*/  MOV R198, RZ ;  /* 0x000000ff00c67202 */ /* 0x000fe20000000f00 */
[----:B------:R-:W-:Y:S01]  /*7ac0*/  IMAD.MOV.U32 R196, RZ, RZ, RZ ;  /* 0x000000ffffc47224 */ /* 0x000fe200078e00ff */
[----:B------:R-:W-:Y:S01]  /*7ad0*/  CS2R R202, SRZ ;  /* 0x0000000000ca7805 */ /* 0x000fe2000001ff00 */
[----:B------:R-:W-:Y:S01]  /*7ae0*/  CS2R R200, SRZ ;  /* 0x0000000000c87805 */ /* 0x000fe2000001ff00 */
[----:B------:R-:W-:Y:S01]  /*7af0*/  CS2R R16, SRZ ;  /* 0x0000000000107805 */ /* 0x000fe2000001ff00 */
[----:B------:R-:W-:Y:S01]  /*7b00*/  MOV R162, RZ ;  /* 0x000000ff00a27202 */ /* 0x000fe20000000f00 */
[----:B------:R-:W-:Y:S01]  /*7b10*/  CS2R R160, SRZ ;  /* 0x0000000000a07805 */ /* 0x000fe2000001ff00 */
[----:B--2---:R-:W-:Y:S01]  /*7b20*/  CS2R R12, SRZ ;  /* 0x00000000000c7805 */ /* 0x004fe2000001ff00 */
        /* <DEDUP_REMOVED lines=62> */
[----:B------:R-:W-:Y:S01]  /*7f10*/  CS2R R80, SRZ ;  /* 0x0000000000507805 */ /* 0x000fe2000001ff00 */
[----:B------:R-:W-:Y:S01]  /*7f20*/  CS2R R74, SRZ ;  /* 0x00000000004a7805 */ /* 0x000fe2000001ff00 */
[----:B------:R-:W-:Y:S01]  /*7f30*/  CS2R R54, SRZ ;  /* 0x0000000000367805 */ /* 0x000fe2000001ff00 */
        /* <DEDUP_REMOVED lines=13> */
[----:B------:R-:W-:Y:S01]  /*8010*/  IMAD.MOV.U32 R176, RZ, RZ, RZ ;  /* 0x000000ffffb07224 */ /* 0x000fe200078e00ff */
[----:B------:R-:W-:Y:S01]  /*8020*/  MOV R64, RZ ;  /* 0x000000ff00407202 */ /* 0x000fe20000000f00 */
[----:B------:R-:W-:Y:S01]  /*8030*/  CS2R R62, SRZ ;  /* 0x00000000003e7805 */ /* 0x000fe2000001ff00 */
[----:B------:R-:W-:Y:S01]  /*8040*/  IMAD.MOV.U32 R61, RZ, RZ, RZ ;  /* 0x000000ffff3d7224 */ /* 0x000fe200078e00ff */
[----:B------:R-:W-:Y:S05]  /*8050*/  @!P0 BRA `(.L_x_784) ;  /* 0x00010ad000008947 */ /* 0x000fea0003800000 */
[----:B------:R-:W2:Y:S01]  /*8060*/  LDL R60, [R1+0x4c] ;  /* 0x00004c00013c7983 */ /* 0x000ea20000100800 */
[----:B------:R-:W-:-:S03]  /*8070*/  ISETP.NE.U32.AND P0, PT, RZ, c[0x0][0x340], PT ;  /* 0x0000d000ff007a0c */ /* 0x000fc60003f05070 */
[----:B------:R-:W3:Y:S01]  /*8080*/  LDL R170, [R1+0x58] ;  /* 0x0000580001aa7983 */ /* 0x000ee20000100800 */
[----:B------:R-:W-:-:S13]  /*8090*/  ISETP.NE.AND.EX P5, PT, RZ, c[0x0][0x344], PT, P0 ;  /* 0x0000d100ff007a0c */ /* 0x000fda0003fa5300 */
[----:B------:R-:W-:Y:S01]  /*80a0*/  @P5 IMAD.MOV.U32 R2, RZ, RZ, 0x4 ;  /* 0x00000004ff025424 */ /* 0x000fe200078e00ff */
[----:B------:R-:W-:Y:S01]  /*80b0*/  SHF.R.S32.HI R0, RZ, 0x1f, R177 ;  /* 0x0000001fff007819 */ /* 0x000fe200000114b1 */
[----:B------:R-:W1:Y:S01]  /*80c0*/  S2R R59, SR_CTAID.Y ;  /* 0x00000000003b7919 */ /* 0x000e620000002600 */
[----:B------:R-:W-:-:S03]  /*80d0*/  SHF.R.S32.HI R159, RZ, 0x1f, R212 ;  /* 0x0000001fff9f7819 */ /* 0x000fc600000114d4 */
[----:B------:R-:W-:Y:S01]  /*80e0*/  IMAD R0, R0, c[0x0][0x178], RZ ;  /* 0x00005e0000007a24 */ /* 0x000fe200078e02ff */
[----:B------:R-:W-:-:S03]  /*80f0*/  LEA.HI R4, R159, R212, RZ, 0x3 ;  /* 0x000000d49f047211 */ /* 0x000fc600078f18ff */
[----:B------:R-:W-:Y:S02]  /*8100*/  IMAD R0, R177, c[0x0][0x17c], R0 ;  /* 0x00005f00b1007a24 */ /* 0x000fe400078e0200 */
[----:B------:R-:W-:Y:S01]  /*8110*/  IMAD.MOV.U32 R5, RZ, RZ, c[0x0][0x2c4] ;  /* 0x0000b100ff057624 */ /* 0x000fe200078e00ff */
[----:B------:R-:W-:-:S04]  /*8120*/  SHF.R.S32.HI R48, RZ, 0x3, R4 ;  /* 0x00000003ff307819 */ /* 0x000fc80000011404 */
[----:B------:R-:W-:Y:S02]  /*8130*/  ISETP.NE.AND P1, PT, R5, 0x1, PT ;  /* 0x000000010500780c */ /* 0x000fe40003f25270 */
[----:B------:R-:W-:-:S04]  /*8140*/  ISETP.NE.U32.AND P0, PT, RZ, c[0x0][0x348], PT ;  /* 0x0000d200ff007a0c */ /* 0x000fc80003f05070 */
[----:B------:R-:W-:Y:S01]  /*8150*/  ISETP.NE.AND.EX P0, PT, RZ, c[0x0][0x34c], PT, P0 ;  /* 0x0000d300ff007a0c */ /* 0x000fe20003f05300 */
[----:B------:R-:W-:Y:S02]  /*8160*/  IMAD R17, R209, 0x80, R48 ;  /* 0x00000080d1117824 */ /* 0x000fe400078e0230 */
[----:B------:R-:W-:-:S05]  /*8170*/  IMAD R24, R187, c[0x0][0x2c4], RZ ;  /* 0x0000b100bb187a24 */ /* 0x000fca00078e02ff */
[C---:B------:R-:W-:Y:S02]  /*8180*/  ISETP.GE.AND P6, PT, R17.reuse, R24, PT ;  /* 0x000000181100720c */ /* 0x040fe40003fc6270 */
[----:B------:R-:W-:Y:S01]  /*8190*/  IADD3 R16, R17, 0x30, RZ ;  /* 0x0000003011107810 */ /* 0x000fe20007ffe0ff */
[----:B--2---:R-:W-:-:S05]  /*81a0*/  @P5 IMAD.WIDE R2, R60, R2, c[0x0][0x340] ;  /* 0x0000d0003c025625 */ /* 0x004fca00078e0202 */
[----:B------:R2:W4:Y:S01]  /*81b0*/  @P5 LDG.E R22, [R2.64] ;  /* 0x0000000802165981 */ /* 0x000522000c1e1900 */
[----:B------:R-:W-:Y:S01]  /*81c0*/  SHF.R.S32.HI R19, RZ, 0x1f, R60 ;  /* 0x0000001fff137819 */ /* 0x000fe2000001143c */
[----:B------:R-:W-:Y:S01]  /*81d0*/  IMAD.MOV.U32 R162, RZ, RZ, c[0x0][0x1e0] ;  /* 0x00007800ffa27624 */ /* 0x000fe200078e00ff */
[----:B---3--:R-:W-:Y:S02]  /*81e0*/  LEA.HI.SX32 R50, R170, 0xffffffff, 0x1a ;  /* 0xffffffffaa327811 */ /* 0x008fe400078fd2ff */
[----:B------:R-:W-:Y:S01]  /*81f0*/  SEL R6, R19, RZ, !P0 ;  /* 0x000000ff13067207 */ /* 0x000fe20004000000 */
[C---:B------:R-:W-:Y:S01]  /*8200*/  IMAD.SHL.U32 R163, R162.reuse, 0x40, RZ ;  /* 0x00000040a2a37824 */ /* 0x040fe200078e00ff */
[----:B------:R-:W-:Y:S01]  /*8210*/  SHF.R.S32.HI R51, RZ, 0x1f, R50 ;  /* 0x0000001fff337819 */ /* 0x000fe20000011432 */
[----:B------:R-:W-:Y:S01]  /*8220*/  IMAD.WIDE.U32 R166, R162, 0x20, RZ ;  /* 0x00000020a2a67825 */ /* 0x000fe200078e00ff */
[----:B------:R-:W-:-:S03]  /*8230*/  LEA.HI R47, R159, R212, RZ, 0x4 ;  /* 0x000000d49f2f7211 */ /* 0x000fc600078f20ff */
[----:B------:R-:W-:Y:S02]  /*8240*/  IMAD R6, R6, c[0x0][0x1c0], RZ ;  /* 0x0000700006067a24 */ /* 0x000fe400078e02ff */
[----:B--2---:R-:W-:-:S04]  /*8250*/  IMAD.WIDE.U32 R2, R177, c[0x0][0x178], RZ ;  /* 0x00005e00b1027a25 */ /* 0x004fc800078e00ff */
[----:B------:R-:W-:Y:S01]  /*8260*/  IMAD.IADD R3, R3, 0x1, R0 ;  /* 0x0000000103037824 */ /* 0x000fe200078e0200 */
[----:B------:R-:W-:Y:S02]  /*8270*/  LOP3.LUT R0, R4, 0xfffffff8, RZ, 0xc0, !PT ;  /* 0xfffffff804007812 */ /* 0x000fe400078ec0ff */
[----:B------:R-:W-:Y:S01]  /*8280*/  SEL R4, R60, RZ, !P0 ;  /* 0x000000ff3c047207 */ /* 0x000fe20004000000 */
[----:B-1----:R-:W-:-:S04]  /*8290*/  IMAD.WIDE.U32 R2, R59, c[0x0][0x1b8], R2 ;  /* 0x00006e003b027a25 */ /* 0x002fc800078e0002 */
        /* <DEDUP_REMOVED lines=20> */
[----:B------:R-:W-:Y:S01]  /*83e0*/  IMAD.IADD R3, R3, 0x1, R6 ;  /* 0x0000000103037824 */ /* 0x000fe200078e0206 */
[----:B------:R-:W-:Y:S01]  /*83f0*/  IADD3 R6, R17, 0x20, RZ ;  /* 0x0000002011067810 */ /* 0x000fe20007ffe0ff */
[----:B------:R-:W-:Y:S01]  /*8400*/  IMAD R0, R5, c[0x0][0x1a8], RZ ;  /* 0x00006a0005007a24 */ /* 0x000fe200078e02ff */
[----:B------:R-:W-:Y:S01]  /*8410*/  IADD3 R21, R20, 0x40, RZ ;  /* 0x0000004014157810 */ /* 0x000fe20007ffe0ff */
[----:B------:R-:W-:Y:S01]  /*8420*/  IMAD.WIDE.U32 R2, R4, c[0x0][0x1a8], R2 ;  /* 0x00006a0004027a25 */ /* 0x000fe200078e0002 */
[----:B------:R-:W-:Y:S02]  /*8430*/  ISETP.GE.AND P4, PT, R20, c[0x0][0x198], PT ;  /* 0x0000660014007a0c */ /* 0x000fe40003f86270 */
[----:B------:R-:W-:Y:S01]  /*8440*/  ISETP.GE.AND P1, PT, R6, R24, PT ;  /* 0x000000180600720c */ /* 0x000fe20003f26270 */
[----:B------:R-:W-:Y:S01]  /*8450*/  IMAD R0, R4, c[0x0][0x1ac], R0 ;  /* 0x00006b0004007a24 */ /* 0x000fe200078e0200 */
[----:B------:R-:W-:Y:S01]  /*8460*/  LEA R14, P0, R2, c[0x0][0x160], 0x1 ;  /* 0x00005800020e7a11 */ /* 0x000fe200078008ff */
[----:B------:R-:W-:Y:S01]  /*8470*/  IMAD.SHL.U32 R7, R48, 0x40, RZ ;  /* 0x0000004030077824 */ /* 0x000fe200078e00ff */
[----:B------:R-:W-:Y:S01]  /*8480*/  ISETP.GE.AND P3, PT, R21, c[0x0][0x198], PT ;  /* 0x0000660015007a0c */ /* 0x000fe20003f66270 */
[----:B------:R-:W-:Y:S01]  /*8490*/  IMAD.IADD R0, R3, 0x1, R0 ;  /* 0x0000000103007824 */ /* 0x000fe200078e0200 */
[----:B------:R-:W-:Y:S01]  /*84a0*/  LEA.HI R3, R159, R212, RZ, 0x6 ;  /* 0x000000d49f037211 */ /* 0x000fe200078f30ff */
[----:B------:R-:W1:Y:S01]  /*84b0*/  SHFL.IDX PT, R4, R14, RZ, 0x181f ;  /* 0x00181fff0e047589 */ /* 0x000e6200000e0000 */
[----:B------:R-:W-:Y:S01]  /*84c0*/  IMAD.SHL.U32 R34, R49, 0x8, RZ ;  /* 0x0000000831227824 */ /* 0x000fe200078e00ff */
[----:B------:R-:W-:-:S02]  /*84d0*/  LOP3.LUT R25, R7, 0x1c0, RZ, 0xc0, !PT ;  /* 0x000001c007197812 */ /* 0x000fc400078ec0ff */
[----:B------:R-:W-:Y:S01]  /*84e0*/  LEA.HI.X R15, R2, c[0x0][0x164], R0, 0x1, P0 ;  /* 0x00005900020f7a11 */ /* 0x000fe200000f0c00 */
[----:B------:R-:W-:Y:S01]  /*84f0*/  SHFL.IDX PT, R8, R14, 0x2, 0x181f ;  /* 0x00581f000e087f89 */ /* 0x000fe200000e0000 */
[----:B------:R-:W-:Y:S02]  /*8500*/  IADD3 R0, R17, 0x10, RZ ;  /* 0x0000001011007810 */ /* 0x000fe40007ffe0ff */
[--C-:B------:R-:W-:Y:S01]  /*8510*/  LOP3.LUT R13, R25, 0x38, R34.reuse, 0xf8, !PT ;  /* 0x00000038190d7812 */ /* 0x100fe200078ef822 */
[----:B------:R-:W2:Y:S01]  /*8520*/  SHFL.IDX PT, R5, R15, RZ, 0x181f ;  /* 0x00181fff0f057589 */ /* 0x000ea200000e0000 */
[----:B------:R-:W-:Y:S01]  /*8530*/  ISETP.GE.AND P2, PT, R0, R24, PT ;  /* 0x000000180000720c */ /* 0x000fe20003f46270 */
[----:B------:R-:W-:Y:S01]  /*8540*/  IMAD.SHL.U32 R0, R3, 0x8, RZ ;  /* 0x0000000803007824 */ /* 0x000fe200078e00ff */
[----:B------:R-:W-:Y:S01]  /*8550*/  SHF.R.U32.HI R28, RZ, 0x3, R25 ;  /* 0x00000003ff1c7819 */ /* 0x000fe20000011619 */
[----:B------:R-:W3:Y:S01]  /*8560*/  SHFL.IDX PT, R2, R14, 0x1, 0x181f ;  /* 0x00381f000e027f89 */ /* 0x000ee200000e0000 */
[----:B------:R-:W-:-:S02]  /*8570*/  SHF.R.S32.HI R35, RZ, 0x1f, R34 ;  /* 0x0000001fff237819 */ /* 0x000fc40000011422 */
[----:B------:R-:W-:Y:S01]  /*8580*/  LOP3.LUT R26, R0, 0xfffffe00, RZ, 0xc0, !PT ;  /* 0xfffffe00001a7812 */ /* 0x000fe200078ec0ff */
[----:B------:R-:W3:Y:S01]  /*8590*/  SHFL.IDX PT, R3, R15, 0x1, 0x181f ;  /* 0x00381f000f037f89 */ /* 0x000ee200000e0000 */
[--C-:B------:R-:W-:Y:S02]  /*85a0*/  @!P6 SHF.R.S32.HI R0, RZ, 0x1f, R21.reuse ;  /* 0x0000001fff00e819 */ /* 0x100fe40000011415 */
[----:B------:R-:W-:Y:S02]  /*85b0*/  LOP3.LUT R247, R26, R13, R28, 0xf6, !PT ;  /* 0x0000000d1af77212 */ /* 0x000fe400078ef61c */
[----:B------:R-:W-:Y:S02]  /*85c0*/  @!P6 LEA.HI R12, R0, R21, RZ, 0x3 ;  /* 0x00000015000ce211 */ /* 0x000fe400078f18ff */
[----:B------:R-:W-:Y:S02]  /*85d0*/  @!P2 SHF.R.S32.HI R9, RZ, 0x1f, R21 ;  /* 0x0000001fff09a819 */ /* 0x000fe40000011415 */
[----:B-1----:R-:W-:-:S02]  /*85e0*/  @!P6 LEA R6, P0, R20, R4, 0x1 ;  /* 0x000000041406e211 */ /* 0x002fc400078008ff */
[----:B------:R-:W-:Y:S02]  /*85f0*/  @!P2 LEA.HI R0, R9, R21, RZ, 0x3 ;  /* 0x000000150900a211 */ /* 0x000fe400078f18ff */
[----:B------:R-:W1:Y:S01]  /*8600*/  SHFL.IDX PT, R9, R15, 0x2, 0x181f ;  /* 0x00581f000f097f89 */ /* 0x000e6200000e0000 */
[----:B------:R-:W-:Y:S02]  /*8610*/  @!P6 LOP3.LUT R12, R12, 0xfffffff8, RZ, 0xc0, !PT ;  /* 0xfffffff80c0ce812 */ /* 0x000fe400078ec0ff */
[----:B--2---:R-:W-:Y:S02]  /*8620*/  @!P6 LEA.HI.X R7, R20, R5, R35, 0x1, P0 ;  /* 0x000000051407e211 */ /* 0x004fe400000f0c23 */
[----:B------:R-:W-:Y:S01]  /*8630*/  @!P2 LOP3.LUT R0, R0, 0xfffffff8, RZ, 0xc0, !PT ;  /* 0xfffffff80000a812 */ /* 0x000fe200078ec0ff */
[----:B------:R-:W-:Y:S01]  /*8640*/  @!P6 IMAD.WIDE R12, R12, 0x2, R4 ;  /* 0x000000020c0ce825 */ /* 0x000fe200078e0204 */
[C---:B---3--:R-:W-:Y:S01]  /*8650*/  @!P2 LEA R10, P0, R20.reuse, R2, 0x1 ;  /* 0x00000002140aa211 */ /* 0x048fe200078008ff */
[----:B------:R-:W2:Y:S02]  /*8660*/  SHFL.IDX PT, R4, R14, 0x3, 0x181f ;  /* 0x00781f000e047f89 */ /* 0x000ea400000e0000 */
[----:B------:R-:W-:Y:S01]  /*8670*/  @!P6 IMAD.SHL.U32 R5, R247, 0x2, RZ ;  /* 0x00000002f705e824 */ /* 0x000fe200078e00ff */
[----:B------:R-:W-:Y:S01]  /*8680*/  @!P2 LEA.HI.X R11, R20, R3, R35, 0x1, P0 ;  /* 0x00000003140ba211 */ /* 0x000fe200000f0c23 */
[----:B------:R-:W-:Y:S01]  /*8690*/  @!P2 IMAD.WIDE R2, R0, 0x2, R2 ;  /* 0x000000020002a825 */ /* 0x000fe200078e0202 */
[----:B------:R-:W-:-:S02]  /*86a0*/  ISETP.GE.AND P0, PT, R16, R24, PT ;  /* 0x000000181000720c */ /* 0x000fc40003f06270 */
[----:B------:R3:W-:Y:S01]  /*86b0*/  @!P6 LDGSTS.E.BYPASS.LTC128B.128 [R5+0x8100], [R6.64], !P4 ;  /* 0x081000000605efae */ /* 0x0007e2000e101d48 */
[----:B------:R-:W-:-:S03]  /*86c0*/  @!P2 IMAD.SHL.U32 R0, R247, 0x2, RZ ;  /* 0x00000002f700a824 */ /* 0x000fc600078e00ff */
[----:B------:R1:W-:Y:S04]  /*86d0*/  @!P6 LDGSTS.E.BYPASS.LTC128B.128 [R5+0xc100], [R12.64], !P3 ;  /* 0x0c1000000c05efae */ /* 0x0003e8000d901d48 */
[----:B------:R2:W-:Y:S04]  /*86e0*/  @!P2 LDGSTS.E.BYPASS.LTC128B.128 [R0+0x8900], [R10.64], !P4 ;  /* 0x089000000a00afae */ /* 0x0005e8000e101d48 */
[----:B------:R2:W-:Y:S01]  /*86f0*/  @!P2 LDGSTS.E.BYPASS.LTC128B.128 [R0+0xc900], [R2.64], !P3 ;  /* 0x0c9000000200afae */ /* 0x0005e2000d901d48 */
[--C-:B---3--:R-:W-:Y:S02]  /*8700*/  @!P1 SHF.R.S32.HI R7, RZ, 0x1f, R21.reuse ;  /* 0x0000001fff079819 */ /* 0x108fe40000011415 */
[----:B------:R-:W-:Y:S01]  /*8710*/  @!P1 LEA R6, P2, R20, R8, 0x1 ;  /* 0x0000000814069211 */ /* 0x000fe200078408ff */
[----:B-1----:R-:W1:Y:S01]  /*8720*/  SHFL.IDX PT, R5, R15, 0x3, 0x181f ;  /* 0x00781f000f057f89 */ /* 0x002e6200000e0000 */
[----:B------:R-:W-:Y:S01]  /*8730*/  IMAD R12, R214, c[0x0][0x1e8], RZ ;  /* 0x00007a00d60c7a24 */ /* 0x000fe200078e02ff */
[----:B--2---:R-:W-:-:S03]  /*8740*/  @!P0 SHF.R.S32.HI R10, RZ, 0x1f, R21 ;  /* 0x0000001fff0a8819 */ /* 0x004fc60000011415 */
[----:B------:R-:W-:Y:S01]  /*8750*/  IMAD R12, R59, c[0x0][0x1ec], R12 ;  /* 0x00007b003b0c7a24 */ /* 0x000fe200078e020c */
[----:B------:R-:W-:Y:S02]  /*8760*/  @!P1 LEA.HI R0, R7, R21, RZ, 0x3 ;  /* 0x0000001507009211 */ /* 0x000fe400078f18ff */
[----:B------:R-:W-:Y:S02]  /*8770*/  IADD3 R2, R17, 0x40, RZ ;  /* 0x0000004011027810 */ /* 0x000fe40007ffe0ff */
[----:B------:R-:W-:Y:S01]  /*8780*/  @!P1 LOP3.LUT R3, R0, 0xfffffff8, RZ, 0xc0, !PT ;  /* 0xfffffff800039812 */ /* 0x000fe200078ec0ff */
[----:B------:R-:W-:Y:S01]  /*8790*/  @!P1 IMAD.SHL.U32 R0, R247, 0x2, RZ ;  /* 0x00000002f7009824 */ /* 0x000fe200078e00ff */
[----:B------:R-:W-:Y:S02]  /*87a0*/  @!P1 LEA.HI.X R7, R20, R9, R35, 0x1, P2 ;  /* 0x0000000914079211 */ /* 0x000fe400010f0c23 */
[----:B------:R-:W-:Y:S01]  /*87b0*/  ISETP.GE.AND P2, PT, R2, R24, PT ;  /* 0x000000180200720c */ /* 0x000fe20003f46270 */
[----:B------:R-:W-:Y:S01]  /*87c0*/  @!P1 IMAD.WIDE R8, R3, 0x2, R8 ;  /* 0x0000000203089825 */ /* 0x000fe200078e0208 */
[----:B------:R-:W2:Y:S01]  /*87d0*/  SHFL.IDX PT, R2, R14, 0x4, 0x181f ;  /* 0x00981f000e027f89 */ /* 0x000ea200000e0000 */
[----:B------:R-:W-:-:S03]  /*87e0*/  @!P0 LEA.HI R10, R10, R21, RZ, 0x3 ;  /* 0x000000150a0a8211 */ /* 0x000fc600078f18ff */
[----:B------:R-:W3:Y:S04]  /*87f0*/  SHFL.IDX PT, R3, R15, 0x4, 0x181f ;  /* 0x00981f000f037f89 */ /* 0x000ee800000e0000 */
[----:B------:R1:W-:Y:S04]  /*8800*/  @!P1 LDGSTS.E.BYPASS.LTC128B.128 [R0+0x9100], [R6.64], !P4 ;  /* 0x0910000006009fae */ /* 0x0003e8000e101d48 */
[----:B------:R2:W-:Y:S01]  /*8810*/  @!P1 LDGSTS.E.BYPASS.LTC128B.128 [R0+0xd100], [R8.64], !P3 ;  /* 0x0d10000008009fae */ /* 0x0005e2000d901d48 */
[----:B-1----:R-:W-:Y:S02]  /*8820*/  @!P0 LEA R6, P1, R20, R4, 0x1 ;  /* 0x0000000414068211 */ /* 0x002fe400078208ff */
[----:B--2---:R-:W-:Y:S01]  /*8830*/  @!P0 LOP3.LUT R0, R10, 0xfffffff8, RZ, 0xc0, !PT ;  /* 0xfffffff80a008812 */ /* 0x004fe200078ec0ff */
[----:B------:R-:W-:Y:S01]  /*8840*/  @!P0 IMAD.SHL.U32 R9, R247, 0x2, RZ ;  /* 0x00000002f7098824 */ /* 0x000fe200078e00ff */
[----:B------:R-:W-:Y:S01]  /*8850*/  @!P0 LEA.HI.X R7, R20, R5, R35, 0x1, P1 ;  /* 0x0000000514078211 */ /* 0x000fe200008f0c23 */
[----:B------:R-:W1:Y:S02]  /*8860*/  SHFL.IDX PT, R8, R14, 0x5, 0x181f ;  /* 0x00b81f000e087f89 */ /* 0x000e6400000e0000 */
[----:B------:R-:W-:Y:S01]  /*8870*/  @!P0 IMAD.WIDE R4, R0, 0x2, R4 ;  /* 0x0000000200048825 */ /* 0x000fe200078e0204 */
[----:B------:R-:W-:Y:S01]  /*8880*/  @!P2 SHF.R.S32.HI R0, RZ, 0x1f, R21 ;  /* 0x0000001fff00a819 */ /* 0x000fe20000011415 */
[----:B------:R2:W-:Y:S03]  /*8890*/  @!P0 LDGSTS.E.BYPASS.LTC128B.128 [R9+0x9900], [R6.64], !P4 ;  /* 0x0990000006098fae */ /* 0x0005e6000e101d48 */
[----:B------:R-:W-:Y:S01]  /*88a0*/  @!P2 LEA.HI R0, R0, R21, RZ, 0x3 ;  /* 0x000000150000a211 */ /* 0x000fe200078f18ff */
[----:B------:R1:W-:Y:S01]  /*88b0*/  @!P0 LDGSTS.E.BYPASS.LTC128B.128 [R9+0xd900], [R4.64], !P3 ;  /* 0x0d90000004098fae */ /* 0x0003e2000d901d48 */
[----:B------:R-:W-:-:S02]  /*88c0*/  IADD3 R16, P3, R48, R18, RZ ;  /* 0x0000001230107210 */ /* 0x000fc40007f7e0ff */
[----:B--2---:R-:W-:Y:S02]  /*88d0*/  SHF.R.S32.HI R7, RZ, 0x1f, R18 ;  /* 0x0000001fff077819 */ /* 0x004fe40000011412 */
[----:B------:R-:W-:Y:S01]  /*88e0*/  IADD3 R6, R17, 0x50, RZ ;  /* 0x0000005011067810 */ /* 0x000fe20007ffe0ff */
[----:B-1----:R-:W1:Y:S01]  /*88f0*/  SHFL.IDX PT, R9, R15, 0x5, 0x181f ;  /* 0x00b81f000f097f89 */ /* 0x002e6200000e0000 */
[----:B------:R-:W-:Y:S02]  /*8900*/  LEA.HI.X.SX32 R18, R48, R7, 0x1, P3 ;  /* 0x0000000730127211 */ /* 0x000fe400018f0eff */
[----:B------:R-:W-:Y:S02]  /*8910*/  @!P2 LEA R4, P0, R20, R2, 0x1 ;  /* 0x000000021404a211 */ /* 0x000fe400078008ff */
[----:B------:R-:W-:Y:S02]  /*8920*/  ISETP.GE.AND P3, PT, R21, c[0x0][0x198], PT ;  /* 0x0000660015007a0c */ /* 0x000fe40003f66270 */
[----:B------:R-:W-:-:S02]  /*8930*/  ISETP.GE.AND P1, PT, R6, R24, PT ;  /* 0x000000180600720c */ /* 0x000fc40003f26270 */
[----:B------:R-:W-:Y:S01]  /*8940*/  @!P2 LOP3.LUT R6, R0, 0xfffffff8, RZ, 0xc0, !PT ;  /* 0xfffffff80006a812 */ /* 0x000fe200078ec0ff */
[----:B------:R-:W-:Y:S01]  /*8950*/  @!P2 IMAD.SHL.U32 R0, R247, 0x2, RZ ;  /* 0x00000002f700a824 */ /* 0x000fe200078e00ff */
[----:B---3--:R-:W-:Y:S02]  /*8960*/  @!P2 LEA.HI.X R5, R20, R3, R35, 0x1, P0 ;  /* 0x000000031405a211 */ /* 0x008fe400000f0c23 */
[----:B------:R-:W-:Y:S01]  /*8970*/  IADD3 R7, R17, 0x60, RZ ;  /* 0x0000006011077810 */ /* 0x000fe20007ffe0ff */
[----:B------:R-:W-:Y:S02]  /*8980*/  @!P2 IMAD.WIDE R2, R6, 0x2, R2 ;  /* 0x000000020602a825 */ /* 0x000fe400078e0202 */
[----:B------:R2:W-:Y:S01]  /*8990*/  @!P2 LDGSTS.E.BYPASS.LTC128B.128 [R0+0xa100], [R4.64], !P4 ;  /* 0x0a1000000400afae */ /* 0x0005e2000e101d48 */
[----:B------:R-:W-:-:S03]  /*89a0*/  ISETP.GE.AND P0, PT, R7, R24, PT ;  /* 0x000000180700720c */ /* 0x000fc60003f06270 */
[----:B------:R3:W-:Y:S01]  /*89b0*/  @!P2 LDGSTS.E.BYPASS.LTC128B.128 [R0+0xe100], [R2.64], !P3 ;  /* 0x0e1000000200afae */ /* 0x0007e2000d901d48 */
[----:B------:R-:W-:-:S03]  /*89c0*/  @!P1 LEA R10, P2, R20, R8, 0x1 ;  /* 0x00000008140a9211 */ /* 0x000fc600078408ff */
[----:B------:R-:W-:Y:S01]  /*89d0*/  SHFL.IDX PT, R6, R14, 0x6, 0x181f ;  /* 0x00d81f000e067f89 */ /* 0x000fe200000e0000 */
[----:B-1----:R-:W-:-:S03]  /*89e0*/  @!P1 LEA.HI.X R11, R20, R9, R35, 0x1, P2 ;  /* 0x00000009140b9211 */ /* 0x002fc600010f0c23 */
[----:B------:R-:W1:Y:S01]  /*89f0*/  SHFL.IDX PT, R7, R15, 0x6, 0x181f ;  /* 0x00d81f000f077f89 */ /* 0x000e6200000e0000 */
[----:B--2---:R-:W-:-:S04]  /*8a00*/  IMAD R4, R18, c[0x0][0x1e0], RZ ;  /* 0x0000780012047a24 */ /* 0x004fc800078e02ff */
[C---:B------:R-:W-:Y:S01]  /*8a10*/  IMAD R4, R16.reuse, c[0x0][0x1e4], R4 ;  /* 0x0000790010047a24 */ /* 0x040fe200078e0204 */
[----:B---3--:R-:W-:Y:S01]  /*8a20*/  IADD3 R0, R17, 0x70, RZ ;  /* 0x0000007011007810 */ /* 0x008fe20007ffe0ff */
[----:B------:R-:W-:-:S03]  /*8a30*/  IMAD.WIDE.U32 R2, R16, c[0x0][0x1e0], R34 ;  /* 0x0000780010027a25 */ /* 0x000fc600078e0022 */
[----:B------:R-:W-:Y:S01]  /*8a40*/  ISETP.GE.AND P2, PT, R0, R24, PT ;  /* 0x000000180000720c */ /* 0x000fe20003f46270 */
[----:B------:R-:W-:Y:S01]  /*8a50*/  IMAD.IADD R3, R3, 0x1, R4 ;  /* 0x0000000103037824 */ /* 0x000fe200078e0204 */
[--C-:B------:R-:W-:Y:S02]  /*8a60*/  @!P1 SHF.R.S32.HI R4, RZ, 0x1f, R21.reuse ;  /* 0x0000001fff049819 */ /* 0x100fe40000011415 */
[----:B------:R-:W-:Y:S01]  /*8a70*/  @!P0 SHF.R.S32.HI R0, RZ, 0x1f, R21 ;  /* 0x0000001fff008819 */ /* 0x000fe20000011415 */
[----:B------:R-:W-:Y:S01]  /*8a80*/  IMAD.WIDE.U32 R2, R59, c[0x0][0x1e8], R2 ;  /* 0x00007a003b027a25 */ /* 0x000fe200078e0002 */
[-C--:B------:R-:W-:Y:S02]  /*8a90*/  @!P1 LEA.HI R4, R4, R21.reuse, RZ, 0x3 ;  /* 0x0000001504049211 */ /* 0x080fe400078f18ff */
[----:B------:R-:W-:Y:S01]  /*8aa0*/  @!P0 LEA.HI R13, R0, R21, RZ, 0x3 ;  /* 0x00000015000d8211 */ /* 0x000fe200078f18ff */
[----:B------:R-:W-:Y:S01]  /*8ab0*/  @!P1 IMAD.SHL.U32 R0, R247, 0x2, RZ ;  /* 0x00000002f7009824 */ /* 0x000fe200078e00ff */
[----:B------:R-:W-:-:S03]  /*8ac0*/  @!P1 LOP3.LUT R4, R4, 0xfffffff8, RZ, 0xc0, !PT ;  /* 0xfffffff804049812 */ /* 0x000fc600078ec0ff */
[----:B------:R-:W-:Y:S01]  /*8ad0*/  @!P2 SHF.R.S32.HI R5, RZ, 0x1f, R21 ;  /* 0x0000001fff05a819 */ /* 0x000fe20000011415 */
[----:B------:R2:W-:Y:S01]  /*8ae0*/  @!P1 LDGSTS.E.BYPASS.LTC128B.128 [R0+0xa900], [R10.64], !P4 ;  /* 0x0a9000000a009fae */ /* 0x0005e2000e101d48 */
[----:B------:R-:W-:Y:S02]  /*8af0*/  @!P1 IMAD.WIDE R8, R4, 0x2, R8 ;  /* 0x0000000204089825 */ /* 0x000fe400078e0208 */
[----:B------:R-:W-:Y:S02]  /*8b00*/  @!P2 LEA.HI R17, R5, R21, RZ, 0x3 ;  /* 0x000000150511a211 */ /* 0x000fe400078f18ff */
[----:B------:R-:W-:Y:S01]  /*8b10*/  IMAD.IADD R5, R12, 0x1, R3 ;  /* 0x000000010c057824 */ /* 0x000fe200078e0203 */
[----:B------:R3:W-:Y:S01]  /*8b20*/  @!P1 LDGSTS.E.BYPASS.LTC128B.128 [R0+0xe900], [R8.64], !P3 ;  /* 0x0e90000008009fae */ /* 0x0007e2000d901d48 */
[----:B----4-:R-:W-:Y:S01]  /*8b30*/  @P5 SHF.R.S32.HI R3, RZ, 0x1f, R22 ;  /* 0x0000001fff035819 */ /* 0x010fe20000011416 */
[----:B------:R-:W-:Y:S02]  /*8b40*/  @!P5 IMAD.MOV.U32 R3, RZ, RZ, R19 ;  /* 0x000000ffff03d224 */ /* 0x000fe400078e0013 */
[----:B------:R-:W-:-:S02]  /*8b50*/  IMAD.MOV.U32 R4, RZ, RZ, R2 ;  /* 0x000000ffff047224 */ /* 0x000fc400078e0002 */
[----:B------:R-:W-:Y:S02]  /*8b60*/  @P5 IMAD.MOV.U32 R2, RZ, RZ, R22 ;  /* 0x000000ffff025224 */ /* 0x000fe400078e0016 */
[----:B------:R-:W-:Y:S02]  /*8b70*/  @!P5 IMAD.MOV.U32 R2, RZ, RZ, R60 ;  /* 0x000000ffff02d224 */ /* 0x000fe400078e003c */
[----:B------:R-:W-:Y:S01]  /*8b80*/  IMAD.MOV.U32 R12, RZ, RZ, c[0x0][0x1e4] ;  /* 0x00007900ff0c7624 */ /* 0x000fe200078e00ff */
[----:B--2---:R-:W-:-:S05]  /*8b90*/  @!P0 LOP3.LUT R10, R13, 0xfffffff8, RZ, 0xc0, !PT ;  /* 0xfffffff80d0a8812 */ /* 0x004fca00078ec0ff */
[----:B-1----:R-:W-:Y:S01]  /*8ba0*/  @!P0 IMAD.WIDE R10, R10, 0x2, R6 ;  /* 0x000000020a0a8825 */ /* 0x002fe200078e0206 */
[C---:B---3--:R-:W-:Y:S02]  /*8bb0*/  @!P0 LEA R8, P1, R20.reuse, R6, 0x1 ;  /* 0x0000000614088211 */ /* 0x048fe400078208ff */
[----:B------:R1:W2:Y:S01]  /*8bc0*/  SHFL.IDX PT, R6, R14, 0x7, 0x181f ;  /* 0x00f81f000e067f89 */ /* 0x0002a200000e0000 */
[----:B------:R-:W-:Y:S01]  /*8bd0*/  @!P0 IMAD.SHL.U32 R0, R247, 0x2, RZ ;  /* 0x00000002f7008824 */ /* 0x000fe200078e00ff */
[----:B------:R-:W-:Y:S02]  /*8be0*/  @!P0 LEA.HI.X R9, R20, R7, R35, 0x1, P1 ;  /* 0x0000000714098211 */ /* 0x000fe400008f0c23 */
[----:B------:R-:W-:Y:S01]  /*8bf0*/  ISETP.NE.U32.AND P1, PT, RZ, c[0x0][0x350], PT ;  /* 0x0000d400ff007a0c */ /* 0x000fe20003f25070 */
[----:B------:R-:W3:Y:S04]  /*8c00*/  SHFL.IDX PT, R7, R15, 0x7, 0x181f ;  /* 0x00f81f000f077f89 */ /* 0x000ee800000e0000 */
[----:B------:R4:W-:Y:S04]  /*8c10*/  @!P0 LDGSTS.E.BYPASS.LTC128B.128 [R0+0xb100], [R8.64], !P4 ;  /* 0x0b10000008008fae */ /* 0x0009e8000e101d48 */
[----:B------:R4:W-:Y:S01]  /*8c20*/  @!P0 LDGSTS.E.BYPASS.LTC128B.128 [R0+0xf100], [R10.64], !P3 ;  /* 0x0f1000000a008fae */ /* 0x0009e2000d901d48 */
[----:B------:R-:W-:-:S04]  /*8c30*/  ISETP.NE.AND.EX P0, PT, RZ, c[0x0][0x354], PT, P1 ;  /* 0x0000d500ff007a0c */ /* 0x000fc80003f05310 */
[----:B------:R-:W-:Y:S02]  /*8c40*/  SEL R13, R2, RZ, !P0 ;  /* 0x000000ff020d7207 */ /* 0x000fe40004000000 */
[----:B-1----:R-:W-:Y:S01]  /*8c50*/  SEL R14, R3, RZ, !P0 ;  /* 0x000000ff030e7207 */ /* 0x002fe20004000000 */
[----:B------:R-:W-:Y:S02]  /*8c60*/  IMAD.MOV.U32 R3, RZ, RZ, 0x6 ;  /* 0x00000006ff037424 */ /* 0x000fe400078e00ff */
[----:B------:R-:W-:Y:S01]  /*8c70*/  IMAD.WIDE.U32 R22, R13, c[0x0][0x1f0], R4 ;  /* 0x00007c000d167a25 */ /* 0x000fe200078e0004 */
[----:B--2---:R-:W-:Y:S02]  /*8c80*/  @!P2 LEA R4, P1, R20, R6, 0x1 ;  /* 0x000000061404a211 */ /* 0x004fe400078208ff */
[----:B------:R-:W-:Y:S01]  /*8c90*/  SHF.L.U64.HI R161, R162, R3, c[0x0][0x1e4] ;  /* 0x00007900a2a17619 */ /* 0x000fe20000010203 */
[----:B------:R-:W-:Y:S01]  /*8ca0*/  IMAD.MOV.U32 R168, RZ, RZ, R22 ;  /* 0x000000ffffa87224 */ /* 0x000fe200078e0016 */
[----:B---3--:R-:W-:Y:S01]  /*8cb0*/  @!P2 LEA.HI.X R5, R20, R7, R35, 0x1, P1 ;  /* 0x000000071405a211 */ /* 0x008fe200008f0c23 */
[----:B------:R1:W-:Y:S01]  /*8cc0*/  STL.64 [R1+0x40], R22 ;  /* 0x0000401601007387 */ /* 0x0003e20000100a00 */
[----:B----4-:R-:W-:-:S04]  /*8cd0*/  IMAD.IADD R8, R204, 0x1, -R48 ;  /* 0x00000001cc087824 */ /* 0x010fc800078e0a30 */
[----:B------:R-:W-:Y:S02]  /*8ce0*/  IMAD R8, R50, -0x40, R8 ;  /* 0xffffffc032087824 */ /* 0x000fe400078e0208 */
[----:B------:R-:W-:Y:S02]  /*8cf0*/  IMAD R0, R14, c[0x0][0x1f0], RZ ;  /* 0x00007c000e007a24 */ /* 0x000fe400078e02ff */
[----:B------:R-:W-:Y:S01]  /*8d00*/  @!P2 IMAD.SHL.U32 R10, R247, 0x2, RZ ;  /* 0x00000002f70aa824 */ /* 0x000fe200078e00ff */
[C---:B------:R-:W-:Y:S01]  /*8d10*/  ISETP.GE.AND P0, PT, R8.reuse, 0x1, PT ;  /* 0x000000010800780c */ /* 0x040fe20003f06270 */
[----:B------:R-:W-:Y:S01]  /*8d20*/  IMAD R2, R13, c[0x0][0x1f4], R0 ;  /* 0x00007d000d027a24 */ /* 0x000fe200078e0200 */
[----:B------:R-:W-:Y:S01]  /*8d30*/  ISETP.GE.AND P5, PT, R8, 0x11, PT ;  /* 0x000000110800780c */ /* 0x000fe20003fa6270 */
[----:B------:R-:W-:Y:S01]  /*8d40*/  IMAD R0, R161, R50, RZ ;  /* 0x00000032a1007224 */ /* 0x000fe200078e02ff */
[----:B------:R2:W-:Y:S01]  /*8d50*/  @!P2 LDGSTS.E.BYPASS.LTC128B.128 [R10+0xb900], [R4.64], !P4 ;  /* 0x0b900000040aafae */ /* 0x0005e2000e101d48 */
[----:B------:R-:W-:Y:S01]  /*8d60*/  IMAD.IADD R169, R23, 0x1, R2 ;  /* 0x0000000117a97824 */ /* 0x000fe200078e0202 */
[C---:B------:R-:W-:Y:S01]  /*8d70*/  ISETP.GE.AND P4, PT, R34.reuse, c[0x0][0x1d4], PT ;  /* 0x0000750022007a0c */ /* 0x040fe20003f86270 */
[-C--:B------:R-:W-:Y:S01]  /*8d80*/  IMAD R9, R51, R163.reuse, R0 ;  /* 0x000000a333097224 */ /* 0x080fe200078e0200 */
[----:B------:R-:W-:Y:S01]  /*8d90*/  IADD3 R0, R34, 0x40, RZ ;  /* 0x0000004022007810 */ /* 0x000fe20007ffe0ff */
[----:B------:R-:W-:Y:S01]  /*8da0*/  IMAD.WIDE.U32 R2, R50, R163, R168 ;  /* 0x000000a332027225 */ /* 0x000fe200078e00a8 */
[----:B------:R1:W-:Y:S02]  /*8db0*/  STL.64 [R1+0x30], R168 ;  /* 0x000030a801007387 */ /* 0x0003e40000100a00 */
[----:B------:R-:W-:Y:S01]  /*8dc0*/  ISETP.GE.AND P3, PT, R0, c[0x0][0x1d4], PT ;  /* 0x0000750000007a0c */ /* 0x000fe20003f66270 */
[----:B------:R-:W-:Y:S01]  /*8dd0*/  IMAD.IADD R3, R3, 0x1, R9 ;  /* 0x0000000103037824 */ /* 0x000fe200078e0209 */
[----:B------:R-:W-:-:S05]  /*8de0*/  @!P2 LOP3.LUT R0, R17, 0xfffffff8, RZ, 0xc0, !PT ;  /* 0xfffffff81100a812 */ /* 0x000fca00078ec0ff */
[----:B------:R-:W-:-:S04]  /*8df0*/  @!P2 IMAD.WIDE R6, R0, 0x2, R6 ;  /* 0x000000020006a825 */ /* 0x000fc800078e0206 */
[----:B------:R-:W-:Y:S01]  /*8e00*/  @P0 IMAD.SHL.U32 R0, R247, 0x2, RZ ;  /* 0x00000002f7000824 */ /* 0x000fe200078e00ff */
[----:B--2---:R-:W-:-:S04]  /*8e10*/  @P0 LEA R4, P1, R2, c[0x0][0x1c8], 0x1 ;  /* 0x0000720002040a11 */ /* 0x004fc800078208ff */
[----:B------:R-:W-:Y:S02]  /*8e20*/  @P0 LEA.HI.X R5, R2, c[0x0][0x1cc], R3, 0x1, P1 ;  /* 0x0000730002050a11 */ /* 0x000fe400008f0c03 */
[----:B------:R-:W-:-:S13]  /*8e30*/  ISETP.GE.AND P1, PT, R21, c[0x0][0x198], PT ;  /* 0x0000660015007a0c */ /* 0x000fda0003f26270 */
[----:B------:R2:W-:Y:S01]  /*8e40*/  @!P2 LDGSTS.E.BYPASS.LTC128B.128 [R10+0xf900], [R6.64], !P1 ;  /* 0x0f900000060aafae */ /* 0x0005e2000c901d48 */
[----:B------:R-:W-:-:S03]  /*8e50*/  ISETP.GE.AND P1, PT, R8, 0x21, PT ;  /* 0x000000210800780c */ /* 0x000fc60003f26270 */
[----:B------:R-:W0:Y:S04]  /*8e60*/  LDGDEPBAR ;  /* 0x00000000000079af */ /* 0x000e280000000000 */
[----:B------:R-:W-:Y:S01]  /*8e70*/  BAR.SYNC.DEFER_BLOCKING 0x0 ;  /* 0x0000000000007b1d */ /* 0x000fe20000010000 */
[----:B--2---:R-:W-:-:S04]  /*8e80*/  IMAD.SHL.U32 R6, R12, 0x20, RZ ;  /* 0x000000200c067824 */ /* 0x004fc800078e00ff */
[----:B------:R-:W-:Y:S01]  /*8e90*/  IMAD.IADD R164, R167, 0x1, R6 ;  /* 0x00000001a7a47824 */ /* 0x000fe200078e0206 */
[----:B------:R-:W-:Y:S01]  /*8ea0*/  @!PT LDS RZ, [RZ] ;  /* 0x00000000fffff984 */ /* 0x000fe20000000800 */
[----:B------:R-:W-:Y:S01]  /*8eb0*/  @!PT LDS RZ, [RZ] ;  /* 0x00000000fffff984 */ /* 0x000fe20000000800 */
[----:B------:R-:W-:Y:S01]  /*8ec0*/  @!PT LDS RZ, [RZ] ;  /* 0x00000000fffff984 */ /* 0x000fe20000000800 */
[----:B------:R2:W-:Y:S04]  /*8ed0*/  @P0 LDGSTS.E.BYPASS.LTC128B.128 [R0+0x4100], [R4.64], !P4 ;  /* 0x0410000004000fae */ /* 0x0005e8000e101d48 */
[----:B------:R2:W-:Y:S01]  /*8ee0*/  @P0 LDGSTS.E.BYPASS.LTC128B.128 [R0+0x6100], [R4.64+0x80], !P3 ;  /* 0x0610008004000fae */ /* 0x0005e2000d901d48 */
[----:B------:R-:W-:-:S03]  /*8ef0*/  ISETP.GE.AND P0, PT, R8, 0x31, PT ;  /* 0x000000310800780c */ /* 0x000fc60003f06270 */
[----:B------:R1:W-:Y:S01]  /*8f00*/  STL [R1+0x50], R164 ;  /* 0x000050a401007387 */ /* 0x0003e20000100800 */
[----:B--2---:R-:W-:Y:S01]  /*8f10*/  @P5 LEA R0, P2, R162, R2, 0x4 ;  /* 0x00000002a2005211 */ /* 0x004fe200078420ff */
[----:B------:R-:W-:-:S03]  /*8f20*/  IMAD R4, R18, c[0x0][0x208], RZ ;  /* 0x0000820012047a24 */ /* 0x000fc600078e02ff */
[----:B------:R-:W-:Y:S01]  /*8f30*/  @P5 LEA.HI.X R5, R162, R3, R12, 0x4, P2 ;  /* 0x00000003a2055211 */ /* 0x000fe200010f240c */
[----:B------:R-:W-:Y:S01]  /*8f40*/  IMAD R6, R16, c[0x0][0x20c], R4 ;  /* 0x0000830010067a24 */ /* 0x000fe200078e0204 */
[----:B------:R-:W-:-:S03]  /*8f50*/  @P5 LEA R10, P2, R0, c[0x0][0x1c8], 0x1 ;  /* 0x00007200000a5a11 */ /* 0x000fc600078408ff */
[----:B------:R-:W-:Y:S01]  /*8f60*/  @P0 IMAD R12, R12, 0x30, RZ ;  /* 0x000000300c0c0824 */ /* 0x000fe200078e02ff */
[----:B------:R-:W-:Y:S01]  /*8f70*/  @P5 LEA.HI.X R11, R0, c[0x0][0x1cc], R5, 0x1, P2 ;  /* 0x00007300000b5a11 */ /* 0x000fe200010f0c05 */
[----:B------:R-:W-:Y:S01]  /*8f80*/  IMAD.WIDE.U32 R4, R16, c[0x0][0x208], R34 ;  /* 0x0000820010047a25 */ /* 0x000fe200078e0022 */
[----:B------:R-:W-:-:S03]  /*8f90*/  @P1 IADD3 R0, P2, R2, R166, RZ ;  /* 0x000000a602001210 */ /* 0x000fc60007f5e0ff */
[----:B------:R-:W-:Y:S02]  /*8fa0*/  IMAD.IADD R5, R5, 0x1, R6 ;  /* 0x0000000105057824 */ /* 0x000fe400078e0206 */
[--C-:B------:R-:W-:Y:S01]  /*8fb0*/  @P1 IMAD.X R7, R164, 0x1, R3.reuse, P2 ;  /* 0x00000001a4071824 */ /* 0x100fe200010e0603 */
[----:B------:R-:W-:Y:S01]  /*8fc0*/  @P1 LEA R8, P2, R0, c[0x0][0x1c8], 0x1 ;  /* 0x0000720000081a11 */ /* 0x000fe200078408ff */
[----:B------:R-:W-:-:S03]  /*8fd0*/  @P0 IMAD.WIDE.U32 R2, R162, 0x30, R2 ;  /* 0x00000030a2020825 */ /* 0x000fc600078e0002 */
[----:B------:R-:W-:Y:S01]  /*8fe0*/  @P1 LEA.HI.X R9, R0, c[0x0][0x1cc], R7, 0x1, P2 ;  /* 0x0000730000091a11 */ /* 0x000fe200010f0c07 */
[----:B------:R-:W-:Y:S01]  /*8ff0*/  @P0 IMAD.IADD R0, R12, 0x1, R3 ;  /* 0x000000010c000824 */ /* 0x000fe200078e0203 */
[C---:B------:R-:W-:Y:S01]  /*9000*/  @P0 LEA R6, P2, R2.reuse, c[0x0][0x1c8], 0x1 ;  /* 0x0000720002060a11 */ /* 0x040fe200078408ff */
[----:B------:R-:W-:Y:S01]  /*9010*/  @P5 IMAD.SHL.U32 R3, R247, 0x2, RZ ;  /* 0x00000002f7035824 */ /* 0x000fe200078e00ff */
[----:B------:R-:W-:Y:S02]  /*9020*/  LOP3.LUT R12, R47, 0xfffffff0, RZ, 0xc0, !PT ;  /* 0xfffffff02f0c7812 */ /* 0x000fe400078ec0ff */
[----:B------:R-:W-:Y:S01]  /*9030*/  @P0 LEA.HI.X R7, R2, c[0x0][0x1cc], R0, 0x1, P2 ;  /* 0x0000730002070a11 */ /* 0x000fe200010f0c00 */
[----:B------:R-:W-:Y:S01]  /*9040*/  @P1 IMAD.SHL.U32 R0, R247, 0x2, RZ ;  /* 0x00000002f7001824 */ /* 0x000fe200078e00ff */
[----:B------:R2:W-:Y:S01]  /*9050*/  @P5 LDGSTS.E.BYPASS.LTC128B.128 [R3+0x4900], [R10.64], !P4 ;  /* 0x049000000a035fae */ /* 0x0005e2000e101d48 */
[----:B------:R-:W-:-:S03]  /*9060*/  IMAD.IADD R12, R212, 0x1, -R12 ;  /* 0x00000001d40c7824 */ /* 0x000fc600078e0a0c */
[----:B------:R2:W-:Y:S02]  /*9070*/  @P5 LDGSTS.E.BYPASS.LTC128B.128 [R3+0x6900], [R10.64+0x80], !P3 ;  /* 0x069000800a035fae */ /* 0x0005e4000d901d48 */
[----:B------:R-:W-:Y:S02]  /*9080*/  SHF.R.S32.HI R2, RZ, 0x1f, R12 ;  /* 0x0000001fff027819 */ /* 0x000fe4000001140c */
[----:B------:R3:W-:Y:S02]  /*9090*/  @P1 LDGSTS.E.BYPASS.LTC128B.128 [R0+0x5100], [R8.64], !P4 ;  /* 0x0510000008001fae */ /* 0x0007e4000e101d48 */
[----:B------:R-:W-:Y:S02]  /*90a0*/  LEA.HI R46, R2, R12, RZ, 0x3 ;  /* 0x0000000c022e7211 */ /* 0x000fe400078f18ff */
[----:B------:R3:W-:Y:S01]  /*90b0*/  @P1 LDGSTS.E.BYPASS.LTC128B.128 [R0+0x7100], [R8.64+0x80], !P3 ;  /* 0x0710008008001fae */ /* 0x0007e2000d901d48 */
[----:B--2---:R-:W-:Y:S02]  /*90c0*/  IMAD R3, R214, c[0x0][0x210], RZ ;  /* 0x00008400d6037a24 */ /* 0x004fe400078e02ff */
[----:B---3--:R-:W-:-:S02]  /*90d0*/  @P0 IMAD.SHL.U32 R0, R247, 0x2, RZ ;  /* 0x00000002f7000824 */ /* 0x008fc400078e00ff */
[C---:B------:R-:W-:Y:S02]  /*90e0*/  IMAD R8, R59.reuse, c[0x0][0x214], R3 ;  /* 0x000085003b087a24 */ /* 0x040fe400078e0203 */
[----:B------:R-:W-:Y:S01]  /*90f0*/  IMAD.WIDE.U32 R2, R59, c[0x0][0x210], R4 ;  /* 0x000084003b027a25 */ /* 0x000fe200078e0004 */
[----:B------:R2:W-:Y:S01]  /*9100*/  @P0 LDGSTS.E.BYPASS.LTC128B.128 [R0+0x5900], [R6.64], !P4 ;  /* 0x0590000006000fae */ /* 0x0005e2000e101d48 */
[----:B------:R-:W-:Y:S02]  /*9110*/  LOP3.LUT R4, R46, 0xfffffff8, RZ, 0xc0, !PT ;  /* 0xfffffff82e047812 */ /* 0x000fe400078ec0ff */
[----:B------:R-:W-:Y:S01]  /*9120*/  IMAD.IADD R3, R8, 0x1, R3 ;  /* 0x0000000108037824 */ /* 0x000fe200078e0203 */
[----:B------:R2:W-:Y:S01]  /*9130*/  @P0 LDGSTS.E.BYPASS.LTC128B.128 [R0+0x7900], [R6.64+0x80], !P3 ;  /* 0x0790008006000fae */ /* 0x0005e2000d901d48 */
[----:B------:R-:W-:Y:S01]  /*9140*/  ISETP.LT.AND P0, PT, RZ, c[0x0][0x27c], PT ;  /* 0x00009f00ff007a0c */ /* 0x000fe20003f01270 */
[----:B------:R-:W-:Y:S02]  /*9150*/  IMAD.IADD R45, R12, 0x1, -R4 ;  /* 0x000000010c2d7824 */ /* 0x000fe400078e0a04 */
[----:B------:R-:W-:Y:S01]  /*9160*/  IMAD.WIDE.U32 R54, R13, c[0x0][0x218], R2 ;  /* 0x000086000d367a25 */ /* 0x000fe200078e0002 */
[----:B------:R-:W0:Y:S02]  /*9170*/  LDGDEPBAR ;  /* 0x00000000000079af */ /* 0x000e240000000000 */
[----:B------:R-:W-:Y:S01]  /*9180*/  R2P PR, R45, 0x6 ;  /* 0x000000062d007804 */ /* 0x000fe20000000000 */
[----:B------:R-:W-:Y:S01]  /*9190*/  IMAD.MOV.U32 R4, RZ, RZ, 0x10 ;  /* 0x00000010ff047424 */ /* 0x000fe200078e00ff */
[----:B------:R1:W-:Y:S01]  /*91a0*/  STL.64 [R1+0x38], R54 ;  /* 0x0000383601007387 */ /* 0x0003e20000100a00 */
[----:B------:R-:W-:-:S03]  /*91b0*/  IMAD.MOV.U32 R3, RZ, RZ, 0x20 ;  /* 0x00000020ff037424 */ /* 0x000fc600078e00ff */
[----:B------:R-:W-:Y:S02]  /*91c0*/  SEL R4, R4, 0xfffffff0, !P1 ;  /* 0xfffffff004047807 */ /* 0x000fe40004800000 */
[----:B------:R-:W-:Y:S01]  /*91d0*/  SEL R3, R3, 0xffffffe0, !P2 ;  /* 0xffffffe003037807 */ /* 0x000fe20005000000 */
[----:B--2---:R-:W-:-:S04]  /*91e0*/  IMAD R0, R14, c[0x0][0x218], RZ ;  /* 0x000086000e007a24 */ /* 0x004fc800078e02ff */
[----:B------:R-:W-:-:S04]  /*91f0*/  IMAD R0, R13, c[0x0][0x21c], R0 ;  /* 0x000087000d007a24 */ /* 0x000fc800078e0200 */
[----:B------:R-:W-:-:S05]  /*9200*/  IMAD.IADD R52, R55, 0x1, R0 ;  /* 0x0000000137347824 */ /* 0x000fca00078e0200 */
[----:B------:R1:W-:Y:S01]  /*9210*/  STL [R1+0x48], R52 ;  /* 0x0000483401007387 */ /* 0x0003e20000100800 */
[----:B------:R-:W-:Y:S05]  /*9220*/  @P0 BRA `(.L_x_785) ;  /* 0x0000002000000947 */ /* 0x000fea0003800000 */
[----:B------:R-:W-:-:S04]  /*9230*/  DEPBAR.LE SB0, 0x1 ;  /* 0x000080400000791a */ /* 0x000fc80000000000 */
[----:B------:R-:W-:Y:S05]  /*9240*/  BRA `(.L_x_786) ;  /* 0x0000657000007947 */ /* 0x000fea0003800000 */
.L_x_785:
[----:B-----5:R-:W-:Y:S01]  /*9250*/  SHF.R.S32.HI R0, RZ, 0x1f, R165 ;  /* 0x0000001fff007819 */ /* 0x020fe200000114a5 */
[----:B------:R-:W-:Y:S01]  /*9260*/  ULDC.U8 UR4, c[0x0][0x298] ;  /* 0x0000a60000047ab9 */ /* 0x000fe20000000000 */
[----:B------:R-:W-:Y:S01]  /*9270*/  IMAD.WIDE.U32 R8, R165, c[0x0][0x280], RZ ;  /* 0x0000a000a5087a25 */ /* 0x000fe200078e00ff */
        /* <DEDUP_REMOVED lines=38> */
.L_x_789:
[----:B------:R-:W-:Y:S05]  /*94e0*/  BSYNC B0 ;  /* 0x0000000000007941 */ /* 0x000fea0003800000 */
.L_x_788:
[----:B------:R-:W-:Y:S01]  /*94f0*/  IMAD R0, R209, -0x80, R24 ;  /* 0xffffff80d1007824 */ /* 0x000fe200078e0218 */
[--C-:B--2--5:R-:W-:Y:S01]  /*9500*/  SHF.R.U64 R19, R12, 0x10, R13.reuse ;  /* 0x000000100c137819 */ /* 0x124fe2000000120d */
[----:B------:R-:W-:Y:S01]  /*9510*/  IMAD.MOV.U32 R21, RZ, RZ, R12 ;  /* 0x000000ffff157224 */ /* 0x000fe200078e000c */
[--C-:B------:R-:W-:Y:S01]  /*9520*/  SHF.R.U32.HI R15, RZ, 0x10, R13.reuse ;  /* 0x00000010ff0f7819 */ /* 0x100fe2000001160d */
[----:B------:R-:W-:Y:S01]  /*9530*/  IMAD.MOV.U32 R20, RZ, RZ, R13 ;  /* 0x000000ffff147224 */ /* 0x000fe200078e000d */
[----:B------:R-:W-:Y:S01]  /*9540*/  IMNMX R28, R0, 0x80, PT ;  /* 0x00000080001c7817 */ /* 0x000fe20003800200 */
[--C-:B------:R-:W-:Y:S01]  /*9550*/  IMAD.MOV.U32 R17, RZ, RZ, R9.reuse ;  /* 0x000000ffff117224 */ /* 0x100fe200078e0009 */
[--C-:B------:R-:W-:Y:S01]  /*9560*/  SHF.R.U64 R16, R8, 0x10, R9.reuse ;  /* 0x0000001008107819 */ /* 0x100fe20000001209 */
[----:B------:R-:W-:Y:S01]  /*9570*/  IMAD.MOV.U32 R18, RZ, RZ, R8 ;  /* 0x000000ffff127224 */ /* 0x000fe200078e0008 */
[----:B------:R-:W-:Y:S01]  /*9580*/  ISETP.GE.AND P0, PT, R48, R28, PT ;  /* 0x0000001c3000720c */ /* 0x000fe20003f06270 */
[----:B------:R-:W-:Y:S01]  /*9590*/  IMAD.MOV.U32 R14, RZ, RZ, R10 ;  /* 0x000000ffff0e7224 */ /* 0x000fe200078e000a */
[----:B------:R-:W-:Y:S01]  /*95a0*/  SHF.R.U32.HI R12, RZ, 0x10, R9 ;  /* 0x00000010ff0c7819 */ /* 0x000fe20000011609 */
[----:B------:R-:W-:Y:S01]  /*95b0*/  IMAD.MOV.U32 R13, RZ, RZ, R11 ;  /* 0x000000ffff0d7224 */ /* 0x000fe200078e000b */
[----:B------:R-:W-:-:S04]  /*95c0*/  DEPBAR.LE SB0, 0x1 ;  /* 0x000080400000791a */ /* 0x000fc80000000000 */
[----:B------:R-:W-:Y:S01]  /*95d0*/  IMAD.MOV.U32 R9, RZ, RZ, R6 ;  /* 0x000000ffff097224 */ /* 0x000fe200078e0006 */
[----:B------:R-:W-:Y:S01]  /*95e0*/  SHF.R.U64 R10, R10, 0x10, R11 ;  /* 0x000000100a0a7819 */ /* 0x000fe2000000120b */
[----:B------:R-:W-:Y:S01]  /*95f0*/  IMAD.MOV.U32 R5, RZ, RZ, R7 ;  /* 0x000000ffff057224 */ /* 0x000fe200078e0007 */
[----:B------:R-:W-:Y:S01]  /*9600*/  SHF.R.U32.HI R8, RZ, 0x10, R11 ;  /* 0x00000010ff087819 */ /* 0x000fe2000001160b */
[----:B------:R-:W-:Y:S01]  /*9610*/  BSSY B1, `(.L_x_790) ;  /* 0x0000060000017945 */ /* 0x000fe20003800000 */
[--C-:B------:R-:W-:Y:S02]  /*9620*/  SHF.R.U64 R2, R6, 0x10, R7.reuse ;  /* 0x0000001006027819 */ /* 0x100fe40000001207 */
[----:B------:R-:W-:Y:S02]  /*9630*/  SHF.R.U32.HI R0, RZ, 0x10, R7 ;  /* 0x00000010ff007819 */ /* 0x000fe40000011607 */
[----:B------:R-:W-:Y:S02]  /*9640*/  PRMT R21, R21, 0x5410, R19 ;  /* 0x0000541015157816 */ /* 0x000fe40000000013 */
[----:B-1----:R-:W-:-:S02]  /*9650*/  PRMT R22, R20, 0x5410, R15 ;  /* 0x0000541014167816 */ /* 0x002fc4000000000f */
[----:B------:R-:W-:Y:S02]  /*9660*/  PRMT R24, R18, 0x5410, R16 ;  /* 0x0000541012187816 */ /* 0x000fe40000000010 */
        /* <DEDUP_REMOVED lines=11> */
[----:B------:R-:W-:Y:S01]  /*9720*/  SHF.L.U32 R5, R21, 0x10, RZ ;  /* 0x0000001015057819 */ /* 0x000fe200000006ff */
[----:B------:R-:W-:Y:S01]  /*9730*/  IMAD.U32 R0, R19, 0x10000, RZ ;  /* 0x0001000013007824 */ /* 0x000fe200078e00ff */
[----:B------:R-:W-:Y:S02]  /*9740*/  LOP3.LUT R2, R21, 0xffff0000, RZ, 0xc0, !PT ;  /* 0xffff000015027812 */ /* 0x000fe400078ec0ff */
[C---:B-1----:R-:W-:Y:S01]  /*9750*/  SHF.L.U32 R7, R8.reuse, 0x10, RZ ;  /* 0x0000001008077819 */ /* 0x042fe200000006ff */
[----:B------:R-:W-:Y:S01]  /*9760*/  IMAD.U32 R16, R11, 0x10000, RZ ;  /* 0x000100000b107824 */ /* 0x000fe200078e00ff */
[----:B------:R-:W-:Y:S02]  /*9770*/  LOP3.LUT R6, R8, 0xffff0000, RZ, 0xc0, !PT ;  /* 0xffff000008067812 */ /* 0x000fe400078ec0ff */
[C---:B------:R-:W-:Y:S02]  /*9780*/  SHF.L.U32 R13, R9.reuse, 0x10, RZ ;  /* 0x00000010090d7819 */ /* 0x040fe400000006ff */
[----:B------:R-:W-:Y:S01]  /*9790*/  LOP3.LUT R8, R9, 0xffff0000, RZ, 0xc0, !PT ;  /* 0xffff000009087812 */ /* 0x000fe200078ec0ff */
[----:B------:R-:W-:Y:S01]  /*97a0*/  FMUL.FTZ R14, R6, R0 ;  /* 0x00000000060e7220 */ /* 0x000fe20000410000 */
[----:B------:R-:W-:-:S02]  /*97b0*/  LOP3.LUT R9, R19, 0xffff0000, RZ, 0xc0, !PT ;  /* 0xffff000013097812 */ /* 0x000fc400078ec0ff */
[C---:B------:R-:W-:Y:S01]  /*97c0*/  SHF.L.U32 R15, R10.reuse, 0x10, RZ ;  /* 0x000000100a0f7819 */ /* 0x040fe200000006ff */
[-C--:B------:R-:W-:Y:S01]  /*97d0*/  FFMA.FTZ R18, R7, R5.reuse, -R14 ;  /* 0x0000000507127223 */ /* 0x080fe2000001080e */
[----:B------:R-:W-:Y:S01]  /*97e0*/  LOP3.LUT R12, R10, 0xffff0000, RZ, 0xc0, !PT ;  /* 0xffff00000a0c7812 */ /* 0x000fe200078ec0ff */
[----:B------:R-:W-:Y:S01]  /*97f0*/  FMUL.FTZ R10, R6, R5 ;  /* 0x00000005060a7220 */ /* 0x000fe20000410000 */
[----:B------:R-:W-:Y:S01]  /*9800*/  LOP3.LUT R11, R11, 0xffff0000, RZ, 0xc0, !PT ;  /* 0xffff00000b0b7812 */ /* 0x000fe200078ec0ff */
[-C--:B------:R-:W-:Y:S01]  /*9810*/  FMUL.FTZ R6, R8, R9.reuse ;  /* 0x0000000908067220 */ /* 0x080fe20000410000 */
[----:B------:R-:W-:Y:S01]  /*9820*/  LOP3.LUT R5, R22, 0xffff0000, RZ, 0xc0, !PT ;  /* 0xffff000016057812 */ /* 0x000fe200078ec0ff */
[----:B------:R-:W-:Y:S01]  /*9830*/  FFMA.FTZ R17, R7, R0, R10 ;  /* 0x0000000007117223 */ /* 0x000fe2000001000a */
[----:B------:R-:W-:Y:S01]  /*9840*/  LOP3.LUT R0, R20, 0xffff0000, RZ, 0xc0, !PT ;  /* 0xffff000014007812 */ /* 0x000fe200078ec0ff */
[-C--:B------:R-:W-:Y:S02]  /*9850*/  FMUL.FTZ R8, R8, R2.reuse ;  /* 0x0000000208087220 */ /* 0x080fe40000410000 */
[C---:B------:R-:W-:Y:S01]  /*9860*/  FFMA.FTZ R14, R13.reuse, R2, -R6 ;  /* 0x000000020d0e7223 */ /* 0x040fe20000010806 */
[----:B------:R-:W-:Y:S01]  /*9870*/  SHF.L.U32 R2, R20, 0x10, RZ ;  /* 0x0000001014027819 */ /* 0x000fe200000006ff */
[----:B------:R-:W-:Y:S01]  /*9880*/  FFMA.FTZ R13, R13, R9, R8 ;  /* 0x000000090d0d7223 */ /* 0x000fe20000010008 */
[----:B------:R-:W-:Y:S01]  /*9890*/  SHF.L.U32 R6, R22, 0x10, RZ ;  /* 0x0000001016067819 */ /* 0x000fe200000006ff */
[----:B------:R-:W-:-:S02]  /*98a0*/  FMUL.FTZ R7, R11, R0 ;  /* 0x000000000b077220 */ /* 0x000fc40000410000 */
[C---:B------:R-:W-:Y:S02]  /*98b0*/  FMUL.FTZ R9, R12.reuse, R2 ;  /* 0x000000020c097220 */ /* 0x040fe40000410000 */
[-C--:B------:R-:W-:Y:S02]  /*98c0*/  FMUL.FTZ R8, R12, R6.reuse ;  /* 0x000000060c087220 */ /* 0x080fe40000410000 */
[-C--:B------:R-:W-:Y:S02]  /*98d0*/  FMUL.FTZ R11, R11, R5.reuse ;  /* 0x000000050b0b7220 */ /* 0x080fe40000410000 */
        /* <DEDUP_REMOVED lines=9> */
.L_x_793:
[----:B------:R-:W-:Y:S05]  /*9970*/  BSYNC B0 ;  /* 0x0000000000007941 */ /* 0x000fea0003800000 */
.L_x_792:
        /* <DEDUP_REMOVED lines=24> */
[----:B------:R-:W-:Y:S01]  /*9b00*/  FFMA.FTZ R14, R13, R2, -R6 ;  /* 0x000000020d0e7223 */ /* 0x000fe20000010806 */
        /* <DEDUP_REMOVED lines=16> */
.L_x_791:
[----:B------:R-:W-:Y:S05]  /*9c10*/  BSYNC B1 ;  /* 0x0000000000017941 */ /* 0x000fea0003800000 */
.L_x_790:
        /* <DEDUP_REMOVED lines=19> */
[CC--:B------:R-:W-:Y:S01]  /*9d50*/  FFMA.FTZ R18, R5.reuse, R7.reuse, -R14 ;  /* 0x0000000705127223 */ /* 0x0c0fe2000001080e */
[----:B------:R-:W-:Y:S01]  /*9d60*/  LOP3.LUT R12, R10, 0xffff0000, RZ, 0xc0, !PT ;  /* 0xffff00000a0c7812 */ /* 0x000fe200078ec0ff */
[----:B------:R-:W-:Y:S01]  /*9d70*/  FMUL.FTZ R10, R5, R6 ;  /* 0x00000006050a7220 */ /* 0x000fe20000410000 */
[----:B------:R-:W-:Y:S01]  /*9d80*/  LOP3.LUT R11, R11, 0xffff0000, RZ, 0xc0, !PT ;  /* 0xffff00000b0b7812 */ /* 0x000fe200078ec0ff */
[CC--:B------:R-:W-:Y:S01]  /*9d90*/  FMUL.FTZ R6, R9.reuse, R8.reuse ;  /* 0x0000000809067220 */ /* 0x0c0fe20000410000 */
[----:B------:R-:W-:Y:S01]  /*9da0*/  LOP3.LUT R5, R22, 0xffff0000, RZ, 0xc0, !PT ;  /* 0xffff000016057812 */ /* 0x000fe200078ec0ff */
[----:B------:R-:W-:Y:S01]  /*9db0*/  FFMA.FTZ R17, R0, R7, R10 ;  /* 0x0000000700117223 */ /* 0x000fe2000001000a */
[----:B------:R-:W-:Y:S01]  /*9dc0*/  LOP3.LUT R0, R20, 0xffff0000, RZ, 0xc0, !PT ;  /* 0xffff000014007812 */ /* 0x000fe200078ec0ff */
[C---:B------:R-:W-:Y:S02]  /*9dd0*/  FMUL.FTZ R8, R2.reuse, R8 ;  /* 0x0000000802087220 */ /* 0x040fe40000410000 */
        /* <DEDUP_REMOVED lines=17> */
.L_x_797:
[----:B------:R-:W-:Y:S05]  /*9ef0*/  BSYNC B0 ;  /* 0x0000000000007941 */ /* 0x000fea0003800000 */
.L_x_796:
        /* <DEDUP_REMOVED lines=19> */
[-C--:B------:R-:W-:Y:S01]  /*a030*/  FMUL.FTZ R6, R9, R8.reuse ;  /* 0x0000000809067220 */ /* 0x080fe20000410000 */
[----:B------:R-:W-:Y:S01]  /*a040*/  LOP3.LUT R5, R26, 0xffff0000, RZ, 0xc0, !PT ;  /* 0xffff00001a057812 */ /* 0x000fe200078ec0ff */
[----:B------:R-:W-:Y:S01]  /*a050*/  FFMA.FTZ R17, R0, R7, R10 ;  /* 0x0000000700117223 */ /* 0x000fe2000001000a */
[C---:B------:R-:W-:Y:S01]  /*a060*/  LOP3.LUT R0, R25.reuse, 0xffff0000, RZ, 0xc0, !PT ;  /* 0xffff000019007812 */ /* 0x040fe200078ec0ff */
        /* <DEDUP_REMOVED lines=18> */
.L_x_795:
[----:B------:R-:W-:Y:S05]  /*a190*/  BSYNC B1 ;  /* 0x0000000000017941 */ /* 0x000fea0003800000 */
.L_x_794:
        /* <DEDUP_REMOVED lines=45> */
.L_x_801:
[----:B------:R-:W-:Y:S05]  /*a470*/  BSYNC B0 ;  /* 0x0000000000007941 */ /* 0x000fea0003800000 */
.L_x_800:
        /* <DEDUP_REMOVED lines=41> */
.L_x_799:
[----:B------:R-:W-:Y:S05]  /*a710*/  BSYNC B1 ;  /* 0x0000000000017941 */ /* 0x000fea0003800000 */
.L_x_798:
        /* <DEDUP_REMOVED lines=45> */
.L_x_805:
[----:B------:R-:W-:Y:S05]  /*a9f0*/  BSYNC B0 ;  /* 0x0000000000007941 */ /* 0x000fea0003800000 */
.L_x_804:
        /* <DEDUP_REMOVED lines=41> */
.L_x_803:
[----:B------:R-:W-:Y:S05]  /*ac90*/  BSYNC B1 ;  /* 0x0000000000017941 */ /* 0x000fea0003800000 */
.L_x_802:
        /* <DEDUP_REMOVED lines=45> */
.L_x_809:
[----:B------:R-:W-:Y:S05]  /*af70*/  BSYNC B0 ;  /* 0x0000000000007941 */ /* 0x000fea0003800000 */
.L_x_808:
        /* <DEDUP_REMOVED lines=41> */
.L_x_807:
[----:B------:R-:W-:Y:S05]  /*b210*/  BSYNC B1 ;  /* 0x0000000000017941 */ /* 0x000fea0003800000 */
.L_x_806:
        /* <DEDUP_REMOVED lines=45> */
.L_x_813:
[----:B------:R-:W-:Y:S05]  /*b4f0*/  BSYNC B0 ;  /* 0x0000000000007941 */ /* 0x000fea0003800000 */
.L_x_812:
        /* <DEDUP_REMOVED lines=41> */
.L_x_811:
[----:B------:R-:W-:Y:S05]  /*b790*/  BSYNC B1 ;  /* 0x0000000000017941 */ /* 0x000fea0003800000 */
.L_x_810:
        /* <DEDUP_REMOVED lines=45> */
.L_x_817:
[----:B------:R-:W-:Y:S05]  /*ba70*/  BSYNC B0 ;  /* 0x0000000000007941 */ /* 0x000fea0003800000 */
.L_x_816:
        /* <DEDUP_REMOVED lines=41> */
.L_x_815:
[----:B------:R-:W-:Y:S05]  /*bd10*/  BSYNC B1 ;  /* 0x0000000000017941 */ /* 0x000fea0003800000 */
.L_x_814:
[----:B------:R-:W-:-:S04]  /*bd20*/  IADD3 R0, R48, 0x70, RZ ;  /* 0x0000007030007810 */ /* 0x000fc80007ffe0ff */
        /* <DEDUP_REMOVED lines=43> */
.L_x_820:
[----:B------:R-:W-:Y:S05]  /*bfe0*/  BSYNC B0 ;  /* 0x0000000000007941 */ /* 0x000fea0003800000 */
.L_x_819:
        /* <DEDUP_REMOVED lines=42> */
.L_x_787:
        /* <DEDUP_REMOVED lines=17> */
.L_x_822:
[----:B------:R-:W-:Y:S05]  /*c3a0*/  BSYNC B0 ;  /* 0x0000000000007941 */ /* 0x000fea0003800000 */
.L_x_821:
[----:B------:R-:W-:Y:S01]  /*c3b0*/  IMAD R0, R209, -0x80, R24 ;  /* 0xffffff80d1007824 */ /* 0x000fe200078e0218 */
[----:B------:R-:W-:Y:S01]  /*c3c0*/  ISETP.GE.AND P0, PT, R20, c[0x0][0x27c], PT ;  /* 0x00009f0014007a0c */ /* 0x000fe20003f06270 */
[--C-:B-1---5:R-:W-:Y:S01]  /*c3d0*/  IMAD.MOV.U32 R22, RZ, RZ, R13.reuse ;  /* 0x000000ffff167224 */ /* 0x122fe200078e000d */
[--C-:B------:R-:W-:Y:S01]  /*c3e0*/  SHF.R.U64 R21, R12, 0x10, R13.reuse ;  /* 0x000000100c157819 */ /* 0x100fe2000000120d */
[----:B--2---:R-:W-:Y:S01]  /*c3f0*/  IMAD.MOV.U32 R19, RZ, RZ, R14 ;  /* 0x000000ffff137224 */ /* 0x004fe200078e000e */
[----:B------:R-:W-:Y:S01]  /*c400*/  IMNMX R44, R0, 0x80, PT ;  /* 0x00000080002c7817 */ /* 0x000fe20003800200 */
[----:B------:R-:W-:Y:S01]  /*c410*/  IMAD.MOV.U32 R23, RZ, RZ, R12 ;  /* 0x000000ffff177224 */ /* 0x000fe200078e000c */
[----:B------:R-:W-:Y:S01]  /*c420*/  SHF.R.U32.HI R16, RZ, 0x10, R13 ;  /* 0x00000010ff107819 */ /* 0x000fe2000001160d */
[----:B------:R-:W-:Y:S01]  /*c430*/  IMAD.MOV.U32 R18, RZ, RZ, R15 ;  /* 0x000000ffff127224 */ /* 0x000fe200078e000f */
[----:B------:R-:W-:Y:S01]  /*c440*/  ISETP.GE.OR P1, PT, R48, R44, P0 ;  /* 0x0000002c3000720c */ /* 0x000fe20000726670 */
[----:B------:R-:W-:Y:S01]  /*c450*/  IMAD.MOV.U32 R13, RZ, RZ, R9 ;  /* 0x000000ffff0d7224 */ /* 0x000fe200078e0009 */
[--C-:B------:R-:W-:Y:S01]  /*c460*/  SHF.R.U64 R17, R14, 0x10, R15.reuse ;  /* 0x000000100e117819 */ /* 0x100fe2000000120f */
[----:B------:R-:W-:Y:S01]  /*c470*/  IMAD.MOV.U32 R14, RZ, RZ, R8 ;  /* 0x000000ffff0e7224 */ /* 0x000fe200078e0008 */
[----:B------:R-:W-:Y:S01]  /*c480*/  SHF.R.U32.HI R12, RZ, 0x10, R15 ;  /* 0x00000010ff0c7819 */ /* 0x000fe2000001160f */
[----:B------:R-:W-:Y:S01]  /*c490*/  IMAD.MOV.U32 R6, RZ, RZ, R10 ;  /* 0x000000ffff067224 */ /* 0x000fe200078e000a */
[----:B------:R-:W-:-:S04]  /*c4a0*/  DEPBAR.LE SB0, 0x1 ;  /* 0x000080400000791a */ /* 0x000fc80000000000 */
[----:B------:R-:W-:Y:S01]  /*c4b0*/  IMAD.MOV.U32 R5, RZ, RZ, R11 ;  /* 0x000000ffff057224 */ /* 0x000fe200078e000b */
[--C-:B------:R-:W-:Y:S01]  /*c4c0*/  SHF.R.U64 R8, R8, 0x10, R9.reuse ;  /* 0x0000001008087819 */ /* 0x100fe20000001209 */
[----:B------:R-:W-:Y:S01]  /*c4d0*/  BSSY B0, `(.L_x_823) ;  /* 0x0000065000007945 */ /* 0x000fe20003800000 */
[----:B------:R-:W-:Y:S02]  /*c4e0*/  SHF.R.U32.HI R7, RZ, 0x10, R9 ;  /* 0x00000010ff077819 */ /* 0x000fe40000011609 */
[--C-:B------:R-:W-:Y:S02]  /*c4f0*/  SHF.R.U64 R2, R10, 0x10, R11.reuse ;  /* 0x000000100a027819 */ /* 0x100fe4000000120b */
[----:B------:R-:W-:Y:S02]  /*c500*/  SHF.R.U32.HI R0, RZ, 0x10, R11 ;  /* 0x00000010ff007819 */ /* 0x000fe4000001160b */
[----:B------:R-:W-:Y:S02]  /*c510*/  PRMT R39, R23, 0x5410, R21 ;  /* 0x0000541017277816 */ /* 0x000fe40000000015 */
[----:B------:R-:W-:-:S02]  /*c520*/  PRMT R43, R22, 0x5410, R16 ;  /* 0x00005410162b7816 */ /* 0x000fc40000000010 */
        /* <DEDUP_REMOVED lines=9> */
[----:B------:R-:W1:Y:S03]  /*c5c0*/  LDS.128 R12, [R27+0x8100] ;  /* 0x008100001b0c7984 */ /* 0x000e660000000c00 */
        /* <DEDUP_REMOVED lines=26> */
[C---:B------:R-:W-:Y:S01]  /*c770*/  FMUL.FTZ R7, R5.reuse, R2 ;  /* 0x0000000205077220 */ /* 0x040fe20000410000 */
[----:B------:R-:W-:Y:S01]  /*c780*/  LOP3.LUT R9, R38, 0xffff0000, RZ, 0xc0, !PT ;  /* 0xffff000026097812 */ /* 0x000fe200078ec0ff */
[-C--:B------:R-:W-:Y:S01]  /*c790*/  FMUL.FTZ R6, R5, R0.reuse ;  /* 0x0000000005067220 */ /* 0x080fe20000410000 */
[----:B------:R-:W-:Y:S01]  /*c7a0*/  LOP3.LUT R5, R39, 0xffff0000, RZ, 0xc0, !PT ;  /* 0xffff000027057812 */ /* 0x000fe200078ec0ff */
[----:B------:R-:W-:Y:S01]  /*c7b0*/  FFMA.FTZ R33, R16, R0, -R7 ;  /* 0x0000000010217223 */ /* 0x000fe20000010807 */
[----:B------:R-:W-:Y:S01]  /*c7c0*/  SHF.L.U32 R0, R40, 0x10, RZ ;  /* 0x0000001028007819 */ /* 0x000fe200000006ff */
[----:B------:R-:W-:Y:S01]  /*c7d0*/  FMUL.FTZ R8, R12, R9 ;  /* 0x000000090c087220 */ /* 0x000fe20000410000 */
[----:B------:R-:W-:Y:S01]  /*c7e0*/  SHF.L.U32 R14, R10, 0x10, RZ ;  /* 0x000000100a0e7819 */ /* 0x000fe200000006ff */
[----:B------:R-:W-:Y:S01]  /*c7f0*/  FFMA.FTZ R32, R16, R2, R6 ;  /* 0x0000000210207223 */ /* 0x000fe20000010006 */
[----:B------:R-:W-:Y:S01]  /*c800*/  LOP3.LUT R15, R10, 0xffff0000, RZ, 0xc0, !PT ;  /* 0xffff00000a0f7812 */ /* 0x000fe200078ec0ff */
[----:B------:R-:W-:Y:S01]  /*c810*/  IMAD.U32 R2, R43, 0x10000, RZ ;  /* 0x000100002b027824 */ /* 0x000fe200078e00ff */
[----:B------:R-:W-:Y:S01]  /*c820*/  SHF.L.U32 R10, R36, 0x10, RZ ;  /* 0x00000010240a7819 */ /* 0x000fe200000006ff */
[-C--:B------:R-:W-:Y:S01]  /*c830*/  FMUL.FTZ R7, R12, R5.reuse ;  /* 0x000000050c077220 */ /* 0x080fe20000410000 */
[----:B------:R-:W-:Y:S01]  /*c840*/  LOP3.LUT R22, R11, 0xffff0000, RZ, 0xc0, !PT ;  /* 0xffff00000b167812 */ /* 0x000fe200078ec0ff */
[----:B------:R-:W-:Y:S01]  /*c850*/  FFMA.FTZ R31, R17, R5, -R8 ;  /* 0x00000005111f7223 */ /* 0x000fe20000010808 */
[----:B------:R-:W-:Y:S01]  /*c860*/  SHF.L.U32 R8, R41, 0x10, RZ ;  /* 0x0000001029087819 */ /* 0x000fe200000006ff */
[----:B------:R-:W-:-:S02]  /*c870*/  FMUL.FTZ R5, R13, R0 ;  /* 0x000000000d057220 */ /* 0x000fc40000410000 */
[-C--:B------:R-:W-:Y:S02]  /*c880*/  FMUL.FTZ R6, R13, R2.reuse ;  /* 0x000000020d067220 */ /* 0x080fe40000410000 */
[C---:B------:R-:W-:Y:S01]  /*c890*/  FFMA.FTZ R28, R18.reuse, R2, -R5 ;  /* 0x00000002121c7223 */ /* 0x040fe20000010805 */
[C---:B------:R-:W-:Y:S01]  /*c8a0*/  LOP3.LUT R5, R37.reuse, 0xffff0000, RZ, 0xc0, !PT ;  /* 0xffff000025057812 */ /* 0x040fe200078ec0ff */
[----:B------:R-:W-:Y:S02]  /*c8b0*/  IMAD.U32 R2, R37, 0x10000, RZ ;  /* 0x0001000025027824 */ /* 0x000fe400078e00ff */
[----:B------:R-:W-:Y:S01]  /*c8c0*/  FFMA.FTZ R18, R18, R0, R6 ;  /* 0x0000000012127223 */ /* 0x000fe20000010006 */
[----:B------:R-:W-:Y:S01]  /*c8d0*/  LOP3.LUT R0, R36, 0xffff0000, RZ, 0xc0, !PT ;  /* 0xffff000024007812 */ /* 0x000fe200078ec0ff */
[----:B------:R-:W-:Y:S02]  /*c8e0*/  FFMA.FTZ R30, R17, R9, R7 ;  /* 0x00000009111e7223 */ /* 0x000fe40000010007 */
[----:B------:R-:W-:-:S02]  /*c8f0*/  FMUL.FTZ R6, R14, R10 ;  /* 0x0000000a0e067220 */ /* 0x000fc40000410000 */
[-C--:B------:R-:W-:Y:S02]  /*c900*/  FMUL.FTZ R9, R14, R2.reuse ;  /* 0x000000020e097220 */ /* 0x080fe40000410000 */
[----:B------:R-:W-:Y:S01]  /*c910*/  FFMA.FTZ R12, R20, R2, -R6 ;  /* 0x00000002140c7223 */ /* 0x000fe20000010806 */
[----:B------:R-:W-:Y:S01]  /*c920*/  SHF.L.U32 R2, R42, 0x10, RZ ;  /* 0x000000102a027819 */ /* 0x000fe200000006ff */
[C---:B------:R-:W-:Y:S02]  /*c930*/  FMUL.FTZ R7, R15.reuse, R0 ;  /* 0x000000000f077220 */ /* 0x040fe40000410000 */
[----:B------:R-:W-:Y:S02]  /*c940*/  FFMA.FTZ R20, R20, R10, R9 ;  /* 0x0000000a14147223 */ /* 0x000fe40000010009 */
[----:B------:R-:W-:Y:S02]  /*c950*/  FMUL.FTZ R6, R15, R5 ;  /* 0x000000050f067220 */ /* 0x000fe40000410000 */
[----:B------:R-:W-:-:S02]  /*c960*/  FMUL.FTZ R9, R19, R8 ;  /* 0x0000000813097220 */ /* 0x000fc40000410000 */
[C---:B------:R-:W-:Y:S01]  /*c970*/  FFMA.FTZ R14, R21.reuse, R5, -R7 ;  /* 0x00000005150e7223 */ /* 0x040fe20000010807 */
[----:B------:R-:W-:Y:S01]  /*c980*/  LOP3.LUT R5, R42, 0xffff0000, RZ, 0xc0, !PT ;  /* 0xffff00002a057812 */ /* 0x000fe200078ec0ff */
[----:B------:R-:W-:Y:S01]  /*c990*/  FFMA.FTZ R11, R21, R0, R6 ;  /* 0x00000000150b7223 */ /* 0x000fe20000010006 */
[----:B------:R-:W-:Y:S01]  /*c9a0*/  LOP3.LUT R0, R41, 0xffff0000, RZ, 0xc0, !PT ;  /* 0xffff000029007812 */ /* 0x000fe200078ec0ff */
[-C--:B------:R-:W-:Y:S01]  /*c9b0*/  FMUL.FTZ R7, R19, R2.reuse ;  /* 0x0000000213077220 */ /* 0x080fe20000410000 */
[----:B------:R-:W-:Y:S01]  /*c9c0*/  LOP3.LUT R6, R43, 0xffff0000, RZ, 0xc0, !PT ;  /* 0xffff00002b067812 */ /* 0x000fe200078ec0ff */
[----:B------:R-:W-:Y:S01]  /*c9d0*/  FFMA.FTZ R17, R24, R2, -R9 ;  /* 0x0000000218117223 */ /* 0x000fe20000010809 */
        /* <DEDUP_REMOVED lines=8> */
[----:B------:R-:W-:Y:S01]  /*ca60*/  FFMA.FTZ R13, R26, R6, -R10 ;  /* 0x000000061a0d7223 */ /* 0x000fe2000001080a */
        /* <DEDUP_REMOVED lines=11> */
.L_x_824:
[----:B------:R-:W-:Y:S05]  /*cb20*/  BSYNC B0 ;  /* 0x0000000000007941 */ /* 0x000fea0003800000 */
.L_x_823:
        /* <DEDUP_REMOVED lines=21> */
[----:B------:R-:W-:Y:S01]  /*cc80*/  LOP3.LUT R2, R7, R2, RZ, 0x3c, !PT ;  /* 0x0000000207027212 */ /* 0x000fe200078e3cff */
[----:B------:R-:W-:Y:S01]  /*cc90*/  IMAD.U32 R7, R38, 0x10000, RZ ;  /* 0x0001000026077824 */ /* 0x000fe200078e00ff */
        /* <DEDUP_REMOVED lines=13> */
[----:B------:R-:W-:Y:S02]  /*cd70*/  LOP3.LUT R12, R8, 0xffff0000, RZ, 0xc0, !PT ;  /* 0xffff0000080c7812 */ /* 0x000fe400078ec0ff */
[----:B------:R-:W-:Y:S01]  /*cd80*/  SHF.L.U32 R15, R9, 0x10, RZ ;  /* 0x00000010090f7819 */ /* 0x000fe200000006ff */
[-C--:B------:R-:W-:Y:S01]  /*cd90*/  FMUL.FTZ R5, R7, R2.reuse ;  /* 0x0000000207057220 */ /* 0x080fe20000410000 */
[----:B------:R-:W-:Y:S01]  /*cda0*/  LOP3.LUT R22, R9, 0xffff0000, RZ, 0xc0, !PT ;  /* 0xffff000009167812 */ /* 0x000fe200078ec0ff */
[C---:B------:R-:W-:Y:S01]  /*cdb0*/  FMUL.FTZ R8, R0.reuse, R2 ;  /* 0x0000000200087220 */ /* 0x040fe20000410000 */
[----:B------:R-:W-:Y:S01]  /*cdc0*/  LOP3.LUT R2, R39, 0xffff0000, RZ, 0xc0, !PT ;  /* 0xffff000027027812 */ /* 0x000fe200078ec0ff */
[----:B------:R-:W-:Y:S01]  /*cdd0*/  FFMA.FTZ R33, R0, R16, -R5 ;  /* 0x0000001000217223 */ /* 0x000fe20000010805 */
[C---:B------:R-:W-:Y:S01]  /*cde0*/  SHF.L.U32 R20, R13.reuse, 0x10, RZ ;  /* 0x000000100d147819 */ /* 0x040fe200000006ff */
[----:B------:R-:W-:Y:S01]  /*cdf0*/  FMUL.FTZ R9, R6, R12 ;  /* 0x0000000c06097220 */ /* 0x000fe20000410000 */
[----:B------:R-:W-:Y:S01]  /*ce00*/  LOP3.LUT R26, R13, 0xffff0000, RZ, 0xc0, !PT ;  /* 0xffff00000d1a7812 */ /* 0x000fe200078ec0ff */
[----:B------:R-:W-:Y:S01]  /*ce10*/  IMAD.U32 R13, R10, 0x10000, RZ ;  /* 0x000100000a0d7824 */ /* 0x000fe200078e00ff */
[----:B------:R-:W-:Y:S01]  /*ce20*/  SHF.L.U32 R0, R37, 0x10, RZ ;  /* 0x0000001025007819 */ /* 0x000fe200000006ff */
[----:B------:R-:W-:Y:S01]  /*ce30*/  IMAD.U32 R5, R36, 0x10000, RZ ;  /* 0x0001000024057824 */ /* 0x000fe200078e00ff */
[----:B------:R-:W-:Y:S01]  /*ce40*/  LOP3.LUT R10, R10, 0xffff0000, RZ, 0xc0, !PT ;  /* 0xffff00000a0a7812 */ /* 0x000fe200078ec0ff */
[----:B------:R-:W-:Y:S01]  /*ce50*/  FFMA.FTZ R32, R7, R16, R8 ;  /* 0x0000001007207223 */ /* 0x000fe20000010008 */
[----:B------:R-:W-:Y:S01]  /*ce60*/  LOP3.LUT R19, R14, 0xffff0000, RZ, 0xc0, !PT ;  /* 0xffff00000e137812 */ /* 0x000fe200078ec0ff */
[C---:B------:R-:W-:Y:S01]  /*ce70*/  FMUL.FTZ R8, R2.reuse, R12 ;  /* 0x0000000c02087220 */ /* 0x040fe20000410000 */
[----:B------:R-:W-:Y:S01]  /*ce80*/  SHF.L.U32 R14, R11, 0x10, RZ ;  /* 0x000000100b0e7819 */ /* 0x000fe200000006ff */
[-C--:B------:R-:W-:Y:S01]  /*ce90*/  FFMA.FTZ R12, R2, R18.reuse, -R9 ;  /* 0x00000012020c7223 */ /* 0x080fe20000010809 */
[----:B------:R-:W-:Y:S01]  /*cea0*/  LOP3.LUT R9, R36, 0xffff0000, RZ, 0xc0, !PT ;  /* 0xffff000024097812 */ /* 0x000fe200078ec0ff */
[-C--:B------:R-:W-:Y:S01]  /*ceb0*/  FMUL.FTZ R2, R5, R13.reuse ;  /* 0x0000000d05027220 */ /* 0x080fe20000410000 */
[----:B------:R-:W-:Y:S01]  /*cec0*/  LOP3.LUT R21, R11, 0xffff0000, RZ, 0xc0, !PT ;  /* 0xffff00000b157812 */ /* 0x000fe200078ec0ff */
        /* <DEDUP_REMOVED lines=8> */
[C---:B------:R-:W-:Y:S02]  /*cf50*/  FMUL.FTZ R10, R0.reuse, R10 ;  /* 0x0000000a000a7220 */ /* 0x040fe40000410000 */
[----:B------:R-:W-:Y:S02]  /*cf60*/  IMAD.U32 R5, R43, 0x10000, RZ ;  /* 0x000100002b057824 */ /* 0x000fe400078e00ff */
[----:B------:R-:W-:Y:S02]  /*cf70*/  IMAD.U32 R7, R41, 0x10000, RZ ;  /* 0x0001000029077824 */ /* 0x000fe400078e00ff */
[----:B------:R-:W-:Y:S01]  /*cf80*/  FFMA.FTZ R24, R0, R19, -R6 ;  /* 0x0000001300187223 */ /* 0x000fe20000010806 */
[----:B------:R-:W-:Y:S01]  /*cf90*/  SHF.L.U32 R0, R42, 0x10, RZ ;  /* 0x000000102a007819 */ /* 0x000fe200000006ff */
[----:B------:R-:W-:-:S02]  /*cfa0*/  FMUL.FTZ R8, R2, R15 ;  /* 0x0000000f02087220 */ /* 0x000fc40000410000 */
[----:B------:R-:W-:Y:S02]  /*cfb0*/  FFMA.FTZ R19, R9, R19, R10 ;  /* 0x0000001309137223 */ /* 0x000fe4000001000a */
[----:B------:R-:W-:Y:S02]  /*cfc0*/  FMUL.FTZ R6, R5, R15 ;  /* 0x0000000f05067220 */ /* 0x000fe40000410000 */
[----:B------:R-:W-:Y:S02]  /*cfd0*/  FMUL.FTZ R9, R7, R14 ;  /* 0x0000000e07097220 */ /* 0x000fe40000410000 */
[-C--:B------:R-:W-:Y:S01]  /*cfe0*/  FFMA.FTZ R18, R5, R20.reuse, -R8 ;  /* 0x0000001405127223 */ /* 0x080fe20000010808 */
[----:B------:R-:W-:Y:S01]  /*cff0*/  LOP3.LUT R5, R42, 0xffff0000, RZ, 0xc0, !PT ;  /* 0xffff00002a057812 */ /* 0x000fe200078ec0ff */
[----:B------:R-:W-:Y:S01]  /*d000*/  FFMA.FTZ R17, R2, R20, R6 ;  /* 0x0000001402117223 */ /* 0x000fe20000010006 */
[----:B------:R-:W-:Y:S01]  /*d010*/  LOP3.LUT R2, R40, 0xffff0000, RZ, 0xc0, !PT ;  /* 0xffff000028027812 */ /* 0x000fe200078ec0ff */
[C---:B------:R-:W-:Y:S01]  /*d020*/  FMUL.FTZ R8, R0.reuse, R14 ;  /* 0x0000000e00087220 */ /* 0x040fe20000410000 */
[----:B------:R-:W-:Y:S01]  /*d030*/  LOP3.LUT R6, R43, 0xffff0000, RZ, 0xc0, !PT ;  /* 0xffff00002b067812 */ /* 0x000fe200078ec0ff */
[-C--:B------:R-:W-:Y:S01]  /*d040*/  FFMA.FTZ R16, R0, R23.reuse, -R9 ;  /* 0x0000001700107223 */ /* 0x080fe20000010809 */
[----:B------:R-:W-:Y:S01]  /*d050*/  LOP3.LUT R0, R41, 0xffff0000, RZ, 0xc0, !PT ;  /* 0xffff000029007812 */ /* 0x000fe200078ec0ff */
[----:B------:R-:W-:Y:S01]  /*d060*/  FFMA.FTZ R11, R7, R23, R8 ;  /* 0x00000017070b7223 */ /* 0x000fe20000010008 */
[----:B------:R-:W-:Y:S01]  /*d070*/  F2FP.BF16.PACK_AB R14, R24, R28 ;  /* 0x0000001c180e723e */ /* 0x000fe200000010ff */
[----:B------:R-:W-:-:S02]  /*d080*/  FMUL.FTZ R10, R2, R22 ;  /* 0x00000016020a7220 */ /* 0x000fc40000410000 */
[-C--:B------:R-:W-:Y:S02]  /*d090*/  FMUL.FTZ R8, R0, R21.reuse ;  /* 0x0000001500087220 */ /* 0x080fe40000410000 */
[C---:B------:R-:W-:Y:S02]  /*d0a0*/  FMUL.FTZ R9, R6.reuse, R22 ;  /* 0x0000001606097220 */ /* 0x040fe40000410000 */
[----:B------:R-:W-:Y:S02]  /*d0b0*/  FMUL.FTZ R7, R5, R21 ;  /* 0x0000001505077220 */ /* 0x000fe40000410000 */
[----:B------:R-:W-:Y:S01]  /*d0c0*/  FFMA.FTZ R13, R6, R26, -R10 ;  /* 0x0000001a060d7223 */ /* 0x000fe2000001080a */
[----:B------:R-:W-:Y:S01]  /*d0d0*/  F2FP.BF16.PACK_AB R10, R19, R27 ;  /* 0x0000001b130a723e */ /* 0x000fe200000010ff */
[-C--:B------:R-:W-:Y:S01]  /*d0e0*/  FFMA.FTZ R15, R5, R25.reuse, -R8 ;  /* 0x00000019050f7223 */ /* 0x080fe20000010808 */
        /* <DEDUP_REMOVED lines=9> */
.L_x_826:
[----:B------:R-:W-:Y:S05]  /*d180*/  BSYNC B0 ;  /* 0x0000000000007941 */ /* 0x000fea0003800000 */
.L_x_825:
        /* <DEDUP_REMOVED lines=101> */
.L_x_828:
[----:B------:R-:W-:Y:S05]  /*d7e0*/  BSYNC B0 ;  /* 0x0000000000007941 */ /* 0x000fea0003800000 */
.L_x_827:
        /* <DEDUP_REMOVED lines=101> */
.L_x_830:
[----:B------:R-:W-:Y:S05]  /*de40*/  BSYNC B0 ;  /* 0x0000000000007941 */ /* 0x000fea0003800000 */
.L_x_829:
[----:B------:R-:W-:Y:S01]  /*de50*/  IADD3 R0, R48, 0x40, RZ ;  /* 0x0000004030007810 */ /* 0x000fe20007ffe0ff */
[----:B------:R-:W-:Y:S03]  /*de60*/  BSSY B0, `(.L_x_831) ;  /* 0x0000064000007945 */ /* 0x000fe60003800000 */
[----:B------:R-:W-:-:S13]  /*de70*/  ISETP.GE.OR P1, PT, R0, R44, P0 ;  /* 0x0000002c0000720c */ /* 0x000fda0000726670 */
[----:B------:R-:W-:Y:S05]  /*de80*/  @P1 BRA `(.L_x_832) ;  /* 0x0000061000001947 */ /* 0x000fea0003800000 */
[----:B------:R-:W-:Y:S01]  /*de90*/  SHF.R.S32.HI R2, RZ, 0x1f, R0 ;  /* 0x0000001fff027819 */ /* 0x000fe20000011400 */
[----:B-1----:R-:W-:Y:S02]  /*dea0*/  IMAD.MOV.U32 R9, RZ, RZ, c[0x0][0x27c] ;  /* 0x00009f00ff097624 */ /* 0x002fe400078e00ff */
[----:B------:R-:W-:Y:S01]  /*deb0*/  IMAD.SHL.U32 R5, R0, 0x40, RZ ;  /* 0x0000004000057824 */ /* 0x000fe200078e00ff */
[----:B------:R-:W-:Y:S02]  /*dec0*/  LEA.HI R2, R2, R0, RZ, 0x3 ;  /* 0x0000000002027211 */ /* 0x000fe400078f18ff */
[----:B------:R-:W-:Y:S02]  /*ded0*/  LEA.HI R9, R9, R49, RZ, 0x1d ;  /* 0x0000003109097211 */ /* 0x000fe400078fe8ff */
[----:B------:R-:W-:Y:S02]  /*dee0*/  LOP3.LUT R0, R5, 0x1c0, RZ, 0xc0, !PT ;  /* 0x000001c005007812 */ /* 0x000fe400078ec0ff */
[----:B------:R-:W-:Y:S01]  /*def0*/  SHF.L.U32 R5, R2, 0x6, RZ ;  /* 0x0000000602057819 */ /* 0x000fe200000006ff */
[----:B------:R-:W-:Y:S01]  /*df00*/  IMAD.SHL.U32 R7, R9, 0x8, RZ ;  /* 0x0000000809077824 */ /* 0x000fe200078e00ff */
[----:B------:R-:W-:-:S02]  /*df10*/  SHF.R.S32.HI R10, RZ, 0x1f, R9 ;  /* 0x0000001fff0a7819 */ /* 0x000fc40000011409 */
[----:B------:R-:W-:Y:S02]  /*df20*/  LOP3.LUT R6, R5, 0xfffffe00, RZ, 0xc0, !PT ;  /* 0xfffffe0005067812 */ /* 0x000fe400078ec0ff */
[----:B------:R-:W-:Y:S02]  /*df30*/  LEA.HI R5, R10, R9, RZ, 0x3 ;  /* 0x000000090a057211 */ /* 0x000fe400078f18ff */
[C---:B------:R-:W-:Y:S02]  /*df40*/  LOP3.LUT R8, R0.reuse, 0x38, R34, 0xf8, !PT ;  /* 0x0000003800087812 */ /* 0x040fe400078ef822 */
[----:B------:R-:W-:Y:S02]  /*df50*/  SHF.R.U32.HI R2, RZ, 0x3, R0 ;  /* 0x00000003ff027819 */ /* 0x000fe40000011600 */
[----:B------:R-:W-:Y:S01]  /*df60*/  LOP3.LUT R7, R0, 0x38, R7, 0xf8, !PT ;  /* 0x0000003800077812 */ /* 0x000fe200078ef807 */
[----:B------:R-:W-:Y:S01]  /*df70*/  IMAD.SHL.U32 R0, R5, 0x400, RZ ;  /* 0x0000040005007824 */ /* 0x000fe200078e00ff */
[----:B------:R-:W-:-:S02]  /*df80*/  LOP3.LUT R8, R6, R8, R2, 0xf6, !PT ;  /* 0x0000000806087212 */ /* 0x000fc400078ef602 */
[----:B------:R-:W-:Y:S01]  /*df90*/  LOP3.LUT R2, R7, R2, RZ, 0x3c, !PT ;  /* 0x0000000207027212 */ /* 0x000fe200078e3cff */
[----:B------:R-:W-:Y:S01]  /*dfa0*/  IMAD.U32 R7, R38, 0x10000, RZ ;  /* 0x0001000026077824 */ /* 0x000fe200078e00ff */
[----:B------:R-:W-:Y:S02]  /*dfb0*/  LOP3.LUT R0, R0, 0x7fffe000, RZ, 0xc0, !PT ;  /* 0x7fffe00000007812 */ /* 0x000fe400078ec0ff */
[----:B------:R-:W-:Y:S02]  /*dfc0*/  SHF.L.U32 R31, R8, 0x1, RZ ;  /* 0x00000001081f7819 */ /* 0x000fe400000006ff */
[----:B------:R-:W-:Y:S02]  /*dfd0*/  IADD3 R0, R2, R0, R6 ;  /* 0x0000000002007210 */ /* 0x000fe40007ffe006 */
[----:B------:R-:W-:Y:S01]  /*dfe0*/  LOP3.LUT R6, R38, 0xffff0000, RZ, 0xc0, !PT ;  /* 0xffff000026067812 */ /* 0x000fe200078ec0ff */
        /* <DEDUP_REMOVED lines=75> */
.L_x_832:
[----:B------:R-:W-:Y:S05]  /*e4a0*/  BSYNC B0 ;  /* 0x0000000000007941 */ /* 0x000fea0003800000 */
.L_x_831:
        /* <DEDUP_REMOVED lines=101> */
.L_x_834:
[----:B------:R-:W-:Y:S05]  /*eb00*/  BSYNC B0 ;  /* 0x0000000000007941 */ /* 0x000fea0003800000 */
.L_x_833:
        /* <DEDUP_REMOVED lines=101> */
.L_x_836:
[----:B------:R-:W-:Y:S05]  /*f160*/  BSYNC B0 ;  /* 0x0000000000007941 */ /* 0x000fea0003800000 */
.L_x_835:
[----:B------:R-:W-:-:S04]  /*f170*/  IADD3 R2, R48, 0x70, RZ ;  /* 0x0000007030027810 */ /* 0x000fc80007ffe0ff */
[----:B------:R-:W-:-:S13]  /*f180*/  ISETP.GE.OR P0, PT, R2, R44, P0 ;  /* 0x0000002c0200720c */ /* 0x000fda0000706670 */
[----:B------:R-:W-:Y:S05]  /*f190*/  @P0 BRA `(.L_x_818) ;  /* 0x0000061000000947 */ /* 0x000fea0003800000 */
[----:B------:R-:W-:Y:S01]  /*f1a0*/  SHF.R.S32.HI R5, RZ, 0x1f, R2 ;  /* 0x0000001fff057819 */ /* 0x000fe20000011402 */
[----:B-1----:R-:W-:Y:S02]  /*f1b0*/  IMAD.MOV.U32 R9, RZ, RZ, c[0x0][0x27c] ;  /* 0x00009f00ff097624 */ /* 0x002fe400078e00ff */
[----:B------:R-:W-:Y:S01]  /*f1c0*/  IMAD.SHL.U32 R0, R2, 0x40, RZ ;  /* 0x0000004002007824 */ /* 0x000fe200078e00ff */
[----:B------:R-:W-:Y:S02]  /*f1d0*/  LEA.HI R2, R5, R2, RZ, 0x3 ;  /* 0x0000000205027211 */ /* 0x000fe400078f18ff */
[----:B------:R-:W-:Y:S02]  /*f1e0*/  LEA.HI R9, R9, R49, RZ, 0x1d ;  /* 0x0000003109097211 */ /* 0x000fe400078fe8ff */
[----:B------:R-:W-:Y:S02]  /*f1f0*/  SHF.L.U32 R5, R2, 0x6, RZ ;  /* 0x0000000602057819 */ /* 0x000fe400000006ff */
[----:B------:R-:W-:Y:S01]  /*f200*/  SHF.R.S32.HI R10, RZ, 0x1f, R9 ;  /* 0x0000001fff0a7819 */ /* 0x000fe20000011409 */
[----:B------:R-:W-:Y:S01]  /*f210*/  IMAD.SHL.U32 R7, R9, 0x8, RZ ;  /* 0x0000000809077824 */ /* 0x000fe200078e00ff */
[----:B------:R-:W-:-:S02]  /*f220*/  LOP3.LUT R6, R5, 0xfffffe00, RZ, 0xc0, !PT ;  /* 0xfffffe0005067812 */ /* 0x000fc400078ec0ff */
[----:B------:R-:W-:Y:S02]  /*f230*/  LOP3.LUT R0, R0, 0x1c0, RZ, 0xc0, !PT ;  /* 0x000001c000007812 */ /* 0x000fe400078ec0ff */
[----:B------:R-:W-:Y:S02]  /*f240*/  LEA.HI R5, R10, R9, RZ, 0x3 ;  /* 0x000000090a057211 */ /* 0x000fe400078f18ff */
[C---:B------:R-:W-:Y:S02]  /*f250*/  LOP3.LUT R8, R0.reuse, 0x38, R34, 0xf8, !PT ;  /* 0x0000003800087812 */ /* 0x040fe400078ef822 */
[----:B------:R-:W-:Y:S02]  /*f260*/  SHF.R.U32.HI R2, RZ, 0x3, R0 ;  /* 0x00000003ff027819 */ /* 0x000fe40000011600 */
[----:B------:R-:W-:Y:S01]  /*f270*/  LOP3.LUT R7, R0, 0x38, R7, 0xf8, !PT ;  /* 0x0000003800077812 */ /* 0x000fe200078ef807 */
[----:B------:R-:W-:Y:S01]  /*f280*/  IMAD.SHL.U32 R0, R5, 0x400, RZ ;  /* 0x0000040005007824 */ /* 0x000fe200078e00ff */
[----:B------:R-:W-:-:S02]  /*f290*/  LOP3.LUT R8, R6, R8, R2, 0xf6, !PT ;  /* 0x0000000806087212 */ /* 0x000fc400078ef602 */
        /* <DEDUP_REMOVED lines=15> */
[C---:B--2---:R-:W-:Y:S02]  /*f390*/  SHF.L.U32 R5, R10.reuse, 0x10, RZ ;  /* 0x000000100a057819 */ /* 0x044fe400000006ff */
[----:B------:R-:W-:-:S02]  /*f3a0*/  LOP3.LUT R7, R10, 0xffff0000, RZ, 0xc0, !PT ;  /* 0xffff00000a077812 */ /* 0x000fc400078ec0ff */
[----:B------:R-:W-:Y:S01]  /*f3b0*/  LOP3.LUT R16, R14, 0xffff0000, RZ, 0xc0, !PT ;  /* 0xffff00000e107812 */ /* 0x000fe200078ec0ff */
[-C--:B------:R-:W-:Y:S01]  /*f3c0*/  FMUL.FTZ R6, R12, R5.reuse ;  /* 0x000000050c067220 */ /* 0x080fe20000410000 */
[C---:B------:R-:W-:Y:S01]  /*f3d0*/  SHF.L.U32 R24, R15.reuse, 0x10, RZ ;  /* 0x000000100f187819 */ /* 0x040fe200000006ff */
[C---:B------:R-:W-:Y:S01]  /*f3e0*/  FMUL.FTZ R5, R2.reuse, R5 ;  /* 0x0000000502057220 */ /* 0x040fe20000410000 */
[----:B------:R-:W-:Y:S01]  /*f3f0*/  LOP3.LUT R25, R15, 0xffff0000, RZ, 0xc0, !PT ;  /* 0xffff00000f197812 */ /* 0x000fe200078ec0ff */
[-C--:B------:R-:W-:Y:S01]  /*f400*/  FFMA.FTZ R34, R2, R13.reuse, -R6 ;  /* 0x0000000d02227223 */ /* 0x080fe20000010806 */
[----:B------:R-:W-:Y:S01]  /*f410*/  LOP3.LUT R2, R37, 0xffff0000, RZ, 0xc0, !PT ;  /* 0xffff000025027812 */ /* 0x000fe200078ec0ff */
[C---:B------:R-:W-:Y:S01]  /*f420*/  IMAD.U32 R14, R8.reuse, 0x10000, RZ ;  /* 0x00010000080e7824 */ /* 0x040fe200078e00ff */
[----:B------:R-:W-:Y:S01]  /*f430*/  LOP3.LUT R15, R8, 0xffff0000, RZ, 0xc0, !PT ;  /* 0xffff0000080f7812 */ /* 0x000fe200078ec0ff */
[----:B------:R-:W-:Y:S01]  /*f440*/  FFMA.FTZ R33, R12, R13, R5 ;  /* 0x0000000d0c217223 */ /* 0x000fe20000010005 */
[----:B------:R-:W-:Y:S01]  /*f450*/  SHF.L.U32 R5, R39, 0x10, RZ ;  /* 0x0000001027057819 */ /* 0x000fe200000006ff */
[-C--:B------:R-:W-:Y:S01]  /*f460*/  FMUL.FTZ R8, R0, R7.reuse ;  /* 0x0000000700087220 */ /* 0x080fe20000410000 */
[C---:B------:R-:W-:Y:S01]  /*f470*/  SHF.L.U32 R19, R9.reuse, 0x10, RZ ;  /* 0x0000001009137819 */ /* 0x040fe200000006ff */
[----:B------:R-:W-:Y:S01]  /*f480*/  IMAD.U32 R6, R38, 0x10000, RZ ;  /* 0x0001000026067824 */ /* 0x000fe200078e00ff */
[----:B------:R-:W-:Y:S01]  /*f490*/  LOP3.LUT R23, R9, 0xffff0000, RZ, 0xc0, !PT ;  /* 0xffff000009177812 */ /* 0x000fe200078ec0ff */
[----:B------:R-:W-:Y:S01]  /*f4a0*/  FMUL.FTZ R7, R2, R7 ;  /* 0x0000000702077220 */ /* 0x000fe20000410000 */
[----:B------:R-:W-:Y:S01]  /*f4b0*/  LOP3.LUT R9, R38, 0xffff0000, RZ, 0xc0, !PT ;  /* 0xffff000026097812 */ /* 0x000fe200078ec0ff */
[----:B------:R-:W-:Y:S01]  /*f4c0*/  FFMA.FTZ R31, R2, R16, -R8 ;  /* 0x00000010021f7223 */ /* 0x000fe20000010808 */
[C---:B------:R-:W-:Y:S01]  /*f4d0*/  SHF.L.U32 R18, R11.reuse, 0x10, RZ ;  /* 0x000000100b127819 */ /* 0x040fe200000006ff */
        /* <DEDUP_REMOVED lines=10> */
[C---:B------:R-:W-:Y:S02]  /*f580*/  FMUL.FTZ R10, R0.reuse, R15 ;  /* 0x0000000f000a7220 */ /* 0x040fe40000410000 */
        /* <DEDUP_REMOVED lines=17> */
[----:B------:R-:W-:-:S02]  /*f6a0*/  FFMA.FTZ R11, R7, R24, R8 ;  /* 0x00000018070b7223 */ /* 0x000fc40000010008 */
[-C--:B------:R-:W-:Y:S02]  /*f6b0*/  FMUL.FTZ R10, R2, R23.reuse ;  /* 0x00000017020a7220 */ /* 0x080fe40000410000 */
[-C--:B------:R-:W-:Y:S02]  /*f6c0*/  FMUL.FTZ R8, R0, R22.reuse ;  /* 0x0000001600087220 */ /* 0x080fe40000410000 */
[C---:B------:R-:W-:Y:S02]  /*f6d0*/  FMUL.FTZ R9, R6.reuse, R23 ;  /* 0x0000001706097220 */ /* 0x040fe40000410000 */
[----:B------:R-:W-:Y:S02]  /*f6e0*/  FMUL.FTZ R7, R5, R22 ;  /* 0x0000001605077220 */ /* 0x000fe40000410000 */
[-C--:B------:R-:W-:Y:S01]  /*f6f0*/  FFMA.FTZ R13, R6, R26.reuse, -R10 ;  /* 0x0000001a060d7223 */ /* 0x080fe2000001080a */
        /* <DEDUP_REMOVED lines=11> */
.L_x_818:
[----:B------:R-:W-:Y:S05]  /*f7b0*/  BSYNC B2 ;  /* 0x0000000000027941 */ /* 0x000fea0003800000 */
.L_x_786:
[----:B------:R-:W-:Y:S01]  /*f7c0*/  SHF.R.S32.HI R7, RZ, 0x4, R47 ;  /* 0x00000004ff077819 */ /* 0x000fe2000001142f */
[----:B------:R-:W-:Y:S01]  /*f7d0*/  IMAD.SHL.U32 R5, R49, 0x40, RZ ;  /* 0x0000004031057824 */ /* 0x000fe200078e00ff */
[----:B------:R-:W-:-:S04]  /*f7e0*/  DEPBAR.LE SB0, 0x0 ;  /* 0x000080000000791a */ /* 0x000fc80000000000 */
[----:B------:R-:W-:Y:S01]  /*f7f0*/  LEA.HI R0, R47, R7, RZ, 0x1 ;  /* 0x000000072f007211 */ /* 0x000fe200078f08ff */
[----:B------:R-:W-:Y:S01]  /*f800*/  IMAD.SHL.U32 R2, R45, 0x40, RZ ;  /* 0x000000402d027824 */ /* 0x000fe200078e00ff */
[----:B------:R-:W-:Y:S01]  /*f810*/  LEA.HI R159, R159, R212, RZ, 0x5 ;  /* 0x000000d49f9f7211 */ /* 0x000fe200078f28ff */
[----:B-1----:R-:W-:Y:S01]  /*f820*/  IMAD.SHL.U32 R9, R48, 0x8, RZ ;  /* 0x0000000830097824 */ /* 0x002fe200078e00ff */
[----:B------:R-:W-:Y:S01]  /*f830*/  LOP3.LUT R0, R0, 0xfffffffe, RZ, 0xc0, !PT ;  /* 0xfffffffe00007812 */ /* 0x000fe200078ec0ff */
[----:B------:R-:W-:Y:S01]  /*f840*/  IMAD.MOV.U32 R160, RZ, RZ, 0x5 ;  /* 0x00000005ffa07424 */ /* 0x000fe200078e00ff */
[----:B------:R-:W-:Y:S01]  /*f850*/  LOP3.LUT R2, R2, 0x1c0, RZ, 0xc0, !PT ;  /* 0x000001c002027812 */ /* 0x000fe200078ec0ff */
[----:B------:R-:W-:Y:S01]  /*f860*/  IMAD R158, R50, -0x40, R204 ;  /* 0xffffffc0329e7824 */ /* 0x000fe200078e02cc */
[----:B------:R-:W-:Y:S01]  /*f870*/  BAR.SYNC.DEFER_BLOCKING 0x0 ;  /* 0x0000000000007b1d */ /* 0x000fe20000010000 */
[----:B------:R-:W-:Y:S01]  /*f880*/  IMAD.IADD R7, R7, 0x1, -R0 ;  /* 0x0000000107077824 */ /* 0x000fe200078e0a00 */
[----:B------:R-:W-:Y:S01]  /*f890*/  LOP3.LUT R0, R5, 0x1c0, RZ, 0xc0, !PT ;  /* 0x000001c005007812 */ /* 0x000fe200078ec0ff */
[----:B------:R-:W-:Y:S01]  /*f8a0*/  IMAD.SHL.U32 R247, R247, 0x2, RZ ;  /* 0x00000002f7f77824 */ /* 0x000fe200078e00ff */
[----:B------:R-:W-:Y:S01]  /*f8b0*/  LOP3.LUT P1, RZ, R49, 0x2, RZ, 0xc0, !PT ;  /* 0x0000000231ff7812 */ /* 0x000fe2000782c0ff */
[----:B------:R-:W-:Y:S01]  /*f8c0*/  IMAD.SHL.U32 R5, R7, 0x8, RZ ;  /* 0x0000000807057824 */ /* 0x000fe200078e00ff */
[----:B------:R-:W-:-:S02]  /*f8d0*/  LOP3.LUT R9, R0, 0x8, R9, 0xf8, !PT ;  /* 0x0000000800097812 */ /* 0x000fc400078ef809 */
[----:B------:R-:W-:Y:S01]  /*f8e0*/  SHF.R.U32.HI R6, RZ, 0x3, R0 ;  /* 0x00000003ff067819 */ /* 0x000fe20000011600 */
[----:B------:R-:W-:Y:S01]  /*f8f0*/  IMAD.SHL.U32 R0, R159, 0x20, RZ ;  /* 0x000000209f007824 */ /* 0x000fe200078e00ff */
[----:B------:R-:W-:Y:S01]  /*f900*/  LOP3.LUT R8, R2, 0x8, R5, 0xf8, !PT ;  /* 0x0000000802087812 */ /* 0x000fe200078ef805 */
[----:B------:R-:W-:Y:S01]  /*f910*/  IMAD.SHL.U32 R5, R46, 0x40, RZ ;  /* 0x000000402e057824 */ /* 0x000fe200078e00ff */
[----:B------:R-:W-:Y:S02]  /*f920*/  SHF.R.U32.HI R2, RZ, 0x3, R2 ;  /* 0x00000003ff027819 */ /* 0x000fe40000011602 */
[----:B------:R-:W-:Y:S02]  /*f930*/  LOP3.LUT R6, R9, R6, RZ, 0x3c, !PT ;  /* 0x0000000609067212 */ /* 0x000fe400078e3cff */
[----:B------:R-:W-:Y:S02]  /*f940*/  LOP3.LUT R157, R8, R2, RZ, 0x3c, !PT ;  /* 0x00000002089d7212 */ /* 0x000fe400078e3cff */
[----:B------:R-:W-:-:S02]  /*f950*/  LOP3.LUT R156, R5, 0xfffffe00, RZ, 0xc0, !PT ;  /* 0xfffffe00059c7812 */ /* 0x000fc400078ec0ff */
[----:B------:R-:W-:Y:S01]  /*f960*/  LOP3.LUT R2, R0, 0x7ffffc00, RZ, 0xc0, !PT ;  /* 0x7ffffc0000027812 */ /* 0x000fe200078ec0ff */
[----:B------:R-:W-:Y:S02]  /*f970*/  IMAD R0, R7, 0x200, R6 ;  /* 0x0000020007007824 */ /* 0x000fe400078e0206 */
[----:B------:R-:W-:Y:S01]  /*f980*/  IMAD.WIDE.U32 R6, R50, c[0x0][0x208], RZ ;  /* 0x0000820032067a25 */ /* 0x000fe200078e00ff */
[----:B------:R-:W-:-:S03]  /*f990*/  IADD3 R2, R157, R156, R2 ;  /* 0x0000009c9d027210 */ /* 0x000fc60007ffe002 */
[----:B------:R-:W-:Y:S02]  /*f9a0*/  IMAD.SHL.U32 R171, R0, 0x2, RZ ;  /* 0x0000000200ab7824 */ /* 0x000fe400078e00ff */
[----:B------:R-:W-:Y:S02]  /*f9b0*/  IMAD.SHL.U32 R234, R2, 0x2, RZ ;  /* 0x0000000202ea7824 */ /* 0x000fe400078e00ff */
[----:B------:R-:W-:Y:S01]  /*f9c0*/  IMAD R0, R51, c[0x0][0x208], RZ ;  /* 0x0000820033007a24 */ /* 0x000fe200078e02ff */
[----:B------:R-:W-:Y:S01]  /*f9d0*/  LDSM.16.M88.4 R24, [R171+0x5100] ;  /* 0x00510000ab18783b */ /* 0x000fe20000000200 */
[----:B------:R-:W-:Y:S01]  /*f9e0*/  IADD3 R238, R171, 0x4120, RZ ;  /* 0x00004120abee7810 */ /* 0x000fe20007ffe0ff */
[----:B------:R-:W-:Y:S02]  /*f9f0*/  IMAD R236, R4, 0x2, R234 ;  /* 0x0000000204ec7824 */ /* 0x000fe400078e02ea */
[----:B------:R-:W1:Y:S01]  /*fa00*/  LDSM.16.M88.4 R8, [R234+0xa100] ;  /* 0x00a10000ea08783b */ /* 0x000e620000000200 */
[----:B------:R-:W-:Y:S01]  /*fa10*/  IMAD R2, R50, c[0x0][0x20c], R0 ;  /* 0x0000830032027a24 */ /* 0x000fe200078e0200 */
[----:B------:R-:W-:Y:S01]  /*fa20*/  LEA R0, P0, R6, R54, 0x6 ;  /* 0x0000003606007211 */ /* 0x000fe200078030ff */
[----:B------:R-:W-:Y:S01]  /*fa30*/  IMAD R235, R3, 0x2, R234 ;  /* 0x0000000203eb7824 */ /* 0x000fe200078e02ea */
[----:B------:R-:W2:Y:S01]  /*fa40*/  LDSM.16.M88.4 R12, [R234+0x8100] ;  /* 0x00810000ea0c783b */ /* 0x000ea20000000200 */
[----:B------:R-:W-:Y:S01]  /*fa50*/  IMAD.IADD R5, R7, 0x1, R2 ;  /* 0x0000000107057824 */ /* 0x000fe200078e0202 */
[----:B------:R-:W-:Y:S01]  /*fa60*/  IADD3 R2, R171, 0x4100, RZ ;  /* 0x00004100ab027810 */ /* 0x000fe20007ffe0ff */
[----:B------:R-:W-:Y:S01]  /*fa70*/  IMAD R237, R3, 0x2, R236 ;  /* 0x0000000203ed7824 */ /* 0x000fe200078e02ec */
[----:B------:R-:W3:Y:S01]  /*fa80*/  LDSM.16.M88.4 R20, [R171+0x4100] ;  /* 0x00410000ab14783b */ /* 0x000ee20000000200 */
[----:B------:R-:W-:Y:S01]  /*fa90*/  IMAD R239, R4, 0x2, R235 ;  /* 0x0000000204ef7824 */ /* 0x000fe200078e02eb */
[----:B------:R-:W-:Y:S01]  /*faa0*/  @P1 IADD3 R238, R2, -0x20, RZ ;  /* 0xffffffe002ee1810 */ /* 0x000fe20007ffe0ff */
[----:B------:R-:W-:Y:S01]  /*fab0*/  IMAD.MOV.U32 R2, RZ, RZ, c[0x0][0x208] ;  /* 0x00008200ff027624 */ /* 0x000fe200078e00ff */
[----:B------:R-:W4:Y:S01]  /*fac0*/  LDSM.16.M88.4 R16, [R171+0x4900] ;  /* 0x00490000ab10783b */ /* 0x000f220000000200 */
[----:B------:R-:W-:-:S02]  /*fad0*/  LEA.HI.X R6, R6, R52, R5, 0x6, P0 ;  /* 0x0000003406067211 */ /* 0x000fc400000f3405 */
[----:B------:R-:W-:Y:S01]  /*fae0*/  IADD3 R246, R238, 0x800, RZ ;  /* 0x00000800eef67810 */ /* 0x000fe20007ffe0ff */
[----:B------:R-:W3:Y:S01]  /*faf0*/  LDSM.16.M88.4 R28, [R171+0x5900] ;  /* 0x00590000ab1c783b */ /* 0x000ee20000000200 */
[----:B------:R-:W-:Y:S02]  /*fb00*/  SHF.L.U64.HI R51, R2, R160, c[0x0][0x20c] ;  /* 0x0000830002337619 */ /* 0x000fe400000102a0 */
[C---:B------:R-:W-:Y:S01]  /*fb10*/  IADD3 R245, R238.reuse, 0x1000, RZ ;  /* 0x00001000eef57810 */ /* 0x040fe20007ffe0ff */
[----:B------:R-:W-:Y:S01]  /*fb20*/  LDSM.16.M88.4 R40, [R238] ;  /* 0x00000000ee28783b */ /* 0x000fe20000000200 */
[C---:B------:R-:W-:Y:S02]  /*fb30*/  IADD3 R244, R238.reuse, 0x1800, RZ ;  /* 0x00001800eef47810 */ /* 0x040fe40007ffe0ff */
[C---:B------:R-:W-:Y:S01]  /*fb40*/  IADD3 R243, R238.reuse, 0x2000, RZ ;  /* 0x00002000eef37810 */ /* 0x040fe20007ffe0ff */
[----:B------:R-:W-:Y:S01]  /*fb50*/  LDSM.16.M88.4 R32, [R238+0x1000] ;  /* 0x00100000ee20783b */ /* 0x000fe20000000200 */
[----:B------:R-:W-:-:S02]  /*fb60*/  IADD3 R242, R238, 0x2800, RZ ;  /* 0x00002800eef27810 */ /* 0x000fc40007ffe0ff */
[C---:B------:R-:W-:Y:S01]  /*fb70*/  IADD3 R241, R238.reuse, 0x3000, RZ ;  /* 0x00003000eef17810 */ /* 0x040fe20007ffe0ff */
[----:B------:R-:W-:Y:S01]  /*fb80*/  LDSM.16.M88.4 R36, [R238+0x800] ;  /* 0x00080000ee24783b */ /* 0x000fe20000000200 */
[----:B------:R-:W-:-:S03]  /*fb90*/  IADD3 R240, R238, 0x3800, RZ ;  /* 0x00003800eef07810 */ /* 0x000fc60007ffe0ff */
[----:B------:R-:W-:Y:S01]  /*fba0*/  STL [R1+0x54], R51 ;  /* 0x0000543301007387 */ /* 0x000fe20000100800 */
[-C--:B-1----:R-:W-:Y:S08]  /*fbb0*/  HMMA.16816.F32.BF16 R64, R8, R24.reuse, RZ ;  /* 0x000000180840723c */ /* 0x082ff000000418ff */
[----:B--2---:R-:W-:Y:S07]  /*fbc0*/  HMMA.16816.F32.BF16 R88, R12, R24, RZ ;  /* 0x000000180c58723c */ /* 0x004fee00000418ff */
[----:B------:R-:W-:Y:S01]  /*fbd0*/  IMAD.SHL.U32 R24, R2, 0x20, RZ ;  /* 0x0000002002187824 */ /* 0x000fe200078e00ff */
[C---:B---3--:R-:W-:Y:S08]  /*fbe0*/  HMMA.16816.F32.BF16 R60, R8.reuse, R20, RZ ;  /* 0x00000014083c723c */ /* 0x048ff000000418ff */
[C---:B----4-:R-:W-:Y:S08]  /*fbf0*/  HMMA.16816.F32.BF16 R44, R8.reuse, R16, RZ ;  /* 0x00000010082c723c */ /* 0x050ff000000418ff */
[C---:B------:R-:W-:Y:S08]  /*fc00*/  HMMA.16816.F32.BF16 R68, R8.reuse, R28, RZ ;  /* 0x0000001c0844723c */ /* 0x040ff000000418ff */
[C---:B------:R-:W-:Y:S08]  /*fc10*/  HMMA.16816.F32.BF16 R72, R8.reuse, R22, RZ ;  /* 0x000000160848723c */ /* 0x040ff000000418ff */
[C---:B------:R-:W-:Y:S08]  /*fc20*/  HMMA.16816.F32.BF16 R76, R8.reuse, R18, RZ ;  /* 0x00000012084c723c */ /* 0x040ff000000418ff */
[C---:B------:R-:W-:Y:S08]  /*fc30*/  HMMA.16816.F32.BF16 R92, R8.reuse, R26, RZ ;  /* 0x0000001a085c723c */ /* 0x040ff000000418ff */
[----:B------:R-:W-:Y:S07]  /*fc40*/  HMMA.16816.F32.BF16 R104, R8, R30, RZ ;  /* 0x0000001e0868723c */ /* 0x000fee00000418ff */
[C---:B------:R-:W-:Y:S01]  /*fc50*/  LEA R10, P0, R0.reuse, c[0x0][0x1f8], 0x1 ;  /* 0x00007e00000a7a11 */ /* 0x040fe200078008ff */
[----:B------:R-:W-:Y:S03]  /*fc60*/  HMMA.16816.F32.BF16 R112, R12, R22, RZ ;  /* 0x000000160c70723c */ /* 0x000fe600000418ff */
[----:B------:R-:W-:Y:S01]  /*fc70*/  LEA.HI.X R11, R0, c[0x0][0x1fc], R6, 0x1, P0 ;  /* 0x00007f00000b7a11 */ /* 0x000fe200000f0c06 */
[----:B------:R-:W-:Y:S01]  /*fc80*/  IMAD.IADD R0, R158, 0x1, -R48 ;  /* 0x000000019e007824 */ /* 0x000fe200078e0a30 */
[----:B------:R-:W-:-:S02]  /*fc90*/  IADD3 R8, P1, R24, R10, RZ ;  /* 0x0000000a18087210 */ /* 0x000fc40007f3e0ff */
[C---:B------:R-:W-:Y:S01]  /*fca0*/  IADD3 R5, P0, R24.reuse, 0x80, RZ ;  /* 0x0000008018057810 */ /* 0x040fe20007f1e0ff */
[C---:B------:R-:W-:Y:S01]  /*fcb0*/  HMMA.16816.F32.BF16 R120, R12.reuse, R20, RZ ;  /* 0x000000140c78723c */ /* 0x040fe200000418ff */
[----:B------:R-:W-:Y:S01]  /*fcc0*/  IADD3 R22, P5, P2, R24, 0x80, R10 ;  /* 0x0000008018167810 */ /* 0x000fe20007abe00a */
[C---:B------:R-:W-:Y:S01]  /*fcd0*/  IMAD.X R9, R51.reuse, 0x1, R11, P1 ;  /* 0x0000000133097824 */ /* 0x040fe200008e060b */
[----:B------:R-:W-:Y:S01]  /*fce0*/  ISETP.LT.OR P6, PT, R0, 0x1, P4 ;  /* 0x000000010000780c */ /* 0x000fe200027c1670 */
[----:B------:R-:W-:Y:S01]  /*fcf0*/  IMAD.X R2, RZ, RZ, R51, P0 ;  /* 0x000000ffff027224 */ /* 0x000fe200000e0633 */
[----:B------:R-:W-:Y:S02]  /*fd00*/  IADD3.X R23, R51, RZ, R11, P5, P2 ;  /* 0x000000ff33177210 */ /* 0x000fe40002fe440b */
[----:B------:R-:W-:Y:S01]  /*fd10*/  IADD3 R20, P1, R5, R8, RZ ;  /* 0x0000000805147210 */ /* 0x000fe20007f3e0ff */
[----:B------:R-:W-:Y:S01]  /*fd20*/  HMMA.16816.F32.BF16 R96, R12, R16, RZ ;  /* 0x000000100c60723c */ /* 0x000fe200000418ff */
[----:B------:R-:W-:-:S02]  /*fd30*/  IADD3 R6, P0, R8, R24, RZ ;  /* 0x0000001808067210 */ /* 0x000fc40007f1e0ff */
[----:B------:R-:W-:Y:S01]  /*fd40*/  ISETP.LT.OR P5, PT, R0, 0x1, P3 ;  /* 0x000000010000780c */ /* 0x000fe20001fa1670 */
[----:B------:R-:W-:Y:S01]  /*fd50*/  IMAD.X R21, R2, 0x1, R9, P1 ;  /* 0x0000000102157824 */ /* 0x000fe200008e0609 */
[C---:B------:R-:W-:Y:S01]  /*fd60*/  ISETP.LT.OR P2, PT, R0.reuse, 0x11, P4 ;  /* 0x000000110000780c */ /* 0x040fe20002741670 */
[----:B------:R-:W-:Y:S01]  /*fd70*/  IMAD.X R7, R9, 0x1, R51, P0 ;  /* 0x0000000109077824 */ /* 0x000fe200000e0633 */
[----:B------:R-:W-:Y:S01]  /*fd80*/  ISETP.LT.OR P1, PT, R0, 0x11, P3 ;  /* 0x000000110000780c */ /* 0x000fe20001f21670 */
[C---:B------:R-:W-:Y:S01]  /*fd90*/  HMMA.16816.F32.BF16 R108, R12.reuse, R18, RZ ;  /* 0x000000120c6c723c */ /* 0x040fe200000418ff */
[----:B------:R-:W1:Y:S07]  /*fda0*/  LDSM.16.M88.4 R16, [R236+0xa100] ;  /* 0x00a10000ec10783b */ /* 0x000e6e0000000200 */
[C---:B------:R-:W-:Y:S07]  /*fdb0*/  HMMA.16816.F32.BF16 R116, R12.reuse, R26, RZ ;  /* 0x0000001a0c74723c */ /* 0x040fee00000418ff */
[----:B------:R-:W-:Y:S01]  /*fdc0*/  IADD3 R26, P0, R5, R6, RZ ;  /* 0x00000006051a7210 */ /* 0x000fe20007f1e0ff */
[----:B------:R-:W-:Y:S04]  /*fdd0*/  HMMA.16816.F32.BF16 R84, R12, R28, RZ ;  /* 0x0000001c0c54723c */ /* 0x000fe800000418ff */
[----:B------:R-:W-:Y:S01]  /*fde0*/  IMAD.X R27, R2, 0x1, R7, P0 ;  /* 0x00000001021b7824 */ /* 0x000fe200000e0607 */
[----:B------:R-:W-:-:S03]  /*fdf0*/  IADD3 R24, P0, R6, R24, RZ ;  /* 0x0000001806187210 */ /* 0x000fc60007f1e0ff */
[----:B------:R-:W-:Y:S01]  /*fe00*/  HMMA.16816.F32.BF16 R80, R12, R30, RZ ;  /* 0x0000001e0c50723c */ /* 0x000fe200000418ff */
[----:B------:R-:W2:Y:S01]  /*fe10*/  LDSM.16.M88.4 R12, [R236+0x8100] ;  /* 0x00810000ec0c783b */ /* 0x000ea20000000200 */
[----:B------:R-:W-:Y:S01]  /*fe20*/  IMAD.X R25, R7, 0x1, R51, P0 ;  /* 0x0000000107197824 */ /* 0x000fe200000e0633 */
[----:B------:R-:W-:Y:S02]  /*fe30*/  LOP3.LUT P0, RZ, R49, 0x4, RZ, 0xc0, !PT ;  /* 0x0000000431ff7812 */ /* 0x000fe4000780c0ff */
[----:B------:R-:W3:Y:S04]  /*fe40*/  LDSM.16.M88.4 R28, [R238+0x1800] ;  /* 0x00180000ee1c783b */ /* 0x000ee80000000200 */
[----:B------:R-:W-:Y:S01]  /*fe50*/  @!PT LDS RZ, [RZ] ;  /* 0x00000000fffff984 */ /* 0x000fe20000000800 */
[----:B------:R-:W-:Y:S01]  /*fe60*/  @!PT LDS RZ, [RZ] ;  /* 0x00000000fffff984 */ /* 0x000fe20000000800 */
[----:B------:R-:W-:Y:S01]  /*fe70*/  @!PT LDS RZ, [RZ] ;  /* 0x00000000fffff984 */ /* 0x000fe20000000800 */
[----:B------:R4:W-:Y:S01]  /*fe80*/  LDGSTS.E.BYPASS.LTC128B.128 [R247+0x100], [R10.64], !P6 ;  /* 0x001000000af77fae */ /* 0x0009e2000f101d48 */
[----:B------:R-:W-:-:S03]  /*fe90*/  ISETP.LT.OR P6, PT, R0, 0x21, P4 ;  /* 0x000000210000780c */ /* 0x000fc600027c1670 */
[----:B------:R4:W-:Y:S01]  /*fea0*/  LDGSTS.E.BYPASS.LTC128B.128 [R247+0x2100], [R10.64+0x80], !P5 ;  /* 0x021000800af77fae */ /* 0x0009e2000e901d48 */
[----:B------:R-:W-:-:S03]  /*feb0*/  ISETP.LT.OR P5, PT, R0, 0x21, P3 ;  /* 0x000000210000780c */ /* 0x000fc60001fa1670 */
[----:B------:R4:W-:Y:S01]  /*fec0*/  LDGSTS.E.BYPASS.LTC128B.128 [R247+0x900], [R8.64], !P2 ;  /* 0x0090000008f77fae */ /* 0x0009e2000d101d48 */
[C---:B------:R-:W-:Y:S01]  /*fed0*/  ISETP.LT.OR P2, PT, R0.reuse, 0x31, P4 ;  /* 0x000000310000780c */ /* 0x040fe20002741670 */
[C---:B-1----:R-:W-:Y:S02]  /*fee0*/  HMMA.16816.F32.BF16 R100, R16.reuse, R42, R72 ;  /* 0x0000002a1064723c */ /* 0x042fe40000041848 */
[----:B------:R1:W-:Y:S01]  /*fef0*/  LDGSTS.E.BYPASS.LTC128B.128 [R247+0x2900], [R22.64], !P1 ;  /* 0x0290000016f77fae */ /* 0x0003e2000c901d48 */
[----:B------:R-:W-:Y:S01]  /*ff00*/  ISETP.LT.OR P1, PT, R0, 0x31, P3 ;  /* 0x000000310000780c */ /* 0x000fe20001f21670 */
[----:B------:R-:W-:Y:S02]  /*ff10*/  IMAD.MOV.U32 R0, RZ, RZ, 0x40 ;  /* 0x00000040ff007424 */ /* 0x000fe400078e00ff */
[----:B------:R1:W-:Y:S01]  /*ff20*/  LDGSTS.E.BYPASS.LTC128B.128 [R247+0x1100], [R6.64], !P6 ;  /* 0x0110000006f77fae */ /* 0x0003e2000f101d48 */
[----:B------:R-:W-:Y:S01]  /*ff30*/  ISETP.GE.AND P6, PT, R204, 0x41, PT ;  /* 0x00000041cc00780c */ /* 0x000fe20003fc6270 */
[C---:B------:R-:W-:Y:S01]  /*ff40*/  HMMA.16816.F32.BF16 R72, R16.reuse, R34, R92 ;  /* 0x000000221048723c */ /* 0x040fe2000004185c */
[----:B------:R-:W-:Y:S01]  /*ff50*/  SEL R0, R0, 0xffffffc0, !P0 ;  /* 0xffffffc000007807 */ /* 0x000fe20004000000 */
[----:B------:R1:W-:Y:S04]  /*ff60*/  LDGSTS.E.BYPASS.LTC128B.128 [R247+0x3100], [R20.64], !P5 ;  /* 0x0310000014f77fae */ /* 0x0003e8000e901d48 */
[----:B------:R-:W-:Y:S01]  /*ff70*/  IMAD.IADD R233, R171, 0x1, R0 ;  /* 0x00000001abe97824 */ /* 0x000fe200078e0200 */
[----:B------:R3:W-:Y:S01]  /*ff80*/  LDGSTS.E.BYPASS.LTC128B.128 [R247+0x1900], [R24.64], !P2 ;  /* 0x0190000018f77fae */ /* 0x0007e2000d101d48 */
[----:B------:R-:W-:Y:S01]  /*ff90*/  HMMA.16816.F32.BF16 R76, R16, R38, R76 ;  /* 0x00000026104c723c */ /* 0x000fe2000004184c */
[----:B------:R-:W-:Y:S01]  /*ffa0*/  IMAD.IADD R232, R0, 0x1, R238 ;  /* 0x0000000100e87824 */ /* 0x000fe200078e02ee */
[----:B------:R-:W-:Y:S01]  /*ffb0*/  LOP3.LUT R0, R157, R156, RZ, 0xfc, !PT ;  /* 0x0000009c9d007212 */ /* 0x000fe200078efcff */
[----:B------:R3:W-:Y:S04]  /*ffc0*/  LDGSTS.E.BYPASS.LTC128B.128 [R247+0x3900], [R26.64], !P1 ;  /* 0x039000001af77fae */ /* 0x0007e8000c901d48 */
[----:B------:R-:W-:Y:S01]  /*ffd0*/  LDSM.16.M88.4 R52, [R233+0x4900] ;  /* 0x00490000e934783b */ /* 0x000fe20000000200 */
[-C--:B--2---:R-:W-:Y:S03]  /*ffe0*/  HMMA.16816.F32.BF16 R132, R12, R36.reuse, R96 ;  /* 0x000000240c84723c */ /* 0x084fe60000041860 */
[----:B------:R-:W-:Y:S04]  /*fff0*/  LDSM.16.M88.4 R56, [R233+0x4100] ;  /* 0x00410000e938783b */ /* 0x000fe80000000200 */
[----:B------:R-:W-:Y:S01]  /*10000*/  LDSM.16.M88.4 R48, [R233+0x5100] ;  /* 0x00510000e930783b */ /* 0x000fe20000000200 */
[----:B----4-:R-:W-:Y:S03]  /*10010*/  HMMA.16816.F32.BF16 R8, R16, R36, R44 ;  /* 0x000000241008723c */ /* 0x010fe6000004182c */
[----:B------:R-:W-:Y:S04]  /*10020*/  LDSM.16.M88.4 R44, [R233+0x5900] ;  /* 0x00590000e92c783b */ /* 0x000fe80000000200 */
[----:B-1----:R-:W1:Y:S01]  /*10030*/  LDSM.16.M88.4 R20, [R235+0xa100] ;  /* 0x00a10000eb14783b */ /* 0x002e620000000200 */
[C---:B------:R-:W-:Y:S03]  /*10040*/  HMMA.16816.F32.BF16 R92, R12.reuse, R42, R112 ;  /* 0x0000002a0c5c723c */ /* 0x040fe60000041870 */
[----:B------:R-:W0:Y:S04]  /*10050*/  LDGDEPBAR ;  /* 0x00000000000079af */ /* 0x000e280000000000 */
[----:B---3--:R-:W-:Y:S01]  /*10060*/  LDSM.16.M88.4 R24, [R232+0x1000] ;  /* 0x00100000e818783b */ /* 0x008fe20000000200 */
[C---:B------:R-:W-:Y:S08]  /*10070*/  HMMA.16816.F32.BF16 R120, R12.reuse, R40, R120 ;  /* 0x000000280c78723c */ /* 0x040ff00000041878 */
[C---:B------:R-:W-:Y:S08]  /*10080*/  HMMA.16816.F32.BF16 R136, R12.reuse, R32, R88 ;  /* 0x000000200c88723c */ /* 0x040ff00000041858 */
[C---:B------:R-:W-:Y:S08]  /*10090*/  HMMA.16816.F32.BF16 R140, R12.reuse, R28, R84 ;  /* 0x0000001c0c8c723c */ /* 0x040ff00000041854 */
[C---:B------:R-:W-:Y:S08]  /*100a0*/  HMMA.16816.F32.BF16 R36, R12.reuse, R38, R108 ;  /* 0x000000260c24723c */ /* 0x040ff0000004186c */
[C---:B------:R-:W-:Y:S08]  /*100b0*/  HMMA.16816.F32.BF16 R116, R12.reuse, R34, R116 ;  /* 0x000000220c74723c */ /* 0x040ff00000041874 */
[----:B------:R-:W-:Y:S01]  /*100c0*/  HMMA.16816.F32.BF16 R112, R12, R30, R80 ;  /* 0x0000001e0c70723c */ /* 0x000fe20000041850 */
[----:B------:R-:W2:Y:S07]  /*100d0*/  LDSM.16.M88.4 R12, [R235+0x8100] ;  /* 0x00810000eb0c783b */ /* 0x000eae0000000200 */
[C---:B------:R-:W-:Y:S01]  /*100e0*/  HMMA.16816.F32.BF16 R60, R16.reuse, R40, R60 ;  /* 0x00000028103c723c */ /* 0x040fe2000004183c */
[----:B------:R-:W-:Y:S07]  /*100f0*/  LDSM.16.M88.4 R40, [R232+0x1800] ;  /* 0x00180000e828783b */ /* 0x000fee0000000200 */
[C---:B------:R-:W-:Y:S01]  /*10100*/  HMMA.16816.F32.BF16 R64, R16.reuse, R32, R64 ;  /* 0x000000201040723c */ /* 0x040fe20000041840 */
[----:B------:R-:W-:Y:S07]  /*10110*/  LDSM.16.M88.4 R32, [R232] ;  /* 0x00000000e820783b */ /* 0x000fee0000000200 */
[C---:B------:R-:W-:Y:S08]  /*10120*/  HMMA.16816.F32.BF16 R68, R16.reuse, R28, R68 ;  /* 0x0000001c1044723c */ /* 0x040ff00000041844 */
[----:B------:R-:W-:Y:S01]  /*10130*/  HMMA.16816.F32.BF16 R104, R16, R30, R104 ;  /* 0x0000001e1068723c */ /* 0x000fe20000041868 */
[----:B------:R-:W-:Y:S04]  /*10140*/  LDSM.16.M88.4 R28, [R232+0x800] ;  /* 0x00080000e81c783b */ /* 0x000fe80000000200 */
[----:B------:R-:W-:Y:S03]  /*10150*/  LDSM.16.M88.4 R16, [R237+0x8100] ;  /* 0x00810000ed10783b */ /* 0x000fe60000000200 */
[C---:B-1----:R-:W-:Y:S01]  /*10160*/  HMMA.16816.F32.BF16 R124, R20.reuse, R52, R8 ;  /* 0x00000034147c723c */ /* 0x042fe20000041808 */
[----:B------:R-:W1:Y:S07]  /*10170*/  LDSM.16.M88.4 R8, [R237+0xa100] ;  /* 0x00a10000ed08783b */ /* 0x000e6e0000000200 */
[C---:B------:R-:W-:Y:S08]  /*10180*/  HMMA.16816.F32.BF16 R108, R20.reuse, R56, R60 ;  /* 0x00000038146c723c */ /* 0x040ff0000004183c */
[C---:B------:R-:W-:Y:S08]  /*10190*/  HMMA.16816.F32.BF16 R128, R20.reuse, R48, R64 ;  /* 0x000000301480723c */ /* 0x040ff00000041840 */
        /* <DEDUP_REMOVED lines=16> */
[C---:B-1----:R-:W-:Y:S08]  /*102a0*/  HMMA.16816.F32.BF16 R76, R8.reuse, R32, R108 ;  /* 0x00000020084c723c */ /* 0x042ff0000004186c */
[C---:B------:R-:W-:Y:S08]  /*102b0*/  HMMA.16816.F32.BF16 R104, R8.reuse, R28, R124 ;  /* 0x0000001c0868723c */ /* 0x040ff0000004187c */
[C---:B------:R-:W-:Y:S08]  /*102c0*/  HMMA.16816.F32.BF16 R92, R8.reuse, R30, R88 ;  /* 0x0000001e085c723c */ /* 0x040ff00000041858 */
[C---:B------:R-:W-:Y:S08]  /*102d0*/  HMMA.16816.F32.BF16 R144, R8.reuse, R24, R128 ;  /* 0x000000180890723c */ /* 0x040ff00000041880 */
[----:B------:R-:W-:Y:S08]  /*102e0*/  HMMA.16816.F32.BF16 R136, R8, R40, R96 ;  /* 0x000000280888723c */ /* 0x000ff00000041860 */
[C---:B------:R-:W-:Y:S08]  /*102f0*/  HMMA.16816.F32.BF16 R128, R16.reuse, R32, R84 ;  /* 0x000000201080723c */ /* 0x040ff00000041854 */
[C---:B------:R-:W-:Y:S08]  /*10300*/  HMMA.16816.F32.BF16 R124, R16.reuse, R34, R80 ;  /* 0x00000022107c723c */ /* 0x040ff00000041850 */
[C---:B------:R-:W-:Y:S08]  /*10310*/  HMMA.16816.F32.BF16 R120, R16.reuse, R28, R68 ;  /* 0x0000001c1078723c */ /* 0x040ff00000041844 */
[C---:B------:R-:W-:Y:S01]  /*10320*/  HMMA.16816.F32.BF16 R116, R16.reuse, R30, R64 ;  /* 0x0000001e1074723c */ /* 0x040fe20000041840 */
[----:B------:R-:W-:Y:S07]  /*10330*/  LDSM.16.M88.4 R28, [R238+0x2800] ;  /* 0x00280000ee1c783b */ /* 0x000fee0000000200 */
[C---:B------:R-:W-:Y:S01]  /*10340*/  HMMA.16816.F32.BF16 R112, R16.reuse, R24, R56 ;  /* 0x000000181070723c */ /* 0x040fe20000041838 */
[----:B------:R-:W-:Y:S07]  /*10350*/  LDSM.16.M88.4 R56, [R238+0x3800] ;  /* 0x00380000ee38783b */ /* 0x000fee0000000200 */
[C---:B------:R-:W-:Y:S01]  /*10360*/  HMMA.16816.F32.BF16 R88, R16.reuse, R26, R48 ;  /* 0x0000001a1058723c */ /* 0x040fe20000041830 */
[----:B------:R-:W-:Y:S07]  /*10370*/  LDSM.16.M88.4 R48, [R238+0x3000] ;  /* 0x00300000ee30783b */ /* 0x000fee0000000200 */
[C---:B------:R-:W-:Y:S01]  /*10380*/  HMMA.16816.F32.BF16 R108, R16.reuse, R40, R36 ;  /* 0x00000028106c723c */ /* 0x040fe20000041824 */
[----:B------:R-:W-:Y:S07]  /*10390*/  LDSM.16.M88.4 R36, [R171+0x7100] ;  /* 0x00710000ab24783b */ /* 0x000fee0000000200 */
[----:B------:R-:W-:Y:S01]  /*103a0*/  HMMA.16816.F32.BF16 R96, R16, R42, R20 ;  /* 0x0000002a1060723c */ /* 0x000fe20000041814 */
[----:B------:R-:W1:Y:S04]  /*103b0*/  LDSM.16.M88.4 R16, [R234+0xc100] ;  /* 0x00c10000ea10783b */ /* 0x000e680000000200 */
[----:B------:R-:W3:Y:S03]  /*103c0*/  LDSM.16.M88.4 R20, [R171+0x7900] ;  /* 0x00790000ab14783b */ /* 0x000ee60000000200 */
[C---:B------:R-:W-:Y:S01]  /*103d0*/  HMMA.16816.F32.BF16 R140, R8.reuse, R26, R72 ;  /* 0x0000001a088c723c */ /* 0x040fe20000041848 */
[----:B------:R-:W4:Y:S07]  /*103e0*/  LDSM.16.M88.4 R24, [R236+0xc100] ;  /* 0x00c10000ec18783b */ /* 0x000f2e0000000200 */
[C---:B------:R-:W-:Y:S01]  /*103f0*/  HMMA.16816.F32.BF16 R100, R8.reuse, R34, R100 ;  /* 0x000000220864723c */ /* 0x040fe20000041864 */
[----:B------:R-:W-:Y:S07]  /*10400*/  LDSM.16.M88.4 R32, [R238+0x2000] ;  /* 0x00200000ee20783b */ /* 0x000fee0000000200 */
[----:B------:R-:W-:Y:S01]  /*10410*/  HMMA.16816.F32.BF16 R132, R8, R42, R60 ;  /* 0x0000002a0884723c */ /* 0x000fe2000004183c */
[----:B------:R-:W3:Y:S07]  /*10420*/  LDSM.16.M88.4 R8, [R236+0xe100] ;  /* 0x00e10000ec08783b */ /* 0x000eee0000000200 */
        /* <DEDUP_REMOVED lines=24> */
[C---:B------:R-:W-:Y:S08]  /*105b0*/  HMMA.16816.F32.BF16 R144, R8.reuse, R30, R60 ;  /* 0x0000001e0890723c */ /* 0x040ff0000004183c */
        /* <DEDUP_REMOVED lines=11> */
[----:B------:R-:W-:Y:S07]  /*10670*/  LDSM.16.M88.4 R8, [R239+0xe100] ;  /* 0x00e10000ef08783b */ /* 0x000fee0000000200 */
[C---:B------:R-:W-:Y:S01]  /*10680*/  HMMA.16816.F32.BF16 R112, R24.reuse, R48, R12 ;  /* 0x000000301870723c */ /* 0x040fe2000004180c */
[----:B------:R-:W-:Y:S07]  /*10690*/  LDSM.16.M88.4 R12, [R237+0xc100] ;  /* 0x00c10000ed0c783b */ /* 0x000fee0000000200 */
[C---:B------:R-:W-:Y:S01]  /*106a0*/  HMMA.16816.F32.BF16 R72, R24.reuse, R50, R88 ;  /* 0x000000321848723c */ /* 0x040fe20000041858 */
[----:B------:R-:W4:Y:S07]  /*106b0*/  LDSM.16.M88.4 R48, [R232+0x2000] ;  /* 0x00200000e830783b */ /* 0x000f2e0000000200 */
        /* <DEDUP_REMOVED lines=21> */
[C---:B------:R-:W-:Y:S08]  /*10810*/  HMMA.16816.F32.BF16 R100, R8.reuse, R50, R100 ;  /* 0x000000320864723c */ /* 0x040ff00000041864 */
[C---:B------:R-:W-:Y:S08]  /*10820*/  HMMA.16816.F32.BF16 R96, R8.reuse, R32, R96 ;  /* 0x000000200860723c */ /* 0x040ff00000041860 */
[C---:B------:R-:W-:Y:S08]  /*10830*/  HMMA.16816.F32.BF16 R92, R8.reuse, R34, R92 ;  /* 0x00000022085c723c */ /* 0x040ff0000004185c */
[----:B------:R-:W-:Y:S08]  /*10840*/  HMMA.16816.F32.BF16 R68, R8, R26, R64 ;  /* 0x0000001a0844723c */ /* 0x000ff00000041840 */
[C---:B------:R-:W-:Y:S08]  /*10850*/  HMMA.16816.F32.BF16 R60, R12.reuse, R48, R60 ;  /* 0x000000300c3c723c */ /* 0x040ff0000004183c */
[C---:B------:R-:W-:Y:S08]  /*10860*/  HMMA.16816.F32.BF16 R56, R12.reuse, R50, R56 ;  /* 0x000000320c38723c */ /* 0x040ff00000041838 */
[C---:B------:R-:W-:Y:S08]  /*10870*/  HMMA.16816.F32.BF16 R52, R12.reuse, R32, R52 ;  /* 0x000000200c34723c */ /* 0x040ff00000041834 */
[----:B------:R-:W-:Y:S08]  /*10880*/  HMMA.16816.F32.BF16 R44, R12, R34, R44 ;  /* 0x000000220c2c723c */ /* 0x000ff0000004182c */
[C---:B------:R-:W-:Y:S08]  /*10890*/  HMMA.16816.F32.BF16 R88, R8.reuse, R28, R88 ;  /* 0x0000001c0858723c */ /* 0x040ff00000041858 */
[C---:B------:R-:W-:Y:S08]  /*108a0*/  HMMA.16816.F32.BF16 R84, R8.reuse, R30, R84 ;  /* 0x0000001e0854723c */ /* 0x040ff00000041854 */
[----:B------:R-:W-:Y:S08]  /*108b0*/  HMMA.16816.F32.BF16 R80, R8, R24, R80 ;  /* 0x000000180850723c */ /* 0x000ff00000041850 */
[C---:B------:R-:W-:Y:S08]  /*108c0*/  HMMA.16816.F32.BF16 R48, R12.reuse, R28, R108 ;  /* 0x0000001c0c30723c */ /* 0x040ff0000004186c */
[C---:B------:R-:W-:Y:S08]  /*108d0*/  HMMA.16816.F32.BF16 R40, R12.reuse, R30, R40 ;  /* 0x0000001e0c28723c */ /* 0x040ff00000041828 */
[C---:B------:R-:W-:Y:S07]  /*108e0*/  HMMA.16816.F32.BF16 R64, R12.reuse, R24, R20 ;  /* 0x000000180c40723c */ /* 0x040fee0000041814 */
[----:B------:R-:W-:Y:S01]  /*108f0*/  P2R R21, PR, RZ, 0x40 ;  /* 0x00000040ff157803 */ /* 0x000fe20000000000 */
        /* <DEDUP_REMOVED lines=38> */
.L_x_837:
[----:B------:R-:W-:Y:S01]  /*10b60*/  LOP3.LUT R2, R159, 0xffffffe0, RZ, 0xc0, !PT ;  /* 0xffffffe09f027812 */ /* 0x000fe200078ec0ff */
[----:B------:R-:W-:Y:S01]  /*10b70*/  STL [R1+0x9c], R247 ;  /* 0x00009cf701007387 */ /* 0x000fe20000100800 */
[----:B------:R-:W-:-:S03]  /*10b80*/  SHF.L.U32 R228, R0, 0x1, RZ ;  /* 0x0000000100e47819 */ /* 0x000fc600000006ff */
[----:B------:R-:W-:Y:S01]  /*10b90*/  IMAD.IADD R2, R212, 0x1, -R2 ;  /* 0x00000001d4027824 */ /* 0x000fe200078e0a02 */
[----:B------:R-:W-:Y:S01]  /*10ba0*/  STL [R1+0x98], R246 ;  /* 0x000098f601007387 */ /* 0x000fe20000100800 */
[--C-:B------:R-:W-:Y:S02]  /*10bb0*/  IMAD R229, R4, 0x2, R228.reuse ;  /* 0x0000000204e57824 */ /* 0x100fe400078e02e4 */
[C---:B------:R-:W-:Y:S01]  /*10bc0*/  IMAD R231, R3.reuse, 0x2, R228 ;  /* 0x0000000203e77824 */ /* 0x040fe200078e02e4 */
[----:B------:R-:W-:Y:S01]  /*10bd0*/  SHF.R.S32.HI R5, RZ, 0x1f, R2 ;  /* 0x0000001fff057819 */ /* 0x000fe20000011402 */
[----:B------:R-:W-:Y:S01]  /*10be0*/  STL [R1+0x94], R245 ;  /* 0x000094f501007387 */ /* 0x000fe20000100800 */
[----:B------:R-:W-:Y:S02]  /*10bf0*/  LEA R230, R3, R229, 0x1 ;  /* 0x000000e503e67211 */ /* 0x000fe400078e08ff */
[----:B------:R-:W-:Y:S01]  /*10c00*/  LEA.HI R5, R5, R2, RZ, 0x2 ;  /* 0x0000000205057211 */ /* 0x000fe200078f10ff */
[----:B------:R1:W-:Y:S03]  /*10c10*/  STL [R1+0x90], R244 ;  /* 0x000090f401007387 */ /* 0x0003e60000100800 */
[----:B------:R-:W-:Y:S01]  /*10c20*/  LOP3.LUT R5, R5, 0x7ffffffc, RZ, 0xc0, !PT ;  /* 0x7ffffffc05057812 */ /* 0x000fe200078ec0ff */
[----:B------:R2:W-:Y:S04]  /*10c30*/  STL [R1+0x8c], R243 ;  /* 0x00008cf301007387 */ /* 0x0005e80000100800 */
[----:B------:R-:W-:Y:S01]  /*10c40*/  IMAD.IADD R2, R2, 0x1, -R5 ;  /* 0x0000000102027824 */ /* 0x000fe200078e0a05 */
[----:B------:R-:W-:Y:S03]  /*10c50*/  STL [R1+0x88], R242 ;  /* 0x000088f201007387 */ /* 0x000fe60000100800 */
[----:B------:R-:W-:Y:S01]  /*10c60*/  IMAD R2, R2, -0x2, R158 ;  /* 0xfffffffe02027824 */ /* 0x000fe200078e029e */
[----:B------:R4:W-:Y:S04]  /*10c70*/  STL [R1+0x84], R241 ;  /* 0x000084f101007387 */ /* 0x0009e80000100800 */
[C---:B------:R-:W-:Y:S01]  /*10c80*/  ISETP.GT.AND P1, PT, R2.reuse, RZ, PT ;  /* 0x000000ff0200720c */ /* 0x040fe20003f24270 */
[----:B------:R-:W-:Y:S01]  /*10c90*/  STL [R1+0x80], R240 ;  /* 0x000080f001007387 */ /* 0x000fe20000100800 */
[----:B------:R-:W-:-:S02]  /*10ca0*/  ISETP.GT.AND P0, PT, R2, 0x1, PT ;  /* 0x000000010200780c */ /* 0x000fc40003f04270 */
[----:B------:R-:W-:Y:S01]  /*10cb0*/  ISETP.GT.AND P5, PT, R2, 0x8, PT ;  /* 0x000000080200780c */ /* 0x000fe20003fa4270 */
[----:B------:R-:W-:Y:S01]  /*10cc0*/  STL [R1+0x7c], R239 ;  /* 0x00007cef01007387 */ /* 0x000fe20000100800 */
[----:B---3--:R-:W-:Y:S02]  /*10cd0*/  FSEL R6, R60, -INF , P1 ;  /* 0xff8000003c067808 */ /* 0x008fe40000800000 */
[----:B------:R-:W-:Y:S01]  /*10ce0*/  FSEL R9, R61, -INF , P0 ;  /* 0xff8000003d097808 */ /* 0x000fe20000000000 */
        /* <DEDUP_REMOVED lines=69> */
[----:B------:R-:W-:Y:S01]  /*11140*/  ISETP.GT.AND P5, PT, R2, 0x31, PT ;  /* 0x000000310200780c */ /* 0x000fe20003fa4270 */
[----:B------:R-:W-:Y:S01]  /*11150*/  LDSM.16.MT88.4 R56, [R229+0x2100] ;  /* 0x00210000e538783b */ /* 0x000fe20000004200 */
        /* <DEDUP_REMOVED lines=18> */
[----:B------:R-:W-:Y:S02]  /*11280*/  FMNMX.FTZ R2, R207, R2, !PT ;  /* 0x00000002cf027209 */ /* 0x000fe40007810000 */
[----:B------:R-:W-:Y:S02]  /*11290*/  FSEL R162, R85, -INF , P2 ;  /* 0xff80000055a27808 */ /* 0x000fe40001000000 */
[----:B------:R-:W-:Y:S01]  /*112a0*/  FSEL R156, R43, -INF , P2 ;  /* 0xff8000002b9c7808 */ /* 0x000fe20001000000 */
[----:B------:R-:W3:Y:S01]  /*112b0*/  SHFL.BFLY PT, R5, R2, 0x2, 0x1f ;  /* 0x0c401f0002057f89 */ /* 0x000ee200000e0000 */
[----:B------:R-:W-:Y:S02]  /*112c0*/  FSEL R7, R66, -INF , P6 ;  /* 0xff80000042077808 */ /* 0x000fe40003000000 */
[----:B-1----:R-:W-:Y:S01]  /*112d0*/  FSEL R244, R34, -INF , P1 ;  /* 0xff80000022f47808 */ /* 0x002fe20000800000 */
[----:B------:R-:W-:Y:S01]  /*112e0*/  LDSM.16.MT88.4 R40, [R228+0x100] ;  /* 0x00010000e428783b */ /* 0x000fe20000004200 */
[----:B------:R-:W-:-:S02]  /*112f0*/  FSEL R247, R35, -INF , P0 ;  /* 0xff80000023f77808 */ /* 0x000fc40000000000 */
[----:B------:R-:W-:Y:S01]  /*11300*/  FSEL R246, R80, -INF , P6 ;  /* 0xff80000050f67808 */ /* 0x000fe20003000000 */
[----:B------:R-:W-:Y:S01]  /*11310*/  LDSM.16.MT88.4 R32, [R230+0x2100] ;  /* 0x00210000e620783b */ /* 0x000fe20000004200 */
[----:B--2---:R-:W-:Y:S02]  /*11320*/  FSEL R243, R81, -INF , P5 ;  /* 0xff80000051f37808 */ /* 0x004fe40002800000 */
[----:B----4-:R-:W-:Y:S01]  /*11330*/  FSEL R241, R68, -INF , P1 ;  /* 0xff80000044f17808 */ /* 0x010fe20000800000 */
[----:B------:R-:W-:Y:S01]  /*11340*/  LDSM.16.MT88.4 R84, [R231+0x2900] ;  /* 0x00290000e754783b */ /* 0x000fe20000004200 */
[----:B------:R-:W-:Y:S02]  /*11350*/  FSEL R252, R69, -INF , P0 ;  /* 0xff80000045fc7808 */ /* 0x000fe40000000000 */
[----:B------:R-:W-:Y:S02]  /*11360*/  FSEL R250, R82, -INF , P6 ;  /* 0xff80000052fa7808 */ /* 0x000fe40003000000 */
[----:B------:R-:W-:-:S02]  /*11370*/  FSEL R249, R83, -INF , P5 ;  /* 0xff80000053f97808 */ /* 0x000fc40002800000 */
[----:B------:R-:W-:Y:S01]  /*11380*/  FSEL R203, R70, -INF , P1 ;  /* 0xff80000046cb7808 */ /* 0x000fe20000800000 */
[----:B------:R-:W-:Y:S01]  /*11390*/  LDSM.16.MT88.4 R80, [R230+0x2900] ;  /* 0x00290000e650783b */ /* 0x000fe20000004200 */
[----:B------:R-:W-:Y:S02]  /*113a0*/  FSEL R202, R71, -INF , P0 ;  /* 0xff80000047ca7808 */ /* 0x000fe40000000000 */
[----:B---3--:R-:W-:Y:S01]  /*113b0*/  FMNMX.FTZ R2, R2, R5, !PT ;  /* 0x0000000502027209 */ /* 0x008fe20007810000 */
[----:B------:R-:W-:Y:S04]  /*113c0*/  LDSM.16.MT88.4 R68, [R228+0x2100] ;  /* 0x00210000e444783b */ /* 0x000fe80000004200 */
[----:B------:R-:W1:Y:S02]  /*113d0*/  SHFL.BFLY PT, R5, R2, 0x1, 0x1f ;  /* 0x0c201f0002057f89 */ /* 0x000e6400000e0000 */
[----:B-1----:R-:W-:-:S02]  /*113e0*/  FMNMX.FTZ R168, R2, R5, !PT ;  /* 0x0000000502a87209 */ /* 0x002fc40007810000 */
[----:B------:R-:W-:Y:S02]  /*113f0*/  FMNMX.FTZ R5, R26, R27, !PT ;  /* 0x0000001b1a057209 */ /* 0x000fe40007810000 */
[C---:B------:R-:W-:Y:S01]  /*11400*/  FSETP.NEU.FTZ.AND P2, PT, R168.reuse, -INF , PT ;  /* 0xff800000a800780b */ /* 0x040fe20003f5d000 */
[----:B------:R-:W-:Y:S01]  /*11410*/  FMUL.FTZ R2, R168, c[0x0][0x2d0] ;  /* 0x0000b400a8027a20 */ /* 0x000fe20000410000 */
[----:B------:R1:W-:Y:S01]  /*11420*/  STL [R1+0xa0], R168 ;  /* 0x0000a0a801007387 */ /* 0x0003e20000100800 */
[----:B------:R-:W-:-:S03]  /*11430*/  FMNMX.FTZ R5, R28, R5, !PT ;  /* 0x000000051c057209 */ /* 0x000fc60007810000 */
[----:B------:R-:W-:Y:S01]  /*11440*/  FSEL R22, R2, RZ, P2 ;  /* 0x000000ff02167208 */ /* 0x000fe20001000000 */
[----:B------:R-:W-:Y:S01]  /*11450*/  STL [R1], R7 ;  /* 0x0000000701007387 */ /* 0x000fe20000100800 */
[----:B------:R-:W-:Y:S02]  /*11460*/  FMNMX.FTZ R2, R16, R17, !PT ;  /* 0x0000001110027209 */ /* 0x000fe40007810000 */
[----:B------:R-:W-:Y:S01]  /*11470*/  FMNMX.FTZ R5, R29, R5, !PT ;  /* 0x000000051d057209 */ /* 0x000fe20007810000 */
[----:B------:R-:W-:Y:S01]  /*11480*/  FFMA.FTZ R6, R6, c[0x0][0x2d0], -R22 ;  /* 0x0000b40006067a23 */ /* 0x000fe20000010816 */
[----:B------:R-:W-:Y:S01]  /*11490*/  FMNMX.FTZ R2, R18, R2, !PT ;  /* 0x0000000212027209 */ /* 0x000fe20007810000 */
[----:B------:R-:W-:Y:S01]  /*114a0*/  STL [R1+0xa4], R244 ;  /* 0x0000a4f401007387 */ /* 0x000fe20000100800 */
[----:B------:R-:W-:Y:S01]  /*114b0*/  FMNMX.FTZ R5, R38, R5, !PT ;  /* 0x0000000526057209 */ /* 0x000fe20007810000 */
[----:B------:R2:W-:Y:S01]  /*114c0*/  MUFU.EX2 R238, R6 ;  /* 0x0000000600ee7308 */ /* 0x0005e20000000800 */
[----:B------:R-:W-:-:S02]  /*114d0*/  FMNMX.FTZ R2, R19, R2, !PT ;  /* 0x0000000213027209 */ /* 0x000fc40007810000 */
[----:B------:R-:W-:Y:S02]  /*114e0*/  FMNMX.FTZ R5, R39, R5, !PT ;  /* 0x0000000527057209 */ /* 0x000fe40007810000 */
[----:B------:R-:W-:Y:S02]  /*114f0*/  FMNMX.FTZ R2, R20, R2, !PT ;  /* 0x0000000214027209 */ /* 0x000fe40007810000 */
[----:B------:R-:W-:Y:S02]  /*11500*/  FMNMX.FTZ R5, R52, R5, !PT ;  /* 0x0000000534057209 */ /* 0x000fe40007810000 */
[----:B------:R-:W-:Y:S02]  /*11510*/  FMNMX.FTZ R2, R23, R2, !PT ;  /* 0x0000000217027209 */ /* 0x000fe40007810000 */
[----:B------:R-:W-:Y:S02]  /*11520*/  FMNMX.FTZ R5, R53, R5, !PT ;  /* 0x0000000535057209 */ /* 0x000fe40007810000 */
[----:B------:R-:W-:-:S02]  /*11530*/  FMNMX.FTZ R2, R24, R2, !PT ;  /* 0x0000000218027209 */ /* 0x000fc40007810000 */
[----:B-1----:R-:W-:Y:S02]  /*11540*/  FSEL R168, R67, -INF , P5 ;  /* 0xff80000043a87808 */ /* 0x002fe40002800000 */
[----:B------:R-:W-:Y:S01]  /*11550*/  FMNMX.FTZ R2, R25, R2, !PT ;  /* 0x0000000219027209 */ /* 0x000fe20007810000 */
[----:B------:R-:W-:Y:S01]  /*11560*/  LDSM.16.MT88.4 R64, [R231+0x900] ;  /* 0x00090000e740783b */ /* 0x000fe20000004200 */
[----:B--2---:R-:W-:Y:S02]  /*11570*/  FMNMX.FTZ R6, R30, R31, !PT ;  /* 0x0000001f1e067209 */ /* 0x004fe40007810000 */
        /* <DEDUP_REMOVED lines=9> */
[----:B------:R-:W-:Y:S02]  /*11610*/  ISETP.NE.AND P2, PT, R21, RZ, PT ;  /* 0x000000ff1500720c */ /* 0x000fe40003f45270 */
[----:B------:R-:W-:-:S04]  /*11620*/  FMNMX.FTZ R2, R168, R2, !PT ;  /* 0x00000002a8027209 */ /* 0x000fc80007810000 */
[----:B------:R-:W-:-:S04]  /*11630*/  FMNMX.FTZ R2, R244, R2, !PT ;  /* 0x00000002f4027209 */ /* 0x000fc80007810000 */
[----:B------:R-:W-:-:S05]  /*11640*/  FMNMX.FTZ R2, R247, R2, !PT ;  /* 0x00000002f7027209 */ /* 0x000fca0007810000 */
[----:B------:R-:W1:Y:S02]  /*11650*/  SHFL.BFLY PT, R7, R2, 0x2, 0x1f ;  /* 0x0c401f0002077f89 */ /* 0x000e6400000e0000 */
[----:B-1----:R-:W-:Y:S01]  /*11660*/  FMNMX.FTZ R8, R2, R7, !PT ;  /* 0x0000000702087209 */ /* 0x002fe20007810000 */
[--C-:B------:R-:W-:Y:S02]  /*11670*/  FFMA.FTZ R2, R9, c[0x0][0x2d0], -R22.reuse ;  /* 0x0000b40009027a23 */ /* 0x100fe40000010816 */
[----:B------:R-:W-:Y:S02]  /*11680*/  FFMA.FTZ R7, R10, c[0x0][0x2d0], -R22 ;  /* 0x0000b4000a077a23 */ /* 0x000fe40000010816 */
[----:B------:R1:W-:Y:S01]  /*11690*/  MUFU.EX2 R237, R2 ;  /* 0x0000000200ed7308 */ /* 0x0003e20000000800 */
[----:B------:R-:W2:Y:S07]  /*116a0*/  SHFL.BFLY PT, R167, R8, 0x1, 0x1f ;  /* 0x0c201f0008a77f89 */ /* 0x000eae00000e0000 */
[----:B------:R-:W-:Y:S01]  /*116b0*/  MUFU.EX2 R210, R7 ;  /* 0x0000000700d27308 */ /* 0x000fe20000000800 */
[----:B-1----:R-:W-:-:S02]  /*116c0*/  FMNMX.FTZ R2, R169, R5, !PT ;  /* 0x00000005a9027209 */ /* 0x002fc40007810000 */
[----:B------:R-:W-:Y:S01]  /*116d0*/  FMNMX.FTZ R5, R60, R6, !PT ;  /* 0x000000063c057209 */ /* 0x000fe20007810000 */
[--C-:B------:R-:W-:Y:S01]  /*116e0*/  FFMA.FTZ R6, R11, c[0x0][0x2d0], -R22.reuse ;  /* 0x0000b4000b067a23 */ /* 0x100fe20000010816 */
[----:B------:R-:W-:Y:S02]  /*116f0*/  FMNMX.FTZ R2, R162, R2, !PT ;  /* 0x00000002a2027209 */ /* 0x000fe40007810000 */
[----:B------:R-:W-:Y:S01]  /*11700*/  FMNMX.FTZ R5, R61, R5, !PT ;  /* 0x000000053d057209 */ /* 0x000fe20007810000 */
[----:B------:R1:W-:Y:S01]  /*11710*/  MUFU.EX2 R245, R6 ;  /* 0x0000000600f57308 */ /* 0x0003e20000000800 */
[----:B------:R-:W-:Y:S02]  /*11720*/  FMNMX.FTZ R166, R246, R2, !PT ;  /* 0x00000002f6a67209 */ /* 0x000fe40007810000 */
[----:B------:R-:W-:Y:S01]  /*11730*/  FMNMX.FTZ R2, R62, R5, !PT ;  /* 0x000000053e027209 */ /* 0x000fe20007810000 */
[----:B------:R-:W-:Y:S01]  /*11740*/  FFMA.FTZ R5, R12, c[0x0][0x2d0], -R22 ;  /* 0x0000b4000c057a23 */ /* 0x000fe20000010816 */
[----:B------:R-:W-:-:S02]  /*11750*/  FMNMX.FTZ R166, R243, R166, !PT ;  /* 0x000000a6f3a67209 */ /* 0x000fc40007810000 */
[----:B------:R-:W-:Y:S01]  /*11760*/  FMNMX.FTZ R2, R63, R2, !PT ;  /* 0x000000023f027209 */ /* 0x000fe20007810000 */
[----:B------:R3:W-:Y:S01]  /*11770*/  MUFU.EX2 R239, R5 ;  /* 0x0000000500ef7308 */ /* 0x0007e20000000800 */
[----:B------:R-:W-:Y:S02]  /*11780*/  FMNMX.FTZ R166, R241, R166, !PT ;  /* 0x000000a6f1a67209 */ /* 0x000fe40007810000 */
[----:B------:R-:W-:Y:S02]  /*11790*/  FMNMX.FTZ R2, R176, R2, !PT ;  /* 0x00000002b0027209 */ /* 0x000fe40007810000 */
[----:B------:R-:W-:Y:S02]  /*117a0*/  FMNMX.FTZ R166, R252, R166, !PT ;  /* 0x000000a6fca67209 */ /* 0x000fe40007810000 */
[----:B------:R-:W-:Y:S02]  /*117b0*/  FMNMX.FTZ R2, R175, R2, !PT ;  /* 0x00000002af027209 */ /* 0x000fe40007810000 */
[----:B--2---:R-:W-:Y:S01]  /*117c0*/  FMNMX.FTZ R167, R8, R167, !PT ;  /* 0x000000a708a77209 */ /* 0x004fe20007810000 */
[----:B-1----:R-:W1:Y:S01]  /*117d0*/  SHFL.BFLY PT, R6, R166, 0x2, 0x1f ;  /* 0x0c401f00a6067f89 */ /* 0x002e6200000e0000 */
[----:B------:R-:W-:-:S02]  /*117e0*/  FMNMX.FTZ R2, R174, R2, !PT ;  /* 0x00000002ae027209 */ /* 0x000fc40007810000 */
[C---:B------:R-:W-:Y:S01]  /*117f0*/  FSETP.NEU.FTZ.AND P0, PT, R167.reuse, -INF , PT ;  /* 0xff800000a700780b */ /* 0x040fe20003f1d000 */
[----:B------:R-:W-:Y:S01]  /*11800*/  FMUL.FTZ R21, R167, c[0x0][0x2d0] ;  /* 0x0000b400a7157a20 */ /* 0x000fe20000410000 */
[----:B------:R-:W-:Y:S01]  /*11810*/  FMNMX.FTZ R2, R173, R2, !PT ;  /* 0x00000002ad027209 */ /* 0x000fe20007810000 */
[----:B---3--:R-:W-:-:S03]  /*11820*/  FFMA.FTZ R5, R13, c[0x0][0x2d0], -R22 ;  /* 0x0000b4000d057a23 */ /* 0x008fc60000010816 */
[----:B------:R-:W-:Y:S01]  /*11830*/  FMNMX.FTZ R2, R250, R2, !PT ;  /* 0x00000002fa027209 */ /* 0x000fe20007810000 */
[----:B------:R2:W3:Y:S01]  /*11840*/  MUFU.EX2 R212, R5 ;  /* 0x0000000500d47308 */ /* 0x0004e20000000800 */
[----:B------:R-:W-:Y:S02]  /*11850*/  FSEL R21, R21, RZ, P0 ;  /* 0x000000ff15157208 */ /* 0x000fe40000000000 */
[----:B------:R-:W-:-:S04]  /*11860*/  FMNMX.FTZ R2, R249, R2, !PT ;  /* 0x00000002f9027209 */ /* 0x000fc80007810000 */
[----:B------:R-:W-:-:S04]  /*11870*/  FMNMX.FTZ R2, R203, R2, !PT ;  /* 0x00000002cb027209 */ /* 0x000fc80007810000 */
[----:B------:R-:W-:Y:S02]  /*11880*/  FMNMX.FTZ R2, R202, R2, !PT ;  /* 0x00000002ca027209 */ /* 0x000fe40007810000 */
[----:B-1----:R-:W-:Y:S01]  /*11890*/  FMNMX.FTZ R166, R166, R6, !PT ;  /* 0x00000006a6a67209 */ /* 0x002fe20007810000 */
[--C-:B--2---:R-:W-:Y:S02]  /*118a0*/  FFMA.FTZ R5, R14, c[0x0][0x2d0], -R22.reuse ;  /* 0x0000b4000e057a23 */ /* 0x104fe40000010816 */
[----:B------:R-:W1:Y:S01]  /*118b0*/  SHFL.BFLY PT, R6, R2, 0x2, 0x1f ;  /* 0x0c401f0002067f89 */ /* 0x000e6200000e0000 */
[----:B---3--:R-:W-:Y:S01]  /*118c0*/  F2FP.BF16.PACK_AB R8, R212, R239 ;  /* 0x000000efd408723e */ /* 0x008fe200000010ff */
[----:B-----5:R2:W-:Y:S02]  /*118d0*/  MUFU.EX2 R165, R5 ;  /* 0x0000000500a57308 */ /* 0x0205e40000000800 */
[----:B------:R-:W3:Y:S01]  /*118e0*/  SHFL.BFLY PT, R7, R166, 0x1, 0x1f ;  /* 0x0c201f00a6077f89 */ /* 0x000ee200000e0000 */
[----:B--2---:R-:W-:-:S05]  /*118f0*/  FFMA.FTZ R5, R15, c[0x0][0x2d0], -R22 ;  /* 0x0000b4000f057a23 */ /* 0x004fca0000010816 */
[----:B------:R2:W4:Y:S01]  /*11900*/  MUFU.EX2 R233, R5 ;  /* 0x0000000500e97308 */ /* 0x0005220000000800 */
[----:B-1----:R-:W-:Y:S02]  /*11910*/  FMNMX.FTZ R2, R2, R6, !PT ;  /* 0x0000000602027209 */ /* 0x002fe40007810000 */
[----:B---3--:R-:W-:-:S03]  /*11920*/  FMNMX.FTZ R166, R166, R7, !PT ;  /* 0x00000007a6a67209 */ /* 0x008fc60007810000 */
[----:B------:R-:W1:Y:S01]  /*11930*/  SHFL.BFLY PT, R6, R2, 0x1, 0x1f ;  /* 0x0c201f0002067f89 */ /* 0x000e6200000e0000 */
[----:B------:R-:W-:Y:S01]  /*11940*/  FSETP.NEU.FTZ.AND P0, PT, R166, -INF , PT ;  /* 0xff800000a600780b */ /* 0x000fe20003f1d000 */
[----:B--2---:R-:W-:Y:S01]  /*11950*/  FFMA.FTZ R5, R16, c[0x0][0x2d0], -R21 ;  /* 0x0000b40010057a23 */ /* 0x004fe20000010815 */
[----:B------:R-:W-:Y:S02]  /*11960*/  F2FP.BF16.PACK_AB R16, R237, R238 ;  /* 0x000000eeed10723e */ /* 0x000fe400000010ff */
[----:B----4-:R-:W-:Y:S01]  /*11970*/  F2FP.BF16.PACK_AB R10, R233, R165 ;  /* 0x000000a5e90a723e */ /* 0x010fe200000010ff */
[----:B------:R2:W-:Y:S01]  /*11980*/  MUFU.EX2 R201, R5 ;  /* 0x0000000500c97308 */ /* 0x0005e20000000800 */
[----:B-1----:R-:W-:-:S05]  /*11990*/  FMNMX.FTZ R2, R2, R6, !PT ;  /* 0x0000000602027209 */ /* 0x002fca0007810000 */
[----:B------:R-:W-:Y:S02]  /*119a0*/  FMUL.FTZ R6, R2, c[0x0][0x2d0] ;  /* 0x0000b40002067a20 */ /* 0x000fe40000410000 */
[----:B--2---:R-:W-:-:S04]  /*119b0*/  FFMA.FTZ R5, R17, c[0x0][0x2d0], -R21 ;  /* 0x0000b40011057a23 */ /* 0x004fc80000010815 */
[----:B------:R1:W2:Y:S02]  /*119c0*/  MUFU.EX2 R200, R5 ;  /* 0x0000000500c87308 */ /* 0x0002a40000000800 */
[----:B-1----:R-:W-:Y:S01]  /*119d0*/  FFMA.FTZ R5, R18, c[0x0][0x2d0], -R21 ;  /* 0x0000b40012057a23 */ /* 0x002fe20000010815 */
[----:B------:R-:W-:Y:S02]  /*119e0*/  F2FP.BF16.PACK_AB R18, R245, R210 ;  /* 0x000000d2f512723e */ /* 0x000fe400000010ff */
[----:B--2---:R-:W-:-:S03]  /*119f0*/  F2FP.BF16.PACK_AB R17, R200, R201 ;  /* 0x000000c9c811723e */ /* 0x004fc600000010ff */
[----:B------:R1:W-:Y:S02]  /*11a00*/  MUFU.EX2 R251, R5 ;  /* 0x0000000500fb7308 */ /* 0x0003e40000000800 */
[----:B-1----:R-:W-:-:S06]  /*11a10*/  FFMA.FTZ R5, R19, c[0x0][0x2d0], -R21 ;  /* 0x0000b40013057a23 */ /* 0x002fcc0000010815 */
[----:B------:R1:W2:Y:S02]  /*11a20*/  MUFU.EX2 R179, R5 ;  /* 0x0000000500b37308 */ /* 0x0002a40000000800 */
[----:B-1----:R-:W-:Y:S01]  /*11a30*/  FFMA.FTZ R5, R20, c[0x0][0x2d0], -R21 ;  /* 0x0000b40014057a23 */ /* 0x002fe20000010815 */
[----:B--2---:R-:W-:Y:S01]  /*11a40*/  F2FP.BF16.PACK_AB R19, R179, R251 ;  /* 0x000000fbb313723e */ /* 0x004fe200000010ff */
[----:B------:R-:W-:-:S04]  /*11a50*/  FMUL.FTZ R20, R166, c[0x0][0x2d0] ;  /* 0x0000b400a6147a20 */ /* 0x000fc80000410000 */
[----:B------:R1:W-:Y:S01]  /*11a60*/  MUFU.EX2 R234, R5 ;  /* 0x0000000500ea7308 */ /* 0x0003e20000000800 */
[----:B------:R-:W-:Y:S01]  /*11a70*/  FSEL R20, R20, RZ, P0 ;  /* 0x000000ff14147208 */ /* 0x000fe20000000000 */
[----:B------:R-:W-:Y:S01]  /*11a80*/  HMMA.16816.F32.BF16 R100, R16, R40, RZ ;  /* 0x000000281064723c */ /* 0x000fe200000418ff */
[----:B------:R-:W-:-:S03]  /*11a90*/  FSETP.NEU.FTZ.AND P0, PT, R2, -INF , PT ;  /* 0xff8000000200780b */ /* 0x000fc60003f1d000 */
[----:B------:R-:W-:Y:S01]  /*11aa0*/  FFMA.FTZ R3, R39, c[0x0][0x2d0], -R20 ;  /* 0x0000b40027037a23 */ /* 0x000fe20000010814 */
[----:B------:R-:W-:-:S03]  /*11ab0*/  FSEL R0, R6, RZ, P0 ;  /* 0x000000ff06007208 */ /* 0x000fc60000000000 */
[----:B------:R2:W-:Y:S02]  /*11ac0*/  MUFU.EX2 R244, R3 ;  /* 0x0000000300f47308 */ /* 0x0005e40000000800 */
[----:B------:R-:W-:Y:S02]  /*11ad0*/  FFMA.FTZ R4, R36, c[0x0][0x2d0], -R0 ;  /* 0x0000b40024047a23 */ /* 0x000fe40000010800 */
[----:B-1----:R-:W-:-:S04]  /*11ae0*/  FFMA.FTZ R5, R23, c[0x0][0x2d0], -R21 ;  /* 0x0000b40017057a23 */ /* 0x002fc80000010815 */
[----:B------:R1:W3:Y:S08]  /*11af0*/  MUFU.EX2 R211, R5 ;  /* 0x0000000500d37308 */ /* 0x0002f00000000800 */
[----:B------:R4:W-:Y:S01]  /*11b00*/  MUFU.EX2 R242, R4 ;  /* 0x0000000400f27308 */ /* 0x0009e20000000800 */
[----:B--2---:R-:W-:Y:S02]  /*11b10*/  FFMA.FTZ R3, R52, c[0x0][0x2d0], -R20 ;  /* 0x0000b40034037a23 */ /* 0x004fe40000010814 */
[----:B-1----:R-:W-:-:S05]  /*11b20*/  FFMA.FTZ R5, R24, c[0x0][0x2d0], -R21 ;  /* 0x0000b40018057a23 */ /* 0x002fca0000010815 */
[----:B------:R1:W-:Y:S01]  /*11b30*/  MUFU.EX2 R236, R3 ;  /* 0x0000000300ec7308 */ /* 0x0003e20000000800 */
[----:B---3--:R-:W-:Y:S01]  /*11b40*/  F2FP.BF16.PACK_AB R9, R211, R234 ;  /* 0x000000ead309723e */ /* 0x008fe200000010ff */
[----:B----4-:R-:W-:-:S06]  /*11b50*/  FFMA.FTZ R4, R37, c[0x0][0x2d0], -R0 ;  /* 0x0000b40025047a23 */ /* 0x010fcc0000010800 */
[----:B------:R2:W-:Y:S08]  /*11b60*/  MUFU.EX2 R232, R5 ;  /* 0x0000000500e87308 */ /* 0x0005f00000000800 */
[----:B------:R-:W3:Y:S01]  /*11b70*/  MUFU.EX2 R240, R4 ;  /* 0x0000000400f07308 */ /* 0x000ee20000000800 */
[----:B-1----:R-:W-:Y:S02]  /*11b80*/  FFMA.FTZ R3, R53, c[0x0][0x2d0], -R20 ;  /* 0x0000b40035037a23 */ /* 0x002fe40000010814 */
[----:B------:R-:W1:Y:S01]  /*11b90*/  LDSM.16.MT88.4 R52, [R228+0x900] ;  /* 0x00090000e434783b */ /* 0x000e620000004200 */
[----:B--2---:R-:W-:-:S04]  /*11ba0*/  FFMA.FTZ R5, R25, c[0x0][0x2d0], -R21 ;  /* 0x0000b40019057a23 */ /* 0x004fc80000010815 */
[----:B------:R2:W4:Y:S01]  /*11bb0*/  MUFU.EX2 R23, R3 ;  /* 0x0000000300177308 */ /* 0x0005220000000800 */
[----:B---3--:R-:W-:-:S07]  /*11bc0*/  F2FP.BF16.PACK_AB R15, R240, R242 ;  /* 0x000000f2f00f723e */ /* 0x008fce00000010ff */
[----:B------:R3:W3:Y:S01]  /*11bd0*/  MUFU.EX2 R178, R5 ;  /* 0x0000000500b27308 */ /* 0x0006e20000000800 */
[----:B------:R-:W-:Y:S02]  /*11be0*/  FFMA.FTZ R4, R38, c[0x0][0x2d0], -R20 ;  /* 0x0000b40026047a23 */ /* 0x000fe40000010814 */
[----:B------:R-:W-:Y:S01]  /*11bf0*/  LDSM.16.MT88.4 R36, [R231+0x2100] ;  /* 0x00210000e724783b */ /* 0x000fe20000004200 */
[----:B--2---:R-:W-:-:S04]  /*11c00*/  FFMA.FTZ R3, R60, c[0x0][0x2d0], -R0 ;  /* 0x0000b4003c037a23 */ /* 0x004fc80000010800 */
[----:B------:R-:W2:Y:S01]  /*11c10*/  MUFU.EX2 R208, R4 ;  /* 0x0000000400d07308 */ /* 0x000ea20000000800 */
[----:B----4-:R-:W-:Y:S01]  /*11c20*/  F2FP.BF16.PACK_AB R6, R23, R236 ;  /* 0x000000ec1706723e */ /* 0x010fe200000010ff */
[----:B---3--:R-:W-:-:S06]  /*11c30*/  FFMA.FTZ R5, R26, c[0x0][0x2d0], -R20 ;  /* 0x0000b4001a057a23 */ /* 0x008fcc0000010814 */
[----:B------:R3:W-:Y:S01]  /*11c40*/  MUFU.EX2 R213, R3 ;  /* 0x0000000300d57308 */ /* 0x0007e20000000800 */
[----:B------:R-:W-:-:S07]  /*11c50*/  F2FP.BF16.PACK_AB R11, R178, R232 ;  /* 0x000000e8b20b723e */ /* 0x000fce00000010ff */
[----:B------:R4:W-:Y:S01]  /*11c60*/  MUFU.EX2 R199, R5 ;  /* 0x0000000500c77308 */ /* 0x0009e20000000800 */
[----:B--2---:R-:W-:Y:S01]  /*11c70*/  F2FP.BF16.PACK_AB R4, R244, R208 ;  /* 0x000000d0f404723e */ /* 0x004fe200000010ff */
[----:B-1----:R-:W-:Y:S01]  /*11c80*/  HMMA.16816.F32.BF16 R180, R8, R52, R100 ;  /* 0x0000003408b4723c */ /* 0x002fe20000041864 */
[----:B---3--:R-:W-:-:S05]  /*11c90*/  FFMA.FTZ R3, R61, c[0x0][0x2d0], -R0 ;  /* 0x0000b4003d037a23 */ /* 0x008fca0000010800 */
[----:B------:R1:W-:Y:S01]  /*11ca0*/  MUFU.EX2 R171, R3 ;  /* 0x0000000300ab7308 */ /* 0x0003e20000000800 */
[----:B----4-:R-:W-:Y:S02]  /*11cb0*/  FFMA.FTZ R5, R27, c[0x0][0x2d0], -R20 ;  /* 0x0000b4001b057a23 */ /* 0x010fe40000010814 */
[----:B------:R-:W2:Y:S05]  /*11cc0*/  LDSM.16.MT88.4 R24, [R229+0x100] ;  /* 0x00010000e518783b */ /* 0x000eaa0000004200 */
[----:B------:R3:W4:Y:S01]  /*11cd0*/  MUFU.EX2 R198, R5 ;  /* 0x0000000500c67308 */ /* 0x0007220000000800 */
[----:B-1----:R-:W-:-:S07]  /*11ce0*/  FFMA.FTZ R3, R62, c[0x0][0x2d0], -R0 ;  /* 0x0000b4003e037a23 */ /* 0x002fce0000010800 */
[----:B------:R1:W-:Y:S01]  /*11cf0*/  MUFU.EX2 R235, R3 ;  /* 0x0000000300eb7308 */ /* 0x0003e20000000800 */
[----:B---3--:R-:W-:Y:S01]  /*11d00*/  FFMA.FTZ R5, R28, c[0x0][0x2d0], -R20 ;  /* 0x0000b4001c057a23 */ /* 0x008fe20000010814 */
[----:B----4-:R-:W-:-:S06]  /*11d10*/  F2FP.BF16.PACK_AB R12, R198, R199 ;  /* 0x000000c7c60c723e */ /* 0x010fcc00000010ff */
[----:B------:R3:W-:Y:S01]  /*11d20*/  MUFU.EX2 R248, R5 ;  /* 0x0000000500f87308 */ /* 0x0007e20000000800 */
[----:B-1----:R-:W-:Y:S02]  /*11d30*/  FFMA.FTZ R3, R63, c[0x0][0x2d0], -R0 ;  /* 0x0000b4003f037a23 */ /* 0x002fe40000010800 */
[----:B------:R-:W-:Y:S05]  /*11d40*/  LDSM.16.MT88.4 R60, [R230+0x900] ;  /* 0x00090000e63c783b */ /* 0x000fea0000004200 */
[----:B------:R-:W1:Y:S01]  /*11d50*/  MUFU.EX2 R204, R3 ;  /* 0x0000000300cc7308 */ /* 0x000e620000000800 */
[----:B---3--:R-:W-:Y:S01]  /*11d60*/  FFMA.FTZ R5, R29, c[0x0][0x2d0], -R20 ;  /* 0x0000b4001d057a23 */ /* 0x008fe20000010814 */
[----:B--2---:R-:W-:Y:S06]  /*11d70*/  HMMA.16816.F32.BF16 R92, R16, R24, RZ ;  /* 0x00000018105c723c */ /* 0x004fec00000418ff */
[----:B------:R2:W3:Y:S01]  /*11d80*/  MUFU.EX2 R205, R5 ;  /* 0x0000000500cd7308 */ /* 0x0004e20000000800 */
[----:B-1----:R-:W-:Y:S01]  /*11d90*/  F2FP.BF16.PACK_AB R7, R204, R235 ;  /* 0x000000ebcc07723e */ /* 0x002fe200000010ff */
[----:B--2---:R-:W-:Y:S01]  /*11da0*/  FFMA.FTZ R5, R30, c[0x0][0x2d0], -R0 ;  /* 0x0000b4001e057a23 */ /* 0x004fe20000010800 */
[----:B---3--:R-:W-:-:S05]  /*11db0*/  F2FP.BF16.PACK_AB R14, R205, R248 ;  /* 0x000000f8cd0e723e */ /* 0x008fca00000010ff */
[----:B------:R1:W-:Y:S02]  /*11dc0*/  MUFU.EX2 R197, R5 ;  /* 0x0000000500c57308 */ /* 0x0003e40000000800 */
[----:B-1----:R-:W-:Y:S02]  /*11dd0*/  FFMA.FTZ R5, R31, c[0x0][0x2d0], -R0 ;  /* 0x0000b4001f057a23 */ /* 0x002fe40000010800 */
[----:B------:R-:W1:Y:S04]  /*11de0*/  LDSM.16.MT88.4 R28, [R229+0x900] ;  /* 0x00090000e51c783b */ /* 0x000e680000004200 */
[----:B------:R-:W2:Y:S02]  /*11df0*/  MUFU.EX2 R196, R5 ;  /* 0x0000000500c47308 */ /* 0x000ea40000000800 */
[----:B--2---:R-:W-:-:S02]  /*11e00*/  F2FP.BF16.PACK_AB R13, R196, R197 ;  /* 0x000000c5c40d723e */ /* 0x004fc400000010ff */
[----:B------:R-:W-:-:S05]  /*11e10*/  F2FP.BF16.PACK_AB R5, R171, R213 ;  /* 0x000000d5ab05723e */ /* 0x000fca00000010ff */
[C---:B------:R-:W-:Y:S08]  /*11e20*/  HMMA.16816.F32.BF16 R140, R12.reuse, R56, RZ ;  /* 0x000000380c8c723c */ /* 0x040ff000000418ff */
[C---:B------:R-:W-:Y:S08]  /*11e30*/  HMMA.16816.F32.BF16 R104, R12.reuse, R32, RZ ;  /* 0x000000200c68723c */ /* 0x040ff000000418ff */
[----:B------:R-:W-:Y:S08]  /*11e40*/  HMMA.16816.F32.BF16 R116, R12, R58, RZ ;  /* 0x0000003a0c74723c */ /* 0x000ff000000418ff */
[C---:B------:R-:W-:Y:S08]  /*11e50*/  HMMA.16816.F32.BF16 R216, R4.reuse, R44, R140 ;  /* 0x0000002c04d8723c */ /* 0x040ff0000004188c */
[----:B------:R-:W-:Y:S08]  /*11e60*/  HMMA.16816.F32.BF16 R104, R4, R80, R104 ;  /* 0x000000500468723c */ /* 0x000ff00000041868 */
[C---:B------:R-:W-:Y:S08]  /*11e70*/  HMMA.16816.F32.BF16 R96, R12.reuse, R40, RZ ;  /* 0x000000280c60723c */ /* 0x040ff000000418ff */
[----:B------:R-:W-:Y:S01]  /*11e80*/  IMAD.MOV.U32 R223, RZ, RZ, R219 ;  /* 0x000000ffffdf7224 */ /* 0x000fe200078e00db */
[----:B------:R-:W-:Y:S01]  /*11e90*/  HMMA.16816.F32.BF16 R120, R12, R70, RZ ;  /* 0x000000460c78723c */ /* 0x000fe200000418ff */
[----:B------:R-:W-:Y:S01]  /*11ea0*/  IMAD.MOV.U32 R226, RZ, RZ, R216 ;  /* 0x000000ffffe27224 */ /* 0x000fe200078e00d8 */
[----:B------:R-:W-:Y:S01]  /*11eb0*/  MOV R224, R218 ;  /* 0x000000da00e07202 */ /* 0x000fe20000000f00 */
[----:B------:R-:W-:-:S04]  /*11ec0*/  IMAD.MOV.U32 R225, RZ, RZ, R217 ;  /* 0x000000ffffe17224 */ /* 0x000fc800078e00d9 */
[----:B------:R-:W-:Y:S01]  /*11ed0*/  MOV R222, R104 ;  /* 0x0000006800de7202 */ /* 0x000fe20000000f00 */
[----:B------:R-:W-:Y:S01]  /*11ee0*/  IMAD.MOV.U32 R221, RZ, RZ, R105 ;  /* 0x000000ffffdd7224 */ /* 0x000fe200078e0069 */
[----:B------:R-:W-:Y:S01]  /*11ef0*/  MOV R219, R107 ;  /* 0x0000006b00db7202 */ /* 0x000fe20000000f00 */
[----:B------:R-:W-:Y:S01]  /*11f00*/  IMAD.MOV.U32 R220, RZ, RZ, R106 ;  /* 0x000000ffffdc7224 */ /* 0x000fe200078e006a */
[----:B-1----:R-:W-:Y:S08]  /*11f10*/  HMMA.16816.F32.BF16 R192, R8, R28, R92 ;  /* 0x0000001c08c0723c */ /* 0x002ff0000004185c */
[----:B------:R-:W-:Y:S08]  /*11f20*/  HMMA.16816.F32.BF16 R104, R4, R46, R116 ;  /* 0x0000002e0468723c */ /* 0x000ff00000041874 */
[----:B------:R-:W-:Y:S08]  /*11f30*/  HMMA.16816.F32.BF16 R108, R12, R38, RZ ;  /* 0x000000260c6c723c */ /* 0x000ff000000418ff */
[----:B------:R-:W-:Y:S08]  /*11f40*/  HMMA.16816.F32.BF16 R92, R16, R72, RZ ;  /* 0x00000048105c723c */ /* 0x000ff000000418ff */
[----:B------:R-:W-:Y:S01]  /*11f50*/  HMMA.16816.F32.BF16 R88, R12, R24, RZ ;  /* 0x000000180c58723c */ /* 0x000fe200000418ff */
[----:B------:R-:W-:Y:S01]  /*11f60*/  IMAD.MOV.U32 R3, RZ, RZ, R106 ;  /* 0x000000ffff037224 */ /* 0x000fe200078e006a */
[----:B------:R-:W-:-:S05]  /*11f70*/  MOV R227, R107 ;  /* 0x0000006b00e37202 */ /* 0x000fca0000000f00 */
[----:B------:R-:W-:Y:S01]  /*11f80*/  IMAD.MOV.U32 R24, RZ, RZ, R105 ;  /* 0x000000ffff187224 */ /* 0x000fe200078e0069 */
[----:B------:R-:W-:Y:S08]  /*11f90*/  HMMA.16816.F32.BF16 R184, R4, R52, R96 ;  /* 0x0000003404b8723c */ /* 0x000ff00000041860 */
[C---:B------:R-:W-:Y:S08]  /*11fa0*/  HMMA.16816.F32.BF16 R100, R12.reuse, R34, RZ ;  /* 0x000000220c64723c */ /* 0x040ff000000418ff */
[-C--:B------:R-:W-:Y:S08]  /*11fb0*/  HMMA.16816.F32.BF16 R152, R12, R76.reuse, RZ ;  /* 0x0000004c0c98723c */ /* 0x080ff000000418ff */
[----:B------:R-:W-:Y:S08]  /*11fc0*/  HMMA.16816.F32.BF16 R96, R16, R76, RZ ;  /* 0x0000004c1060723c */ /* 0x000ff000000418ff */
[C---:B------:R-:W-:Y:S08]  /*11fd0*/  HMMA.16816.F32.BF16 R148, R12.reuse, R72, RZ ;  /* 0x000000480c94723c */ /* 0x040ff000000418ff */
[C---:B------:R-:W-:Y:S08]  /*11fe0*/  HMMA.16816.F32.BF16 R144, R12.reuse, R68, RZ ;  /* 0x000000440c90723c */ /* 0x040ff000000418ff */
[C---:B------:R-:W-:Y:S08]  /*11ff0*/  HMMA.16816.F32.BF16 R112, R12.reuse, R36, RZ ;  /* 0x000000240c70723c */ /* 0x040ff000000418ff */
[C---:B------:R-:W-:Y:S08]  /*12000*/  HMMA.16816.F32.BF16 R136, R12.reuse, R42, RZ ;  /* 0x0000002a0c88723c */ /* 0x040ff000000418ff */
[C---:B------:R-:W-:Y:S08]  /*12010*/  HMMA.16816.F32.BF16 R132, R12.reuse, R26, RZ ;  /* 0x0000001a0c84723c */ /* 0x040ff000000418ff */
[C---:B------:R-:W-:Y:S08]  /*12020*/  HMMA.16816.F32.BF16 R128, R12.reuse, R78, RZ ;  /* 0x0000004e0c80723c */ /* 0x040ff000000418ff */
[----:B------:R-:W-:Y:S08]  /*12030*/  HMMA.16816.F32.BF16 R124, R12, R74, RZ ;  /* 0x0000004a0c7c723c */ /* 0x000ff000000418ff */
[C---:B------:R-:W-:Y:S07]  /*12040*/  HMMA.16816.F32.BF16 R140, R4.reuse, R50, R120 ;  /* 0x00000032048c723c */ /* 0x040fee0000041878 */
[----:B------:R-:W-:Y:S01]  /*12050*/  IMAD.MOV.U32 R123, RZ, RZ, R104 ;  /* 0x000000ffff7b7224 */ /* 0x000fe200078e0068 */
[C---:B------:R-:W-:Y:S07]  /*12060*/  HMMA.16816.F32.BF16 R188, R4.reuse, R28, R88 ;  /* 0x0000001c04bc723c */ /* 0x040fee0000041858 */
[----:B------:R-:W-:Y:S01]  /*12070*/  MOV R29, R213 ;  /* 0x000000d5001d7202 */ /* 0x000fe20000000f00 */
[----:B------:R-:W-:Y:S01]  /*12080*/  HMMA.16816.F32.BF16 R104, R4, R86, R108 ;  /* 0x000000560468723c */ /* 0x000fe2000004186c */
[----:B------:R-:W-:-:S07]  /*12090*/  IMAD.MOV.U32 R28, RZ, RZ, R212 ;  /* 0x000000ffff1c7224 */ /* 0x000fce00078e00d4 */
[----:B------:R-:W-:Y:S07]  /*120a0*/  HMMA.16816.F32.BF16 R108, R8, R60, R92 ;  /* 0x0000003c086c723c */ /* 0x000fee000004185c */
[----:B------:R-:W-:Y:S01]  /*120b0*/  IMAD.MOV.U32 R95, RZ, RZ, R3 ;  /* 0x000000ffff5f7224 */ /* 0x000fe200078e0003 */
[----:B------:R-:W-:Y:S01]  /*120c0*/  HMMA.16816.F32.BF16 R212, R4, R82, R100 ;  /* 0x0000005204d4723c */ /* 0x000fe20000041864 */
[----:B------:R-:W-:Y:S01]  /*120d0*/  FFMA.FTZ R3, R161, c[0x0][0x2d0], -R22 ;  /* 0x0000b400a1037a23 */ /* 0x000fe20000010816 */
[----:B------:R-:W-:Y:S01]  /*120e0*/  MOV R92, R165 ;  /* 0x000000a5005c7202 */ /* 0x000fe20000000f00 */
[----:B------:R-:W-:Y:S01]  /*120f0*/  IMAD.MOV.U32 R94, RZ, RZ, R24 ;  /* 0x000000ffff5e7224 */ /* 0x000fe200078e0018 */
[----:B------:R-:W-:Y:S01]  /*12100*/  MOV R93, R204 ;  /* 0x000000cc005d7202 */ /* 0x000fe20000000f00 */
[----:B------:R-:W-:-:S03]  /*12110*/  IMAD.MOV.U32 R161, RZ, RZ, R221 ;  /* 0x000000ffffa17224 */ /* 0x000fc600078e00dd */
[----:B------:R-:W-:Y:S01]  /*12120*/  HMMA.16816.F32.BF16 R152, R4, R64, R152 ;  /* 0x000000400498723c */ /* 0x000fe20000041898 */
[----:B------:R-:W-:Y:S01]  /*12130*/  IMAD.MOV.U32 R122, RZ, RZ, R105 ;  /* 0x000000ffff7a7224 */ /* 0x000fe200078e0069 */
[----:B------:R-:W-:Y:S01]  /*12140*/  MOV R121, R106 ;  /* 0x0000006a00797202 */ /* 0x000fe20000000f00 */
[----:B------:R-:W-:Y:S02]  /*12150*/  IMAD.MOV.U32 R120, RZ, RZ, R107 ;  /* 0x000000ffff787224 */ /* 0x000fe400078e006b */
[----:B------:R-:W-:-:S03]  /*12160*/  IMAD.MOV.U32 R53, RZ, RZ, R104 ;  /* 0x000000ffff357224 */ /* 0x000fc600078e0068 */
[----:B------:R-:W-:Y:S07]  /*12170*/  HMMA.16816.F32.BF16 R100, R8, R64, R96 ;  /* 0x000000400864723c */ /* 0x000fee0000041860 */
[----:B------:R-:W-:Y:S01]  /*12180*/  IMAD.MOV.U32 R64, RZ, RZ, R206 ;  /* 0x000000ffff407224 */ /* 0x000fe200078e00ce */
[----:B------:R-:W-:Y:S01]  /*12190*/  HMMA.16816.F32.BF16 R12, R16, R56, RZ ;  /* 0x00000038100c723c */ /* 0x000fe200000418ff */
[----:B------:R1:W-:Y:S01]  /*121a0*/  MUFU.EX2 R206, R3 ;  /* 0x0000000300ce7308 */ /* 0x0003e20000000800 */
[----:B------:R-:W-:-:S06]  /*121b0*/  IMAD.MOV.U32 R65, RZ, RZ, R209 ;  /* 0x000000ffff417224 */ /* 0x000fcc00078e00d1 */
[----:B------:R-:W-:Y:S07]  /*121c0*/  HMMA.16816.F32.BF16 R88, R16, R68, RZ ;  /* 0x000000441058723c */ /* 0x000fee00000418ff */
[----:B------:R-:W-:Y:S01]  /*121d0*/  MOV R68, R210 ;  /* 0x000000d200447202 */ /* 0x000fe20000000f00 */
[----:B------:R-:W-:Y:S01]  /*121e0*/  IMAD.MOV.U32 R69, RZ, RZ, R211 ;  /* 0x000000ffff457224 */ /* 0x000fe200078e00d3 */
[----:B------:R-:W-:Y:S01]  /*121f0*/  HMMA.16816.F32.BF16 R148, R4, R60, R148 ;  /* 0x0000003c0494723c */ /* 0x000fe20000041894 */
[----:B-1----:R-:W-:-:S02]  /*12200*/  FFMA.FTZ R3, R160, c[0x0][0x2d0], -R22 ;  /* 0x0000b400a0037a23 */ /* 0x002fc40000010816 */
[----:B------:R-:W-:Y:S02]  /*12210*/  IMAD.MOV.U32 R160, RZ, RZ, R222 ;  /* 0x000000ffffa07224 */ /* 0x000fe400078e00de */
[----:B------:R1:W-:Y:S02]  /*12220*/  MUFU.EX2 R209, R3 ;  /* 0x0000000300d17308 */ /* 0x0003e40000000800 */
[----:B------:R-:W-:Y:S01]  /*12230*/  IMAD.MOV.U32 R61, RZ, RZ, R65 ;  /* 0x000000ffff3d7224 */ /* 0x000fe200078e0041 */
[----:B------:R-:W-:Y:S01]  /*12240*/  HMMA.16816.F32.BF16 R144, R4, R48, R144 ;  /* 0x000000300490723c */ /* 0x000fe20000041890 */
[----:B------:R-:W-:Y:S01]  /*12250*/  IMAD.MOV.U32 R60, RZ, RZ, R68 ;  /* 0x000000ffff3c7224 */ /* 0x000fe200078e0044 */
[----:B------:R-:W-:-:S06]  /*12260*/  MOV R68, R178 ;  /* 0x000000b200447202 */ /* 0x000fcc0000000f00 */
[----:B------:R-:W-:Y:S01]  /*12270*/  HMMA.16816.F32.BF16 R112, R4, R84, R112 ;  /* 0x000000540470723c */ /* 0x000fe20000041870 */
[----:B-1----:R-:W-:Y:S02]  /*12280*/  FFMA.FTZ R3, R159, c[0x0][0x2d0], -R22 ;  /* 0x0000b4009f037a23 */ /* 0x002fe40000010816 */
[----:B------:R-:W-:-:S05]  /*12290*/  IMAD.MOV.U32 R159, RZ, RZ, R61 ;  /* 0x000000ffff9f7224 */ /* 0x000fca00078e003d */
[C---:B------:R-:W-:Y:S01]  /*122a0*/  HMMA.16816.F32.BF16 R136, R4.reuse, R54, R136 ;  /* 0x000000360488723c */ /* 0x040fe20000041888 */
[----:B------:R1:W-:Y:S07]  /*122b0*/  MUFU.EX2 R210, R3 ;  /* 0x0000000300d27308 */ /* 0x0003ee0000000800 */
[C---:B------:R-:W-:Y:S08]  /*122c0*/  HMMA.16816.F32.BF16 R132, R4.reuse, R30, R132 ;  /* 0x0000001e0484723c */ /* 0x040ff00000041884 */
[----:B------:R-:W-:Y:S01]  /*122d0*/  HMMA.16816.F32.BF16 R128, R4, R66, R128 ;  /* 0x000000420480723c */ /* 0x000fe20000041880 */
[----:B-1----:R-:W-:Y:S01]  /*122e0*/  FFMA.FTZ R3, R157, c[0x0][0x2d0], -R22 ;  /* 0x0000b4009d037a23 */ /* 0x002fe20000010816 */
[----:B------:R-:W-:Y:S01]  /*122f0*/  MOV R217, R114 ;  /* 0x0000007200d97202 */ /* 0x000fe20000000f00 */
[----:B------:R-:W-:-:S02]  /*12300*/  IMAD.MOV.U32 R218, RZ, RZ, R113 ;  /* 0x000000ffffda7224 */ /* 0x000fc400078e0071 */
[----:B------:R1:W-:Y:S01]  /*12310*/  MUFU.EX2 R211, R3 ;  /* 0x0000000300d37308 */ /* 0x0003e20000000800 */
[----:B------:R-:W-:Y:S02]  /*12320*/  IMAD.MOV.U32 R216, RZ, RZ, R115 ;  /* 0x000000ffffd87224 */ /* 0x000fe400078e0073 */
[----:B------:R-:W-:Y:S01]  /*12330*/  HMMA.16816.F32.BF16 R124, R4, R62, R124 ;  /* 0x0000003e047c723c */ /* 0x000fe2000004187c */
[----:B------:R-:W-:-:S07]  /*12340*/  IMAD.MOV.U32 R52, RZ, RZ, R112 ;  /* 0x000000ffff347224 */ /* 0x000fce00078e0070 */
[----:B------:R-:W-:Y:S01]  /*12350*/  HMMA.16816.F32.BF16 R76, R16, R78, RZ ;  /* 0x0000004e104c723c */ /* 0x000fe200000418ff */
[----:B-1----:R-:W-:-:S07]  /*12360*/  FFMA.FTZ R3, R164, c[0x0][0x2d0], -R21 ;  /* 0x0000b400a4037a23 */ /* 0x002fce0000010815 */
[----:B------:R-:W-:Y:S01]  /*12370*/  HMMA.16816.F32.BF16 R4, R16, R32, RZ ;  /* 0x000000201004723c */ /* 0x000fe200000418ff */
[----:B------:R1:W-:Y:S07]  /*12380*/  MUFU.EX2 R165, R3 ;  /* 0x0000000300a57308 */ /* 0x0003ee0000000800 */
[----:B------:R-:W-:Y:S08]  /*12390*/  HMMA.16816.F32.BF16 R116, R8, R44, R12 ;  /* 0x0000002c0874723c */ /* 0x000ff0000004180c */
[----:B------:R-:W-:Y:S01]  /*123a0*/  HMMA.16816.F32.BF16 R12, R16, R36, RZ ;  /* 0x00000024100c723c */ /* 0x000fe200000418ff */
[----:B-1----:R-:W-:-:S02]  /*123b0*/  FFMA.FTZ R3, R163, c[0x0][0x2d0], -R21 ;  /* 0x0000b400a3037a23 */ /* 0x002fc40000010815 */
[----:B------:R-:W-:Y:S02]  /*123c0*/  IMAD.MOV.U32 R163, RZ, RZ, R219 ;  /* 0x000000ffffa37224 */ /* 0x000fe400078e00db */
[----:B------:R1:W-:Y:S03]  /*123d0*/  MUFU.EX2 R204, R3 ;  /* 0x0000000300cc7308 */ /* 0x0003e60000000800 */
[C---:B------:R-:W-:Y:S07]  /*123e0*/  HMMA.16816.F32.BF16 R104, R8.reuse, R48, R88 ;  /* 0x000000300868723c */ /* 0x040fee0000041858 */
[----:B------:R-:W-:Y:S01]  /*123f0*/  IMAD.MOV.U32 R89, RZ, RZ, R29 ;  /* 0x000000ffff597224 */ /* 0x000fe200078e001d */
[----:B------:R-:W-:Y:S01]  /*12400*/  MOV R29, R208 ;  /* 0x000000d0001d7202 */ /* 0x000fe20000000f00 */
[----:B------:R-:W-:Y:S01]  /*12410*/  HMMA.16816.F32.BF16 R76, R8, R66, R76 ;  /* 0x00000042084c723c */ /* 0x000fe2000004184c */
[----:B------:R-:W-:Y:S01]  /*12420*/  IMAD.MOV.U32 R90, RZ, RZ, R28 ;  /* 0x000000ffff5a7224 */ /* 0x000fe200078e001c */
[----:B------:R-:W-:Y:S01]  /*12430*/  MOV R91, R69 ;  /* 0x00000045005b7202 */ /* 0x000fe20000000f00 */
[----:B------:R-:W-:-:S02]  /*12440*/  IMAD.MOV.U32 R28, RZ, RZ, R205 ;  /* 0x000000ffff1c7224 */ /* 0x000fc400078e00cd */
[----:B-1----:R-:W-:Y:S02]  /*12450*/  FFMA.FTZ R3, R158, c[0x0][0x2d0], -R21 ;  /* 0x0000b4009e037a23 */ /* 0x002fe40000010815 */
[----:B------:R-:W-:Y:S01]  /*12460*/  IMAD.MOV.U32 R158, RZ, RZ, R207 ;  /* 0x000000ffff9e7224 */ /* 0x000fe200078e00cf */
[----:B------:R-:W-:Y:S01]  /*12470*/  HMMA.16816.F32.BF16 R96, R8, R80, R4 ;  /* 0x000000500860723c */ /* 0x000fe20000041804 */
[----:B------:R1:W-:Y:S01]  /*12480*/  MUFU.EX2 R207, R3 ;  /* 0x0000000300cf7308 */ /* 0x0003e20000000800 */
[----:B------:R-:W-:Y:S02]  /*12490*/  IMAD.MOV.U32 R88, RZ, RZ, R179 ;  /* 0x000000ffff587224 */ /* 0x000fe400078e00b3 */
[----:B------:R-:W-:-:S04]  /*124a0*/  IMAD.MOV.U32 R69, RZ, RZ, R177 ;  /* 0x000000ffff457224 */ /* 0x000fc800078e00b1 */
[C---:B------:R-:W-:Y:S08]  /*124b0*/  HMMA.16816.F32.BF16 R4, R16.reuse, R70, RZ ;  /* 0x000000461004723c */ /* 0x040ff000000418ff */
[----:B------:R-:W-:Y:S01]  /*124c0*/  HMMA.16816.F32.BF16 R40, R16, R42, RZ ;  /* 0x0000002a1028723c */ /* 0x000fe200000418ff */
[----:B-1----:R-:W-:Y:S02]  /*124d0*/  FFMA.FTZ R3, R156, c[0x0][0x2d0], -R21 ;  /* 0x0000b4009c037a23 */ /* 0x002fe40000010815 */
[----:B------:R-:W-:Y:S01]  /*124e0*/  IMAD.MOV.U32 R156, RZ, RZ, R92 ;  /* 0x000000ffff9c7224 */ /* 0x000fe200078e005c */
[----:B------:R-:W-:Y:S01]  /*124f0*/  MOV R92, R64 ;  /* 0x00000040005c7202 */ /* 0x000fe20000000f00 */
[----:B------:R1:W-:Y:S03]  /*12500*/  MUFU.EX2 R208, R3 ;  /* 0x0000000300d07308 */ /* 0x0003e60000000800 */
[----:B------:R-:W-:Y:S01]  /*12510*/  HMMA.16816.F32.BF16 R112, R8, R84, R12 ;  /* 0x000000540870723c */ /* 0x000fe2000004180c */
[----:B------:R-:W2:Y:S01]  /*12520*/  LDSM.16.MT88.4 R12, [R228+0x1100] ;  /* 0x00110000e40c783b */ /* 0x000ea20000004200 */
[----:B------:R-:W-:-:S06]  /*12530*/  MOV R157, R92 ;  /* 0x0000005c009d7202 */ /* 0x000fcc0000000f00 */
[----:B------:R-:W-:Y:S01]  /*12540*/  HMMA.16816.F32.BF16 R24, R16, R26, RZ ;  /* 0x0000001a1018723c */ /* 0x000fe200000418ff */
[----:B-1----:R-:W-:-:S07]  /*12550*/  FFMA.FTZ R3, R172, c[0x0][0x2d0], -R20 ;  /* 0x0000b400ac037a23 */ /* 0x002fce0000010814 */
[C---:B------:R-:W-:Y:S01]  /*12560*/  HMMA.16816.F32.BF16 R72, R16.reuse, R74, RZ ;  /* 0x0000004a1048723c */ /* 0x040fe200000418ff */
[----:B------:R1:W-:Y:S07]  /*12570*/  MUFU.EX2 R66, R3 ;  /* 0x0000000300427308 */ /* 0x0003ee0000000800 */
[C---:B------:R-:W-:Y:S08]  /*12580*/  HMMA.16816.F32.BF16 R56, R16.reuse, R58, RZ ;  /* 0x0000003a1038723c */ /* 0x040ff000000418ff */
[----:B------:R-:W-:Y:S01]  /*12590*/  HMMA.16816.F32.BF16 R36, R16, R38, RZ ;  /* 0x000000261024723c */ /* 0x000fe200000418ff */
[----:B-1----:R-:W-:-:S04]  /*125a0*/  FFMA.FTZ R3, R170, c[0x0][0x2d0], -R20 ;  /* 0x0000b400aa037a23 */ /* 0x002fc80000010814 */
[----:B------:R1:W3:Y:S03]  /*125b0*/  MUFU.EX2 R164, R3 ;  /* 0x0000000300a47308 */ /* 0x0002e60000000800 */
[----:B------:R-:W-:Y:S08]  /*125c0*/  HMMA.16816.F32.BF16 R16, R16, R34, RZ ;  /* 0x000000221010723c */ /* 0x000ff000000418ff */
[----:B------:R-:W-:Y:S01]  /*125d0*/  HMMA.16816.F32.BF16 R48, R8, R50, R4 ;  /* 0x000000320830723c */ /* 0x000fe20000041804 */
[----:B-1----:R-:W-:-:S06]  /*125e0*/  FFMA.FTZ R3, R169, c[0x0][0x2d0], -R20 ;  /* 0x0000b400a9037a23 */ /* 0x002fcc0000010814 */
[----:B------:R-:W-:Y:S01]  /*125f0*/  FFMA.FTZ R4, R162, c[0x0][0x2d0], -R20 ;  /* 0x0000b400a2047a23 */ /* 0x000fe20000010814 */
[----:B------:R-:W-:Y:S01]  /*12600*/  HMMA.16816.F32.BF16 R40, R8, R54, R40 ;  /* 0x000000360828723c */ /* 0x000fe20000041828 */
[----:B------:R1:W-:Y:S01]  /*12610*/  MUFU.EX2 R170, R3 ;  /* 0x0000000300aa7308 */ /* 0x0003e20000000800 */
[----:B------:R-:W-:-:S06]  /*12620*/  MOV R162, R220 ;  /* 0x000000dc00a27202 */ /* 0x000fcc0000000f00 */
[C---:B------:R-:W-:Y:S01]  /*12630*/  HMMA.16816.F32.BF16 R24, R8.reuse, R30, R24 ;  /* 0x0000001e0818723c */ /* 0x040fe20000041818 */
[----:B------:R3:W4:Y:S07]  /*12640*/  MUFU.EX2 R205, R4 ;  /* 0x0000000400cd7308 */ /* 0x00072e0000000800 */
[----:B------:R-:W-:Y:S01]  /*12650*/  HMMA.16816.F32.BF16 R72, R8, R62, R72 ;  /* 0x0000003e0848723c */ /* 0x000fe20000041848 */
[----:B-1----:R-:W-:-:S04]  /*12660*/  FFMA.FTZ R3, R176, c[0x0][0x2d0], -R0 ;  /* 0x0000b400b0037a23 */ /* 0x002fc80000010800 */
[----:B------:R1:W-:Y:S03]  /*12670*/  MUFU.EX2 R64, R3 ;  /* 0x0000000300407308 */ /* 0x0003e60000000800 */
[----:B------:R-:W-:Y:S01]  /*12680*/  HMMA.16816.F32.BF16 R56, R8, R46, R56 ;  /* 0x0000002e0838723c */ /* 0x000fe20000041838 */
[----:B---3--:R-:W-:Y:S02]  /*12690*/  F2FP.BF16.PACK_AB R4, R164, R66 ;  /* 0x00000042a404723e */ /* 0x008fe400000010ff */
[----:B----4-:R-:W-:-:S05]  /*126a0*/  F2FP.BF16.PACK_AB R6, R205, R170 ;  /* 0x000000aacd06723e */ /* 0x010fca00000010ff */
[----:B------:R-:W-:Y:S01]  /*126b0*/  HMMA.16816.F32.BF16 R36, R8, R86, R36 ;  /* 0x000000560824723c */ /* 0x000fe20000041824 */
[----:B-1----:R-:W-:-:S07]  /*126c0*/  FFMA.FTZ R3, R175, c[0x0][0x2d0], -R0 ;  /* 0x0000b400af037a23 */ /* 0x002fce0000010800 */
[----:B------:R-:W-:Y:S01]  /*126d0*/  HMMA.16816.F32.BF16 R80, R8, R82, R16 ;  /* 0x000000520850723c */ /* 0x000fe20000041810 */
[----:B------:R1:W3:Y:S01]  /*126e0*/  MUFU.EX2 R65, R3 ;  /* 0x0000000300417308 */ /* 0x0002e20000000800 */
[----:B------:R-:W4:Y:S05]  /*126f0*/  LDSM.16.MT88.4 R16, [R229+0x1100] ;  /* 0x00110000e510783b */ /* 0x000f2a0000004200 */
[----:B------:R-:W-:Y:S02]  /*12700*/  F2FP.BF16.PACK_AB R8, R209, R206 ;  /* 0x000000ced108723e */ /* 0x000fe400000010ff */
[----:B------:R-:W-:Y:S02]  /*12710*/  F2FP.BF16.PACK_AB R9, R204, R165 ;  /* 0x000000a5cc09723e */ /* 0x000fe400000010ff */
[----:B------:R-:W-:-:S02]  /*12720*/  F2FP.BF16.PACK_AB R10, R211, R210 ;  /* 0x000000d2d30a723e */ /* 0x000fc400000010ff */
[----:B------:R-:W-:Y:S01]  /*12730*/  F2FP.BF16.PACK_AB R11, R208, R207 ;  /* 0x000000cfd00b723e */ /* 0x000fe200000010ff */
[----:B-1----:R-:W-:Y:S01]  /*12740*/  FFMA.FTZ R3, R174, c[0x0][0x2d0], -R0 ;  /* 0x0000b400ae037a23 */ /* 0x002fe20000010800 */
[----:B---3--:R-:W-:-:S05]  /*12750*/  F2FP.BF16.PACK_AB R5, R65, R64 ;  /* 0x000000404105723e */ /* 0x008fca00000010ff */
[----:B--2---:R-:W-:Y:S01]  /*12760*/  HMMA.16816.F32.BF16 R176, R8, R12, R180 ;  /* 0x0000000c08b0723c */ /* 0x004fe200000418b4 */
[----:B------:R1:W-:Y:S02]  /*12770*/  MUFU.EX2 R67, R3 ;  /* 0x0000000300437308 */ /* 0x0003e40000000800 */
[----:B-1----:R-:W-:-:S06]  /*12780*/  FFMA.FTZ R3, R173, c[0x0][0x2d0], -R0 ;  /* 0x0000b400ad037a23 */ /* 0x002fcc0000010800 */
[----:B------:R-:W1:Y:S02]  /*12790*/  MUFU.EX2 R169, R3 ;  /* 0x0000000300a97308 */ /* 0x000e640000000800 */
[----:B-1----:R-:W-:Y:S01]  /*127a0*/  F2FP.BF16.PACK_AB R7, R169, R67 ;  /* 0x00000043a907723e */ /* 0x002fe200000010ff */
[----:B------:R-:W-:-:S06]  /*127b0*/  IMAD.MOV.U32 R3, RZ, RZ, R69 ;  /* 0x000000ffff037224 */ /* 0x000fcc00078e0045 */
[C---:B------:R-:W-:Y:S07]  /*127c0*/  HMMA.16816.F32.BF16 R172, R4.reuse, R12, R184 ;  /* 0x0000000c04ac723c */ /* 0x040fee00000418b8 */
[----:B------:R-:W-:Y:S01]  /*127d0*/  IMAD.MOV.U32 R185, RZ, RZ, R28 ;  /* 0x000000ffffb97224 */ /* 0x000fe200078e001c */
[----:B------:R-:W-:Y:S01]  /*127e0*/  MOV R184, R29 ;  /* 0x0000001d00b87202 */ /* 0x000fe20000000f00 */
[----:B------:R-:W-:Y:S01]  /*127f0*/  HMMA.16816.F32.BF16 R180, R4, R14, R136 ;  /* 0x0000000e04b4723c */ /* 0x000fe20000041888 */
[----:B------:R-:W-:Y:S01]  /*12800*/  MOV R186, R68 ;  /* 0x0000004400ba7202 */ /* 0x000fe20000000f00 */
[----:B------:R-:W-:-:S05]  /*12810*/  IMAD.MOV.U32 R187, RZ, RZ, R88 ;  /* 0x000000ffffbb7224 */ /* 0x000fca00078e0058 */
[----:B------:R-:W-:Y:S01]  /*12820*/  MOV R136, R226 ;  /* 0x000000e200887202 */ /* 0x000fe20000000f00 */
[----:B------:R-:W-:Y:S01]  /*12830*/  HMMA.16816.F32.BF16 R28, R8, R14, R40 ;  /* 0x0000000e081c723c */ /* 0x000fe20000041828 */
[----:B------:R-:W1:Y:S01]  /*12840*/  LDSM.16.MT88.4 R12, [R231+0x1100] ;  /* 0x00110000e70c783b */ /* 0x000e620000004200 */
[----:B------:R-:W-:Y:S01]  /*12850*/  IMAD.MOV.U32 R137, RZ, RZ, R225 ;  /* 0x000000ffff897224 */ /* 0x000fe200078e00e1 */
[----:B------:R-:W-:Y:S01]  /*12860*/  MOV R139, R223 ;  /* 0x000000df008b7202 */ /* 0x000fe20000000f00 */
[----:B------:R-:W-:-:S04]  /*12870*/  IMAD.MOV.U32 R138, RZ, RZ, R224 ;  /* 0x000000ffff8a7224 */ /* 0x000fc800078e00e0 */
[-C--:B----4-:R-:W-:Y:S07]  /*12880*/  HMMA.16816.F32.BF16 R68, R8, R16.reuse, R192 ;  /* 0x000000100844723c */ /* 0x090fee00000418c0 */
[----:B------:R-:W-:Y:S01]  /*12890*/  IMAD.MOV.U32 R195, RZ, RZ, R89 ;  /* 0x000000ffffc37224 */ /* 0x000fe200078e0059 */
        /* <DEDUP_REMOVED lines=8> */
[----:B------:R-:W-:-:S03]  /*12920*/  IMAD.MOV.U32 R188, RZ, RZ, R123 ;  /* 0x000000ffffbc7224 */ /* 0x000fc600078e007b */
[----:B------:R-:W-:Y:S01]  /*12930*/  IMAD.MOV.U32 R135, RZ, RZ, R93 ;  /* 0x000000ffff877224 */ /* 0x000fe200078e005d */
[----:B------:R-:W-:Y:S01]  /*12940*/  HMMA.16816.F32.BF16 R40, R8, R18, R24 ;  /* 0x000000120828723c */ /* 0x000fe20000041818 */
[----:B------:R-:W-:Y:S01]  /*12950*/  IMAD.MOV.U32 R134, RZ, RZ, R120 ;  /* 0x000000ffff867224 */ /* 0x000fe200078e0078 */
[----:B------:R-:W2:Y:S01]  /*12960*/  LDSM.16.MT88.4 R16, [R230+0x1100] ;  /* 0x00110000e610783b */ /* 0x000ea20000004200 */
[----:B------:R-:W-:Y:S01]  /*12970*/  IMAD.MOV.U32 R132, RZ, RZ, R122 ;  /* 0x000000ffff847224 */ /* 0x000fe200078e007a */
[----:B------:R-:W-:Y:S02]  /*12980*/  MOV R133, R121 ;  /* 0x0000007900857202 */ /* 0x000fe40000000f00 */
[----:B------:R-:W-:Y:S02]  /*12990*/  LDSM.16.MT88.4 R24, [R229+0x3100] ;  /* 0x00310000e518783b */ /* 0x000fe40000004200 */
[C---:B-1----:R-:W-:Y:S07]  /*129a0*/  HMMA.16816.F32.BF16 R88, R4.reuse, R12, R152 ;  /* 0x0000000c0458723c */ /* 0x042fee0000041898 */
[----:B------:R-:W-:Y:S01]  /*129b0*/  IMAD.MOV.U32 R154, RZ, RZ, R216 ;  /* 0x000000ffff9a7224 */ /* 0x000fe200078e00d8 */
[----:B------:R-:W-:Y:S01]  /*129c0*/  HMMA.16816.F32.BF16 R92, R4, R14, R128 ;  /* 0x0000000e045c723c */ /* 0x000fe20000041880 */
[----:B------:R-:W-:Y:S01]  /*129d0*/  IMAD.MOV.U32 R155, RZ, RZ, R53 ;  /* 0x000000ffff9b7224 */ /* 0x000fe200078e0035 */
[----:B------:R-:W-:Y:S01]  /*129e0*/  MOV R153, R217 ;  /* 0x000000d900997202 */ /* 0x000fe20000000f00 */
[----:B------:R-:W-:-:S04]  /*129f0*/  IMAD.MOV.U32 R152, RZ, RZ, R218 ;  /* 0x000000ffff987224 */ /* 0x000fc800078e00da */
[----:B------:R-:W-:Y:S01]  /*12a00*/  MOV R131, R52 ;  /* 0x0000003400837202 */ /* 0x000fe20000000f00 */
[C---:B------:R-:W-:Y:S08]  /*12a10*/  HMMA.16816.F32.BF16 R84, R8.reuse, R12, R100 ;  /* 0x0000000c0854723c */ /* 0x040ff00000041864 */
[C---:B------:R-:W-:Y:S01]  /*12a20*/  HMMA.16816.F32.BF16 R52, R8.reuse, R14, R76 ;  /* 0x0000000e0834723c */ /* 0x040fe2000004184c */
[----:B------:R-:W1:Y:S06]  /*12a30*/  LDSM.16.MT88.4 R12, [R228+0x3100] ;  /* 0x00310000e40c783b */ /* 0x000e6c0000004200 */
[----:B------:R-:W-:Y:S01]  /*12a40*/  IMAD.MOV.U32 R79, RZ, RZ, R154 ;  /* 0x000000ffff4f7224 */ /* 0x000fe200078e009a */
[----:B------:R-:W-:Y:S01]  /*12a50*/  MOV R78, R153 ;  /* 0x00000099004e7202 */ /* 0x000fe20000000f00 */
[----:B------:R-:W-:Y:S01]  /*12a60*/  IMAD.MOV.U32 R76, RZ, RZ, R131 ;  /* 0x000000ffff4c7224 */ /* 0x000fe200078e0083 */
[----:B--2---:R-:W-:Y:S01]  /*12a70*/  HMMA.16816.F32.BF16 R100, R8, R16, R108 ;  /* 0x000000100864723c */ /* 0x004fe2000004186c */
[----:B------:R-:W-:Y:S01]  /*12a80*/  IMAD.MOV.U32 R154, RZ, RZ, R134 ;  /* 0x000000ffff9a7224 */ /* 0x000fe200078e0086 */
[----:B------:R-:W-:Y:S01]  /*12a90*/  MOV R134, R194 ;  /* 0x000000c200867202 */ /* 0x000fe20000000f00 */
[----:B------:R-:W-:Y:S01]  /*12aa0*/  IMAD.MOV.U32 R131, RZ, RZ, R155 ;  /* 0x000000ffff837224 */ /* 0x000fe200078e009b */
[----:B------:R-:W-:Y:S01]  /*12ab0*/  MOV R155, R135 ;  /* 0x00000087009b7202 */ /* 0x000fe20000000f00 */
[----:B------:R-:W-:-:S02]  /*12ac0*/  IMAD.MOV.U32 R194, RZ, RZ, R186 ;  /* 0x000000ffffc27224 */ /* 0x000fc400078e00ba */
[----:B------:R-:W-:Y:S01]  /*12ad0*/  IMAD.MOV.U32 R135, RZ, RZ, R195 ;  /* 0x000000ffff877224 */ /* 0x000fe200078e00c3 */
[C---:B------:R-:W-:Y:S01]  /*12ae0*/  HMMA.16816.F32.BF16 R60, R4.reuse, R16, R148 ;  /* 0x00000010043c723c */ /* 0x040fe20000041894 */
[----:B------:R-:W-:Y:S02]  /*12af0*/  IMAD.MOV.U32 R186, RZ, RZ, R244 ;  /* 0x000000ffffba7224 */ /* 0x000fe400078e00f4 */
[----:B------:R-:W-:Y:S01]  /*12b00*/  IMAD.MOV.U32 R195, RZ, RZ, R187 ;  /* 0x000000ffffc37224 */ /* 0x000fe200078e00bb */
[----:B------:R-:W2:Y:S01]  /*12b10*/  LDL.LU R244, [R1+0xa4] ;  /* 0x0000a40001f47983 */ /* 0x000ea20000300800 */
[----:B------:R-:W-:Y:S01]  /*12b20*/  IMAD.MOV.U32 R77, RZ, RZ, R152 ;  /* 0x000000ffff4d7224 */ /* 0x000fe200078e0098 */
[----:B------:R-:W-:Y:S01]  /*12b30*/  MOV R152, R132 ;  /* 0x0000008400987202 */ /* 0x000fe20000000f00 */
[----:B------:R-:W-:Y:S01]  /*12b40*/  IMAD.MOV.U32 R153, RZ, RZ, R133 ;  /* 0x000000ffff997224 */ /* 0x000fe200078e0085 */
[----:B------:R-:W3:Y:S01]  /*12b50*/  LDL.LU R187, [R1] ;  /* 0x0000000001bb7983 */ /* 0x000ee20000300800 */
[----:B------:R-:W-:Y:S01]  /*12b60*/  HMMA.16816.F32.BF16 R108, R4, R18, R124 ;  /* 0x00000012046c723c */ /* 0x000fe2000004187c */
[----:B------:R-:W-:Y:S01]  /*12b70*/  IMAD.MOV.U32 R133, RZ, RZ, R193 ;  /* 0x000000ffff857224 */ /* 0x000fe200078e00c1 */
[----:B------:R-:W-:Y:S01]  /*12b80*/  MOV R193, R185 ;  /* 0x000000b900c17202 */ /* 0x000fe20000000f00 */
[----:B------:R-:W-:-:S05]  /*12b90*/  IMAD.MOV.U32 R132, RZ, RZ, R192 ;  /* 0x000000ffff847224 */ /* 0x000fca00078e00c0 */
[----:B------:R-:W-:Y:S01]  /*12ba0*/  HMMA.16816.F32.BF16 R224, R8, R18, R72 ;  /* 0x0000001208e0723c */ /* 0x000fe20000041848 */
[----:B------:R-:W4:Y:S01]  /*12bb0*/  LDSM.16.MT88.4 R16, [R231+0x3100] ;  /* 0x00310000e710783b */ /* 0x000f220000004200 */
[----:B------:R-:W-:-:S06]  /*12bc0*/  IMAD.MOV.U32 R192, RZ, RZ, R184 ;  /* 0x000000ffffc07224 */ /* 0x000fcc00078e00b8 */
[----:B-1----:R-:W-:Y:S01]  /*12bd0*/  HMMA.16816.F32.BF16 R220, R8, R12, R104 ;  /* 0x0000000c08dc723c */ /* 0x002fe20000041868 */
[----:B------:R-:W-:-:S07]  /*12be0*/  IMAD.MOV.U32 R185, RZ, RZ, R158 ;  /* 0x000000ffffb97224 */ /* 0x000fce00078e009e */
[----:B------:R-:W-:Y:S08]  /*12bf0*/  HMMA.16816.F32.BF16 R120, R4, R12, R144 ;  /* 0x0000000c0478723c */ /* 0x000ff00000041890 */
[----:B------:R-:W-:Y:S01]  /*12c00*/  HMMA.16816.F32.BF16 R216, R8, R14, R48 ;  /* 0x0000000e08d8723c */ /* 0x000fe20000041830 */
[----:B------:R-:W-:Y:S01]  /*12c10*/  MOV R128, R152 ;  /* 0x0000009800807202 */ /* 0x000fe20000000f00 */
[----:B------:R-:W-:Y:S01]  /*12c20*/  IMAD.MOV.U32 R130, RZ, RZ, R154 ;  /* 0x000000ffff827224 */ /* 0x000fe200078e009a */
[----:B------:R-:W-:-:S05]  /*12c30*/  MOV R184, R156 ;  /* 0x0000009c00b87202 */ /* 0x000fca0000000f00 */
[----:B------:R-:W-:Y:S01]  /*12c40*/  HMMA.16816.F32.BF16 R124, R4, R14, R140 ;  /* 0x0000000e047c723c */ /* 0x000fe2000004188c */
[----:B------:R-:W1:Y:S01]  /*12c50*/  LDSM.16.MT88.4 R12, [R230+0x3100] ;  /* 0x00310000e60c783b */ /* 0x000e620000004200 */
[----:B------:R-:W-:Y:S01]  /*12c60*/  IMAD.MOV.U32 R129, RZ, RZ, R153 ;  /* 0x000000ffff817224 */ /* 0x000fe200078e0099 */
[----:B------:R-:W-:-:S05]  /*12c70*/  MOV R156, R168 ;  /* 0x000000a8009c7202 */ /* 0x000fca0000000f00 */
[----:B------:R-:W-:Y:S01]  /*12c80*/  HMMA.16816.F32.BF16 R136, R4, R24, R136 ;  /* 0x000000180488723c */ /* 0x000fe20000041888 */
[----:B------:R-:W-:-:S07]  /*12c90*/  IMAD.MOV.U32 R158, RZ, RZ, R247 ;  /* 0x000000ffff9e7224 */ /* 0x000fce00078e00f7 */
[----:B----4-:R-:W-:Y:S01]  /*12ca0*/  HMMA.16816.F32.BF16 R144, R4, R16, R76 ;  /* 0x000000100490723c */ /* 0x010fe2000004184c */
[----:B------:R-:W-:Y:S01]  /*12cb0*/  IMAD.MOV.U32 R152, RZ, RZ, R133 ;  /* 0x000000ffff987224 */ /* 0x000fe200078e0085 */
[----:B------:R-:W-:Y:S01]  /*12cc0*/  MOV R153, R155 ;  /* 0x0000009b00997202 */ /* 0x000fe20000000f00 */
[----:B------:R-:W-:Y:S01]  /*12cd0*/  FFMA.FTZ R3, R3, c[0x0][0x2d0], -R22 ;  /* 0x0000b40003037a23 */ /* 0x000fe20000010816 */
[----:B------:R-:W-:Y:S01]  /*12ce0*/  MOV R154, R134 ;  /* 0x00000086009a7202 */ /* 0x000fe20000000f00 */
[----:B------:R4:W5:Y:S02]  /*12cf0*/  LDL.LU R168, [R1+0xa0] ;  /* 0x0000a00001a87983 */ /* 0x0009640000300800 */
        /* <DEDUP_REMOVED lines=23> */
[----:B-1----:R-:W-:Y:S01]  /*12e70*/  HMMA.16816.F32.BF16 R160, R4, R12, R160 ;  /* 0x0000000c04a0723c */ /* 0x002fe200000418a0 */
[----:B------:R-:W-:Y:S01]  /*12e80*/  IMAD.MOV.U32 R149, RZ, RZ, R76 ;  /* 0x000000ffff957224 */ /* 0x000fe200078e004c */
[----:B------:R4:W5:Y:S01]  /*12e90*/  LDL.LU R247, [R1+0x9c] ;  /* 0x00009c0001f77983 */ /* 0x0009620000300800 */
[----:B------:R-:W-:-:S02]  /*12ea0*/  IMAD.MOV.U32 R150, RZ, RZ, R77 ;  /* 0x000000ffff967224 */ /* 0x000fc400078e004d */
[----:B------:R-:W-:Y:S02]  /*12eb0*/  IMAD.MOV.U32 R186, RZ, RZ, R246 ;  /* 0x000000ffffba7224 */ /* 0x000fe400078e00f6 */
[----:B------:R-:W-:Y:S02]  /*12ec0*/  IMAD.MOV.U32 R158, RZ, RZ, R243 ;  /* 0x000000ffff9e7224 */ /* 0x000fe400078e00f3 */
        /* <DEDUP_REMOVED lines=11> */
[C---:B------:R-:W-:Y:S01]  /*12f80*/  HMMA.16816.F32.BF16 R188, R4.reuse, R26, R188 ;  /* 0x0000001a04bc723c */ /* 0x040fe200000418bc */
[----:B------:R-:W-:Y:S01]  /*12f90*/  IMAD.MOV.U32 R77, RZ, RZ, R128 ;  /* 0x000000ffff4d7224 */ /* 0x000fe200078e0080 */
[----:B------:R4:W5:Y:S01]  /*12fa0*/  LDL.LU R246, [R1+0x98] ;  /* 0x0000980001f67983 */ /* 0x0009620000300800 */
[----:B------:R-:W-:Y:S02]  /*12fb0*/  IMAD.MOV.U32 R79, RZ, RZ, R130 ;  /* 0x000000ffff4f7224 */ /* 0x000fe400078e0082 */
[----:B------:R-:W-:Y:S01]  /*12fc0*/  IMAD.MOV.U32 R128, RZ, RZ, R131 ;  /* 0x000000ffff807224 */ /* 0x000fe200078e0083 */
[----:B------:R-:W-:Y:S01]  /*12fd0*/  MOV R131, R135 ;  /* 0x0000008700837202 */ /* 0x000fe20000000f00 */
[----:B------:R-:W-:Y:S01]  /*12fe0*/  IMAD.MOV.U32 R130, RZ, RZ, R134 ;  /* 0x000000ffff827224 */ /* 0x000fe200078e0086 */
[----:B------:R-:W-:Y:S01]  /*12ff0*/  HMMA.16816.F32.BF16 R148, R4, R18, R148 ;  /* 0x000000120494723c */ /* 0x000fe20000041894 */
[----:B------:R-:W-:Y:S01]  /*13000*/  IMAD.MOV.U32 R158, RZ, RZ, R239 ;  /* 0x000000ffff9e7224 */ /* 0x000fe200078e00ef */
[----:B------:R-:W-:Y:S01]  /*13010*/  MOV R134, R194 ;  /* 0x000000c200867202 */ /* 0x000fe20000000f00 */
[----:B------:R-:W-:-:S02]  /*13020*/  IMAD.MOV.U32 R132, RZ, RZ, R192 ;  /* 0x000000ffff847224 */ /* 0x000fc400078e00c0 */
[----:B------:R-:W-:-:S03]  /*13030*/  IMAD.MOV.U32 R140, RZ, RZ, R75 ;  /* 0x000000ffff8c7224 */ /* 0x000fc600078e004b */
[----:B------:R-:W-:Y:S01]  /*13040*/  HMMA.16816.F32.BF16 R48, R4, R14, R212 ;  /* 0x0000000e0430723c */ /* 0x000fe200000418d4 */
[----:B------:R-:W-:Y:S02]  /*13050*/  IMAD.MOV.U32 R135, RZ, RZ, R195 ;  /* 0x000000ffff877224 */ /* 0x000fe400078e00c3 */
[----:B------:R-:W-:-:S04]  /*13060*/  IMAD.MOV.U32 R142, RZ, RZ, R130 ;  /* 0x000000ffff8e7224 */ /* 0x000fc800078e0082 */
        /* <DEDUP_REMOVED lines=13> */
[C---:B------:R-:W-:Y:S08]  /*13140*/  HMMA.16816.F32.BF16 R212, R8.reuse, R26, R56 ;  /* 0x0000001a08d4723c */ /* 0x040ff00000041838 */
[C---:B------:R-:W-:Y:S08]  /*13150*/  HMMA.16816.F32.BF16 R36, R8.reuse, R18, R36 ;  /* 0x000000120824723c */ /* 0x040ff00000041824 */
[----:B------:R-:W-:Y:S01]  /*13160*/  HMMA.16816.F32.BF16 R56, R8, R14, R80 ;  /* 0x0000000e0838723c */ /* 0x000fe20000041850 */
[----:B------:R-:W-:Y:S01]  /*13170*/  LDSM.16.MT88.4 R80, [R229+0x1900] ;  /* 0x00190000e550783b */ /* 0x000fe20000004200 */
[----:B------:R-:W-:-:S02]  /*13180*/  FFMA.FTZ R4, R203, c[0x0][0x2d0], -R0 ;  /* 0x0000b400cb047a23 */ /* 0x000fc40000010800 */
[----:B--2---:R-:W-:Y:S02]  /*13190*/  IMAD.MOV.U32 R156, RZ, RZ, R244 ;  /* 0x000000ffff9c7224 */ /* 0x004fe400078e00f4 */
[----:B---3--:R-:W-:-:S04]  /*131a0*/  IMAD.MOV.U32 R193, RZ, RZ, R187 ;  /* 0x000000ffffc17224 */ /* 0x008fc800078e00bb */
[----:B------:R-:W-:Y:S01]  /*131b0*/  IMAD.MOV.U32 R133, RZ, RZ, R193 ;  /* 0x000000ffff857224 */ /* 0x000fe200078e00c1 */
[----:B------:R-:W-:-:S03]  /*131c0*/  MOV R193, R156 ;  /* 0x0000009c00c17202 */ /* 0x000fc60000000f00 */
        /* <DEDUP_REMOVED lines=25> */
[----:B------:R1:W-:Y:S01]  /*13360*/  MUFU.EX2 R23, R3 ;  /* 0x0000000300177308 */ /* 0x0003e20000000800 */
[----:B------:R-:W-:Y:S01]  /*13370*/  HMMA.16816.F32.BF16 R132, R8, R24, R116 ;  /* 0x000000180884723c */ /* 0x000fe20000041874 */
[----:B-1----:R-:W-:Y:S02]  /*13380*/  FFMA.FTZ R3, R5, c[0x0][0x2d0], -R22 ;  /* 0x0000b40005037a23 */ /* 0x002fe40000010816 */
[----:B------:R-:W-:Y:S01]  /*13390*/  IMAD.MOV.U32 R5, RZ, RZ, R6 ;  /* 0x000000ffff057224 */ /* 0x000fe200078e0006 */
[----:B------:R-:W-:Y:S01]  /*133a0*/  MOV R6, R7 ;  /* 0x0000000700067202 */ /* 0x000fe20000000f00 */
[----:B------:R-:W-:Y:S02]  /*133b0*/  IMAD.MOV.U32 R7, RZ, RZ, R140 ;  /* 0x000000ffff077224 */ /* 0x000fe400078e008c */
[----:B------:R1:W2:Y:S01]  /*133c0*/  MUFU.EX2 R24, R3 ;  /* 0x0000000300187308 */ /* 0x0002a20000000800 */
[----:B------:R-:W-:Y:S01]  /*133d0*/  MOV R140, R141 ;  /* 0x0000008d008c7202 */ /* 0x000fe20000000f00 */
[----:B------:R-:W-:Y:S01]  /*133e0*/  IMAD.MOV.U32 R141, RZ, RZ, R142 ;  /* 0x000000ffff8d7224 */ /* 0x000fe200078e008e */
[----:B------:R-:W-:Y:S01]  /*133f0*/  MOV R142, R143 ;  /* 0x0000008f008e7202 */ /* 0x000fe20000000f00 */
[----:B------:R-:W-:-:S02]  /*13400*/  IMAD.MOV.U32 R143, RZ, RZ, R104 ;  /* 0x000000ffff8f7224 */ /* 0x000fc400078e0068 */
[----:B-1----:R-:W-:Y:S02]  /*13410*/  FFMA.FTZ R3, R5, c[0x0][0x2d0], -R22 ;  /* 0x0000b40005037a23 */ /* 0x002fe40000010816 */
[----:B------:R-:W-:Y:S01]  /*13420*/  IMAD.MOV.U32 R5, RZ, RZ, R6 ;  /* 0x000000ffff057224 */ /* 0x000fe200078e0006 */
[----:B------:R-:W-:Y:S01]  /*13430*/  MOV R6, R7 ;  /* 0x0000000700067202 */ /* 0x000fe20000000f00 */
[----:B------:R1:W-:Y:S01]  /*13440*/  MUFU.EX2 R25, R3 ;  /* 0x0000000300197308 */ /* 0x0003e20000000800 */
[----:B------:R-:W-:Y:S01]  /*13450*/  IMAD.MOV.U32 R7, RZ, RZ, R140 ;  /* 0x000000ffff077224 */ /* 0x000fe200078e008c */
[----:B------:R-:W-:Y:S01]  /*13460*/  MOV R140, R141 ;  /* 0x0000008d008c7202 */ /* 0x000fe20000000f00 */
[----:B------:R-:W-:Y:S01]  /*13470*/  IMAD.MOV.U32 R141, RZ, RZ, R142 ;  /* 0x000000ffff8d7224 */ /* 0x000fe200078e008e */
[----:B------:R-:W-:Y:S01]  /*13480*/  MOV R142, R143 ;  /* 0x0000008f008e7202 */ /* 0x000fe20000000f00 */
[----:B------:R-:W-:Y:S02]  /*13490*/  IMAD.MOV.U32 R131, RZ, RZ, R192 ;  /* 0x000000ffff837224 */ /* 0x000fe400078e00c0 */
[----:B------:R-:W-:-:S02]  /*134a0*/  IMAD.MOV.U32 R130, RZ, RZ, R193 ;  /* 0x000000ffff827224 */ /* 0x000fc400078e00c1 */
[----:B-1----:R-:W-:Y:S01]  /*134b0*/  FFMA.FTZ R3, R5, c[0x0][0x2d0], -R22 ;  /* 0x0000b40005037a23 */ /* 0x002fe20000010816 */
[----:B------:R-:W-:Y:S01]  /*134c0*/  MOV R5, R6 ;  /* 0x0000000600057202 */ /* 0x000fe20000000f00 */
[----:B------:R-:W-:Y:S02]  /*134d0*/  IMAD.MOV.U32 R6, RZ, RZ, R7 ;  /* 0x000000ffff067224 */ /* 0x000fe400078e0007 */
[----:B------:R1:W-:Y:S01]  /*134e0*/  MUFU.EX2 R26, R3 ;  /* 0x00000003001a7308 */ /* 0x0003e20000000800 */
[----:B------:R-:W-:Y:S01]  /*134f0*/  HMMA.16816.F32.BF16 R192, R8, R16, R112 ;  /* 0x0000001008c0723c */ /* 0x000fe20000041870 */
[----:B------:R-:W-:Y:S02]  /*13500*/  MOV R7, R142 ;  /* 0x0000008e00077202 */ /* 0x000fe40000000f00 */
[----:B------:R-:W-:Y:S01]  /*13510*/  MOV R187, R245 ;  /* 0x000000f500bb7202 */ /* 0x000fe20000000f00 */
[----:B------:R-:W-:Y:S01]  /*13520*/  IMAD.MOV.U32 R129, RZ, RZ, R234 ;  /* 0x000000ffff817224 */ /* 0x000fe200078e00ea */
[----:B------:R-:W-:Y:S01]  /*13530*/  MOV R104, R105 ;  /* 0x0000006900687202 */ /* 0x000fe20000000f00 */
[----:B-1----:R-:W-:-:S02]  /*13540*/  FFMA.FTZ R3, R5, c[0x0][0x2d0], -R21 ;  /* 0x0000b40005037a23 */ /* 0x002fc40000010815 */
[----:B------:R-:W-:Y:S01]  /*13550*/  HMMA.16816.F32.BF16 R156, R8, R12, R96 ;  /* 0x0000000c089c723c */ /* 0x000fe20000041860 */
[----:B------:R-:W-:Y:S01]  /*13560*/  LDSM.16.MT88.4 R112, [R230+0x1900] ;  /* 0x00190000e670783b */ /* 0x000fe20000004200 */
[----:B------:R1:W-:Y:S01]  /*13570*/  MUFU.EX2 R16, R3 ;  /* 0x0000000300107308 */ /* 0x0003e20000000800 */
[----:B------:R-:W-:Y:S01]  /*13580*/  IMAD.MOV.U32 R105, RZ, RZ, R106 ;  /* 0x000000ffff697224 */ /* 0x000fe200078e006a */
[----:B------:R-:W-:Y:S01]  /*13590*/  MOV R106, R107 ;  /* 0x0000006b006a7202 */ /* 0x000fe20000000f00 */
[----:B------:R-:W-:Y:S01]  /*135a0*/  IMAD.MOV.U32 R107, RZ, RZ, R72 ;  /* 0x000000ffff6b7224 */ /* 0x000fe200078e0048 */
[----:B------:R-:W-:Y:S01]  /*135b0*/  MOV R72, R73 ;  /* 0x0000004900487202 */ /* 0x000fe20000000f00 */
[----:B------:R-:W-:Y:S01]  /*135c0*/  IMAD.MOV.U32 R143, RZ, RZ, R104 ;  /* 0x000000ffff8f7224 */ /* 0x000fe200078e0068 */
[----:B------:R-:W-:Y:S04]  /*135d0*/  LDSM.16.MT88.4 R96, [R231+0x1900] ;  /* 0x00190000e760783b */ /* 0x000fe80000004200 */
[----:B------:R4:W5:Y:S01]  /*135e0*/  LDL.LU R245, [R1+0x94] ;  /* 0x0000940001f57983 */ /* 0x0009620000300800 */
[----:B-1----:R-:W-:Y:S01]  /*135f0*/  FFMA.FTZ R3, R6, c[0x0][0x2d0], -R21 ;  /* 0x0000b40006037a23 */ /* 0x002fe20000010815 */
[----:B------:R-:W-:Y:S01]  /*13600*/  MOV R104, R105 ;  /* 0x0000006900687202 */ /* 0x000fe20000000f00 */
[----:B------:R-:W-:-:S02]  /*13610*/  IMAD.MOV.U32 R73, RZ, RZ, R74 ;  /* 0x000000ffff497224 */ /* 0x000fc400078e004a */
[----:B------:R-:W-:Y:S01]  /*13620*/  IMAD.MOV.U32 R186, RZ, RZ, R187 ;  /* 0x000000ffffba7224 */ /* 0x000fe200078e00bb */
[----:B------:R1:W3:Y:S01]  /*13630*/  MUFU.EX2 R18, R3 ;  /* 0x0000000300127308 */ /* 0x0002e20000000800 */
[----:B------:R-:W-:Y:S01]  /*13640*/  MOV R74, R75 ;  /* 0x0000004b004a7202 */ /* 0x000fe20000000f00 */
[----:B------:R-:W-:Y:S01]  /*13650*/  IMAD.MOV.U32 R75, RZ, RZ, R76 ;  /* 0x000000ffff4b7224 */ /* 0x000fe200078e004c */
[----:B------:R-:W-:Y:S01]  /*13660*/  MOV R76, R153 ;  /* 0x00000099004c7202 */ /* 0x000fe20000000f00 */
[----:B------:R-:W-:Y:S01]  /*13670*/  IMAD.MOV.U32 R105, RZ, RZ, R106 ;  /* 0x000000ffff697224 */ /* 0x000fe200078e006a */
[----:B------:R-:W-:Y:S01]  /*13680*/  MOV R106, R107 ;  /* 0x0000006b006a7202 */ /* 0x000fe20000000f00 */
[----:B------:R-:W-:Y:S01]  /*13690*/  IMAD.MOV.U32 R142, RZ, RZ, R143 ;  /* 0x000000ffff8e7224 */ /* 0x000fe200078e008f */
[----:B------:R4:W5:Y:S01]  /*136a0*/  LDL.LU R244, [R1+0x90] ;  /* 0x0000900001f47983 */ /* 0x0009620000300800 */
[----:B-1----:R-:W-:Y:S02]  /*136b0*/  FFMA.FTZ R3, R7, c[0x0][0x2d0], -R21 ;  /* 0x0000b40007037a23 */ /* 0x002fe40000010815 */
[----:B------:R-:W-:-:S02]  /*136c0*/  IMAD.MOV.U32 R153, RZ, RZ, R154 ;  /* 0x000000ffff997224 */ /* 0x000fc400078e009a */
[----:B------:R-:W-:Y:S01]  /*136d0*/  IMAD.MOV.U32 R107, RZ, RZ, R73 ;  /* 0x000000ffff6b7224 */ /* 0x000fe200078e0049 */
[----:B------:R1:W-:Y:S01]  /*136e0*/  MUFU.EX2 R22, R3 ;  /* 0x0000000300167308 */ /* 0x0003e20000000800 */
[----:B------:R-:W-:Y:S01]  /*136f0*/  MOV R154, R233 ;  /* 0x000000e9009a7202 */ /* 0x000fe20000000f00 */
[----:B------:R-:W-:Y:S01]  /*13700*/  IMAD.MOV.U32 R187, RZ, RZ, R242 ;  /* 0x000000ffffbb7224 */ /* 0x000fe200078e00f2 */
[----:B------:R-:W-:Y:S01]  /*13710*/  MOV R73, R74 ;  /* 0x0000004a00497202 */ /* 0x000fe20000000f00 */
[----:B------:R-:W-:Y:S01]  /*13720*/  IMAD.MOV.U32 R74, RZ, RZ, R75 ;  /* 0x000000ffff4a7224 */ /* 0x000fe200078e004b */
[----:B------:R-:W-:Y:S01]  /*13730*/  MOV R75, R76 ;  /* 0x0000004c004b7202 */ /* 0x000fe20000000f00 */
[----:B------:R-:W-:Y:S01]  /*13740*/  FADD.FTZ R6, R201, R200 ;  /* 0x000000c8c9067221 */ /* 0x000fe20000010000 */
[----:B------:R-:W-:Y:S01]  /*13750*/  MOV R143, R104 ;  /* 0x00000068008f7202 */ /* 0x000fe20000000f00 */
[----:B------:R-:W-:Y:S01]  /*13760*/  FADD.FTZ R5, R199, R198 ;  /* 0x000000c6c7057221 */ /* 0x000fe20000010000 */
[----:B------:R-:W-:Y:S01]  /*13770*/  MUFU.EX2 R13, R4 ;  /* 0x00000004000d7308 */ /* 0x000fe20000000800 */
[----:B------:R-:W-:Y:S01]  /*13780*/  FADD.FTZ R9, R197, R196 ;  /* 0x000000c4c5097221 */ /* 0x000fe20000010000 */
[----:B------:R4:W5:Y:S01]  /*13790*/  LDL.LU R243, [R1+0x8c] ;  /* 0x00008c0001f37983 */ /* 0x0009620000300800 */
[----:B-1----:R-:W-:-:S02]  /*137a0*/  FFMA.FTZ R3, R140, c[0x0][0x2d0], -R21 ;  /* 0x0000b4008c037a23 */ /* 0x002fc40000010815 */
[----:B------:R-:W-:Y:S01]  /*137b0*/  IMAD.MOV.U32 R76, RZ, RZ, R153 ;  /* 0x000000ffff4c7224 */ /* 0x000fe200078e0099 */
[----:B--2---:R-:W-:Y:S02]  /*137c0*/  F2FP.BF16.PACK_AB R200, R24, R23 ;  /* 0x0000001718c8723e */ /* 0x004fe400000010ff */
[----:B------:R1:W2:Y:S01]  /*137d0*/  MUFU.EX2 R21, R3 ;  /* 0x0000000300157308 */ /* 0x0002a20000000800 */
[----:B------:R-:W-:Y:S01]  /*137e0*/  IMAD.MOV.U32 R104, RZ, RZ, R105 ;  /* 0x000000ffff687224 */ /* 0x000fe200078e0069 */
[----:B------:R-:W-:Y:S01]  /*137f0*/  MOV R153, R154 ;  /* 0x0000009a00997202 */ /* 0x000fe20000000f00 */
[----:B------:R-:W-:Y:S01]  /*13800*/  IMAD.MOV.U32 R154, RZ, RZ, R232 ;  /* 0x000000ffff9a7224 */ /* 0x000fe200078e00e8 */
[----:B------:R-:W-:Y:S01]  /*13810*/  MOV R105, R106 ;  /* 0x0000006a00697202 */ /* 0x000fe20000000f00 */
[----:B------:R-:W-:Y:S01]  /*13820*/  IMAD.MOV.U32 R106, RZ, RZ, R73 ;  /* 0x000000ffff6a7224 */ /* 0x000fe200078e0049 */
[----:B------:R-:W-:Y:S01]  /*13830*/  MOV R73, R74 ;  /* 0x0000004a00497202 */ /* 0x000fe20000000f00 */
[----:B------:R4:W5:Y:S01]  /*13840*/  LDL.LU R242, [R1+0x88] ;  /* 0x0000880001f27983 */ /* 0x0009620000300800 */
[----:B-1----:R-:W-:Y:S01]  /*13850*/  FFMA.FTZ R3, R141, c[0x0][0x2d0], -R20 ;  /* 0x0000b4008d037a23 */ /* 0x002fe20000010814 */
[----:B------:R-:W-:Y:S01]  /*13860*/  MOV R140, R105 ;  /* 0x00000069008c7202 */ /* 0x000fe20000000f00 */
[----:B------:R-:W-:Y:S01]  /*13870*/  IMAD.MOV.U32 R74, RZ, RZ, R75 ;  /* 0x000000ffff4a7224 */ /* 0x000fe200078e004b */
[----:B---3--:R-:W-:Y:S01]  /*13880*/  F2FP.BF16.PACK_AB R201, R18, R16 ;  /* 0x0000001012c9723e */ /* 0x008fe200000010ff */
[----:B------:R1:W-:Y:S01]  /*13890*/  MUFU.EX2 R12, R3 ;  /* 0x00000003000c7308 */ /* 0x0003e20000000800 */
[----:B------:R-:W-:Y:S01]  /*138a0*/  MOV R75, R76 ;  /* 0x0000004c004b7202 */ /* 0x000fe20000000f00 */
[----:B------:R-:W-:Y:S01]  /*138b0*/  IMAD.MOV.U32 R76, RZ, RZ, R153 ;  /* 0x000000ffff4c7224 */ /* 0x000fe200078e0099 */
[----:B------:R-:W-:Y:S01]  /*138c0*/  MOV R153, R154 ;  /* 0x0000009a00997202 */ /* 0x000fe20000000f00 */
[----:B------:R-:W-:Y:S01]  /*138d0*/  IMAD.MOV.U32 R154, RZ, RZ, R184 ;  /* 0x000000ffff9a7224 */ /* 0x000fe200078e00b8 */
[----:B------:R-:W-:Y:S01]  /*138e0*/  MOV R184, R171 ;  /* 0x000000ab00b87202 */ /* 0x000fe20000000f00 */
[----:B------:R4:W5:Y:S01]  /*138f0*/  LDL.LU R241, [R1+0x84] ;  /* 0x0000840001f17983 */ /* 0x0009620000300800 */
[----:B-1----:R-:W-:-:S02]  /*13900*/  FFMA.FTZ R3, R142, c[0x0][0x2d0], -R20 ;  /* 0x0000b4008e037a23 */ /* 0x002fc40000010814 */
[----:B------:R-:W-:Y:S01]  /*13910*/  IMAD.MOV.U32 R141, RZ, RZ, R104 ;  /* 0x000000ffff8d7224 */ /* 0x000fe200078e0068 */
[----:B------:R-:W-:Y:S01]  /*13920*/  MOV R105, R75 ;  /* 0x0000004b00697202 */ /* 0x000fe20000000f00 */
[----:B------:R1:W3:Y:S01]  /*13930*/  MUFU.EX2 R15, R3 ;  /* 0x00000003000f7308 */ /* 0x0002e20000000800 */
[----:B------:R-:W-:Y:S01]  /*13940*/  IMAD.MOV.U32 R142, RZ, RZ, R106 ;  /* 0x000000ffff8e7224 */ /* 0x000fe200078e006a */
[----:B--2---:R-:W-:Y:S01]  /*13950*/  F2FP.BF16.PACK_AB R203, R21, R22 ;  /* 0x0000001615cb723e */ /* 0x004fe200000010ff */
[----:B------:R-:W-:Y:S01]  /*13960*/  IMAD.MOV.U32 R104, RZ, RZ, R74 ;  /* 0x000000ffff687224 */ /* 0x000fe200078e004a */
[----:B------:R-:W-:Y:S01]  /*13970*/  MOV R75, R184 ;  /* 0x000000b8004b7202 */ /* 0x000fe20000000f00 */
[----:B------:R-:W-:Y:S01]  /*13980*/  IMAD.MOV.U32 R106, RZ, RZ, R76 ;  /* 0x000000ffff6a7224 */ /* 0x000fe200078e004c */
[----:B------:R4:W5:Y:S01]  /*13990*/  LDL.LU R240, [R1+0x80] ;  /* 0x0000800001f07983 */ /* 0x0009620000300800 */
[----:B------:R-:W-:Y:S02]  /*139a0*/  IMAD.MOV.U32 R74, RZ, RZ, R154 ;  /* 0x000000ffff4a7224 */ /* 0x000fe400078e009a */
[----:B-1----:R-:W-:Y:S01]  /*139b0*/  FFMA.FTZ R3, R143, c[0x0][0x2d0], -R20 ;  /* 0x0000b4008f037a23 */ /* 0x002fe20000010814 */
[----:B---3--:R-:W-:Y:S01]  /*139c0*/  F2FP.BF16.PACK_AB R196, R15, R12 ;  /* 0x0000000c0fc4723e */ /* 0x008fe200000010ff */
[----:B------:R-:W-:Y:S01]  /*139d0*/  IMAD.MOV.U32 R76, RZ, RZ, R185 ;  /* 0x000000ffff4c7224 */ /* 0x000fe200078e00b9 */
[----:B------:R4:W5:Y:S01]  /*139e0*/  LDL.LU R239, [R1+0x7c] ;  /* 0x00007c0001ef7983 */ /* 0x0009620000300800 */
[----:B------:R1:W-:Y:S01]  /*139f0*/  MUFU.EX2 R17, R3 ;  /* 0x0000000300117308 */ /* 0x0003e20000000800 */
[----:B------:R-:W-:-:S02]  /*13a00*/  MOV R143, R73 ;  /* 0x00000049008f7202 */ /* 0x000fc40000000f00 */
[----:B------:R-:W-:Y:S01]  /*13a10*/  MOV R73, R153 ;  /* 0x0000009900497202 */ /* 0x000fe20000000f00 */
[----:B------:R-:W-:Y:S01]  /*13a20*/  IMAD.MOV.U32 R153, RZ, RZ, R187 ;  /* 0x000000ffff997224 */ /* 0x000fe200078e00bb */
[----:B------:R-:W-:Y:S01]  /*13a30*/  MOV R154, R186 ;  /* 0x000000ba009a7202 */ /* 0x000fe20000000f00 */
[----:B------:R4:W5:Y:S04]  /*13a40*/  LDL.LU R238, [R1+0x78] ;  /* 0x0000780001ee7983 */ /* 0x0009680000300800 */
[----:B------:R-:W2:Y:S01]  /*13a50*/  LDSM.16.MT88.4 R184, [R228+0x1900] ;  /* 0x00190000e4b8783b */ /* 0x000ea20000004200 */
[----:B-1----:R-:W-:Y:S01]  /*13a60*/  FFMA.FTZ R3, R252, c[0x0][0x2d0], -R20 ;  /* 0x0000b400fc037a23 */ /* 0x002fe20000010814 */
[----:B------:R-:W-:Y:S02]  /*13a70*/  MOV R27, R143 ;  /* 0x0000008f001b7202 */ /* 0x000fe40000000f00 */
[----:B------:R4:W5:Y:S01]  /*13a80*/  LDL.LU R237, [R1+0x74] ;  /* 0x0000740001ed7983 */ /* 0x0009620000300800 */
[----:B------:R1:W3:Y:S01]  /*13a90*/  MUFU.EX2 R19, R3 ;  /* 0x0000000300137308 */ /* 0x0002e20000000800 */
[----:B------:R-:W-:-:S02]  /*13aa0*/  FADD.FTZ R20, R251, R6 ;  /* 0x00000006fb147221 */ /* 0x000fc40000010000 */
[----:B------:R4:W5:Y:S01]  /*13ab0*/  LDL.LU R236, [R1+0x70] ;  /* 0x0000700001ec7983 */ /* 0x0009620000300800 */
[----:B-1----:R-:W-:Y:S01]  /*13ac0*/  FFMA.FTZ R3, R250, c[0x0][0x2d0], -R0 ;  /* 0x0000b400fa037a23 */ /* 0x002fe20000010800 */
[----:B---3--:R-:W-:Y:S01]  /*13ad0*/  F2FP.BF16.PACK_AB R198, R19, R17 ;  /* 0x0000001113c6723e */ /* 0x008fe200000010ff */
[----:B------:R-:W-:Y:S01]  /*13ae0*/  IMAD.MOV.U32 R252, RZ, RZ, R104 ;  /* 0x000000fffffc7224 */ /* 0x000fe200078e0068 */
[----:B------:R-:W-:Y:S01]  /*13af0*/  MOV R251, R107 ;  /* 0x0000006b00fb7202 */ /* 0x000fe20000000f00 */
[----:B------:R1:W-:Y:S01]  /*13b00*/  MUFU.EX2 R10, R3 ;  /* 0x00000003000a7308 */ /* 0x0003e20000000800 */
[----:B------:R4:W5:Y:S01]  /*13b10*/  LDL.LU R235, [R1+0x6c] ;  /* 0x00006c0001eb7983 */ /* 0x0009620000300800 */
[----:B------:R-:W-:-:S03]  /*13b20*/  MOV R250, R105 ;  /* 0x0000006900fa7202 */ /* 0x000fc60000000f00 */
[----:B------:R4:W5:Y:S04]  /*13b30*/  LDL.LU R234, [R1+0x68] ;  /* 0x0000680001ea7983 */ /* 0x0009680000300800 */
[----:B------:R4:W5:Y:S04]  /*13b40*/  LDL.LU R233, [R1+0x64] ;  /* 0x0000640001e97983 */ /* 0x0009680000300800 */
[----:B------:R4:W5:Y:S01]  /*13b50*/  LDL.LU R232, [R1+0x60] ;  /* 0x0000600001e87983 */ /* 0x0009620000300800 */
[----:B-1----:R-:W-:-:S03]  /*13b60*/  FFMA.FTZ R3, R249, c[0x0][0x2d0], -R0 ;  /* 0x0000b400f9037a23 */ /* 0x002fc60000010800 */
[----:B------:R4:W5:Y:S01]  /*13b70*/  LDL.LU R171, [R1+0x5c] ;  /* 0x00005c0001ab7983 */ /* 0x0009620000300800 */
[----:B------:R1:W3:Y:S02]  /*13b80*/  MUFU.EX2 R11, R3 ;  /* 0x00000003000b7308 */ /* 0x0002e40000000800 */
[----:B-1----:R-:W-:-:S06]  /*13b90*/  FFMA.FTZ R3, R202, c[0x0][0x2d0], -R0 ;  /* 0x0000b400ca037a23 */ /* 0x002fcc0000010800 */
[----:B------:R1:W1:Y:S02]  /*13ba0*/  MUFU.EX2 R14, R3 ;  /* 0x00000003000e7308 */ /* 0x0002640000000800 */
[----:B-1----:R-:W-:Y:S02]  /*13bb0*/  FADD.FTZ R3, R248, R5 ;  /* 0x00000005f8037221 */ /* 0x002fe40000010000 */
[----:B------:R-:W1:Y:S01]  /*13bc0*/  LDSM.16.MT88.4 R4, [R230+0x3900] ;  /* 0x00390000e604783b */ /* 0x000e620000004200 */
[----:B------:R-:W-:Y:S02]  /*13bd0*/  F2FP.BF16.PACK_AB R202, R26, R25 ;  /* 0x000000191aca723e */ /* 0x000fe400000010ff */
[----:B---3--:R-:W-:Y:S02]  /*13be0*/  F2FP.BF16.PACK_AB R197, R11, R10 ;  /* 0x0000000a0bc5723e */ /* 0x008fe400000010ff */
[----:B------:R-:W-:Y:S01]  /*13bf0*/  F2FP.BF16.PACK_AB R199, R14, R13 ;  /* 0x0000000d0ec7723e */ /* 0x000fe200000010ff */
[----:B------:R-:W-:-:S02]  /*13c00*/  FADD.FTZ R0, R141, R140 ;  /* 0x0000008c8d007221 */ /* 0x000fc40000010000 */
[----:B--2---:R-:W-:Y:S01]  /*13c10*/  HMMA.16816.F32.BF16 R176, R200, R184, R176 ;  /* 0x000000b8c8b0723c */ /* 0x004fe200000418b0 */
[----:B------:R-:W-:Y:S02]  /*13c20*/  IMAD.MOV.U32 R248, RZ, RZ, R72 ;  /* 0x000000fffff87224 */ /* 0x000fe400078e0048 */
[----:B------:R-:W-:-:S05]  /*13c30*/  FADD.FTZ R8, R142, R0 ;  /* 0x000000008e087221 */ /* 0x000fca0000010000 */
[C---:B------:R-:W-:Y:S01]  /*13c40*/  HMMA.16816.F32.BF16 R172, R196.reuse, R184, R172 ;  /* 0x000000b8c4ac723c */ /* 0x040fe200000418ac */
[----:B------:R-:W-:Y:S01]  /*13c50*/  MOV R0, R153 ;  /* 0x0000009900007202 */ /* 0x000fe20000000f00 */
[----:B------:R-:W-:Y:S06]  /*13c60*/  LDSM.16.MT88.4 R140, [R229+0x3900] ;  /* 0x00390000e58c783b */ /* 0x000fec0000004200 */
[-C--:B------:R-:W-:Y:S08]  /*13c70*/  HMMA.16816.F32.BF16 R180, R196, R186.reuse, R180 ;  /* 0x000000bac4b4723c */ /* 0x080ff000000418b4 */
[----:B------:R-:W-:Y:S07]  /*13c80*/  HMMA.16816.F32.BF16 R184, R200, R186, R28 ;  /* 0x000000bac8b8723c */ /* 0x000fee000004181c */
[----:B------:R-:W-:Y:S01]  /*13c90*/  MOV R31, R73 ;  /* 0x00000049001f7202 */ /* 0x000fe20000000f00 */
[----:B------:R-:W-:Y:S01]  /*13ca0*/  IMAD.MOV.U32 R30, RZ, RZ, R74 ;  /* 0x000000ffff1e7224 */ /* 0x000fe200078e004a */
[----:B------:R-:W-:Y:S01]  /*13cb0*/  MOV R29, R75 ;  /* 0x0000004b001d7202 */ /* 0x000fe20000000f00 */
[----:B------:R-:W-:Y:S01]  /*13cc0*/  IMAD.MOV.U32 R28, RZ, RZ, R76 ;  /* 0x000000ffff1c7224 */ /* 0x000fe200078e004c */
[----:B------:R-:W-:Y:S01]  /*13cd0*/  HMMA.16816.F32.BF16 R72, R196, R80, R32 ;  /* 0x00000050c448723c */ /* 0x000fe20000041820 */
[----:B------:R-:W-:-:S06]  /*13ce0*/  FADD.FTZ R0, R0, R9 ;  /* 0x0000000900007221 */ /* 0x000fcc0000010000 */
[----:B------:R-:W-:Y:S01]  /*13cf0*/  MOV R35, R77 ;  /* 0x0000004d00237202 */ /* 0x000fe20000000f00 */
[----:B------:R-:W-:Y:S01]  /*13d00*/  IMAD.MOV.U32 R34, RZ, RZ, R78 ;  /* 0x000000ffff227224 */ /* 0x000fe200078e004e */
[----:B------:R-:W-:Y:S01]  /*13d10*/  MOV R33, R79 ;  /* 0x0000004f00217202 */ /* 0x000fe20000000f00 */
[----:B------:R-:W-:Y:S08]  /*13d20*/  HMMA.16816.F32.BF16 R68, R200, R80, R68 ;  /* 0x00000050c844723c */ /* 0x000ff00000041844 */
[-C--:B------:R-:W-:Y:S08]  /*13d30*/  HMMA.16816.F32.BF16 R76, R196, R82.reuse, R44 ;  /* 0x00000052c44c723c */ /* 0x080ff0000004182c */
[----:B------:R-:W-:Y:S01]  /*13d40*/  HMMA.16816.F32.BF16 R80, R200, R82, R40 ;  /* 0x00000052c850723c */ /* 0x000fe20000041828 */
[----:B------:R-:W-:Y:S01]  /*13d50*/  MOV R45, R131 ;  /* 0x00000083002d7202 */ /* 0x000fe20000000f00 */
[----:B------:R-:W-:-:S05]  /*13d60*/  IMAD.MOV.U32 R46, RZ, RZ, R130 ;  /* 0x000000ffff2e7224 */ /* 0x000fca00078e0082 */
[----:B------:R-:W-:Y:S01]  /*13d70*/  IMAD.MOV.U32 R42, RZ, RZ, R154 ;  /* 0x000000ffff2a7224 */ /* 0x000fe200078e009a */
[----:B------:R-:W-:-:S03]  /*13d80*/  MOV R43, R155 ;  /* 0x0000009b002b7202 */ /* 0x000fc60000000f00 */
[----:B------:R-:W-:Y:S01]  /*13d90*/  FADD.FTZ R8, R42, R8 ;  /* 0x000000082a087221 */ /* 0x000fe20000010000 */
[----:B------:R-:W-:Y:S01]  /*13da0*/  MOV R47, R129 ;  /* 0x00000081002f7202 */ /* 0x000fe20000000f00 */
[----:B------:R-:W-:Y:S01]  /*13db0*/  IMAD.MOV.U32 R44, RZ, RZ, R152 ;  /* 0x000000ffff2c7224 */ /* 0x000fe200078e0098 */
[----:B-1----:R-:W-:Y:S01]  /*13dc0*/  HMMA.16816.F32.BF16 R160, R196, R4, R160 ;  /* 0x00000004c4a0723c */ /* 0x002fe200000418a0 */
[----:B------:R-:W-:Y:S01]  /*13dd0*/  FADD.FTZ R0, R45, R0 ;  /* 0x000000002d007221 */ /* 0x000fe20000010000 */
[----:B------:R-:W-:Y:S01]  /*13de0*/  LDSM.16.MT88.4 R152, [R231+0x3900] ;  /* 0x00390000e798783b */ /* 0x000fe20000004200 */
[----:B------:R-:W-:Y:S02]  /*13df0*/  FADD.FTZ R9, R46, R8 ;  /* 0x000000082e097221 */ /* 0x000fe40000010000 */
[----:B------:R-:W-:-:S03]  /*13e00*/  IMAD.MOV.U32 R32, RZ, RZ, R128 ;  /* 0x000000ffff207224 */ /* 0x000fc600078e0080 */
[----:B------:R-:W-:Y:S01]  /*13e10*/  HMMA.16816.F32.BF16 R156, R200, R4, R156 ;  /* 0x00000004c89c723c */ /* 0x000fe2000004189c */
[----:B------:R-:W-:Y:S01]  /*13e20*/  FADD.FTZ R3, R44, R3 ;  /* 0x000000032c037221 */ /* 0x000fe20000010000 */
[----:B------:R-:W1:Y:S05]  /*13e30*/  LDSM.16.MT88.4 R128, [R228+0x3900] ;  /* 0x00390000e480783b */ /* 0x000e6a0000004200 */
[----:B------:R-:W-:Y:S02]  /*13e40*/  FADD.FTZ R4, R43, R20 ;  /* 0x000000142b047221 */ /* 0x000fe40000010000 */
[----:B------:R-:W-:Y:S02]  /*13e50*/  FADD.FTZ R5, R33, R0 ;  /* 0x0000000021057221 */ /* 0x000fe40000010000 */
[----:B------:R-:W-:-:S02]  /*13e60*/  FADD.FTZ R0, R34, R9 ;  /* 0x0000000922007221 */ /* 0x000fc40000010000 */
[----:B------:R-:W-:Y:S02]  /*13e70*/  FADD.FTZ R8, R47, R4 ;  /* 0x000000042f087221 */ /* 0x000fe40000010000 */
[----:B------:R-:W-:Y:S02]  /*13e80*/  FADD.FTZ R4, R32, R3 ;  /* 0x0000000320047221 */ /* 0x000fe40000010000 */
[----:B------:R-:W-:Y:S02]  /*13e90*/  IMAD.MOV.U32 R249, RZ, RZ, R106 ;  /* 0x000000fffff97224 */ /* 0x000fe400078e006a */
        /* <DEDUP_REMOVED lines=41> */
[C---:B------:R-:W-:Y:S01]  /*14130*/  HMMA.16816.F32.BF16 R88, R196.reuse, R96, R88 ;  /* 0x00000060c458723c */ /* 0x040fe20000041858 */
[----:B------:R2:W-:Y:S07]  /*14140*/  STL [R1+0xc], R0 ;  /* 0x00000c0001007387 */ /* 0x0005ee0000100800 */
[C---:B------:R-:W-:Y:S08]  /*14150*/  HMMA.16816.F32.BF16 R92, R196.reuse, R98, R92 ;  /* 0x00000062c45c723c */ /* 0x040ff0000004185c */
[C---:B------:R-:W-:Y:S08]  /*14160*/  HMMA.16816.F32.BF16 R104, R196.reuse, R112, R60 ;  /* 0x00000070c468723c */ /* 0x040ff0000004183c */
[----:B------:R-:W-:Y:S01]  /*14170*/  HMMA.16816.F32.BF16 R108, R196, R114, R108 ;  /* 0x00000072c46c723c */ /* 0x000fe2000004186c */
[----:B--2---:R-:W-:-:S07]  /*14180*/  FADD.FTZ R0, R14, R5 ;  /* 0x000000050e007221 */ /* 0x004fce0000010000 */
[C---:B-1----:R-:W-:Y:S08]  /*14190*/  HMMA.16816.F32.BF16 R120, R196.reuse, R128, R120 ;  /* 0x00000080c478723c */ /* 0x042ff00000041878 */
        /* <DEDUP_REMOVED lines=14> */
[-C--:B------:R-:W-:Y:S08]  /*14280*/  HMMA.16816.F32.BF16 R196, R196, R6.reuse, R48 ;  /* 0x00000006c4c4723c */ /* 0x080ff00000041830 */
        /* <DEDUP_REMOVED lines=9> */
[----:B----4-:R-:W4:Y:S04]  /*14320*/  LDL R252, [R1+0x48] ;  /* 0x0000480001fc7983 */ /* 0x010f280000100800 */
[----:B------:R-:W4:Y:S04]  /*14330*/  LDL R27, [R1+0x54] ;  /* 0x00005400011b7983 */ /* 0x000f280000100800 */
[----:B------:R-:W4:Y:S04]  /*14340*/  LDL.64 R250, [R1+0x30] ;  /* 0x0000300001fa7983 */ /* 0x000f280000100a00 */
[----:B------:R-:W4:Y:S01]  /*14350*/  LDL.LU R249, [R1+0x58] ;  /* 0x0000580001f97983 */ /* 0x000f220000300800 */
[----:B------:R-:W-:-:S02]  /*14360*/  MOV R170, R2 ;  /* 0x0000000200aa7202 */ /* 0x000fc40000000f00 */
[----:B------:R-:W-:-:S05]  /*14370*/  MOV R2, c[0x0][0x208] ;  /* 0x0000820000027a02 */ /* 0x000fca0000000f00 */
[----:B------:R-:W-:-:S05]  /*14380*/  IMAD.SHL.U32 R4, R2, 0x20, RZ ;  /* 0x0000002002047824 */ /* 0x000fca00078e00ff */
[----:B------:R-:W-:Y:S01]  /*14390*/  IADD3 R2, P2, R4, 0x80, RZ ;  /* 0x0000008004027810 */ /* 0x000fe20007f5e0ff */
[----:B------:R-:W-:Y:S02]  /*143a0*/  IMAD.MOV.U32 R3, RZ, RZ, R167 ;  /* 0x000000ffff037224 */ /* 0x000fe400078e00a7 */
[----:B-----5:R-:W-:Y:S02]  /*143b0*/  IMAD.MOV.U32 R0, RZ, RZ, R168 ;  /* 0x000000ffff007224 */ /* 0x020fe400078e00a8 */
[----:B------:R-:W-:Y:S01]  /*143c0*/  IMAD.MOV.U32 R169, RZ, RZ, R166 ;  /* 0x000000ffffa97224 */ /* 0x000fe200078e00a6 */
[----:B------:R-:W-:Y:S01]  /*143d0*/  ULDC.64 UR4, c[0x0][0x118] ;  /* 0x0000460000047ab9 */ /* 0x000fe20000000a00 */
[----:B--2---:R-:W-:Y:S02]  /*143e0*/  IADD3 R5, P1, R28, 0x40, RZ ;  /* 0x000000401c057810 */ /* 0x004fe40007f3e0ff */
[----:B---3--:R-:W-:-:S03]  /*143f0*/  IADD3 R6, P0, R30, 0x40, RZ ;  /* 0x000000401e067810 */ /* 0x008fc60007f1e0ff */
[----:B------:R1:W-:Y:S04]  /*14400*/  STL [R1+0x28], R5 ;  /* 0x0000280501007387 */ /* 0x0003e80000100800 */
[----:B------:R-:W-:Y:S04]  /*14410*/  STL [R1+0x20], R6 ;  /* 0x0000200601007387 */ /* 0x000fe80000100800 */
[----:B------:R2:W-:Y:S01]  /*14420*/  STL [R1+0x18], R2 ;  /* 0x0000180201007387 */ /* 0x0005e20000100800 */
[----:B----4-:R-:W-:Y:S01]  /*14430*/  IMAD.X R4, RZ, RZ, R251, P0 ;  /* 0x000000ffff047224 */ /* 0x010fe200000e06fb */
[----:B-1----:R-:W-:-:S02]  /*14440*/  IADD3.X R5, RZ, R252, RZ, P1, !PT ;  /* 0x000000fcff057210 */ /* 0x002fc40000ffe4ff */
[----:B--2---:R-:W-:-:S03]  /*14450*/  IADD3.X R2, RZ, R27, RZ, P2, !PT ;  /* 0x0000001bff027210 */ /* 0x004fc600017fe4ff */
[----:B------:R1:W-:Y:S04]  /*14460*/  STL [R1+0x24], R5 ;  /* 0x0000240501007387 */ /* 0x0003e80000100800 */
[----:B------:R1:W-:Y:S04]  /*14470*/  STL [R1+0x14], R2 ;  /* 0x0000140201007387 */ /* 0x0003e80000100800 */
[----:B------:R1:W-:Y:S01]  /*14480*/  STL [R1+0x1c], R4 ;  /* 0x00001c0401007387 */ /* 0x0003e20000100800 */
[----:B------:R-:W-:-:S03]  /*14490*/  LEA.HI.SX32 R248, R249, 0xfffffffe, 0x1a ;  /* 0xfffffffef9f87811 */ /* 0x000fc600078fd2ff */
.L_x_839:
[----:B------:R-:W2:Y:S01]  /*144a0*/  LDL.64 R26, [R1+0x38] ;  /* 0x00003800011a7983 */ /* 0x000ea20000100a00 */
[----:B------:R-:W-:Y:S04]  /*144b0*/  DEPBAR.LE SB0, 0x0 ;  /* 0x000080000000791a */ /* 0x000fe80000000000 */
[----:B-1----:R-:W-:Y:S01]  /*144c0*/  SHF.R.S32.HI R2, RZ, 0x1f, R248 ;  /* 0x0000001fff027819 */ /* 0x002fe200000114f8 */
[----:B------:R-:W3:Y:S01]  /*144d0*/  LDL R24, [R1+0x28] ;  /* 0x0000280001187983 */ /* 0x000ee20000100800 */
[----:B------:R-:W-:Y:S01]  /*144e0*/  IMAD.WIDE.U32 R28, R248, c[0x0][0x208], RZ ;  /* 0x00008200f81c7a25 */ /* 0x000fe200078e00ff */
[----:B------:R-:W-:Y:S02]  /*144f0*/  MOV R58, c[0x0][0x208] ;  /* 0x00008200003a7a02 */ /* 0x000fe40000000f00 */
[----:B------:R-:W4:Y:S01]  /*14500*/  LDL R31, [R1+0x48] ;  /* 0x00004800011f7983 */ /* 0x000f220000100800 */
[----:B------:R-:W-:Y:S01]  /*14510*/  IMAD R2, R2, c[0x0][0x208], RZ ;  /* 0x0000820002027a24 */ /* 0x000fe200078e02ff */
[----:B------:R-:W-:Y:S02]  /*14520*/  SHF.L.U32 R38, R28, 0x6, RZ ;  /* 0x000000061c267819 */ /* 0x000fe400000006ff */
[----:B------:R-:W4:Y:S01]  /*14530*/  LDL R30, [R1+0x24] ;  /* 0x00002400011e7983 */ /* 0x000f220000100800 */
[----:B------:R-:W-:Y:S01]  /*14540*/  IMAD R2, R248, c[0x0][0x20c], R2 ;  /* 0x00008300f8027a24 */ /* 0x000fe200078e0202 */
[----:B------:R-:W-:Y:S02]  /*14550*/  MOV R57, 0x5 ;  /* 0x0000000500397802 */ /* 0x000fe40000000f00 */
[----:B------:R-:W4:Y:S01]  /*14560*/  LDL R55, [R1+0x18] ;  /* 0x0000180001377983 */ /* 0x000f220000100800 */
[----:B------:R-:W-:Y:S02]  /*14570*/  SHF.L.U32 R58, R58, 0x5, RZ ;  /* 0x000000053a3a7819 */ /* 0x000fe400000006ff */
[----:B------:R-:W-:Y:S01]  /*14580*/  IADD3 R2, R29, R2, RZ ;  /* 0x000000021d027210 */ /* 0x000fe20007ffe0ff */
[----:B------:R-:W4:Y:S01]  /*14590*/  LDL R54, [R1+0x14] ;  /* 0x0000140001367983 */ /* 0x000f220000100800 */
[----:B------:R-:W-:Y:S02]  /*145a0*/  MOV R56, c[0x0][0x208] ;  /* 0x0000820000387a02 */ /* 0x000fe40000000f00 */
[----:B------:R-:W-:Y:S01]  /*145b0*/  SHF.L.U64.HI R2, R28, 0x6, R2 ;  /* 0x000000061c027819 */ /* 0x000fe20000010202 */
[----:B------:R-:W-:Y:S01]  /*145c0*/  BAR.SYNC.DEFER_BLOCKING 0x0 ;  /* 0x0000000000007b1d */ /* 0x000fe20000010000 */
[----:B------:R-:W-:Y:S07]  /*145d0*/  SHF.L.U64.HI R56, R56, R57, c[0x0][0x20c] ;  /* 0x0000830038387619 */ /* 0x000fee0000010239 */
[----:B-----5:R-:W-:Y:S04]  /*145e0*/  STL [R1+0x5c], R238 ;  /* 0x00005cee01007387 */ /* 0x020fe80000100800 */
[----:B------:R-:W-:Y:S04]  /*145f0*/  STL [R1+0x60], R246 ;  /* 0x000060f601007387 */ /* 0x000fe80000100800 */
[----:B------:R-:W-:Y:S04]  /*14600*/  STL [R1+0x64], R245 ;  /* 0x000064f501007387 */ /* 0x000fe80000100800 */
[----:B------:R-:W-:Y:S04]  /*14610*/  STL [R1+0x68], R244 ;  /* 0x000068f401007387 */ /* 0x000fe80000100800 */
[----:B------:R-:W-:Y:S08]  /*14620*/  LDSM.16.M88.4 R64, [R234+0x8100] ;  /* 0x00810000ea40783b */ /* 0x000ff00000000200 */
[----:B------:R-:W1:Y:S08]  /*14630*/  LDSM.16.M88.4 R16, [R171+0x4100] ;  /* 0x00410000ab10783b */ /* 0x000e700000000200 */
[----:B------:R-:W1:Y:S08]  /*14640*/  LDSM.16.M88.4 R60, [R234+0xa100] ;  /* 0x00a10000ea3c783b */ /* 0x000e700000000200 */
[----:B------:R-:W1:Y:S08]  /*14650*/  LDSM.16.M88.4 R32, [R171+0x4900] ;  /* 0x00490000ab20783b */ /* 0x000e700000000200 */
[----:B------:R-:W4:Y:S04]  /*14660*/  LDL R249, [R1+0x1c] ;  /* 0x00001c0001f97983 */ /* 0x000f280000100800 */
[----:B------:R-:W2:Y:S08]  /*14670*/  LDSM.16.M88.4 R48, [R171+0x5100] ;  /* 0x00510000ab30783b */ /* 0x000eb00000000200 */
[----:B------:R-:W2:Y:S01]  /*14680*/  LDSM.16.M88.4 R164, [R171+0x5900] ;  /* 0x00590000aba4783b */ /* 0x000ea20000000200 */
[-C--:B-1----:R-:W-:Y:S07]  /*14690*/  HMMA.16816.F32.BF16 R4, R64, R16.reuse, RZ ;  /* 0x000000104004723c */ /* 0x082fee00000418ff */
[----:B------:R-:W-:Y:S01]  /*146a0*/  LDSM.16.M88.4 R204, [R236+0x8100] ;  /* 0x00810000eccc783b */ /* 0x000fe20000000200 */
[C---:B------:R-:W-:Y:S07]  /*146b0*/  HMMA.16816.F32.BF16 R8, R60.reuse, R16, RZ ;  /* 0x000000103c08723c */ /* 0x040fee00000418ff */
[----:B------:R1:W1:Y:S01]  /*146c0*/  LDSM.16.M88.4 R208, [R238] ;  /* 0x00000000eed0783b */ /* 0x0002620000000200 */
[-C--:B------:R-:W-:Y:S07]  /*146d0*/  HMMA.16816.F32.BF16 R12, R60, R18.reuse, RZ ;  /* 0x000000123c0c723c */ /* 0x080fee00000418ff */
[----:B------:R-:W2:Y:S01]  /*146e0*/  LDSM.16.M88.4 R212, [R236+0xa100] ;  /* 0x00a10000ecd4783b */ /* 0x000ea20000000200 */
[C---:B------:R-:W-:Y:S07]  /*146f0*/  HMMA.16816.F32.BF16 R16, R64.reuse, R18, RZ ;  /* 0x000000124010723c */ /* 0x040fee00000418ff */
[----:B------:R-:W2:Y:S01]  /*14700*/  LDSM.16.M88.4 R216, [R246] ;  /* 0x00000000f6d8783b */ /* 0x000ea20000000200 */
[-C--:B------:R-:W-:Y:S07]  /*14710*/  HMMA.16816.F32.BF16 R20, R64, R32.reuse, RZ ;  /* 0x000000204014723c */ /* 0x080fee00000418ff */
[----:B------:R-:W2:Y:S08]  /*14720*/  LDSM.16.M88.4 R220, [R245] ;  /* 0x00000000f5dc783b */ /* 0x000eb00000000200 */
[----:B------:R1:W2:Y:S08]  /*14730*/  LDSM.16.M88.4 R224, [R244] ;  /* 0x00000000f4e0783b */ /* 0x0002b00000000200 */
[----:B-1----:R-:W4:Y:S04]  /*14740*/  LDL R238, [R1+0x50] ;  /* 0x0000500001ee7983 */ /* 0x002f280000100800 */
[----:B------:R-:W4:Y:S06]  /*14750*/  LDL.64 R250, [R1+0x30] ;  /* 0x0000300001fa7983 */ /* 0x000f2c0000100a00 */
[----:B------:R-:W4:Y:S01]  /*14760*/  LDL R244, [R1+0x20] ;  /* 0x0000200001f47983 */ /* 0x000f220000100800 */
[C---:B--2---:R-:W-:Y:S04]  /*14770*/  IADD3 R37, P5, R38.reuse, R26, RZ ;  /* 0x0000001a26257210 */ /* 0x044fe80007fbe0ff */
[C---:B------:R-:W-:Y:S02]  /*14780*/  LEA R36, P2, R37.reuse, c[0x0][0x1f8], 0x1 ;  /* 0x00007e0025247a11 */ /* 0x040fe400078408ff */
[----:B---3--:R-:W-:Y:S02]  /*14790*/  IADD3 R38, P1, R38, R24, RZ ;  /* 0x0000001826267210 */ /* 0x008fe40007f3e0ff */
[C---:B------:R-:W-:Y:S02]  /*147a0*/  HMMA.16816.F32.BF16 R24, R60.reuse, R32, RZ ;  /* 0x000000203c18723c */ /* 0x040fe400000418ff */
[----:B------:R-:W-:Y:S05]  /*147b0*/  LEA R40, P0, R38, c[0x0][0x1f8], 0x1 ;  /* 0x00007e0026287a11 */ /* 0x000fea00078008ff */
[C---:B----4-:R-:W-:Y:S02]  /*147c0*/  IADD3.X R32, R2.reuse, R31, RZ, P5, !PT ;  /* 0x0000001f02207210 */ /* 0x050fe40002ffe4ff */
[----:B------:R-:W-:Y:S02]  /*147d0*/  IADD3.X R2, R2, R30, RZ, P1, !PT ;  /* 0x0000001e02027210 */ /* 0x000fe40000ffe4ff */
[-C--:B------:R-:W-:Y:S01]  /*147e0*/  HMMA.16816.F32.BF16 R28, R60, R34.reuse, RZ ;  /* 0x000000223c1c723c */ /* 0x080fe200000418ff */
[----:B------:R-:W-:Y:S02]  /*147f0*/  LEA.HI.X R37, R37, c[0x0][0x1fc], R32, 0x1, P2 ;  /* 0x00007f0025257a11 */ /* 0x000fe400010f0c20 */
[----:B------:R-:W-:Y:S02]  /*14800*/  LEA.HI.X R41, R38, c[0x0][0x1fc], R2, 0x1, P0 ;  /* 0x00007f0026297a11 */ /* 0x000fe400000f0c02 */
[----:B------:R-:W-:Y:S01]  /*14810*/  IADD3 R44, P0, R36, R58, RZ ;  /* 0x0000003a242c7210 */ /* 0x000fe20007f1e0ff */
[----:B------:R-:W-:Y:S01]  /*14820*/  @!PT LDS RZ, [RZ] ;  /* 0x00000000fffff984 */ /* 0x000fe20000000800 */
[----:B------:R-:W-:Y:S01]  /*14830*/  @!PT LDS RZ, [RZ] ;  /* 0x00000000fffff984 */ /* 0x000fe20000000800 */
[----:B------:R-:W-:Y:S01]  /*14840*/  @!PT LDS RZ, [RZ] ;  /* 0x00000000fffff984 */ /* 0x000fe20000000800 */
[----:B------:R1:W-:Y:S02]  /*14850*/  LDGSTS.E.BYPASS.LTC128B.128 [R247+0x100], [R36.64], !P4 ;  /* 0x0010000024f77fae */ /* 0x0003e4000e101d44 */
[C---:B------:R-:W-:Y:S04]  /*14860*/  HMMA.16816.F32.BF16 R32, R64.reuse, R34, RZ ;  /* 0x000000224020723c */ /* 0x040fe800000418ff */
[----:B------:R-:W-:Y:S02]  /*14870*/  IADD3.X R45, R37, R56, RZ, P0, !PT ;  /* 0x00000038252d7210 */ /* 0x000fe400007fe4ff */
[----:B------:R2:W-:Y:S01]  /*14880*/  LDGSTS.E.BYPASS.LTC128B.128 [R247+0x2100], [R40.64], !P3 ;  /* 0x0210000028f77fae */ /* 0x0005e2000d901d44 */
[C---:B------:R-:W-:Y:S02]  /*14890*/  IADD3 R52, P1, R44.reuse, R58, RZ ;  /* 0x0000003a2c347210 */ /* 0x040fe40007f3e0ff */
[-C--:B------:R-:W-:Y:S03]  /*148a0*/  IADD3 R46, P0, R44, R55.reuse, RZ ;  /* 0x000000372c2e7210 */ /* 0x080fe60007f1e0ff */
[C---:B------:R-:W-:Y:S02]  /*148b0*/  IADD3.X R53, R45.reuse, R56, RZ, P1, !PT ;  /* 0x000000382d357210 */ /* 0x040fe40000ffe4ff */
[----:B------:R3:W-:Y:S01]  /*148c0*/  LDGSTS.E.BYPASS.LTC128B.128 [R247+0x900], [R44.64], !P4 ;  /* 0x009000002cf77fae */ /* 0x0007e2000e101d44 */
[----:B------:R-:W-:Y:S07]  /*148d0*/  IADD3.X R47, R45, R54, RZ, P0, !PT ;  /* 0x000000362d2f7210 */ /* 0x000fee00007fe4ff */
[----:B------:R3:W-:Y:S01]  /*148e0*/  LDGSTS.E.BYPASS.LTC128B.128 [R247+0x2900], [R44.64+0x80], !P3 ;  /* 0x029000802cf77fae */ /* 0x0007e2000d901d44 */
[-C--:B-1----:R-:W-:Y:S07]  /*148f0*/  HMMA.16816.F32.BF16 R36, R64, R48.reuse, RZ ;  /* 0x000000304024723c */ /* 0x082fee00000418ff */
[----:B------:R1:W-:Y:S01]  /*14900*/  LDGSTS.E.BYPASS.LTC128B.128 [R247+0x1100], [R52.64], !P4 ;  /* 0x0110000034f77fae */ /* 0x0003e2000e101d44 */
[C---:B--2---:R-:W-:Y:S07]  /*14910*/  HMMA.16816.F32.BF16 R40, R60.reuse, R48, RZ ;  /* 0x000000303c28723c */ /* 0x044fee00000418ff */
[----:B------:R3:W-:Y:S01]  /*14920*/  LDGSTS.E.BYPASS.LTC128B.128 [R247+0x3100], [R46.64], !P3 ;  /* 0x031000002ef77fae */ /* 0x0007e2000d901d44 */
[C---:B------:R-:W-:Y:S04]  /*14930*/  IADD3 R48, P0, R52.reuse, R58, RZ ;  /* 0x0000003a34307210 */ /* 0x040fe80007f1e0ff */
[C---:B------:R-:W-:Y:S05]  /*14940*/  IADD3.X R49, R53.reuse, R56, RZ, P0, !PT ;  /* 0x0000003835317210 */ /* 0x040fea00007fe4ff */
[----:B------:R2:W-:Y:S01]  /*14950*/  LDGSTS.E.BYPASS.LTC128B.128 [R247+0x1900], [R48.64], !P4 ;  /* 0x0190000030f77fae */ /* 0x0005e2000e101d44 */
[----:B-1----:R-:W-:Y:S04]  /*14960*/  IADD3 R52, P0, R52, R55, RZ ;  /* 0x0000003734347210 */ /* 0x002fe80007f1e0ff */
[----:B------:R-:W-:Y:S02]  /*14970*/  IADD3.X R53, R53, R54, RZ, P0, !PT ;  /* 0x0000003635357210 */ /* 0x000fe400007fe4ff */
[C---:B------:R-:W-:Y:S01]  /*14980*/  ISETP.GT.AND P0, PT, R248.reuse, RZ, PT ;  /* 0x000000fff800720c */ /* 0x040fe20003f04270 */
[-C--:B---3--:R-:W-:Y:S02]  /*14990*/  HMMA.16816.F32.BF16 R44, R60, R50.reuse, RZ ;  /* 0x000000323c2c723c */ /* 0x088fe400000418ff */
[----:B------:R1:W-:Y:S01]  /*149a0*/  LDGSTS.E.BYPASS.LTC128B.128 [R247+0x3900], [R52.64], !P3 ;  /* 0x0390000034f77fae */ /* 0x0003e2000d901d44 */
[----:B------:R-:W-:Y:S07]  /*149b0*/  IADD3 R248, R248, -0x1, RZ ;  /* 0xfffffffff8f87810 */ /* 0x000fee0007ffe0ff */
[----:B------:R-:W0:Y:S01]  /*149c0*/  LDGDEPBAR ;  /* 0x00000000000079af */ /* 0x000e220000000000 */
[C---:B--2---:R-:W-:Y:S08]  /*149d0*/  HMMA.16816.F32.BF16 R48, R64.reuse, R50, RZ ;  /* 0x000000324030723c */ /* 0x044ff000000418ff */
[-C--:B-1----:R-:W-:Y:S08]  /*149e0*/  HMMA.16816.F32.BF16 R52, R64, R164.reuse, RZ ;  /* 0x000000a44034723c */ /* 0x082ff000000418ff */
[C---:B------:R-:W-:Y:S08]  /*149f0*/  HMMA.16816.F32.BF16 R56, R60.reuse, R164, RZ ;  /* 0x000000a43c38723c */ /* 0x040ff000000418ff */
[-C--:B------:R-:W-:Y:S08]  /*14a00*/  HMMA.16816.F32.BF16 R60, R60, R166.reuse, RZ ;  /* 0x000000a63c3c723c */ /* 0x080ff000000418ff */
[----:B------:R-:W-:Y:S01]  /*14a10*/  HMMA.16816.F32.BF16 R64, R64, R166, RZ ;  /* 0x000000a64040723c */ /* 0x000fe200000418ff */
[----:B------:R-:W-:Y:S07]  /*14a20*/  LDSM.16.M88.4 R164, [R235+0x8100] ;  /* 0x00810000eba4783b */ /* 0x000fee0000000200 */
[-C--:B------:R-:W-:Y:S08]  /*14a30*/  HMMA.16816.F32.BF16 R4, R204, R208.reuse, R4 ;  /* 0x000000d0cc04723c */ /* 0x080ff00000041804 */
[C---:B------:R-:W-:Y:S08]  /*14a40*/  HMMA.16816.F32.BF16 R8, R212.reuse, R208, R8 ;  /* 0x000000d0d408723c */ /* 0x040ff00000041808 */
[-C--:B------:R-:W-:Y:S08]  /*14a50*/  HMMA.16816.F32.BF16 R12, R212, R210.reuse, R12 ;  /* 0x000000d2d40c723c */ /* 0x080ff0000004180c */
[C---:B------:R-:W-:Y:S01]  /*14a60*/  HMMA.16816.F32.BF16 R16, R204.reuse, R210, R16 ;  /* 0x000000d2cc10723c */ /* 0x040fe20000041810 */
[----:B------:R-:W1:Y:S07]  /*14a70*/  LDSM.16.M88.4 R208, [R233+0x4100] ;  /* 0x00410000e9d0783b */ /* 0x000e6e0000000200 */
[-C--:B------:R-:W-:Y:S08]  /*14a80*/  HMMA.16816.F32.BF16 R20, R204, R216.reuse, R20 ;  /* 0x000000d8cc14723c */ /* 0x080ff00000041814 */
[C---:B------:R-:W-:Y:S08]  /*14a90*/  HMMA.16816.F32.BF16 R24, R212.reuse, R216, R24 ;  /* 0x000000d8d418723c */ /* 0x040ff00000041818 */
[-C--:B------:R-:W-:Y:S08]  /*14aa0*/  HMMA.16816.F32.BF16 R28, R212, R218.reuse, R28 ;  /* 0x000000dad41c723c */ /* 0x080ff0000004181c */
[C---:B------:R-:W-:Y:S01]  /*14ab0*/  HMMA.16816.F32.BF16 R32, R204.reuse, R218, R32 ;  /* 0x000000dacc20723c */ /* 0x040fe20000041820 */
[----:B------:R-:W2:Y:S07]  /*14ac0*/  LDSM.16.M88.4 R216, [R235+0xa100] ;  /* 0x00a10000ebd8783b */ /* 0x000eae0000000200 */
[-C--:B------:R-:W-:Y:S08]  /*14ad0*/  HMMA.16816.F32.BF16 R36, R204, R220.reuse, R36 ;  /* 0x000000dccc24723c */ /* 0x080ff00000041824 */
[C---:B------:R-:W-:Y:S08]  /*14ae0*/  HMMA.16816.F32.BF16 R40, R212.reuse, R220, R40 ;  /* 0x000000dcd428723c */ /* 0x040ff00000041828 */
[-C--:B------:R-:W-:Y:S08]  /*14af0*/  HMMA.16816.F32.BF16 R44, R212, R222.reuse, R44 ;  /* 0x000000ded42c723c */ /* 0x080ff0000004182c */
[C---:B------:R-:W-:Y:S01]  /*14b00*/  HMMA.16816.F32.BF16 R48, R204.reuse, R222, R48 ;  /* 0x000000decc30723c */ /* 0x040fe20000041830 */
[----:B------:R-:W-:Y:S07]  /*14b10*/  LDSM.16.M88.4 R220, [R233+0x5900] ;  /* 0x00590000e9dc783b */ /* 0x000fee0000000200 */
[-C--:B------:R-:W-:Y:S08]  /*14b20*/  HMMA.16816.F32.BF16 R52, R204, R224.reuse, R52 ;  /* 0x000000e0cc34723c */ /* 0x080ff00000041834 */
[C---:B------:R-:W-:Y:S01]  /*14b30*/  HMMA.16816.F32.BF16 R56, R212.reuse, R224, R56 ;  /* 0x000000e0d438723c */ /* 0x040fe20000041838 */
[----:B------:R-:W3:Y:S06]  /*14b40*/  LDL.64 R224, [R1+0x40] ;  /* 0x0000400001e07983 */ /* 0x000eec0000100a00 */
[----:B------:R-:W-:Y:S01]  /*14b50*/  STL [R1+0x6c], R234 ;  /* 0x00006cea01007387 */ /* 0x000fe20000100800 */
[-C--:B------:R-:W-:Y:S03]  /*14b60*/  HMMA.16816.F32.BF16 R60, R212, R226.reuse, R60 ;  /* 0x000000e2d43c723c */ /* 0x080fe6000004183c */
[----:B------:R-:W-:Y:S05]  /*14b70*/  LDSM.16.M88.4 R212, [R233+0x5100] ;  /* 0x00510000e9d4783b */ /* 0x000fea0000000200 */
[----:B------:R-:W-:Y:S03]  /*14b80*/  HMMA.16816.F32.BF16 R64, R204, R226, R64 ;  /* 0x000000e2cc40723c */ /* 0x000fe60000041840 */
[----:B------:R-:W4:Y:S05]  /*14b90*/  LDSM.16.M88.4 R204, [R233+0x4900] ;  /* 0x00490000e9cc783b */ /* 0x000f2a0000000200 */
[-C--:B-1----:R-:W-:Y:S03]  /*14ba0*/  HMMA.16816.F32.BF16 R4, R164, R208.reuse, R4 ;  /* 0x000000d0a404723c */ /* 0x082fe60000041804 */
[----:B------:R-:W-:Y:S04]  /*14bb0*/  STL [R1+0x70], R171 ;  /* 0x000070ab01007387 */ /* 0x000fe80000100800 */
[----:B------:R-:W-:Y:S01]  /*14bc0*/  STL [R1+0x74], R243 ;  /* 0x000074f301007387 */ /* 0x000fe20000100800 */
[C---:B--2---:R-:W-:Y:S03]  /*14bd0*/  HMMA.16816.F32.BF16 R8, R216.reuse, R208, R8 ;  /* 0x000000d0d808723c */ /* 0x044fe60000041808 */
[----:B------:R-:W-:Y:S04]  /*14be0*/  STL [R1+0x78], R236 ;  /* 0x000078ec01007387 */ /* 0x000fe80000100800 */
[----:B------:R-:W-:Y:S01]  /*14bf0*/  STL [R1+0x7c], R242 ;  /* 0x00007cf201007387 */ /* 0x000fe20000100800 */
[-C--:B------:R-:W-:Y:S08]  /*14c00*/  HMMA.16816.F32.BF16 R12, R216, R210.reuse, R12 ;  /* 0x000000d2d80c723c */ /* 0x080ff0000004180c */
[C---:B------:R-:W-:Y:S01]  /*14c10*/  HMMA.16816.F32.BF16 R16, R164.reuse, R210, R16 ;  /* 0x000000d2a410723c */ /* 0x040fe20000041810 */
[----:B------:R-:W-:Y:S07]  /*14c20*/  LDSM.16.M88.4 R208, [R232] ;  /* 0x00000000e8d0783b */ /* 0x000fee0000000200 */
[-C--:B----4-:R-:W-:Y:S08]  /*14c30*/  HMMA.16816.F32.BF16 R20, R164, R204.reuse, R20 ;  /* 0x000000cca414723c */ /* 0x090ff00000041814 */
        /* <DEDUP_REMOVED lines=11> */
[-C--:B------:R-:W-:Y:S01]  /*14cf0*/  HMMA.16816.F32.BF16 R60, R216, R222.reuse, R60 ;  /* 0x000000ded83c723c */ /* 0x080fe2000004183c */
[----:B------:R-:W-:Y:S07]  /*14d00*/  LDSM.16.M88.4 R216, [R232+0x1000] ;  /* 0x00100000e8d8783b */ /* 0x000fee0000000200 */
[----:B------:R-:W-:Y:S01]  /*14d10*/  HMMA.16816.F32.BF16 R64, R164, R222, R64 ;  /* 0x000000dea440723c */ /* 0x000fe20000041840 */
[----:B------:R-:W4:Y:S07]  /*14d20*/  LDSM.16.M88.4 R164, [R232+0x800] ;  /* 0x00080000e8a4783b */ /* 0x000f2e0000000200 */
[-C--:B-1----:R-:W-:Y:S01]  /*14d30*/  HMMA.16816.F32.BF16 R4, R204, R208.reuse, R4 ;  /* 0x000000d0cc04723c */ /* 0x082fe20000041804 */
[----:B------:R-:W1:Y:S07]  /*14d40*/  LDSM.16.M88.4 R220, [R232+0x1800] ;  /* 0x00180000e8dc783b */ /* 0x000e6e0000000200 */
[C---:B--2---:R-:W-:Y:S08]  /*14d50*/  HMMA.16816.F32.BF16 R8, R212.reuse, R208, R8 ;  /* 0x000000d0d408723c */ /* 0x044ff00000041808 */
[-C--:B------:R-:W-:Y:S08]  /*14d60*/  HMMA.16816.F32.BF16 R12, R212, R210.reuse, R12 ;  /* 0x000000d2d40c723c */ /* 0x080ff0000004180c */
[C---:B------:R-:W-:Y:S01]  /*14d70*/  HMMA.16816.F32.BF16 R16, R204.reuse, R210, R16 ;  /* 0x000000d2cc10723c */ /* 0x040fe20000041810 */
[----:B------:R-:W-:Y:S07]  /*14d80*/  LDSM.16.M88.4 R208, [R171+0x6100] ;  /* 0x00610000abd0783b */ /* 0x000fee0000000200 */
[-C--:B----4-:R-:W-:Y:S08]  /*14d90*/  HMMA.16816.F32.BF16 R20, R204, R164.reuse, R20 ;  /* 0x000000a4cc14723c */ /* 0x090ff00000041814 */
        /* <DEDUP_REMOVED lines=8> */
[----:B------:R-:W4:Y:S07]  /*14e20*/  LDSM.16.M88.4 R216, [R234+0xe100] ;  /* 0x00e10000ead8783b */ /* 0x000f2e0000000200 */
[-C--:B-1----:R-:W-:Y:S08]  /*14e30*/  HMMA.16816.F32.BF16 R52, R204, R220.reuse, R52 ;  /* 0x000000dccc34723c */ /* 0x082ff00000041834 */
[C---:B------:R-:W-:Y:S08]  /*14e40*/  HMMA.16816.F32.BF16 R56, R212.reuse, R220, R56 ;  /* 0x000000dcd438723c */ /* 0x040ff00000041838 */
[-C--:B------:R-:W-:Y:S01]  /*14e50*/  HMMA.16816.F32.BF16 R60, R212, R222.reuse, R60 ;  /* 0x000000ded43c723c */ /* 0x080fe2000004183c */
[----:B------:R-:W-:Y:S07]  /*14e60*/  LDSM.16.M88.4 R212, [R171+0x7100] ;  /* 0x00710000abd4783b */ /* 0x000fee0000000200 */
[----:B------:R-:W-:Y:S01]  /*14e70*/  HMMA.16816.F32.BF16 R64, R204, R222, R64 ;  /* 0x000000decc40723c */ /* 0x000fe20000041840 */
[----:B------:R-:W1:Y:S07]  /*14e80*/  LDSM.16.M88.4 R204, [R171+0x6900] ;  /* 0x00690000abcc783b */ /* 0x000e6e0000000200 */
[-C--:B--2---:R-:W-:Y:S01]  /*14e90*/  HMMA.16816.F32.BF16 R4, R164, R208.reuse, R4 ;  /* 0x000000d0a404723c */ /* 0x084fe20000041804 */
[----:B------:R-:W2:Y:S07]  /*14ea0*/  LDSM.16.M88.4 R220, [R171+0x7900] ;  /* 0x00790000abdc783b */ /* 0x000eae0000000200 */
[C---:B----4-:R-:W-:Y:S08]  /*14eb0*/  HMMA.16816.F32.BF16 R8, R216.reuse, R208, R8 ;  /* 0x000000d0d808723c */ /* 0x050ff00000041808 */
[-C--:B------:R-:W-:Y:S08]  /*14ec0*/  HMMA.16816.F32.BF16 R12, R216, R210.reuse, R12 ;  /* 0x000000d2d80c723c */ /* 0x080ff0000004180c */
[C---:B------:R-:W-:Y:S01]  /*14ed0*/  HMMA.16816.F32.BF16 R16, R164.reuse, R210, R16 ;  /* 0x000000d2a410723c */ /* 0x040fe20000041810 */
[----:B------:R-:W-:Y:S07]  /*14ee0*/  LDSM.16.M88.4 R208, [R243] ;  /* 0x00000000f3d0783b */ /* 0x000fee0000000200 */
[-C--:B-1----:R-:W-:Y:S08]  /*14ef0*/  HMMA.16816.F32.BF16 R20, R164, R204.reuse, R20 ;  /* 0x000000cca414723c */ /* 0x082ff00000041814 */
        /* <DEDUP_REMOVED lines=8> */
[----:B------:R-:W4:Y:S07]  /*14f80*/  LDSM.16.M88.4 R212, [R236+0xe100] ;  /* 0x00e10000ecd4783b */ /* 0x000f2e0000000200 */
[-C--:B--2---:R-:W-:Y:S08]  /*14f90*/  HMMA.16816.F32.BF16 R52, R164, R220.reuse, R52 ;  /* 0x000000dca434723c */ /* 0x084ff00000041834 */
[C---:B------:R-:W-:Y:S08]  /*14fa0*/  HMMA.16816.F32.BF16 R56, R216.reuse, R220, R56 ;  /* 0x000000dcd838723c */ /* 0x040ff00000041838 */
[-C--:B------:R-:W-:Y:S01]  /*14fb0*/  HMMA.16816.F32.BF16 R60, R216, R222.reuse, R60 ;  /* 0x000000ded83c723c */ /* 0x080fe2000004183c */
[----:B------:R-:W-:Y:S07]  /*14fc0*/  LDSM.16.M88.4 R216, [R241] ;  /* 0x00000000f1d8783b */ /* 0x000fee0000000200 */
[----:B------:R-:W-:Y:S01]  /*14fd0*/  HMMA.16816.F32.BF16 R64, R164, R222, R64 ;  /* 0x000000dea440723c */ /* 0x000fe20000041840 */
[----:B------:R-:W2:Y:S07]  /*14fe0*/  LDSM.16.M88.4 R164, [R242] ;  /* 0x00000000f2a4783b */ /* 0x000eae0000000200 */
[-C--:B-1----:R-:W-:Y:S01]  /*14ff0*/  HMMA.16816.F32.BF16 R4, R204, R208.reuse, R4 ;  /* 0x000000d0cc04723c */ /* 0x082fe20000041804 */
[----:B------:R-:W1:Y:S07]  /*15000*/  LDSM.16.M88.4 R220, [R240] ;  /* 0x00000000f0dc783b */ /* 0x000e6e0000000200 */
[C---:B----4-:R-:W-:Y:S08]  /*15010*/  HMMA.16816.F32.BF16 R8, R212.reuse, R208, R8 ;  /* 0x000000d0d408723c */ /* 0x050ff00000041808 */
[-C--:B------:R-:W-:Y:S08]  /*15020*/  HMMA.16816.F32.BF16 R12, R212, R210.reuse, R12 ;  /* 0x000000d2d40c723c */ /* 0x080ff0000004180c */
[C---:B------:R-:W-:Y:S01]  /*15030*/  HMMA.16816.F32.BF16 R16, R204.reuse, R210, R16 ;  /* 0x000000d2cc10723c */ /* 0x040fe20000041810 */
[----:B------:R-:W-:Y:S07]  /*15040*/  LDSM.16.M88.4 R208, [R233+0x6100] ;  /* 0x00610000e9d0783b */ /* 0x000fee0000000200 */
[-C--:B--2---:R-:W-:Y:S08]  /*15050*/  HMMA.16816.F32.BF16 R20, R204, R164.reuse, R20 ;  /* 0x000000a4cc14723c */ /* 0x084ff00000041814 */
        /* <DEDUP_REMOVED lines=20> */
[----:B------:R-:W-:Y:S07]  /*151a0*/  LDSM.16.M88.4 R208, [R232+0x2000] ;  /* 0x00200000e8d0783b */ /* 0x000fee0000000200 */
        /* <DEDUP_REMOVED lines=13> */
[----:B------:R-:W2:Y:S07]  /*15280*/  LDSM.16.M88.4 R216, [R232+0x2800] ;  /* 0x00280000e8d8783b */ /* 0x000eae0000000200 */
[----:B------:R-:W-:Y:S01]  /*15290*/  HMMA.16816.F32.BF16 R64, R164, R222, R64 ;  /* 0x000000dea440723c */ /* 0x000fe20000041840 */
[----:B------:R-:W3:Y:S07]  /*152a0*/  LDSM.16.M88.4 R164, [R232+0x3000] ;  /* 0x00300000e8a4783b */ /* 0x000eee0000000200 */
[-C--:B-1----:R-:W-:Y:S01]  /*152b0*/  HMMA.16816.F32.BF16 R4, R204, R208.reuse, R4 ;  /* 0x000000d0cc04723c */ /* 0x082fe20000041804 */
[----:B------:R-:W1:Y:S01]  /*152c0*/  LDSM.16.M88.4 R220, [R232+0x3800] ;  /* 0x00380000e8dc783b */ /* 0x000e620000000200 */
[----:B------:R-:W-:Y:S06]  /*152d0*/  DEPBAR.LE SB0, 0x0 ;  /* 0x000080000000791a */ /* 0x000fec0000000000 */
[C---:B----4-:R-:W-:Y:S01]  /*152e0*/  HMMA.16816.F32.BF16 R8, R212.reuse, R208, R8 ;  /* 0x000000d0d408723c */ /* 0x050fe20000041808 */
[----:B------:R-:W-:Y:S07]  /*152f0*/  BAR.SYNC.DEFER_BLOCKING 0x0 ;  /* 0x0000000000007b1d */ /* 0x000fee0000010000 */
[-C--:B------:R-:W-:Y:S08]  /*15300*/  HMMA.16816.F32.BF16 R12, R212, R210.reuse, R12 ;  /* 0x000000d2d40c723c */ /* 0x080ff0000004180c */
[C---:B------:R-:W-:Y:S04]  /*15310*/  HMMA.16816.F32.BF16 R16, R204.reuse, R210, R16 ;  /* 0x000000d2cc10723c */ /* 0x040fe80000041810 */
[----:B------:R-:W-:Y:S04]  /*15320*/  FMNMX.FTZ R2, R4, R0, !PT ;  /* 0x0000000004027209 */ /* 0x000fe80007810000 */
[-C--:B--2---:R-:W-:Y:S04]  /*15330*/  HMMA.16816.F32.BF16 R20, R204, R216.reuse, R20 ;  /* 0x000000d8cc14723c */ /* 0x084fe80000041814 */
[----:B------:R-:W-:Y:S04]  /*15340*/  FMNMX.FTZ R2, R5, R2, !PT ;  /* 0x0000000205027209 */ /* 0x000fe80007810000 */
[C---:B------:R-:W-:Y:S08]  /*15350*/  HMMA.16816.F32.BF16 R24, R212.reuse, R216, R24 ;  /* 0x000000d8d418723c */ /* 0x040ff00000041818 */
[-C--:B------:R-:W-:Y:S04]  /*15360*/  HMMA.16816.F32.BF16 R28, R212, R218.reuse, R28 ;  /* 0x000000dad41c723c */ /* 0x080fe8000004181c */
[----:B------:R-:W-:Y:S04]  /*15370*/  FMNMX.FTZ R2, R16, R2, !PT ;  /* 0x0000000210027209 */ /* 0x000fe80007810000 */
[C---:B------:R-:W-:Y:S04]  /*15380*/  HMMA.16816.F32.BF16 R32, R204.reuse, R218, R32 ;  /* 0x000000dacc20723c */ /* 0x040fe80000041820 */
[----:B------:R-:W-:Y:S04]  /*15390*/  FMNMX.FTZ R2, R17, R2, !PT ;  /* 0x0000000211027209 */ /* 0x000fe80007810000 */
[-C--:B---3--:R-:W-:Y:S04]  /*153a0*/  HMMA.16816.F32.BF16 R36, R204, R164.reuse, R36 ;  /* 0x000000a4cc24723c */ /* 0x088fe80000041824 */
[----:B------:R-:W-:Y:S04]  /*153b0*/  FMNMX.FTZ R2, R20, R2, !PT ;  /* 0x0000000214027209 */ /* 0x000fe80007810000 */
[C---:B------:R-:W-:Y:S04]  /*153c0*/  HMMA.16816.F32.BF16 R40, R212.reuse, R164, R40 ;  /* 0x000000a4d428723c */ /* 0x040fe80000041828 */
[----:B------:R-:W-:Y:S03]  /*153d0*/  FMNMX.FTZ R2, R21, R2, !PT ;  /* 0x0000000215027209 */ /* 0x000fe60007810000 */
[----:B------:R-:W-:Y:S01]  /*153e0*/  FMNMX.FTZ R165, R8, R169, !PT ;  /* 0x000000a908a57209 */ /* 0x000fe20007810000 */
[-C--:B------:R-:W-:Y:S04]  /*153f0*/  HMMA.16816.F32.BF16 R44, R212, R166.reuse, R44 ;  /* 0x000000a6d42c723c */ /* 0x080fe8000004182c */
[----:B------:R-:W-:Y:S02]  /*15400*/  FMNMX.FTZ R164, R6, R3, !PT ;  /* 0x0000000306a47209 */ /* 0x000fe40007810000 */
[----:B------:R-:W-:Y:S02]  /*15410*/  FMNMX.FTZ R165, R9, R165, !PT ;  /* 0x000000a509a57209 */ /* 0x000fe40007810000 */
[C---:B------:R-:W-:Y:S04]  /*15420*/  HMMA.16816.F32.BF16 R48, R204.reuse, R166, R48 ;  /* 0x000000a6cc30723c */ /* 0x040fe80000041830 */
[----:B------:R-:W-:Y:S02]  /*15430*/  FMNMX.FTZ R164, R7, R164, !PT ;  /* 0x000000a407a47209 */ /* 0x000fe40007810000 */
[----:B------:R-:W-:Y:S02]  /*15440*/  FMNMX.FTZ R165, R12, R165, !PT ;  /* 0x000000a50ca57209 */ /* 0x000fe40007810000 */
[-C--:B-1----:R-:W-:Y:S04]  /*15450*/  HMMA.16816.F32.BF16 R52, R204, R220.reuse, R52 ;  /* 0x000000dccc34723c */ /* 0x082fe80000041834 */
        /* <DEDUP_REMOVED lines=34> */
[----:B------:R-:W2:Y:S01]  /*15680*/  SHFL.BFLY PT, R166, R2, 0x2, 0x1f ;  /* 0x0c401f0002a67f89 */ /* 0x000ea200000e0000 */
        /* <DEDUP_REMOVED lines=13> */
[----:B------:R-:W-:Y:S02]  /*15760*/  FMNMX.FTZ R164, R60, R164, !PT ;  /* 0x000000a43ca47209 */ /* 0x000fe40007810000 */
[----:B--2---:R-:W-:Y:S02]  /*15770*/  FMNMX.FTZ R2, R2, R166, !PT ;  /* 0x000000a602027209 */ /* 0x004fe40007810000 */
[----:B------:R-:W-:Y:S02]  /*15780*/  FMNMX.FTZ R164, R61, R164, !PT ;  /* 0x000000a43da47209 */ /* 0x000fe40007810000 */
[----:B------:R-:W-:Y:S01]  /*15790*/  FMNMX.FTZ R165, R30, R165, !PT ;  /* 0x000000a51ea57209 */ /* 0x000fe20007810000 */
[----:B------:R-:W2:Y:S03]  /*157a0*/  SHFL.BFLY PT, R167, R2, 0x1, 0x1f ;  /* 0x0c201f0002a77f89 */ /* 0x000ea600000e0000 */
[----:B------:R-:W-:Y:S04]  /*157b0*/  FMNMX.FTZ R165, R31, R165, !PT ;  /* 0x000000a51fa57209 */ /* 0x000fe80007810000 */
[----:B------:R-:W-:Y:S01]  /*157c0*/  FMNMX.FTZ R165, R42, R165, !PT ;  /* 0x000000a52aa57209 */ /* 0x000fe20007810000 */
[----:B------:R-:W3:Y:S03]  /*157d0*/  SHFL.BFLY PT, R204, R164, 0x2, 0x1f ;  /* 0x0c401f00a4cc7f89 */ /* 0x000ee600000e0000 */
[----:B------:R-:W-:Y:S02]  /*157e0*/  FMNMX.FTZ R165, R43, R165, !PT ;  /* 0x000000a52ba57209 */ /* 0x000fe40007810000 */
[----:B-1----:R-:W-:Y:S05]  /*157f0*/  FMNMX.FTZ R168, R168, R205, !PT ;  /* 0x000000cda8a87209 */ /* 0x002fea0007810000 */
[C---:B------:R-:W-:Y:S02]  /*15800*/  FADD.FTZ R0, -R168.reuse, R0 ;  /* 0x00000000a8007221 */ /* 0x040fe40000010100 */
[----:B------:R-:W-:Y:S02]  /*15810*/  FMUL.FTZ R213, R168, c[0x0][0x2d0] ;  /* 0x0000b400a8d57a20 */ /* 0x000fe40000410000 */
[----:B------:R-:W-:Y:S01]  /*15820*/  FMUL.FTZ R0, R0, c[0x0][0x2d0] ;  /* 0x0000b40000007a20 */ /* 0x000fe20000410000 */
[----:B--2---:R-:W-:Y:S01]  /*15830*/  FMNMX.FTZ R167, R2, R167, !PT ;  /* 0x000000a702a77209 */ /* 0x004fe20007810000 */
[--C-:B------:R-:W-:Y:S01]  /*15840*/  FFMA.FTZ R4, R4, c[0x0][0x2d0], -R213.reuse ;  /* 0x0000b40004047a23 */ /* 0x100fe200000108d5 */
[----:B------:R-:W-:Y:S01]  /*15850*/  FMNMX.FTZ R2, R46, R165, !PT ;  /* 0x000000a52e027209 */ /* 0x000fe20007810000 */
[--C-:B------:R-:W-:Y:S01]  /*15860*/  FFMA.FTZ R5, R5, c[0x0][0x2d0], -R213.reuse ;  /* 0x0000b40005057a23 */ /* 0x100fe200000108d5 */
[----:B------:R1:W2:Y:S01]  /*15870*/  MUFU.EX2 R165, R0 ;  /* 0x0000000000a57308 */ /* 0x0002a20000000800 */
[----:B------:R-:W-:Y:S01]  /*15880*/  FMUL.FTZ R214, R167, c[0x0][0x2d0] ;  /* 0x0000b400a7d67a20 */ /* 0x000fe20000410000 */
[----:B------:R-:W-:Y:S01]  /*15890*/  FMNMX.FTZ R2, R47, R2, !PT ;  /* 0x000000022f027209 */ /* 0x000fe20007810000 */
[--C-:B------:R-:W-:Y:S01]  /*158a0*/  FFMA.FTZ R17, R17, c[0x0][0x2d0], -R213.reuse ;  /* 0x0000b40011117a23 */ /* 0x100fe200000108d5 */
[----:B---3--:R-:W-:Y:S01]  /*158b0*/  FMNMX.FTZ R164, R164, R204, !PT ;  /* 0x000000cca4a47209 */ /* 0x008fe20007810000 */
[--C-:B------:R-:W-:Y:S02]  /*158c0*/  FFMA.FTZ R7, R7, c[0x0][0x2d0], -R214.reuse ;  /* 0x0000b40007077a23 */ /* 0x100fe400000108d6 */
[--C-:B------:R-:W-:Y:S02]  /*158d0*/  FFMA.FTZ R18, R18, c[0x0][0x2d0], -R214.reuse ;  /* 0x0000b40012127a23 */ /* 0x100fe400000108d6 */
[----:B------:R-:W3:Y:S01]  /*158e0*/  SHFL.BFLY PT, R166, R164, 0x1, 0x1f ;  /* 0x0c201f00a4a67f89 */ /* 0x000ee200000e0000 */
[----:B------:R4:W-:Y:S01]  /*158f0*/  MUFU.EX2 R221, R4 ;  /* 0x0000000400dd7308 */ /* 0x0009e20000000800 */
[--C-:B------:R-:W-:Y:S02]  /*15900*/  FFMA.FTZ R6, R6, c[0x0][0x2d0], -R214.reuse ;  /* 0x0000b40006067a23 */ /* 0x100fe400000108d6 */
[--C-:B------:R-:W-:Y:S02]  /*15910*/  FFMA.FTZ R16, R16, c[0x0][0x2d0], -R213.reuse ;  /* 0x0000b40010107a23 */ /* 0x100fe400000108d5 */
[--C-:B------:R-:W-:Y:S02]  /*15920*/  FFMA.FTZ R19, R19, c[0x0][0x2d0], -R214.reuse ;  /* 0x0000b40013137a23 */ /* 0x100fe400000108d6 */
[--C-:B------:R-:W-:Y:S02]  /*15930*/  FFMA.FTZ R36, R36, c[0x0][0x2d0], -R213.reuse ;  /* 0x0000b40024247a23 */ /* 0x100fe400000108d5 */
[----:B------:R-:W-:Y:S01]  /*15940*/  FFMA.FTZ R37, R37, c[0x0][0x2d0], -R213 ;  /* 0x0000b40025257a23 */ /* 0x000fe200000108d5 */
[----:B------:R4:W-:Y:S01]  /*15950*/  MUFU.EX2 R236, R7 ;  /* 0x0000000700ec7308 */ /* 0x0009e20000000800 */
[--C-:B------:R-:W-:Y:S02]  /*15960*/  FFMA.FTZ R38, R38, c[0x0][0x2d0], -R214.reuse ;  /* 0x0000b40026267a23 */ /* 0x100fe400000108d6 */
[----:B------:R-:W-:Y:S02]  /*15970*/  FFMA.FTZ R39, R39, c[0x0][0x2d0], -R214 ;  /* 0x0000b40027277a23 */ /* 0x000fe400000108d6 */
[----:B-1----:R-:W-:Y:S01]  /*15980*/  FADD.FTZ R0, -R167, R3 ;  /* 0x00000003a7007221 */ /* 0x002fe20000010100 */
[----:B------:R-:W-:Y:S01]  /*15990*/  FMNMX.FTZ R3, R58, R2, !PT ;  /* 0x000000023a037209 */ /* 0x000fe20007810000 */
[----:B--2---:R-:W-:Y:S02]  /*159a0*/  FMUL.FTZ R68, R165, R68 ;  /* 0x00000044a5447220 */ /* 0x004fe40000410000 */
[----:B------:R-:W-:Y:S01]  /*159b0*/  FMUL.FTZ R2, R0, c[0x0][0x2d0] ;  /* 0x0000b40000027a20 */ /* 0x000fe20000410000 */
[----:B------:R1:W-:Y:S01]  /*159c0*/  MUFU.EX2 R242, R5 ;  /* 0x0000000500f27308 */ /* 0x0003e20000000800 */
[----:B------:R-:W-:Y:S01]  /*159d0*/  FMNMX.FTZ R0, R59, R3, !PT ;  /* 0x000000033b007209 */ /* 0x000fe20007810000 */
[C---:B------:R-:W-:Y:S01]  /*159e0*/  FMUL.FTZ R69, R165.reuse, R69 ;  /* 0x00000045a5457220 */ /* 0x040fe20000410000 */
[----:B---3--:R-:W-:Y:S01]  /*159f0*/  FMNMX.FTZ R166, R164, R166, !PT ;  /* 0x000000a6a4a67209 */ /* 0x008fe20007810000 */
[C---:B------:R-:W-:Y:S01]  /*15a00*/  FMUL.FTZ R80, R165.reuse, R80 ;  /* 0x00000050a5507220 */ /* 0x040fe20000410000 */
[----:B----4-:R-:W-:Y:S01]  /*15a10*/  @P0 SHF.R.S32.HI R4, RZ, 0x1f, R248 ;  /* 0x0000001fff040819 */ /* 0x010fe200000114f8 */
[----:B------:R-:W-:Y:S01]  /*15a20*/  FMUL.FTZ R81, R165, R81 ;  /* 0x00000051a5517220 */ /* 0x000fe20000410000 */
[----:B------:R-:W-:Y:S01]  /*15a30*/  FMNMX.FTZ R0, R62, R0, !PT ;  /* 0x000000003e007209 */ /* 0x000fe20007810000 */
[----:B------:R-:W-:Y:S02]  /*15a40*/  FMUL.FTZ R212, R166, c[0x0][0x2d0] ;  /* 0x0000b400a6d47a20 */ /* 0x000fe40000410000 */
[----:B------:R2:W-:Y:S01]  /*15a50*/  MUFU.EX2 R234, R18 ;  /* 0x0000001200ea7308 */ /* 0x0005e20000000800 */
[----:B------:R-:W-:Y:S01]  /*15a60*/  FMNMX.FTZ R0, R63, R0, !PT ;  /* 0x000000003f007209 */ /* 0x000fe20007810000 */
[--C-:B------:R-:W-:Y:S02]  /*15a70*/  FFMA.FTZ R9, R9, c[0x0][0x2d0], -R212.reuse ;  /* 0x0000b40009097a23 */ /* 0x100fe400000108d4 */
[----:B------:R-:W-:Y:S02]  /*15a80*/  @P0 IMAD R7, R4, c[0x0][0x1e0], RZ ;  /* 0x0000780004070a24 */ /* 0x000fe400078e02ff */
[--C-:B------:R-:W-:Y:S02]  /*15a90*/  FFMA.FTZ R12, R12, c[0x0][0x2d0], -R212.reuse ;  /* 0x0000b4000c0c7a23 */ /* 0x100fe400000108d4 */
[C---:B------:R-:W-:Y:S02]  /*15aa0*/  @P0 IMAD R7, R248.reuse, c[0x0][0x1e4], R7 ;  /* 0x00007900f8070a24 */ /* 0x040fe400078e0207 */
[----:B------:R3:W-:Y:S01]  /*15ab0*/  MUFU.EX2 R218, R6 ;  /* 0x0000000600da7308 */ /* 0x0007e20000000800 */
[C---:B------:R-:W-:Y:S02]  /*15ac0*/  FMUL.FTZ R84, R165.reuse, R84 ;  /* 0x00000054a5547220 */ /* 0x040fe40000410000 */
[C---:B------:R-:W-:Y:S02]  /*15ad0*/  FMUL.FTZ R85, R165.reuse, R85 ;  /* 0x00000055a5557220 */ /* 0x040fe40000410000 */
[----:B-1----:R-:W-:Y:S04]  /*15ae0*/  @P0 IMAD.WIDE.U32 R4, R248, c[0x0][0x1e0], RZ ;  /* 0x00007800f8040a25 */ /* 0x002fe800078e00ff */
[----:B------:R-:W-:Y:S01]  /*15af0*/  FMUL.FTZ R96, R165, R96 ;  /* 0x00000060a5607220 */ /* 0x000fe20000410000 */
[----:B------:R1:W4:Y:S01]  /*15b00*/  MUFU.EX2 R164, R2 ;  /* 0x0000000200a47308 */ /* 0x0003220000000800 */
[----:B------:R-:W-:Y:S01]  /*15b10*/  @P0 IADD3 R5, R5, R7, RZ ;  /* 0x0000000705050210 */ /* 0x000fe20007ffe0ff */
[C---:B------:R-:W-:Y:S02]  /*15b20*/  FMUL.FTZ R97, R165.reuse, R97 ;  /* 0x00000061a5617220 */ /* 0x040fe40000410000 */
[--C-:B--2---:R-:W-:Y:S01]  /*15b30*/  FFMA.FTZ R18, R8, c[0x0][0x2d0], -R212.reuse ;  /* 0x0000b40008127a23 */ /* 0x104fe200000108d4 */
[----:B------:R-:W-:Y:S01]  /*15b40*/  @P0 SHF.L.U64.HI R5, R4, 0x6, R5 ;  /* 0x0000000604050819 */ /* 0x000fe20000010205 */
[C---:B------:R-:W-:Y:S02]  /*15b50*/  FMUL.FTZ R100, R165.reuse, R100 ;  /* 0x00000064a5647220 */ /* 0x040fe40000410000 */
[----:B------:R-:W-:Y:S02]  /*15b60*/  FMUL.FTZ R101, R165, R101 ;  /* 0x00000065a5657220 */ /* 0x000fe40000410000 */
[----:B------:R2:W-:Y:S01]  /*15b70*/  MUFU.EX2 R245, R17 ;  /* 0x0000001100f57308 */ /* 0x0005e20000000800 */
[--C-:B------:R-:W-:Y:S02]  /*15b80*/  FFMA.FTZ R40, R40, c[0x0][0x2d0], -R212.reuse ;  /* 0x0000b40028287a23 */ /* 0x100fe400000108d4 */
[----:B------:R-:W-:Y:S01]  /*15b90*/  FFMA.FTZ R41, R41, c[0x0][0x2d0], -R212 ;  /* 0x0000b40029297a23 */ /* 0x000fe200000108d4 */
[----:B---3--:R-:W-:Y:S01]  /*15ba0*/  @P0 SHF.L.U32 R6, R4, 0x6, RZ ;  /* 0x0000000604060819 */ /* 0x008fe200000006ff */
[--C-:B------:R-:W-:Y:S02]  /*15bb0*/  FFMA.FTZ R48, R48, c[0x0][0x2d0], -R213.reuse ;  /* 0x0000b40030307a23 */ /* 0x100fe400000108d5 */
[----:B------:R-:W-:Y:S01]  /*15bc0*/  FFMA.FTZ R49, R49, c[0x0][0x2d0], -R213 ;  /* 0x0000b40031317a23 */ /* 0x000fe200000108d5 */
[----:B------:R-:W-:Y:S01]  /*15bd0*/  @P0 IADD3 R7, P1, R6, R224, RZ ;  /* 0x000000e006070210 */ /* 0x000fe20007f3e0ff */
[--C-:B------:R-:W-:Y:S01]  /*15be0*/  FFMA.FTZ R50, R50, c[0x0][0x2d0], -R214.reuse ;  /* 0x0000b40032327a23 */ /* 0x100fe200000108d6 */
[----:B------:R3:W-:Y:S01]  /*15bf0*/  MUFU.EX2 R171, R16 ;  /* 0x0000001000ab7308 */ /* 0x0007e20000000800 */
[----:B------:R-:W-:Y:S01]  /*15c00*/  @P0 IADD3 R4, P2, R6, R244, RZ ;  /* 0x000000f406040210 */ /* 0x000fe20007f5e0ff */
[----:B------:R-:W-:Y:S01]  /*15c10*/  FFMA.FTZ R51, R51, c[0x0][0x2d0], -R214 ;  /* 0x0000b40033337a23 */ /* 0x000fe200000108d6 */
[----:B------:R-:W-:Y:S01]  /*15c20*/  @P0 LEA R6, P5, R7, c[0x0][0x1c8], 0x1 ;  /* 0x0000720007060a11 */ /* 0x000fe200078a08ff */
[----:B-1----:R-:W-:Y:S01]  /*15c30*/  FADD.FTZ R2, -R166, R169 ;  /* 0x000000a9a6027221 */ /* 0x002fe20000010100 */
[----:B------:R-:W-:Y:S01]  /*15c40*/  MOV R244, c[0x0][0x1e0] ;  /* 0x0000780000f47a02 */ /* 0x000fe20000000f00 */
[----:B----4-:R-:W-:Y:S02]  /*15c50*/  FMUL.FTZ R70, R164, R70 ;  /* 0x00000046a4467220 */ /* 0x010fe40000410000 */
[----:B------:R-:W-:Y:S01]  /*15c60*/  FMUL.FTZ R2, R2, c[0x0][0x2d0] ;  /* 0x0000b40002027a20 */ /* 0x000fe20000410000 */
[----:B------:R-:W-:Y:S01]  /*15c70*/  @P0 SHF.L.U32 R8, R244, 0x5, RZ ;  /* 0x00000005f4080819 */ /* 0x000fe200000006ff */
[----:B------:R1:W-:Y:S01]  /*15c80*/  MUFU.EX2 R216, R18 ;  /* 0x0000001200d87308 */ /* 0x0003e20000000800 */
[C---:B------:R-:W-:Y:S02]  /*15c90*/  FMUL.FTZ R71, R164.reuse, R71 ;  /* 0x00000047a4477220 */ /* 0x040fe40000410000 */
[C---:B------:R-:W-:Y:S01]  /*15ca0*/  FMUL.FTZ R82, R164.reuse, R82 ;  /* 0x00000052a4527220 */ /* 0x040fe20000410000 */
[C---:B--2---:R-:W-:Y:S01]  /*15cb0*/  @P0 IADD3.X R17, R5.reuse, R251, RZ, P1, !PT ;  /* 0x000000fb05110210 */ /* 0x044fe20000ffe4ff */
[C---:B------:R-:W-:Y:S01]  /*15cc0*/  FMUL.FTZ R83, R164.reuse, R83 ;  /* 0x00000053a4537220 */ /* 0x040fe20000410000 */
[----:B------:R-:W-:Y:S01]  /*15cd0*/  @P0 IADD3.X R5, R5, R249, RZ, P2, !PT ;  /* 0x000000f905050210 */ /* 0x000fe200017fe4ff */
[C---:B------:R-:W-:Y:S01]  /*15ce0*/  FMUL.FTZ R86, R164.reuse, R86 ;  /* 0x00000056a4567220 */ /* 0x040fe20000410000 */
[----:B------:R-:W-:Y:S01]  /*15cf0*/  @P0 LEA.HI.X R7, R7, c[0x0][0x1cc], R17, 0x1, P5 ;  /* 0x0000730007070a11 */ /* 0x000fe200028f0c11 */
[C---:B------:R-:W-:Y:S01]  /*15d00*/  FMUL.FTZ R87, R164.reuse, R87 ;  /* 0x00000057a4577220 */ /* 0x040fe20000410000 */
[----:B------:R2:W-:Y:S01]  /*15d10*/  MUFU.EX2 R243, R9 ;  /* 0x0000000900f37308 */ /* 0x0005e20000000800 */
[----:B------:R-:W-:Y:S01]  /*15d20*/  MOV R249, 0x5 ;  /* 0x0000000500f97802 */ /* 0x000fe20000000f00 */
[----:B------:R-:W-:Y:S01]  /*15d30*/  FMUL.FTZ R98, R164, R98 ;  /* 0x00000062a4627220 */ /* 0x000fe20000410000 */
[----:B------:R4:W-:Y:S01]  /*15d40*/  @P0 LDGSTS.E.BYPASS.LTC128B.128 [R247+0x4100], [R6.64], !P4 ;  /* 0x0410000006f70fae */ /* 0x0009e2000e101d44 */
[----:B---3--:R-:W-:Y:S01]  /*15d50*/  @P0 LEA R16, P1, R4, c[0x0][0x1c8], 0x1 ;  /* 0x0000720004100a11 */ /* 0x008fe200078208ff */
[C---:B------:R-:W-:Y:S02]  /*15d60*/  FMUL.FTZ R99, R164.reuse, R99 ;  /* 0x00000063a4637220 */ /* 0x040fe40000410000 */
[----:B------:R-:W-:Y:S01]  /*15d70*/  FMUL.FTZ R102, R164, R102 ;  /* 0x00000066a4667220 */ /* 0x000fe20000410000 */
[----:B------:R-:W-:Y:S01]  /*15d80*/  @P0 LEA.HI.X R17, R4, c[0x0][0x1cc], R5, 0x1, P1 ;  /* 0x0000730004110a11 */ /* 0x000fe200008f0c05 */
[----:B------:R-:W-:Y:S01]  /*15d90*/  FMUL.FTZ R103, R164, R103 ;  /* 0x00000067a4677220 */ /* 0x000fe20000410000 */
[----:B------:R-:W3:Y:S01]  /*15da0*/  MUFU.EX2 R3, R2 ;  /* 0x0000000200037308 */ /* 0x000ee20000000800 */
[----:B------:R-:W-:Y:S01]  /*15db0*/  @P0 IADD3 R4, P1, R6, R8, RZ ;  /* 0x0000000806040210 */ /* 0x000fe20007f3e0ff */
[--C-:B------:R-:W-:Y:S01]  /*15dc0*/  FFMA.FTZ R57, R57, c[0x0][0x2d0], -R212.reuse ;  /* 0x0000b40039397a23 */ /* 0x100fe200000108d4 */
[----:B------:R3:W-:Y:S01]  /*15dd0*/  @P0 LDGSTS.E.BYPASS.LTC128B.128 [R247+0x6100], [R16.64], !P3 ;  /* 0x0610000010f70fae */ /* 0x0007e2000d901d44 */
[C---:B-1----:R-:W-:Y:S01]  /*15de0*/  @P0 SHF.L.U64.HI R18, R244.reuse, R249, c[0x0][0x1e4] ;  /* 0x00007900f4120619 */ /* 0x042fe200000102f9 */
[C---:B------:R-:W-:Y:S01]  /*15df0*/  FMUL.FTZ R112, R165.reuse, R112 ;  /* 0x00000070a5707220 */ /* 0x040fe20000410000 */
[----:B------:R-:W-:Y:S01]  /*15e00*/  SHF.L.U32 R244, R244, 0x5, RZ ;  /* 0x00000005f4f47819 */ /* 0x000fe200000006ff */
[----:B------:R-:W-:Y:S01]  /*15e10*/  FMUL.FTZ R113, R165, R113 ;  /* 0x00000071a5717220 */ /* 0x000fe20000410000 */
[----:B------:R-:W-:Y:S01]  /*15e20*/  @P0 IADD3.X R5, R7, R18, RZ, P1, !PT ;  /* 0x0000001207050210 */ /* 0x000fe20000ffe4ff */
[C---:B------:R-:W-:Y:S01]  /*15e30*/  FMUL.FTZ R114, R164.reuse, R114 ;  /* 0x00000072a4727220 */ /* 0x040fe20000410000 */
[----:B------:R1:W1:Y:S01]  /*15e40*/  MUFU.EX2 R246, R19 ;  /* 0x0000001300f67308 */ /* 0x0002620000000800 */
[----:B------:R-:W-:Y:S02]  /*15e50*/  FMUL.FTZ R115, R164, R115 ;  /* 0x00000073a4737220 */ /* 0x000fe40000410000 */
[----:B------:R1:W-:Y:S01]  /*15e60*/  @P0 LDGSTS.E.BYPASS.LTC128B.128 [R247+0x4900], [R4.64], !P4 ;  /* 0x0490000004f70fae */ /* 0x0003e2000e101d44 */
[----:B--2---:R-:W-:Y:S01]  /*15e70*/  @P0 IADD3 R9, P1, R244, 0x80, RZ ;  /* 0x00000080f4090810 */ /* 0x004fe20007f3e0ff */
[C---:B------:R-:W-:Y:S02]  /*15e80*/  FMUL.FTZ R116, R165.reuse, R116 ;  /* 0x00000074a5747220 */ /* 0x040fe40000410000 */
[----:B------:R-:W-:Y:S02]  /*15e90*/  FMUL.FTZ R117, R165, R117 ;  /* 0x00000075a5757220 */ /* 0x000fe40000410000 */
[----:B------:R-:W-:Y:S01]  /*15ea0*/  FMUL.FTZ R118, R164, R118 ;  /* 0x00000076a4767220 */ /* 0x000fe20000410000 */
[----:B------:R2:W-:Y:S01]  /*15eb0*/  MUFU.EX2 R244, R12 ;  /* 0x0000000c00f47308 */ /* 0x0005e20000000800 */
[----:B------:R2:W-:Y:S01]  /*15ec0*/  @P0 LDGSTS.E.BYPASS.LTC128B.128 [R247+0x6900], [R4.64+0x80], !P3 ;  /* 0x0690008004f70fae */ /* 0x0005e2000d901d44 */
[----:B----4-:R-:W-:Y:S01]  /*15ed0*/  @P0 IADD3 R6, P6, R4, R8, RZ ;  /* 0x0000000804060210 */ /* 0x010fe20007fde0ff */
[----:B------:R-:W-:Y:S02]  /*15ee0*/  FMUL.FTZ R119, R164, R119 ;  /* 0x00000077a4777220 */ /* 0x000fe40000410000 */
[----:B---3--:R-:W-:Y:S01]  /*15ef0*/  FMUL.FTZ R72, R3, R72 ;  /* 0x0000004803487220 */ /* 0x008fe20000410000 */
[----:B------:R-:W-:Y:S01]  /*15f00*/  @P0 IADD3.X R7, R5, R18, RZ, P6, !PT ;  /* 0x0000001205070210 */ /* 0x000fe200037fe4ff */
[----:B------:R-:W-:Y:S01]  /*15f10*/  FMUL.FTZ R73, R3, R73 ;  /* 0x0000004903497220 */ /* 0x000fe20000410000 */
[----:B------:R-:W-:Y:S01]  /*15f20*/  @P0 IADD3 R8, P2, R6, R8, RZ ;  /* 0x0000000806080210 */ /* 0x000fe20007f5e0ff */
[----:B------:R-:W3:Y:S01]  /*15f30*/  SHFL.BFLY PT, R2, R0, 0x2, 0x1f ;  /* 0x0c401f0000027f89 */ /* 0x000ee200000e0000 */
[----:B------:R-:W-:Y:S01]  /*15f40*/  @P0 IADD3.X R16, RZ, R238, RZ, P1, !PT ;  /* 0x000000eeff100210 */ /* 0x000fe20000ffe4ff */
[----:B------:R-:W-:Y:S01]  /*15f50*/  FFMA.FTZ R17, R13, c[0x0][0x2d0], -R212 ;  /* 0x0000b4000d117a23 */ /* 0x000fe200000108d4 */
[----:B------:R-:W-:Y:S01]  /*15f60*/  MUFU.EX2 R251, R39 ;  /* 0x0000002700fb7308 */ /* 0x000fe20000000800 */
[C---:B------:R-:W-:Y:S02]  /*15f70*/  FMUL.FTZ R76, R3.reuse, R76 ;  /* 0x0000004c034c7220 */ /* 0x040fe40000410000 */
[----:B-1----:R-:W-:Y:S02]  /*15f80*/  FMUL.FTZ R19, R164, R187 ;  /* 0x000000bba4137220 */ /* 0x002fe40000410000 */
[----:B------:R1:W-:Y:S01]  /*15f90*/  @P0 LDGSTS.E.BYPASS.LTC128B.128 [R247+0x5100], [R6.64], !P4 ;  /* 0x0510000006f70fae */ /* 0x0003e2000e101d44 */
[C---:B------:R-:W-:Y:S02]  /*15fa0*/  FMUL.FTZ R77, R3.reuse, R77 ;  /* 0x0000004d034d7220 */ /* 0x040fe40000410000 */
[C---:B------:R-:W-:Y:S02]  /*15fb0*/  FMUL.FTZ R88, R3.reuse, R88 ;  /* 0x0000005803587220 */ /* 0x040fe40000410000 */
[----:B------:R4:W-:Y:S01]  /*15fc0*/  MUFU.EX2 R238, R17 ;  /* 0x0000001100ee7308 */ /* 0x0009e20000000800 */
[C---:B------:R-:W-:Y:S01]  /*15fd0*/  FMUL.FTZ R89, R3.reuse, R89 ;  /* 0x0000005903597220 */ /* 0x040fe20000410000 */
[----:B--2---:R-:W-:Y:S01]  /*15fe0*/  @P0 IADD3 R12, P5, R4, R9, RZ ;  /* 0x00000009040c0210 */ /* 0x004fe20007fbe0ff */
[C---:B------:R-:W-:Y:S02]  /*15ff0*/  FMUL.FTZ R92, R3.reuse, R92 ;  /* 0x0000005c035c7220 */ /* 0x040fe40000410000 */
[----:B------:R-:W-:Y:S01]  /*16000*/  FMUL.FTZ R93, R3, R93 ;  /* 0x0000005d035d7220 */ /* 0x000fe20000410000 */
[----:B------:R-:W-:Y:S01]  /*16010*/  @P0 IADD3.X R13, R5, R16, RZ, P5, !PT ;  /* 0x00000010050d0210 */ /* 0x000fe20002ffe4ff */
[C---:B------:R-:W-:Y:S01]  /*16020*/  FMUL.FTZ R104, R3.reuse, R104 ;  /* 0x0000006803687220 */ /* 0x040fe20000410000 */
[----:B------:R-:W-:Y:S01]  /*16030*/  @P0 IADD3 R4, P1, R6, R9, RZ ;  /* 0x0000000906040210 */ /* 0x000fe20007f3e0ff */
[----:B------:R-:W-:Y:S01]  /*16040*/  FMUL.FTZ R105, R3, R105 ;  /* 0x0000006903697220 */ /* 0x000fe20000410000 */
[C---:B------:R-:W-:Y:S01]  /*16050*/  @P0 IADD3.X R9, R7.reuse, R18, RZ, P2, !PT ;  /* 0x0000001207090210 */ /* 0x040fe200017fe4ff */
[----:B------:R2:W-:Y:S01]  /*16060*/  @P0 LDGSTS.E.BYPASS.LTC128B.128 [R247+0x7100], [R12.64], !P3 ;  /* 0x071000000cf70fae */ /* 0x0005e2000d901d44 */
[----:B---3--:R-:W-:Y:S01]  /*16070*/  FMNMX.FTZ R0, R0, R2, !PT ;  /* 0x0000000200007209 */ /* 0x008fe20007810000 */
[C---:B------:R-:W-:Y:S01]  /*16080*/  FMUL.FTZ R18, R164.reuse, R186 ;  /* 0x000000baa4127220 */ /* 0x040fe20000410000 */
[----:B------:R-:W-:Y:S01]  /*16090*/  @P0 IADD3.X R5, R7, R16, RZ, P1, !PT ;  /* 0x0000001007050210 */ /* 0x000fe20000ffe4ff */
[----:B------:R-:W-:Y:S01]  /*160a0*/  FMUL.FTZ R16, R165, R184 ;  /* 0x000000b8a5107220 */ /* 0x000fe20000410000 */
[----:B------:R-:W-:Y:S01]  /*160b0*/  MUFU.EX2 R226, R41 ;  /* 0x0000002900e27308 */ /* 0x000fe20000000800 */
[C---:B------:R-:W-:Y:S02]  /*160c0*/  FMUL.FTZ R108, R3.reuse, R108 ;  /* 0x0000006c036c7220 */ /* 0x040fe40000410000 */
[----:B------:R-:W3:Y:S01]  /*160d0*/  SHFL.BFLY PT, R2, R0, 0x1, 0x1f ;  /* 0x0c201f0000027f89 */ /* 0x000ee200000e0000 */
[----:B------:R-:W-:Y:S02]  /*160e0*/  FMUL.FTZ R109, R3, R109 ;  /* 0x0000006d036d7220 */ /* 0x000fe40000410000 */
[C---:B-1----:R-:W-:Y:S01]  /*160f0*/  FMUL.FTZ R6, R164.reuse, R178 ;  /* 0x000000b2a4067220 */ /* 0x042fe20000410000 */
[----:B------:R-:W-:Y:S01]  /*16100*/  F2FP.BF16.PACK_AB R178, R245, R171 ;  /* 0x000000abf5b2723e */ /* 0x000fe200000010ff */
[----:B------:R-:W-:Y:S01]  /*16110*/  FMUL.FTZ R7, R164, R179 ;  /* 0x000000b3a4077220 */ /* 0x000fe20000410000 */
[----:B------:R-:W-:Y:S01]  /*16120*/  F2FP.BF16.PACK_AB R179, R246, R234 ;  /* 0x000000eaf6b3723e */ /* 0x000fe200000010ff */
[----:B----4-:R-:W-:Y:S01]  /*16130*/  FMUL.FTZ R17, R165, R185 ;  /* 0x000000b9a5117220 */ /* 0x010fe20000410000 */
[----:B------:R1:W-:Y:S01]  /*16140*/  @P0 LDGSTS.E.BYPASS.LTC128B.128 [R247+0x5900], [R8.64], !P4 ;  /* 0x0590000008f70fae */ /* 0x0003e2000e101d44 */
[----:B------:R-:W-:Y:S01]  /*16150*/  MUFU.EX2 R250, R50 ;  /* 0x0000003200fa7308 */ /* 0x000fe20000000800 */
[C---:B------:R-:W-:Y:S02]  /*16160*/  FMUL.FTZ R120, R3.reuse, R120 ;  /* 0x0000007803787220 */ /* 0x040fe40000410000 */
[C---:B------:R-:W-:Y:S02]  /*16170*/  FMUL.FTZ R121, R3.reuse, R121 ;  /* 0x0000007903797220 */ /* 0x040fe40000410000 */
[C---:B------:R-:W-:Y:S02]  /*16180*/  FMUL.FTZ R124, R3.reuse, R124 ;  /* 0x0000007c037c7220 */ /* 0x040fe40000410000 */
[----:B------:R4:W-:Y:S01]  /*16190*/  @P0 LDGSTS.E.BYPASS.LTC128B.128 [R247+0x7900], [R4.64], !P3 ;  /* 0x0790000004f70fae */ /* 0x0009e2000d901d44 */
[C---:B------:R-:W-:Y:S02]  /*161a0*/  FMUL.FTZ R125, R3.reuse, R125 ;  /* 0x0000007d037d7220 */ /* 0x040fe40000410000 */
[C---:B--2---:R-:W-:Y:S01]  /*161b0*/  FMUL.FTZ R12, R3.reuse, R180 ;  /* 0x000000b4030c7220 */ /* 0x044fe20000410000 */
[----:B------:R-:W-:Y:S01]  /*161c0*/  MUFU.EX2 R252, R51 ;  /* 0x0000003300fc7308 */ /* 0x000fe20000000800 */
[----:B------:R-:W-:Y:S02]  /*161d0*/  FMUL.FTZ R13, R3, R181 ;  /* 0x000000b5030d7220 */ /* 0x000fe40000410000 */
[--C-:B------:R-:W-:Y:S01]  /*161e0*/  FFMA.FTZ R32, R32, c[0x0][0x2d0], -R213.reuse ;  /* 0x0000b40020207a23 */ /* 0x100fe200000108d5 */
[----:B------:R-:W2:Y:S01]  /*161f0*/  LDSM.16.MT88.4 R204, [R228+0x100] ;  /* 0x00010000e4cc783b */ /* 0x000ea20000004200 */
[----:B---3--:R-:W-:Y:S01]  /*16200*/  FMNMX.FTZ R2, R0, R2, !PT ;  /* 0x0000000200027209 */ /* 0x008fe20007810000 */
[----:B------:R-:W-:Y:S02]  /*16210*/  FFMA.FTZ R21, R21, c[0x0][0x2d0], -R213 ;  /* 0x0000b40015157a23 */ /* 0x000fe400000108d5 */
[----:B------:R-:W-:Y:S02]  /*16220*/  FMUL.FTZ R128, R165, R128 ;  /* 0x00000080a5807220 */ /* 0x000fe40000410000 */
[C---:B------:R-:W-:Y:S01]  /*16230*/  FADD.FTZ R0, -R2.reuse, R170 ;  /* 0x000000aa02007221 */ /* 0x040fe20000010100 */
[----:B------:R-:W-:Y:S01]  /*16240*/  MUFU.EX2 R225, R32 ;  /* 0x0000002000e17308 */ /* 0x000fe20000000800 */
[----:B------:R-:W-:Y:S01]  /*16250*/  FMUL.FTZ R169, R2, c[0x0][0x2d0] ;  /* 0x0000b40002a97a20 */ /* 0x000fe20000410000 */
[----:B------:R-:W3:Y:S01]  /*16260*/  LDSM.16.MT88.4 R208, [R229+0x100] ;  /* 0x00010000e5d0783b */ /* 0x000ee20000004200 */
[----:B------:R-:W-:Y:S02]  /*16270*/  FMUL.FTZ R0, R0, c[0x0][0x2d0] ;  /* 0x0000b40000007a20 */ /* 0x000fe40000410000 */
[--C-:B------:R-:W-:Y:S02]  /*16280*/  FFMA.FTZ R14, R14, c[0x0][0x2d0], -R169.reuse ;  /* 0x0000b4000e0e7a23 */ /* 0x100fe400000108a9 */
[--C-:B------:R-:W-:Y:S02]  /*16290*/  FFMA.FTZ R15, R15, c[0x0][0x2d0], -R169.reuse ;  /* 0x0000b4000f0f7a23 */ /* 0x100fe400000108a9 */
[--C-:B------:R-:W-:Y:S01]  /*162a0*/  FFMA.FTZ R10, R10, c[0x0][0x2d0], -R169.reuse ;  /* 0x0000b4000a0a7a23 */ /* 0x100fe200000108a9 */
[----:B------:R-:W2:Y:S01]  /*162b0*/  MUFU.EX2 R0, R0 ;  /* 0x0000000000007308 */ /* 0x000ea20000000800 */
[--C-:B------:R-:W-:Y:S01]  /*162c0*/  FFMA.FTZ R11, R11, c[0x0][0x2d0], -R169.reuse ;  /* 0x0000b4000b0b7a23 */ /* 0x100fe200000108a9 */
[----:B------:R-:W-:Y:S01]  /*162d0*/  LDSM.16.MT88.4 R184, [R230+0x100] ;  /* 0x00010000e6b8783b */ /* 0x000fe20000004200 */
[C---:B----4-:R-:W-:Y:S01]  /*162e0*/  FMUL.FTZ R4, R165.reuse, R176 ;  /* 0x000000b0a5047220 */ /* 0x050fe20000410000 */
[----:B------:R-:W-:Y:S01]  /*162f0*/  F2FP.BF16.PACK_AB R176, R242, R221 ;  /* 0x000000ddf2b0723e */ /* 0x000fe200000010ff */
[----:B------:R-:W-:Y:S01]  /*16300*/  FMUL.FTZ R5, R165, R177 ;  /* 0x000000b1a5057220 */ /* 0x000fe20000410000 */
[----:B------:R-:W-:Y:S01]  /*16310*/  F2FP.BF16.PACK_AB R177, R236, R218 ;  /* 0x000000daecb1723e */ /* 0x000fe200000010ff */
[--C-:B------:R-:W-:Y:S02]  /*16320*/  FFMA.FTZ R42, R42, c[0x0][0x2d0], -R169.reuse ;  /* 0x0000b4002a2a7a23 */ /* 0x100fe400000108a9 */
[--C-:B------:R-:W-:Y:S01]  /*16330*/  FFMA.FTZ R43, R43, c[0x0][0x2d0], -R169.reuse ;  /* 0x0000b4002b2b7a23 */ /* 0x100fe200000108a9 */
[----:B------:R4:W-:Y:S01]  /*16340*/  MUFU.EX2 R219, R14 ;  /* 0x0000000e00db7308 */ /* 0x0009e20000000800 */
[----:B------:R-:W0:Y:S01]  /*16350*/  LDGDEPBAR ;  /* 0x00000000000079af */ /* 0x000e220000000000 */
[--C-:B------:R-:W-:Y:S02]  /*16360*/  FFMA.FTZ R58, R58, c[0x0][0x2d0], -R169.reuse ;  /* 0x0000b4003a3a7a23 */ /* 0x100fe400000108a9 */
[----:B------:R-:W-:Y:S02]  /*16370*/  FFMA.FTZ R59, R59, c[0x0][0x2d0], -R169 ;  /* 0x0000b4003b3b7a23 */ /* 0x000fe400000108a9 */
[----:B-1----:R-:W-:Y:S01]  /*16380*/  FMUL.FTZ R8, R3, R172 ;  /* 0x000000ac03087220 */ /* 0x002fe20000410000 */
[----:B------:R-:W-:Y:S01]  /*16390*/  F2FP.BF16.PACK_AB R172, R243, R216 ;  /* 0x000000d8f3ac723e */ /* 0x000fe200000010ff */
[----:B------:R-:W-:Y:S02]  /*163a0*/  FMUL.FTZ R129, R165, R129 ;  /* 0x00000081a5817220 */ /* 0x000fe40000410000 */
[----:B------:R1:W-:Y:S01]  /*163b0*/  MUFU.EX2 R220, R15 ;  /* 0x0000000f00dc7308 */ /* 0x0003e20000000800 */
[----:B------:R-:W-:Y:S01]  /*163c0*/  FMUL.FTZ R130, R164, R130 ;  /* 0x00000082a4827220 */ /* 0x000fe20000410000 */
[-C--:B--2---:R-:W-:Y:S05]  /*163d0*/  HMMA.16816.F32.BF16 R4, R176, R204.reuse, R4 ;  /* 0x000000ccb004723c */ /* 0x084fea0000041804 */
[----:B------:R-:W-:Y:S03]  /*163e0*/  FMUL.FTZ R9, R3, R173 ;  /* 0x000000ad03097220 */ /* 0x000fe60000410000 */
[----:B------:R2:W-:Y:S01]  /*163f0*/  MUFU.EX2 R215, R10 ;  /* 0x0000000a00d77308 */ /* 0x0005e20000000800 */
[C---:B------:R-:W-:Y:S03]  /*16400*/  FMUL.FTZ R74, R0.reuse, R74 ;  /* 0x0000004a004a7220 */ /* 0x040fe60000410000 */
[C---:B----4-:R-:W-:Y:S02]  /*16410*/  FMUL.FTZ R14, R0.reuse, R182 ;  /* 0x000000b6000e7220 */ /* 0x050fe40000410000 */
[C---:B------:R-:W-:Y:S02]  /*16420*/  FMUL.FTZ R75, R0.reuse, R75 ;  /* 0x0000004b004b7220 */ /* 0x040fe40000410000 */
[C---:B------:R-:W-:Y:S02]  /*16430*/  FMUL.FTZ R78, R0.reuse, R78 ;  /* 0x0000004e004e7220 */ /* 0x040fe40000410000 */
[----:B------:R-:W4:Y:S01]  /*16440*/  MUFU.EX2 R217, R11 ;  /* 0x0000000b00d97308 */ /* 0x000f220000000800 */
[C---:B------:R-:W-:Y:S02]  /*16450*/  FMUL.FTZ R79, R0.reuse, R79 ;  /* 0x0000004f004f7220 */ /* 0x040fe40000410000 */
[C---:B------:R-:W-:Y:S02]  /*16460*/  FMUL.FTZ R90, R0.reuse, R90 ;  /* 0x0000005a005a7220 */ /* 0x040fe40000410000 */
[C---:B-1----:R-:W-:Y:S02]  /*16470*/  FMUL.FTZ R15, R0.reuse, R183 ;  /* 0x000000b7000f7220 */ /* 0x042fe40000410000 */
[----:B------:R-:W1:Y:S01]  /*16480*/  LDSM.16.MT88.4 R180, [R231+0x100] ;  /* 0x00010000e7b4783b */ /* 0x000e620000004200 */
[C---:B------:R-:W-:Y:S02]  /*16490*/  FMUL.FTZ R91, R0.reuse, R91 ;  /* 0x0000005b005b7220 */ /* 0x040fe40000410000 */
[C---:B------:R-:W-:Y:S01]  /*164a0*/  FMUL.FTZ R94, R0.reuse, R94 ;  /* 0x0000005e005e7220 */ /* 0x040fe20000410000 */
[----:B------:R1:W1:Y:S01]  /*164b0*/  MUFU.EX2 R170, R21 ;  /* 0x0000001500aa7308 */ /* 0x0002620000000800 */
[C---:B------:R-:W-:Y:S02]  /*164c0*/  FMUL.FTZ R95, R0.reuse, R95 ;  /* 0x0000005f005f7220 */ /* 0x040fe40000410000 */
[----:B--2---:R-:W-:Y:S01]  /*164d0*/  FMUL.FTZ R10, R0, R174 ;  /* 0x000000ae000a7220 */ /* 0x004fe20000410000 */
[----:B------:R-:W-:Y:S01]  /*164e0*/  F2FP.BF16.PACK_AB R174, R238, R244 ;  /* 0x000000f4eeae723e */ /* 0x000fe200000010ff */
[C---:B------:R-:W-:Y:S02]  /*164f0*/  FMUL.FTZ R106, R0.reuse, R106 ;  /* 0x0000006a006a7220 */ /* 0x040fe40000410000 */
[C---:B------:R-:W-:Y:S02]  /*16500*/  FMUL.FTZ R107, R0.reuse, R107 ;  /* 0x0000006b006b7220 */ /* 0x040fe40000410000 */
[C---:B------:R-:W-:Y:S02]  /*16510*/  FMUL.FTZ R110, R0.reuse, R110 ;  /* 0x0000006e006e7220 */ /* 0x040fe40000410000 */
[C---:B------:R-:W-:Y:S01]  /*16520*/  FMUL.FTZ R111, R0.reuse, R111 ;  /* 0x0000006f006f7220 */ /* 0x040fe20000410000 */
[----:B----4-:R-:W-:Y:S01]  /*16530*/  F2FP.BF16.PACK_AB R173, R217, R215 ;  /* 0x000000d7d9ad723e */ /* 0x010fe200000010ff */
[----:B------:R-:W-:Y:S01]  /*16540*/  FMUL.FTZ R11, R0, R175 ;  /* 0x000000af000b7220 */ /* 0x000fe20000410000 */
[----:B------:R-:W-:Y:S01]  /*16550*/  F2FP.BF16.PACK_AB R175, R220, R219 ;  /* 0x000000dbdcaf723e */ /* 0x000fe200000010ff */
[C---:B------:R-:W-:Y:S02]  /*16560*/  FMUL.FTZ R122, R0.reuse, R122 ;  /* 0x0000007a007a7220 */ /* 0x040fe40000410000 */
[C---:B------:R-:W-:Y:S02]  /*16570*/  FMUL.FTZ R123, R0.reuse, R123 ;  /* 0x0000007b007b7220 */ /* 0x040fe40000410000 */
[C---:B------:R-:W-:Y:S02]  /*16580*/  FMUL.FTZ R126, R0.reuse, R126 ;  /* 0x0000007e007e7220 */ /* 0x040fe40000410000 */
[C---:B------:R-:W-:Y:S01]  /*16590*/  HMMA.16816.F32.BF16 R8, R172.reuse, R204, R8 ;  /* 0x000000ccac08723c */ /* 0x040fe20000041808 */
[----:B------:R-:W-:Y:S03]  /*165a0*/  MUFU.EX2 R205, R43 ;  /* 0x0000002b00cd7308 */ /* 0x000fe60000000800 */
[----:B------:R-:W-:Y:S02]  /*165b0*/  FMUL.FTZ R127, R0, R127 ;  /* 0x0000007f007f7220 */ /* 0x000fe40000410000 */
[----:B------:R-:W-:Y:S02]  /*165c0*/  FMUL.FTZ R131, R164, R131 ;  /* 0x00000083a4837220 */ /* 0x000fe40000410000 */
[-C--:B------:R-:W-:Y:S04]  /*165d0*/  HMMA.16816.F32.BF16 R12, R172, R206.reuse, R12 ;  /* 0x000000ceac0c723c */ /* 0x080fe8000004180c */
[--C-:B------:R-:W-:Y:S02]  /*165e0*/  FFMA.FTZ R20, R20, c[0x0][0x2d0], -R213.reuse ;  /* 0x0000b40014147a23 */ /* 0x100fe400000108d5 */
[--C-:B------:R-:W-:Y:S02]  /*165f0*/  FFMA.FTZ R22, R22, c[0x0][0x2d0], -R214.reuse ;  /* 0x0000b40016167a23 */ /* 0x100fe400000108d6 */
[C---:B------:R-:W-:Y:S01]  /*16600*/  HMMA.16816.F32.BF16 R16, R176.reuse, R206, R16 ;  /* 0x000000ceb010723c */ /* 0x040fe20000041810 */
[----:B------:R-:W-:Y:S03]  /*16610*/  MUFU.EX2 R206, R42 ;  /* 0x0000002a00ce7308 */ /* 0x000fe60000000800 */
[C---:B------:R-:W-:Y:S02]  /*16620*/  FMUL.FTZ R132, R165.reuse, R132 ;  /* 0x00000084a5847220 */ /* 0x040fe40000410000 */
[----:B------:R-:W-:Y:S02]  /*16630*/  FMUL.FTZ R133, R165, R133 ;  /* 0x00000085a5857220 */ /* 0x000fe40000410000 */
[-C--:B---3--:R-:W-:Y:S03]  /*16640*/  HMMA.16816.F32.BF16 R68, R176, R208.reuse, R68 ;  /* 0x000000d0b044723c */ /* 0x088fe60000041844 */
[----:B------:R-:W2:Y:S01]  /*16650*/  MUFU.EX2 R224, R22 ;  /* 0x0000001600e07308 */ /* 0x000ea20000000800 */
[C---:B------:R-:W-:Y:S02]  /*16660*/  FMUL.FTZ R134, R164.reuse, R134 ;  /* 0x00000086a4867220 */ /* 0x040fe40000410000 */
[----:B------:R-:W-:Y:S02]  /*16670*/  FMUL.FTZ R135, R164, R135 ;  /* 0x00000087a4877220 */ /* 0x000fe40000410000 */
[C---:B------:R-:W-:Y:S04]  /*16680*/  HMMA.16816.F32.BF16 R72, R172.reuse, R208, R72 ;  /* 0x000000d0ac48723c */ /* 0x040fe80000041848 */
[C---:B------:R-:W-:Y:S01]  /*16690*/  FMUL.FTZ R136, R3.reuse, R136 ;  /* 0x0000008803887220 */ /* 0x040fe20000410000 */
[----:B------:R3:W-:Y:S01]  /*166a0*/  MUFU.EX2 R222, R20 ;  /* 0x0000001400de7308 */ /* 0x0007e20000000800 */
[----:B------:R-:W-:Y:S02]  /*166b0*/  FMUL.FTZ R137, R3, R137 ;  /* 0x0000008903897220 */ /* 0x000fe40000410000 */
[-C--:B------:R-:W-:Y:S04]  /*166c0*/  HMMA.16816.F32.BF16 R76, R172, R210.reuse, R76 ;  /* 0x000000d2ac4c723c */ /* 0x080fe8000004184c */
[C---:B------:R-:W-:Y:S02]  /*166d0*/  FMUL.FTZ R138, R0.reuse, R138 ;  /* 0x0000008a008a7220 */ /* 0x040fe40000410000 */
[----:B------:R-:W-:Y:S02]  /*166e0*/  FMUL.FTZ R139, R0, R139 ;  /* 0x0000008b008b7220 */ /* 0x000fe40000410000 */
[C---:B------:R-:W-:Y:S04]  /*166f0*/  HMMA.16816.F32.BF16 R80, R176.reuse, R210, R80 ;  /* 0x000000d2b050723c */ /* 0x040fe80000041850 */
[--C-:B------:R-:W-:Y:S02]  /*16700*/  FFMA.FTZ R34, R34, c[0x0][0x2d0], -R214.reuse ;  /* 0x0000b40022227a23 */ /* 0x100fe400000108d6 */
[----:B------:R-:W-:Y:S02]  /*16710*/  FFMA.FTZ R33, R33, c[0x0][0x2d0], -R213 ;  /* 0x0000b40021217a23 */ /* 0x000fe400000108d5 */
[-C--:B-1----:R-:W-:Y:S02]  /*16720*/  HMMA.16816.F32.BF16 R84, R176, R180.reuse, R84 ;  /* 0x000000b4b054723c */ /* 0x082fe40000041854 */
[----:B------:R-:W-:Y:S02]  /*16730*/  MUFU.EX2 R223, R33 ;  /* 0x0000002100df7308 */ /* 0x000fe40000000800 */
[--C-:B------:R-:W-:Y:S02]  /*16740*/  FFMA.FTZ R32, R23, c[0x0][0x2d0], -R214.reuse ;  /* 0x0000b40017207a23 */ /* 0x100fe400000108d6 */
[C---:B------:R-:W-:Y:S02]  /*16750*/  FMUL.FTZ R21, R3.reuse, R189 ;  /* 0x000000bd03157220 */ /* 0x040fe40000410000 */
[C---:B------:R-:W-:Y:S04]  /*16760*/  HMMA.16816.F32.BF16 R88, R172.reuse, R180, R88 ;  /* 0x000000b4ac58723c */ /* 0x040fe80000041858 */
[----:B---3--:R-:W-:Y:S01]  /*16770*/  FMUL.FTZ R20, R3, R188 ;  /* 0x000000bc03147220 */ /* 0x008fe20000410000 */
[----:B------:R-:W-:Y:S01]  /*16780*/  MOV R188, R225 ;  /* 0x000000e100bc7202 */ /* 0x000fe20000000f00 */
[C---:B------:R-:W-:Y:S01]  /*16790*/  FMUL.FTZ R22, R0.reuse, R190 ;  /* 0x000000be00167220 */ /* 0x040fe20000410000 */
[----:B------:R1:W-:Y:S01]  /*167a0*/  MUFU.EX2 R225, R40 ;  /* 0x0000002800e17308 */ /* 0x0003e20000000800 */
[-C--:B------:R-:W-:Y:S04]  /*167b0*/  HMMA.16816.F32.BF16 R92, R172, R182.reuse, R92 ;  /* 0x000000b6ac5c723c */ /* 0x080fe8000004185c */
[----:B------:R-:W-:Y:S01]  /*167c0*/  FMUL.FTZ R23, R0, R191 ;  /* 0x000000bf00177220 */ /* 0x000fe20000410000 */
[----:B------:R-:W-:Y:S01]  /*167d0*/  MOV R190, R170 ;  /* 0x000000aa00be7202 */ /* 0x000fe20000000f00 */
[C---:B------:R-:W-:Y:S02]  /*167e0*/  FMUL.FTZ R140, R165.reuse, R140 ;  /* 0x0000008ca58c7220 */ /* 0x040fe40000410000 */
[C---:B------:R-:W-:Y:S01]  /*167f0*/  HMMA.16816.F32.BF16 R96, R176.reuse, R182, R96 ;  /* 0x000000b6b060723c */ /* 0x040fe20000041860 */
[----:B------:R-:W3:Y:S01]  /*16800*/  LDSM.16.MT88.4 R180, [R228+0x2100] ;  /* 0x00210000e4b4783b */ /* 0x000ee20000004200 */
[----:B------:R4:W-:Y:S02]  /*16810*/  MUFU.EX2 R189, R32 ;  /* 0x0000002000bd7308 */ /* 0x0009e40000000800 */
[----:B------:R-:W-:Y:S02]  /*16820*/  FMUL.FTZ R141, R165, R141 ;  /* 0x0000008da58d7220 */ /* 0x000fe40000410000 */
[C---:B------:R-:W-:Y:S02]  /*16830*/  FMUL.FTZ R142, R164.reuse, R142 ;  /* 0x0000008ea48e7220 */ /* 0x040fe40000410000 */
[-C--:B------:R-:W-:Y:S04]  /*16840*/  HMMA.16816.F32.BF16 R100, R176, R184.reuse, R100 ;  /* 0x000000b8b064723c */ /* 0x080fe80000041864 */
[C---:B------:R-:W-:Y:S02]  /*16850*/  FMUL.FTZ R143, R164.reuse, R143 ;  /* 0x0000008fa48f7220 */ /* 0x040fe40000410000 */
[----:B------:R-:W-:Y:S01]  /*16860*/  FFMA.FTZ R170, R35, c[0x0][0x2d0], -R214 ;  /* 0x0000b40023aa7a23 */ /* 0x000fe200000108d6 */
[----:B-1----:R-:W-:Y:S01]  /*16870*/  LDSM.16.MT88.4 R40, [R228+0x1100] ;  /* 0x00110000e428783b */ /* 0x002fe20000004200 */
[C---:B------:R-:W-:Y:S04]  /*16880*/  HMMA.16816.F32.BF16 R104, R172.reuse, R184, R104 ;  /* 0x000000b8ac68723c */ /* 0x040fe80000041868 */
[C---:B------:R-:W-:Y:S01]  /*16890*/  FMUL.FTZ R33, R165.reuse, R193 ;  /* 0x000000c1a5217220 */ /* 0x040fe20000410000 */
[----:B--2---:R-:W-:Y:S01]  /*168a0*/  MOV R193, R224 ;  /* 0x000000e000c17202 */ /* 0x004fe20000000f00 */
[----:B------:R-:W-:Y:S01]  /*168b0*/  FMUL.FTZ R35, R164, R195 ;  /* 0x000000c3a4237220 */ /* 0x000fe20000410000 */
[----:B------:R-:W2:Y:S01]  /*168c0*/  LDL.LU R224, [R1+0xc] ;  /* 0x00000c0001e07983 */ /* 0x000ea20000300800 */
[-C--:B------:R-:W-:Y:S01]  /*168d0*/  HMMA.16816.F32.BF16 R108, R172, R186.reuse, R108 ;  /* 0x000000baac6c723c */ /* 0x080fe2000004186c */
[----:B------:R-:W-:Y:S03]  /*168e0*/  MUFU.EX2 R170, R170 ;  /* 0x000000aa00aa7308 */ /* 0x000fe60000000800 */
[----:B----4-:R-:W-:Y:S02]  /*168f0*/  FMUL.FTZ R32, R165, R192 ;  /* 0x000000c0a5207220 */ /* 0x010fe40000410000 */
[C---:B------:R-:W-:Y:S02]  /*16900*/  FMUL.FTZ R144, R3.reuse, R144 ;  /* 0x0000009003907220 */ /* 0x040fe40000410000 */
[C---:B------:R-:W-:Y:S01]  /*16910*/  HMMA.16816.F32.BF16 R112, R176.reuse, R186, R112 ;  /* 0x000000bab070723c */ /* 0x040fe20000041870 */
[----:B------:R-:W1:Y:S03]  /*16920*/  LDSM.16.MT88.4 R184, [R229+0x2100] ;  /* 0x00210000e5b8783b */ /* 0x000e660000004200 */
[C---:B------:R-:W-:Y:S02]  /*16930*/  FMUL.FTZ R145, R3.reuse, R145 ;  /* 0x0000009103917220 */ /* 0x040fe40000410000 */
[C---:B------:R-:W-:Y:S02]  /*16940*/  FMUL.FTZ R146, R0.reuse, R146 ;  /* 0x0000009200927220 */ /* 0x040fe40000410000 */
[C---:B------:R-:W-:Y:S01]  /*16950*/  FMUL.FTZ R147, R0.reuse, R147 ;  /* 0x0000009300937220 */ /* 0x040fe20000410000 */
[-C--:B---3--:R-:W-:Y:S03]  /*16960*/  HMMA.16816.F32.BF16 R116, R176, R180.reuse, R116 ;  /* 0x000000b4b074723c */ /* 0x088fe60000041874 */
[C---:B------:R-:W-:Y:S02]  /*16970*/  FMUL.FTZ R148, R3.reuse, R148 ;  /* 0x0000009403947220 */ /* 0x040fe40000410000 */
[----:B------:R-:W-:Y:S02]  /*16980*/  FMUL.FTZ R149, R3, R149 ;  /* 0x0000009503957220 */ /* 0x000fe40000410000 */
[C---:B------:R-:W-:Y:S01]  /*16990*/  FMUL.FTZ R150, R0.reuse, R150 ;  /* 0x0000009600967220 */ /* 0x040fe20000410000 */
[C---:B------:R-:W-:Y:S04]  /*169a0*/  HMMA.16816.F32.BF16 R120, R172.reuse, R180, R120 ;  /* 0x000000b4ac78723c */ /* 0x040fe80000041878 */
[----:B------:R-:W-:Y:S02]  /*169b0*/  FMUL.FTZ R151, R0, R151 ;  /* 0x0000009700977220 */ /* 0x000fe40000410000 */
[C---:B------:R-:W-:Y:S02]  /*169c0*/  FMUL.FTZ R152, R165.reuse, R152 ;  /* 0x00000098a5987220 */ /* 0x040fe40000410000 */
[-C--:B------:R-:W-:Y:S04]  /*169d0*/  HMMA.16816.F32.BF16 R124, R172, R182.reuse, R124 ;  /* 0x000000b6ac7c723c */ /* 0x080fe8000004187c */
[C---:B------:R-:W-:Y:S02]  /*169e0*/  FMUL.FTZ R153, R165.reuse, R153 ;  /* 0x00000099a5997220 */ /* 0x040fe40000410000 */
[C---:B------:R-:W-:Y:S02]  /*169f0*/  FMUL.FTZ R154, R164.reuse, R154 ;  /* 0x0000009aa49a7220 */ /* 0x040fe40000410000 */
[C---:B------:R-:W-:Y:S01]  /*16a00*/  HMMA.16816.F32.BF16 R128, R176.reuse, R182, R128 ;  /* 0x000000b6b080723c */ /* 0x040fe20000041880 */
[----:B------:R-:W3:Y:S03]  /*16a10*/  LDSM.16.MT88.4 R180, [R231+0x2100] ;  /* 0x00210000e7b4783b */ /* 0x000ee60000004200 */
[C---:B------:R-:W-:Y:S02]  /*16a20*/  FMUL.FTZ R155, R164.reuse, R155 ;  /* 0x0000009ba49b7220 */ /* 0x040fe40000410000 */
[C---:B------:R-:W-:Y:S02]  /*16a30*/  FMUL.FTZ R156, R165.reuse, R156 ;  /* 0x0000009ca59c7220 */ /* 0x040fe40000410000 */
[-C--:B-1----:R-:W-:Y:S04]  /*16a40*/  HMMA.16816.F32.BF16 R132, R176, R184.reuse, R132 ;  /* 0x000000b8b084723c */ /* 0x082fe80000041884 */
[----:B------:R-:W-:Y:S02]  /*16a50*/  FMUL.FTZ R157, R165, R157 ;  /* 0x0000009da59d7220 */ /* 0x000fe40000410000 */
[C---:B------:R-:W-:Y:S02]  /*16a60*/  FMUL.FTZ R158, R164.reuse, R158 ;  /* 0x0000009ea49e7220 */ /* 0x040fe40000410000 */
[C---:B------:R-:W-:Y:S01]  /*16a70*/  HMMA.16816.F32.BF16 R136, R172.reuse, R184, R136 ;  /* 0x000000b8ac88723c */ /* 0x040fe20000041888 */
[----:B------:R1:W4:Y:S03]  /*16a80*/  MUFU.EX2 R184, R34 ;  /* 0x0000002200b87308 */ /* 0x0003260000000800 */
[----:B------:R-:W-:Y:S02]  /*16a90*/  FMUL.FTZ R159, R164, R159 ;  /* 0x0000009fa49f7220 */ /* 0x000fe40000410000 */
[C---:B------:R-:W-:Y:S02]  /*16aa0*/  FMUL.FTZ R160, R3.reuse, R160 ;  /* 0x000000a003a07220 */ /* 0x040fe40000410000 */
[-C--:B------:R-:W-:Y:S04]  /*16ab0*/  HMMA.16816.F32.BF16 R20, R172, R186.reuse, R20 ;  /* 0x000000baac14723c */ /* 0x080fe80000041814 */
[----:B------:R-:W-:Y:S02]  /*16ac0*/  FMUL.FTZ R161, R3, R161 ;  /* 0x000000a103a17220 */ /* 0x000fe40000410000 */
[----:B------:R-:W-:Y:S02]  /*16ad0*/  FMUL.FTZ R162, R0, R162 ;  /* 0x000000a200a27220 */ /* 0x000fe40000410000 */
[C---:B------:R-:W-:Y:S04]  /*16ae0*/  HMMA.16816.F32.BF16 R140, R176.reuse, R186, R140 ;  /* 0x000000bab08c723c */ /* 0x040fe8000004188c */
[--C-:B------:R-:W-:Y:S02]  /*16af0*/  FFMA.FTZ R24, R24, c[0x0][0x2d0], -R212.reuse ;  /* 0x0000b40018187a23 */ /* 0x100fe400000108d4 */
[--C-:B------:R-:W-:Y:S02]  /*16b00*/  FFMA.FTZ R25, R25, c[0x0][0x2d0], -R212.reuse ;  /* 0x0000b40019197a23 */ /* 0x100fe400000108d4 */
[--C-:B------:R-:W-:Y:S01]  /*16b10*/  FFMA.FTZ R26, R26, c[0x0][0x2d0], -R169.reuse ;  /* 0x0000b4001a1a7a23 */ /* 0x100fe200000108a9 */
[----:B------:R3:W-:Y:S03]  /*16b20*/  MUFU.EX2 R192, R24 ;  /* 0x0000001800c07308 */ /* 0x0007e60000000800 */
[----:B-1----:R-:W-:Y:S01]  /*16b30*/  FMUL.FTZ R34, R164, R194 ;  /* 0x000000c2a4227220 */ /* 0x002fe20000410000 */
[----:B----4-:R-:W-:Y:S01]  /*16b40*/  MOV R194, R184 ;  /* 0x000000b800c27202 */ /* 0x010fe20000000f00 */
[----:B------:R-:W-:Y:S01]  /*16b50*/  FMUL.FTZ R163, R0, R163 ;  /* 0x000000a300a37220 */ /* 0x000fe20000410000 */
[----:B------:R-:W1:Y:S01]  /*16b60*/  LDSM.16.MT88.4 R184, [R230+0x2100] ;  /* 0x00210000e6b8783b */ /* 0x000e620000004200 */
[--C-:B------:R-:W-:Y:S02]  /*16b70*/  FFMA.FTZ R44, R44, c[0x0][0x2d0], -R212.reuse ;  /* 0x0000b4002c2c7a23 */ /* 0x100fe400000108d4 */
[--C-:B------:R-:W-:Y:S01]  /*16b80*/  FFMA.FTZ R45, R45, c[0x0][0x2d0], -R212.reuse ;  /* 0x0000b4002d2d7a23 */ /* 0x100fe200000108d4 */
[-C--:B---3--:R-:W-:Y:S01]  /*16b90*/  HMMA.16816.F32.BF16 R32, R176, R180.reuse, R32 ;  /* 0x000000b4b020723c */ /* 0x088fe20000041820 */
[----:B------:R3:W-:Y:S02]  /*16ba0*/  MUFU.EX2 R227, R44 ;  /* 0x0000002c00e37308 */ /* 0x0007e40000000800 */
[--C-:B------:R-:W-:Y:S02]  /*16bb0*/  FFMA.FTZ R46, R46, c[0x0][0x2d0], -R169.reuse ;  /* 0x0000b4002e2e7a23 */ /* 0x100fe400000108a9 */
[--C-:B------:R-:W-:Y:S02]  /*16bc0*/  FFMA.FTZ R47, R47, c[0x0][0x2d0], -R169.reuse ;  /* 0x0000b4002f2f7a23 */ /* 0x100fe400000108a9 */
[--C-:B------:R-:W-:Y:S01]  /*16bd0*/  FFMA.FTZ R60, R60, c[0x0][0x2d0], -R212.reuse ;  /* 0x0000b4003c3c7a23 */ /* 0x100fe200000108d4 */
[C---:B------:R-:W-:Y:S03]  /*16be0*/  HMMA.16816.F32.BF16 R144, R172.reuse, R180, R144 ;  /* 0x000000b4ac90723c */ /* 0x040fe60000041890 */
[----:B------:R4:W-:Y:S01]  /*16bf0*/  MUFU.EX2 R249, R45 ;  /* 0x0000002d00f97308 */ /* 0x0009e20000000800 */
[--C-:B------:R-:W-:Y:S02]  /*16c00*/  FFMA.FTZ R27, R27, c[0x0][0x2d0], -R169.reuse ;  /* 0x0000b4001b1b7a23 */ /* 0x100fe400000108a9 */
[----:B------:R-:W-:Y:S01]  /*16c10*/  FMUL.FTZ R24, R3, R196 ;  /* 0x000000c403187220 */ /* 0x000fe20000410000 */
[----:B------:R-:W-:Y:S01]  /*16c20*/  MOV R196, R170 ;  /* 0x000000aa00c47202 */ /* 0x000fe20000000f00 */
[-C--:B------:R-:W-:Y:S04]  /*16c30*/  HMMA.16816.F32.BF16 R148, R172, R182.reuse, R148 ;  /* 0x000000b6ac94723c */ /* 0x080fe80000041894 */
[--C-:B------:R-:W-:Y:S01]  /*16c40*/  FFMA.FTZ R28, R28, c[0x0][0x2d0], -R212.reuse ;  /* 0x0000b4001c1c7a23 */ /* 0x100fe200000108d4 */
[----:B------:R4:W-:Y:S01]  /*16c50*/  MUFU.EX2 R191, R25 ;  /* 0x0000001900bf7308 */ /* 0x0009e20000000800 */
[----:B------:R-:W-:Y:S02]  /*16c60*/  FFMA.FTZ R29, R29, c[0x0][0x2d0], -R212 ;  /* 0x0000b4001d1d7a23 */ /* 0x000fe400000108d4 */
[C---:B------:R-:W-:Y:S01]  /*16c70*/  HMMA.16816.F32.BF16 R152, R176.reuse, R182, R152 ;  /* 0x000000b6b098723c */ /* 0x040fe20000041898 */
[----:B------:R-:W4:Y:S03]  /*16c80*/  LDSM.16.MT88.4 R180, [R228+0x900] ;  /* 0x00090000e4b4783b */ /* 0x000f260000004200 */
[--C-:B------:R-:W-:Y:S01]  /*16c90*/  FFMA.FTZ R30, R30, c[0x0][0x2d0], -R169.reuse ;  /* 0x0000b4001e1e7a23 */ /* 0x100fe200000108a9 */
[----:B---3--:R-:W-:Y:S01]  /*16ca0*/  F2FP.BF16.PACK_AB R44, R226, R225 ;  /* 0x000000e1e22c723e */ /* 0x008fe200000010ff */
[--C-:B------:R-:W-:Y:S01]  /*16cb0*/  FFMA.FTZ R31, R31, c[0x0][0x2d0], -R169.reuse ;  /* 0x0000b4001f1f7a23 */ /* 0x100fe200000108a9 */
[----:B------:R3:W-:Y:S01]  /*16cc0*/  MUFU.EX2 R210, R26 ;  /* 0x0000001a00d27308 */ /* 0x0007e20000000800 */
[--C-:B------:R-:W-:Y:S01]  /*16cd0*/  FFMA.FTZ R62, R62, c[0x0][0x2d0], -R169.reuse ;  /* 0x0000b4003e3e7a23 */ /* 0x100fe200000108a9 */
[-C--:B-1----:R-:W-:Y:S03]  /*16ce0*/  HMMA.16816.F32.BF16 R156, R176, R184.reuse, R156 ;  /* 0x000000b8b09c723c */ /* 0x082fe6000004189c */
[----:B----4-:R-:W-:Y:S01]  /*16cf0*/  F2FP.BF16.PACK_AB R45, R205, R206 ;  /* 0x000000cecd2d723e */ /* 0x010fe200000010ff */
[----:B------:R-:W-:Y:S04]  /*16d00*/  FFMA.FTZ R169, R63, c[0x0][0x2d0], -R169 ;  /* 0x0000b4003fa97a23 */ /* 0x000fe800000108a9 */
[----:B------:R1:W-:Y:S01]  /*16d10*/  MUFU.EX2 R208, R27 ;  /* 0x0000001b00d07308 */ /* 0x0003e20000000800 */
[C---:B------:R-:W-:Y:S04]  /*16d20*/  HMMA.16816.F32.BF16 R160, R172.reuse, R184, R160 ;  /* 0x000000b8aca0723c */ /* 0x040fe800000418a0 */
[----:B------:R-:W-:Y:S05]  /*16d30*/  FMUL.FTZ R25, R3, R197 ;  /* 0x000000c503197220 */ /* 0x000fea0000410000 */
[----:B------:R4:W-:Y:S03]  /*16d40*/  MUFU.EX2 R195, R28 ;  /* 0x0000001c00c37308 */ /* 0x0009e60000000800 */
[C---:B---3--:R-:W-:Y:S07]  /*16d50*/  FMUL.FTZ R26, R0.reuse, R198 ;  /* 0x000000c6001a7220 */ /* 0x048fee0000410000 */
[----:B------:R3:W3:Y:S01]  /*16d60*/  MUFU.EX2 R204, R29 ;  /* 0x0000001d00cc7308 */ /* 0x0006e20000000800 */
[----:B-1----:R-:W-:Y:S01]  /*16d70*/  FMUL.FTZ R27, R0, R199 ;  /* 0x000000c7001b7220 */ /* 0x002fe20000410000 */
[----:B------:R-:W-:Y:S02]  /*16d80*/  MOV R199, R223 ;  /* 0x000000df00c77202 */ /* 0x000fe40000000f00 */
[----:B------:R-:W2:Y:S06]  /*16d90*/  LDL.LU R223, [R1+0x8] ;  /* 0x0000080001df7983 */ /* 0x000eac0000300800 */
[----:B------:R1:W-:Y:S01]  /*16da0*/  MUFU.EX2 R207, R30 ;  /* 0x0000001e00cf7308 */ /* 0x0003e20000000800 */
[-C--:B------:R-:W-:Y:S01]  /*16db0*/  HMMA.16816.F32.BF16 R24, R172, R186.reuse, R24 ;  /* 0x000000baac18723c */ /* 0x080fe20000041818 */
[----:B------:R-:W2:Y:S02]  /*16dc0*/  LDL.LU R211, [R1+0x4] ;  /* 0x0000040001d37983 */ /* 0x000ea40000300800 */
[----:B----4-:R-:W-:Y:S04]  /*16dd0*/  FMUL.FTZ R28, R165, R200 ;  /* 0x000000c8a51c7220 */ /* 0x010fe80000410000 */
[----:B------:R-:W-:Y:S02]  /*16de0*/  F2FP.BF16.PACK_AB R172, R190, R222 ;  /* 0x000000debeac723e */ /* 0x000fe400000010ff */
[----:B------:R4:W4:Y:S03]  /*16df0*/  MUFU.EX2 R209, R31 ;  /* 0x0000001f00d17308 */ /* 0x0009260000000800 */
[----:B------:R-:W-:Y:S01]  /*16e00*/  F2FP.BF16.PACK_AB R174, R199, R188 ;  /* 0x000000bcc7ae723e */ /* 0x000fe200000010ff */
[----:B---3--:R-:W-:Y:S01]  /*16e10*/  FMUL.FTZ R29, R165, R201 ;  /* 0x000000c9a51d7220 */ /* 0x008fe20000410000 */
[----:B------:R-:W-:Y:S02]  /*16e20*/  F2FP.BF16.PACK_AB R173, R189, R193 ;  /* 0x000000c1bdad723e */ /* 0x000fe400000010ff */
[----:B------:R-:W-:Y:S02]  /*16e30*/  F2FP.BF16.PACK_AB R175, R196, R194 ;  /* 0x000000c2c4af723e */ /* 0x000fe400000010ff */
[----:B------:R-:W-:Y:S01]  /*16e40*/  MOV R197, R204 ;  /* 0x000000cc00c57202 */ /* 0x000fe20000000f00 */
[----:B------:R-:W-:Y:S01]  /*16e50*/  MUFU.EX2 R198, R36 ;  /* 0x0000002400c67308 */ /* 0x000fe20000000800 */
[C---:B-1----:R-:W-:Y:S09]  /*16e60*/  FMUL.FTZ R30, R164.reuse, R202 ;  /* 0x000000caa41e7220 */ /* 0x042ff20000410000 */
[----:B------:R-:W-:Y:S01]  /*16e70*/  MUFU.EX2 R201, R37 ;  /* 0x0000002500c97308 */ /* 0x000fe20000000800 */
[----:B----4-:R-:W-:Y:S09]  /*16e80*/  FMUL.FTZ R31, R164, R203 ;  /* 0x000000cba41f7220 */ /* 0x010ff20000410000 */
[----:B------:R1:W-:Y:S01]  /*16e90*/  MUFU.EX2 R200, R38 ;  /* 0x0000002600c87308 */ /* 0x0003e20000000800 */
[----:B------:R-:W-:Y:S01]  /*16ea0*/  HMMA.16816.F32.BF16 R28, R176, R186, R28 ;  /* 0x000000bab01c723c */ /* 0x000fe2000004181c */
[----:B------:R-:W3:Y:S06]  /*16eb0*/  LDSM.16.MT88.4 R184, [R229+0x900] ;  /* 0x00090000e5b8783b */ /* 0x000eec0000004200 */
[----:B------:R-:W-:Y:S01]  /*16ec0*/  F2FP.BF16.PACK_AB R176, R191, R192 ;  /* 0x000000c0bfb0723e */ /* 0x000fe200000010ff */
[-C--:B------:R-:W-:Y:S01]  /*16ed0*/  HMMA.16816.F32.BF16 R4, R172, R180.reuse, R4 ;  /* 0x000000b4ac04723c */ /* 0x080fe20000041804 */
[----:B------:R-:W-:Y:S04]  /*16ee0*/  MUFU.EX2 R202, R48 ;  /* 0x0000003000ca7308 */ /* 0x000fe80000000800 */
[----:B------:R-:W-:Y:S02]  /*16ef0*/  F2FP.BF16.PACK_AB R178, R197, R195 ;  /* 0x000000c3c5b2723e */ /* 0x000fe400000010ff */
[----:B------:R-:W-:Y:S02]  /*16f00*/  F2FP.BF16.PACK_AB R177, R208, R210 ;  /* 0x000000d2d0b1723e */ /* 0x000fe400000010ff */
[----:B------:R-:W-:Y:S02]  /*16f10*/  F2FP.BF16.PACK_AB R179, R209, R207 ;  /* 0x000000cfd1b3723e */ /* 0x000fe400000010ff */
[----:B------:R4:W-:Y:S01]  /*16f20*/  MUFU.EX2 R203, R49 ;  /* 0x0000003100cb7308 */ /* 0x0009e20000000800 */
[----:B-1----:R-:W-:Y:S04]  /*16f30*/  LDSM.16.MT88.4 R36, [R230+0x2900] ;  /* 0x00290000e624783b */ /* 0x002fe80000004200 */
[C---:B------:R-:W-:Y:S05]  /*16f40*/  HMMA.16816.F32.BF16 R8, R176.reuse, R180, R8 ;  /* 0x000000b4b008723c */ /* 0x040fea0000041808 */
[----:B------:R1:W-:Y:S03]  /*16f50*/  MUFU.EX2 R204, R46 ;  /* 0x0000002e00cc7308 */ /* 0x0003e60000000800 */
[-C--:B------:R-:W-:Y:S07]  /*16f60*/  HMMA.16816.F32.BF16 R12, R176, R182.reuse, R12 ;  /* 0x000000b6b00c723c */ /* 0x080fee000004180c */
[----:B------:R-:W1:Y:S01]  /*16f70*/  MUFU.EX2 R170, R47 ;  /* 0x0000002f00aa7308 */ /* 0x000e620000000800 */
[C---:B------:R-:W-:Y:S01]  /*16f80*/  HMMA.16816.F32.BF16 R16, R172.reuse, R182, R16 ;  /* 0x000000b6ac10723c */ /* 0x040fe20000041810 */
[----:B------:R-:W1:Y:S07]  /*16f90*/  LDSM.16.MT88.4 R180, [R231+0x900] ;  /* 0x00090000e7b4783b */ /* 0x000e6e0000004200 */
[-C--:B---3--:R-:W-:Y:S01]  /*16fa0*/  HMMA.16816.F32.BF16 R68, R172, R184.reuse, R68 ;  /* 0x000000b8ac44723c */ /* 0x088fe20000041844 */
[----:B----4-:R-:W-:Y:S01]  /*16fb0*/  LDSM.16.MT88.4 R48, [R229+0x1100] ;  /* 0x00110000e530783b */ /* 0x010fe20000004200 */
[----:B------:R-:W-:Y:S02]  /*16fc0*/  MUFU.EX2 R169, R169 ;  /* 0x000000a900a97308 */ /* 0x000fe40000000800 */
[----:B-1----:R-:W-:Y:S04]  /*16fd0*/  F2FP.BF16.PACK_AB R46, R249, R227 ;  /* 0x000000e3f92e723e */ /* 0x002fe800000010ff */
[C---:B------:R-:W-:Y:S04]  /*16fe0*/  HMMA.16816.F32.BF16 R72, R176.reuse, R184, R72 ;  /* 0x000000b8b048723c */ /* 0x040fe80000041848 */
[----:B------:R-:W-:Y:S01]  /*16ff0*/  MUFU.EX2 R62, R62 ;  /* 0x0000003e003e7308 */ /* 0x000fe20000000800 */
[----:B------:R-:W-:Y:S03]  /*17000*/  F2FP.BF16.PACK_AB R47, R170, R204 ;  /* 0x000000ccaa2f723e */ /* 0x000fe600000010ff */
[-C--:B------:R-:W-:Y:S08]  /*17010*/  HMMA.16816.F32.BF16 R76, R176, R186.reuse, R76 ;  /* 0x000000bab04c723c */ /* 0x080ff0000004184c */
[C---:B------:R-:W-:Y:S01]  /*17020*/  HMMA.16816.F32.BF16 R80, R172.reuse, R186, R80 ;  /* 0x000000baac50723c */ /* 0x040fe20000041850 */
[----:B------:R-:W1:Y:S07]  /*17030*/  LDSM.16.MT88.4 R184, [R230+0x900] ;  /* 0x00090000e6b8783b */ /* 0x000e6e0000004200 */
[-C--:B------:R-:W-:Y:S08]  /*17040*/  HMMA.16816.F32.BF16 R84, R172, R180.reuse, R84 ;  /* 0x000000b4ac54723c */ /* 0x080ff00000041854 */
[C---:B------:R-:W-:Y:S08]  /*17050*/  HMMA.16816.F32.BF16 R88, R176.reuse, R180, R88 ;  /* 0x000000b4b058723c */ /* 0x040ff00000041858 */
[-C--:B------:R-:W-:Y:S08]  /*17060*/  HMMA.16816.F32.BF16 R92, R176, R182.reuse, R92 ;  /* 0x000000b6b05c723c */ /* 0x080ff0000004185c */
[C---:B------:R-:W-:Y:S01]  /*17070*/  HMMA.16816.F32.BF16 R96, R172.reuse, R182, R96 ;  /* 0x000000b6ac60723c */ /* 0x040fe20000041860 */
[----:B------:R-:W3:Y:S07]  /*17080*/  LDSM.16.MT88.4 R180, [R228+0x2900] ;  /* 0x00290000e4b4783b */ /* 0x000eee0000004200 */
[-C--:B-1----:R-:W-:Y:S08]  /*17090*/  HMMA.16816.F32.BF16 R100, R172, R184.reuse, R100 ;  /* 0x000000b8ac64723c */ /* 0x082ff00000041864 */
[C---:B------:R-:W-:Y:S08]  /*170a0*/  HMMA.16816.F32.BF16 R104, R176.reuse, R184, R104 ;  /* 0x000000b8b068723c */ /* 0x040ff00000041868 */
[-C--:B------:R-:W-:Y:S08]  /*170b0*/  HMMA.16816.F32.BF16 R108, R176, R186.reuse, R108 ;  /* 0x000000bab06c723c */ /* 0x080ff0000004186c */
[C---:B------:R-:W-:Y:S01]  /*170c0*/  HMMA.16816.F32.BF16 R112, R172.reuse, R186, R112 ;  /* 0x000000baac70723c */ /* 0x040fe20000041870 */
[----:B------:R-:W1:Y:S07]  /*170d0*/  LDSM.16.MT88.4 R184, [R229+0x2900] ;  /* 0x00290000e5b8783b */ /* 0x000e6e0000004200 */
[-C--:B---3--:R-:W-:Y:S08]  /*170e0*/  HMMA.16816.F32.BF16 R116, R172, R180.reuse, R116 ;  /* 0x000000b4ac74723c */ /* 0x088ff00000041874 */
[C---:B------:R-:W-:Y:S08]  /*170f0*/  HMMA.16816.F32.BF16 R120, R176.reuse, R180, R120 ;  /* 0x000000b4b078723c */ /* 0x040ff00000041878 */
[-C--:B------:R-:W-:Y:S08]  /*17100*/  HMMA.16816.F32.BF16 R124, R176, R182.reuse, R124 ;  /* 0x000000b6b07c723c */ /* 0x080ff0000004187c */
[C---:B------:R-:W-:Y:S01]  /*17110*/  HMMA.16816.F32.BF16 R128, R172.reuse, R182, R128 ;  /* 0x000000b6ac80723c */ /* 0x040fe20000041880 */
[----:B------:R-:W3:Y:S07]  /*17120*/  LDSM.16.MT88.4 R180, [R231+0x2900] ;  /* 0x00290000e7b4783b */ /* 0x000eee0000004200 */
[-C--:B-1----:R-:W-:Y:S08]  /*17130*/  HMMA.16816.F32.BF16 R132, R172, R184.reuse, R132 ;  /* 0x000000b8ac84723c */ /* 0x082ff00000041884 */
[C---:B------:R-:W-:Y:S07]  /*17140*/  HMMA.16816.F32.BF16 R136, R176.reuse, R184, R136 ;  /* 0x000000b8b088723c */ /* 0x040fee0000041888 */
[--C-:B------:R-:W-:Y:S01]  /*17150*/  FFMA.FTZ R185, R53, c[0x0][0x2d0], -R213.reuse ;  /* 0x0000b40035b97a23 */ /* 0x100fe200000108d5 */
[-C--:B------:R-:W-:Y:S04]  /*17160*/  HMMA.16816.F32.BF16 R20, R176, R186.reuse, R20 ;  /* 0x000000bab014723c */ /* 0x080fe80000041814 */
[----:B------:R-:W-:Y:S04]  /*17170*/  FFMA.FTZ R184, R66, c[0x0][0x2d0], -R214 ;  /* 0x0000b40042b87a23 */ /* 0x000fe800000108d6 */
[C---:B------:R-:W-:Y:S07]  /*17180*/  HMMA.16816.F32.BF16 R140, R172.reuse, R186, R140 ;  /* 0x000000baac8c723c */ /* 0x040fee000004188c */
[----:B------:R-:W-:Y:S01]  /*17190*/  FFMA.FTZ R186, R52, c[0x0][0x2d0], -R213 ;  /* 0x0000b40034ba7a23 */ /* 0x000fe200000108d5 */
[-C--:B---3--:R-:W-:Y:S04]  /*171a0*/  HMMA.16816.F32.BF16 R32, R172, R180.reuse, R32 ;  /* 0x000000b4ac20723c */ /* 0x088fe80000041820 */
[----:B------:R-:W-:Y:S02]  /*171b0*/  FFMA.FTZ R187, R56, c[0x0][0x2d0], -R212 ;  /* 0x0000b40038bb7a23 */ /* 0x000fe400000108d4 */
[----:B--2---:R-:W-:Y:S02]  /*171c0*/  FFMA.FTZ R56, R165, R224, R221 ;  /* 0x000000e0a5387223 */ /* 0x004fe400000100dd */
[----:B------:R-:W-:Y:S01]  /*171d0*/  MUFU.EX2 R165, R57 ;  /* 0x0000003900a57308 */ /* 0x000fe20000000800 */
[C---:B------:R-:W-:Y:S04]  /*171e0*/  HMMA.16816.F32.BF16 R144, R176.reuse, R180, R144 ;  /* 0x000000b4b090723c */ /* 0x040fe80000041890 */
[----:B------:R-:W-:Y:S02]  /*171f0*/  FADD.FTZ R56, R242, R56 ;  /* 0x00000038f2387221 */ /* 0x000fe40000010000 */
[----:B------:R-:W-:Y:S02]  /*17200*/  FFMA.FTZ R212, R61, c[0x0][0x2d0], -R212 ;  /* 0x0000b4003dd47a23 */ /* 0x000fe400000108d4 */
[-C--:B------:R-:W-:Y:S01]  /*17210*/  HMMA.16816.F32.BF16 R148, R176, R182.reuse, R148 ;  /* 0x000000b6b094723c */ /* 0x080fe20000041894 */
[----:B------:R-:W-:Y:S03]  /*17220*/  MUFU.EX2 R61, R59 ;  /* 0x0000003b003d7308 */ /* 0x000fe60000000800 */
[--C-:B------:R-:W-:Y:S02]  /*17230*/  FFMA.FTZ R181, R54, c[0x0][0x2d0], -R214.reuse ;  /* 0x0000b40036b57a23 */ /* 0x100fe400000108d6 */
[--C-:B------:R-:W-:Y:S02]  /*17240*/  FFMA.FTZ R180, R55, c[0x0][0x2d0], -R214.reuse ;  /* 0x0000b40037b47a23 */ /* 0x100fe400000108d6 */
[C---:B------:R-:W-:Y:S01]  /*17250*/  HMMA.16816.F32.BF16 R152, R172.reuse, R182, R152 ;  /* 0x000000b6ac98723c */ /* 0x040fe20000041898 */
[----:B------:R-:W1:Y:S02]  /*17260*/  LDSM.16.MT88.4 R52, [R231+0x1100] ;  /* 0x00110000e734783b */ /* 0x000e640000004200 */
[----:B------:R-:W-:Y:S01]  /*17270*/  MUFU.EX2 R212, R212 ;  /* 0x000000d400d47308 */ /* 0x000fe20000000800 */
[----:B------:R-:W-:Y:S03]  /*17280*/  FFMA.FTZ R214, R67, c[0x0][0x2d0], -R214 ;  /* 0x0000b40043d67a23 */ /* 0x000fe600000108d6 */
[--C-:B------:R-:W-:Y:S01]  /*17290*/  FFMA.FTZ R183, R64, c[0x0][0x2d0], -R213.reuse ;  /* 0x0000b40040b77a23 */ /* 0x100fe200000108d5 */
[-C--:B------:R-:W-:Y:S04]  /*172a0*/  HMMA.16816.F32.BF16 R156, R172, R36.reuse, R156 ;  /* 0x00000024ac9c723c */ /* 0x080fe8000004189c */
[----:B------:R-:W-:Y:S01]  /*172b0*/  FFMA.FTZ R182, R65, c[0x0][0x2d0], -R213 ;  /* 0x0000b40041b67a23 */ /* 0x000fe200000108d5 */
[----:B------:R-:W-:Y:S01]  /*172c0*/  MUFU.EX2 R214, R214 ;  /* 0x000000d600d67308 */ /* 0x000fe20000000800 */
[----:B------:R-:W-:Y:S02]  /*172d0*/  LDSM.16.MT88.4 R64, [R229+0x3100] ;  /* 0x00310000e540783b */ /* 0x000fe40000004200 */
[C---:B------:R-:W-:Y:S04]  /*172e0*/  HMMA.16816.F32.BF16 R160, R176.reuse, R36, R160 ;  /* 0x00000024b0a0723c */ /* 0x040fe800000418a0 */
[----:B------:R-:W-:Y:S03]  /*172f0*/  FFMA.FTZ R164, R164, R223, R218 ;  /* 0x000000dfa4a47223 */ /* 0x000fe600000100da */
[----:B------:R-:W-:Y:S01]  /*17300*/  MUFU.EX2 R218, R186 ;  /* 0x000000ba00da7308 */ /* 0x000fe20000000800 */
[-C--:B------:R-:W-:Y:S04]  /*17310*/  HMMA.16816.F32.BF16 R24, R176, R38.reuse, R24 ;  /* 0x00000026b018723c */ /* 0x080fe80000041818 */
[----:B------:R-:W-:Y:S03]  /*17320*/  FFMA.FTZ R3, R3, R211, R216 ;  /* 0x000000d303037223 */ /* 0x000fe600000100d8 */
[----:B------:R-:W-:Y:S01]  /*17330*/  MOV R176, R203 ;  /* 0x000000cb00b07202 */ /* 0x000fe20000000f00 */
[----:B------:R-:W-:Y:S01]  /*17340*/  HMMA.16816.F32.BF16 R28, R172, R38, R28 ;  /* 0x00000026ac1c723c */ /* 0x000fe2000004181c */
[----:B------:R-:W2:Y:S01]  /*17350*/  LDL.LU R172, [R1+0x10] ;  /* 0x0000100001ac7983 */ /* 0x000ea20000300800 */
[----:B------:R-:W3:Y:S02]  /*17360*/  MUFU.EX2 R213, R184 ;  /* 0x000000b800d57308 */ /* 0x000ee40000000800 */
[----:B------:R-:W-:Y:S01]  /*17370*/  MOV R177, R202 ;  /* 0x000000ca00b17202 */ /* 0x000fe20000000f00 */
[----:B------:R4:W5:Y:S01]  /*17380*/  LDL.LU R242, [R1+0x7c] ;  /* 0x00007c0001f27983 */ /* 0x0009620000300800 */
[----:B------:R-:W-:Y:S01]  /*17390*/  MOV R178, R201 ;  /* 0x000000c900b27202 */ /* 0x000fe20000000f00 */
[----:B------:R-:W-:Y:S01]  /*173a0*/  FADD.FTZ R3, R243, R3 ;  /* 0x00000003f3037221 */ /* 0x000fe20000010000 */
[----:B------:R-:W-:Y:S04]  /*173b0*/  MOV R179, R200 ;  /* 0x000000c800b37202 */ /* 0x000fe80000000f00 */
[----:B------:R-:W-:Y:S01]  /*173c0*/  F2FP.BF16.PACK_AB R36, R178, R198 ;  /* 0x000000c6b224723e */ /* 0x000fe200000010ff */
[----:B------:R-:W-:Y:S01]  /*173d0*/  MUFU.EX2 R211, R187 ;  /* 0x000000bb00d37308 */ /* 0x000fe20000000800 */
[----:B------:R-:W-:Y:S01]  /*173e0*/  F2FP.BF16.PACK_AB R38, R176, R177 ;  /* 0x000000b1b026723e */ /* 0x000fe200000010ff */
[----:B------:R-:W-:Y:S01]  /*173f0*/  FADD.FTZ R3, R244, R3 ;  /* 0x00000003f4037221 */ /* 0x000fe20000010000 */
[----:B------:R-:W-:Y:S02]  /*17400*/  F2FP.BF16.PACK_AB R37, R251, R179 ;  /* 0x000000b3fb25723e */ /* 0x000fe400000010ff */
[----:B------:R-:W-:Y:S01]  /*17410*/  F2FP.BF16.PACK_AB R39, R252, R250 ;  /* 0x000000fafc27723e */ /* 0x000fe200000010ff */
[----:B------:R-:W-:Y:S01]  /*17420*/  FADD.FTZ R3, R238, R3 ;  /* 0x00000003ee037221 */ /* 0x000fe20000010000 */
[----:B------:R-:W-:Y:S03]  /*17430*/  MOV R175, R222 ;  /* 0x000000de00af7202 */ /* 0x000fe60000000f00 */
[----:B------:R1:W1:Y:S02]  /*17440*/  MUFU.EX2 R222, R185 ;  /* 0x000000b900de7308 */ /* 0x0002640000000800 */
[-C--:B------:R-:W-:Y:S05]  /*17450*/  HMMA.16816.F32.BF16 R4, R36, R40.reuse, R4 ;  /* 0x000000282404723c */ /* 0x080fea0000041804 */
[----:B---3--:R-:W-:Y:S03]  /*17460*/  F2FP.BF16.PACK_AB R203, R214, R213 ;  /* 0x000000d5d6cb723e */ /* 0x008fe600000010ff */
[C---:B------:R-:W-:Y:S01]  /*17470*/  HMMA.16816.F32.BF16 R8, R44.reuse, R40, R8 ;  /* 0x000000282c08723c */ /* 0x040fe20000041808 */
[----:B------:R-:W-:Y:S07]  /*17480*/  MUFU.EX2 R224, R182 ;  /* 0x000000b600e07308 */ /* 0x000fee0000000800 */
[-C--:B------:R-:W-:Y:S03]  /*17490*/  HMMA.16816.F32.BF16 R12, R44, R42.reuse, R12 ;  /* 0x0000002a2c0c723c */ /* 0x080fe6000004180c */
[----:B------:R-:W3:Y:S01]  /*174a0*/  MUFU.EX2 R223, R183 ;  /* 0x000000b700df7308 */ /* 0x000ee20000000800 */
[----:B-1----:R-:W-:Y:S01]  /*174b0*/  LDSM.16.MT88.4 R184, [R228+0x1900] ;  /* 0x00190000e4b8783b */ /* 0x002fe20000004200 */
[----:B------:R-:W-:Y:S03]  /*174c0*/  F2FP.BF16.PACK_AB R200, R222, R218 ;  /* 0x000000dadec8723e */ /* 0x000fe600000010ff */
[C---:B------:R-:W-:Y:S05]  /*174d0*/  HMMA.16816.F32.BF16 R16, R36.reuse, R42, R16 ;  /* 0x0000002a2410723c */ /* 0x040fea0000041810 */
[----:B------:R-:W-:Y:S01]  /*174e0*/  MUFU.EX2 R216, R181 ;  /* 0x000000b500d87308 */ /* 0x000fe20000000800 */
[----:B------:R-:W1:Y:S02]  /*174f0*/  LDSM.16.MT88.4 R40, [R230+0x1100] ;  /* 0x00110000e628783b */ /* 0x000e640000004200 */
[-C--:B------:R-:W-:Y:S07]  /*17500*/  HMMA.16816.F32.BF16 R68, R36, R48.reuse, R68 ;  /* 0x000000302444723c */ /* 0x080fee0000041844 */
[----:B------:R-:W4:Y:S01]  /*17510*/  MUFU.EX2 R221, R180 ;  /* 0x000000b400dd7308 */ /* 0x000f220000000800 */
[C---:B------:R-:W-:Y:S04]  /*17520*/  HMMA.16816.F32.BF16 R72, R44.reuse, R48, R72 ;  /* 0x000000302c48723c */ /* 0x040fe80000041848 */
[----:B---3--:R-:W-:Y:S04]  /*17530*/  F2FP.BF16.PACK_AB R202, R224, R223 ;  /* 0x000000dfe0ca723e */ /* 0x008fe800000010ff */
[-C--:B------:R-:W-:Y:S08]  /*17540*/  HMMA.16816.F32.BF16 R76, R44, R50.reuse, R76 ;  /* 0x000000322c4c723c */ /* 0x080ff0000004184c */
[C---:B------:R-:W-:Y:S01]  /*17550*/  HMMA.16816.F32.BF16 R80, R36.reuse, R50, R80 ;  /* 0x000000322450723c */ /* 0x040fe20000041850 */
[----:B------:R-:W3:Y:S03]  /*17560*/  LDSM.16.MT88.4 R48, [R228+0x3100] ;  /* 0x00310000e430783b */ /* 0x000ee60000004200 */
[----:B----4-:R-:W-:Y:S04]  /*17570*/  F2FP.BF16.PACK_AB R201, R221, R216 ;  /* 0x000000d8ddc9723e */ /* 0x010fe800000010ff */
[-C--:B------:R-:W-:Y:S08]  /*17580*/  HMMA.16816.F32.BF16 R84, R36, R52.reuse, R84 ;  /* 0x000000342454723c */ /* 0x080ff00000041854 */
[C---:B------:R-:W-:Y:S08]  /*17590*/  HMMA.16816.F32.BF16 R88, R44.reuse, R52, R88 ;  /* 0x000000342c58723c */ /* 0x040ff00000041858 */
[-C--:B------:R-:W-:Y:S08]  /*175a0*/  HMMA.16816.F32.BF16 R92, R44, R54.reuse, R92 ;  /* 0x000000362c5c723c */ /* 0x080ff0000004185c */
[C---:B------:R-:W-:Y:S01]  /*175b0*/  HMMA.16816.F32.BF16 R96, R36.reuse, R54, R96 ;  /* 0x000000362460723c */ /* 0x040fe20000041860 */
[----:B------:R-:W4:Y:S07]  /*175c0*/  LDSM.16.MT88.4 R52, [R231+0x3100] ;  /* 0x00310000e734783b */ /* 0x000f2e0000004200 */
        /* <DEDUP_REMOVED lines=10> */
[-C--:B------:R-:W-:Y:S08]  /*17670*/  HMMA.16816.F32.BF16 R132, R36, R64.reuse, R132 ;  /* 0x000000402484723c */ /* 0x080ff00000041884 */
[C---:B------:R-:W-:Y:S01]  /*17680*/  HMMA.16816.F32.BF16 R136, R44.reuse, R64, R136 ;  /* 0x000000402c88723c */ /* 0x040fe20000041888 */
[----:B------:R-:W1:Y:S07]  /*17690*/  MUFU.EX2 R65, R60 ;  /* 0x0000003c00417308 */ /* 0x000e6e0000000800 */
[-C--:B------:R-:W-:Y:S03]  /*176a0*/  HMMA.16816.F32.BF16 R20, R44, R66.reuse, R20 ;  /* 0x000000422c14723c */ /* 0x080fe60000041814 */
[----:B------:R-:W1:Y:S05]  /*176b0*/  MUFU.EX2 R60, R58 ;  /* 0x0000003a003c7308 */ /* 0x000e6a0000000800 */
[C---:B------:R-:W-:Y:S07]  /*176c0*/  HMMA.16816.F32.BF16 R140, R36.reuse, R66, R140 ;  /* 0x00000042248c723c */ /* 0x040fee000004188c */
[----:B------:R-:W-:Y:S01]  /*176d0*/  MOV R67, R176 ;  /* 0x000000b000437202 */ /* 0x000fe20000000f00 */
[-C--:B----4-:R-:W-:Y:S04]  /*176e0*/  HMMA.16816.F32.BF16 R32, R36, R52.reuse, R32 ;  /* 0x000000342420723c */ /* 0x090fe80000041820 */
[----:B------:R-:W-:Y:S04]  /*176f0*/  MOV R66, R177 ;  /* 0x000000b100427202 */ /* 0x000fe80000000f00 */
        /* <DEDUP_REMOVED lines=8> */
[----:B------:R1:W5:Y:S03]  /*17780*/  LDL.LU R236, [R1+0x78] ;  /* 0x0000780001ec7983 */ /* 0x0003660000300800 */
[----:B------:R-:W-:Y:S01]  /*17790*/  FADD.FTZ R41, R171, R56 ;  /* 0x00000038ab297221 */ /* 0x000fe20000010000 */
[----:B------:R1:W5:Y:S01]  /*177a0*/  LDL.LU R243, [R1+0x74] ;  /* 0x0000740001f37983 */ /* 0x0003620000300800 */
[----:B------:R-:W-:Y:S01]  /*177b0*/  FADD.FTZ R40, R234, R40 ;  /* 0x00000028ea287221 */ /* 0x000fe20000010000 */
[----:B------:R-:W-:Y:S01]  /*177c0*/  MOV R164, R179 ;  /* 0x000000b300a47202 */ /* 0x000fe20000000f00 */
[----:B------:R-:W-:Y:S01]  /*177d0*/  HMMA.16816.F32.BF16 R28, R36, R42, R28 ;  /* 0x0000002a241c723c */ /* 0x000fe2000004181c */
[----:B------:R1:W5:Y:S03]  /*177e0*/  LDL.LU R171, [R1+0x70] ;  /* 0x0000700001ab7983 */ /* 0x0003660000300800 */
[----:B------:R-:W-:Y:S01]  /*177f0*/  FADD.FTZ R41, R245, R41 ;  /* 0x00000029f5297221 */ /* 0x000fe20000010000 */
[----:B------:R1:W5:Y:S01]  /*17800*/  LDL.LU R234, [R1+0x6c] ;  /* 0x00006c0001ea7983 */ /* 0x0003620000300800 */
[----:B------:R-:W-:Y:S02]  /*17810*/  FADD.FTZ R64, R246, R40 ;  /* 0x00000028f6407221 */ /* 0x000fe40000010000 */
[----:B------:R-:W-:Y:S01]  /*17820*/  FADD.FTZ R63, R175, R41 ;  /* 0x00000029af3f7221 */ /* 0x000fe20000010000 */
[----:B------:R1:W5:Y:S04]  /*17830*/  LDL.LU R244, [R1+0x68] ;  /* 0x0000680001f47983 */ /* 0x0003680000300800 */
[----:B------:R1:W5:Y:S04]  /*17840*/  LDL.LU R245, [R1+0x64] ;  /* 0x0000640001f57983 */ /* 0x0003680000300800 */
[----:B------:R1:W5:Y:S04]  /*17850*/  LDL.LU R246, [R1+0x60] ;  /* 0x0000600001f67983 */ /* 0x0003680000300800 */
[----:B------:R1:W5:Y:S04]  /*17860*/  LDL.LU R238, [R1+0x5c] ;  /* 0x00005c0001ee7983 */ /* 0x0003680000300800 */
[----:B------:R-:W1:Y:S01]  /*17870*/  LDSM.16.MT88.4 R44, [R230+0x1900] ;  /* 0x00190000e62c783b */ /* 0x000e620000004200 */
[----:B--2---:R-:W-:Y:S01]  /*17880*/  FFMA.FTZ R0, R0, R172, R215 ;  /* 0x000000ac00007223 */ /* 0x004fe200000100d7 */
[----:B------:R-:W-:Y:S02]  /*17890*/  MOV R215, R178 ;  /* 0x000000b200d77202 */ /* 0x000fe40000000f00 */
[-C--:B------:R-:W-:Y:S04]  /*178a0*/  HMMA.16816.F32.BF16 R176, R200, R184.reuse, R4 ;  /* 0x000000b8c8b0723c */ /* 0x080fe80000041804 */
[----:B------:R-:W2:Y:S01]  /*178b0*/  LDSM.16.MT88.4 R36, [R228+0x3900] ;  /* 0x00390000e424783b */ /* 0x000ea20000004200 */
[----:B------:R-:W-:Y:S01]  /*178c0*/  FADD.FTZ R0, R217, R0 ;  /* 0x00000000d9007221 */ /* 0x000fe20000010000 */
[----:B------:R-:W-:Y:S02]  /*178d0*/  MOV R217, R198 ;  /* 0x000000c600d97202 */ /* 0x000fe40000000f00 */
[----:B------:R-:W-:Y:S01]  /*178e0*/  MOV R7, R199 ;  /* 0x000000c700077202 */ /* 0x000fe20000000f00 */
[----:B------:R-:W-:Y:S03]  /*178f0*/  FADD.FTZ R0, R219, R0 ;  /* 0x00000000db007221 */ /* 0x000fe60000010000 */
[----:B------:R-:W1:Y:S01]  /*17900*/  LDSM.16.MT88.4 R40, [R229+0x3900] ;  /* 0x00390000e528783b */ /* 0x000e620000004200 */
[----:B------:R-:W-:Y:S01]  /*17910*/  F2FP.BF16.PACK_AB R198, R212, R65 ;  /* 0x00000041d4c6723e */ /* 0x000fe200000010ff */
[----:B------:R-:W-:Y:S01]  /*17920*/  FADD.FTZ R0, R220, R0 ;  /* 0x00000000dc007221 */ /* 0x000fe20000010000 */
[----:B------:R-:W-:Y:S02]  /*17930*/  F2FP.BF16.PACK_AB R199, R169, R62 ;  /* 0x0000003ea9c7723e */ /* 0x000fe400000010ff */
[----:B------:R-:W-:Y:S01]  /*17940*/  MOV R219, R197 ;  /* 0x000000c500db7202 */ /* 0x000fe20000000f00 */
[----:B------:R-:W-:Y:S01]  /*17950*/  FADD.FTZ R0, R210, R0 ;  /* 0x00000000d2007221 */ /* 0x000fe20000010000 */
[----:B------:R-:W-:Y:S01]  /*17960*/  F2FP.BF16.PACK_AB R197, R61, R60 ;  /* 0x0000003c3dc5723e */ /* 0x000fe200000010ff */
[----:B------:R-:W1:Y:S01]  /*17970*/  LDSM.16.MT88.4 R56, [R231+0x3900] ;  /* 0x00390000e738783b */ /* 0x000e620000004200 */
[----:B------:R-:W-:Y:S02]  /*17980*/  MOV R220, R196 ;  /* 0x000000c400dc7202 */ /* 0x000fe40000000f00 */
[----:B------:R-:W-:Y:S07]  /*17990*/  F2FP.BF16.PACK_AB R196, R165, R211 ;  /* 0x000000d3a5c4723e */ /* 0x000fee00000010ff */
[C---:B------:R-:W-:Y:S07]  /*179a0*/  HMMA.16816.F32.BF16 R172, R196.reuse, R184, R8 ;  /* 0x000000b8c4ac723c */ /* 0x040fee0000041808 */
[----:B------:R-:W-:Y:S01]  /*179b0*/  MOV R10, R191 ;  /* 0x000000bf000a7202 */ /* 0x000fe20000000f00 */
[-C--:B------:R-:W-:Y:S04]  /*179c0*/  HMMA.16816.F32.BF16 R180, R196, R186.reuse, R12 ;  /* 0x000000bac4b4723c */ /* 0x080fe8000004180c */
[----:B------:R-:W-:Y:S02]  /*179d0*/  MOV R9, R190 ;  /* 0x000000be00097202 */ /* 0x000fe40000000f00 */
[----:B------:R-:W-:Y:S02]  /*179e0*/  MOV R11, R189 ;  /* 0x000000bd000b7202 */ /* 0x000fe40000000f00 */
[C---:B------:R-:W-:Y:S04]  /*179f0*/  HMMA.16816.F32.BF16 R184, R200.reuse, R186, R16 ;  /* 0x000000bac8b8723c */ /* 0x040fe80000041810 */
[----:B------:R-:W-:Y:S02]  /*17a00*/  MOV R15, R7 ;  /* 0x00000007000f7202 */ /* 0x000fe40000000f00 */
[----:B------:R-:W1:Y:S01]  /*17a10*/  LDSM.16.MT88.4 R4, [R230+0x3900] ;  /* 0x00390000e604783b */ /* 0x000e620000004200 */
[----:B------:R-:W-:Y:S01]  /*17a20*/  MOV R19, R188 ;  /* 0x000000bc00137202 */ /* 0x000fe20000000f00 */
[-C--:B---3--:R-:W-:Y:S04]  /*17a30*/  HMMA.16816.F32.BF16 R68, R200, R48.reuse, R68 ;  /* 0x00000030c844723c */ /* 0x088fe80000041844 */
[----:B------:R-:W-:Y:S02]  /*17a40*/  MOV R14, R195 ;  /* 0x000000c3000e7202 */ /* 0x000fe40000000f00 */
[----:B------:R-:W-:Y:S02]  /*17a50*/  MOV R13, R194 ;  /* 0x000000c2000d7202 */ /* 0x000fe40000000f00 */
[C---:B------:R-:W-:Y:S04]  /*17a60*/  HMMA.16816.F32.BF16 R72, R196.reuse, R48, R72 ;  /* 0x00000030c448723c */ /* 0x040fe80000041848 */
[----:B------:R-:W-:Y:S02]  /*17a70*/  MOV R8, R193 ;  /* 0x000000c100087202 */ /* 0x000fe40000000f00 */
[----:B------:R-:W-:Y:S02]  /*17a80*/  MOV R12, R192 ;  /* 0x000000c0000c7202 */ /* 0x000fe40000000f00 */
[-C--:B------:R-:W-:Y:S04]  /*17a90*/  HMMA.16816.F32.BF16 R76, R196, R50.reuse, R76 ;  /* 0x00000032c44c723c */ /* 0x080fe8000004184c */
[----:B------:R-:W-:Y:S02]  /*17aa0*/  FADD.FTZ R3, R12, R3 ;  /* 0x000000030c037221 */ /* 0x000fe40000010000 */
[----:B------:R-:W-:Y:S02]  /*17ab0*/  FADD.FTZ R8, R8, R64 ;  /* 0x0000004008087221 */ /* 0x000fe40000010000 */
[C---:B------:R-:W-:Y:S04]  /*17ac0*/  HMMA.16816.F32.BF16 R80, R200.reuse, R50, R80 ;  /* 0x00000032c850723c */ /* 0x040fe80000041850 */
[----:B------:R-:W-:Y:S02]  /*17ad0*/  FADD.FTZ R11, R11, R8 ;  /* 0x000000080b0b7221 */ /* 0x000fe40000010000 */
[----:B------:R-:W-:Y:S02]  /*17ae0*/  FADD.FTZ R10, R10, R3 ;  /* 0x000000030a0a7221 */ /* 0x000fe40000010000 */
[-C--:B----4-:R-:W-:Y:S04]  /*17af0*/  HMMA.16816.F32.BF16 R84, R200, R52.reuse, R84 ;  /* 0x00000034c854723c */ /* 0x090fe80000041854 */
        /* <DEDUP_REMOVED lines=49> */
[----:B------:R-:W-:Y:S01]  /*17e10*/  FADD.FTZ R0, R170, R5 ;  /* 0x00000005aa007221 */ /* 0x000fe20000010000 */
[----:B------:R-:W-:Y:S01]  /*17e20*/  MOV R170, R2 ;  /* 0x0000000200aa7202 */ /* 0x000fe20000000f00 */
        /* <DEDUP_REMOVED lines=16> */
[----:B------:R-:W-:Y:S01]  /*17f30*/  FADD.FTZ R0, R169, R0 ;  /* 0x00000000a9007221 */ /* 0x000fe20000010000 */
[----:B------:R-:W-:Y:S02]  /*17f40*/  MOV R169, R166 ;  /* 0x000000a600a97202 */ /* 0x000fe40000000f00 */
[----:B------:R1:W-:Y:S04]  /*17f50*/  STL [R1+0x4], R3 ;  /* 0x0000040301007387 */ /* 0x0003e80000100800 */
[----:B------:R2:W-:Y:S01]  /*17f60*/  STL [R1+0x10], R0 ;  /* 0x0000100001007387 */ /* 0x0005e20000100800 */
[----:B-1----:R-:W-:Y:S02]  /*17f70*/  MOV R3, R167 ;  /* 0x000000a700037202 */ /* 0x002fe40000000f00 */
[----:B--2---:R-:W-:Y:S01]  /*17f80*/  MOV R0, R168 ;  /* 0x000000a800007202 */ /* 0x004fe20000000f00 */
[----:B------:R-:W-:-:S05]  /*17f90*/  @P0 BRA `(.L_x_839) ;  /* 0xffffc50000000947 */ /* 0x000fca000383ffff */
.L_x_838:
[----:B----4-:R-:W2:Y:S04]  /*17fa0*/  LDL.LU R6, [R1+0xc] ;  /* 0x00000c0001067983 */ /* 0x010ea80000300800 */
        /* <DEDUP_REMOVED lines=180> */
[----:B-----5:R-:W-:-:S02]  /*18af0*/  @P3 FFMA.FTZ R61, R10, R168, R11 ;  /* 0x000000a80a3d3223 */ /* 0x020fc4000001000b */
[----:B------:R-:W-:Y:S02]  /*18b00*/  @P2 FFMA.FTZ R62, R5, R167, R9 ;  /* 0x000000a7053e2223 */ /* 0x000fe40000010009 */
[----:B------:R-:W-:Y:S02]  /*18b10*/  @P1 FFMA.FTZ R63, R3, R166, R7 ;  /* 0x000000a6033f1223 */ /* 0x000fe40000010007 */
[----:B------:R-:W-:Y:S02]  /*18b20*/  @P0 FFMA.FTZ R64, R0, R2, R4 ;  /* 0x0000000200400223 */ /* 0x000fe40000010004 */
.L_x_784:
[----:B------:R-:W1:Y:S01]  /*18b30*/  S2R R85, SR_CTAID.Y ;  /* 0x0000000000557919 */ /* 0x000e620000002600 */
[----:B------:R-:W-:Y:S01]  /*18b40*/  ULDC.64 UR4, c[0x0][0x118] ;  /* 0x0000460000047ab9 */ /* 0x000fe20000000a00 */
        /* <DEDUP_REMOVED lines=69> */
[----:B------:R1:W-:Y:S01]  /*18fa0*/  STS [R2], R7 ;  /* 0x0000000702007388 */ /* 0x0003e20000000800 */
        /* <DEDUP_REMOVED lines=18> */
[----:B-1----:R-:W-:Y:S01]  /*190d0*/  IMAD.MOV.U32 R7, RZ, RZ, 0x40 ;  /* 0x00000040ff077424 */ /* 0x002fe200078e00ff */
[----:B------:R-:W-:Y:S02]  /*190e0*/  F2FP.BF16.PACK_AB R25, R25, R190 ;  /* 0x000000be1919723e */ /* 0x000fe400000010ff */
[----:B------:R-:W-:Y:S01]  /*190f0*/  STS [R3+0x480], R50 ;  /* 0x0004803203007388 */ /* 0x000fe20000000800 */
[----:B------:R-:W-:Y:S02]  /*19100*/  F2FP.BF16.PACK_AB R24, R24, R192 ;  /* 0x000000c01818723e */ /* 0x000fe400000010ff */
[----:B------:R-:W-:Y:S01]  /*19110*/  SEL R7, R7, 0xffffffc0, !P2 ;  /* 0xffffffc007077807 */ /* 0x000fe20005000000 */
[----:B------:R1:W-:Y:S01]  /*19120*/  STS [R4+0x400], R6 ;  /* 0x0004000604007388 */ /* 0x0003e20000000800 */
        /* <DEDUP_REMOVED lines=17> */
[----:B-1----:R-:W-:Y:S01]  /*19240*/  IMAD.IADD R6, R0, 0x1, R7 ;  /* 0x0000000100067824 */ /* 0x002fe200078e0207 */
[----:B------:R-:W-:-:S02]  /*19250*/  F2FP.BF16.PACK_AB R16, R16, R162 ;  /* 0x000000a21010723e */ /* 0x000fc400000010ff */
[----:B------:R-:W-:Y:S01]  /*19260*/  F2FP.BF16.PACK_AB R15, R15, R196 ;  /* 0x000000c40f0f723e */ /* 0x000fe200000010ff */
[----:B---3--:R-:W-:Y:S01]  /*19270*/  IMAD.IADD R8, R7, 0x1, R2 ;  /* 0x0000000107087824 */ /* 0x008fe200078e0202 */
[----:B------:R-:W-:Y:S01]  /*19280*/  STS [R6+0x80], R49 ;  /* 0x0000803106007388 */ /* 0x000fe20000000800 */
[----:B------:R-:W-:Y:S02]  /*19290*/  F2FP.BF16.PACK_AB R14, R14, R198 ;  /* 0x000000c60e0e723e */ /* 0x000fe400000010ff */
[----:B------:R-:W-:Y:S01]  /*192a0*/  ISETP.NE.U32.AND P0, PT, RZ, c[0x0][0x500], PT ;  /* 0x00014000ff007a0c */ /* 0x000fe20003f05070 */
[----:B------:R-:W-:Y:S03]  /*192b0*/  STS [R6+0x480], R48 ;  /* 0x0004803006007388 */ /* 0x000fe60000000800 */
[----:B------:R-:W-:Y:S01]  /*192c0*/  ISETP.NE.AND.EX P1, PT, RZ, c[0x0][0x504], PT, P0 ;  /* 0x00014100ff007a0c */ /* 0x000fe20003f25300 */
[----:B------:R1:W-:Y:S01]  /*192d0*/  STS [R8+0x400], R5 ;  /* 0x0004000508007388 */ /* 0x0003e20000000800 */
[----:B------:R-:W-:-:S03]  /*192e0*/  ISETP.NE.U32.AND P0, PT, RZ, c[0x0][0x508], PT ;  /* 0x00014200ff007a0c */ /* 0x000fc60003f05070 */
[----:B------:R-:W-:Y:S01]  /*192f0*/  STS [R8], R45 ;  /* 0x0000002d08007388 */ /* 0x000fe20000000800 */
[----:B------:R-:W-:-:S03]  /*19300*/  ISETP.NE.AND.EX P0, PT, RZ, c[0x0][0x50c], PT, P0 ;  /* 0x00014300ff007a0c */ /* 0x000fc60003f05300 */
        /* <DEDUP_REMOVED lines=61> */
.L_x_841:
[----:B-1----:R-:W-:Y:S01]  /*196e0*/  LOP3.LUT R0, R60, 0xffffffe0, RZ, 0xc0, !PT ;  /* 0xffffffe03c007812 */ /* 0x002fe200078ec0ff */
[----:B------:R-:W1:Y:S01]  /*196f0*/  S2R R80, SR_CTAID.X ;  /* 0x0000000000507919 */ /* 0x000e620000002500 */
[----:B------:R-:W-:Y:S01]  /*19700*/  LEA.HI R4, R26, R26, RZ, 0x1 ;  /* 0x0000001a1a047211 */ /* 0x000fe200078f08ff */
[----:B------:R-:W-:Y:S01]  /*19710*/  IMAD R14, R67, c[0x0][0x3e8], RZ ;  /* 0x0000fa00430e7a24 */ /* 0x000fe200078e02ff */
[----:B------:R-:W-:Y:S01]  /*19720*/  SHF.R.S32.HI R6, RZ, 0x1f, R59 ;  /* 0x0000001fff067819 */ /* 0x000fe2000001143b */
[----:B------:R-:W-:Y:S01]  /*19730*/  IMAD.IADD R0, R66, 0x1, -R0 ;  /* 0x0000000142007824 */ /* 0x000fe200078e0a00 */
[----:B------:R-:W-:Y:S01]  /*19740*/  LOP3.LUT R5, R4, 0x1ffffffe, RZ, 0xc0, !PT ;  /* 0x1ffffffe04057812 */ /* 0x000fe200078ec0ff */
[----:B------:R-:W-:Y:S01]  /*19750*/  IMAD R14, R85, c[0x0][0x3ec], R14 ;  /* 0x0000fb00550e7a24 */ /* 0x000fe200078e020e */
[----:B------:R-:W-:Y:S01]  /*19760*/  LEA.HI R6, R6, R59, RZ, 0x2 ;  /* 0x0000003b06067211 */ /* 0x000fe200078f10ff */
[----:B-----5:R-:W-:Y:S01]  /*19770*/  IMAD R20, R20, c[0x0][0x4e8], RZ ;  /* 0x00013a0014147a24 */ /* 0x020fe200078e02ff */
[----:B------:R-:W-:Y:S01]  /*19780*/  SHF.R.S32.HI R8, RZ, 0x1f, R0 ;  /* 0x0000001fff087819 */ /* 0x000fe20000011400 */
[----:B------:R-:W-:Y:S01]  /*19790*/  IMAD.IADD R7, R26, 0x1, -R5 ;  /* 0x000000011a077824 */ /* 0x000fe200078e0a05 */
[----:B------:R-:W-:Y:S01]  /*197a0*/  LOP3.LUT R6, R6, 0xffffffc, RZ, 0xc0, !PT ;  /* 0x0ffffffc06067812 */ /* 0x000fe200078ec0ff */
[----:B------:R-:W-:Y:S01]  /*197b0*/  IMAD.SHL.U32 R5, R4, 0x20, RZ ;  /* 0x0000002004057824 */ /* 0x000fe200078e00ff */
[----:B------:R-:W-:Y:S01]  /*197c0*/  LEA.HI R4, R8, R0, RZ, 0x2 ;  /* 0x0000000008047211 */ /* 0x000fe200078f10ff */
[----:B------:R-:W-:Y:S01]  /*197d0*/  BSSY B0, `(.L_x_842) ;  /* 0x0000084000007945 */ /* 0x000fe20003800000 */
[----:B------:R-:W-:Y:S01]  /*197e0*/  MOV R8, c[0x0][0x4e8] ;  /* 0x00013a0000087a02 */ /* 0x000fe20000000f00 */
[----:B------:R-:W-:Y:S01]  /*197f0*/  IMAD.IADD R6, R59, 0x1, -R6 ;  /* 0x000000013b067824 */ /* 0x000fe200078e0a06 */
[----:B------:R-:W-:-:S02]  /*19800*/  LOP3.LUT R5, R5, 0xffffffc0, RZ, 0xc0, !PT ;  /* 0xffffffc005057812 */ /* 0x000fc400078ec0ff */
[----:B------:R-:W-:Y:S02]  /*19810*/  SHF.R.S32.HI R4, RZ, 0x2, R4 ;  /* 0x00000002ff047819 */ /* 0x000fe40000011404 */
[----:B------:R-:W-:Y:S01]  /*19820*/  ISETP.NE.AND P2, PT, R8, 0x1, PT ;  /* 0x000000010800780c */ /* 0x000fe20003f45270 */
[----:B------:R-:W-:Y:S01]  /*19830*/  IMAD R7, R7, 0x8, R5 ;  /* 0x0000000807077824 */ /* 0x000fe200078e0205 */
[----:B------:R-:W-:Y:S01]  /*19840*/  LOP3.LUT P0, RZ, R0, 0x3, RZ, 0xc0, !PT ;  /* 0x0000000300ff7812 */ /* 0x000fe2000780c0ff */
[----:B------:R-:W-:Y:S01]  /*19850*/  IMAD R19, R6, 0x10, R4 ;  /* 0x0000001006137824 */ /* 0x000fe200078e0204 */
[----:B------:R-:W-:Y:S01]  /*19860*/  LEA.HI R10, R65, R66, RZ, 0x3 ;  /* 0x00000042410a7211 */ /* 0x000fe200078f18ff */
[----:B------:R-:W-:Y:S01]  /*19870*/  IMAD R0, R3, c[0x0][0x3a0], RZ ;  /* 0x0000e80003007a24 */ /* 0x000fe200078e02ff */
[----:B------:R-:W-:Y:S01]  /*19880*/  SEL R18, R69, RZ, !P1 ;  /* 0x000000ff45127207 */ /* 0x000fe20004800000 */
[----:B------:R-:W-:Y:S01]  /*19890*/  IMAD.WIDE.U32 R4, R85, c[0x0][0x490], R2 ;  /* 0x0001240055047a25 */ /* 0x000fe200078e0002 */
[----:B------:R-:W-:-:S02]  /*198a0*/  IADD3 R6, R19, R7, RZ ;  /* 0x0000000713067210 */ /* 0x000fc40007ffe0ff */
[----:B------:R-:W-:Y:S01]  /*198b0*/  SHF.R.S32.HI R21, RZ, 0x3, R10 ;  /* 0x00000003ff157819 */ /* 0x000fe2000001140a */
[----:B------:R-:W-:Y:S01]  /*198c0*/  IMAD R7, R2, c[0x0][0x3a4], R0 ;  /* 0x0000e90002077a24 */ /* 0x000fe200078e0200 */
[----:B------:R-:W-:Y:S01]  /*198d0*/  LOP3.LUT R12, R10, 0xfffffff8, RZ, 0xc0, !PT ;  /* 0xfffffff80a0c7812 */ /* 0x000fe200078ec0ff */
[----:B------:R-:W-:Y:S01]  /*198e0*/  IMAD.WIDE.U32 R2, R2, c[0x0][0x3a0], RZ ;  /* 0x0000e80002027a25 */ /* 0x000fe200078e00ff */
[----:B------:R-:W-:-:S03]  /*198f0*/  LEA.HI R23, R65, R66, RZ, 0x6 ;  /* 0x0000004241177211 */ /* 0x000fc600078f30ff */
[----:B-1----:R-:W-:Y:S01]  /*19900*/  IMAD R0, R80, 0x80, R6 ;  /* 0x0000008050007824 */ /* 0x002fe200078e0206 */
[----:B------:R-:W-:Y:S01]  /*19910*/  IADD3 R3, R3, R7, RZ ;  /* 0x0000000703037210 */ /* 0x000fe20007ffe0ff */
[----:B------:R-:W-:Y:S01]  /*19920*/  IMAD R8, R67, c[0x0][0x490], RZ ;  /* 0x0001240043087a24 */ /* 0x000fe200078e02ff */
[----:B------:R-:W-:Y:S01]  /*19930*/  SHF.R.S32.HI R6, RZ, 0x1f, R69 ;  /* 0x0000001fff067819 */ /* 0x000fe20000011445 */
[----:B------:R-:W-:-:S03]  /*19940*/  @P2 IMAD.HI.U32 R7, R0, c[0x0][0x4ec], RZ ;  /* 0x00013b0000072a27 */ /* 0x000fc600078e00ff */
[----:B------:R-:W-:Y:S01]  /*19950*/  SEL R15, R6, RZ, !P1 ;  /* 0x000000ff060f7207 */ /* 0x000fe20004800000 */
[----:B------:R-:W-:Y:S01]  /*19960*/  IMAD.MOV.U32 R9, RZ, RZ, R0 ;  /* 0x000000ffff097224 */ /* 0x000fe200078e0000 */
[----:B------:R-:W-:Y:S01]  /*19970*/  @P2 SHF.R.U32.HI R9, RZ, c[0x0][0x4f0], R7 ;  /* 0x00013c00ff092a19 */ /* 0x000fe20000011607 */
[C---:B------:R-:W-:Y:S02]  /*19980*/  IMAD R8, R85.reuse, c[0x0][0x494], R8 ;  /* 0x0001250055087a24 */ /* 0x040fe400078e0208 */
[----:B------:R-:W-:Y:S01]  /*19990*/  IMAD.WIDE.U32 R6, R85, c[0x0][0x3e8], R2 ;  /* 0x0000fa0055067a25 */ /* 0x000fe200078e0002 */
[----:B------:R-:W-:-:S03]  /*199a0*/  SHF.L.U32 R2, R21, 0x6, RZ ;  /* 0x0000000615027819 */ /* 0x000fc600000006ff */
[----:B------:R-:W-:Y:S02]  /*199b0*/  IMAD.MOV R10, RZ, RZ, -R9 ;  /* 0x000000ffff0a7224 */ /* 0x000fe400078e0a09 */
[----:B------:R-:W-:Y:S02]  /*199c0*/  IMAD.IADD R5, R5, 0x1, R8 ;  /* 0x0000000105057824 */ /* 0x000fe400078e0208 */
[----:B------:R-:W-:Y:S01]  /*199d0*/  IMAD R10, R10, c[0x0][0x4e8], R0 ;  /* 0x00013a000a0a7a24 */ /* 0x000fe200078e0200 */
[----:B------:R-:W-:Y:S01]  /*199e0*/  LOP3.LUT R0, R2, 0x1c0, RZ, 0xc0, !PT ;  /* 0x000001c002007812 */ /* 0x000fe200078ec0ff */
[----:B------:R-:W-:Y:S02]  /*199f0*/  IMAD.IADD R12, R66, 0x1, -R12 ;  /* 0x00000001420c7824 */ /* 0x000fe400078e0a0c */
[----:B------:R-:W-:Y:S01]  /*19a00*/  IMAD R8, R15, c[0x0][0x498], RZ ;  /* 0x000126000f087a24 */ /* 0x000fe200078e02ff */
[----:B------:R-:W-:Y:S01]  /*19a10*/  SHF.R.U32.HI R13, RZ, 0x3, R0 ;  /* 0x00000003ff0d7819 */ /* 0x000fe20000011600 */
[----:B------:R-:W-:-:S04]  /*19a20*/  IMAD.WIDE.U32 R2, R18, c[0x0][0x498], R4 ;  /* 0x0001260012027a25 */ /* 0x000fc800078e0004 */
[----:B------:R-:W-:Y:S01]  /*19a30*/  IMAD R17, R18, c[0x0][0x49c], R8 ;  /* 0x0001270012117a24 */ /* 0x000fe200078e0208 */
[----:B------:R-:W-:Y:S01]  /*19a40*/  IADD3 R2, P1, R9, R2, RZ ;  /* 0x0000000209027210 */ /* 0x000fe20007f3e0ff */
[C---:B------:R-:W-:Y:S02]  /*19a50*/  IMAD R11, R12.reuse, 0x10, R21 ;  /* 0x000000100c0b7824 */ /* 0x040fe400078e0215 */
[----:B------:R-:W-:Y:S01]  /*19a60*/  IMAD.SHL.U32 R8, R12, 0x8, RZ ;  /* 0x000000080c087824 */ /* 0x000fe200078e00ff */
[----:B------:R-:W-:Y:S01]  /*19a70*/  SHF.R.S32.HI R12, RZ, 0x1f, R9 ;  /* 0x0000001fff0c7819 */ /* 0x000fe20000011409 */
[----:B------:R-:W-:Y:S01]  /*19a80*/  IMAD.IADD R5, R7, 0x1, R14 ;  /* 0x0000000107057824 */ /* 0x000fe200078e020e */
[----:B------:R-:W-:Y:S02]  /*19a90*/  SHF.R.S32.HI R7, RZ, 0x1f, R10 ;  /* 0x0000001fff077819 */ /* 0x000fe4000001140a */
[----:B------:R-:W-:Y:S02]  /*19aa0*/  LEA R11, R80, R11, 0x7 ;  /* 0x0000000b500b7211 */ /* 0x000fe400078e38ff */
[----:B------:R-:W-:Y:S01]  /*19ab0*/  IADD3.X R3, R12, R3, R17, P1, !PT ;  /* 0x000000030c037210 */ /* 0x000fe20000ffe411 */
[----:B------:R-:W-:Y:S01]  /*19ac0*/  IMAD R7, R7, c[0x0][0x488], RZ ;  /* 0x0001220007077a24 */ /* 0x000fe200078e02ff */
[----:B------:R-:W-:Y:S01]  /*19ad0*/  LOP3.LUT R4, R0, 0x38, R8, 0xf8, !PT ;  /* 0x0000003800047812 */ /* 0x000fe200078ef808 */
[----:B------:R-:W-:-:S03]  /*19ae0*/  @P2 IMAD.HI.U32 R0, R11, c[0x0][0x4ec], RZ ;  /* 0x00013b000b002a27 */ /* 0x000fc600078e00ff */
[----:B------:R-:W-:Y:S01]  /*19af0*/  LOP3.LUT R22, R4, R13, RZ, 0x3c, !PT ;  /* 0x0000000d04167212 */ /* 0x000fe200078e3cff */
[----:B------:R-:W-:Y:S01]  /*19b00*/  IMAD.WIDE.U32 R2, R10, c[0x0][0x488], R2 ;  /* 0x000122000a027a25 */ /* 0x000fe200078e0002 */
[----:B------:R-:W-:-:S03]  /*19b10*/  MOV R4, R6 ;  /* 0x0000000600047202 */ /* 0x000fc60000000f00 */
[----:B------:R-:W-:Y:S02]  /*19b20*/  IMAD R7, R10, c[0x0][0x48c], R7 ;  /* 0x000123000a077a24 */ /* 0x000fe400078e0207 */
[----:B------:R-:W-:Y:S01]  /*19b30*/  IMAD.MOV.U32 R16, RZ, RZ, R11 ;  /* 0x000000ffff107224 */ /* 0x000fe200078e000b */
[----:B------:R-:W-:Y:S01]  /*19b40*/  @P2 SHF.R.U32.HI R16, RZ, c[0x0][0x4f0], R0 ;  /* 0x00013c00ff102a19 */ /* 0x000fe20000011600 */
[----:B------:R-:W-:Y:S01]  /*19b50*/  IMAD R17, R80, 0x80, R19 ;  /* 0x0000008050117824 */ /* 0x000fe200078e0213 */
[----:B------:R-:W-:Y:S01]  /*19b60*/  LEA R0, P1, R2, c[0x0][0x450], 0x2 ;  /* 0x0001140002007a11 */ /* 0x000fe200078210ff */
[----:B------:R-:W-:Y:S01]  /*19b70*/  IMAD R6, R15, c[0x0][0x3f0], RZ ;  /* 0x0000fc000f067a24 */ /* 0x000fe200078e02ff */
[----:B------:R-:W-:Y:S01]  /*19b80*/  IADD3 R7, R3, R7, RZ ;  /* 0x0000000703077210 */ /* 0x000fe20007ffe0ff */
[----:B------:R-:W-:Y:S01]  /*19b90*/  IMAD.MOV R10, RZ, RZ, -R16 ;  /* 0x000000ffff0a7224 */ /* 0x000fe200078e0a10 */
[----:B------:R-:W-:Y:S01]  /*19ba0*/  IADD3 R9, R17, 0x8, RZ ;  /* 0x0000000811097810 */ /* 0x000fe20007ffe0ff */
[----:B------:R-:W-:Y:S01]  /*19bb0*/  IMAD R3, R18, c[0x0][0x3f4], R6 ;  /* 0x0000fd0012037a24 */ /* 0x000fe200078e0206 */
[----:B------:R-:W-:Y:S01]  /*19bc0*/  LEA.HI.X R2, R2, c[0x0][0x454], R7, 0x2, P1 ;  /* 0x0001150002027a11 */ /* 0x000fe200008f1407 */
[----:B------:R-:W-:Y:S01]  /*19bd0*/  IMAD.WIDE.U32 R4, R18, c[0x0][0x3f0], R4 ;  /* 0x0000fc0012047a25 */ /* 0x000fe200078e0004 */
[----:B------:R-:W-:Y:S01]  /*19be0*/  SHF.R.S32.HI R6, RZ, 0x1f, R16 ;  /* 0x0000001fff067819 */ /* 0x000fe20000011410 */
[----:B------:R-:W-:Y:S01]  /*19bf0*/  SHFL.IDX PT, R12, R0, RZ, 0x1c1f ;  /* 0x001c1fff000c7589 */ /* 0x000fe200000e0000 */
[-C--:B------:R-:W-:Y:S01]  /*19c00*/  ISETP.GE.OR P3, PT, R9, R20.reuse, P0 ;  /* 0x000000140900720c */ /* 0x080fe20000766670 */
[----:B------:R-:W-:Y:S01]  /*19c10*/  IMAD R9, R10, c[0x0][0x4e8], R11 ;  /* 0x00013a000a097a24 */ /* 0x000fe200078e020b */
[----:B------:R-:W-:Y:S01]  /*19c20*/  ISETP.GE.OR P2, PT, R17, R20, P0 ;  /* 0x000000141100720c */ /* 0x000fe20000746670 */
[----:B------:R-:W1:Y:S01]  /*19c30*/  SHFL.IDX PT, R13, R2, RZ, 0x1c1f ;  /* 0x001c1fff020d7589 */ /* 0x000e6200000e0000 */
[----:B------:R-:W-:-:S02]  /*19c40*/  IMAD.IADD R3, R5, 0x1, R3 ;  /* 0x0000000105037824 */ /* 0x000fc400078e0203 */
        /* <DEDUP_REMOVED lines=60> */
.L_x_843:
[----:B--234-:R-:W-:Y:S05]  /*1a010*/  BSYNC B0 ;  /* 0x0000000000007941 */ /* 0x01cfea0003800000 */
.L_x_842:
        /* <DEDUP_REMOVED lines=16> */
.L_x_845:
[----:B------:R-:W-:Y:S05]  /*1a120*/  BSYNC B0 ;  /* 0x0000000000007941 */ /* 0x000fea0003800000 */
.L_x_844:
        /* <DEDUP_REMOVED lines=16> */
.L_x_847:
[----:B------:R-:W-:Y:S05]  /*1a230*/  BSYNC B0 ;  /* 0x0000000000007941 */ /* 0x000fea0003800000 */
.L_x_846:
        /* <DEDUP_REMOVED lines=16> */
.L_x_849:
[----:B------:R-:W-:Y:S05]  /*1a340*/  BSYNC B0 ;  /* 0x0000000000007941 */ /* 0x000fea0003800000 */
.L_x_848:
        /* <DEDUP_REMOVED lines=16> */
.L_x_851:
[----:B------:R-:W-:Y:S05]  /*1a450*/  BSYNC B0 ;  /* 0x0000000000007941 */ /* 0x000fea0003800000 */
.L_x_850:
        /* <DEDUP_REMOVED lines=16> */
.L_x_853:
[----:B------:R-:W-:Y:S05]  /*1a560*/  BSYNC B0 ;  /* 0x0000000000007941 */ /* 0x000fea0003800000 */
.L_x_852:
        /* <DEDUP_REMOVED lines=16> */
.L_x_855:
[----:B------:R-:W-:Y:S05]  /*1a670*/  BSYNC B0 ;  /* 0x0000000000007941 */ /* 0x000fea0003800000 */
.L_x_854:
        /* <DEDUP_REMOVED lines=17> */
.L_x_840:
        /* <DEDUP_REMOVED lines=19> */
.L_x_856:
        /* <DEDUP_REMOVED lines=40> */
.L_x_858:
[----:B------:R-:W-:Y:S05]  /*1ab40*/  BSYNC B0 ;  /* 0x0000000000007941 */ /* 0x000fea0003800000 */
.L_x_857:
        /* <DEDUP_REMOVED lines=34> */
[----:B------:R-:W-:Y:S01]  /*1ad70*/  IMAD R0, R0, c[0x0][0x3e4], R6 ;  /* 0x0000f90000007a24 */ /* 0x000fe200078e0206 */
[----:B------:R-:W-:-:S03]  /*1ad80*/  SHF.L.U32 R6, R12, 0x3, RZ ;  /* 0x000000030c067819 */ /* 0x000fc600000006ff */
[----:B------:R-:W-:Y:S01]  /*1ad90*/  IMAD.IADD R3, R3, 0x1, R0 ;  /* 0x0000000103037824 */ /* 0x000fe200078e0200 */
[----:B------:R-:W-:Y:S01]  /*1ada0*/  IADD3 R7, R6, 0x40, RZ ;  /* 0x0000004006077810 */ /* 0x000fe20007ffe0ff */
[----:B------:R-:W-:Y:S02]  /*1adb0*/  IMAD R0, R4, c[0x0][0x3d8], RZ ;  /* 0x0000f60004007a24 */ /* 0x000fe400078e02ff */
[----:B------:R-:W-:-:S04]  /*1adc0*/  IMAD.WIDE.U32 R2, R5, c[0x0][0x3d8], R2 ;  /* 0x0000f60005027a25 */ /* 0x000fc800078e0002 */
[----:B------:R-:W-:Y:S01]  /*1add0*/  IMAD R0, R5, c[0x0][0x3dc], R0 ;  /* 0x0000f70005007a24 */ /* 0x000fe200078e0200 */
[----:B------:R-:W-:-:S04]  /*1ade0*/  LEA R11, P0, R2, c[0x0][0x380], 0x1 ;  /* 0x0000e000020b7a11 */ /* 0x000fc800078008ff */
[----:B------:R-:W-:-:S04]  /*1adf0*/  IADD3 R0, R3, R0, RZ ;  /* 0x0000000003007210 */ /* 0x000fc80007ffe0ff */
        /* <DEDUP_REMOVED lines=14> */
.L_x_860:
[----:B------:R-:W-:Y:S05]  /*1aee0*/  BSYNC B0 ;  /* 0x0000000000007941 */ /* 0x000fea0003800000 */
.L_x_859:
        /* <DEDUP_REMOVED lines=15> */
.L_x_862:
[----:B------:R-:W-:Y:S05]  /*1afe0*/  BSYNC B0 ;  /* 0x0000000000007941 */ /* 0x000fea0003800000 */
.L_x_861:
        /* <DEDUP_REMOVED lines=15> */
.L_x_864:
[----:B------:R-:W-:Y:S05]  /*1b0e0*/  BSYNC B0 ;  /* 0x0000000000007941 */ /* 0x000fea0003800000 */
.L_x_863:
        /* <DEDUP_REMOVED lines=15> */
.L_x_866:
[----:B------:R-:W-:Y:S05]  /*1b1e0*/  BSYNC B0 ;  /* 0x0000000000007941 */ /* 0x000fea0003800000 */
.L_x_865:
        /* <DEDUP_REMOVED lines=15> */
.L_x_868:
[----:B------:R-:W-:Y:S05]  /*1b2e0*/  BSYNC B0 ;  /* 0x0000000000007941 */ /* 0x000fea0003800000 */
.L_x_867:
        /* <DEDUP_REMOVED lines=15> */
.L_x_870:
[----:B------:R-:W-:Y:S05]  /*1b3e0*/  BSYNC B0 ;  /* 0x0000000000007941 */ /* 0x000fea0003800000 */
.L_x_869:
        /* <DEDUP_REMOVED lines=15> */
.L_x_872:
[----:B------:R-:W-:Y:S05]  /*1b4e0*/  BSYNC B0 ;  /* 0x0000000000007941 */ /* 0x000fea0003800000 */
.L_x_871:
        /* <DEDUP_REMOVED lines=16> */
.L_x_873:
        /* <DEDUP_REMOVED lines=9> */
.L_x_1837:


//--------------------- .text._ZN7cutlass13device_kernelIN5flash19enable_sm80_to_sm89INS1_16FlashAttnFwdSm80INS1_25CollectiveMainloopFwdSm80ILi4ELi1ELb0EN4cute5tupleIJNS5_1CILi128EEENS7_ILi48EEES8_EEELi128ENS_10bfloat16_tEfNS_4arch4Sm80ELb0ELb1ELb0ELb0ELb0ELb0ELb1ELb0EEENS1_21CollectiveEpilogueFwdINS6_IJS8_S8_S9_EEENS6_IJNS7_ILi1EEESH_SH_EEESB_SD_Li128ELb0ELb1ELb0ELb0EEENS1_19SingleTileSchedulerILb0ELb0ELb1ELi128EEEEEEEEEvNT_6ParamsE --------------------------
	.section	.text._ZN7cutlass13device_kernelIN5flash19enable_sm80_to_sm89INS1_16FlashAttnFwdSm80INS1_25CollectiveMainloopFwdSm80ILi4ELi1ELb0EN4cute5tupleIJNS5_1CILi128EEENS7_ILi48EEES8_EEELi128ENS_10bfloat16_tEfNS_4arch4Sm80ELb0ELb1ELb0ELb0ELb0ELb0ELb1ELb0EEENS1_21CollectiveEpilogueFwdINS6_IJS8_S8_S9_EEENS6_IJNS7_ILi1EEESH_SH_EEESB_SD_Li128ELb0ELb1ELb0ELb0EEENS1_19SingleTileSchedulerILb0ELb0ELb1ELi128EEEEEEEEEvNT_6ParamsE,"ax",@progbits
	.sectioninfo	@"SHI_REGISTERS=255"
	.align	128
.text._ZN7cutlass13device_kernelIN5flash19enable_sm80_to_sm89INS1_16FlashAttnFwdSm80INS1_25CollectiveMainloopFwdSm80ILi4ELi1ELb0EN4cute5tupleIJNS5_1CILi128EEENS7_ILi48EEES8_EEELi128ENS_10bfloat16_tEfNS_4arch4Sm80ELb0ELb1ELb0ELb0ELb0ELb0ELb1ELb0EEENS1_21CollectiveEpilogueFwdINS6_IJS8_S8_S9_EEENS6_IJNS7_ILi1EEESH_SH_EEESB_SD_Li128ELb0ELb1ELb0ELb0EEENS1_19SingleTileSchedulerILb0ELb0ELb1ELi128EEEEEEEEEvNT_6ParamsE:
        .type           _ZN7cutlass13device_kernelIN5flash19enable_sm80_to_sm89INS1_16FlashAttnFwdSm80INS1_25CollectiveMainloopFwdSm80ILi4ELi1ELb0EN4cute5tupleIJNS5_1CILi128EEENS7_ILi48EEES8_EEELi128ENS_10bfloat16_tEfNS_4arch4Sm80ELb0ELb1ELb0ELb0ELb0ELb0ELb1ELb0EEENS1_21CollectiveEpilogueFwdINS6_IJS8_S8_S9_EEENS6_IJNS7_ILi1EEESH_SH_EEESB_SD_Li128ELb0ELb1ELb0ELb0EEENS1_19SingleTileSchedulerILb0ELb0ELb1ELi128EEEEEEEEEvNT_6ParamsE,@function
        .size           _ZN7cutlass13device_kernelIN5flash19enable_sm80_to_sm89INS1_16FlashAttnFwdSm80INS1_25CollectiveMainloopFwdSm80ILi4ELi1ELb0EN4cute5tupleIJNS5_1CILi128EEENS7_ILi48EEES8_EEELi128ENS_10bfloat16_tEfNS_4arch4Sm80ELb0ELb1ELb0ELb0ELb0ELb0ELb1ELb0EEENS1_21CollectiveEpilogueFwdINS6_IJS8_S8_S9_EEENS6_IJNS7_ILi1EEESH_SH_EEESB_SD_Li128ELb0ELb1ELb0ELb0EEENS1_19SingleTileSchedulerILb0ELb0ELb1ELi128EEEEEEEEEvNT_6ParamsE,(.L_x_1838 - _ZN7cutlass13device_kernelIN5flash19enable_sm80_to_sm89INS1_16FlashAttnFwdSm80INS1_25CollectiveMainloopFwdSm80ILi4ELi1ELb0EN4cute5tupleIJNS5_1CILi128EEENS7_ILi48EEES8_EEELi128ENS_10bfloat16_tEfNS_4arch4Sm80ELb0ELb1ELb0ELb0ELb0ELb0ELb1ELb0EEENS1_21CollectiveEpilogueFwdINS6_IJS8_S8_S9_EEENS6_IJNS7_ILi1EEESH_SH_EEESB_SD_Li128ELb0ELb1ELb0ELb0EEENS1_19SingleTileSchedulerILb0ELb0ELb1ELi128EEEEEEEEEvNT_6ParamsE)
        .other          _ZN7cutlass13device_kernelIN5flash19enable_sm80_to_sm89INS1_16FlashAttnFwdSm80INS1_25CollectiveMainloopFwdSm80ILi4ELi1ELb0EN4cute5tupleIJNS5_1CILi128EEENS7_ILi48EEES8_EEELi128ENS_10bfloat16_tEfNS_4arch4Sm80ELb0ELb1ELb0ELb0ELb0ELb0ELb1ELb0EEENS1_21CollectiveEpilogueFwdINS6_IJS8_S8_S9_EEENS6_IJNS7_ILi1EEESH_SH_EEESB_SD_Li128ELb0ELb1ELb0ELb0EEENS1_19SingleTileSchedulerILb0ELb0ELb1ELi128EEEEEEEEEvNT_6ParamsE,@"STO_CUDA_ENTRY STV_DEFAULT"
_ZN7cutlass13device_kernelIN5flash19enable_sm80_to_sm89INS1_16FlashAttnFwdSm80INS1_25CollectiveMainloopFwdSm80ILi4ELi1ELb0EN4cute5tupleIJNS5_1CILi128EEENS7_ILi48EEES8_EEELi128ENS_10bfloat16_tEfNS_4arch4Sm80ELb0ELb1ELb0ELb0ELb0ELb0ELb1ELb0EEENS1_21CollectiveEpilogueFwdINS6_IJS8_S8_S9_EEENS6_IJNS7_ILi1EEESH_SH_EEESB_SD_Li128ELb0ELb1ELb0ELb0EEENS1_19SingleTileSchedulerILb0ELb0ELb1ELi128EEEEEEEEEvNT_6ParamsE:
[----:B------:R-:W-:-:S03]  /*0000*/  MOV R1, c[0x0][0x28] ;  /* 0x00000a0000017a02 */ /* 0x000fc60000000f00 */
[----:B------:R-:W1:Y:S01]  /*0010*/  S2R R22, SR_CTAID.Z ;  /* 0x0000000000167919 */ /* 0x000e620000002700 */
[----:B------:R-:W-:Y:S02]  /*0020*/  IADD3 R1, R1, -0x80, RZ ;  /* 0xffffff8001017810 */ /* 0x000fe40007ffe0ff */
[----:B-1----:R-:W-:-:S13]  /*0030*/  ISETP.GE.AND P0, PT, R22, RZ, PT ;  /* 0x000000ff1600720c */ /* 0x002fda0003f06270 */
[----:B------:R-:W-:Y:S05]  /*0040*/  @!P0 EXIT ;  /* 0x000000000000894d */ /* 0x000fea0003800000 */
[----:B------:R-:W1:Y:S01]  /*0050*/  S2UR UR17, SR_CTAID.X ;  /* 0x00000000001179c3 */ /* 0x000e620000002500 */
[----:B------:R-:W-:Y:S01]  /*0060*/  ULDC UR6, c[0x0][0x2c4] ;  /* 0x0000b10000067ab9 */ /* 0x000fe20000000800 */
[----:B------:R-:W2:Y:S01]  /*0070*/  S2R R129, SR_TID.X ;  /* 0x0000000000817919 */ /* 0x000ea20000002100 */
[----:B------:R-:W-:Y:S02]  /*0080*/  UISETP.NE.AND UP3, UPT, UR6, 0x1, UPT ;  /* 0x000000010600788c */ /* 0x000fe4000bf65270 */
[----:B------:R-:W-:Y:S02]  /*0090*/  ULDC.64 UR4, c[0x0][0x2c8] ;  /* 0x0000b20000047ab9 */ /* 0x000fe40000000a00 */
[----:B------:R-:W-:Y:S02]  /*00a0*/  UMOV UR8, 0x1 ;  /* 0x0000000100087882 */ /* 0x000fe40000000000 */
[----:B------:R-:W-:Y:S02]  /*00b0*/  ULDC UR7, c[0x0][0x168] ;  /* 0x00005a0000077ab9 */ /* 0x000fe40000000800 */
[----:B------:R-:W-:-:S02]  /*00c0*/  UIADD3 UR7, UR8, -UR7, URZ ;  /* 0x8000000708077290 */ /* 0x000fc4000fffe03f */
[----:B-1----:R-:W-:-:S04]  /*00d0*/  USHF.L.U32 UR17, UR17, 0x7, URZ ;  /* 0x0000000711117899 */ /* 0x002fc8000800063f */
[----:B------:R-:W-:Y:S02]  /*00e0*/  @UP3 UIADD3 UR10, UR17, 0x7f, URZ ;  /* 0x0000007f110a3890 */ /* 0x000fe4000fffe03f */
[----:B------:R-:W-:Y:S02]  /*00f0*/  UIADD3 UR9, UR17, 0x7f, URZ ;  /* 0x0000007f11097890 */ /* 0x000fe4000fffe03f */
[----:B------:R-:W-:-:S04]  /*0100*/  UIMAD.WIDE.U32 UR10, UR10, UR4, URZ ;  /* 0x000000040a0a72a5 */ /* 0x000fc8000f8e003f */
[----:B------:R-:W-:-:S03]  /*0110*/  @UP3 USHF.R.U32.HI UR9, URZ, UR5, UR11 ;  /* 0x000000053f093299 */ /* 0x000fc6000801160b */
[----:B------:R-:W-:Y:S02]  /*0120*/  ULDC.64 UR4, c[0x0][0x328] ;  /* 0x0000ca0000047ab9 */ /* 0x000fe40000000a00 */
[----:B------:R-:W-:-:S03]  /*0130*/  UISETP.LE.AND UP2, UPT, UR8, UR5, UPT ;  /* 0x000000050800728c */ /* 0x000fc6000bf43270 */
[----:B------:R-:W-:Y:S02]  /*0140*/  ULDC UR5, c[0x0][0x1d0] ;  /* 0x0000740000057ab9 */ /* 0x000fe40000000800 */
[----:B------:R-:W-:Y:S01]  /*0150*/  UIADD3 UR5, UR9, UR5, UR7 ;  /* 0x0000000509057290 */ /* 0x000fe2000fffe007 */
[----:B------:R-:W-:-:S03]  /*0160*/  PLOP3.LUT P0, PT, PT, PT, UP2, 0x40, 0x0 ;  /* 0x000000000000781c */ /* 0x000fc60003f0e828 */
[----:B------:R-:W-:-:S06]  /*0170*/  UIADD3 UR4, UR5, UR4, URZ ;  /* 0x0000000405047290 */ /* 0x000fcc000fffe03f */
[----:B------:R-:W-:-:S04]  /*0180*/  MOV R0, UR4 ;  /* 0x0000000400007c02 */ /* 0x000fc80008000f00 */
[----:B------:R-:W-:Y:S05]  /*0190*/  @P0 BRA `(.L_x_874) ;  /* 0x0000013000000947 */ /* 0x000fea0003800000 */
[----:B--2---:R-:W-:Y:S01]  /*01a0*/  ISETP.LT.AND P0, PT, RZ, UR5, PT ;  /* 0x00000005ff007c0c */ /* 0x004fe2000bf01270 */
[----:B------:R-:W-:-:S12]  /*01b0*/  UIADD3 UR7, UR5, -0x1, URZ ;  /* 0xffffffff05077890 */ /* 0x000fd8000fffe03f */
[----:B------:R-:W-:Y:S05]  /*01c0*/  @P0 BRA `(.L_x_875) ;  /* 0x0000008000000947 */ /* 0x000fea0003800000 */
[----:B------:R-:W-:Y:S02]  /*01d0*/  ULDC UR4, c[0x0][0x32c] ;  /* 0x0000cb0000047ab9 */ /* 0x000fe40000000800 */
[----:B------:R-:W-:Y:S02]  /*01e0*/  UISETP.NE.AND UP0, UPT, UR8, UR4, UPT ;  /* 0x000000040800728c */ /* 0x000fe4000bf05270 */
[----:B------:R-:W-:-:S03]  /*01f0*/  UIADD3 UR7, -UR5, URZ, URZ ;  /* 0x0000003f05077290 */ /* 0x000fc6000fffe13f */
[----:B------:R-:W-:Y:S02]  /*0200*/  ULDC.64 UR4, c[0x0][0x330] ;  /* 0x0000cc0000047ab9 */ /* 0x000fe40000000a00 */
[----:B------:R-:W-:-:S04]  /*0210*/  UIMAD.WIDE.U32 UR8, UR7, UR4, URZ ;  /* 0x00000004070872a5 */ /* 0x000fc8000f8e003f */
[----:B------:R-:W-:-:S04]  /*0220*/  @UP0 USHF.R.U32.HI UR7, URZ, UR5, UR9 ;  /* 0x000000053f070299 */ /* 0x000fc80008011609 */
[----:B------:R-:W-:Y:S01]  /*0230*/  ULOP3.LUT UR7, URZ, UR7, URZ, 0x33, !UPT ;  /* 0x000000073f077292 */ /* 0x000fe2000f8e333f */
[----:B------:R-:W-:Y:S05]  /*0240*/  BRA `(.L_x_876) ;  /* 0x0000005000007947 */ /* 0x000fea0003800000 */
.L_x_875:
[----:B------:R-:W-:Y:S02]  /*0250*/  ULDC UR4, c[0x0][0x32c] ;  /* 0x0000cb0000047ab9 */ /* 0x000fe40000000800 */
[----:B------:R-:W-:-:S03]  /*0260*/  UISETP.NE.AND UP0, UPT, UR8, UR4, UPT ;  /* 0x000000040800728c */ /* 0x000fc6000bf05270 */
[----:B------:R-:W-:Y:S02]  /*0270*/  ULDC.64 UR4, c[0x0][0x330] ;  /* 0x0000cc0000047ab9 */ /* 0x000fe40000000a00 */
[----:B------:R-:W-:-:S06]  /*0280*/  UIMAD.WIDE.U32 UR8, UR7, UR4, URZ ;  /* 0x00000004070872a5 */ /* 0x000fcc000f8e003f */
[----:B------:R-:W-:Y:S02]  /*0290*/  @UP0 USHF.R.U32.HI UR7, URZ, UR5, UR9 ;  /* 0x000000053f070299 */ /* 0x000fe40008011609 */
.L_x_876:
[----:B------:R-:W-:Y:S02]  /*02a0*/  ULDC UR4, c[0x0][0x32c] ;  /* 0x0000cb0000047ab9 */ /* 0x000fe40000000800 */
[----:B------:R-:W-:-:S06]  /*02b0*/  UIMAD UR4, UR7, UR4, UR4 ;  /* 0x00000004070472a4 */ /* 0x000fcc000f8e0204 */
[----:B------:R-:W-:-:S03]  /*02c0*/  IMNMX R0, R0, UR4, PT ;  /* 0x0000000400007c17 */ /* 0x000fc6000b800200 */
.L_x_874:
[----:B--2---:R-:W-:Y:S01]  /*02d0*/  UMOV UR7, 0x2f ;  /* 0x0000002f00077882 */ /* 0x004fe20000000000 */
[----:B------:R-:W-:Y:S01]  /*02e0*/  IADD3 R0, R0, 0x2f, RZ ;  /* 0x0000002f00007810 */ /* 0x000fe20007ffe0ff */
[----:B------:R-:W-:Y:S01]  /*02f0*/  ULDC UR16, c[0x0][0x1d0] ;  /* 0x0000740000107ab9 */ /* 0x000fe20000000800 */
[----:B------:R-:W-:Y:S01]  /*0300*/  PLOP3.LUT P0, PT, PT, PT, UP2, 0x40, 0x0 ;  /* 0x000000000000781c */ /* 0x000fe20003f0e828 */
[----:B------:R-:W-:Y:S02]  /*0310*/  UIADD3 UR7, UR7, UR16, URZ ;  /* 0x0000001007077290 */ /* 0x000fe4000fffe03f */
[----:B------:R-:W-:Y:S01]  /*0320*/  ULDC.64 UR4, c[0x0][0x2c8] ;  /* 0x0000b20000047ab9 */ /* 0x000fe20000000a00 */
[----:B------:R-:W-:Y:S01]  /*0330*/  IMAD.HI R0, R0, 0x2aaaaaab, RZ ;  /* 0x2aaaaaab00007827 */ /* 0x000fe200078e02ff */
[----:B------:R-:W-:Y:S02]  /*0340*/  UIMAD.WIDE UR8, UR7, 0x2aaaaaab, URZ ;  /* 0x2aaaaaab070878a5 */ /* 0x000fe4000f8e023f */
[----:B------:R-:W-:-:S02]  /*0350*/  UIMAD.WIDE.U32 UR10, UR17, UR4, URZ ;  /* 0x00000004110a72a5 */ /* 0x000fc4000f8e003f */
[----:B------:R-:W-:Y:S01]  /*0360*/  ULDC UR7, c[0x0][0x168] ;  /* 0x00005a0000077ab9 */ /* 0x000fe20000000800 */
[----:B------:R-:W-:Y:S01]  /*0370*/  SHF.R.U32.HI R2, RZ, 0x1f, R0 ;  /* 0x0000001fff027819 */ /* 0x000fe20000011600 */
[----:B------:R-:W-:Y:S02]  /*0380*/  UIADD3 UR16, UR16, -UR7, URZ ;  /* 0x8000000710107290 */ /* 0x000fe4000fffe03f */
[----:B------:R-:W-:Y:S01]  /*0390*/  USHF.R.U32.HI UR7, URZ, 0x1f, UR9 ;  /* 0x0000001f3f077899 */ /* 0x000fe20008011609 */
[----:B------:R-:W-:Y:S01]  /*03a0*/  LEA.HI.SX32 R0, R0, R2, 0x1d ;  /* 0x0000000200007211 */ /* 0x000fe200078feaff */
[----:B------:R-:W-:Y:S02]  /*03b0*/  UMOV UR4, UR17 ;  /* 0x0000001100047c82 */ /* 0x000fe40008000000 */
[----:B------:R-:W-:Y:S02]  /*03c0*/  @UP3 USHF.R.U32.HI UR4, URZ, UR5, UR11 ;  /* 0x000000053f043299 */ /* 0x000fe4000801160b */
[----:B------:R-:W-:-:S02]  /*03d0*/  ULEA.HI.SX32 UR9, UR9, UR7, 0x1d ;  /* 0x0000000709097291 */ /* 0x000fc4000f8fea3f */
[----:B------:R-:W-:Y:S02]  /*03e0*/  UIADD3 UR4, UR16, UR4, URZ ;  /* 0x0000000410047290 */ /* 0x000fe4000fffe03f */
[----:B------:R-:W-:Y:S02]  /*03f0*/  ULDC UR5, c[0x0][0x324] ;  /* 0x0000c90000057ab9 */ /* 0x000fe40000000800 */
[----:B------:R-:W-:Y:S01]  /*0400*/  UIADD3 UR7, UR4, -UR5, URZ ;  /* 0x8000000504077290 */ /* 0x000fe2000fffe03f */
[----:B------:R-:W-:Y:S01]  /*0410*/  IMNMX R242, R0, UR9, PT ;  /* 0x0000000900f27c17 */ /* 0x000fe2000b800200 */
[----:B------:R-:W-:Y:S05]  /*0420*/  @P0 BRA `(.L_x_877) ;  /* 0x0000015000000947 */ /* 0x000fea0003800000 */
[----:B------:R-:W-:Y:S02]  /*0430*/  UMOV UR8, UR4 ;  /* 0x0000000400087c82 */ /* 0x000fe40008000000 */
[----:B------:R-:W-:-:S06]  /*0440*/  UISETP.GT.AND UP0, UPT, UR8, -0x1, UPT ;  /* 0xffffffff0800788c */ /* 0x000fcc000bf04270 */
[----:B------:R-:W-:-:S13]  /*0450*/  PLOP3.LUT P0, PT, PT, PT, UP0, 0x80, 0x0 ;  /* 0x000000000000781c */ /* 0x000fda0003f0f008 */
[----:B------:R-:W-:Y:S05]  /*0460*/  @P0 BRA `(.L_x_878) ;  /* 0x0000008000000947 */ /* 0x000fea0003800000 */
[----:B------:R-:W-:Y:S02]  /*0470*/  ULDC UR4, c[0x0][0x32c] ;  /* 0x0000cb0000047ab9 */ /* 0x000fe40000000800 */
[----:B------:R-:W-:Y:S02]  /*0480*/  UISETP.NE.AND UP0, UPT, UR4, 0x1, UPT ;  /* 0x000000010400788c */ /* 0x000fe4000bf05270 */
[----:B------:R-:W-:Y:S02]  /*0490*/  ULOP3.LUT UR8, URZ, UR8, URZ, 0x33, !UPT ;  /* 0x000000083f087292 */ /* 0x000fe4000f8e333f */
[----:B------:R-:W-:Y:S02]  /*04a0*/  ULDC.64 UR4, c[0x0][0x330] ;  /* 0x0000cc0000047ab9 */ /* 0x000fe40000000a00 */
[----:B------:R-:W-:-:S05]  /*04b0*/  UIMAD.WIDE.U32 UR10, UR8, UR4, URZ ;  /* 0x00000004080a72a5 */ /* 0x000fca000f8e003f */
[----:B------:R-:W-:-:S04]  /*04c0*/  @UP0 USHF.R.U32.HI UR8, URZ, UR5, UR11 ;  /* 0x000000053f080299 */ /* 0x000fc8000801160b */
[----:B------:R-:W-:Y:S01]  /*04d0*/  ULOP3.LUT UR8, URZ, UR8, URZ, 0x33, !UPT ;  /* 0x000000083f087292 */ /* 0x000fe2000f8e333f */
[----:B------:R-:W-:Y:S05]  /*04e0*/  BRA `(.L_x_879) ;  /* 0x0000005000007947 */ /* 0x000fea0003800000 */
.L_x_878:
[----:B------:R-:W-:Y:S02]  /*04f0*/  ULDC UR4, c[0x0][0x32c] ;  /* 0x0000cb0000047ab9 */ /* 0x000fe40000000800 */
[----:B------:R-:W-:-:S03]  /*0500*/  UISETP.NE.AND UP0, UPT, UR4, 0x1, UPT ;  /* 0x000000010400788c */ /* 0x000fc6000bf05270 */
[----:B------:R-:W-:Y:S02]  /*0510*/  ULDC.64 UR4, c[0x0][0x330] ;  /* 0x0000cc0000047ab9 */ /* 0x000fe40000000a00 */
[----:B------:R-:W-:-:S06]  /*0520*/  UIMAD.WIDE.U32 UR10, UR8, UR4, URZ ;  /* 0x00000004080a72a5 */ /* 0x000fcc000f8e003f */
[----:B------:R-:W-:Y:S02]  /*0530*/  @UP0 USHF.R.U32.HI UR8, URZ, UR5, UR11 ;  /* 0x000000053f080299 */ /* 0x000fe4000801160b */
.L_x_879:
[----:B------:R-:W-:Y:S02]  /*0540*/  ULDC UR4, c[0x0][0x32c] ;  /* 0x0000cb0000047ab9 */ /* 0x000fe40000000800 */
[----:B------:R-:W-:-:S04]  /*0550*/  UIMAD UR4, UR8, UR4, URZ ;  /* 0x00000004080472a4 */ /* 0x000fc8000f8e023f */
[----:B------:R-:W-:-:S04]  /*0560*/  UISETP.LT.AND UP0, UPT, UR7, UR4, UPT ;  /* 0x000000040700728c */ /* 0x000fc8000bf01270 */
[----:B------:R-:W-:-:S04]  /*0570*/  USEL UR7, UR7, UR4, !UP0 ;  /* 0x0000000407077287 */ /* 0x000fc8000c000000 */
.L_x_877:
[----:B------:R-:W-:Y:S01]  /*0580*/  UIMAD.WIDE UR4, UR7, 0x2aaaaaab, URZ ;  /* 0x2aaaaaab070478a5 */ /* 0x000fe2000f8e023f */
[----:B------:R-:W-:Y:S01]  /*0590*/  PLOP3.LUT P4, PT, PT, PT, PT, 0x80, 0x0 ;  /* 0x000000000000781c */ /* 0x000fe20003f8f070 */
[----:B------:R-:W-:Y:S01]  /*05a0*/  ULDC.64 UR14, c[0x0][0x118] ;  /* 0x00004600000e7ab9 */ /* 0x000fe20000000a00 */
[----:B------:R-:W-:Y:S01]  /*05b0*/  CS2R R126, SRZ ;  /* 0x00000000007e7805 */ /* 0x000fe2000001ff00 */
[----:B------:R-:W-:Y:S01]  /*05c0*/  USHF.R.U32.HI UR4, URZ, 0x1f, UR5 ;  /* 0x0000001f3f047899 */ /* 0x000fe20008011605 */
[----:B------:R-:W-:Y:S01]  /*05d0*/  CS2R R124, SRZ ;  /* 0x00000000007c7805 */ /* 0x000fe2000001ff00 */
[----:B------:R-:W-:Y:S01]  /*05e0*/  IMAD.MOV.U32 R23, RZ, RZ, RZ ;  /* 0x000000ffff177224 */ /* 0x000fe200078e00ff */
[----:B------:R-:W-:Y:S01]  /*05f0*/  CS2R R24, SRZ ;  /* 0x0000000000187805 */ /* 0x000fe2000001ff00 */
[----:B------:R-:W-:Y:S01]  /*0600*/  ULEA.HI.SX32 UR4, UR5, UR4, 0x1d ;  /* 0x0000000405047291 */ /* 0x000fe2000f8fea3f */
[----:B------:R-:W-:Y:S01]  /*0610*/  IMAD.MOV.U32 R130, RZ, RZ, RZ ;  /* 0x000000ffff827224 */ /* 0x000fe200078e00ff */
[----:B------:R-:W-:Y:S01]  /*0620*/  MOV R128, RZ ;  /* 0x000000ff00807202 */ /* 0x000fe20000000f00 */
[----:B------:R-:W-:Y:S01]  /*0630*/  CS2R R122, SRZ ;  /* 0x00000000007a7805 */ /* 0x000fe2000001ff00 */
[----:B------:R-:W-:Y:S01]  /*0640*/  UISETP.LT.AND UP0, UPT, URZ, UR4, UPT ;  /* 0x000000043f00728c */ /* 0x000fe2000bf01270 */
[----:B------:R-:W-:Y:S01]  /*0650*/  CS2R R120, SRZ ;  /* 0x0000000000787805 */ /* 0x000fe2000001ff00 */
[----:B------:R-:W-:Y:S01]  /*0660*/  IMAD.MOV.U32 R118, RZ, RZ, RZ ;  /* 0x000000ffff767224 */ /* 0x000fe200078e00ff */
[----:B------:R-:W-:Y:S01]  /*0670*/  CS2R R26, SRZ ;  /* 0x00000000001a7805 */ /* 0x000fe2000001ff00 */
[----:B------:R-:W-:Y:S01]  /*0680*/  USEL UR8, URZ, UR4, !UP0 ;  /* 0x000000043f087287 */ /* 0x000fe2000c000000 */
[----:B------:R-:W-:Y:S01]  /*0690*/  MOV R116, RZ ;  /* 0x000000ff00747202 */ /* 0x000fe20000000f00 */
[----:B------:R-:W-:Y:S01]  /*06a0*/  CS2R R110, SRZ ;  /* 0x00000000006e7805 */ /* 0x000fe2000001ff00 */
[----:B------:R-:W-:Y:S01]  /*06b0*/  CS2R R108, SRZ ;  /* 0x00000000006c7805 */ /* 0x000fe2000001ff00 */
[----:B------:R-:W-:Y:S01]  /*06c0*/  IMAD.MOV.U32 R114, RZ, RZ, RZ ;  /* 0x000000ffff727224 */ /* 0x000fe200078e00ff */
[----:B------:R-:W-:Y:S01]  /*06d0*/  CS2R R28, SRZ ;  /* 0x00000000001c7805 */ /* 0x000fe2000001ff00 */
[----:B------:R-:W-:Y:S01]  /*06e0*/  ISETP.GT.AND P0, PT, R242, UR8, PT ;  /* 0x00000008f2007c0c */ /* 0x000fe2000bf04270 */
        /* <DEDUP_REMOVED lines=23> */
[----:B------:R-:W-:Y:S01]  /*0860*/  CS2R R70, SRZ ;  /* 0x0000000000467805 */ /* 0x000fe2000001ff00 */
[----:B------:R-:W-:Y:S01]  /*0870*/  IMAD.MOV.U32 R68, RZ, RZ, RZ ;  /* 0x000000ffff447224 */ /* 0x000fe200078e00ff */
[----:B------:R-:W-:Y:S01]  /*0880*/  CS2R R62, SRZ ;  /* 0x00000000003e7805 */ /* 0x000fe2000001ff00 */
[----:B------:R-:W-:Y:S01]  /*0890*/  CS2R R60, SRZ ;  /* 0x00000000003c7805 */ /* 0x000fe2000001ff00 */
[----:B------:R-:W-:Y:S01]  /*08a0*/  CS2R R66, SRZ ;  /* 0x0000000000427805 */ /* 0x000fe2000001ff00 */
        /* <DEDUP_REMOVED lines=35> */
[----:B------:R-:W-:Y:S05]  /*0ae0*/  @!P0 BRA `(.L_x_880) ;  /* 0x0001218000008947 */ /* 0x000fea0003800000 */
[----:B------:R-:W-:-:S04]  /*0af0*/  ISETP.NE.U32.AND P6, PT, RZ, c[0x0][0x340], PT ;  /* 0x0000d000ff007a0c */ /* 0x000fc80003fc5070 */
[----:B------:R-:W-:-:S13]  /*0b00*/  ISETP.NE.AND.EX P6, PT, RZ, c[0x0][0x344], PT, P6 ;  /* 0x0000d100ff007a0c */ /* 0x000fda0003fc5360 */
[----:B------:R-:W-:-:S04]  /*0b10*/  @P6 IMAD.MOV.U32 R2, RZ, RZ, 0x4 ;  /* 0x00000004ff026424 */ /* 0x000fc800078e00ff */
[----:B------:R-:W-:-:S05]  /*0b20*/  @P6 IMAD.WIDE R2, R22, R2, c[0x0][0x340] ;  /* 0x0000d00016026625 */ /* 0x000fca00078e0202 */
[----:B------:R1:W2:Y:S01]  /*0b30*/  @P6 LDG.E R20, [R2.64] ;  /* 0x0000000e02146981 */ /* 0x0002a2000c1e1900 */
[----:B------:R-:W-:Y:S01]  /*0b40*/  SHF.R.S32.HI R123, RZ, 0x1f, R129 ;  /* 0x0000001fff7b7819 */ /* 0x000fe20000011481 */
[----:B------:R-:W-:Y:S01]  /*0b50*/  ULDC UR4, c[0x0][0x168] ;  /* 0x00005a0000047ab9 */ /* 0x000fe20000000800 */
[----:B------:R-:W-:Y:S01]  /*0b60*/  PLOP3.LUT P1, PT, PT, PT, UP3, 0x80, 0x0 ;  /* 0x000000000000781c */ /* 0x000fe20003f2f038 */
[----:B------:R-:W3:Y:S01]  /*0b70*/  S2R R40, SR_CTAID.Y ;  /* 0x0000000000287919 */ /* 0x000ee20000002600 */
[----:B------:R-:W-:Y:S01]  /*0b80*/  PLOP3.LUT P0, PT, PT, PT, UP3, 0x80, 0x0 ;  /* 0x000000000000781c */ /* 0x000fe20003f0f038 */
[----:B------:R-:W-:Y:S01]  /*0b90*/  UIMAD UR4, UR6, UR4, URZ ;  /* 0x00000004060472a4 */ /* 0x000fe2000f8e023f */
[----:B------:R-:W-:Y:S01]  /*0ba0*/  SHF.R.S32.HI R21, RZ, 0x1f, R22 ;  /* 0x0000001fff157819 */ /* 0x000fe20000011416 */
[----:B------:R-:W-:Y:S01]  /*0bb0*/  UMOV UR11, 0x5 ;  /* 0x00000005000b7882 */ /* 0x000fe20000000000 */
[----:B------:R-:W-:Y:S01]  /*0bc0*/  IADD3 R35, R242, -0x1, RZ ;  /* 0xfffffffff2237810 */ /* 0x000fe20007ffe0ff */
[----:B------:R-:W-:Y:S01]  /*0bd0*/  ULDC.64 UR6, c[0x0][0x1e0] ;  /* 0x0000780000067ab9 */ /* 0x000fe20000000a00 */
[----:B------:R-:W-:Y:S01]  /*0be0*/  LEA.HI R121, R123, R129, RZ, 0x5 ;  /* 0x000000817b797211 */ /* 0x000fe200078f28ff */
[----:B------:R-:W-:-:S02]  /*0bf0*/  UIMAD.WIDE.U32 UR12, UR6, 0x20, URZ ;  /* 0x00000020060c78a5 */ /* 0x000fc4000f8e003f */
[----:B------:R-:W-:Y:S01]  /*0c00*/  USHF.L.U32 UR9, UR7, 0x5, URZ ;  /* 0x0000000507097899 */ /* 0x000fe2000800063f */
[----:B------:R-:W-:-:S03]  /*0c10*/  SHF.R.S32.HI R120, RZ, 0x5, R121 ;  /* 0x00000005ff787819 */ /* 0x000fc60000011479 */
[----:B------:R-:W-:Y:S01]  /*0c20*/  UIADD3 UR9, UR13, UR9, URZ ;  /* 0x000000090d097290 */ /* 0x000fe2000fffe03f */
[----:B-1----:R-:W-:Y:S02]  /*0c30*/  LEA.HI R2, R123, R129, RZ, 0x3 ;  /* 0x000000817b027211 */ /* 0x002fe400078f18ff */
[----:B---3--:R-:W-:Y:S01]  /*0c40*/  SHF.R.S32.HI R41, RZ, 0x1f, R40 ;  /* 0x0000001fff297819 */ /* 0x008fe20000011428 */
[----:B------:R-:W-:Y:S01]  /*0c50*/  IMAD.WIDE.U32 R6, R40, c[0x0][0x1b8], RZ ;  /* 0x00006e0028067a25 */ /* 0x000fe200078e00ff */
[----:B------:R-:W-:Y:S02]  /*0c60*/  LOP3.LUT R0, R2, 0xfffffff8, RZ, 0xc0, !PT ;  /* 0xfffffff802007812 */ /* 0x000fe400078ec0ff */
[----:B------:R-:W-:Y:S01]  /*0c70*/  SHF.R.S32.HI R28, RZ, 0x3, R2 ;  /* 0x00000003ff1c7819 */ /* 0x000fe20000011402 */
[----:B------:R-:W-:Y:S02]  /*0c80*/  IMAD R2, R41, c[0x0][0x1b8], RZ ;  /* 0x00006e0029027a24 */ /* 0x000fe400078e02ff */
[----:B------:R-:W-:Y:S01]  /*0c90*/  IMAD.IADD R30, R129, 0x1, -R0 ;  /* 0x00000001811e7824 */ /* 0x000fe200078e0a00 */
[----:B------:R-:W-:Y:S01]  /*0ca0*/  IADD3 R13, R28, UR17, RZ ;  /* 0x000000111c0d7c10 */ /* 0x000fe2000fffe0ff */
[----:B------:R-:W-:Y:S01]  /*0cb0*/  IMAD R2, R40, c[0x0][0x1bc], R2 ;  /* 0x00006f0028027a24 */ /* 0x000fe200078e0202 */
[--C-:B------:R-:W-:Y:S01]  /*0cc0*/  SHF.R.S32.HI R31, RZ, 0x1f, R28.reuse ;  /* 0x0000001fff1f7819 */ /* 0x100fe2000001141c */
[----:B------:R-:W-:Y:S01]  /*0cd0*/  IMAD R0, R30, 0x10, R28 ;  /* 0x000000101e007824 */ /* 0x000fe200078e021c */
[----:B------:R-:W-:Y:S01]  /*0ce0*/  IADD3 R15, R13, 0x70, RZ ;  /* 0x000000700d0f7810 */ /* 0x000fe20007ffe0ff */
[----:B------:R-:W-:-:S02]  /*0cf0*/  IMAD.IADD R3, R7, 0x1, R2 ;  /* 0x0000000107037824 */ /* 0x000fc400078e0202 */
[----:B------:R-:W-:Y:S01]  /*0d00*/  IMAD R7, R21, c[0x0][0x1c0], RZ ;  /* 0x0000700015077a24 */ /* 0x000fe200078e02ff */
[----:B------:R-:W-:Y:S01]  /*0d10*/  IADD3 R4, R0, UR17, RZ ;  /* 0x0000001100047c10 */ /* 0x000fe2000fffe0ff */
[----:B------:R-:W-:Y:S02]  /*0d20*/  IMAD.MOV.U32 R2, RZ, RZ, R6 ;  /* 0x000000ffff027224 */ /* 0x000fe400078e0006 */
[----:B------:R-:W-:Y:S02]  /*0d30*/  IMAD R6, R22, c[0x0][0x1c4], R7 ;  /* 0x0000710016067a24 */ /* 0x000fe400078e0207 */
[----:B------:R-:W-:Y:S01]  /*0d40*/  @P1 IMAD.HI.U32 R5, R4, c[0x0][0x2c8], RZ ;  /* 0x0000b20004051a27 */ /* 0x000fe200078e00ff */
[----:B------:R-:W-:-:S03]  /*0d50*/  ISETP.GE.AND P1, PT, R13, UR4, PT ;  /* 0x000000040d007c0c */ /* 0x000fc6000bf26270 */
[----:B------:R-:W-:Y:S01]  /*0d60*/  IMAD.MOV.U32 R0, RZ, RZ, R4 ;  /* 0x000000ffff007224 */ /* 0x000fe200078e0004 */
[----:B------:R-:W-:Y:S01]  /*0d70*/  @P0 SHF.R.U32.HI R0, RZ, c[0x0][0x2cc], R5 ;  /* 0x0000b300ff000a19 */ /* 0x000fe20000011605 */
[----:B------:R-:W-:-:S03]  /*0d80*/  IMAD.WIDE.U32 R2, R22, c[0x0][0x1c0], R2 ;  /* 0x0000700016027a25 */ /* 0x000fc600078e0002 */
[--C-:B------:R-:W-:Y:S01]  /*0d90*/  SHF.R.S32.HI R7, RZ, 0x1f, R0.reuse ;  /* 0x0000001fff077819 */ /* 0x100fe20000011400 */
[----:B------:R-:W-:Y:S02]  /*0da0*/  IMAD.MOV R5, RZ, RZ, -R0 ;  /* 0x000000ffff057224 */ /* 0x000fe400078e0a00 */
[----:B------:R-:W-:Y:S01]  /*0db0*/  IMAD.IADD R3, R3, 0x1, R6 ;  /* 0x0000000103037824 */ /* 0x000fe200078e0206 */
[----:B------:R-:W-:Y:S01]  /*0dc0*/  IADD3 R6, R13, 0x10, RZ ;  /* 0x000000100d067810 */ /* 0x000fe20007ffe0ff */
[----:B------:R-:W-:Y:S02]  /*0dd0*/  IMAD R5, R5, c[0x0][0x2c4], R4 ;  /* 0x0000b10005057a24 */ /* 0x000fe400078e0204 */
[----:B------:R-:W-:Y:S01]  /*0de0*/  IMAD R7, R7, c[0x0][0x1b0], RZ ;  /* 0x00006c0007077a24 */ /* 0x000fe200078e02ff */
[----:B------:R-:W-:Y:S01]  /*0df0*/  ISETP.GE.AND P4, PT, R6, UR4, PT ;  /* 0x0000000406007c0c */ /* 0x000fe2000bf86270 */
[----:B------:R-:W-:Y:S01]  /*0e00*/  IMAD.WIDE.U32 R2, R0, c[0x0][0x1b0], R2 ;  /* 0x00006c0000027a25 */ /* 0x000fe200078e0002 */
[----:B------:R-:W-:-:S03]  /*0e10*/  SHF.R.S32.HI R4, RZ, 0x1f, R5 ;  /* 0x0000001fff047819 */ /* 0x000fc60000011405 */
[----:B------:R-:W-:Y:S01]  /*0e20*/  IMAD R0, R0, c[0x0][0x1b4], R7 ;  /* 0x00006d0000007a24 */ /* 0x000fe200078e0207 */
[----:B------:R-:W-:Y:S01]  /*0e30*/  LEA.HI R7, R123, R129, RZ, 0x6 ;  /* 0x000000817b077211 */ /* 0x000fe200078f30ff */
[----:B------:R-:W-:Y:S02]  /*0e40*/  IMAD R19, R41, c[0x0][0x1e8], RZ ;  /* 0x00007a0029137a24 */ /* 0x000fe400078e02ff */
[----:B------:R-:W-:Y:S02]  /*0e50*/  IMAD.IADD R3, R3, 0x1, R0 ;  /* 0x0000000103037824 */ /* 0x000fe400078e0200 */
[----:B------:R-:W-:Y:S02]  /*0e60*/  IMAD R0, R4, c[0x0][0x1a8], RZ ;  /* 0x00006a0004007a24 */ /* 0x000fe400078e02ff */
[----:B------:R-:W-:-:S04]  /*0e70*/  IMAD.WIDE.U32 R2, R5, c[0x0][0x1a8], R2 ;  /* 0x00006a0005027a25 */ /* 0x000fc800078e0002 */
[----:B------:R-:W-:Y:S01]  /*0e80*/  IMAD R0, R5, c[0x0][0x1ac], R0 ;  /* 0x00006b0005007a24 */ /* 0x000fe200078e0200 */
[----:B------:R-:W-:Y:S01]  /*0e90*/  LEA R17, P0, R2, c[0x0][0x160], 0x1 ;  /* 0x0000580002117a11 */ /* 0x000fe200078008ff */
[----:B------:R-:W-:Y:S02]  /*0ea0*/  IMAD.SHL.U32 R4, R30, 0x8, RZ ;  /* 0x000000081e047824 */ /* 0x000fe400078e00ff */
[----:B------:R-:W-:Y:S02]  /*0eb0*/  IMAD.IADD R0, R3, 0x1, R0 ;  /* 0x0000000103007824 */ /* 0x000fe400078e0200 */
[----:B------:R-:W-:Y:S01]  /*0ec0*/  IMAD.SHL.U32 R3, R28, 0x40, RZ ;  /* 0x000000401c037824 */ /* 0x000fe200078e00ff */
[----:B------:R-:W-:Y:S01]  /*0ed0*/  SHFL.IDX PT, R10, R17, 0x1, 0x181f ;  /* 0x00381f00110a7f89 */ /* 0x000fe200000e0000 */
[----:B------:R-:W-:Y:S01]  /*0ee0*/  IMAD.SHL.U32 R7, R7, 0x8, RZ ;  /* 0x0000000807077824 */ /* 0x000fe200078e00ff */
[----:B------:R-:W-:Y:S01]  /*0ef0*/  LEA.HI.X R16, R2, c[0x0][0x164], R0, 0x1, P0 ;  /* 0x0000590002107a11 */ /* 0x000fe200000f0c00 */
[----:B------:R-:W-:Y:S01]  /*0f00*/  IMAD R19, R40, c[0x0][0x1ec], R19 ;  /* 0x00007b0028137a24 */ /* 0x000fe200078e0213 */
[----:B------:R-:W1:Y:S01]  /*0f10*/  SHFL.IDX PT, R2, R17, RZ, 0x181f ;  /* 0x00181fff11027589 */ /* 0x000e6200000e0000 */
[----:B------:R-:W-:-:S02]  /*0f20*/  LOP3.LUT R0, R3, 0x1c0, RZ, 0xc0, !PT ;  /* 0x000001c003007812 */ /* 0x000fc400078ec0ff */
[----:B------:R-:W-:Y:S01]  /*0f30*/  ISETP.GE.AND P5, PT, R4, c[0x0][0x198], PT ;  /* 0x0000660004007a0c */ /* 0x000fe20003fa6270 */
[----:B------:R-:W3:Y:S01]  /*0f40*/  SHFL.IDX PT, R3, R16, RZ, 0x181f ;  /* 0x00181fff10037589 */ /* 0x000ee200000e0000 */
[----:B------:R-:W-:Y:S02]  /*0f50*/  LOP3.LUT R5, R0, 0x38, R4, 0xf8, !PT ;  /* 0x0000003800057812 */ /* 0x000fe400078ef804 */
[----:B------:R-:W-:Y:S01]  /*0f60*/  SHF.R.U32.HI R0, RZ, 0x3, R0 ;  /* 0x00000003ff007819 */ /* 0x000fe20000011600 */
[----:B------:R-:W4:Y:S03]  /*0f70*/  SHFL.IDX PT, R11, R16, 0x1, 0x181f ;  /* 0x00381f00100b7f89 */ /* 0x000f2600000e0000 */
[----:B------:R-:W-:Y:S02]  /*0f80*/  LOP3.LUT R6, R5, R0, RZ, 0x3c, !PT ;  /* 0x0000000005067212 */ /* 0x000fe400078e3cff */
[----:B------:R-:W-:-:S02]  /*0f90*/  IADD3 R5, R13, 0x20, RZ ;  /* 0x000000200d057810 */ /* 0x000fc40007ffe0ff */
[----:B------:R-:W-:Y:S02]  /*0fa0*/  IADD3 R0, R4, 0x40, RZ ;  /* 0x0000004004007810 */ /* 0x000fe40007ffe0ff */
[----:B------:R-:W-:Y:S02]  /*0fb0*/  ISETP.GE.AND P2, PT, R5, UR4, PT ;  /* 0x0000000405007c0c */ /* 0x000fe4000bf46270 */
[----:B------:R-:W-:Y:S02]  /*0fc0*/  @!P1 SHF.R.S32.HI R5, RZ, 0x1f, R0 ;  /* 0x0000001fff059819 */ /* 0x000fe40000011400 */
[----:B------:R-:W-:Y:S02]  /*0fd0*/  LOP3.LUT R8, R6, 0xfffffe00, R7, 0xf8, !PT ;  /* 0xfffffe0006087812 */ /* 0x000fe400078ef807 */
[----:B------:R-:W-:Y:S02]  /*0fe0*/  @!P1 LEA.HI R7, R5, R0, RZ, 0x3 ;  /* 0x0000000005079211 */ /* 0x000fe400078f18ff */
[----:B------:R-:W-:Y:S01]  /*0ff0*/  SHF.R.S32.HI R5, RZ, 0x1f, R4 ;  /* 0x0000001fff057819 */ /* 0x000fe20000011404 */
[----:B------:R-:W-:Y:S01]  /*1000*/  IMAD.SHL.U32 R243, R8, 0x2, RZ ;  /* 0x0000000208f37824 */ /* 0x000fe200078e00ff */
[----:B------:R-:W-:Y:S01]  /*1010*/  ISETP.GE.AND P3, PT, R0, c[0x0][0x198], PT ;  /* 0x0000660000007a0c */ /* 0x000fe20003f66270 */
[----:B------:R-:W5:Y:S01]  /*1020*/  SHFL.IDX PT, R8, R17, 0x2, 0x181f ;  /* 0x00581f0011087f89 */ /* 0x000f6200000e0000 */
[----:B-1----:R-:W-:-:S02]  /*1030*/  @!P1 LEA R6, P0, R4, R2, 0x1 ;  /* 0x0000000204069211 */ /* 0x002fc400078008ff */
[----:B------:R-:W-:Y:S02]  /*1040*/  @!P1 LOP3.LUT R9, R7, 0xfffffff8, RZ, 0xc0, !PT ;  /* 0xfffffff807099812 */ /* 0x000fe400078ec0ff */
[----:B---3--:R-:W-:Y:S02]  /*1050*/  @!P1 LEA.HI.X R7, R4, R3, R5, 0x1, P0 ;  /* 0x0000000304079211 */ /* 0x008fe400000f0c05 */
[----:B------:R-:W-:Y:S01]  /*1060*/  @!P4 SHF.R.S32.HI R12, RZ, 0x1f, R0 ;  /* 0x0000001fff0cc819 */ /* 0x000fe20000011400 */
[----:B------:R-:W-:Y:S02]  /*1070*/  @!P1 IMAD.WIDE R2, R9, 0x2, R2 ;  /* 0x0000000209029825 */ /* 0x000fe400078e0202 */
[----:B------:R-:W1:Y:S04]  /*1080*/  SHFL.IDX PT, R9, R16, 0x2, 0x181f ;  /* 0x00581f0010097f89 */ /* 0x000e6800000e0000 */
[----:B------:R3:W-:Y:S04]  /*1090*/  @!P1 LDGSTS.E.BYPASS.LTC128B.128 [R243+0x8080], [R6.64], !P5 ;  /* 0x0808000006f39fae */ /* 0x0007e8000e901d4e */
[----:B------:R1:W-:Y:S01]  /*10a0*/  @!P1 LDGSTS.E.BYPASS.LTC128B.128 [R243+0xc080], [R2.64], !P3 ;  /* 0x0c08000002f39fae */ /* 0x0003e2000d901d4e */
[----:B---3--:R-:W-:-:S02]  /*10b0*/  @!P4 LEA.HI R7, R12, R0, RZ, 0x3 ;  /* 0x000000000c07c211 */ /* 0x008fc400078f18ff */
[----:B------:R-:W-:Y:S02]  /*10c0*/  IADD3 R6, R13, 0x30, RZ ;  /* 0x000000300d067810 */ /* 0x000fe40007ffe0ff */
[----:B-1----:R-:W-:Y:S02]  /*10d0*/  @!P4 LEA R2, P0, R4, R10, 0x1 ;  /* 0x0000000a0402c211 */ /* 0x002fe400078008ff */
[----:B------:R-:W-:Y:S02]  /*10e0*/  @!P4 LOP3.LUT R7, R7, 0xfffffff8, RZ, 0xc0, !PT ;  /* 0xfffffff80707c812 */ /* 0x000fe400078ec0ff */
[----:B------:R-:W-:Y:S02]  /*10f0*/  ISETP.GE.AND P1, PT, R6, UR4, PT ;  /* 0x0000000406007c0c */ /* 0x000fe4000bf26270 */
[----:B------:R-:W1:Y:S01]  /*1100*/  SHFL.IDX PT, R6, R17, 0x3, 0x181f ;  /* 0x00781f0011067f89 */ /* 0x000e6200000e0000 */
[----:B----4-:R-:W-:Y:S01]  /*1110*/  @!P4 LEA.HI.X R3, R4, R11, R5, 0x1, P0 ;  /* 0x0000000b0403c211 */ /* 0x010fe200000f0c05 */
[----:B------:R-:W-:Y:S01]  /*1120*/  @!P4 IMAD.WIDE R10, R7, 0x2, R10 ;  /* 0x00000002070ac825 */ /* 0x000fe200078e020a */
[----:B------:R-:W-:Y:S01]  /*1130*/  @!P2 SHF.R.S32.HI R12, RZ, 0x1f, R0 ;  /* 0x0000001fff0ca819 */ /* 0x000fe20000011400 */
[----:B------:R-:W3:Y:S04]  /*1140*/  SHFL.IDX PT, R7, R16, 0x3, 0x181f ;  /* 0x00781f0010077f89 */ /* 0x000ee800000e0000 */
[----:B------:R4:W-:Y:S04]  /*1150*/  @!P4 LDGSTS.E.BYPASS.LTC128B.128 [R243+0x8880], [R2.64], !P5 ;  /* 0x0888000002f3cfae */ /* 0x0009e8000e901d4e */
[----:B------:R1:W-:Y:S01]  /*1160*/  @!P4 LDGSTS.E.BYPASS.LTC128B.128 [R243+0xc880], [R10.64], !P3 ;  /* 0x0c8800000af3cfae */ /* 0x0003e2000d901d4e */
[----:B----4-:R-:W-:-:S02]  /*1170*/  @!P2 LEA.HI R2, R12, R0, RZ, 0x3 ;  /* 0x000000000c02a211 */ /* 0x010fc400078f18ff */
[C---:B------:R-:W-:Y:S02]  /*1180*/  IADD3 R3, R13.reuse, 0x50, RZ ;  /* 0x000000500d037810 */ /* 0x040fe40007ffe0ff */
[----:B-1----:R-:W-:Y:S02]  /*1190*/  IADD3 R11, R13, 0x40, RZ ;  /* 0x000000400d0b7810 */ /* 0x002fe40007ffe0ff */
[----:B-----5:R-:W-:Y:S02]  /*11a0*/  @!P2 LEA R10, P4, R4, R8, 0x1 ;  /* 0x00000008040aa211 */ /* 0x020fe400078808ff */
[----:B------:R-:W-:Y:S02]  /*11b0*/  @!P2 LOP3.LUT R2, R2, 0xfffffff8, RZ, 0xc0, !PT ;  /* 0xfffffff80202a812 */ /* 0x000fe400078ec0ff */
[----:B------:R-:W-:Y:S02]  /*11c0*/  ISETP.GE.AND P0, PT, R11, UR4, PT ;  /* 0x000000040b007c0c */ /* 0x000fe4000bf06270 */
[----:B------:R-:W-:Y:S01]  /*11d0*/  @!P2 LEA.HI.X R11, R4, R9, R5, 0x1, P4 ;  /* 0x00000009040ba211 */ /* 0x000fe200020f0c05 */
[----:B------:R-:W-:Y:S01]  /*11e0*/  @!P2 IMAD.WIDE R8, R2, 0x2, R8 ;  /* 0x000000020208a825 */ /* 0x000fe200078e0208 */
[----:B------:R-:W-:Y:S01]  /*11f0*/  ISETP.GE.AND P4, PT, R3, UR4, PT ;  /* 0x0000000403007c0c */ /* 0x000fe2000bf86270 */
[----:B------:R-:W1:Y:S01]  /*1200*/  SHFL.IDX PT, R2, R17, 0x4, 0x181f ;  /* 0x00981f0011027f89 */ /* 0x000e6200000e0000 */
[----:B------:R-:W-:-:S03]  /*1210*/  @!P1 SHF.R.S32.HI R3, RZ, 0x1f, R0 ;  /* 0x0000001fff039819 */ /* 0x000fc60000011400 */
[----:B------:R4:W-:Y:S04]  /*1220*/  @!P2 LDGSTS.E.BYPASS.LTC128B.128 [R243+0x9080], [R10.64], !P5 ;  /* 0x090800000af3afae */ /* 0x0009e8000e901d4e */
[----:B------:R5:W-:Y:S04]  /*1230*/  @!P2 LDGSTS.E.BYPASS.LTC128B.128 [R243+0xd080], [R8.64], !P3 ;  /* 0x0d08000008f3afae */ /* 0x000be8000d901d4e */
[----:B------:R-:W-:Y:S02]  /*1240*/  @!P4 SHF.R.S32.HI R18, RZ, 0x1f, R0 ;  /* 0x0000001fff12c819 */ /* 0x000fe40000011400 */
[----:B----4-:R-:W-:-:S02]  /*1250*/  @!P1 LEA.HI R10, R3, R0, RZ, 0x3 ;  /* 0x00000000030a9211 */ /* 0x010fc400078f18ff */
[----:B------:R-:W4:Y:S01]  /*1260*/  SHFL.IDX PT, R3, R16, 0x4, 0x181f ;  /* 0x00981f0010037f89 */ /* 0x000f2200000e0000 */
[----:B------:R-:W-:Y:S02]  /*1270*/  IADD3 R11, R13, 0x60, RZ ;  /* 0x000000600d0b7810 */ /* 0x000fe40007ffe0ff */
[----:B-----5:R-:W-:Y:S02]  /*1280*/  @!P1 LEA R8, P2, R4, R6, 0x1 ;  /* 0x0000000604089211 */ /* 0x020fe400078408ff */
[----:B------:R-:W-:Y:S02]  /*1290*/  @!P1 LOP3.LUT R10, R10, 0xfffffff8, RZ, 0xc0, !PT ;  /* 0xfffffff80a0a9812 */ /* 0x000fe400078ec0ff */
[----:B---3--:R-:W-:Y:S02]  /*12a0*/  @!P1 LEA.HI.X R9, R4, R7, R5, 0x1, P2 ;  /* 0x0000000704099211 */ /* 0x008fe400010f0c05 */
[----:B------:R-:W-:Y:S01]  /*12b0*/  ISETP.GE.AND P2, PT, R11, UR4, PT ;  /* 0x000000040b007c0c */ /* 0x000fe2000bf46270 */
[----:B------:R-:W-:Y:S01]  /*12c0*/  @!P1 IMAD.WIDE R6, R10, 0x2, R6 ;  /* 0x000000020a069825 */ /* 0x000fe200078e0206 */
[----:B------:R-:W-:Y:S03]  /*12d0*/  SHFL.IDX PT, R11, R16, 0x5, 0x181f ;  /* 0x00b81f00100b7f89 */ /* 0x000fe600000e0000 */
[----:B------:R-:W-:Y:S01]  /*12e0*/  IMAD R10, R31, c[0x0][0x1e0], RZ ;  /* 0x000078001f0a7a24 */ /* 0x000fe200078e02ff */
[----:B------:R3:W-:Y:S04]  /*12f0*/  @!P1 LDGSTS.E.BYPASS.LTC128B.128 [R243+0x9880], [R8.64], !P5 ;  /* 0x0988000008f39fae */ /* 0x0007e8000e901d4e */
[----:B------:R5:W-:Y:S01]  /*1300*/  @!P1 LDGSTS.E.BYPASS.LTC128B.128 [R243+0xd880], [R6.64], !P3 ;  /* 0x0d88000006f39fae */ /* 0x000be2000d901d4e */
[----:B-1----:R-:W-:-:S04]  /*1310*/  @!P0 LEA R12, P1, R4, R2, 0x1 ;  /* 0x00000002040c8211 */ /* 0x002fc800078208ff */
[--C-:B----4-:R-:W-:Y:S02]  /*1320*/  @!P0 LEA.HI.X R13, R4, R3, R5.reuse, 0x1, P1 ;  /* 0x00000003040d8211 */ /* 0x110fe400008f0c05 */
[----:B------:R-:W-:Y:S01]  /*1330*/  ISETP.GE.AND P1, PT, R15, UR4, PT ;  /* 0x000000040f007c0c */ /* 0x000fe2000bf26270 */
[----:B------:R-:W-:Y:S02]  /*1340*/  ULDC.64 UR4, c[0x0][0x208] ;  /* 0x0000820000047ab9 */ /* 0x000fe40000000a00 */
[----:B------:R1:W-:Y:S01]  /*1350*/  @!P0 LDGSTS.E.BYPASS.LTC128B.128 [R243+0xa080], [R12.64], !P5 ;  /* 0x0a0800000cf38fae */ /* 0x0003e2000e901d4e */
[----:B------:R-:W-:Y:S02]  /*1360*/  USHF.L.U32 UR10, UR4, 0x5, URZ ;  /* 0x00000005040a7899 */ /* 0x000fe4000800063f */
[----:B------:R-:W-:Y:S01]  /*1370*/  USHF.L.U64.HI UR11, UR4, UR11, UR5 ;  /* 0x0000000b040b7299 */ /* 0x000fe20008010205 */
[----:B---3--:R-:W-:-:S04]  /*1380*/  IMAD.WIDE.U32 R8, R28, c[0x0][0x1e0], R4 ;  /* 0x000078001c087a25 */ /* 0x008fc800078e0004 */
[----:B-----5:R-:W-:Y:S01]  /*1390*/  IMAD R7, R28, c[0x0][0x1e4], R10 ;  /* 0x000079001c077a24 */ /* 0x020fe200078e020a */
[----:B------:R-:W-:Y:S01]  /*13a0*/  @!P0 SHF.R.S32.HI R6, RZ, 0x1f, R0 ;  /* 0x0000001fff068819 */ /* 0x000fe20000011400 */
[----:B------:R-:W1:Y:S02]  /*13b0*/  SHFL.IDX PT, R10, R17, 0x5, 0x181f ;  /* 0x00b81f00110a7f89 */ /* 0x000e6400000e0000 */
[----:B------:R-:W-:Y:S01]  /*13c0*/  IMAD.IADD R9, R9, 0x1, R7 ;  /* 0x0000000109097824 */ /* 0x000fe200078e0207 */
[----:B------:R-:W-:Y:S01]  /*13d0*/  @!P0 LEA.HI R6, R6, R0, RZ, 0x3 ;  /* 0x0000000006068211 */ /* 0x000fe200078f18ff */
[----:B------:R-:W-:Y:S02]  /*13e0*/  SHFL.IDX PT, R7, R16, 0x6, 0x181f ;  /* 0x00d81f0010077f89 */ /* 0x000fe400000e0000 */
[----:B------:R-:W-:Y:S01]  /*13f0*/  IMAD.WIDE.U32 R8, R40, c[0x0][0x1e8], R8 ;  /* 0x00007a0028087a25 */ /* 0x000fe200078e0008 */
[----:B------:R-:W-:Y:S02]  /*1400*/  @!P0 LOP3.LUT R14, R6, 0xfffffff8, RZ, 0xc0, !PT ;  /* 0xfffffff8060e8812 */ /* 0x000fe400078ec0ff */
[----:B------:R-:W-:Y:S01]  /*1410*/  SHFL.IDX PT, R6, R17, 0x6, 0x181f ;  /* 0x00d81f0011067f89 */ /* 0x000fe200000e0000 */
[----:B------:R-:W-:Y:S01]  /*1420*/  IMAD.IADD R9, R9, 0x1, R19 ;  /* 0x0000000109097824 */ /* 0x000fe200078e0213 */
[----:B------:R-:W-:Y:S01]  /*1430*/  SHF.R.S32.HI R19, RZ, 0x1f, R35 ;  /* 0x0000001fff137819 */ /* 0x000fe20000011423 */
[----:B------:R-:W-:-:S02]  /*1440*/  @!P0 IMAD.WIDE R14, R14, 0x2, R2 ;  /* 0x000000020e0e8825 */ /* 0x000fc400078e0202 */
[----:B------:R2:W3:Y:S04]  /*1450*/  SHFL.IDX PT, R2, R17, 0x7, 0x181f ;  /* 0x00f81f0011027f89 */ /* 0x0004e800000e0000 */
[----:B------:R4:W-:Y:S04]  /*1460*/  @!P0 LDGSTS.E.BYPASS.LTC128B.128 [R243+0xe080], [R14.64], !P3 ;  /* 0x0e0800000ef38fae */ /* 0x0009e8000d901d4e */
[----:B------:R5:W3:Y:S01]  /*1470*/  SHFL.IDX PT, R3, R16, 0x7, 0x181f ;  /* 0x00f81f0010037f89 */ /* 0x000ae200000e0000 */
[----:B-1----:R-:W-:-:S04]  /*1480*/  @!P4 LEA R12, P0, R4, R10, 0x1 ;  /* 0x0000000a040cc211 */ /* 0x002fc800078008ff */
[----:B------:R-:W-:-:S05]  /*1490*/  @!P4 LEA.HI.X R13, R4, R11, R5, 0x1, P0 ;  /* 0x0000000b040dc211 */ /* 0x000fca00000f0c05 */
[----:B------:R1:W-:Y:S01]  /*14a0*/  @!P4 LDGSTS.E.BYPASS.LTC128B.128 [R243+0xa880], [R12.64], !P5 ;  /* 0x0a8800000cf3cfae */ /* 0x0003e2000e901d4e */
[--C-:B--2---:R-:W-:Y:S01]  /*14b0*/  @P6 SHF.R.S32.HI R17, RZ, 0x1f, R20.reuse ;  /* 0x0000001fff116819 */ /* 0x104fe20000011414 */
[----:B------:R-:W-:Y:S01]  /*14c0*/  @!P6 IMAD.MOV.U32 R17, RZ, RZ, R21 ;  /* 0x000000ffff11e224 */ /* 0x000fe200078e0015 */
[----:B----4-:R-:W-:Y:S01]  /*14d0*/  @!P4 LEA.HI R14, R18, R0, RZ, 0x3 ;  /* 0x00000000120ec211 */ /* 0x010fe200078f18ff */
[----:B-----5:R-:W-:Y:S02]  /*14e0*/  @P6 IMAD.MOV.U32 R16, RZ, RZ, R20 ;  /* 0x000000ffff106224 */ /* 0x020fe400078e0014 */
[----:B------:R-:W-:Y:S01]  /*14f0*/  @!P6 IMAD.MOV.U32 R16, RZ, RZ, R22 ;  /* 0x000000ffff10e224 */ /* 0x000fe200078e0016 */
[----:B------:R-:W-:-:S03]  /*1500*/  @!P4 LOP3.LUT R14, R14, 0xfffffff8, RZ, 0xc0, !PT ;  /* 0xfffffff80e0ec812 */ /* 0x000fc600078ec0ff */
[----:B------:R-:W-:-:S04]  /*1510*/  IMAD.WIDE.U32 R24, R16, c[0x0][0x1f0], R8 ;  /* 0x00007c0010187a25 */ /* 0x000fc800078e0008 */
[----:B------:R-:W-:Y:S01]  /*1520*/  @!P4 IMAD.WIDE R10, R14, 0x2, R10 ;  /* 0x000000020e0ac825 */ /* 0x000fe200078e020a */
[--C-:B------:R-:W-:Y:S01]  /*1530*/  @!P2 SHF.R.S32.HI R14, RZ, 0x1f, R0.reuse ;  /* 0x0000001fff0ea819 */ /* 0x100fe20000011400 */
[----:B------:R-:W-:Y:S01]  /*1540*/  STL.64 [R1+0x40], R24 ;  /* 0x0000401801007387 */ /* 0x000fe20000100a00 */
[----:B-1----:R-:W-:Y:S01]  /*1550*/  @!P1 SHF.R.S32.HI R13, RZ, 0x1f, R0 ;  /* 0x0000001fff0d9819 */ /* 0x002fe20000011400 */
[----:B------:R-:W-:Y:S02]  /*1560*/  IMAD.MOV.U32 R126, RZ, RZ, R24 ;  /* 0x000000ffff7e7224 */ /* 0x000fe400078e0018 */
[----:B------:R1:W-:Y:S01]  /*1570*/  @!P4 LDGSTS.E.BYPASS.LTC128B.128 [R243+0xe880], [R10.64], !P3 ;  /* 0x0e8800000af3cfae */ /* 0x0003e2000d901d4e */
[-C--:B------:R-:W-:Y:S01]  /*1580*/  @!P2 LEA.HI R14, R14, R0.reuse, RZ, 0x3 ;  /* 0x000000000e0ea211 */ /* 0x080fe200078f18ff */
[----:B------:R-:W-:Y:S01]  /*1590*/  IMAD.MOV.U32 R9, RZ, RZ, c[0x0][0x1e4] ;  /* 0x00007900ff097624 */ /* 0x000fe200078e00ff */
[----:B------:R-:W-:Y:S02]  /*15a0*/  @!P1 LEA.HI R13, R13, R0, RZ, 0x3 ;  /* 0x000000000d0d9211 */ /* 0x000fe400078f18ff */
[----:B------:R-:W-:-:S02]  /*15b0*/  @!P2 LOP3.LUT R14, R14, 0xfffffff8, RZ, 0xc0, !PT ;  /* 0xfffffff80e0ea812 */ /* 0x000fc400078ec0ff */
[C---:B---3--:R-:W-:Y:S02]  /*15c0*/  @!P1 LEA R12, P0, R4.reuse, R2, 0x1 ;  /* 0x00000002040c9211 */ /* 0x048fe400078008ff */
[----:B------:R-:W-:Y:S02]  /*15d0*/  @!P1 LOP3.LUT R15, R13, 0xfffffff8, RZ, 0xc0, !PT ;  /* 0xfffffff80d0f9812 */ /* 0x000fe400078ec0ff */
[----:B------:R-:W-:-:S03]  /*15e0*/  @!P1 LEA.HI.X R13, R4, R3, R5, 0x1, P0 ;  /* 0x00000003040d9211 */ /* 0x000fc600000f0c05 */
[----:B------:R-:W-:Y:S01]  /*15f0*/  @!P1 IMAD.WIDE R2, R15, 0x2, R2 ;  /* 0x000000020f029825 */ /* 0x000fe200078e0202 */
[----:B-1----:R-:W-:-:S04]  /*1600*/  @!P2 LEA R10, P4, R4, R6, 0x1 ;  /* 0x00000006040aa211 */ /* 0x002fc800078808ff */
[----:B------:R-:W-:Y:S01]  /*1610*/  @!P2 LEA.HI.X R11, R4, R7, R5, 0x1, P4 ;  /* 0x00000007040ba211 */ /* 0x000fe200020f0c05 */
[----:B------:R-:W-:Y:S01]  /*1620*/  @!P2 IMAD.WIDE R6, R14, 0x2, R6 ;  /* 0x000000020e06a825 */ /* 0x000fe200078e0206 */
[----:B------:R-:W-:-:S03]  /*1630*/  ISETP.GE.AND P4, PT, R4, c[0x0][0x1d4], PT ;  /* 0x0000750004007a0c */ /* 0x000fc60003f86270 */
[----:B------:R1:W-:Y:S04]  /*1640*/  @!P2 LDGSTS.E.BYPASS.LTC128B.128 [R243+0xb080], [R10.64], !P5 ;  /* 0x0b0800000af3afae */ /* 0x0003e8000e901d4e */
[----:B------:R2:W-:Y:S04]  /*1650*/  @!P2 LDGSTS.E.BYPASS.LTC128B.128 [R243+0xf080], [R6.64], !P3 ;  /* 0x0f08000006f3afae */ /* 0x0005e8000d901d4e */
[----:B------:R3:W-:Y:S04]  /*1660*/  @!P1 LDGSTS.E.BYPASS.LTC128B.128 [R243+0xb880], [R12.64], !P5 ;  /* 0x0b8800000cf39fae */ /* 0x0007e8000e901d4e */
[----:B------:R4:W-:Y:S01]  /*1670*/  @!P1 LDGSTS.E.BYPASS.LTC128B.128 [R243+0xf880], [R2.64], !P3 ;  /* 0x0f88000002f39fae */ /* 0x0009e2000d901d4e */
[----:B------:R-:W-:-:S03]  /*1680*/  ISETP.GE.AND P3, PT, R0, c[0x0][0x1d4], PT ;  /* 0x0000750000007a0c */ /* 0x000fc60003f66270 */
[----:B------:R-:W0:Y:S01]  /*1690*/  LDGDEPBAR ;  /* 0x00000000000079af */ /* 0x000e220000000000 */
[----:B-1----:R-:W-:-:S04]  /*16a0*/  IMAD.MOV.U32 R10, RZ, RZ, 0x30 ;  /* 0x00000030ff0a7424 */ /* 0x002fc800078e00ff */
[----:B------:R-:W-:Y:S02]  /*16b0*/  IMAD R32, R242, -0x30, R10 ;  /* 0xffffffd0f2207824 */ /* 0x000fe400078e020a */
[C---:B--2---:R-:W-:Y:S02]  /*16c0*/  IMAD R7, R10.reuse, c[0x0][0x1e4], RZ ;  /* 0x000079000a077a24 */ /* 0x044fe400078e02ff */
[----:B------:R-:W-:Y:S01]  /*16d0*/  IMAD.WIDE.U32 R124, R10, c[0x0][0x1e0], RZ ;  /* 0x000078000a7c7a25 */ /* 0x000fe200078e00ff */
[----:B------:R-:W-:Y:S02]  /*16e0*/  IADD3 R29, R32, c[0x0][0x1d0], -R28 ;  /* 0x00007400201d7a10 */ /* 0x000fe40007ffe81c */
[----:B---3--:R-:W-:Y:S01]  /*16f0*/  LEA.HI R13, R123, R129, RZ, 0x4 ;  /* 0x000000817b0d7211 */ /* 0x008fe200078f20ff */
[----:B------:R-:W-:Y:S01]  /*1700*/  IMAD R6, R17, c[0x0][0x1f0], RZ ;  /* 0x00007c0011067a24 */ /* 0x000fe200078e02ff */
[----:B------:R-:W-:Y:S01]  /*1710*/  ISETP.GE.AND P5, PT, R29, 0x11, PT ;  /* 0x000000111d00780c */ /* 0x000fe20003fa6270 */
[----:B------:R-:W-:Y:S01]  /*1720*/  IMAD.IADD R122, R125, 0x1, R7 ;  /* 0x000000017d7a7824 */ /* 0x000fe200078e0207 */
[----:B------:R-:W-:Y:S01]  /*1730*/  BAR.SYNC.DEFER_BLOCKING 0x0 ;  /* 0x0000000000007b1d */ /* 0x000fe20000010000 */
[----:B------:R-:W-:Y:S01]  /*1740*/  IMAD R6, R16, c[0x0][0x1f4], R6 ;  /* 0x00007d0010067a24 */ /* 0x000fe200078e0206 */
[C---:B------:R-:W-:Y:S01]  /*1750*/  ISETP.GE.AND P6, PT, R29.reuse, 0x1, PT ;  /* 0x000000011d00780c */ /* 0x040fe20003fc6270 */
[----:B----4-:R-:W-:Y:S01]  /*1760*/  IMAD R2, R122, R35, RZ ;  /* 0x000000237a027224 */ /* 0x010fe200078e02ff */
[----:B------:R-:W-:Y:S01]  /*1770*/  ISETP.GE.AND P2, PT, R29, 0x21, PT ;  /* 0x000000211d00780c */ /* 0x000fe20003f46270 */
[----:B------:R-:W-:Y:S01]  /*1780*/  IMAD.IADD R127, R25, 0x1, R6 ;  /* 0x00000001197f7824 */ /* 0x000fe200078e0206 */
[----:B------:R-:W-:Y:S01]  /*1790*/  LOP3.LUT R8, R13, 0xfffffff0, RZ, 0xc0, !PT ;  /* 0xfffffff00d087812 */ /* 0x000fe200078ec0ff */
[-C--:B------:R-:W-:Y:S01]  /*17a0*/  IMAD R6, R19, R124.reuse, R2 ;  /* 0x0000007c13067224 */ /* 0x080fe200078e0202 */
[----:B------:R-:W-:Y:S01]  /*17b0*/  SHF.R.S32.HI R11, RZ, 0x4, R13 ;  /* 0x00000004ff0b7819 */ /* 0x000fe2000001140d */
[----:B------:R-:W-:Y:S01]  /*17c0*/  IMAD.MOV.U32 R12, RZ, RZ, c[0x0][0x1e0] ;  /* 0x00007800ff0c7624 */ /* 0x000fe200078e00ff */
[----:B------:R-:W-:Y:S01]  /*17d0*/  STL.64 [R1+0x30], R126 ;  /* 0x0000307e01007387 */ /* 0x000fe20000100a00 */
[----:B------:R-:W-:Y:S01]  /*17e0*/  IMAD.WIDE.U32 R2, R35, R124, R126 ;  /* 0x0000007c23027225 */ /* 0x000fe200078e007e */
[----:B------:R-:W-:-:S03]  /*17f0*/  LEA.HI R13, R13, R11, RZ, 0x1 ;  /* 0x0000000b0d0d7211 */ /* 0x000fc600078f08ff */
[----:B------:R-:W-:Y:S01]  /*1800*/  IMAD.IADD R3, R3, 0x1, R6 ;  /* 0x0000000103037824 */ /* 0x000fe200078e0206 */
[----:B------:R-:W-:Y:S01]  /*1810*/  @P5 LEA R7, P0, R12, R2, 0x4 ;  /* 0x000000020c075211 */ /* 0x000fe200078020ff */
[----:B------:R-:W-:-:S03]  /*1820*/  IMAD.IADD R0, R129, 0x1, -R8 ;  /* 0x0000000181007824 */ /* 0x000fc600078e0a08 */
[----:B------:R-:W-:Y:S02]  /*1830*/  @P5 LEA.HI.X R12, R12, R3, R9, 0x4, P0 ;  /* 0x000000030c0c5211 */ /* 0x000fe400000f2409 */
[C---:B------:R-:W-:Y:S02]  /*1840*/  @P6 LEA R8, P0, R2.reuse, c[0x0][0x1c8], 0x1 ;  /* 0x0000720002086a11 */ /* 0x040fe400078008ff */
[C---:B------:R-:W-:Y:S02]  /*1850*/  @P5 LEA R6, P1, R7.reuse, c[0x0][0x1c8], 0x1 ;  /* 0x0000720007065a11 */ /* 0x040fe400078208ff */
[C---:B------:R-:W-:Y:S02]  /*1860*/  @P6 LEA.HI.X R9, R2.reuse, c[0x0][0x1cc], R3, 0x1, P0 ;  /* 0x0000730002096a11 */ /* 0x040fe400000f0c03 */
[----:B------:R-:W-:Y:S02]  /*1870*/  @P2 IADD3 R10, P0, R2, UR12, RZ ;  /* 0x0000000c020a2c10 */ /* 0x000fe4000ff1e0ff */
[----:B------:R-:W-:Y:S01]  /*1880*/  @P5 LEA.HI.X R7, R7, c[0x0][0x1cc], R12, 0x1, P1 ;  /* 0x0000730007075a11 */ /* 0x000fe200008f0c0c */
[----:B------:R-:W-:Y:S01]  /*1890*/  @!PT LDS RZ, [RZ] ;  /* 0x00000000fffff984 */ /* 0x000fe20000000800 */
[----:B------:R-:W-:Y:S01]  /*18a0*/  @!PT LDS RZ, [RZ] ;  /* 0x00000000fffff984 */ /* 0x000fe20000000800 */
[----:B------:R-:W-:Y:S01]  /*18b0*/  @!PT LDS RZ, [RZ] ;  /* 0x00000000fffff984 */ /* 0x000fe20000000800 */
[----:B------:R1:W-:Y:S01]  /*18c0*/  @P6 LDGSTS.E.BYPASS.LTC128B.128 [R243+0x5080], [R8.64], !P4 ;  /* 0x0508000008f36fae */ /* 0x0003e2000e101d4e */
[----:B------:R-:W-:-:S02]  /*18d0*/  @P2 IADD3.X R3, R3, UR9, RZ, P0, !PT ;  /* 0x0000000903032c10 */ /* 0x000fc400087fe4ff */
[C---:B------:R-:W-:Y:S01]  /*18e0*/  @P2 LEA R2, P0, R10.reuse, c[0x0][0x1c8], 0x1 ;  /* 0x000072000a022a11 */ /* 0x040fe200078008ff */
[----:B------:R1:W-:Y:S01]  /*18f0*/  @P6 LDGSTS.E.BYPASS.LTC128B.128 [R243+0x6880], [R8.64+0x80], !P3 ;  /* 0x0688008008f36fae */ /* 0x0003e2000d901d4e */
[----:B------:R-:W-:Y:S02]  /*1900*/  SHF.R.S32.HI R14, RZ, 0x1f, R0 ;  /* 0x0000001fff0e7819 */ /* 0x000fe40000011400 */
[----:B------:R-:W-:Y:S01]  /*1910*/  @P2 LEA.HI.X R3, R10, c[0x0][0x1cc], R3, 0x1, P0 ;  /* 0x000073000a032a11 */ /* 0x000fe200000f0c03 */
[----:B------:R2:W-:Y:S01]  /*1920*/  @P5 LDGSTS.E.BYPASS.LTC128B.128 [R243+0x5880], [R6.64], !P4 ;  /* 0x0588000006f35fae */ /* 0x0005e2000e101d4e */
[----:B------:R-:W-:Y:S02]  /*1930*/  LEA.HI R14, R14, R0, RZ, 0x3 ;  /* 0x000000000e0e7211 */ /* 0x000fe400078f18ff */
[----:B------:R-:W-:Y:S01]  /*1940*/  LOP3.LUT R12, R13, 0xfffffffe, RZ, 0xc0, !PT ;  /* 0xfffffffe0d0c7812 */ /* 0x000fe200078ec0ff */
[----:B------:R2:W-:Y:S01]  /*1950*/  @P5 LDGSTS.E.BYPASS.LTC128B.128 [R243+0x7080], [R6.64+0x80], !P3 ;  /* 0x0708008006f35fae */ /* 0x0005e2000d901d4e */
[----:B------:R-:W-:-:S02]  /*1960*/  LOP3.LUT R13, R14, 0xfffffff8, RZ, 0xc0, !PT ;  /* 0xfffffff80e0d7812 */ /* 0x000fc400078ec0ff */
[----:B------:R-:W-:Y:S01]  /*1970*/  LOP3.LUT P0, RZ, R30, 0x2, RZ, 0xc0, !PT ;  /* 0x000000021eff7812 */ /* 0x000fe2000780c0ff */
[----:B------:R3:W-:Y:S01]  /*1980*/  @P2 LDGSTS.E.BYPASS.LTC128B.128 [R243+0x6080], [R2.64], !P4 ;  /* 0x0608000002f32fae */ /* 0x0007e2000e101d4e */
[----:B------:R-:W-:Y:S02]  /*1990*/  IMAD.IADD R12, R11, 0x1, -R12 ;  /* 0x000000010b0c7824 */ /* 0x000fe400078e0a0c */
[----:B------:R-:W-:Y:S01]  /*19a0*/  IMAD.IADD R18, R0, 0x1, -R13 ;  /* 0x0000000100127824 */ /* 0x000fe200078e0a0d */
[----:B------:R3:W-:Y:S01]  /*19b0*/  @P2 LDGSTS.E.BYPASS.LTC128B.128 [R243+0x7880], [R2.64+0x80], !P3 ;  /* 0x0788008002f32fae */ /* 0x0007e2000d901d4e */
[----:B------:R-:W-:-:S03]  /*19c0*/  IMAD.SHL.U32 R0, R30, 0x40, RZ ;  /* 0x000000401e007824 */ /* 0x000fc600078e00ff */
[----:B------:R-:W0:Y:S01]  /*19d0*/  LDGDEPBAR ;  /* 0x00000000000079af */ /* 0x000e220000000000 */
[----:B------:R-:W-:Y:S02]  /*19e0*/  R2P PR, R18, 0x6 ;  /* 0x0000000612007804 */ /* 0x000fe40000000000 */
[----:B------:R-:W-:Y:S02]  /*19f0*/  LOP3.LUT R0, R0, 0x1c0, RZ, 0xc0, !PT ;  /* 0x000001c000007812 */ /* 0x000fe400078ec0ff */
[C---:B------:R-:W-:Y:S02]  /*1a00*/  ISETP.LT.OR P5, PT, R29.reuse, 0x1, P4 ;  /* 0x000000011d00780c */ /* 0x040fe400027a1670 */
[----:B------:R-:W-:Y:S01]  /*1a10*/  ISETP.LT.OR P6, PT, R29, 0x11, P4 ;  /* 0x000000111d00780c */ /* 0x000fe200027c1670 */
[----:B--2---:R-:W-:Y:S02]  /*1a20*/  IMAD.SHL.U32 R6, R28, 0x8, RZ ;  /* 0x000000081c067824 */ /* 0x004fe400078e00ff */
[----:B------:R-:W-:-:S03]  /*1a30*/  IMAD.SHL.U32 R7, R14, 0x40, RZ ;  /* 0x000000400e077824 */ /* 0x000fc600078e00ff */
[----:B------:R-:W-:Y:S02]  /*1a40*/  LOP3.LUT R6, R0, 0x8, R6, 0xf8, !PT ;  /* 0x0000000800067812 */ /* 0x000fe400078ef806 */
[----:B------:R-:W-:Y:S01]  /*1a50*/  SHF.R.U32.HI R0, RZ, 0x3, R0 ;  /* 0x00000003ff007819 */ /* 0x000fe20000011600 */
[----:B---3--:R-:W-:Y:S01]  /*1a60*/  IMAD.SHL.U32 R2, R18, 0x40, RZ ;  /* 0x0000004012027824 */ /* 0x008fe200078e00ff */
[----:B------:R-:W-:-:S04]  /*1a70*/  DEPBAR.LE SB0, 0x1 ;  /* 0x000080400000791a */ /* 0x000fc80000000000 */
[----:B------:R-:W-:-:S04]  /*1a80*/  DEPBAR.LE SB0, 0x0 ;  /* 0x000080000000791a */ /* 0x000fc80000000000 */
[----:B------:R-:W-:Y:S01]  /*1a90*/  IMAD.SHL.U32 R3, R12, 0x8, RZ ;  /* 0x000000080c037824 */ /* 0x000fe200078e00ff */
[----:B------:R-:W-:Y:S02]  /*1aa0*/  LOP3.LUT R2, R2, 0x1c0, RZ, 0xc0, !PT ;  /* 0x000001c002027812 */ /* 0x000fe400078ec0ff */
[----:B------:R-:W-:Y:S02]  /*1ab0*/  LOP3.LUT R34, R7, 0xfffffe00, RZ, 0xc0, !PT ;  /* 0xfffffe0007227812 */ /* 0x000fe400078ec0ff */
[----:B------:R-:W-:Y:S02]  /*1ac0*/  LOP3.LUT R3, R2, 0x8, R3, 0xf8, !PT ;  /* 0x0000000802037812 */ /* 0x000fe400078ef803 */
[----:B------:R-:W-:Y:S02]  /*1ad0*/  SHF.R.U32.HI R2, RZ, 0x3, R2 ;  /* 0x00000003ff027819 */ /* 0x000fe40000011602 */
[----:B------:R-:W-:Y:S01]  /*1ae0*/  LOP3.LUT R0, R6, R0, RZ, 0x3c, !PT ;  /* 0x0000000006007212 */ /* 0x000fe200078e3cff */
[----:B------:R-:W-:Y:S01]  /*1af0*/  IMAD R6, R41, c[0x0][0x210], RZ ;  /* 0x0000840029067a24 */ /* 0x000fe200078e02ff */
[----:B------:R-:W-:Y:S01]  /*1b00*/  LOP3.LUT R33, R3, R2, RZ, 0x3c, !PT ;  /* 0x0000000203217212 */ /* 0x000fe200078e3cff */
[----:B------:R-:W-:-:S02]  /*1b10*/  IMAD R2, R120, 0x400, R34 ;  /* 0x0000040078027824 */ /* 0x000fc400078e0222 */
[----:B------:R-:W-:Y:S02]  /*1b20*/  IMAD R0, R12, 0x200, R0 ;  /* 0x000002000c007824 */ /* 0x000fe400078e0200 */
[----:B------:R-:W-:Y:S02]  /*1b30*/  IMAD.IADD R2, R33, 0x1, R2 ;  /* 0x0000000121027824 */ /* 0x000fe400078e0202 */
[----:B------:R-:W-:Y:S01]  /*1b40*/  IMAD.SHL.U32 R224, R0, 0x2, RZ ;  /* 0x0000000200e07824 */ /* 0x000fe200078e00ff */
[----:B------:R-:W-:Y:S01]  /*1b50*/  BAR.SYNC.DEFER_BLOCKING 0x0 ;  /* 0x0000000000007b1d */ /* 0x000fe20000010000 */
[----:B------:R-:W-:Y:S02]  /*1b60*/  IMAD.SHL.U32 R231, R2, 0x2, RZ ;  /* 0x0000000202e77824 */ /* 0x000fe400078e00ff */
[----:B------:R-:W-:Y:S01]  /*1b70*/  IMAD R0, R31, c[0x0][0x208], RZ ;  /* 0x000082001f007a24 */ /* 0x000fe200078e02ff */
[----:B------:R-:W-:Y:S01]  /*1b80*/  IADD3 R235, R224, 0x50a0, RZ ;  /* 0x000050a0e0eb7810 */ /* 0x000fe20007ffe0ff */
[----:B------:R-:W-:-:S04]  /*1b90*/  IMAD.WIDE.U32 R2, R28, c[0x0][0x208], R4 ;  /* 0x000082001c027a25 */ /* 0x000fc800078e0004 */
[----:B------:R-:W-:Y:S02]  /*1ba0*/  IMAD R0, R28, c[0x0][0x20c], R0 ;  /* 0x000083001c007a24 */ /* 0x000fe400078e0200 */
[----:B------:R-:W-:Y:S02]  /*1bb0*/  IMAD.MOV.U32 R4, RZ, RZ, 0x10 ;  /* 0x00000010ff047424 */ /* 0x000fe400078e00ff */
[----:B------:R-:W-:Y:S01]  /*1bc0*/  IMAD.IADD R5, R3, 0x1, R0 ;  /* 0x0000000103057824 */ /* 0x000fe200078e0200 */
[----:B------:R-:W-:Y:S02]  /*1bd0*/  IADD3 R0, R224, 0x5080, RZ ;  /* 0x00005080e0007810 */ /* 0x000fe40007ffe0ff */
[----:B------:R-:W-:Y:S01]  /*1be0*/  SEL R3, R4, 0xfffffff0, !P1 ;  /* 0xfffffff004037807 */ /* 0x000fe20004800000 */
[----:B------:R-:W-:Y:S01]  /*1bf0*/  IMAD.MOV.U32 R4, RZ, RZ, R2 ;  /* 0x000000ffff047224 */ /* 0x000fe200078e0002 */
[----:B------:R-:W-:Y:S01]  /*1c00*/  @P0 IADD3 R235, R0, -0x20, RZ ;  /* 0xffffffe000eb0810 */ /* 0x000fe20007ffe0ff */
[C---:B------:R-:W-:Y:S01]  /*1c10*/  IMAD R0, R40.reuse, c[0x0][0x214], R6 ;  /* 0x0000850028007a24 */ /* 0x040fe200078e0206 */
[----:B------:R-:W-:Y:S01]  /*1c20*/  ISETP.LT.OR P1, PT, R29, 0x1, P3 ;  /* 0x000000011d00780c */ /* 0x000fe20001f21670 */
[----:B------:R-:W-:Y:S01]  /*1c30*/  IMAD.WIDE.U32 R4, R40, c[0x0][0x210], R4 ;  /* 0x0000840028047a25 */ /* 0x000fe200078e0004 */
[----:B------:R-:W-:Y:S01]  /*1c40*/  IADD3 R241, R235, 0x800, RZ ;  /* 0x00000800ebf17810 */ /* 0x000fe20007ffe0ff */
[----:B------:R-:W-:Y:S02]  /*1c50*/  LDSM.16.M88.4 R20, [R224+0x5080] ;  /* 0x00508000e014783b */ /* 0x000fe40000000200 */
[----:B------:R-:W-:Y:S01]  /*1c60*/  IMAD.IADD R5, R5, 0x1, R0 ;  /* 0x0000000105057824 */ /* 0x000fe200078e0200 */
[----:B------:R-:W-:Y:S01]  /*1c70*/  IADD3 R240, R235, 0x1000, RZ ;  /* 0x00001000ebf07810 */ /* 0x000fe20007ffe0ff */
[----:B------:R-:W-:Y:S01]  /*1c80*/  IMAD R2, R17, c[0x0][0x218], RZ ;  /* 0x0000860011027a24 */ /* 0x000fe200078e02ff */
[----:B------:R-:W2:Y:S01]  /*1c90*/  LDSM.16.M88.4 R12, [R231+0x8080] ;  /* 0x00808000e70c783b */ /* 0x000ea20000000200 */
[----:B------:R-:W-:Y:S01]  /*1ca0*/  IMAD R0, R19, c[0x0][0x208], RZ ;  /* 0x0000820013007a24 */ /* 0x000fe200078e02ff */
[----:B------:R-:W-:Y:S01]  /*1cb0*/  IADD3 R239, R235, 0x1800, RZ ;  /* 0x00001800ebef7810 */ /* 0x000fe20007ffe0ff */
[----:B------:R-:W-:Y:S01]  /*1cc0*/  IMAD R233, R3, 0x2, R231 ;  /* 0x0000000203e97824 */ /* 0x000fe200078e02e7 */
[----:B-1----:R-:W1:Y:S01]  /*1cd0*/  LDSM.16.M88.4 R8, [R231+0xa080] ;  /* 0x00a08000e708783b */ /* 0x002e620000000200 */
[C---:B------:R-:W-:Y:S01]  /*1ce0*/  IMAD R2, R16.reuse, c[0x0][0x21c], R2 ;  /* 0x0000870010027a24 */ /* 0x040fe200078e0202 */
[C---:B------:R-:W-:Y:S01]  /*1cf0*/  IADD3 R238, R235.reuse, 0x2000, RZ ;  /* 0x00002000ebee7810 */ /* 0x040fe20007ffe0ff */
[----:B------:R-:W-:Y:S01]  /*1d00*/  IMAD.WIDE.U32 R78, R16, c[0x0][0x218], R4 ;  /* 0x00008600104e7a25 */ /* 0x000fe200078e0004 */
[----:B------:R-:W3:Y:S01]  /*1d10*/  LDSM.16.M88.4 R24, [R224+0x5880] ;  /* 0x00588000e018783b */ /* 0x000ee20000000200 */
[----:B------:R-:W-:-:S02]  /*1d20*/  IADD3 R237, R235, 0x2800, RZ ;  /* 0x00002800ebed7810 */ /* 0x000fc40007ffe0ff */
[C---:B------:R-:W-:Y:S01]  /*1d30*/  IMAD.WIDE.U32 R6, R35.reuse, c[0x0][0x208], RZ ;  /* 0x0000820023067a25 */ /* 0x040fe200078e00ff */
[----:B------:R-:W4:Y:S03]  /*1d40*/  LDSM.16.M88.4 R36, [R224+0x6080] ;  /* 0x00608000e024783b */ /* 0x000f260000000200 */
[----:B------:R-:W-:Y:S01]  /*1d50*/  IMAD R0, R35, c[0x0][0x20c], R0 ;  /* 0x0000830023007a24 */ /* 0x000fe200078e0200 */
[----:B------:R-:W-:Y:S01]  /*1d60*/  LDSM.16.M88.4 R48, [R235+0x1000] ;  /* 0x00100000eb30783b */ /* 0x000fe20000000200 */
[----:B------:R-:W-:Y:S02]  /*1d70*/  IMAD.IADD R77, R79, 0x1, R2 ;  /* 0x000000014f4d7824 */ /* 0x000fe400078e0202 */
[----:B------:R-:W-:Y:S01]  /*1d80*/  IMAD.IADD R0, R7, 0x1, R0 ;  /* 0x0000000107007824 */ /* 0x000fe200078e0200 */
[----:B------:R-:W-:Y:S01]  /*1d90*/  LDSM.16.M88.4 R52, [R235] ;  /* 0x00000000eb34783b */ /* 0x000fe20000000200 */
[----:B------:R-:W-:-:S02]  /*1da0*/  IMAD.MOV.U32 R76, RZ, RZ, R78 ;  /* 0x000000ffff4c7224 */ /* 0x000fc400078e004e */
[----:B------:R-:W-:Y:S01]  /*1db0*/  IMAD R0, R0, 0x30, RZ ;  /* 0x0000003000007824 */ /* 0x000fe200078e02ff */
[----:B------:R-:W-:Y:S01]  /*1dc0*/  LDSM.16.M88.4 R44, [R235+0x800] ;  /* 0x00080000eb2c783b */ /* 0x000fe20000000200 */
[----:B------:R-:W-:-:S03]  /*1dd0*/  IMAD.WIDE.U32 R6, R6, 0x30, R76 ;  /* 0x0000003006067825 */ /* 0x000fc600078e004c */
[----:B------:R-:W-:Y:S01]  /*1de0*/  LDSM.16.M88.4 R16, [R233+0x8080] ;  /* 0x00808000e910783b */ /* 0x000fe20000000200 */
[----:B------:R-:W-:Y:S01]  /*1df0*/  IMAD.IADD R0, R7, 0x1, R0 ;  /* 0x0000000107007824 */ /* 0x000fe200078e0200 */
[C---:B------:R-:W-:Y:S01]  /*1e00*/  LEA R4, P0, R6.reuse, c[0x0][0x1f8], 0x1 ;  /* 0x00007e0006047a11 */ /* 0x040fe200078008ff */
[----:B------:R-:W-:Y:S01]  /*1e10*/  IMAD.MOV.U32 R2, RZ, RZ, 0x20 ;  /* 0x00000020ff027424 */ /* 0x000fe200078e00ff */
[----:B------:R-:W-:Y:S02]  /*1e20*/  STL.64 [R1+0x48], R78 ;  /* 0x0000484e01007387 */ /* 0x000fe40000100a00 */
[----:B------:R-:W-:Y:S01]  /*1e30*/  LEA.HI.X R5, R6, c[0x0][0x1fc], R0, 0x1, P0 ;  /* 0x00007f0006057a11 */ /* 0x000fe200000f0c00 */
[----:B------:R-:W-:Y:S01]  /*1e40*/  IMAD.U32 R0, RZ, RZ, UR10 ;  /* 0x0000000aff007e24 */ /* 0x000fe2000f8e00ff */
[----:B------:R-:W-:Y:S01]  /*1e50*/  IADD3 R6, P0, R4, UR10, RZ ;  /* 0x0000000a04067c10 */ /* 0x000fe2000ff1e0ff */
[----:B------:R-:W-:Y:S01]  /*1e60*/  STL.64 [R1+0x38], R76 ;  /* 0x0000384c01007387 */ /* 0x000fe20000100a00 */
[----:B------:R-:W-:Y:S01]  /*1e70*/  SEL R2, R2, 0xffffffe0, !P2 ;  /* 0xffffffe002027807 */ /* 0x000fe20005000000 */
[----:B--2---:R-:W-:Y:S01]  /*1e80*/  HMMA.16816.F32.BF16 R72, R12, R20, RZ ;  /* 0x000000140c48723c */ /* 0x004fe200000418ff */
[----:B------:R-:W-:-:S02]  /*1e90*/  IADD3.X R7, R5, UR11, RZ, P0, !PT ;  /* 0x0000000b05077c10 */ /* 0x000fc400087fe4ff */
[----:B------:R-:W-:Y:S01]  /*1ea0*/  LOP3.LUT P0, RZ, R30, 0x4, RZ, 0xc0, !PT ;  /* 0x000000041eff7812 */ /* 0x000fe2000780c0ff */
[C---:B------:R-:W-:Y:S02]  /*1eb0*/  IMAD R232, R2.reuse, 0x2, R231 ;  /* 0x0000000202e87824 */ /* 0x040fe400078e02e7 */
[----:B------:R-:W-:Y:S02]  /*1ec0*/  IMAD R234, R2, 0x2, R233 ;  /* 0x0000000202ea7824 */ /* 0x000fe400078e02e9 */
[----:B-1----:R-:W-:Y:S01]  /*1ed0*/  HMMA.16816.F32.BF16 R60, R8, R20, RZ ;  /* 0x00000014083c723c */ /* 0x002fe200000418ff */
[----:B------:R-:W-:-:S07]  /*1ee0*/  IMAD R236, R3, 0x2, R232 ;  /* 0x0000000203ec7824 */ /* 0x000fce00078e02e8 */
[-C--:B------:R-:W-:Y:S08]  /*1ef0*/  HMMA.16816.F32.BF16 R68, R8, R22.reuse, RZ ;  /* 0x000000160844723c */ /* 0x080ff000000418ff */
[C---:B------:R-:W-:Y:S01]  /*1f00*/  HMMA.16816.F32.BF16 R116, R12.reuse, R22, RZ ;  /* 0x000000160c74723c */ /* 0x040fe200000418ff */
[----:B------:R-:W1:Y:S04]  /*1f10*/  LDSM.16.M88.4 R20, [R233+0xa080] ;  /* 0x00a08000e914783b */ /* 0x000e680000000200 */
[----:B------:R-:W-:Y:S01]  /*1f20*/  @!PT LDS RZ, [RZ] ;  /* 0x00000000fffff984 */ /* 0x000fe20000000800 */
[----:B------:R-:W-:Y:S01]  /*1f30*/  @!PT LDS RZ, [RZ] ;  /* 0x00000000fffff984 */ /* 0x000fe20000000800 */
[----:B------:R-:W-:Y:S01]  /*1f40*/  @!PT LDS RZ, [RZ] ;  /* 0x00000000fffff984 */ /* 0x000fe20000000800 */
[----:B------:R2:W-:Y:S03]  /*1f50*/  LDGSTS.E.BYPASS.LTC128B.128 [R243+0x2080], [R4.64], !P5 ;  /* 0x0208000004f37fae */ /* 0x0005e6000e901d4e */
[----:B---3--:R-:W-:Y:S01]  /*1f60*/  HMMA.16816.F32.BF16 R112, R12, R24, RZ ;  /* 0x000000180c70723c */ /* 0x008fe200000418ff */
[----:B------:R2:W-:Y:S04]  /*1f70*/  LDGSTS.E.BYPASS.LTC128B.128 [R243+0x3880], [R4.64+0x80], !P1 ;  /* 0x0388008004f37fae */ /* 0x0005e8000c901d4e */
[----:B------:R3:W-:Y:S01]  /*1f80*/  LDGSTS.E.BYPASS.LTC128B.128 [R243+0x2880], [R6.64], !P6 ;  /* 0x0288000006f37fae */ /* 0x0007e2000f101d4e */
[----:B------:R-:W-:-:S02]  /*1f90*/  ISETP.LT.OR P6, PT, R29, 0x11, P3 ;  /* 0x000000111d00780c */ /* 0x000fc40001fc1670 */
[C---:B------:R-:W-:Y:S08]  /*1fa0*/  HMMA.16816.F32.BF16 R56, R8.reuse, R24, RZ ;  /* 0x000000180838723c */ /* 0x040ff000000418ff */
[-C--:B------:R-:W-:Y:S08]  /*1fb0*/  HMMA.16816.F32.BF16 R64, R8, R26.reuse, RZ ;  /* 0x0000001a0840723c */ /* 0x080ff000000418ff */
[----:B------:R-:W-:Y:S08]  /*1fc0*/  HMMA.16816.F32.BF16 R108, R12, R26, RZ ;  /* 0x0000001a0c6c723c */ /* 0x000ff000000418ff */
[C---:B----4-:R-:W-:Y:S08]  /*1fd0*/  HMMA.16816.F32.BF16 R24, R8.reuse, R36, RZ ;  /* 0x000000240818723c */ /* 0x050ff000000418ff */
[----:B------:R-:W-:Y:S07]  /*1fe0*/  HMMA.16816.F32.BF16 R40, R8, R38, RZ ;  /* 0x000000260828723c */ /* 0x000fee00000418ff */
[----:B------:R-:W-:Y:S01]  /*1ff0*/  IADD3 R8, P5, P1, R0, 0x80, R4 ;  /* 0x0000008000087810 */ /* 0x000fe200079be004 */
[----:B------:R-:W-:Y:S01]  /*2000*/  IMAD.MOV.U32 R0, RZ, RZ, 0x40 ;  /* 0x00000040ff007424 */ /* 0x000fe200078e00ff */
[----:B--2---:R-:W-:Y:S01]  /*2010*/  IADD3 R4, P2, R6, UR10, RZ ;  /* 0x0000000a06047c10 */ /* 0x004fe2000ff5e0ff */
[----:B------:R-:W-:Y:S01]  /*2020*/  HMMA.16816.F32.BF16 R92, R12, R36, RZ ;  /* 0x000000240c5c723c */ /* 0x000fe200000418ff */
[----:B------:R-:W-:-:S02]  /*2030*/  IADD3.X R9, RZ, UR11, R5, P5, P1 ;  /* 0x0000000bff097c10 */ /* 0x000fc4000afe2405 */
[C---:B------:R-:W-:Y:S02]  /*2040*/  ISETP.LT.OR P5, PT, R29.reuse, 0x21, P4 ;  /* 0x000000211d00780c */ /* 0x040fe400027a1670 */
[----:B------:R-:W-:Y:S01]  /*2050*/  ISETP.LT.OR P1, PT, R29, 0x21, P3 ;  /* 0x000000211d00780c */ /* 0x000fe20001f21670 */
[----:B------:R2:W-:Y:S01]  /*2060*/  LDGSTS.E.BYPASS.LTC128B.128 [R243+0x4080], [R8.64], !P6 ;  /* 0x0408000008f37fae */ /* 0x0005e2000f101d4e */
[----:B------:R-:W-:Y:S01]  /*2070*/  SEL R0, R0, 0xffffffc0, !P0 ;  /* 0xffffffc000007807 */ /* 0x000fe20004000000 */
[----:B------:R-:W-:Y:S01]  /*2080*/  HMMA.16816.F32.BF16 R104, R12, R38, RZ ;  /* 0x000000260c68723c */ /* 0x000fe200000418ff */
[----:B------:R-:W-:Y:S02]  /*2090*/  IADD3.X R5, R7, UR11, RZ, P2, !PT ;  /* 0x0000000b07057c10 */ /* 0x000fe400097fe4ff */
[----:B------:R-:W-:Y:S01]  /*20a0*/  ISETP.GT.AND P0, PT, R35, UR8, PT ;  /* 0x0000000823007c0c */ /* 0x000fe2000bf04270 */
[----:B------:R-:W-:Y:S02]  /*20b0*/  IMAD.IADD R230, R224, 0x1, R0 ;  /* 0x00000001e0e67824 */ /* 0x000fe400078e0200 */
[----:B------:R-:W-:-:S02]  /*20c0*/  IMAD.IADD R229, R0, 0x1, R235 ;  /* 0x0000000100e57824 */ /* 0x000fc400078e02eb */
[----:B------:R3:W-:Y:S01]  /*20d0*/  LDGSTS.E.BYPASS.LTC128B.128 [R243+0x3080], [R4.64], !P5 ;  /* 0x0308000004f37fae */ /* 0x0007e2000e901d4e */
[C---:B-1----:R-:W-:Y:S03]  /*20e0*/  HMMA.16816.F32.BF16 R88, R20.reuse, R48, R24 ;  /* 0x000000301458723c */ /* 0x042fe60000041818 */
[----:B------:R3:W-:Y:S04]  /*20f0*/  LDGSTS.E.BYPASS.LTC128B.128 [R243+0x4880], [R4.64+0x80], !P1 ;  /* 0x0488008004f37fae */ /* 0x0007e8000c901d4e */
[----:B------:R-:W-:Y:S01]  /*2100*/  LDSM.16.M88.4 R28, [R230+0x5080] ;  /* 0x00508000e61c783b */ /* 0x000fe20000000200 */
[C---:B------:R-:W-:Y:S03]  /*2110*/  HMMA.16816.F32.BF16 R100, R20.reuse, R52, R60 ;  /* 0x000000341464723c */ /* 0x040fe6000004183c */
[----:B------:R-:W-:Y:S04]  /*2120*/  LDSM.16.M88.4 R24, [R230+0x5880] ;  /* 0x00588000e618783b */ /* 0x000fe80000000200 */
[----:B------:R-:W-:Y:S01]  /*2130*/  LDSM.16.M88.4 R36, [R230+0x6080] ;  /* 0x00608000e624783b */ /* 0x000fe20000000200 */
[C---:B------:R-:W-:Y:S03]  /*2140*/  HMMA.16816.F32.BF16 R96, R20.reuse, R44, R56 ;  /* 0x0000002c1460723c */ /* 0x040fe60000041838 */
[----:B--2---:R-:W1:Y:S04]  /*2150*/  LDSM.16.M88.4 R8, [R232+0xa080] ;  /* 0x00a08000e808783b */ /* 0x004e680000000200 */
[----:B------:R-:W2:Y:S01]  /*2160*/  LDSM.16.M88.4 R12, [R232+0x8080] ;  /* 0x00808000e80c783b */ /* 0x000ea20000000200 */
[C---:B------:R-:W-:Y:S03]  /*2170*/  HMMA.16816.F32.BF16 R84, R20.reuse, R54, R68 ;  /* 0x000000361454723c */ /* 0x040fe60000041844 */
[----:B------:R-:W-:Y:S04]  /*2180*/  LDSM.16.M88.4 R60, [R229+0x1000] ;  /* 0x00100000e53c783b */ /* 0x000fe80000000200 */
[----:B---3--:R-:W-:Y:S01]  /*2190*/  LDSM.16.M88.4 R4, [R234+0xa080] ;  /* 0x00a08000ea04783b */ /* 0x008fe20000000200 */
[C---:B------:R-:W-:Y:S03]  /*21a0*/  HMMA.16816.F32.BF16 R80, R20.reuse, R46, R64 ;  /* 0x0000002e1450723c */ /* 0x040fe60000041840 */
[----:B------:R-:W-:Y:S04]  /*21b0*/  LDSM.16.M88.4 R64, [R229+0x800] ;  /* 0x00080000e540783b */ /* 0x000fe80000000200 */
[----:B------:R-:W0:Y:S01]  /*21c0*/  LDGDEPBAR ;  /* 0x00000000000079af */ /* 0x000e220000000000 */
[----:B------:R-:W-:Y:S03]  /*21d0*/  HMMA.16816.F32.BF16 R76, R20, R50, R40 ;  /* 0x00000032144c723c */ /* 0x000fe60000041828 */
[----:B------:R-:W3:Y:S04]  /*21e0*/  LDSM.16.M88.4 R40, [R229] ;  /* 0x00000000e528783b */ /* 0x000ee80000000200 */
[----:B------:R-:W4:Y:S01]  /*21f0*/  LDSM.16.M88.4 R20, [R234+0x8080] ;  /* 0x00808000ea14783b */ /* 0x000f220000000200 */
[C---:B------:R-:W-:Y:S08]  /*2200*/  HMMA.16816.F32.BF16 R72, R16.reuse, R52, R72 ;  /* 0x000000341048723c */ /* 0x040ff00000041848 */
[C---:B------:R-:W-:Y:S08]  /*2210*/  HMMA.16816.F32.BF16 R68, R16.reuse, R44, R112 ;  /* 0x0000002c1044723c */ /* 0x040ff00000041870 */
[C---:B------:R-:W-:Y:S08]  /*2220*/  HMMA.16816.F32.BF16 R56, R16.reuse, R48, R92 ;  /* 0x000000301038723c */ /* 0x040ff0000004185c */
[C---:B------:R-:W-:Y:S08]  /*2230*/  HMMA.16816.F32.BF16 R52, R16.reuse, R54, R116 ;  /* 0x000000361034723c */ /* 0x040ff00000041874 */
[C---:B------:R-:W-:Y:S08]  /*2240*/  HMMA.16816.F32.BF16 R44, R16.reuse, R46, R108 ;  /* 0x0000002e102c723c */ /* 0x040ff0000004186c */
[----:B------:R-:W-:Y:S01]  /*2250*/  HMMA.16816.F32.BF16 R48, R16, R50, R104 ;  /* 0x000000321030723c */ /* 0x000fe20000041868 */
[----:B------:R-:W-:Y:S07]  /*2260*/  LDSM.16.M88.4 R16, [R231+0xe080] ;  /* 0x00e08000e710783b */ /* 0x000fee0000000200 */
[C---:B-1----:R-:W-:Y:S08]  /*2270*/  HMMA.16816.F32.BF16 R92, R8.reuse, R28, R100 ;  /* 0x0000001c085c723c */ /* 0x042ff00000041864 */
[C---:B------:R-:W-:Y:S08]  /*2280*/  HMMA.16816.F32.BF16 R96, R8.reuse, R24, R96 ;  /* 0x000000180860723c */ /* 0x040ff00000041860 */
[C---:B------:R-:W-:Y:S08]  /*2290*/  HMMA.16816.F32.BF16 R88, R8.reuse, R36, R88 ;  /* 0x000000240858723c */ /* 0x040ff00000041858 */
[C---:B------:R-:W-:Y:S08]  /*22a0*/  HMMA.16816.F32.BF16 R84, R8.reuse, R30, R84 ;  /* 0x0000001e0854723c */ /* 0x040ff00000041854 */
[C---:B------:R-:W-:Y:S08]  /*22b0*/  HMMA.16816.F32.BF16 R80, R8.reuse, R26, R80 ;  /* 0x0000001a0850723c */ /* 0x040ff00000041850 */
[----:B------:R-:W-:Y:S08]  /*22c0*/  HMMA.16816.F32.BF16 R8, R8, R38, R76 ;  /* 0x000000260808723c */ /* 0x000ff0000004184c */
[C---:B--2---:R-:W-:Y:S08]  /*22d0*/  HMMA.16816.F32.BF16 R72, R12.reuse, R28, R72 ;  /* 0x0000001c0c48723c */ /* 0x044ff00000041848 */
[C---:B------:R-:W-:Y:S01]  /*22e0*/  HMMA.16816.F32.BF16 R52, R12.reuse, R30, R52 ;  /* 0x0000001e0c34723c */ /* 0x040fe20000041834 */
[----:B------:R-:W1:Y:S07]  /*22f0*/  LDSM.16.M88.4 R28, [R224+0x6880] ;  /* 0x00688000e01c783b */ /* 0x000e6e0000000200 */
[C---:B------:R-:W-:Y:S08]  /*2300*/  HMMA.16816.F32.BF16 R112, R12.reuse, R36, R56 ;  /* 0x000000240c70723c */ /* 0x040ff00000041838 */
[C---:B------:R-:W-:Y:S08]  /*2310*/  HMMA.16816.F32.BF16 R108, R12.reuse, R24, R68 ;  /* 0x000000180c6c723c */ /* 0x040ff00000041844 */
[C---:B------:R-:W-:Y:S01]  /*2320*/  HMMA.16816.F32.BF16 R116, R12.reuse, R26, R44 ;  /* 0x0000001a0c74723c */ /* 0x040fe2000004182c */
[----:B------:R-:W2:Y:S07]  /*2330*/  LDSM.16.M88.4 R24, [R224+0x7080] ;  /* 0x00708000e018783b */ /* 0x000eae0000000200 */
[----:B------:R-:W-:Y:S01]  /*2340*/  HMMA.16816.F32.BF16 R56, R12, R38, R48 ;  /* 0x000000260c38723c */ /* 0x000fe20000041830 */
[----:B------:R-:W5:Y:S04]  /*2350*/  LDSM.16.M88.4 R12, [R224+0x7880] ;  /* 0x00788000e00c783b */ /* 0x000f680000000200 */
[----:B------:R-:W-:Y:S03]  /*2360*/  LDSM.16.M88.4 R48, [R235+0x2000] ;  /* 0x00200000eb30783b */ /* 0x000fe60000000200 */
[C---:B---3--:R-:W-:Y:S08]  /*2370*/  HMMA.16816.F32.BF16 R44, R4.reuse, R40, R92 ;  /* 0x00000028042c723c */ /* 0x048ff0000004185c */
[C---:B------:R-:W-:Y:S08]  /*2380*/  HMMA.16816.F32.BF16 R36, R4.reuse, R42, R84 ;  /* 0x0000002a0424723c */ /* 0x040ff00000041854 */
[C---:B------:R-:W-:Y:S08]  /*2390*/  HMMA.16816.F32.BF16 R68, R4.reuse, R64, R96 ;  /* 0x000000400444723c */ /* 0x040ff00000041860 */
[C---:B------:R-:W-:Y:S08]  /*23a0*/  HMMA.16816.F32.BF16 R104, R4.reuse, R60, R88 ;  /* 0x0000003c0468723c */ /* 0x040ff00000041858 */
[C---:B------:R-:W-:Y:S01]  /*23b0*/  HMMA.16816.F32.BF16 R100, R4.reuse, R62, R8 ;  /* 0x0000003e0464723c */ /* 0x040fe20000041808 */
[----:B------:R-:W3:Y:S07]  /*23c0*/  LDSM.16.M88.4 R8, [R231+0xc080] ;  /* 0x00c08000e708783b */ /* 0x000eee0000000200 */
[----:B------:R-:W-:Y:S01]  /*23d0*/  HMMA.16816.F32.BF16 R76, R4, R66, R80 ;  /* 0x00000042044c723c */ /* 0x000fe20000041850 */
[----:B------:R-:W1:Y:S07]  /*23e0*/  LDSM.16.M88.4 R4, [R233+0xe080] ;  /* 0x00e08000e904783b */ /* 0x000e6e0000000200 */
[C---:B----4-:R-:W-:Y:S01]  /*23f0*/  HMMA.16816.F32.BF16 R96, R20.reuse, R40, R72 ;  /* 0x000000281460723c */ /* 0x050fe20000041848 */
[----:B------:R-:W4:Y:S07]  /*2400*/  LDSM.16.M88.4 R72, [R235+0x2800] ;  /* 0x00280000eb48783b */ /* 0x000f2e0000000200 */
[C---:B------:R-:W-:Y:S01]  /*2410*/  HMMA.16816.F32.BF16 R88, R20.reuse, R42, R52 ;  /* 0x0000002a1458723c */ /* 0x040fe20000041834 */
[----:B------:R-:W2:Y:S07]  /*2420*/  LDSM.16.M88.4 R52, [R235+0x1800] ;  /* 0x00180000eb34783b */ /* 0x000eae0000000200 */
[C---:B------:R-:W-:Y:S08]  /*2430*/  HMMA.16816.F32.BF16 R92, R20.reuse, R64, R108 ;  /* 0x00000040145c723c */ /* 0x040ff0000004186c */
[C---:B------:R-:W-:Y:S08]  /*2440*/  HMMA.16816.F32.BF16 R108, R20.reuse, R66, R116 ;  /* 0x00000042146c723c */ /* 0x040ff00000041874 */
[C---:B------:R-:W-:Y:S08]  /*2450*/  HMMA.16816.F32.BF16 R112, R20.reuse, R60, R112 ;  /* 0x0000003c1470723c */ /* 0x040ff00000041870 */
[----:B------:R-:W-:Y:S01]  /*2460*/  HMMA.16816.F32.BF16 R84, R20, R62, R56 ;  /* 0x0000003e1454723c */ /* 0x000fe20000041838 */
[----:B------:R-:W3:Y:S07]  /*2470*/  LDSM.16.M88.4 R20, [R233+0xc080] ;  /* 0x00c08000e914783b */ /* 0x000eee0000000200 */
[C---:B-1----:R-:W-:Y:S08]  /*2480*/  HMMA.16816.F32.BF16 R80, R16.reuse, R28, R44 ;  /* 0x0000001c1050723c */ /* 0x042ff0000004182c */
[C---:B------:R-:W-:Y:S08]  /*2490*/  HMMA.16816.F32.BF16 R56, R16.reuse, R30, R36 ;  /* 0x0000001e1038723c */ /* 0x040ff00000041824 */
[C---:B--2---:R-:W-:Y:S08]  /*24a0*/  HMMA.16816.F32.BF16 R44, R16.reuse, R24, R68 ;  /* 0x00000018102c723c */ /* 0x044ff00000041844 */
[C---:B-----5:R-:W-:Y:S08]  /*24b0*/  HMMA.16816.F32.BF16 R36, R16.reuse, R12, R104 ;  /* 0x0000000c1024723c */ /* 0x060ff00000041868 */
[C---:B------:R-:W-:Y:S08]  /*24c0*/  HMMA.16816.F32.BF16 R40, R16.reuse, R26, R76 ;  /* 0x0000001a1028723c */ /* 0x040ff0000004184c */
[----:B------:R-:W-:Y:S01]  /*24d0*/  HMMA.16816.F32.BF16 R64, R16, R14, R100 ;  /* 0x0000000e1040723c */ /* 0x000fe20000041864 */
[----:B------:R-:W-:Y:S07]  /*24e0*/  LDSM.16.M88.4 R16, [R232+0xe080] ;  /* 0x00e08000e810783b */ /* 0x000fee0000000200 */
[C---:B---3--:R-:W-:Y:S08]  /*24f0*/  HMMA.16816.F32.BF16 R76, R8.reuse, R28, R96 ;  /* 0x0000001c084c723c */ /* 0x048ff00000041860 */
[C---:B------:R-:W-:Y:S08]  /*2500*/  HMMA.16816.F32.BF16 R68, R8.reuse, R30, R88 ;  /* 0x0000001e0844723c */ /* 0x040ff00000041858 */
[C---:B------:R-:W-:Y:S08]  /*2510*/  HMMA.16816.F32.BF16 R60, R8.reuse, R24, R92 ;  /* 0x00000018083c723c */ /* 0x040ff0000004185c */
[C---:B------:R-:W-:Y:S08]  /*2520*/  HMMA.16816.F32.BF16 R28, R8.reuse, R26, R108 ;  /* 0x0000001a081c723c */ /* 0x040ff0000004186c */
[C---:B------:R-:W-:Y:S08]  /*2530*/  HMMA.16816.F32.BF16 R24, R8.reuse, R12, R112 ;  /* 0x0000000c0818723c */ /* 0x040ff00000041870 */
[----:B------:R-:W-:Y:S01]  /*2540*/  HMMA.16816.F32.BF16 R84, R8, R14, R84 ;  /* 0x0000000e0854723c */ /* 0x000fe20000041854 */
[----:B------:R-:W-:Y:S04]  /*2550*/  LDSM.16.M88.4 R12, [R232+0xc080] ;  /* 0x00c08000e80c783b */ /* 0x000fe80000000200 */
[----:B------:R-:W-:Y:S03]  /*2560*/  LDSM.16.M88.4 R8, [R234+0xc080] ;  /* 0x00c08000ea08783b */ /* 0x000fe60000000200 */
[C---:B------:R-:W-:Y:S01]  /*2570*/  HMMA.16816.F32.BF16 R112, R4.reuse, R48, R44 ;  /* 0x000000300470723c */ /* 0x040fe2000004182c */
[----:B------:R-:W1:Y:S07]  /*2580*/  LDSM.16.M88.4 R44, [R230+0x6880] ;  /* 0x00688000e62c783b */ /* 0x000e6e0000000200 */
[C---:B----4-:R-:W-:Y:S01]  /*2590*/  HMMA.16816.F32.BF16 R104, R4.reuse, R72, R36 ;  /* 0x000000480468723c */ /* 0x050fe20000041824 */
[----:B------:R-:W2:Y:S07]  /*25a0*/  LDSM.16.M88.4 R36, [R230+0x7880] ;  /* 0x00788000e624783b */ /* 0x000eae0000000200 */
[C---:B------:R-:W-:Y:S01]  /*25b0*/  HMMA.16816.F32.BF16 R108, R4.reuse, R50, R40 ;  /* 0x00000032046c723c */ /* 0x040fe20000041828 */
[----:B------:R-:W3:Y:S07]  /*25c0*/  LDSM.16.M88.4 R40, [R230+0x7080] ;  /* 0x00708000e628783b */ /* 0x000eee0000000200 */
[C---:B------:R-:W-:Y:S08]  /*25d0*/  HMMA.16816.F32.BF16 R116, R4.reuse, R52, R80 ;  /* 0x000000340474723c */ /* 0x040ff00000041850 */
[C---:B------:R-:W-:Y:S08]  /*25e0*/  HMMA.16816.F32.BF16 R80, R4.reuse, R54, R56 ;  /* 0x000000360450723c */ /* 0x040ff00000041838 */
[----:B------:R-:W-:Y:S01]  /*25f0*/  HMMA.16816.F32.BF16 R56, R4, R74, R64 ;  /* 0x0000004a0438723c */ /* 0x000fe20000041840 */
[----:B------:R-:W-:Y:S07]  /*2600*/  LDSM.16.M88.4 R4, [R236+0xe080] ;  /* 0x00e08000ec04783b */ /* 0x000fee0000000200 */
[C---:B------:R-:W-:Y:S08]  /*2610*/  HMMA.16816.F32.BF16 R100, R20.reuse, R52, R76 ;  /* 0x000000341464723c */ /* 0x040ff0000004184c */
[C---:B------:R-:W-:Y:S08]  /*2620*/  HMMA.16816.F32.BF16 R96, R20.reuse, R54, R68 ;  /* 0x000000361460723c */ /* 0x040ff00000041844 */
[C---:B------:R-:W-:Y:S08]  /*2630*/  HMMA.16816.F32.BF16 R92, R20.reuse, R48, R60 ;  /* 0x00000030145c723c */ /* 0x040ff0000004183c */
[C---:B------:R-:W-:Y:S01]  /*2640*/  HMMA.16816.F32.BF16 R88, R20.reuse, R50, R28 ;  /* 0x000000321458723c */ /* 0x040fe2000004181c */
[----:B------:R-:W-:Y:S07]  /*2650*/  LDSM.16.M88.4 R28, [R229+0x1800] ;  /* 0x00180000e51c783b */ /* 0x000fee0000000200 */
[C---:B------:R-:W-:Y:S01]  /*2660*/  HMMA.16816.F32.BF16 R64, R20.reuse, R72, R24 ;  /* 0x000000481440723c */ /* 0x040fe20000041818 */
[----:B------:R-:W-:Y:S07]  /*2670*/  LDSM.16.M88.4 R24, [R229+0x2000] ;  /* 0x00200000e518783b */ /* 0x000fee0000000200 */
[----:B------:R-:W-:Y:S01]  /*2680*/  HMMA.16816.F32.BF16 R60, R20, R74, R84 ;  /* 0x0000004a143c723c */ /* 0x000fe20000041854 */
[----:B------:R-:W4:Y:S01]  /*2690*/  LDSM.16.M88.4 R20, [R229+0x2800] ;  /* 0x00280000e514783b */ /* 0x000f220000000200 */
[----:B------:R-:W-:-:S06]  /*26a0*/  DEPBAR.LE SB0, 0x0 ;  /* 0x000080000000791a */ /* 0x000fcc0000000000 */
[C---:B-1----:R-:W-:Y:S08]  /*26b0*/  HMMA.16816.F32.BF16 R84, R16.reuse, R44, R116 ;  /* 0x0000002c1054723c */ /* 0x042ff00000041874 */
[C---:B------:R-:W-:Y:S08]  /*26c0*/  HMMA.16816.F32.BF16 R80, R16.reuse, R46, R80 ;  /* 0x0000002e1050723c */ /* 0x040ff00000041850 */
[----:B--2---:R-:W-:Y:S08]  /*26d0*/  HMMA.16816.F32.BF16 R56, R16, R38, R56 ;  /* 0x000000261038723c */ /* 0x004ff00000041838 */
[C---:B------:R-:W-:Y:S08]  /*26e0*/  HMMA.16816.F32.BF16 R52, R12.reuse, R44, R100 ;  /* 0x0000002c0c34723c */ /* 0x040ff00000041864 */
[----:B------:R-:W-:Y:S08]  /*26f0*/  HMMA.16816.F32.BF16 R48, R12, R46, R96 ;  /* 0x0000002e0c30723c */ /* 0x000ff00000041860 */
[C---:B---3--:R-:W-:Y:S08]  /*2700*/  HMMA.16816.F32.BF16 R76, R16.reuse, R40, R112 ;  /* 0x00000028104c723c */ /* 0x048ff00000041870 */
[C---:B------:R-:W-:Y:S08]  /*2710*/  HMMA.16816.F32.BF16 R72, R16.reuse, R42, R108 ;  /* 0x0000002a1048723c */ /* 0x040ff0000004186c */
[----:B------:R-:W-:Y:S08]  /*2720*/  HMMA.16816.F32.BF16 R68, R16, R36, R104 ;  /* 0x000000241044723c */ /* 0x000ff00000041868 */
[C---:B------:R-:W-:Y:S08]  /*2730*/  HMMA.16816.F32.BF16 R44, R12.reuse, R40, R92 ;  /* 0x000000280c2c723c */ /* 0x040ff0000004185c */
[C---:B------:R-:W-:Y:S08]  /*2740*/  HMMA.16816.F32.BF16 R40, R12.reuse, R42, R88 ;  /* 0x0000002a0c28723c */ /* 0x040ff00000041858 */
[C---:B------:R-:W-:Y:S08]  /*2750*/  HMMA.16816.F32.BF16 R16, R12.reuse, R36, R64 ;  /* 0x000000240c10723c */ /* 0x040ff00000041840 */
[----:B------:R-:W-:Y:S08]  /*2760*/  HMMA.16816.F32.BF16 R12, R12, R38, R60 ;  /* 0x000000260c0c723c */ /* 0x000ff0000004183c */
[----:B----4-:R-:W-:Y:S08]  /*2770*/  HMMA.16816.F32.BF16 R160, R4, R22, R56 ;  /* 0x0000001604a0723c */ /* 0x010ff00000041838 */
        /* <DEDUP_REMOVED lines=8> */
[-C--:B------:R-:W-:Y:S08]  /*2800*/  HMMA.16816.F32.BF16 R68, R4, R20.reuse, R68 ;  /* 0x000000140444723c */ /* 0x080ff00000041844 */
        /* <DEDUP_REMOVED lines=13> */
[----:B------:R-:W-:Y:S01]  /*28e0*/  IMAD.IADD R0, R9, 0x1, R0 ;  /* 0x0000000109007824 */ /* 0x000fe200078e0200 */
[----:B------:R-:W-:Y:S02]  /*28f0*/  IADD3 R6, P5, R4, UR4, RZ ;  /* 0x0000000404067c10 */ /* 0x000fe4000ffbe0ff */
[----:B------:R-:W-:Y:S02]  /*2900*/  IADD3 R10, P2, P1, R7, 0x80, R4 ;  /* 0x00000080070a7810 */ /* 0x000fe4000795e004 */
[----:B------:R-:W-:Y:S02]  /*2910*/  LEA.HI.X R5, R8, c[0x0][0x1cc], R0, 0x1, P0 ;  /* 0x0000730008057a11 */ /* 0x000fe400000f0c00 */
[----:B------:R-:W-:-:S02]  /*2920*/  IADD3 R8, P0, R6, UR4, RZ ;  /* 0x0000000406087c10 */ /* 0x000fc4000ff1e0ff */
[----:B------:R-:W-:Y:S01]  /*2930*/  IADD3.X R7, R5, UR6, RZ, P5, !PT ;  /* 0x0000000605077c10 */ /* 0x000fe2000affe4ff */
[----:B------:R-:W-:Y:S01]  /*2940*/  @!PT LDS RZ, [RZ] ;  /* 0x00000000fffff984 */ /* 0x000fe20000000800 */
[----:B------:R-:W-:Y:S01]  /*2950*/  @!PT LDS RZ, [RZ] ;  /* 0x00000000fffff984 */ /* 0x000fe20000000800 */
[----:B------:R-:W-:Y:S01]  /*2960*/  @!PT LDS RZ, [RZ] ;  /* 0x00000000fffff984 */ /* 0x000fe20000000800 */
[----:B------:R1:W-:Y:S01]  /*2970*/  LDGSTS.E.BYPASS.LTC128B.128 [R243+0x5080], [R4.64], !P4 ;  /* 0x0508000004f37fae */ /* 0x0003e2000e101d4e */
[----:B------:R-:W-:Y:S02]  /*2980*/  IADD3.X R11, RZ, UR6, R5, P2, P1 ;  /* 0x00000006ff0b7c10 */ /* 0x000fe400097e2405 */
[----:B------:R-:W-:Y:S01]  /*2990*/  IADD3.X R9, R7, UR6, RZ, P0, !PT ;  /* 0x0000000607097c10 */ /* 0x000fe200087fe4ff */
[----:B------:R1:W-:Y:S04]  /*29a0*/  LDGSTS.E.BYPASS.LTC128B.128 [R243+0x6880], [R4.64+0x80], !P3 ;  /* 0x0688008004f37fae */ /* 0x0003e8000d901d4e */
[----:B------:R1:W-:Y:S04]  /*29b0*/  LDGSTS.E.BYPASS.LTC128B.128 [R243+0x5880], [R6.64], !P4 ;  /* 0x0588000006f37fae */ /* 0x0003e8000e101d4e */
[----:B------:R1:W-:Y:S04]  /*29c0*/  LDGSTS.E.BYPASS.LTC128B.128 [R243+0x7080], [R10.64], !P3 ;  /* 0x070800000af37fae */ /* 0x0003e8000d901d4e */
[----:B------:R1:W-:Y:S04]  /*29d0*/  LDGSTS.E.BYPASS.LTC128B.128 [R243+0x6080], [R8.64], !P4 ;  /* 0x0608000008f37fae */ /* 0x0003e8000e101d4e */
[----:B------:R1:W-:Y:S02]  /*29e0*/  LDGSTS.E.BYPASS.LTC128B.128 [R243+0x7880], [R8.64+0x80], !P3 ;  /* 0x0788008008f37fae */ /* 0x0003e4000d901d4e */
.L_x_881:
[----:B------:R-:W-:Y:S01]  /*29f0*/  LOP3.LUT R0, R121, 0xffffffe0, RZ, 0xc0, !PT ;  /* 0xffffffe079007812 */ /* 0x000fe200078ec0ff */
[----:B------:R-:W-:Y:S01]  /*2a00*/  ULDC UR6, c[0x0][0x324] ;  /* 0x0000c90000067ab9 */ /* 0x000fe20000000800 */
[----:B-1----:R-:W-:Y:S01]  /*2a10*/  LEA.HI R5, R123, R129, RZ, 0x2 ;  /* 0x000000817b057211 */ /* 0x002fe200078f10ff */
        /* <DEDUP_REMOVED lines=12> */
[----:B------:R-:W-:Y:S02]  /*2ae0*/  LEA.HI.SX32 R6, R7, UR17, 0x1e ;  /* 0x0000001107067c11 */ /* 0x000fe4000f8ff2ff */
[----:B------:R-:W-:Y:S01]  /*2af0*/  PLOP3.LUT P1, PT, PT, PT, UP3, 0x80, 0x0 ;  /* 0x000000000000781c */ /* 0x000fe20003f2f038 */
[C---:B------:R-:W-:Y:S01]  /*2b00*/  IMAD.SHL.U32 R9, R4.reuse, 0x20, RZ ;  /* 0x0000002004097824 */ /* 0x040fe200078e00ff */
[----:B------:R-:W-:Y:S01]  /*2b10*/  LOP3.LUT R4, R4, 0x1ffffffe, RZ, 0xc0, !PT ;  /* 0x1ffffffe04047812 */ /* 0x000fe200078ec0ff */
[----:B------:R-:W-:Y:S01]  /*2b20*/  IMAD R8, R8, 0x10, R6 ;  /* 0x0000001008087824 */ /* 0x000fe200078e0206 */
[----:B------:R-:W-:-:S02]  /*2b30*/  PLOP3.LUT P0, PT, PT, PT, UP3, 0x80, 0x0 ;  /* 0x000000000000781c */ /* 0x000fc40003f0f038 */
[----:B------:R-:W-:Y:S01]  /*2b40*/  LOP3.LUT R6, R9, 0xffffffc0, RZ, 0xc0, !PT ;  /* 0xffffffc009067812 */ /* 0x000fe200078ec0ff */
[----:B------:R-:W-:-:S04]  /*2b50*/  IMAD.IADD R5, R5, 0x1, -R4 ;  /* 0x0000000105057824 */ /* 0x000fc800078e0a04 */
[----:B------:R-:W-:-:S04]  /*2b60*/  IMAD.IADD R4, R6, 0x1, R8 ;  /* 0x0000000106047824 */ /* 0x000fc800078e0208 */
[----:B------:R-:W-:-:S04]  /*2b70*/  IMAD R10, R5, 0x8, R4 ;  /* 0x00000008050a7824 */ /* 0x000fc800078e0204 */
[----:B------:R-:W-:Y:S01]  /*2b80*/  @P1 IMAD.HI.U32 R4, R10, c[0x0][0x2c8], RZ ;  /* 0x0000b2000a041a27 */ /* 0x000fe200078e00ff */
[----:B------:R1:W-:Y:S03]  /*2b90*/  STL [R1+0x24], R10 ;  /* 0x0000240a01007387 */ /* 0x0003e60000100800 */
[----:B------:R-:W-:Y:S01]  /*2ba0*/  IMAD.MOV.U32 R9, RZ, RZ, R10 ;  /* 0x000000ffff097224 */ /* 0x000fe200078e000a */
[----:B------:R-:W-:Y:S02]  /*2bb0*/  @P0 SHF.R.U32.HI R9, RZ, c[0x0][0x2cc], R4 ;  /* 0x0000b300ff090a19 */ /* 0x000fe40000011604 */
[----:B------:R-:W-:Y:S02]  /*2bc0*/  LOP3.LUT R4, R7, 0x7ffffffc, RZ, 0xc0, !PT ;  /* 0x7ffffffc07047812 */ /* 0x000fe400078ec0ff */
[----:B------:R-:W-:Y:S01]  /*2bd0*/  PLOP3.LUT P0, PT, PT, PT, UP2, 0x40, 0x0 ;  /* 0x000000000000781c */ /* 0x000fe20003f0e828 */
[----:B------:R-:W2:Y:S02]  /*2be0*/  SHFL.IDX PT, R6, R9, RZ, 0x1c1f ;  /* 0x001c1fff09067589 */ /* 0x000ea400000e0000 */
[----:B------:R-:W-:Y:S01]  /*2bf0*/  IMAD.IADD R4, R0, 0x1, -R4 ;  /* 0x0000000100047824 */ /* 0x000fe200078e0a04 */
[----:B------:R-:W-:-:S03]  /*2c00*/  IADD3.X R0, R32, c[0x0][0x1d0], RZ, PT, !PT ;  /* 0x0000740020007a10 */ /* 0x000fc60003ffe4ff */
[----:B------:R-:W-:-:S04]  /*2c10*/  IMAD.SHL.U32 R8, R4, 0x2, RZ ;  /* 0x0000000204087824 */ /* 0x000fc800078e00ff */
[--C-:B------:R-:W-:Y:S01]  /*2c20*/  IMAD.IADD R13, R32, 0x1, -R8.reuse ;  /* 0x00000001200d7824 */ /* 0x100fe200078e0a08 */
[----:B------:R3:W-:Y:S01]  /*2c30*/  STL [R1+0x10], R8 ;  /* 0x0000100801007387 */ /* 0x0007e20000100800 */
[----:B------:R-:W-:Y:S02]  /*2c40*/  IADD3 R0, R0, -c[0x0][0x168], -R8 ;  /* 0x80005a0000007a10 */ /* 0x000fe40007ffe808 */
[----:B------:R-:W-:Y:S02]  /*2c50*/  IADD3 R11, -R8, c[0x0][0x1d0], R32 ;  /* 0x00007400080b7a10 */ /* 0x000fe40007ffe120 */
[C---:B-1----:R-:W-:Y:S02]  /*2c60*/  IADD3 R10, R0.reuse, c[0x0][0x328], RZ ;  /* 0x0000ca00000a7a10 */ /* 0x042fe40007ffe0ff */
[----:B------:R-:W-:Y:S01]  /*2c70*/  IADD3 R12, R0, UR6, RZ ;  /* 0x00000006000c7c10 */ /* 0x000fe2000fffe0ff */
[----:B------:R-:W-:Y:S02]  /*2c80*/  IMAD.IADD R0, R34, 0x1, R33 ;  /* 0x0000000122007824 */ /* 0x000fe400078e0221 */
[----:B--2---:R-:W-:-:S02]  /*2c90*/  IMAD.IADD R5, R10, 0x1, R6 ;  /* 0x000000010a057824 */ /* 0x004fc400078e0206 */
[----:B------:R-:W-:-:S03]  /*2ca0*/  IMAD.IADD R4, R12, 0x1, R6 ;  /* 0x000000010c047824 */ /* 0x000fc600078e0206 */
[----:B------:R-:W-:Y:S01]  /*2cb0*/  IMNMX R5, R5, R11, PT ;  /* 0x0000000b05057217 */ /* 0x000fe20003800200 */
[----:B------:R-:W-:Y:S05]  /*2cc0*/  @P0 BRA `(.L_x_882) ;  /* 0x0000015000000947 */ /* 0x000fea0003800000 */
        /* <DEDUP_REMOVED lines=12> */
.L_x_884:
[----:B------:R-:W-:-:S04]  /*2d90*/  MOV R7, c[0x0][0x32c] ;  /* 0x0000cb0000077a02 */ /* 0x000fc80000000f00 */
[----:B------:R-:W-:-:S13]  /*2da0*/  ISETP.NE.AND P0, PT, R7, 0x1, PT ;  /* 0x000000010700780c */ /* 0x000fda0003f05270 */
[----:B------:R-:W-:-:S05]  /*2db0*/  @P0 IMAD.HI.U32 R7, R6, c[0x0][0x330], RZ ;  /* 0x0000cc0006070a27 */ /* 0x000fca00078e00ff */
[----:B------:R-:W-:Y:S02]  /*2dc0*/  @P0 SHF.R.U32.HI R6, RZ, c[0x0][0x334], R7 ;  /* 0x0000cd00ff060a19 */ /* 0x000fe40000011607 */
.L_x_885:
[----:B------:R-:W-:Y:S05]  /*2dd0*/  BSYNC B0 ;  /* 0x0000000000007941 */ /* 0x000fea0003800000 */
.L_x_883:
[----:B------:R-:W-:-:S05]  /*2de0*/  IMAD R6, R6, c[0x0][0x32c], R13 ;  /* 0x0000cb0006067a24 */ /* 0x000fca00078e020d */
[----:B------:R-:W-:Y:S02]  /*2df0*/  IADD3 R7, R6, c[0x0][0x32c], RZ ;  /* 0x0000cb0006077a10 */ /* 0x000fe40007ffe0ff */
[----:B------:R-:W-:Y:S02]  /*2e00*/  IMNMX R4, R4, R6, !PT ;  /* 0x0000000604047217 */ /* 0x000fe40007800200 */
[----:B------:R-:W-:Y:S02]  /*2e10*/  IMNMX R5, R5, R7, PT ;  /* 0x0000000705057217 */ /* 0x000fe40003800200 */
.L_x_882:
[----:B---3--:R-:W1:Y:S01]  /*2e20*/  SHFL.IDX PT, R8, R9, 0x1, 0x1c1f ;  /* 0x003c1f0009087f89 */ /* 0x008e6200000e0000 */
[----:B------:R-:W-:Y:S01]  /*2e30*/  PLOP3.LUT P0, PT, PT, PT, UP2, 0x40, 0x0 ;  /* 0x000000000000781c */ /* 0x000fe20003f0e828 */
[--C-:B-1----:R-:W-:Y:S02]  /*2e40*/  IMAD.IADD R7, R10, 0x1, R8.reuse ;  /* 0x000000010a077824 */ /* 0x102fe400078e0208 */
[----:B------:R-:W-:-:S03]  /*2e50*/  IMAD.IADD R6, R12, 0x1, R8 ;  /* 0x000000010c067824 */ /* 0x000fc600078e0208 */
[----:B------:R-:W-:-:S07]  /*2e60*/  IMNMX R7, R7, R11, PT ;  /* 0x0000000b07077217 */ /* 0x000fce0003800200 */
        /* <DEDUP_REMOVED lines=13> */
.L_x_888:
[----:B------:R-:W-:-:S04]  /*2f40*/  MOV R14, c[0x0][0x32c] ;  /* 0x0000cb00000e7a02 */ /* 0x000fc80000000f00 */
[----:B------:R-:W-:-:S13]  /*2f50*/  ISETP.NE.AND P0, PT, R14, 0x1, PT ;  /* 0x000000010e00780c */ /* 0x000fda0003f05270 */
[----:B------:R-:W-:-:S05]  /*2f60*/  @P0 IMAD.HI.U32 R14, R8, c[0x0][0x330], RZ ;  /* 0x0000cc00080e0a27 */ /* 0x000fca00078e00ff */
[----:B------:R-:W-:Y:S02]  /*2f70*/  @P0 SHF.R.U32.HI R8, RZ, c[0x0][0x334], R14 ;  /* 0x0000cd00ff080a19 */ /* 0x000fe4000001160e */
.L_x_889:
[----:B------:R-:W-:Y:S05]  /*2f80*/  BSYNC B0 ;  /* 0x0000000000007941 */ /* 0x000fea0003800000 */
.L_x_887:
[----:B------:R-:W-:-:S05]  /*2f90*/  IMAD R8, R8, c[0x0][0x32c], R13 ;  /* 0x0000cb0008087a24 */ /* 0x000fca00078e020d */
[----:B------:R-:W-:Y:S02]  /*2fa0*/  IADD3 R14, R8, c[0x0][0x32c], RZ ;  /* 0x0000cb00080e7a10 */ /* 0x000fe40007ffe0ff */
[----:B------:R-:W-:Y:S02]  /*2fb0*/  IMNMX R6, R6, R8, !PT ;  /* 0x0000000806067217 */ /* 0x000fe40007800200 */
[----:B------:R-:W-:Y:S02]  /*2fc0*/  IMNMX R7, R7, R14, PT ;  /* 0x0000000e07077217 */ /* 0x000fe40003800200 */
.L_x_886:
[C---:B------:R-:W-:Y:S01]  /*2fd0*/  ISETP.GE.AND P0, PT, R32.reuse, 0x2, PT ;  /* 0x000000022000780c */ /* 0x040fe20003f06270 */
[----:B------:R-:W1:Y:S01]  /*2fe0*/  SHFL.IDX PT, R8, R9, 0x2, 0x1c1f ;  /* 0x005c1f0009087f89 */ /* 0x000e6200000e0000 */
[----:B------:R-:W-:Y:S02]  /*2ff0*/  ISETP.GE.AND P2, PT, R32, 0xa, PT ;  /* 0x0000000a2000780c */ /* 0x000fe40003f46270 */
[----:B------:R-:W-:Y:S02]  /*3000*/  P2R R18, PR, RZ, 0x1 ;  /* 0x00000001ff127803 */ /* 0x000fe40000000000 */
[----:B------:R-:W-:-:S02]  /*3010*/  ISETP.GT.AND P0, PT, R4, 0x1, !P0 ;  /* 0x000000010400780c */ /* 0x000fc40004704270 */
[----:B------:R-:W-:Y:S02]  /*3020*/  ISETP.GE.AND P1, PT, R32, 0x9, PT ;  /* 0x000000092000780c */ /* 0x000fe40003f26270 */
[----:B------:R-:W-:Y:S02]  /*3030*/  ISETP.LT.OR P0, PT, R5, 0x2, P0 ;  /* 0x000000020500780c */ /* 0x000fe40000701670 */
[----:B------:R-:W-:Y:S02]  /*3040*/  P2R R17, PR, RZ, 0x2 ;  /* 0x00000002ff117803 */ /* 0x000fe40000000000 */
[----:B------:R-:W-:Y:S02]  /*3050*/  FSEL R26, R61, -INF , !P0 ;  /* 0xff8000003d1a7808 */ /* 0x000fe40004000000 */
[----:B------:R-:W-:Y:S02]  /*3060*/  ISETP.GT.AND P0, PT, R4, 0x9, !P2 ;  /* 0x000000090400780c */ /* 0x000fe40005704270 */
[----:B------:R-:W-:-:S02]  /*3070*/  P2R R16, PR, RZ, 0x4 ;  /* 0x00000004ff107803 */ /* 0x000fc40000000000 */
[----:B------:R-:W-:Y:S02]  /*3080*/  ISETP.LT.OR P0, PT, R5, 0xa, P0 ;  /* 0x0000000a0500780c */ /* 0x000fe40000701670 */
[----:B------:R-:W-:Y:S02]  /*3090*/  ISETP.GT.AND P1, PT, R4, 0x8, !P1 ;  /* 0x000000080400780c */ /* 0x000fe40004f24270 */
[----:B------:R-:W-:Y:S02]  /*30a0*/  ISETP.GE.AND P2, PT, R32, 0x11, PT ;  /* 0x000000112000780c */ /* 0x000fe40003f46270 */
[----:B------:R-:W-:Y:S02]  /*30b0*/  FSEL R31, R57, -INF , !P0 ;  /* 0xff800000391f7808 */ /* 0x000fe40004000000 */
[----:B------:R-:W-:Y:S02]  /*30c0*/  ISETP.LT.OR P1, PT, R5, 0x9, P1 ;  /* 0x000000090500780c */ /* 0x000fe40000f21670 */
[----:B------:R-:W-:-:S02]  /*30d0*/  ISETP.GT.AND P0, PT, R4, 0x10, !P2 ;  /* 0x000000100400780c */ /* 0x000fc40005704270 */
[----:B------:R-:W-:Y:S02]  /*30e0*/  FSEL R30, R56, -INF , !P1 ;  /* 0xff800000381e7808 */ /* 0x000fe40004800000 */
        /* <DEDUP_REMOVED lines=14> */
[C---:B------:R-:W-:Y:S02]  /*31d0*/  ISETP.GE.AND P6, PT, R32.reuse, 0x21, PT ;  /* 0x000000212000780c */ /* 0x040fe40003fc6270 */
        /* <DEDUP_REMOVED lines=15> */
[----:B------:R-:W-:-:S04]  /*32d0*/  ISETP.LT.OR P0, PT, R5, 0x29, P0 ;  /* 0x000000290500780c */ /* 0x000fc80000701670 */
[----:B------:R-:W-:Y:S02]  /*32e0*/  FSEL R166, R40, -INF , !P0 ;  /* 0xff80000028a67808 */ /* 0x000fe40004000000 */
[----:B------:R-:W-:Y:S02]  /*32f0*/  ISETP.GT.AND P0, PT, R4, RZ, !P1 ;  /* 0x000000ff0400720c */ /* 0x000fe40004f04270 */
[----:B------:R-:W-:Y:S02]  /*3300*/  ISETP.GE.AND P1, PT, R32, 0x2a, PT ;  /* 0x0000002a2000780c */ /* 0x000fe40003f26270 */
[----:B------:R-:W-:-:S04]  /*3310*/  ISETP.LT.OR P0, PT, R5, 0x1, P0 ;  /* 0x000000010500780c */ /* 0x000fc80000701670 */
[----:B------:R-:W-:Y:S02]  /*3320*/  FSEL R25, R60, -INF , !P0 ;  /* 0xff8000003c197808 */ /* 0x000fe40004000000 */
[----:B------:R-:W-:Y:S01]  /*3330*/  ISETP.GT.AND P0, PT, R4, 0x29, !P1 ;  /* 0x000000290400780c */ /* 0x000fe20004f04270 */
[----:B-1----:R-:W-:-:S03]  /*3340*/  IMAD.IADD R4, R12, 0x1, R8 ;  /* 0x000000010c047824 */ /* 0x002fc600078e0208 */
[----:B------:R-:W-:Y:S01]  /*3350*/  ISETP.LT.OR P0, PT, R5, 0x2a, P0 ;  /* 0x0000002a0500780c */ /* 0x000fe20000701670 */
[----:B------:R-:W-:-:S03]  /*3360*/  IMAD.IADD R5, R10, 0x1, R8 ;  /* 0x000000010a057824 */ /* 0x000fc600078e0208 */
[----:B------:R-:W-:Y:S02]  /*3370*/  FSEL R158, R41, -INF , !P0 ;  /* 0xff800000299e7808 */ /* 0x000fe40004000000 */
[----:B------:R-:W-:Y:S02]  /*3380*/  PLOP3.LUT P0, PT, PT, PT, UP2, 0x40, 0x0 ;  /* 0x000000000000781c */ /* 0x000fe40003f0e828 */
[----:B------:R-:W-:-:S11]  /*3390*/  IMNMX R5, R5, R11, PT ;  /* 0x0000000b05057217 */ /* 0x000fd60003800200 */
        /* <DEDUP_REMOVED lines=13> */
.L_x_892:
[----:B------:R-:W-:-:S04]  /*3470*/  MOV R19, c[0x0][0x32c] ;  /* 0x0000cb0000137a02 */ /* 0x000fc80000000f00 */
[----:B------:R-:W-:-:S13]  /*3480*/  ISETP.NE.AND P0, PT, R19, 0x1, PT ;  /* 0x000000011300780c */ /* 0x000fda0003f05270 */
[----:B------:R-:W-:-:S05]  /*3490*/  @P0 IMAD.HI.U32 R19, R8, c[0x0][0x330], RZ ;  /* 0x0000cc0008130a27 */ /* 0x000fca00078e00ff */
[----:B------:R-:W-:Y:S02]  /*34a0*/  @P0 SHF.R.U32.HI R8, RZ, c[0x0][0x334], R19 ;  /* 0x0000cd00ff080a19 */ /* 0x000fe40000011613 */
.L_x_893:
[----:B------:R-:W-:Y:S05]  /*34b0*/  BSYNC B0 ;  /* 0x0000000000007941 */ /* 0x000fea0003800000 */
.L_x_891:
[----:B------:R-:W-:-:S05]  /*34c0*/  IMAD R8, R8, c[0x0][0x32c], R13 ;  /* 0x0000cb0008087a24 */ /* 0x000fca00078e020d */
[----:B------:R-:W-:Y:S02]  /*34d0*/  IADD3 R19, R8, c[0x0][0x32c], RZ ;  /* 0x0000cb0008137a10 */ /* 0x000fe40007ffe0ff */
[----:B------:R-:W-:Y:S02]  /*34e0*/  IMNMX R4, R4, R8, !PT ;  /* 0x0000000804047217 */ /* 0x000fe40007800200 */
[----:B------:R-:W-:Y:S02]  /*34f0*/  IMNMX R5, R5, R19, PT ;  /* 0x0000001305057217 */ /* 0x000fe40003800200 */
.L_x_890:
[----:B------:R-:W-:Y:S02]  /*3500*/  ISETP.NE.AND P0, PT, R17, RZ, PT ;  /* 0x000000ff1100720c */ /* 0x000fe40003f05270 */
[----:B------:R-:W-:Y:S02]  /*3510*/  P2R R19, PR, RZ, 0x10 ;  /* 0x00000010ff137803 */ /* 0x000fe40000000000 */
[----:B------:R-:W-:Y:S02]  /*3520*/  ISETP.GT.AND P0, PT, R6, 0x8, !P0 ;  /* 0x000000080600780c */ /* 0x000fe40004704270 */
[----:B------:R-:W-:-:S02]  /*3530*/  ISETP.NE.AND P4, PT, R21, RZ, PT ;  /* 0x000000ff1500720c */ /* 0x000fc40003f85270 */
[----:B------:R-:W-:Y:S02]  /*3540*/  ISETP.LT.OR P0, PT, R7, 0x9, P0 ;  /* 0x000000090700780c */ /* 0x000fe40000701670 */
[----:B------:R-:W-:Y:S02]  /*3550*/  P2R R8, PR, RZ, 0x8 ;  /* 0x00000008ff087803 */ /* 0x000fe40000000000 */
[----:B------:R-:W-:Y:S02]  /*3560*/  FSEL R27, R58, -INF , !P0 ;  /* 0xff8000003a1b7808 */ /* 0x000fe40004000000 */
[----:B------:R-:W-:Y:S02]  /*3570*/  ISETP.NE.AND P0, PT, R16, RZ, PT ;  /* 0x000000ff1000720c */ /* 0x000fe40003f05270 */
[----:B------:R-:W-:Y:S02]  /*3580*/  ISETP.NE.AND P3, PT, R29, RZ, PT ;  /* 0x000000ff1d00720c */ /* 0x000fe40003f65270 */
[----:B------:R-:W-:-:S02]  /*3590*/  ISETP.GT.AND P0, PT, R6, 0x9, !P0 ;  /* 0x000000090600780c */ /* 0x000fc40004704270 */
[----:B------:R-:W-:Y:S02]  /*35a0*/  P2R R20, PR, RZ, 0x10 ;  /* 0x00000010ff147803 */ /* 0x000fe40000000000 */
        /* <DEDUP_REMOVED lines=23> */
[----:B------:R-:W-:-:S04]  /*3720*/  ISETP.NE.AND P0, PT, R18, RZ, PT ;  /* 0x000000ff1200720c */ /* 0x000fc80003f05270 */
[----:B------:R-:W-:-:S04]  /*3730*/  ISETP.GT.AND P0, PT, R6, 0x1, !P0 ;  /* 0x000000010600780c */ /* 0x000fc80004704270 */
[----:B------:R-:W-:-:S04]  /*3740*/  ISETP.LT.OR P0, PT, R7, 0x2, P0 ;  /* 0x000000020700780c */ /* 0x000fc80000701670 */
[----:B------:R-:W-:Y:S02]  /*3750*/  FSEL R24, R63, -INF , !P0 ;  /* 0xff8000003f187808 */ /* 0x000fe40004000000 */
[----:B------:R-:W-:-:S04]  /*3760*/  ISETP.GT.AND P0, PT, R6, RZ, !P4 ;  /* 0x000000ff0600720c */ /* 0x000fc80006704270 */
        /* <DEDUP_REMOVED lines=8> */
[----:B------:R-:W-:Y:S02]  /*37f0*/  ISETP.GT.AND P0, PT, R4, RZ, !P4 ;  /* 0x000000ff0400720c */ /* 0x000fe40006704270 */
[----:B------:R-:W-:Y:S02]  /*3800*/  ISETP.NE.AND P4, PT, R20, RZ, PT ;  /* 0x000000ff1400720c */ /* 0x000fe40003f85270 */
        /* <DEDUP_REMOVED lines=40> */
[----:B------:R-:W1:Y:S02]  /*3a90*/  SHFL.IDX PT, R4, R9, 0x3, 0x1c1f ;  /* 0x007c1f0009047f89 */ /* 0x000e6400000e0000 */
[----:B------:R-:W-:-:S04]  /*3aa0*/  ISETP.LT.OR P0, PT, R5, 0x2a, P0 ;  /* 0x0000002a0500780c */ /* 0x000fc80000701670 */
[----:B------:R-:W-:Y:S02]  /*3ab0*/  FSEL R191, R161, -INF , !P0 ;  /* 0xff800000a1bf7808 */ /* 0x000fe40004000000 */
        /* <DEDUP_REMOVED lines=17> */
.L_x_896:
[----:B------:R-:W-:-:S04]  /*3bd0*/  MOV R5, c[0x0][0x32c] ;  /* 0x0000cb0000057a02 */ /* 0x000fc80000000f00 */
[----:B------:R-:W-:-:S13]  /*3be0*/  ISETP.NE.AND P0, PT, R5, 0x1, PT ;  /* 0x000000010500780c */ /* 0x000fda0003f05270 */
[----:B------:R-:W-:-:S05]  /*3bf0*/  @P0 IMAD.HI.U32 R5, R4, c[0x0][0x330], RZ ;  /* 0x0000cc0004050a27 */ /* 0x000fca00078e00ff */
[----:B------:R-:W-:Y:S02]  /*3c00*/  @P0 SHF.R.U32.HI R4, RZ, c[0x0][0x334], R5 ;  /* 0x0000cd00ff040a19 */ /* 0x000fe40000011605 */
.L_x_897:
[----:B------:R-:W-:Y:S05]  /*3c10*/  BSYNC B0 ;  /* 0x0000000000007941 */ /* 0x000fea0003800000 */
.L_x_895:
[----:B------:R-:W-:-:S05]  /*3c20*/  IMAD R4, R4, c[0x0][0x32c], R13 ;  /* 0x0000cb0004047a24 */ /* 0x000fca00078e020d */
[----:B------:R-:W-:Y:S02]  /*3c30*/  IADD3 R5, R4, c[0x0][0x32c], RZ ;  /* 0x0000cb0004057a10 */ /* 0x000fe40007ffe0ff */
[----:B------:R-:W-:Y:S02]  /*3c40*/  IMNMX R8, R8, R4, !PT ;  /* 0x0000000408087217 */ /* 0x000fe40007800200 */
[----:B------:R-:W-:Y:S02]  /*3c50*/  IMNMX R9, R9, R5, PT ;  /* 0x0000000509097217 */ /* 0x000fe40003800200 */
.L_x_894:
[----:B------:R-:W-:Y:S01]  /*3c60*/  FMNMX.FTZ R169, R25, R26, !PT ;  /* 0x0000001a19a97209 */ /* 0x000fe20007810000 */
[----:B------:R-:W-:Y:S01]  /*3c70*/  STL [R1+0x78], R238 ;  /* 0x000078ee01007387 */ /* 0x000fe20000100800 */
[----:B------:R-:W-:Y:S01]  /*3c80*/  FMNMX.FTZ R168, R23, R24, !PT ;  /* 0x0000001817a87209 */ /* 0x000fe20007810000 */
[----:B------:R-:W-:Y:S01]  /*3c90*/  IMAD.SHL.U32 R225, R0, 0x2, RZ ;  /* 0x0000000200e17824 */ /* 0x000fe200078e00ff */
[----:B------:R-:W-:Y:S01]  /*3ca0*/  FMNMX.FTZ R169, R30, R169, !PT ;  /* 0x000000a91ea97209 */ /* 0x000fe20007810000 */
[----:B------:R-:W-:Y:S01]  /*3cb0*/  STL [R1+0x74], R237 ;  /* 0x000074ed01007387 */ /* 0x000fe20000100800 */
[----:B------:R-:W-:Y:S01]  /*3cc0*/  FMNMX.FTZ R168, R27, R168, !PT ;  /* 0x000000a81ba87209 */ /* 0x000fe20007810000 */
[----:B------:R-:W-:Y:S01]  /*3cd0*/  IMAD R226, R3, 0x2, R225 ;  /* 0x0000000203e27824 */ /* 0x000fe200078e02e1 */
[----:B------:R-:W-:Y:S01]  /*3ce0*/  FMNMX.FTZ R169, R31, R169, !PT ;  /* 0x000000a91fa97209 */ /* 0x000fe20007810000 */
[----:B------:R-:W-:Y:S01]  /*3cf0*/  STL [R1+0x70], R236 ;  /* 0x000070ec01007387 */ /* 0x000fe20000100800 */
[----:B------:R-:W-:Y:S01]  /*3d00*/  ISETP.NE.AND P0, PT, R17, RZ, PT ;  /* 0x000000ff1100720c */ /* 0x000fe20003f05270 */
[----:B------:R-:W-:Y:S01]  /*3d10*/  IMAD R227, R2, 0x2, R226 ;  /* 0x0000000202e37824 */ /* 0x000fe200078e02e2 */
[----:B------:R-:W-:Y:S01]  /*3d20*/  FMNMX.FTZ R169, R33, R169, !PT ;  /* 0x000000a921a97209 */ /* 0x000fe20007810000 */
[----:B------:R-:W-:Y:S01]  /*3d30*/  STL [R1+0x6c], R235 ;  /* 0x00006ceb01007387 */ /* 0x000fe20000100800 */
[----:B------:R-:W-:Y:S01]  /*3d40*/  FMNMX.FTZ R168, R28, R168, !PT ;  /* 0x000000a81ca87209 */ /* 0x000fe20007810000 */
[----:B------:R-:W-:Y:S01]  /*3d50*/  ULDC.64 UR4, c[0x0][0x2c8] ;  /* 0x0000b20000047ab9 */ /* 0x000fe20000000a00 */
[----:B------:R-:W-:Y:S01]  /*3d60*/  FMNMX.FTZ R169, R34, R169, !PT ;  /* 0x000000a922a97209 */ /* 0x000fe20007810000 */
[----:B------:R-:W-:Y:S01]  /*3d70*/  STL [R1+0x68], R234 ;  /* 0x000068ea01007387 */ /* 0x000fe20000100800 */
[----:B------:R-:W-:-:S02]  /*3d80*/  ISETP.GT.AND P0, PT, R8, 0x8, !P0 ;  /* 0x000000080800780c */ /* 0x000fc40004704270 */
[----:B------:R-:W-:Y:S01]  /*3d90*/  FMNMX.FTZ R169, R36, R169, !PT ;  /* 0x000000a924a97209 */ /* 0x000fe20007810000 */
[----:B------:R-:W-:Y:S01]  /*3da0*/  STL [R1+0x64], R233 ;  /* 0x000064e901007387 */ /* 0x000fe20000100800 */
[----:B------:R-:W-:Y:S02]  /*3db0*/  FMNMX.FTZ R168, R32, R168, !PT ;  /* 0x000000a820a87209 */ /* 0x000fe40007810000 */
[----:B------:R-:W-:Y:S01]  /*3dc0*/  FMNMX.FTZ R169, R38, R169, !PT ;  /* 0x000000a926a97209 */ /* 0x000fe20007810000 */
[----:B------:R-:W-:Y:S01]  /*3dd0*/  STL [R1+0x60], R232 ;  /* 0x000060e801007387 */ /* 0x000fe20000100800 */
[----:B------:R-:W-:Y:S02]  /*3de0*/  ISETP.LT.OR P0, PT, R9, 0x9, P0 ;  /* 0x000000090900780c */ /* 0x000fe40000701670 */
[----:B------:R-:W-:Y:S01]  /*3df0*/  FMNMX.FTZ R169, R171, R169, !PT ;  /* 0x000000a9aba97209 */ /* 0x000fe20007810000 */
[----:B------:R-:W-:Y:S01]  /*3e00*/  STL [R1+0x5c], R231 ;  /* 0x00005ce701007387 */ /* 0x000fe20000100800 */
[----:B------:R-:W-:-:S02]  /*3e10*/  FMNMX.FTZ R168, R35, R168, !PT ;  /* 0x000000a823a87209 */ /* 0x000fc40007810000 */
[----:B------:R-:W-:Y:S01]  /*3e20*/  FMNMX.FTZ R169, R170, R169, !PT ;  /* 0x000000a9aaa97209 */ /* 0x000fe20007810000 */
[----:B------:R-:W-:Y:S01]  /*3e30*/  STL [R1+0x58], R230 ;  /* 0x000058e601007387 */ /* 0x000fe20000100800 */
[----:B------:R-:W-:Y:S02]  /*3e40*/  FSEL R104, R82, -INF , !P0 ;  /* 0xff80000052687808 */ /* 0x000fe40004000000 */
[----:B------:R-:W-:Y:S01]  /*3e50*/  FMNMX.FTZ R169, R166, R169, !PT ;  /* 0x000000a9a6a97209 */ /* 0x000fe20007810000 */
[----:B------:R-:W-:Y:S01]  /*3e60*/  STL [R1+0x54], R229 ;  /* 0x000054e501007387 */ /* 0x000fe20000100800 */
[----:B------:R-:W-:Y:S02]  /*3e70*/  FMNMX.FTZ R168, R37, R168, !PT ;  /* 0x000000a825a87209 */ /* 0x000fe40007810000 */
[----:B------:R-:W-:Y:S01]  /*3e80*/  FMNMX.FTZ R169, R158, R169, !PT ;  /* 0x000000a99ea97209 */ /* 0x000fe20007810000 */
[----:B------:R-:W-:Y:S01]  /*3e90*/  LDSM.16.MT88.4 R40, [R225+0x2080] ;  /* 0x00208000e128783b */ /* 0x000fe20000004200 */
[----:B------:R-:W-:-:S02]  /*3ea0*/  ISETP.NE.AND P0, PT, R16, RZ, PT ;  /* 0x000000ff1000720c */ /* 0x000fc40003f05270 */
[----:B------:R-:W-:Y:S01]  /*3eb0*/  FMNMX.FTZ R168, R39, R168, !PT ;  /* 0x000000a827a87209 */ /* 0x000fe20007810000 */
[----:B------:R-:W1:Y:S01]  /*3ec0*/  SHFL.BFLY PT, R4, R169, 0x2, 0x1f ;  /* 0x0c401f00a9047f89 */ /* 0x000e6200000e0000 */
[----:B------:R-:W-:Y:S02]  /*3ed0*/  ISETP.GT.AND P0, PT, R8, 0x9, !P0 ;  /* 0x000000090800780c */ /* 0x000fe40004704270 */
[----:B------:R-:W-:Y:S01]  /*3ee0*/  FMNMX.FTZ R168, R156, R168, !PT ;  /* 0x000000a89ca87209 */ /* 0x000fe20007810000 */
[----:B------:R-:W-:Y:S01]  /*3ef0*/  LDSM.16.MT88.4 R64, [R227+0x2080] ;  /* 0x00208000e340783b */ /* 0x000fe20000004200 */
[----:B------:R-:W-:Y:S02]  /*3f00*/  ISETP.LT.OR P0, PT, R9, 0xa, P0 ;  /* 0x0000000a0900780c */ /* 0x000fe40000701670 */
[----:B------:R-:W-:Y:S01]  /*3f10*/  FMNMX.FTZ R168, R157, R168, !PT ;  /* 0x000000a89da87209 */ /* 0x000fe20007810000 */
[----:B------:R-:W-:Y:S01]  /*3f20*/  STL [R1+0x50], R224 ;  /* 0x000050e001007387 */ /* 0x000fe20000100800 */
[----:B------:R-:W-:-:S02]  /*3f30*/  FSEL R51, R83, -INF , !P0 ;  /* 0xff80000053337808 */ /* 0x000fc40004000000 */
[----:B------:R-:W-:Y:S01]  /*3f40*/  ISETP.NE.AND P0, PT, R15, RZ, PT ;  /* 0x000000ff0f00720c */ /* 0x000fe20003f05270 */
[----:B------:R-:W-:Y:S01]  /*3f50*/  LDSM.16.MT88.4 R72, [R225+0x3880] ;  /* 0x00388000e148783b */ /* 0x000fe20000004200 */
[----:B------:R-:W-:Y:S02]  /*3f60*/  FMNMX.FTZ R168, R165, R168, !PT ;  /* 0x000000a8a5a87209 */ /* 0x000fe40007810000 */
[----:B------:R-:W-:Y:S01]  /*3f70*/  ISETP.GT.AND P0, PT, R8, 0x10, !P0 ;  /* 0x000000100800780c */ /* 0x000fe20004704270 */
[----:B------:R-:W-:Y:S01]  /*3f80*/  LDSM.16.MT88.4 R88, [R226+0x3880] ;  /* 0x00388000e258783b */ /* 0x000fe20000004200 */
[----:B------:R-:W-:Y:S02]  /*3f90*/  FMNMX.FTZ R168, R159, R168, !PT ;  /* 0x000000a89fa87209 */ /* 0x000fe40007810000 */
[----:B------:R-:W-:Y:S01]  /*3fa0*/  ISETP.LT.OR P0, PT, R9, 0x11, P0 ;  /* 0x000000110900780c */ /* 0x000fe20000701670 */
[----:B------:R-:W-:Y:S01]  /*3fb0*/  LDSM.16.MT88.4 R120, [R227+0x3880] ;  /* 0x00388000e378783b */ /* 0x000fe20000004200 */
[----:B------:R-:W-:-:S02]  /*3fc0*/  LEA R228, R2, R225, 0x1 ;  /* 0x000000e102e47211 */ /* 0x000fc400078e08ff */
[----:B------:R-:W-:Y:S01]  /*3fd0*/  FSEL R117, R78, -INF , !P0 ;  /* 0xff8000004e757808 */ /* 0x000fe20004000000 */
[----:B------:R-:W-:Y:S01]  /*3fe0*/  LDSM.16.MT88.4 R56, [R227+0x2880] ;  /* 0x00288000e338783b */ /* 0x000fe20000004200 */
[----:B-1----:R-:W-:Y:S02]  /*3ff0*/  FMNMX.FTZ R169, R169, R4, !PT ;  /* 0x00000004a9a97209 */ /* 0x002fe40007810000 */
[----:B------:R-:W-:Y:S01]  /*4000*/  ISETP.NE.AND P0, PT, R14, RZ, PT ;  /* 0x000000ff0e00720c */ /* 0x000fe20003f05270 */
[----:B------:R-:W-:Y:S01]  /*4010*/  LDSM.16.MT88.4 R100, [R228+0x3880] ;  /* 0x00388000e464783b */ /* 0x000fe20000004200 */
[C---:B------:R-:W-:Y:S02]  /*4020*/  ISETP.GT.AND P6, PT, R8.reuse, 0x20, !P6 ;  /* 0x000000200800780c */ /* 0x040fe400077c4270 */
[C---:B------:R-:W-:Y:S01]  /*4030*/  ISETP.GT.AND P0, PT, R8.reuse, 0x11, !P0 ;  /* 0x000000110800780c */ /* 0x040fe20004704270 */
[----:B------:R-:W1:Y:S01]  /*4040*/  SHFL.BFLY PT, R4, R169, 0x1, 0x1f ;  /* 0x0c201f00a9047f89 */ /* 0x000e6200000e0000 */
[----:B------:R-:W-:-:S02]  /*4050*/  ISETP.GT.AND P5, PT, R8, 0x21, !P5 ;  /* 0x000000210800780c */ /* 0x000fc40006fa4270 */
[----:B------:R-:W-:Y:S01]  /*4060*/  ISETP.LT.OR P0, PT, R9, 0x12, P0 ;  /* 0x000000120900780c */ /* 0x000fe20000701670 */
[----:B------:R-:W-:Y:S01]  /*4070*/  LDSM.16.MT88.4 R60, [R228+0x2880] ;  /* 0x00288000e43c783b */ /* 0x000fe20000004200 */
[----:B------:R-:W-:Y:S02]  /*4080*/  ISETP.GT.AND P2, PT, R8, 0x28, !P2 ;  /* 0x000000280800780c */ /* 0x000fe40005744270 */
[----:B------:R-:W-:Y:S01]  /*4090*/  FSEL R119, R79, -INF , !P0 ;  /* 0xff8000004f777808 */ /* 0x000fe20004000000 */
[----:B------:R-:W-:Y:S01]  /*40a0*/  LDSM.16.MT88.4 R52, [R225+0x4080] ;  /* 0x00408000e134783b */ /* 0x000fe20000004200 */
[----:B------:R-:W-:Y:S02]  /*40b0*/  ISETP.NE.AND P0, PT, R18, RZ, PT ;  /* 0x000000ff1200720c */ /* 0x000fe40003f05270 */
[C---:B------:R-:W-:Y:S02]  /*40c0*/  ISETP.GT.AND P1, PT, R8.reuse, 0x29, !P1 ;  /* 0x000000290800780c */ /* 0x040fe40004f24270 */
[----:B------:R-:W-:-:S02]  /*40d0*/  ISETP.GT.AND P0, PT, R8, 0x1, !P0 ;  /* 0x000000010800780c */ /* 0x000fc40004704270 */
[C---:B------:R-:W-:Y:S02]  /*40e0*/  ISETP.LT.OR P6, PT, R9.reuse, 0x21, P6 ;  /* 0x000000210900780c */ /* 0x040fe400037c1670 */
[C---:B------:R-:W-:Y:S02]  /*40f0*/  ISETP.LT.OR P0, PT, R9.reuse, 0x2, P0 ;  /* 0x000000020900780c */ /* 0x040fe40000701670 */
[----:B------:R-:W-:Y:S02]  /*4100*/  ISETP.LT.OR P5, PT, R9, 0x22, P5 ;  /* 0x000000220900780c */ /* 0x000fe40002fa1670 */
[----:B------:R-:W-:Y:S02]  /*4110*/  FSEL R50, R87, -INF , !P0 ;  /* 0xff80000057327808 */ /* 0x000fe40004000000 */
[----:B------:R-:W-:Y:S02]  /*4120*/  ISETP.NE.AND P0, PT, R22, RZ, PT ;  /* 0x000000ff1600720c */ /* 0x000fe40003f05270 */
[----:B-1----:R-:W-:-:S02]  /*4130*/  FMNMX.FTZ R169, R169, R4, !PT ;  /* 0x00000004a9a97209 */ /* 0x002fc40007810000 */
[----:B------:R-:W1:Y:S01]  /*4140*/  SHFL.BFLY PT, R4, R168, 0x2, 0x1f ;  /* 0x0c401f00a8047f89 */ /* 0x000e6200000e0000 */
[----:B------:R-:W-:Y:S02]  /*4150*/  ISETP.GT.AND P0, PT, R8, RZ, !P0 ;  /* 0x000000ff0800720c */ /* 0x000fe40004704270 */
[----:B------:R-:W-:Y:S01]  /*4160*/  FMUL.FTZ R13, R169, c[0x0][0x2d0] ;  /* 0x0000b400a90d7a20 */ /* 0x000fe20000410000 */
[----:B------:R-:W-:Y:S02]  /*4170*/  FSEL R160, R70, -INF , !P6 ;  /* 0xff80000046a07808 */ /* 0x000fe40007000000 */
[C---:B------:R-:W-:Y:S02]  /*4180*/  ISETP.LT.OR P0, PT, R9.reuse, 0x1, P0 ;  /* 0x000000010900780c */ /* 0x040fe40000701670 */
[----:B------:R-:W-:Y:S02]  /*4190*/  ISETP.LT.OR P2, PT, R9, 0x29, P2 ;  /* 0x000000290900780c */ /* 0x000fe40001741670 */
[----:B------:R-:W-:-:S02]  /*41a0*/  FSEL R49, R86, -INF , !P0 ;  /* 0xff80000056317808 */ /* 0x000fc40004000000 */
[----:B------:R-:W-:Y:S01]  /*41b0*/  ISETP.NE.AND P0, PT, R21, RZ, PT ;  /* 0x000000ff1500720c */ /* 0x000fe20003f05270 */
[----:B------:R-:W-:Y:S01]  /*41c0*/  LDSM.16.MT88.4 R84, [R225+0x2880] ;  /* 0x00288000e154783b */ /* 0x000fe20000004200 */
[----:B------:R-:W-:Y:S02]  /*41d0*/  FMNMX.FTZ R3, R49, R50, !PT ;  /* 0x0000003231037209 */ /* 0x000fe40007810000 */
[----:B------:R-:W-:Y:S02]  /*41e0*/  ISETP.GT.AND P0, PT, R8, 0x18, !P0 ;  /* 0x000000180800780c */ /* 0x000fe40004704270 */
[----:B------:R-:W-:Y:S02]  /*41f0*/  FSEL R161, R71, -INF , !P5 ;  /* 0xff80000047a17808 */ /* 0x000fe40006800000 */
[C---:B------:R-:W-:Y:S01]  /*4200*/  ISETP.LT.OR P0, PT, R9.reuse, 0x19, P0 ;  /* 0x000000190900780c */ /* 0x040fe20000701670 */
[----:B------:R-:W-:Y:S01]  /*4210*/  LDSM.16.MT88.4 R68, [R226+0x2880] ;  /* 0x00288000e244783b */ /* 0x000fe20000004200 */
[----:B------:R-:W-:-:S02]  /*4220*/  ISETP.LT.OR P1, PT, R9, 0x2a, P1 ;  /* 0x0000002a0900780c */ /* 0x000fc40000f21670 */
[----:B-1----:R-:W-:Y:S02]  /*4230*/  FMNMX.FTZ R168, R168, R4, !PT ;  /* 0x00000004a8a87209 */ /* 0x002fe40007810000 */
[----:B------:R-:W-:Y:S02]  /*4240*/  FSEL R137, R94, -INF , !P0 ;  /* 0xff8000005e897808 */ /* 0x000fe40004000000 */
[----:B------:R-:W-:Y:S01]  /*4250*/  FSETP.NEU.FTZ.AND P0, PT, R169, -INF , PT ;  /* 0xff800000a900780b */ /* 0x000fe20003f1d000 */
[----:B------:R-:W1:Y:S01]  /*4260*/  SHFL.BFLY PT, R4, R168, 0x1, 0x1f ;  /* 0x0c201f00a8047f89 */ /* 0x000e6200000e0000 */
[----:B------:R-:W-:Y:S02]  /*4270*/  FSEL R162, R162, -INF , !P2 ;  /* 0xff800000a2a27808 */ /* 0x000fe40005000000 */
[----:B------:R-:W-:Y:S02]  /*4280*/  FSEL R13, R13, RZ, P0 ;  /* 0x000000ff0d0d7208 */ /* 0x000fe40000000000 */
[----:B------:R-:W-:-:S03]  /*4290*/  FSEL R163, R163, -INF , !P1 ;  /* 0xff800000a3a37808 */ /* 0x000fc60004800000 */
[----:B------:R-:W-:-:S04]  /*42a0*/  FFMA.FTZ R2, R33, c[0x0][0x2d0], -R13 ;  /* 0x0000b40021027a23 */ /* 0x000fc8000001080d */
[----:B------:R2:W-:Y:S01]  /*42b0*/  MUFU.EX2 R237, R2 ;  /* 0x0000000200ed7308 */ /* 0x0005e20000000800 */
[----:B-1----:R-:W-:Y:S01]  /*42c0*/  FMNMX.FTZ R168, R168, R4, !PT ;  /* 0x00000004a8a87209 */ /* 0x002fe20007810000 */
[----:B------:R-:W-:-:S03]  /*42d0*/  FFMA.FTZ R4, R25, c[0x0][0x2d0], -R13 ;  /* 0x0000b40019047a23 */ /* 0x000fc6000001080d */
[C---:B------:R-:W-:Y:S01]  /*42e0*/  FSETP.NEU.FTZ.AND P0, PT, R168.reuse, -INF , PT ;  /* 0xff800000a800780b */ /* 0x040fe20003f1d000 */
[----:B------:R-:W-:Y:S02]  /*42f0*/  FMUL.FTZ R12, R168, c[0x0][0x2d0] ;  /* 0x0000b400a80c7a20 */ /* 0x000fe40000410000 */
[----:B------:R1:W-:Y:S01]  /*4300*/  MUFU.EX2 R232, R4 ;  /* 0x0000000400e87308 */ /* 0x0003e20000000800 */
[----:B--2---:R-:W-:Y:S02]  /*4310*/  FFMA.FTZ R2, R34, c[0x0][0x2d0], -R13 ;  /* 0x0000b40022027a23 */ /* 0x004fe4000001080d */
[----:B------:R-:W-:Y:S02]  /*4320*/  FSEL R12, R12, RZ, P0 ;  /* 0x000000ff0c0c7208 */ /* 0x000fe40000000000 */
[----:B------:R-:W-:-:S03]  /*4330*/  ISETP.NE.AND P0, PT, R29, RZ, PT ;  /* 0x000000ff1d00720c */ /* 0x000fc60003f05270 */
[----:B------:R2:W-:Y:S01]  /*4340*/  MUFU.EX2 R175, R2 ;  /* 0x0000000200af7308 */ /* 0x0005e20000000800 */
[----:B------:R-:W-:Y:S01]  /*4350*/  FFMA.FTZ R0, R24, c[0x0][0x2d0], -R12 ;  /* 0x0000b40018007a23 */ /* 0x000fe2000001080c */
[----:B------:R-:W-:-:S04]  /*4360*/  ISETP.GT.AND P0, PT, R8, 0x19, !P0 ;  /* 0x000000190800780c */ /* 0x000fc80004704270 */
[----:B------:R-:W-:Y:S02]  /*4370*/  ISETP.LT.OR P0, PT, R9, 0x1a, P0 ;  /* 0x0000001a0900780c */ /* 0x000fe40000701670 */
[----:B------:R3:W-:Y:S01]  /*4380*/  MUFU.EX2 R194, R0 ;  /* 0x0000000000c27308 */ /* 0x0007e20000000800 */
[----:B-1----:R-:W-:Y:S01]  /*4390*/  FFMA.FTZ R4, R26, c[0x0][0x2d0], -R13 ;  /* 0x0000b4001a047a23 */ /* 0x002fe2000001080d */
[----:B------:R-:W-:-:S06]  /*43a0*/  FSEL R48, R95, -INF , !P0 ;  /* 0xff8000005f307808 */ /* 0x000fcc0004000000 */
[----:B------:R1:W-:Y:S01]  /*43b0*/  MUFU.EX2 R231, R4 ;  /* 0x0000000400e77308 */ /* 0x0003e20000000800 */
[----:B--2---:R-:W-:Y:S01]  /*43c0*/  FMNMX.FTZ R2, R104, R3, !PT ;  /* 0x0000000368027209 */ /* 0x004fe20007810000 */
[----:B------:R-:W-:-:S03]  /*43d0*/  FFMA.FTZ R3, R36, c[0x0][0x2d0], -R13 ;  /* 0x0000b40024037a23 */ /* 0x000fc6000001080d */
[----:B------:R-:W-:Y:S01]  /*43e0*/  FMNMX.FTZ R2, R51, R2, !PT ;  /* 0x0000000233027209 */ /* 0x000fe20007810000 */
[----:B---3--:R-:W-:Y:S02]  /*43f0*/  FFMA.FTZ R0, R27, c[0x0][0x2d0], -R12 ;  /* 0x0000b4001b007a23 */ /* 0x008fe4000001080c */
[----:B------:R2:W-:Y:S01]  /*4400*/  MUFU.EX2 R173, R3 ;  /* 0x0000000300ad7308 */ /* 0x0005e20000000800 */
[----:B------:R-:W-:Y:S01]  /*4410*/  LDSM.16.MT88.4 R24, [R228+0x2080] ;  /* 0x00208000e418783b */ /* 0x000fe20000004200 */
[----:B-1----:R-:W-:-:S06]  /*4420*/  FFMA.FTZ R4, R30, c[0x0][0x2d0], -R13 ;  /* 0x0000b4001e047a23 */ /* 0x002fcc000001080d */
[----:B------:R1:W-:Y:S08]  /*4430*/  MUFU.EX2 R229, R0 ;  /* 0x0000000000e57308 */ /* 0x0003f00000000800 */
[----:B------:R3:W-:Y:S01]  /*4440*/  MUFU.EX2 R230, R4 ;  /* 0x0000000400e67308 */ /* 0x0007e20000000800 */
[----:B--2---:R-:W-:Y:S01]  /*4450*/  FMNMX.FTZ R3, R117, R2, !PT ;  /* 0x0000000275037209 */ /* 0x004fe20007810000 */
[----:B------:R-:W-:-:S02]  /*4460*/  FFMA.FTZ R2, R38, c[0x0][0x2d0], -R13 ;  /* 0x0000b40026027a23 */ /* 0x000fc4000001080d */
[----:B-1----:R-:W-:-:S04]  /*4470*/  FFMA.FTZ R0, R28, c[0x0][0x2d0], -R12 ;  /* 0x0000b4001c007a23 */ /* 0x002fc8000001080c */
[----:B------:R1:W2:Y:S01]  /*4480*/  MUFU.EX2 R224, R2 ;  /* 0x0000000200e07308 */ /* 0x0002a20000000800 */
[----:B---3--:R-:W-:-:S07]  /*4490*/  FFMA.FTZ R4, R31, c[0x0][0x2d0], -R13 ;  /* 0x0000b4001f047a23 */ /* 0x008fce000001080d */
[----:B------:R3:W4:Y:S08]  /*44a0*/  MUFU.EX2 R180, R0 ;  /* 0x0000000000b47308 */ /* 0x0007300000000800 */
[----:B------:R4:W4:Y:S01]  /*44b0*/  MUFU.EX2 R164, R4 ;  /* 0x0000000400a47308 */ /* 0x0009220000000800 */
[----:B-1----:R-:W-:Y:S01]  /*44c0*/  FMNMX.FTZ R2, R119, R3, !PT ;  /* 0x0000000377027209 */ /* 0x002fe20007810000 */
[----:B------:R-:W-:Y:S01]  /*44d0*/  FFMA.FTZ R3, R32, c[0x0][0x2d0], -R12 ;  /* 0x0000b40020037a23 */ /* 0x000fe2000001080c */
[----:B--2---:R-:W-:-:S02]  /*44e0*/  F2FP.BF16.PACK_AB R10, R224, R173 ;  /* 0x000000ade00a723e */ /* 0x004fc400000010ff */
[----:B------:R-:W-:Y:S02]  /*44f0*/  FMNMX.FTZ R2, R137, R2, !PT ;  /* 0x0000000289027209 */ /* 0x000fe40007810000 */
[----:B---3--:R-:W-:Y:S01]  /*4500*/  FMNMX.FTZ R0, R105, R106, !PT ;  /* 0x0000006a69007209 */ /* 0x008fe20007810000 */
[----:B------:R1:W-:Y:S01]  /*4510*/  MUFU.EX2 R238, R3 ;  /* 0x0000000300ee7308 */ /* 0x0003e20000000800 */
[----:B----4-:R-:W-:Y:S02]  /*4520*/  F2FP.BF16.PACK_AB R7, R180, R229 ;  /* 0x000000e5b407723e */ /* 0x010fe400000010ff */
[----:B------:R-:W-:-:S04]  /*4530*/  FMNMX.FTZ R0, R107, R0, !PT ;  /* 0x000000006b007209 */ /* 0x000fc80007810000 */
[----:B------:R-:W-:Y:S01]  /*4540*/  FMNMX.FTZ R0, R116, R0, !PT ;  /* 0x0000000074007209 */ /* 0x000fe20007810000 */
[--C-:B------:R-:W-:Y:S01]  /*4550*/  FFMA.FTZ R4, R23, c[0x0][0x2d0], -R12.reuse ;  /* 0x0000b40017047a23 */ /* 0x100fe2000001080c */
[----:B------:R-:W-:Y:S01]  /*4560*/  F2FP.BF16.PACK_AB R6, R164, R230 ;  /* 0x000000e6a406723e */ /* 0x000fe200000010ff */
[----:B------:R-:W2:Y:S01]  /*4570*/  LDSM.16.MT88.4 R20, [R226+0x2080] ;  /* 0x00208000e214783b */ /* 0x000ea20000004200 */
[----:B------:R-:W-:Y:S01]  /*4580*/  FMNMX.FTZ R0, R118, R0, !PT ;  /* 0x0000000076007209 */ /* 0x000fe20007810000 */
[----:B------:R3:W4:Y:S03]  /*4590*/  MUFU.EX2 R233, R4 ;  /* 0x0000000400e97308 */ /* 0x0007260000000800 */
[----:B------:R-:W-:Y:S02]  /*45a0*/  FMNMX.FTZ R0, R136, R0, !PT ;  /* 0x0000000088007209 */ /* 0x000fe40007810000 */
[----:B-1----:R-:W-:Y:S01]  /*45b0*/  FMNMX.FTZ R3, R48, R2, !PT ;  /* 0x0000000230037209 */ /* 0x002fe20007810000 */
[----:B------:R-:W-:Y:S01]  /*45c0*/  FFMA.FTZ R2, R35, c[0x0][0x2d0], -R12 ;  /* 0x0000b40023027a23 */ /* 0x000fe2000001080c */
[----:B------:R-:W-:Y:S01]  /*45d0*/  FMNMX.FTZ R0, R138, R0, !PT ;  /* 0x000000008a007209 */ /* 0x000fe20007810000 */
[----:B------:R-:W-:Y:S01]  /*45e0*/  LDSM.16.MT88.4 R32, [R227+0x4080] ;  /* 0x00408000e320783b */ /* 0x000fe20000004200 */
[----:B------:R-:W-:Y:S01]  /*45f0*/  FMNMX.FTZ R3, R160, R3, !PT ;  /* 0x00000003a0037209 */ /* 0x000fe20007810000 */
[----:B------:R1:W1:Y:S01]  /*4600*/  MUFU.EX2 R184, R2 ;  /* 0x0000000200b87308 */ /* 0x0002620000000800 */
[----:B------:R-:W-:-:S02]  /*4610*/  FMNMX.FTZ R0, R139, R0, !PT ;  /* 0x000000008b007209 */ /* 0x000fc40007810000 */
[----:B------:R-:W-:Y:S02]  /*4620*/  FMNMX.FTZ R3, R161, R3, !PT ;  /* 0x00000003a1037209 */ /* 0x000fe40007810000 */
[----:B------:R-:W-:Y:S02]  /*4630*/  FMNMX.FTZ R0, R188, R0, !PT ;  /* 0x00000000bc007209 */ /* 0x000fe40007810000 */
[----:B------:R-:W-:Y:S02]  /*4640*/  FMNMX.FTZ R3, R162, R3, !PT ;  /* 0x00000003a2037209 */ /* 0x000fe40007810000 */
[----:B------:R-:W-:Y:S02]  /*4650*/  FMNMX.FTZ R0, R189, R0, !PT ;  /* 0x00000000bd007209 */ /* 0x000fe40007810000 */
[----:B------:R-:W-:Y:S02]  /*4660*/  FMNMX.FTZ R3, R163, R3, !PT ;  /* 0x00000003a3037209 */ /* 0x000fe40007810000 */
[----:B------:R-:W-:-:S02]  /*4670*/  FMNMX.FTZ R0, R190, R0, !PT ;  /* 0x00000000be007209 */ /* 0x000fc40007810000 */
[----:B---3--:R-:W-:Y:S01]  /*4680*/  F2FP.BF16.PACK_AB R4, R231, R232 ;  /* 0x000000e8e704723e */ /* 0x008fe200000010ff */
[--C-:B-1----:R-:W-:Y:S01]  /*4690*/  FFMA.FTZ R2, R37, c[0x0][0x2d0], -R12.reuse ;  /* 0x0000b40025027a23 */ /* 0x102fe2000001080c */
[----:B------:R-:W-:Y:S01]  /*46a0*/  FMNMX.FTZ R0, R191, R0, !PT ;  /* 0x00000000bf007209 */ /* 0x000fe20007810000 */
[----:B------:R-:W1:Y:S01]  /*46b0*/  SHFL.BFLY PT, R14, R3, 0x2, 0x1f ;  /* 0x0c401f00030e7f89 */ /* 0x000e6200000e0000 */
[----:B----4-:R-:W-:Y:S01]  /*46c0*/  F2FP.BF16.PACK_AB R5, R194, R233 ;  /* 0x000000e9c205723e */ /* 0x010fe200000010ff */
[----:B------:R3:W-:Y:S01]  /*46d0*/  MUFU.EX2 R174, R2 ;  /* 0x0000000200ae7308 */ /* 0x0007e20000000800 */
[----:B------:R-:W-:Y:S01]  /*46e0*/  F2FP.BF16.PACK_AB R9, R184, R238 ;  /* 0x000000eeb809723e */ /* 0x000fe200000010ff */
[----:B------:R-:W4:Y:S04]  /*46f0*/  SHFL.BFLY PT, R8, R0, 0x2, 0x1f ;  /* 0x0c401f0000087f89 */ /* 0x000f2800000e0000 */
[C---:B------:R-:W-:Y:S08]  /*4700*/  HMMA.16816.F32.BF16 R28, R4.reuse, R40, RZ ;  /* 0x00000028041c723c */ /* 0x040ff000000418ff */
[----:B--2---:R-:W-:Y:S01]  /*4710*/  HMMA.16816.F32.BF16 R128, R4, R20, RZ ;  /* 0x000000140480723c */ /* 0x004fe200000418ff */
[----:B---3--:R-:W-:-:S02]  /*4720*/  FFMA.FTZ R2, R39, c[0x0][0x2d0], -R12 ;  /* 0x0000b40027027a23 */ /* 0x008fc4000001080c */
[----:B------:R-:W-:Y:S02]  /*4730*/  LDSM.16.MT88.4 R36, [R226+0x4080] ;  /* 0x00408000e224783b */ /* 0x000fe40000004200 */
[----:B------:R-:W2:Y:S03]  /*4740*/  MUFU.EX2 R185, R2 ;  /* 0x0000000200b97308 */ /* 0x000ea60000000800 */
[----:B------:R-:W-:Y:S01]  /*4750*/  HMMA.16816.F32.BF16 R148, R4, R64, RZ ;  /* 0x000000400494723c */ /* 0x000fe200000418ff */
[----:B-1----:R-:W-:Y:S02]  /*4760*/  FMNMX.FTZ R3, R3, R14, !PT ;  /* 0x0000000e03037209 */ /* 0x002fe40007810000 */
[----:B----4-:R-:W-:Y:S02]  /*4770*/  FMNMX.FTZ R0, R0, R8, !PT ;  /* 0x0000000800007209 */ /* 0x010fe40007810000 */
[----:B------:R-:W-:-:S03]  /*4780*/  F2FP.BF16.PACK_AB R8, R175, R237 ;  /* 0x000000edaf08723e */ /* 0x000fc600000010ff */
[----:B------:R-:W-:Y:S01]  /*4790*/  HMMA.16816.F32.BF16 R140, R4, R24, RZ ;  /* 0x00000018048c723c */ /* 0x000fe200000418ff */
[----:B------:R-:W1:Y:S01]  /*47a0*/  SHFL.BFLY PT, R15, R0, 0x1, 0x1f ;  /* 0x0c201f00000f7f89 */ /* 0x000e6200000e0000 */
[----:B--2---:R-:W-:-:S06]  /*47b0*/  F2FP.BF16.PACK_AB R11, R185, R174 ;  /* 0x000000aeb90b723e */ /* 0x004fcc00000010ff */
[C---:B------:R-:W-:Y:S08]  /*47c0*/  HMMA.16816.F32.BF16 R144, R4.reuse, R72, RZ ;  /* 0x000000480490723c */ /* 0x040ff000000418ff */
[C---:B------:R-:W-:Y:S08]  /*47d0*/  HMMA.16816.F32.BF16 R152, R4.reuse, R88, RZ ;  /* 0x000000580498723c */ /* 0x040ff000000418ff */
[----:B------:R-:W-:Y:S01]  /*47e0*/  HMMA.16816.F32.BF16 R132, R4, R100, RZ ;  /* 0x000000640484723c */ /* 0x000fe200000418ff */
[----:B-1----:R-:W-:-:S04]  /*47f0*/  FMNMX.FTZ R167, R0, R15, !PT ;  /* 0x0000000f00a77209 */ /* 0x002fc80007810000 */
[C---:B------:R-:W-:Y:S01]  /*4800*/  FSETP.NEU.FTZ.AND P0, PT, R167.reuse, -INF , PT ;  /* 0xff800000a700780b */ /* 0x040fe20003f1d000 */
[----:B------:R-:W-:Y:S02]  /*4810*/  FMUL.FTZ R0, R167, c[0x0][0x2d0] ;  /* 0x0000b400a7007a20 */ /* 0x000fe40000410000 */
[----:B------:R-:W-:Y:S03]  /*4820*/  HMMA.16816.F32.BF16 R124, R4, R120, RZ ;  /* 0x00000078047c723c */ /* 0x000fe600000418ff */
[----:B------:R-:W-:-:S05]  /*4830*/  FSEL R0, R0, RZ, P0 ;  /* 0x000000ff00007208 */ /* 0x000fca0000000000 */
[----:B------:R-:W-:Y:S01]  /*4840*/  HMMA.16816.F32.BF16 R112, R4, R42, RZ ;  /* 0x0000002a0470723c */ /* 0x000fe200000418ff */
[----:B------:R-:W-:-:S04]  /*4850*/  FFMA.FTZ R2, R105, c[0x0][0x2d0], -R0 ;  /* 0x0000b40069027a23 */ /* 0x000fc80000010800 */
[----:B------:R1:W-:Y:S03]  /*4860*/  MUFU.EX2 R172, R2 ;  /* 0x0000000200ac7308 */ /* 0x0003e60000000800 */
[C---:B------:R-:W-:Y:S08]  /*4870*/  HMMA.16816.F32.BF16 R108, R4.reuse, R22, RZ ;  /* 0x00000016046c723c */ /* 0x040ff000000418ff */
[----:B------:R-:W-:Y:S01]  /*4880*/  HMMA.16816.F32.BF16 R96, R4, R26, RZ ;  /* 0x0000001a0460723c */ /* 0x000fe200000418ff */
[----:B-1----:R-:W-:-:S07]  /*4890*/  FFMA.FTZ R2, R106, c[0x0][0x2d0], -R0 ;  /* 0x0000b4006a027a23 */ /* 0x002fce0000010800 */
[C---:B------:R-:W-:Y:S01]  /*48a0*/  HMMA.16816.F32.BF16 R92, R4.reuse, R66, RZ ;  /* 0x00000042045c723c */ /* 0x040fe200000418ff */
[----:B------:R1:W-:Y:S07]  /*48b0*/  MUFU.EX2 R236, R2 ;  /* 0x0000000200ec7308 */ /* 0x0003ee0000000800 */
[C---:B------:R-:W-:Y:S08]  /*48c0*/  HMMA.16816.F32.BF16 R80, R4.reuse, R74, RZ ;  /* 0x0000004a0450723c */ /* 0x040ff000000418ff */
[----:B------:R-:W-:Y:S01]  /*48d0*/  HMMA.16816.F32.BF16 R76, R4, R90, RZ ;  /* 0x0000005a044c723c */ /* 0x000fe200000418ff */
[----:B-1----:R-:W-:-:S04]  /*48e0*/  FFMA.FTZ R2, R107, c[0x0][0x2d0], -R0 ;  /* 0x0000b4006b027a23 */ /* 0x002fc80000010800 */
[----:B------:R1:W-:Y:S03]  /*48f0*/  MUFU.EX2 R181, R2 ;  /* 0x0000000200b57308 */ /* 0x0003e60000000800 */
[C---:B------:R-:W-:Y:S08]  /*4900*/  HMMA.16816.F32.BF16 R44, R4.reuse, R102, RZ ;  /* 0x00000066042c723c */ /* 0x040ff000000418ff */
[----:B------:R-:W-:Y:S01]  /*4910*/  HMMA.16816.F32.BF16 R16, R4, R122, RZ ;  /* 0x0000007a0410723c */ /* 0x000fe200000418ff */
[----:B------:R-:W2:Y:S07]  /*4920*/  SHFL.BFLY PT, R4, R3, 0x1, 0x1f ;  /* 0x0c201f0003047f89 */ /* 0x000eae00000e0000 */
[C---:B------:R-:W-:Y:S08]  /*4930*/  HMMA.16816.F32.BF16 R196, R8.reuse, R68, R128 ;  /* 0x0000004408c4723c */ /* 0x040ff00000041880 */
[C---:B------:R-:W-:Y:S01]  /*4940*/  HMMA.16816.F32.BF16 R176, R8.reuse, R84, R28 ;  /* 0x0000005408b0723c */ /* 0x040fe2000004181c */
[----:B------:R-:W3:Y:S07]  /*4950*/  LDSM.16.MT88.4 R28, [R228+0x4080] ;  /* 0x00408000e41c783b */ /* 0x000eee0000004200 */
[----:B------:R-:W-:Y:S01]  /*4960*/  HMMA.16816.F32.BF16 R128, R8, R56, R148 ;  /* 0x000000380880723c */ /* 0x000fe20000041894 */
[----:B--2---:R-:W-:Y:S01]  /*4970*/  FMNMX.FTZ R3, R3, R4, !PT ;  /* 0x0000000403037209 */ /* 0x004fe20007810000 */
[----:B------:R-:W-:-:S03]  /*4980*/  FFMA.FTZ R4, R116, c[0x0][0x2d0], -R0 ;  /* 0x0000b40074047a23 */ /* 0x000fc60000010800 */
[C---:B------:R-:W-:Y:S01]  /*4990*/  FSETP.NEU.FTZ.AND P0, PT, R3.reuse, -INF , PT ;  /* 0xff8000000300780b */ /* 0x040fe20003f1d000 */
[----:B-1----:R-:W-:Y:S01]  /*49a0*/  FMUL.FTZ R2, R3, c[0x0][0x2d0] ;  /* 0x0000b40003027a20 */ /* 0x002fe20000410000 */
[----:B------:R1:W2:Y:S01]  /*49b0*/  MUFU.EX2 R234, R4 ;  /* 0x0000000400ea7308 */ /* 0x0002a20000000800 */
[----:B------:R-:W-:Y:S03]  /*49c0*/  HMMA.16816.F32.BF16 R200, R8, R60, R140 ;  /* 0x0000003c08c8723c */ /* 0x000fe6000004188c */
[----:B------:R-:W-:-:S05]  /*49d0*/  FSEL R2, R2, RZ, P0 ;  /* 0x000000ff02027208 */ /* 0x000fca0000000000 */
[----:B------:R-:W-:Y:S01]  /*49e0*/  HMMA.16816.F32.BF16 R140, R8, R36, R152 ;  /* 0x00000024088c723c */ /* 0x000fe20000041898 */
[----:B-1----:R-:W-:-:S07]  /*49f0*/  FFMA.FTZ R4, R49, c[0x0][0x2d0], -R2 ;  /* 0x0000b40031047a23 */ /* 0x002fce0000010802 */
[----:B------:R-:W-:Y:S01]  /*4a00*/  MOV R195, R129 ;  /* 0x0000008100c37202 */ /* 0x000fe20000000f00 */
[----:B------:R-:W-:Y:S01]  /*4a10*/  IMAD.MOV.U32 R151, RZ, RZ, R130 ;  /* 0x000000ffff977224 */ /* 0x000fe200078e0082 */
[----:B------:R-:W-:Y:S01]  /*4a20*/  MOV R149, R128 ;  /* 0x0000008000957202 */ /* 0x000fe20000000f00 */
[----:B------:R-:W-:Y:S01]  /*4a30*/  IMAD.MOV.U32 R150, RZ, RZ, R131 ;  /* 0x000000ffff967224 */ /* 0x000fe200078e0083 */
[C---:B------:R-:W-:Y:S01]  /*4a40*/  HMMA.16816.F32.BF16 R248, R8.reuse, R86, R112 ;  /* 0x0000005608f8723c */ /* 0x040fe20000041870 */
[----:B------:R1:W-:Y:S01]  /*4a50*/  MUFU.EX2 R148, R4 ;  /* 0x0000000400947308 */ /* 0x0003e20000000800 */
[----:B--2---:R-:W-:Y:S01]  /*4a60*/  F2FP.BF16.PACK_AB R6, R234, R181 ;  /* 0x000000b5ea06723e */ /* 0x004fe200000010ff */
[----:B------:R-:W-:Y:S01]  /*4a70*/  IMAD.MOV.U32 R154, RZ, RZ, R164 ;  /* 0x000000ffff9a7224 */ /* 0x000fe200078e00a4 */
[----:B------:R-:W-:Y:S01]  /*4a80*/  MOV R192, R202 ;  /* 0x000000ca00c07202 */ /* 0x000fe20000000f00 */
[----:B------:R-:W-:Y:S02]  /*4a90*/  IMAD.MOV.U32 R193, RZ, RZ, R201 ;  /* 0x000000ffffc17224 */ /* 0x000fe400078e00c9 */
[----:B------:R-:W-:Y:S01]  /*4aa0*/  IMAD.MOV.U32 R187, RZ, RZ, R203 ;  /* 0x000000ffffbb7224 */ /* 0x000fe200078e00cb */
[----:B------:R-:W-:Y:S01]  /*4ab0*/  HMMA.16816.F32.BF16 R128, R8, R52, R144 ;  /* 0x000000340880723c */ /* 0x000fe20000041890 */
[----:B------:R-:W-:-:S07]  /*4ac0*/  IMAD.MOV.U32 R186, RZ, RZ, R200 ;  /* 0x000000ffffba7224 */ /* 0x000fce00078e00c8 */
[----:B------:R-:W-:Y:S01]  /*4ad0*/  HMMA.16816.F32.BF16 R144, R8, R32, R124 ;  /* 0x000000200890723c */ /* 0x000fe2000004187c */
[----:B-1----:R-:W-:-:S04]  /*4ae0*/  FFMA.FTZ R4, R50, c[0x0][0x2d0], -R2 ;  /* 0x0000b40032047a23 */ /* 0x002fc80000010802 */
[----:B------:R1:W2:Y:S03]  /*4af0*/  MUFU.EX2 R235, R4 ;  /* 0x0000000400eb7308 */ /* 0x0002a60000000800 */
[C---:B---3--:R-:W-:Y:S08]  /*4b00*/  HMMA.16816.F32.BF16 R220, R8.reuse, R28, R132 ;  /* 0x0000001c08dc723c */ /* 0x048ff00000041884 */
[----:B------:R-:W-:Y:S01]  /*4b10*/  HMMA.16816.F32.BF16 R244, R8, R70, R108 ;  /* 0x0000004608f4723c */ /* 0x000fe2000004186c */
[----:B------:R-:W-:Y:S01]  /*4b20*/  MOV R183, R131 ;  /* 0x0000008300b77202 */ /* 0x000fe20000000f00 */
[----:B------:R-:W-:-:S02]  /*4b30*/  IMAD.MOV.U32 R131, RZ, RZ, R140 ;  /* 0x000000ffff837224 */ /* 0x000fc400078e008c */
[----:B------:R-:W-:Y:S02]  /*4b40*/  IMAD.MOV.U32 R5, RZ, RZ, R129 ;  /* 0x000000ffff057224 */ /* 0x000fe400078e0081 */
[----:B-1----:R-:W-:Y:S02]  /*4b50*/  FFMA.FTZ R4, R104, c[0x0][0x2d0], -R2 ;  /* 0x0000b40068047a23 */ /* 0x002fe40000010802 */
[C---:B------:R-:W-:Y:S01]  /*4b60*/  HMMA.16816.F32.BF16 R216, R8.reuse, R62, R96 ;  /* 0x0000003e08d8723c */ /* 0x040fe20000041860 */
[----:B------:R-:W-:Y:S01]  /*4b70*/  IMAD.MOV.U32 R129, RZ, RZ, R142 ;  /* 0x000000ffff817224 */ /* 0x000fe200078e008e */
[----:B------:R1:W-:Y:S01]  /*4b80*/  MUFU.EX2 R14, R4 ;  /* 0x00000004000e7308 */ /* 0x0003e20000000800 */
[----:B------:R-:W-:Y:S01]  /*4b90*/  IMAD.MOV.U32 R252, RZ, RZ, R130 ;  /* 0x000000fffffc7224 */ /* 0x000fe200078e0082 */
[----:B------:R-:W-:Y:S01]  /*4ba0*/  MOV R130, R141 ;  /* 0x0000008d00827202 */ /* 0x000fe20000000f00 */
[----:B------:R-:W-:Y:S01]  /*4bb0*/  IMAD.MOV.U32 R182, RZ, RZ, R128 ;  /* 0x000000ffffb67224 */ /* 0x000fe200078e0080 */
[----:B------:R-:W-:Y:S01]  /*4bc0*/  MOV R155, R5 ;  /* 0x00000005009b7202 */ /* 0x000fe20000000f00 */
[----:B------:R-:W-:Y:S01]  /*4bd0*/  IMAD.MOV.U32 R128, RZ, RZ, R143 ;  /* 0x000000ffff807224 */ /* 0x000fe200078e008f */
[----:B------:R-:W-:Y:S01]  /*4be0*/  HMMA.16816.F32.BF16 R212, R8, R58, R92 ;  /* 0x0000003a08d4723c */ /* 0x000fe2000004185c */
[----:B--2---:R-:W-:Y:S01]  /*4bf0*/  F2FP.BF16.PACK_AB R5, R235, R148 ;  /* 0x00000094eb05723e */ /* 0x004fe200000010ff */
[----:B------:R-:W-:Y:S01]  /*4c00*/  IMAD.MOV.U32 R135, RZ, RZ, R183 ;  /* 0x000000ffff877224 */ /* 0x000fe200078e00b7 */
[----:B------:R-:W-:Y:S01]  /*4c10*/  MOV R134, R252 ;  /* 0x000000fc00867202 */ /* 0x000fe20000000f00 */
[----:B------:R-:W-:-:S02]  /*4c20*/  IMAD.MOV.U32 R132, RZ, RZ, R182 ;  /* 0x000000ffff847224 */ /* 0x000fc400078e00b6 */
[----:B------:R-:W-:Y:S02]  /*4c30*/  IMAD.MOV.U32 R133, RZ, RZ, R155 ;  /* 0x000000ffff857224 */ /* 0x000fe400078e009b */
[----:B------:R-:W-:Y:S01]  /*4c40*/  HMMA.16816.F32.BF16 R208, R8, R54, R80 ;  /* 0x0000003608d0723c */ /* 0x000fe20000041850 */
[----:B-1----:R-:W-:-:S04]  /*4c50*/  FFMA.FTZ R4, R51, c[0x0][0x2d0], -R2 ;  /* 0x0000b40033047a23 */ /* 0x002fc80000010802 */
[----:B------:R1:W2:Y:S03]  /*4c60*/  MUFU.EX2 R15, R4 ;  /* 0x00000004000f7308 */ /* 0x0002a60000000800 */
[C---:B------:R-:W-:Y:S08]  /*4c70*/  HMMA.16816.F32.BF16 R204, R8.reuse, R38, R76 ;  /* 0x0000002608cc723c */ /* 0x040ff0000004184c */
[----:B------:R-:W-:Y:S01]  /*4c80*/  HMMA.16816.F32.BF16 R200, R8, R30, R44 ;  /* 0x0000001e08c8723c */ /* 0x000fe2000004182c */
[----:B-1----:R-:W-:-:S07]  /*4c90*/  F2FP.BF16.PACK_AB R4, R236, R172 ;  /* 0x000000acec04723e */ /* 0x002fce00000010ff */
[----:B------:R-:W-:Y:S01]  /*4ca0*/  HMMA.16816.F32.BF16 R124, R8, R34, R16 ;  /* 0x00000022087c723c */ /* 0x000fe20000041810 */
[----:B--2---:R-:W-:-:S06]  /*4cb0*/  F2FP.BF16.PACK_AB R7, R15, R14 ;  /* 0x0000000e0f07723e */ /* 0x004fcc00000010ff */
[--C-:B------:R-:W-:Y:S01]  /*4cc0*/  FFMA.FTZ R8, R118, c[0x0][0x2d0], -R0.reuse ;  /* 0x0000b40076087a23 */ /* 0x100fe20000010800 */
[C---:B------:R-:W-:Y:S01]  /*4cd0*/  HMMA.16816.F32.BF16 R80, R4.reuse, R20, RZ ;  /* 0x000000140450723c */ /* 0x040fe200000418ff */
[----:B------:R-:W-:Y:S02]  /*4ce0*/  MOV R118, R181 ;  /* 0x000000b500767202 */ /* 0x000fe40000000f00 */
[----:B------:R1:W-:Y:S05]  /*4cf0*/  MUFU.EX2 R116, R8 ;  /* 0x0000000800747308 */ /* 0x0003ea0000000800 */
[C---:B------:R-:W-:Y:S08]  /*4d00*/  HMMA.16816.F32.BF16 R108, R4.reuse, R40, RZ ;  /* 0x00000028046c723c */ /* 0x040ff000000418ff */
[----:B------:R-:W-:Y:S01]  /*4d10*/  HMMA.16816.F32.BF16 R76, R4, R24, RZ ;  /* 0x00000018044c723c */ /* 0x000fe200000418ff */
[----:B-1----:R-:W-:-:S04]  /*4d20*/  FFMA.FTZ R8, R136, c[0x0][0x2d0], -R0 ;  /* 0x0000b40088087a23 */ /* 0x002fc80000010800 */
        /* <DEDUP_REMOVED lines=14> */
[----:B------:R-:W-:Y:S01]  /*4e10*/  IMAD.MOV.U32 R117, RZ, RZ, R180 ;  /* 0x000000ffff757224 */ /* 0x000fe200078e00b4 */
[----:B------:R1:W-:Y:S06]  /*4e20*/  MUFU.EX2 R141, R8 ;  /* 0x00000008008d7308 */ /* 0x0003ec0000000800 */
[C---:B------:R-:W-:Y:S08]  /*4e30*/  HMMA.16816.F32.BF16 R64, R4.reuse, R90, RZ ;  /* 0x0000005a0440723c */ /* 0x040ff000000418ff */
[----:B------:R-:W-:Y:S01]  /*4e40*/  HMMA.16816.F32.BF16 R20, R4, R120, RZ ;  /* 0x000000780414723c */ /* 0x000fe200000418ff */
[----:B-1----:R-:W-:-:S02]  /*4e50*/  FFMA.FTZ R8, R119, c[0x0][0x2d0], -R2 ;  /* 0x0000b40077087a23 */ /* 0x002fc40000010802 */
[----:B------:R-:W-:Y:S02]  /*4e60*/  IMAD.MOV.U32 R119, RZ, RZ, R148 ;  /* 0x000000ffff777224 */ /* 0x000fe400078e0094 */
[----:B------:R1:W-:Y:S03]  /*4e70*/  MUFU.EX2 R143, R8 ;  /* 0x00000008008f7308 */ /* 0x0003e60000000800 */
[----:B------:R-:W-:Y:S01]  /*4e80*/  HMMA.16816.F32.BF16 R40, R4, R122, RZ ;  /* 0x0000007a0428723c */ /* 0x000fe200000418ff */
[----:B------:R-:W-:Y:S02]  /*4e90*/  IMAD.MOV.U32 R148, RZ, RZ, R186 ;  /* 0x000000ffff947224 */ /* 0x000fe400078e00ba */
[----:B-1----:R-:W-:-:S04]  /*4ea0*/  FFMA.FTZ R8, R137, c[0x0][0x2d0], -R2 ;  /* 0x0000b40089087a23 */ /* 0x002fc80000010802 */
[----:B------:R1:W2:Y:S02]  /*4eb0*/  MUFU.EX2 R153, R8 ;  /* 0x0000000800997308 */ /* 0x0002a40000000800 */
[----:B-1----:R-:W-:Y:S02]  /*4ec0*/  FFMA.FTZ R8, R48, c[0x0][0x2d0], -R2 ;  /* 0x0000b40030087a23 */ /* 0x002fe40000010802 */
[----:B------:R-:W-:Y:S04]  /*4ed0*/  HMMA.16816.F32.BF16 R48, R4, R102, RZ ;  /* 0x000000660430723c */ /* 0x000fe800000418ff */
[----:B------:R1:W3:Y:S03]  /*4ee0*/  MUFU.EX2 R164, R8 ;  /* 0x0000000800a47308 */ /* 0x0002e60000000800 */
[----:B--2---:R-:W-:-:S02]  /*4ef0*/  MOV R103, R153 ;  /* 0x0000009900677202 */ /* 0x004fc40000000f00 */
[----:B------:R-:W-:Y:S01]  /*4f00*/  MOV R102, R14 ;  /* 0x0000000e00667202 */ /* 0x000fe20000000f00 */
[----:B-1----:R-:W-:Y:S07]  /*4f10*/  HMMA.16816.F32.BF16 R8, R4, R100, RZ ;  /* 0x000000640408723c */ /* 0x002fee00000418ff */
[----:B------:R-:W-:Y:S01]  /*4f20*/  IMAD.MOV.U32 R100, RZ, RZ, R116 ;  /* 0x000000ffff647224 */ /* 0x000fe200078e0074 */
[----:B------:R-:W-:Y:S01]  /*4f30*/  F2FP.BF16.PACK_AB R6, R152, R142 ;  /* 0x0000008e9806723e */ /* 0x000fe200000010ff */
[----:B------:R-:W-:Y:S01]  /*4f40*/  IMAD.MOV.U32 R116, RZ, RZ, R154 ;  /* 0x000000ffff747224 */ /* 0x000fe200078e009a */
[----:B------:R-:W-:-:S02]  /*4f50*/  F2FP.BF16.PACK_AB R5, R143, R141 ;  /* 0x0000008d8f05723e */ /* 0x000fc400000010ff */
[----:B------:R-:W-:Y:S02]  /*4f60*/  F2FP.BF16.PACK_AB R4, R140, R100 ;  /* 0x000000648c04723e */ /* 0x000fe400000010ff */
[----:B---3--:R-:W-:Y:S02]  /*4f70*/  F2FP.BF16.PACK_AB R7, R164, R103 ;  /* 0x00000067a407723e */ /* 0x008fe400000010ff */
[----:B------:R-:W-:-:S05]  /*4f80*/  MOV R101, R194 ;  /* 0x000000c200657202 */ /* 0x000fca0000000f00 */
[C---:B------:R-:W-:Y:S07]  /*4f90*/  HMMA.16816.F32.BF16 R136, R4.reuse, R68, R80 ;  /* 0x000000440488723c */ /* 0x040fee0000041850 */
[----:B------:R-:W-:Y:S01]  /*4fa0*/  IMAD.MOV.U32 R80, RZ, RZ, R175 ;  /* 0x000000ffff507224 */ /* 0x000fe200078e00af */
[----:B------:R-:W-:Y:S01]  /*4fb0*/  MOV R81, R174 ;  /* 0x000000ae00517202 */ /* 0x000fe20000000f00 */
[----:B------:R-:W-:Y:S01]  /*4fc0*/  IMAD.MOV.U32 R82, RZ, RZ, R173 ;  /* 0x000000ffff527224 */ /* 0x000fe200078e00ad */
[----:B------:R-:W-:Y:S01]  /*4fd0*/  HMMA.16816.F32.BF16 R180, R4, R84, R108 ;  /* 0x0000005404b4723c */ /* 0x000fe2000004186c */
[----:B------:R-:W-:Y:S01]  /*4fe0*/  IMAD.MOV.U32 R83, RZ, RZ, R172 ;  /* 0x000000ffff537224 */ /* 0x000fe200078e00ac */
[----:B------:R-:W-:Y:S01]  /*4ff0*/  MOV R68, R142 ;  /* 0x0000008e00447202 */ /* 0x000fe20000000f00 */
[----:B------:R-:W-:-:S04]  /*5000*/  IMAD.MOV.U32 R69, RZ, RZ, R143 ;  /* 0x000000ffff457224 */ /* 0x000fc800078e008f */
[----:B------:R-:W-:Y:S01]  /*5010*/  MOV R85, R152 ;  /* 0x0000009800557202 */ /* 0x000fe20000000f00 */
[C---:B------:R-:W-:Y:S01]  /*5020*/  HMMA.16816.F32.BF16 R172, R4.reuse, R28, R8 ;  /* 0x0000001c04ac723c */ /* 0x040fe20000041808 */
[----:B------:R-:W-:Y:S01]  /*5030*/  IMAD.MOV.U32 R111, RZ, RZ, R150 ;  /* 0x000000ffff6f7224 */ /* 0x000fe200078e0096 */
[----:B------:R-:W-:Y:S01]  /*5040*/  MOV R150, R192 ;  /* 0x000000c000967202 */ /* 0x000fe20000000f00 */
[----:B------:R-:W-:Y:S01]  /*5050*/  IMAD.MOV.U32 R108, RZ, RZ, R149 ;  /* 0x000000ffff6c7224 */ /* 0x000fe200078e0095 */
[----:B------:R-:W-:Y:S01]  /*5060*/  MOV R110, R151 ;  /* 0x00000097006e7202 */ /* 0x000fe20000000f00 */
[----:B------:R-:W-:Y:S02]  /*5070*/  IMAD.MOV.U32 R109, RZ, RZ, R195 ;  /* 0x000000ffff6d7224 */ /* 0x000fe400078e00c3 */
[----:B------:R-:W-:Y:S01]  /*5080*/  FFMA.FTZ R8, R171, c[0x0][0x2d0], -R13 ;  /* 0x0000b400ab087a23 */ /* 0x000fe2000001080d */
[----:B------:R-:W-:Y:S01]  /*5090*/  HMMA.16816.F32.BF16 R152, R4, R60, R76 ;  /* 0x0000003c0498723c */ /* 0x000fe2000004184c */
[----:B------:R-:W-:Y:S01]  /*50a0*/  IMAD.MOV.U32 R149, RZ, RZ, R193 ;  /* 0x000000ffff957224 */ /* 0x000fe200078e00c1 */
[----:B------:R-:W-:Y:S01]  /*50b0*/  MOV R29, R68 ;  /* 0x00000044001d7202 */ /* 0x000fe20000000f00 */
[----:B------:R1:W-:Y:S01]  /*50c0*/  MUFU.EX2 R252, R8 ;  /* 0x0000000800fc7308 */ /* 0x0003e20000000800 */
[----:B------:R-:W-:-:S02]  /*50d0*/  IMAD.MOV.U32 R84, RZ, RZ, R185 ;  /* 0x000000ffff547224 */ /* 0x000fc400078e00b9 */
[----:B------:R-:W-:Y:S01]  /*50e0*/  IMAD.MOV.U32 R28, RZ, RZ, R69 ;  /* 0x000000ffff1c7224 */ /* 0x000fe200078e0045 */
[----:B------:R-:W-:Y:S01]  /*50f0*/  MOV R77, R15 ;  /* 0x0000000f004d7202 */ /* 0x000fe20000000f00 */
[C---:B------:R-:W-:Y:S01]  /*5100*/  HMMA.16816.F32.BF16 R88, R4.reuse, R52, R24 ;  /* 0x000000340458723c */ /* 0x040fe20000041818 */
[----:B------:R-:W-:Y:S01]  /*5110*/  IMAD.MOV.U32 R79, RZ, RZ, R141 ;  /* 0x000000ffff4f7224 */ /* 0x000fe200078e008d */
[----:B------:R-:W-:Y:S01]  /*5120*/  MOV R69, R133 ;  /* 0x0000008500457202 */ /* 0x000fe20000000f00 */
[----:B------:R-:W-:Y:S02]  /*5130*/  IMAD.MOV.U32 R78, RZ, RZ, R140 ;  /* 0x000000ffff4e7224 */ /* 0x000fe400078e008c */
[----:B------:R-:W-:Y:S01]  /*5140*/  LDSM.16.MT88.4 R140, [R226+0x3080] ;  /* 0x00308000e28c783b */ /* 0x000fe20000004200 */
[----:B------:R-:W-:Y:S02]  /*5150*/  IMAD.MOV.U32 R76, RZ, RZ, R184 ;  /* 0x000000ffff4c7224 */ /* 0x000fe400078e00b8 */
[----:B------:R-:W-:Y:S01]  /*5160*/  HMMA.16816.F32.BF16 R40, R4, R34, R40 ;  /* 0x000000220428723c */ /* 0x000fe20000041828 */
[----:B------:R-:W-:-:S02]  /*5170*/  IMAD.MOV.U32 R52, RZ, RZ, R79 ;  /* 0x000000ffff347224 */ /* 0x000fc400078e004f */
[----:B-1----:R-:W-:Y:S02]  /*5180*/  FFMA.FTZ R8, R170, c[0x0][0x2d0], -R13 ;  /* 0x0000b400aa087a23 */ /* 0x002fe4000001080d */
[----:B------:R-:W-:Y:S02]  /*5190*/  IMAD.MOV.U32 R53, RZ, RZ, R78 ;  /* 0x000000ffff357224 */ /* 0x000fe400078e004e */
[----:B------:R1:W2:Y:S01]  /*51a0*/  MUFU.EX2 R60, R8 ;  /* 0x00000008003c7308 */ /* 0x0002a20000000800 */
[----:B------:R-:W-:Y:S01]  /*51b0*/  HMMA.16816.F32.BF16 R24, R4, R62, R96 ;  /* 0x0000003e0418723c */ /* 0x000fe20000041860 */
[----:B------:R-:W-:Y:S02]  /*51c0*/  IMAD.MOV.U32 R151, RZ, RZ, R187 ;  /* 0x000000ffff977224 */ /* 0x000fe400078e00bb */
[----:B------:R-:W-:Y:S01]  /*51d0*/  LDSM.16.MT88.4 R184, [R225+0x3080] ;  /* 0x00308000e1b8783b */ /* 0x000fe20000004200 */
[----:B------:R-:W-:-:S03]  /*51e0*/  IMAD.MOV.U32 R68, RZ, RZ, R132 ;  /* 0x000000ffff447224 */ /* 0x000fc600078e0084 */
[----:B------:R-:W-:Y:S01]  /*51f0*/  IMAD.MOV.U32 R98, RZ, RZ, R108 ;  /* 0x000000ffff627224 */ /* 0x000fe200078e006c */
[----:B------:R-:W-:Y:S01]  /*5200*/  HMMA.16816.F32.BF16 R192, R4, R32, R20 ;  /* 0x0000002004c0723c */ /* 0x000fe20000041814 */
[----:B------:R-:W-:Y:S02]  /*5210*/  IMAD.MOV.U32 R99, RZ, RZ, R109 ;  /* 0x000000ffff637224 */ /* 0x000fe400078e006d */
[----:B-1----:R-:W-:-:S05]  /*5220*/  FFMA.FTZ R8, R166, c[0x0][0x2d0], -R13 ;  /* 0x0000b400a6087a23 */ /* 0x002fca000001080d */
[C---:B------:R-:W-:Y:S01]  /*5230*/  HMMA.16816.F32.BF16 R120, R4.reuse, R36, R16 ;  /* 0x000000240478723c */ /* 0x040fe20000041810 */
[----:B--2---:R-:W-:Y:S01]  /*5240*/  IMAD.MOV.U32 R35, RZ, RZ, R60 ;  /* 0x000000ffff237224 */ /* 0x004fe200078e003c */
[----:B------:R1:W-:Y:S01]  /*5250*/  MUFU.EX2 R171, R8 ;  /* 0x0000000800ab7308 */ /* 0x0003e20000000800 */
[----:B------:R-:W2:Y:S05]  /*5260*/  LDSM.16.MT88.4 R60, [R227+0x3080] ;  /* 0x00308000e33c783b */ /* 0x000eaa0000004200 */
[C---:B------:R-:W-:Y:S07]  /*5270*/  HMMA.16816.F32.BF16 R104, R4.reuse, R70, R104 ;  /* 0x000000460468723c */ /* 0x040fee0000041868 */
[----:B------:R-:W-:Y:S01]  /*5280*/  MOV R70, R110 ;  /* 0x0000006e00467202 */ /* 0x000fe20000000f00 */
[----:B------:R-:W-:Y:S01]  /*5290*/  HMMA.16816.F32.BF16 R16, R4, R86, R112 ;  /* 0x000000560410723c */ /* 0x000fe20000041870 */
[----:B------:R-:W-:-:S02]  /*52a0*/  IMAD.MOV.U32 R71, RZ, RZ, R111 ;  /* 0x000000ffff477224 */ /* 0x000fc400078e006f */
[----:B-1----:R-:W-:Y:S01]  /*52b0*/  FFMA.FTZ R8, R158, c[0x0][0x2d0], -R13 ;  /* 0x0000b4009e087a23 */ /* 0x002fe2000001080d */
[----:B------:R-:W-:Y:S03]  /*52c0*/  LDSM.16.MT88.4 R108, [R228+0x4880] ;  /* 0x00488000e46c783b */ /* 0x000fe60000004200 */
[----:B------:R1:W3:Y:S01]  /*52d0*/  MUFU.EX2 R170, R8 ;  /* 0x0000000800aa7308 */ /* 0x0002e20000000800 */
        /* <DEDUP_REMOVED lines=9> */
[----:B------:R-:W-:-:S02]  /*5370*/  F2FP.BF16.PACK_AB R128, R35, R252 ;  /* 0x000000fc2380723e */ /* 0x000fc400000010ff */
[----:B------:R-:W-:Y:S01]  /*5380*/  MOV R97, R114 ;  /* 0x0000007200617202 */ /* 0x000fe20000000f00 */
[----:B------:R-:W-:Y:S01]  /*5390*/  IMAD.MOV.U32 R57, RZ, RZ, R76 ;  /* 0x000000ffff397224 */ /* 0x000fe200078e004c */
[C---:B------:R-:W-:Y:S01]  /*53a0*/  HMMA.16816.F32.BF16 R20, R4.reuse, R54, R72 ;  /* 0x000000360414723c */ /* 0x040fe20000041848 */
[----:B------:R-:W-:Y:S01]  /*53b0*/  MOV R56, R77 ;  /* 0x0000004d00387202 */ /* 0x000fe20000000f00 */
[----:B-1----:R-:W-:Y:S01]  /*53c0*/  FFMA.FTZ R8, R156, c[0x0][0x2d0], -R12 ;  /* 0x0000b4009c087a23 */ /* 0x002fe2000001080c */
[----:B---3--:R-:W-:Y:S01]  /*53d0*/  F2FP.BF16.PACK_AB R130, R170, R171 ;  /* 0x000000abaa82723e */ /* 0x008fe200000010ff */
[----:B------:R-:W-:Y:S01]  /*53e0*/  IMAD.MOV.U32 R114, RZ, RZ, R53 ;  /* 0x000000ffff727224 */ /* 0x000fe200078e0035 */
[----:B------:R-:W-:Y:S01]  /*53f0*/  LDSM.16.MT88.4 R76, [R225+0x4880] ;  /* 0x00488000e14c783b */ /* 0x000fe20000004200 */
[----:B------:R1:W-:Y:S01]  /*5400*/  MUFU.EX2 R166, R8 ;  /* 0x0000000800a67308 */ /* 0x0003e20000000800 */
[----:B------:R-:W-:Y:S01]  /*5410*/  IMAD.MOV.U32 R72, RZ, RZ, R98 ;  /* 0x000000ffff487224 */ /* 0x000fe200078e0062 */
[----:B------:R-:W-:Y:S01]  /*5420*/  MOV R74, R70 ;  /* 0x00000046004a7202 */ /* 0x000fe20000000f00 */
[----:B------:R-:W-:Y:S01]  /*5430*/  IMAD.MOV.U32 R73, RZ, RZ, R99 ;  /* 0x000000ffff497224 */ /* 0x000fe200078e0063 */
[----:B------:R-:W-:Y:S01]  /*5440*/  HMMA.16816.F32.BF16 R36, R4, R38, R64 ;  /* 0x000000260424723c */ /* 0x000fe20000041840 */
[----:B------:R-:W-:Y:S01]  /*5450*/  IMAD.MOV.U32 R75, RZ, RZ, R71 ;  /* 0x000000ffff4b7224 */ /* 0x000fe200078e0047 */
[----:B------:R-:W-:Y:S01]  /*5460*/  MOV R71, R87 ;  /* 0x0000005700477202 */ /* 0x000fe20000000f00 */
[----:B------:R-:W-:-:S02]  /*5470*/  IMAD.MOV.U32 R70, RZ, RZ, R86 ;  /* 0x000000ffff467224 */ /* 0x000fc400078e0056 */
[----:B------:R-:W-:Y:S01]  /*5480*/  IMAD.MOV.U32 R86, RZ, RZ, R112 ;  /* 0x000000ffff567224 */ /* 0x000fe200078e0070 */
[----:B------:R-:W-:Y:S01]  /*5490*/  MOV R112, R29 ;  /* 0x0000001d00707202 */ /* 0x000fe20000000f00 */
[----:B------:R-:W-:Y:S01]  /*54a0*/  IMAD.MOV.U32 R87, RZ, RZ, R113 ;  /* 0x000000ffff577224 */ /* 0x000fe200078e0071 */
[----:B------:R-:W-:Y:S01]  /*54b0*/  HMMA.16816.F32.BF16 R48, R4, R30, R48 ;  /* 0x0000001e0430723c */ /* 0x000fe20000041830 */
[----:B------:R-:W-:Y:S01]  /*54c0*/  IMAD.MOV.U32 R98, RZ, RZ, R115 ;  /* 0x000000ffff627224 */ /* 0x000fe200078e0073 */
[----:B------:R-:W-:Y:S01]  /*54d0*/  MOV R115, R56 ;  /* 0x0000003800737202 */ /* 0x000fe20000000f00 */
[----:B------:R-:W-:Y:S01]  /*54e0*/  IMAD.MOV.U32 R99, RZ, RZ, R28 ;  /* 0x000000ffff637224 */ /* 0x000fe200078e001c */
[----:B------:R-:W-:Y:S01]  /*54f0*/  MOV R56, R81 ;  /* 0x0000005100387202 */ /* 0x000fe20000000f00 */
[----:B-1----:R-:W-:Y:S02]  /*5500*/  FFMA.FTZ R8, R157, c[0x0][0x2d0], -R12 ;  /* 0x0000b4009d087a23 */ /* 0x002fe4000001080c */
[----:B------:R-:W-:-:S02]  /*5510*/  IMAD.MOV.U32 R113, RZ, RZ, R52 ;  /* 0x000000ffff717224 */ /* 0x000fc400078e0034 */
[----:B------:R1:W3:Y:S01]  /*5520*/  MUFU.EX2 R33, R8 ;  /* 0x0000000800217308 */ /* 0x0002e20000000800 */
[----:B------:R-:W-:Y:S02]  /*5530*/  IMAD.MOV.U32 R28, RZ, RZ, R57 ;  /* 0x000000ffff1c7224 */ /* 0x000fe400078e0039 */
[----:B------:R-:W-:Y:S01]  /*5540*/  IMAD.MOV.U32 R29, RZ, RZ, R80 ;  /* 0x000000ffff1d7224 */ /* 0x000fe200078e0050 */
[----:B------:R-:W-:Y:S01]  /*5550*/  MOV R80, R83 ;  /* 0x0000005300507202 */ /* 0x000fe20000000f00 */
[----:B------:R-:W-:Y:S01]  /*5560*/  IMAD.MOV.U32 R57, RZ, RZ, R82 ;  /* 0x000000ffff397224 */ /* 0x000fe200078e0052 */
[----:B------:R-:W-:Y:S01]  /*5570*/  MOV R82, R100 ;  /* 0x0000006400527202 */ /* 0x000fe20000000f00 */
[----:B------:R-:W-:Y:S02]  /*5580*/  IMAD.MOV.U32 R81, RZ, RZ, R102 ;  /* 0x000000ffff517224 */ /* 0x000fe400078e0066 */
[----:B-1----:R-:W-:Y:S01]  /*5590*/  FFMA.FTZ R8, R165, c[0x0][0x2d0], -R12 ;  /* 0x0000b400a5087a23 */ /* 0x002fe2000001080c */
[----:B---3--:R-:W-:Y:S01]  /*55a0*/  F2FP.BF16.PACK_AB R129, R33, R166 ;  /* 0x000000a62181723e */ /* 0x008fe200000010ff */
[----:B------:R-:W-:-:S02]  /*55b0*/  IMAD.MOV.U32 R96, RZ, RZ, R112 ;  /* 0x000000ffff607224 */ /* 0x000fc400078e0070 */
[----:B------:R1:W-:Y:S01]  /*55c0*/  MUFU.EX2 R165, R8 ;  /* 0x0000000800a57308 */ /* 0x0003e20000000800 */
[----:B------:R-:W-:Y:S01]  /*55d0*/  IMAD.MOV.U32 R83, RZ, RZ, R238 ;  /* 0x000000ffff537224 */ /* 0x000fe200078e00ee */
[----:B------:R-:W-:Y:S01]  /*55e0*/  MOV R102, R237 ;  /* 0x000000ed00667202 */ /* 0x000fe20000000f00 */
[----:B------:R-:W-:Y:S02]  /*55f0*/  IMAD.MOV.U32 R112, RZ, RZ, R28 ;  /* 0x000000ffff707224 */ /* 0x000fe400078e001c */
[----:B-1----:R-:W-:Y:S01]  /*5600*/  FFMA.FTZ R8, R159, c[0x0][0x2d0], -R12 ;  /* 0x0000b4009f087a23 */ /* 0x002fe2000001080c */
[----:B------:R1:W5:Y:S01]  /*5610*/  LDL.LU R238, [R1+0x78] ;  /* 0x0000780001ee7983 */ /* 0x0003620000300800 */
[----:B------:R-:W-:Y:S02]  /*5620*/  HMMA.16816.F32.BF16 R12, R4, R58, R92 ;  /* 0x0000003a040c723c */ /* 0x000fe4000004185c */
[----:B------:R-:W3:Y:S01]  /*5630*/  MUFU.EX2 R32, R8 ;  /* 0x0000000800207308 */ /* 0x000ee20000000800 */
[----:B------:R-:W-:Y:S01]  /*5640*/  MOV R28, R81 ;  /* 0x00000051001c7202 */ /* 0x000fe20000000f00 */
[----:B------:R-:W4:Y:S03]  /*5650*/  LDSM.16.MT88.4 R156, [R228+0x3080] ;  /* 0x00308000e49c783b */ /* 0x000f260000004200 */
[----:B------:R-:W-:Y:S01]  /*5660*/  FFMA.FTZ R4, R188, c[0x0][0x2d0], -R0 ;  /* 0x0000b400bc047a23 */ /* 0x000fe20000010800 */
[----:B------:R-:W-:Y:S01]  /*5670*/  MOV R59, R99 ;  /* 0x00000063003b7202 */ /* 0x000fe20000000f00 */
[----:B------:R-:W-:Y:S01]  /*5680*/  IMAD.MOV.U32 R58, RZ, RZ, R98 ;  /* 0x000000ffff3a7224 */ /* 0x000fe200078e0062 */
[----:B------:R-:W1:Y:S01]  /*5690*/  LDSM.16.MT88.4 R92, [R226+0x4880] ;  /* 0x00488000e25c783b */ /* 0x000e620000004200 */
[----:B------:R-:W-:-:S03]  /*56a0*/  IMAD.MOV.U32 R100, RZ, RZ, R236 ;  /* 0x000000ffff647224 */ /* 0x000fc600078e00ec */
[----:B------:R1:W5:Y:S01]  /*56b0*/  LDL.LU R237, [R1+0x74] ;  /* 0x0000740001ed7983 */ /* 0x0003620000300800 */
[----:B---3--:R-:W-:Y:S01]  /*56c0*/  F2FP.BF16.PACK_AB R131, R32, R165 ;  /* 0x000000a52083723e */ /* 0x008fe200000010ff */
[----:B------:R-:W-:Y:S01]  /*56d0*/  IMAD.MOV.U32 R98, RZ, RZ, R114 ;  /* 0x000000ffff627224 */ /* 0x000fe200078e0072 */
[----:B------:R-:W-:Y:S01]  /*56e0*/  MOV R99, R115 ;  /* 0x0000007300637202 */ /* 0x000fe20000000f00 */
[----:B------:R-:W-:Y:S01]  /*56f0*/  IMAD.MOV.U32 R114, RZ, RZ, R56 ;  /* 0x000000ffff727224 */ /* 0x000fe200078e0038 */
[----:B------:R-:W-:Y:S01]  /*5700*/  MOV R115, R57 ;  /* 0x0000003900737202 */ /* 0x000fe20000000f00 */
[----:B------:R3:W-:Y:S01]  /*5710*/  MUFU.EX2 R31, R4 ;  /* 0x00000004001f7308 */ /* 0x0007e20000000800 */
[----:B------:R-:W1:Y:S01]  /*5720*/  LDSM.16.MT88.4 R8, [R227+0x4880] ;  /* 0x00488000e308783b */ /* 0x000e620000004200 */
[C---:B--2---:R-:W-:Y:S01]  /*5730*/  HMMA.16816.F32.BF16 R52, R128.reuse, R60, R72 ;  /* 0x0000003c8034723c */ /* 0x044fe20000041848 */
[----:B------:R-:W-:Y:S02]  /*5740*/  IMAD.MOV.U32 R57, RZ, RZ, R80 ;  /* 0x000000ffff397224 */ /* 0x000fe400078e0050 */
[----:B------:R-:W-:Y:S01]  /*5750*/  IMAD.MOV.U32 R80, RZ, RZ, R102 ;  /* 0x000000ffff507224 */ /* 0x000fe200078e0066 */
[----:B------:R-:W-:Y:S01]  /*5760*/  MOV R81, R100 ;  /* 0x0000006400517202 */ /* 0x000fe20000000f00 */
[----:B------:R2:W5:Y:S02]  /*5770*/  LDL.LU R236, [R1+0x70] ;  /* 0x0000700001ec7983 */ /* 0x0005640000300800 */
[----:B------:R-:W-:Y:S01]  /*5780*/  MOV R75, R97 ;  /* 0x00000061004b7202 */ /* 0x000fe20000000f00 */
[----:B------:R-:W-:Y:S01]  /*5790*/  HMMA.16816.F32.BF16 R132, R128, R140, R196 ;  /* 0x0000008c8084723c */ /* 0x000fe200000418c4 */
[----:B------:R-:W-:-:S02]  /*57a0*/  MOV R97, R113 ;  /* 0x0000007100617202 */ /* 0x000fc40000000f00 */
[----:B------:R-:W-:Y:S01]  /*57b0*/  MOV R113, R29 ;  /* 0x0000001d00717202 */ /* 0x000fe20000000f00 */
[----:B------:R-:W-:Y:S01]  /*57c0*/  IMAD.MOV.U32 R29, RZ, RZ, R82 ;  /* 0x000000ffff1d7224 */ /* 0x000fe200078e0052 */
[----:B------:R-:W-:Y:S01]  /*57d0*/  MOV R72, R58 ;  /* 0x0000003a00487202 */ /* 0x000fe20000000f00 */
[----:B---3--:R-:W-:Y:S01]  /*57e0*/  FFMA.FTZ R4, R189, c[0x0][0x2d0], -R0 ;  /* 0x0000b400bd047a23 */ /* 0x008fe20000010800 */
        /* <DEDUP_REMOVED lines=10> */
[----:B------:R3:W1:Y:S01]  /*5890*/  MUFU.EX2 R30, R4 ;  /* 0x00000004001e7308 */ /* 0x0006620000000800 */
        /* <DEDUP_REMOVED lines=8> */
[----:B----4-:R-:W-:Y:S01]  /*5920*/  HMMA.16816.F32.BF16 R148, R128, R156, R148 ;  /* 0x0000009c8094723c */ /* 0x010fe20000041894 */
[--C-:B---3--:R-:W-:Y:S02]  /*5930*/  FFMA.FTZ R4, R190, c[0x0][0x2d0], -R0.reuse ;  /* 0x0000b400be047a23 */ /* 0x108fe40000010800 */
[----:B------:R-:W-:-:S04]  /*5940*/  FFMA.FTZ R0, R191, c[0x0][0x2d0], -R0 ;  /* 0x0000b400bf007a23 */ /* 0x000fc80000010800 */
[----:B------:R3:W-:Y:S01]  /*5950*/  MUFU.EX2 R28, R0 ;  /* 0x00000000001c7308 */ /* 0x0007e20000000800 */
        /* <DEDUP_REMOVED lines=9> */
[----:B---3--:R-:W-:Y:S01]  /*59f0*/  FFMA.FTZ R0, R160, c[0x0][0x2d0], -R2 ;  /* 0x0000b400a0007a23 */ /* 0x008fe20000010802 */
[----:B------:R-:W-:Y:S01]  /*5a00*/  MOV R198, R72 ;  /* 0x0000004800c67202 */ /* 0x000fe20000000f00 */
[----:B------:R-:W-:Y:S01]  /*5a10*/  IMAD.MOV.U32 R199, RZ, RZ, R67 ;  /* 0x000000ffffc77224 */ /* 0x000fe200078e0043 */
[----:B------:R-:W-:Y:S01]  /*5a20*/  MOV R65, R74 ;  /* 0x0000004a00417202 */ /* 0x000fe20000000f00 */
[----:B------:R3:W-:Y:S01]  /*5a30*/  MUFU.EX2 R5, R0 ;  /* 0x0000000000057308 */ /* 0x0007e20000000800 */
[----:B------:R-:W-:Y:S01]  /*5a40*/  MOV R56, R81 ;  /* 0x0000005100387202 */ /* 0x000fe20000000f00 */
[----:B------:R-:W-:Y:S01]  /*5a50*/  IMAD.MOV.U32 R81, RZ, RZ, R102 ;  /* 0x000000ffff517224 */ /* 0x000fe200078e0066 */
[----:B------:R-:W-:Y:S01]  /*5a60*/  MOV R80, R83 ;  /* 0x0000005300507202 */ /* 0x000fe20000000f00 */
[----:B------:R-:W-:Y:S01]  /*5a70*/  IMAD.MOV.U32 R83, RZ, RZ, R101 ;  /* 0x000000ffff537224 */ /* 0x000fe200078e0065 */
[----:B------:R-:W-:Y:S01]  /*5a80*/  MOV R82, R100 ;  /* 0x0000006400527202 */ /* 0x000fe20000000f00 */
[----:B------:R-:W-:Y:S01]  /*5a90*/  IMAD.MOV.U32 R197, RZ, RZ, R73 ;  /* 0x000000ffffc57224 */ /* 0x000fe200078e0049 */
[C---:B------:R-:W-:Y:S01]  /*5aa0*/  HMMA.16816.F32.BF16 R188, R128.reuse, R186, R248 ;  /* 0x000000ba80bc723c */ /* 0x040fe200000418f8 */
[----:B------:R-:W4:Y:S01]  /*5ab0*/  MUFU.EX2 R29, R4 ;  /* 0x00000004001d7308 */ /* 0x000f220000000800 */
[----:B------:R-:W-:Y:S01]  /*5ac0*/  MOV R102, R119 ;  /* 0x0000007700667202 */ /* 0x000fe20000000f00 */
[----:B------:R-:W-:Y:S01]  /*5ad0*/  IMAD.MOV.U32 R100, RZ, RZ, R117 ;  /* 0x000000ffff647224 */ /* 0x000fe200078e0075 */
[----:B------:R2:W5:Y:S01]  /*5ae0*/  LDL.LU R235, [R1+0x6c] ;  /* 0x00006c0001eb7983 */ /* 0x0005620000300800 */
[----:B---3--:R-:W-:Y:S01]  /*5af0*/  FFMA.FTZ R0, R161, c[0x0][0x2d0], -R2 ;  /* 0x0000b400a1007a23 */ /* 0x008fe20000010802 */
[----:B------:R-:W-:Y:S01]  /*5b00*/  MOV R101, R231 ;  /* 0x000000e700657202 */ /* 0x000fe20000000f00 */
[----:B------:R-:W-:Y:S01]  /*5b10*/  IMAD.MOV.U32 R72, RZ, RZ, R59 ;  /* 0x000000ffff487224 */ /* 0x000fe200078e003b */
[----:B------:R-:W-:Y:S01]  /*5b20*/  MOV R67, R58 ;  /* 0x0000003a00437202 */ /* 0x000fe20000000f00 */
[----:B------:R3:W1:Y:S01]  /*5b30*/  MUFU.EX2 R4, R0 ;  /* 0x0000000000047308 */ /* 0x0006620000000800 */
        /* <DEDUP_REMOVED lines=13> */
[C---:B------:R-:W-:Y:S08]  /*5c10*/  HMMA.16816.F32.BF16 R68, R128.reuse, R76, R68 ;  /* 0x0000004c8044723c */ /* 0x040ff00000041844 */
[C---:B-1----:R-:W-:Y:S01]  /*5c20*/  HMMA.16816.F32.BF16 R84, R128.reuse, R92, R84 ;  /* 0x0000005c8054723c */ /* 0x042fe20000041854 */
[--C-:B---3--:R-:W-:Y:S01]  /*5c30*/  FFMA.FTZ R0, R162, c[0x0][0x2d0], -R2.reuse ;  /* 0x0000b400a2007a23 */ /* 0x108fe20000010802 */
[----:B------:R2:W5:Y:S01]  /*5c40*/  LDL.LU R234, [R1+0x68] ;  /* 0x0000680001ea7983 */ /* 0x0005620000300800 */
[----:B------:R-:W-:Y:S01]  /*5c50*/  FFMA.FTZ R2, R163, c[0x0][0x2d0], -R2 ;  /* 0x0000b400a3027a23 */ /* 0x000fe20000010802 */
[----:B------:R-:W-:Y:S01]  /*5c60*/  MOV R83, R101 ;  /* 0x0000006500537202 */ /* 0x000fe20000000f00 */
[----:B------:R-:W-:Y:S01]  /*5c70*/  IMAD.MOV.U32 R80, RZ, RZ, R102 ;  /* 0x000000ffff507224 */ /* 0x000fe200078e0066 */
[----:B------:R2:W5:Y:S01]  /*5c80*/  LDL.LU R233, [R1+0x64] ;  /* 0x0000640001e97983 */ /* 0x0005620000300800 */
[----:B------:R-:W-:Y:S01]  /*5c90*/  IMAD.MOV.U32 R82, RZ, RZ, R100 ;  /* 0x000000ffff527224 */ /* 0x000fe200078e0064 */
[----:B------:R-:W-:Y:S01]  /*5ca0*/  MUFU.EX2 R0, R0 ;  /* 0x0000000000007308 */ /* 0x000fe20000000800 */
[C---:B------:R-:W-:Y:S01]  /*5cb0*/  HMMA.16816.F32.BF16 R100, R128.reuse, R108, R220 ;  /* 0x0000006c8064723c */ /* 0x040fe200000418dc */
[----:B------:R-:W-:Y:S01]  /*5cc0*/  IMAD.MOV.U32 R196, RZ, RZ, R224 ;  /* 0x000000ffffc47224 */ /* 0x000fe200078e00e0 */
[----:B------:R2:W5:Y:S04]  /*5cd0*/  LDL.LU R232, [R1+0x60] ;  /* 0x0000600001e87983 */ /* 0x0005680000300800 */
[----:B------:R2:W5:Y:S01]  /*5ce0*/  LDL.LU R231, [R1+0x5c] ;  /* 0x00005c0001e77983 */ /* 0x0005620000300800 */
[----:B------:R-:W-:Y:S01]  /*5cf0*/  MOV R223, R65 ;  /* 0x0000004100df7202 */ /* 0x000fe20000000f00 */
[----:B------:R-:W-:Y:S01]  /*5d00*/  IMAD.MOV.U32 R222, RZ, RZ, R66 ;  /* 0x000000ffffde7224 */ /* 0x000fe200078e0042 */
[----:B------:R-:W1:Y:S01]  /*5d10*/  MUFU.EX2 R2, R2 ;  /* 0x0000000200027308 */ /* 0x000e620000000800 */
        /* <DEDUP_REMOVED lines=25> */
[C---:B------:R-:W-:Y:S01]  /*5eb0*/  HMMA.16816.F32.BF16 R160, R128.reuse, R158, R216 ;  /* 0x0000009e80a0723c */ /* 0x040fe200000418d8 */
[----:B------:R-:W-:Y:S01]  /*5ec0*/  IMAD.MOV.U32 R7, RZ, RZ, R98 ;  /* 0x000000ffff077224 */ /* 0x000fe200078e0062 */
[----:B------:R-:W-:Y:S01]  /*5ed0*/  MOV R6, R99 ;  /* 0x0000006300067202 */ /* 0x000fe20000000f00 */
[----:B------:R-:W-:Y:S01]  /*5ee0*/  IMAD.MOV.U32 R34, RZ, RZ, R112 ;  /* 0x000000ffff227224 */ /* 0x000fe200078e0070 */
[----:B------:R2:W5:Y:S04]  /*5ef0*/  LDL.LU R230, [R1+0x58] ;  /* 0x0000580001e67983 */ /* 0x0005680000300800 */
[C---:B------:R-:W-:Y:S01]  /*5f00*/  HMMA.16816.F32.BF16 R64, R128.reuse, R62, R212 ;  /* 0x0000003e8040723c */ /* 0x040fe200000418d4 */
[----:B------:R-:W-:Y:S01]  /*5f10*/  IMAD.MOV.U32 R218, RZ, RZ, R96 ;  /* 0x000000ffffda7224 */ /* 0x000fe200078e0060 */
[----:B------:R-:W-:Y:S01]  /*5f20*/  MOV R217, R97 ;  /* 0x0000006100d97202 */ /* 0x000fe20000000f00 */
[----:B------:R-:W-:Y:S01]  /*5f30*/  IMAD.MOV.U32 R248, RZ, RZ, R72 ;  /* 0x000000fffff87224 */ /* 0x000fe200078e0048 */
[----:B------:R-:W-:Y:S01]  /*5f40*/  MOV R216, R113 ;  /* 0x0000007100d87202 */ /* 0x000fe20000000f00 */
[----:B------:R2:W5:Y:S02]  /*5f50*/  LDL.LU R229, [R1+0x54] ;  /* 0x0000540001e57983 */ /* 0x0005640000300800 */
[----:B------:R-:W-:Y:S01]  /*5f60*/  IMAD.MOV.U32 R212, RZ, RZ, R80 ;  /* 0x000000ffffd47224 */ /* 0x000fe200078e0050 */
[----:B------:R-:W-:Y:S01]  /*5f70*/  MOV R213, R81 ;  /* 0x0000005100d57202 */ /* 0x000fe20000000f00 */
[----:B------:R-:W-:Y:S01]  /*5f80*/  IMAD.MOV.U32 R214, RZ, RZ, R82 ;  /* 0x000000ffffd67224 */ /* 0x000fe200078e0052 */
[----:B------:R-:W-:Y:S01]  /*5f90*/  MOV R215, R83 ;  /* 0x0000005300d77202 */ /* 0x000fe20000000f00 */
[C---:B------:R-:W-:Y:S01]  /*5fa0*/  HMMA.16816.F32.BF16 R116, R128.reuse, R8, R144 ;  /* 0x000000088074723c */ /* 0x040fe20000041890 */
[----:B------:R-:W-:Y:S01]  /*5fb0*/  MOV R219, R59 ;  /* 0x0000003b00db7202 */ /* 0x000fe20000000f00 */
[----:B------:R2:W5:Y:S06]  /*5fc0*/  LDL.LU R224, [R1+0x50] ;  /* 0x0000500001e07983 */ /* 0x00056c0000300800 */
[C---:B------:R-:W-:Y:S07]  /*5fd0*/  HMMA.16816.F32.BF16 R80, R128.reuse, R78, R208 ;  /* 0x0000004e8050723c */ /* 0x040fee00000418d0 */
[----:B------:R-:W-:Y:S01]  /*5fe0*/  IMAD.MOV.U32 R208, RZ, RZ, R114 ;  /* 0x000000ffffd07224 */ /* 0x000fe200078e0072 */
[----:B------:R-:W-:Y:S01]  /*5ff0*/  MOV R209, R115 ;  /* 0x0000007300d17202 */ /* 0x000fe20000000f00 */
[----:B------:R-:W-:Y:S01]  /*6000*/  HMMA.16816.F32.BF16 R144, R128, R142, R244 ;  /* 0x0000008e8090723c */ /* 0x000fe200000418f4 */
[----:B------:R-:W-:-:S07]  /*6010*/  MOV R211, R57 ;  /* 0x0000003900d37202 */ /* 0x000fce0000000f00 */
[----:B------:R-:W-:Y:S01]  /*6020*/  HMMA.16816.F32.BF16 R96, R128, R94, R204 ;  /* 0x0000005e8060723c */ /* 0x000fe200000418cc */
[----:B------:R-:W-:-:S07]  /*6030*/  IMAD.MOV.U32 R210, RZ, RZ, R56 ;  /* 0x000000ffffd27224 */ /* 0x000fce00078e0038 */
[----:B------:R-:W-:Y:S01]  /*6040*/  HMMA.16816.F32.BF16 R112, R128, R110, R200 ;  /* 0x0000006e8070723c */ /* 0x000fe200000418c8 */
[----:B------:R-:W-:-:S07]  /*6050*/  FADD.FTZ R6, R6, R208 ;  /* 0x000000d006067221 */ /* 0x000fce0000010000 */
[----:B------:R-:W-:Y:S01]  /*6060*/  HMMA.16816.F32.BF16 R128, R128, R10, R124 ;  /* 0x0000000a8080723c */ /* 0x000fe2000004187c */
[----:B------:R-:W-:-:S06]  /*6070*/  IMAD.MOV.U32 R244, RZ, RZ, R58 ;  /* 0x000000fffff47224 */ /* 0x000fcc00078e003a */
[----:B------:R-:W-:Y:S02]  /*6080*/  F2FP.BF16.PACK_AB R124, R30, R31 ;  /* 0x0000001f1e7c723e */ /* 0x000fe400000010ff */
[----:B----4-:R-:W-:Y:S02]  /*6090*/  F2FP.BF16.PACK_AB R126, R28, R29 ;  /* 0x0000001d1c7e723e */ /* 0x010fe400000010ff */
[----:B------:R-:W-:Y:S02]  /*60a0*/  F2FP.BF16.PACK_AB R125, R4, R5 ;  /* 0x00000005047d723e */ /* 0x000fe400000010ff */
[----:B-1----:R-:W-:Y:S01]  /*60b0*/  F2FP.BF16.PACK_AB R127, R2, R0 ;  /* 0x00000000027f723e */ /* 0x002fe200000010ff */
[----:B------:R-:W-:Y:S02]  /*60c0*/  FADD.FTZ R7, R7, R209 ;  /* 0x000000d107077221 */ /* 0x000fe40000010000 */
[----:B------:R-:W-:-:S04]  /*60d0*/  FADD.FTZ R6, R212, R6 ;  /* 0x00000006d4067221 */ /* 0x000fc80000010000 */
[----:B------:R-:W-:Y:S01]  /*60e0*/  HMMA.16816.F32.BF16 R56, R124, R60, R44 ;  /* 0x0000003c7c38723c */ /* 0x000fe2000004182c */
[----:B------:R-:W-:Y:S01]  /*60f0*/  FADD.FTZ R7, R213, R7 ;  /* 0x00000007d5077221 */ /* 0x000fe20000010000 */
[----:B------:R-:W-:Y:S01]  /*6100*/  MOV R245, R75 ;  /* 0x0000004b00f57202 */ /* 0x000fe20000000f00 */
[----:B------:R-:W-:-:S05]  /*6110*/  FADD.FTZ R6, R215, R6 ;  /* 0x00000006d7067221 */ /* 0x000fca0000010000 */
[----:B------:R-:W-:Y:S01]  /*6120*/  HMMA.16816.F32.BF16 R60, R124, R62, R12 ;  /* 0x0000003e7c3c723c */ /* 0x000fe2000004180c */
[----:B------:R-:W-:Y:S01]  /*6130*/  MOV R247, R73 ;  /* 0x0000004900f77202 */ /* 0x000fe20000000f00 */
[----:B------:R-:W-:-:S05]  /*6140*/  FADD.FTZ R7, R216, R7 ;  /* 0x00000007d8077221 */ /* 0x000fca0000010000 */
[----:B------:R-:W-:Y:S02]  /*6150*/  FADD.FTZ R13, R211, R210 ;  /* 0x000000d2d30d7221 */ /* 0x000fe40000010000 */
[----:B------:R-:W-:Y:S02]  /*6160*/  FADD.FTZ R14, R219, R218 ;  /* 0x000000dadb0e7221 */ /* 0x000fe40000010000 */
[----:B------:R-:W-:Y:S02]  /*6170*/  FADD.FTZ R13, R214, R13 ;  /* 0x0000000dd60d7221 */ /* 0x000fe40000010000 */
[----:B------:R-:W-:Y:S02]  /*6180*/  IMAD.MOV.U32 R246, RZ, RZ, R74 ;  /* 0x000000fffff67224 */ /* 0x000fe400078e004a */
        /* <DEDUP_REMOVED lines=9> */
[----:B------:R-:W-:-:S07]  /*6220*/  FADD.FTZ R6, R251, R13 ;  /* 0x0000000dfb067221 */ /* 0x000fce0000010000 */
[----:B------:R-:W-:Y:S07]  /*6230*/  HMMA.16816.F32.BF16 R120, R124, R8, R192 ;  /* 0x000000087c78723c */ /* 0x000fee00000418c0 */
[----:B------:R-:W-:Y:S02]  /*6240*/  FADD.FTZ R9, R250, R14 ;  /* 0x0000000efa097221 */ /* 0x000fe40000010000 */
[----:B------:R-:W-:Y:S02]  /*6250*/  FADD.FTZ R8, R220, R12 ;  /* 0x0000000cdc087221 */ /* 0x000fe40000010000 */
[----:B------:R-:W-:-:S02]  /*6260*/  FADD.FTZ R12, R221, R7 ;  /* 0x00000007dd0c7221 */ /* 0x000fc40000010000 */
[----:B------:R-:W-:Y:S01]  /*6270*/  FADD.FTZ R7, R222, R9 ;  /* 0x00000009de077221 */ /* 0x000fe20000010000 */
[----:B------:R-:W-:Y:S01]  /*6280*/  HMMA.16816.F32.BF16 R136, R124, R140, R136 ;  /* 0x0000008c7c88723c */ /* 0x000fe20000041888 */
[----:B------:R-:W-:Y:S02]  /*6290*/  FADD.FTZ R9, R223, R6 ;  /* 0x00000006df097221 */ /* 0x000fe40000010000 */
[----:B------:R-:W-:Y:S02]  /*62a0*/  FADD.FTZ R6, R196, R8 ;  /* 0x00000008c4067221 */ /* 0x000fe40000010000 */
[----:B------:R-:W-:-:S03]  /*62b0*/  FADD.FTZ R7, R197, R7 ;  /* 0x00000007c5077221 */ /* 0x000fc60000010000 */
        /* <DEDUP_REMOVED lines=9> */
[----:B------:R-:W-:-:S07]  /*6350*/  FADD.FTZ R8, R198, R12 ;  /* 0x0000000cc6087221 */ /* 0x000fce0000010000 */
[----:B------:R-:W-:Y:S07]  /*6360*/  HMMA.16816.F32.BF16 R124, R124, R10, R40 ;  /* 0x0000000a7c7c723c */ /* 0x000fee0000041828 */
        /* <DEDUP_REMOVED lines=16> */
[----:B------:R-:W-:Y:S01]  /*6470*/  FADD.FTZ R7, R32, R5 ;  /* 0x0000000520077221 */ /* 0x000fe20000010000 */
[----:B------:R1:W-:Y:S01]  /*6480*/  STL [R1+0x1c], R0 ;  /* 0x00001c0001007387 */ /* 0x0003e20000100800 */
[----:B------:R-:W-:Y:S01]  /*6490*/  FADD.FTZ R5, R28, R6 ;  /* 0x000000061c057221 */ /* 0x000fe20000010000 */
[----:B------:R-:W-:Y:S02]  /*64a0*/  UIMAD.WIDE.U32 UR18, UR17, UR4, URZ ;  /* 0x00000004111272a5 */ /* 0x000fe4000f8e003f */
[----:B------:R2:W-:Y:S04]  /*64b0*/  STL [R1+0x14], R7 ;  /* 0x0000140701007387 */ /* 0x0005e80000100800 */
[----:B------:R2:W-:Y:S01]  /*64c0*/  STL [R1+0x18], R5 ;  /* 0x0000180501007387 */ /* 0x0005e20000100800 */
[----:B------:R-:W-:Y:S01]  /*64d0*/  PLOP3.LUT P0, PT, PT, PT, UP2, 0x40, 0x0 ;  /* 0x000000000000781c */ /* 0x000fe20003f0e828 */
[----:B------:R-:W-:Y:S01]  /*64e0*/  @UP3 UMOV UR7, UR19 ;  /* 0x0000001300073c82 */ /* 0x000fe20008000000 */
[----:B-1----:R-:W-:-:S05]  /*64f0*/  FADD.FTZ R0, R2, R4 ;  /* 0x0000000402007221 */ /* 0x002fca0000010000 */
[----:B------:R2:W-:Y:S01]  /*6500*/  STL [R1+0x20], R0 ;  /* 0x0000200001007387 */ /* 0x0005e20000100800 */
[----:B------:R-:W-:-:S04]  /*6510*/  @UP3 USHF.R.U32.HI UR17, URZ, UR5, UR7 ;  /* 0x000000053f113299 */ /* 0x000fc80008011607 */
[----:B------:R-:W-:-:S03]  /*6520*/  UIADD3 UR4, UR16, UR17, URZ ;  /* 0x0000001110047290 */ /* 0x000fc6000fffe03f */
[----:B------:R-:W-:Y:S02]  /*6530*/  ULDC UR16, c[0x0][0x328] ;  /* 0x0000ca0000107ab9 */ /* 0x000fe40000000800 */
[----:B------:R-:W-:Y:S01]  /*6540*/  UIADD3 UR16, UR4, UR16, URZ ;  /* 0x0000001004107290 */ /* 0x000fe2000fffe03f */
[----:B------:R-:W-:Y:S01]  /*6550*/  IADD3 R242, R242, -0x2, RZ ;  /* 0xfffffffef2f27810 */ /* 0x000fe20007ffe0ff */
[----:B------:R-:W-:Y:S05]  /*6560*/  @P0 BRA `(.L_x_898) ;  /* 0x0000013000000947 */ /* 0x000fea0003800000 */
[----:B------:R-:W-:Y:S01]  /*6570*/  ISETP.LT.AND P0, PT, RZ, UR4, PT ;  /* 0x00000004ff007c0c */ /* 0x000fe2000bf01270 */
[----:B------:R-:W-:Y:S02]  /*6580*/  UIADD3 UR17, UR4, -0x1, URZ ;  /* 0xffffffff04117890 */ /* 0x000fe4000fffe03f */
[----:B------:R-:W-:-:S10]  /*6590*/  ULDC UR7, c[0x0][0x32c] ;  /* 0x0000cb0000077ab9 */ /* 0x000fd40000000800 */
[----:B------:R-:W-:Y:S05]  /*65a0*/  @P0 BRA `(.L_x_899) ;  /* 0x0000007000000947 */ /* 0x000fea0003800000 */
[----:B------:R-:W-:Y:S02]  /*65b0*/  UISETP.NE.AND UP0, UPT, UR7, 0x1, UPT ;  /* 0x000000010700788c */ /* 0x000fe4000bf05270 */
[----:B------:R-:W-:-:S03]  /*65c0*/  UIADD3 UR17, -UR4, URZ, URZ ;  /* 0x0000003f04117290 */ /* 0x000fc6000fffe13f */
[----:B------:R-:W-:Y:S02]  /*65d0*/  ULDC.64 UR4, c[0x0][0x330] ;  /* 0x0000cc0000047ab9 */ /* 0x000fe40000000a00 */
[----:B------:R-:W-:-:S04]  /*65e0*/  UIMAD.WIDE.U32 UR18, UR17, UR4, URZ ;  /* 0x00000004111272a5 */ /* 0x000fc8000f8e003f */
[----:B------:R-:W-:-:S04]  /*65f0*/  @UP0 USHF.R.U32.HI UR17, URZ, UR5, UR19 ;  /* 0x000000053f110299 */ /* 0x000fc80008011613 */
[----:B------:R-:W-:Y:S01]  /*6600*/  ULOP3.LUT UR17, URZ, UR17, URZ, 0x33, !UPT ;  /* 0x000000113f117292 */ /* 0x000fe2000f8e333f */
[----:B------:R-:W-:Y:S05]  /*6610*/  BRA `(.L_x_900) ;  /* 0x0000004000007947 */ /* 0x000fea0003800000 */
.L_x_899:
[----:B------:R-:W-:Y:S02]  /*6620*/  UISETP.NE.AND UP0, UPT, UR7, 0x1, UPT ;  /* 0x000000010700788c */ /* 0x000fe4000bf05270 */
[----:B------:R-:W-:Y:S02]  /*6630*/  ULDC.64 UR4, c[0x0][0x330] ;  /* 0x0000cc0000047ab9 */ /* 0x000fe40000000a00 */
[----:B------:R-:W-:-:S07]  /*6640*/  UIMAD.WIDE.U32 UR18, UR17, UR4, URZ ;  /* 0x00000004111272a5 */ /* 0x000fce000f8e003f */
[----:B------:R-:W-:Y:S02]  /*6650*/  @UP0 USHF.R.U32.HI UR17, URZ, UR5, UR19 ;  /* 0x000000053f110299 */ /* 0x000fe40008011613 */
.L_x_900:
[----:B------:R-:W-:Y:S02]  /*6660*/  ULDC UR4, c[0x0][0x32c] ;  /* 0x0000cb0000047ab9 */ /* 0x000fe40000000800 */
[----:B------:R-:W-:-:S04]  /*6670*/  UIMAD UR4, UR17, UR7, UR4 ;  /* 0x00000007110472a4 */ /* 0x000fc8000f8e0204 */
[----:B------:R-:W-:-:S04]  /*6680*/  UISETP.LT.AND UP0, UPT, UR16, UR4, UPT ;  /* 0x000000041000728c */ /* 0x000fc8000bf01270 */
[----:B------:R-:W-:-:S04]  /*6690*/  USEL UR16, UR16, UR4, UP0 ;  /* 0x0000000410107287 */ /* 0x000fc80008000000 */
.L_x_898:
[----:B------:R-:W-:-:S04]  /*66a0*/  UIMAD.WIDE UR4, UR16, 0x2aaaaaab, URZ ;  /* 0x2aaaaaab100478a5 */ /* 0x000fc8000f8e023f */
[----:B------:R-:W-:-:S04]  /*66b0*/  USHF.R.U32.HI UR4, URZ, 0x1f, UR5 ;  /* 0x0000001f3f047899 */ /* 0x000fc80008011605 */
[----:B------:R-:W-:-:S04]  /*66c0*/  ULEA.HI.SX32 UR4, UR5, UR4, 0x1d ;  /* 0x0000000405047291 */ /* 0x000fc8000f8fea3f */
[----:B------:R-:W-:-:S04]  /*66d0*/  UISETP.LT.AND UP0, UPT, UR8, UR4, UPT ;  /* 0x000000040800728c */ /* 0x000fc8000bf01270 */
[----:B------:R-:W-:-:S06]  /*66e0*/  USEL UR4, UR8, UR4, !UP0 ;  /* 0x0000000408047287 */ /* 0x000fcc000c000000 */
[----:B------:R-:W-:-:S13]  /*66f0*/  ISETP.GE.AND P0, PT, R242, UR4, PT ;  /* 0x00000004f2007c0c */ /* 0x000fda000bf06270 */
[----:B------:R-:W-:Y:S05]  /*6700*/  @!P0 BRA `(.L_x_901) ;  /* 0x000045d000008947 */ /* 0x000fea0003800000 */
[----:B--2---:R-:W2:Y:S01]  /*6710*/  LDL R0, [R1+0x24] ;  /* 0x0000240001007983 */ /* 0x004ea20000100800 */
[----:B------:R-:W-:Y:S01]  /*6720*/  PLOP3.LUT P1, PT, PT, PT, UP3, 0x80, 0x0 ;  /* 0x000000000000781c */ /* 0x000fe20003f2f038 */
[----:B------:R-:W-:Y:S01]  /*6730*/  IMAD.MOV.U32 R166, RZ, RZ, R168 ;  /* 0x000000ffffa67224 */ /* 0x000fe200078e00a8 */
[----:B------:R-:W-:Y:S01]  /*6740*/  PLOP3.LUT P0, PT, PT, PT, UP3, 0x80, 0x0 ;  /* 0x000000000000781c */ /* 0x000fe20003f0f038 */
[----:B------:R-:W-:Y:S01]  /*6750*/  IMAD.MOV.U32 R164, RZ, RZ, R169 ;  /* 0x000000ffffa47224 */ /* 0x000fe200078e00a9 */
[----:B------:R-:W-:Y:S01]  /*6760*/  MOV R171, R3 ;  /* 0x0000000300ab7202 */ /* 0x000fe20000000f00 */
[----:B------:R-:W-:-:S08]  /*6770*/  IMAD.MOV.U32 R170, RZ, RZ, R167 ;  /* 0x000000ffffaa7224 */ /* 0x000fd000078e00a7 */
[----:B--2---:R-:W-:-:S05]  /*6780*/  @P1 IMAD.HI.U32 R0, R0, c[0x0][0x2c8], RZ ;  /* 0x0000b20000001a27 */ /* 0x004fca00078e00ff */
[----:B------:R-:W-:-:S05]  /*6790*/  @P0 SHF.R.U32.HI R0, RZ, c[0x0][0x2cc], R0 ;  /* 0x0000b300ff000a19 */ /* 0x000fca0000011600 */
[----:B------:R1:W-:Y:S02]  /*67a0*/  @P0 STL [R1+0x28], R0 ;  /* 0x0000280001000387 */ /* 0x0003e40000100800 */
.L_x_918:
[----:B------:R-:W2:Y:S01]  /*67b0*/  LDL.64 R38, [R1+0x38] ;  /* 0x0000380001267983 */ /* 0x000ea20000100a00 */
[----:B------:R-:W-:Y:S04]  /*67c0*/  DEPBAR.LE SB0, 0x0 ;  /* 0x000080000000791a */ /* 0x000fe80000000000 */
[----:B-1----:R-:W2:Y:S05]  /*67d0*/  LDL.64 R2, [R1+0x48] ;  /* 0x0000480001027983 */ /* 0x002eaa0000100a00 */
[----:B------:R-:W-:Y:S01]  /*67e0*/  BAR.SYNC.DEFER_BLOCKING 0x0 ;  /* 0x0000000000007b1d */ /* 0x000fe20000010000 */
[C---:B------:R-:W-:Y:S11]  /*67f0*/  ISETP.LT.AND P6, PT, R242.reuse, UR8, PT ;  /* 0x00000008f2007c0c */ /* 0x040ff6000bfc1270 */
[----:B------:R-:W-:Y:S02]  /*6800*/  @!UPT UIADD3 URZ, URZ, URZ, URZ ;  /* 0x0000003f3f3ff290 */ /* 0x000fe4000fffe03f */
[----:B-1----:R-:W-:Y:S01]  /*6810*/  @!P6 SHF.R.S32.HI R0, RZ, 0x1f, R242 ;  /* 0x0000001fff00e819 */ /* 0x002fe200000114f2 */
[----:B------:R-:W-:Y:S04]  /*6820*/  @!P6 IMAD.WIDE.U32 R36, R242, c[0x0][0x208], RZ ;  /* 0x00008200f224ea25 */ /* 0x000fe800078e00ff */
[----:B------:R-:W-:Y:S04]  /*6830*/  @!P6 IMAD R0, R0, c[0x0][0x208], RZ ;  /* 0x000082000000ea24 */ /* 0x000fe800078e02ff */
[----:B------:R-:W-:Y:S01]  /*6840*/  @!P6 IMAD R0, R242, c[0x0][0x20c], R0 ;  /* 0x00008300f200ea24 */ /* 0x000fe200078e0200 */
[----:B-----5:R-:W-:Y:S03]  /*6850*/  LDSM.16.M88.4 R48, [R231+0x8080] ;  /* 0x00808000e730783b */ /* 0x020fe60000000200 */
[----:B------:R-:W-:Y:S02]  /*6860*/  @!P6 IMAD.IADD R0, R37, 0x1, R0 ;  /* 0x000000012500e824 */ /* 0x000fe400078e0200 */
[----:B------:R-:W1:Y:S02]  /*6870*/  LDSM.16.M88.4 R16, [R224+0x5080] ;  /* 0x00508000e010783b */ /* 0x000e640000000200 */
[----:B------:R-:W-:Y:S03]  /*6880*/  @!P6 IMAD R0, R0, 0x30, RZ ;  /* 0x000000300000e824 */ /* 0x000fe600078e02ff */
[----:B------:R-:W3:Y:S05]  /*6890*/  LDSM.16.M88.4 R44, [R231+0xa080] ;  /* 0x00a08000e72c783b */ /* 0x000eea0000000200 */
[----:B------:R-:W4:Y:S05]  /*68a0*/  LDSM.16.M88.4 R32, [R224+0x5880] ;  /* 0x00588000e020783b */ /* 0x000f2a0000000200 */
[----:B------:R-:W2:Y:S05]  /*68b0*/  LDL.64 R246, [R1+0x30] ;  /* 0x0000300001f67983 */ /* 0x000eaa0000100a00 */
[----:B------:R-:W2:Y:S05]  /*68c0*/  LDSM.16.M88.4 R172, [R224+0x6080] ;  /* 0x00608000e0ac783b */ /* 0x000eaa0000000200 */
[----:B------:R-:W2:Y:S05]  /*68d0*/  LDL.64 R244, [R1+0x40] ;  /* 0x0000400001f47983 */ /* 0x000eaa0000100a00 */
[----:B------:R-:W-:Y:S05]  /*68e0*/  LDSM.16.M88.4 R192, [R233+0x8080] ;  /* 0x00808000e9c0783b */ /* 0x000fea0000000200 */
[----:B------:R-:W2:Y:S01]  /*68f0*/  LDL R167, [R1+0x28] ;  /* 0x0000280001a77983 */ /* 0x000ea20000100800 */
[-C--:B-1----:R-:W-:Y:S04]  /*6900*/  HMMA.16816.F32.BF16 R4, R48, R16.reuse, RZ ;  /* 0x000000103004723c */ /* 0x082fe800000418ff */
[----:B------:R-:W1:Y:S05]  /*6910*/  LDSM.16.M88.4 R196, [R235] ;  /* 0x00000000ebc4783b */ /* 0x000e6a0000000200 */
[----:B------:R-:W1:Y:S01]  /*6920*/  LDSM.16.M88.4 R200, [R233+0xa080] ;  /* 0x00a08000e9c8783b */ /* 0x000e620000000200 */
[C---:B---3--:R-:W-:Y:S04]  /*6930*/  HMMA.16816.F32.BF16 R8, R44.reuse, R16, RZ ;  /* 0x000000102c08723c */ /* 0x048fe800000418ff */
[----:B------:R-:W3:Y:S04]  /*6940*/  LDSM.16.M88.4 R204, [R241] ;  /* 0x00000000f1cc783b */ /* 0x000ee80000000200 */
[-C--:B------:R-:W-:Y:S01]  /*6950*/  HMMA.16816.F32.BF16 R12, R44, R18.reuse, RZ ;  /* 0x000000122c0c723c */ /* 0x080fe200000418ff */
[----:B------:R-:W1:Y:S07]  /*6960*/  LDSM.16.M88.4 R208, [R240] ;  /* 0x00000000f0d0783b */ /* 0x000e6e0000000200 */
[C---:B------:R-:W-:Y:S08]  /*6970*/  HMMA.16816.F32.BF16 R16, R48.reuse, R18, RZ ;  /* 0x000000123010723c */ /* 0x040ff000000418ff */
[-C--:B----4-:R-:W-:Y:S08]  /*6980*/  HMMA.16816.F32.BF16 R20, R48, R32.reuse, RZ ;  /* 0x000000203014723c */ /* 0x090ff000000418ff */
[C---:B------:R-:W-:Y:S08]  /*6990*/  HMMA.16816.F32.BF16 R24, R44.reuse, R32, RZ ;  /* 0x000000202c18723c */ /* 0x040ff000000418ff */
[-C--:B------:R-:W-:Y:S08]  /*69a0*/  HMMA.16816.F32.BF16 R28, R44, R34.reuse, RZ ;  /* 0x000000222c1c723c */ /* 0x080ff000000418ff */
[C---:B------:R-:W-:Y:S04]  /*69b0*/  HMMA.16816.F32.BF16 R32, R48.reuse, R34, RZ ;  /* 0x000000223020723c */ /* 0x040fe800000418ff */
[----:B--2---:R-:W-:Y:S04]  /*69c0*/  @!P6 IMAD.MOV.U32 R3, RZ, RZ, R39 ;  /* 0x000000ffff03e224 */ /* 0x004fe800078e0027 */
[----:B------:R-:W-:Y:S02]  /*69d0*/  @!P6 IMAD.WIDE.U32 R2, R36, 0x30, R2 ;  /* 0x000000302402e825 */ /* 0x000fe400078e0002 */
[-C--:B------:R-:W-:Y:S02]  /*69e0*/  HMMA.16816.F32.BF16 R36, R48, R172.reuse, RZ ;  /* 0x000000ac3024723c */ /* 0x080fe400000418ff */
[----:B------:R-:W-:Y:S02]  /*69f0*/  @!P6 IMAD.IADD R165, R3, 0x1, R0 ;  /* 0x0000000103a5e824 */ /* 0x000fe400078e0200 */
[C---:B------:R-:W-:Y:S03]  /*6a00*/  @!P6 IMAD.SHL.U32 R0, R2.reuse, 0x2, RZ ;  /* 0x000000020200e824 */ /* 0x040fe600078e00ff */
[----:B------:R-:W-:Y:S01]  /*6a10*/  @!P6 SHF.L.U64.HI R165, R2, 0x1, R165 ;  /* 0x0000000102a5e819 */ /* 0x000fe200000102a5 */
[C---:B------:R-:W-:Y:S04]  /*6a20*/  HMMA.16816.F32.BF16 R40, R44.reuse, R172, RZ ;  /* 0x000000ac2c28723c */ /* 0x040fe800000418ff */
[C---:B------:R-:W-:Y:S02]  /*6a30*/  @!P6 IADD3 R168, P0, R0.reuse, c[0x0][0x1f8], RZ ;  /* 0x00007e0000a8ea10 */ /* 0x040fe40007f1e0ff */
[----:B------:R-:W-:Y:S02]  /*6a40*/  @!P6 IADD3 R0, P5, R0, 0x80, RZ ;  /* 0x000000800000e810 */ /* 0x000fe40007fbe0ff */
[-C--:B------:R-:W-:Y:S01]  /*6a50*/  HMMA.16816.F32.BF16 R44, R44, R174.reuse, RZ ;  /* 0x000000ae2c2c723c */ /* 0x080fe200000418ff */
[----:B------:R-:W-:Y:S03]  /*6a60*/  @!P6 IADD3.X R169, R165, c[0x0][0x1fc], RZ, P0, !PT ;  /* 0x00007f00a5a9ea10 */ /* 0x000fe600007fe4ff */
[----:B------:R-:W-:Y:S02]  /*6a70*/  @!P6 IADD3 R212, P2, R0, c[0x0][0x1f8], RZ ;  /* 0x00007e0000d4ea10 */ /* 0x000fe40007f5e0ff */
[----:B------:R-:W-:Y:S01]  /*6a80*/  @!PT LDS RZ, [RZ] ;  /* 0x00000000fffff984 */ /* 0x000fe20000000800 */
[----:B------:R-:W-:Y:S01]  /*6a90*/  @!PT LDS RZ, [RZ] ;  /* 0x00000000fffff984 */ /* 0x000fe20000000800 */
[----:B------:R-:W-:Y:S01]  /*6aa0*/  @!PT LDS RZ, [RZ] ;  /* 0x00000000fffff984 */ /* 0x000fe20000000800 */
[----:B------:R2:W-:Y:S01]  /*6ab0*/  @!P6 LDGSTS.E.BYPASS.LTC128B.128 [R243+0x2080], [R168.64], !P4 ;  /* 0x02080000a8f3efae */ /* 0x0005e2000e101d4e */
[----:B------:R-:W-:Y:S01]  /*6ac0*/  @!P6 IADD3 R2, P1, R168, UR10, RZ ;  /* 0x0000000aa802ec10 */ /* 0x000fe2000ff3e0ff */
[----:B------:R-:W-:Y:S04]  /*6ad0*/  HMMA.16816.F32.BF16 R48, R48, R174, RZ ;  /* 0x000000ae3030723c */ /* 0x000fe800000418ff */
[----:B------:R-:W-:Y:S02]  /*6ae0*/  @!P6 IADD3.X R213, RZ, c[0x0][0x1fc], R165, P2, P5 ;  /* 0x00007f00ffd5ea10 */ /* 0x000fe400017ea4a5 */
[----:B------:R-:W-:Y:S02]  /*6af0*/  @!P6 IADD3.X R3, R169, UR11, RZ, P1, !PT ;  /* 0x0000000ba903ec10 */ /* 0x000fe40008ffe4ff */
[-C--:B-1----:R-:W-:Y:S01]  /*6b00*/  HMMA.16816.F32.BF16 R4, R192, R196.reuse, R4 ;  /* 0x000000c4c004723c */ /* 0x082fe20000041804 */
[----:B------:R1:W-:Y:S04]  /*6b10*/  @!P6 LDGSTS.E.BYPASS.LTC128B.128 [R243+0x3880], [R212.64], !P3 ;  /* 0x03880000d4f3efae */ /* 0x0003e8000d901d4e */
[----:B------:R-:W-:Y:S01]  /*6b20*/  @!P6 IADD3 R172, P0, R2, UR10, RZ ;  /* 0x0000000a02acec10 */ /* 0x000fe2000ff1e0ff */
[----:B------:R4:W-:Y:S02]  /*6b30*/  @!P6 LDGSTS.E.BYPASS.LTC128B.128 [R243+0x2880], [R2.64], !P4 ;  /* 0x0288000002f3efae */ /* 0x0009e4000e101d4e */
[C---:B------:R-:W-:Y:S03]  /*6b40*/  HMMA.16816.F32.BF16 R8, R200.reuse, R196, R8 ;  /* 0x000000c4c808723c */ /* 0x040fe60000041808 */
[----:B------:R4:W-:Y:S01]  /*6b50*/  @!P6 LDGSTS.E.BYPASS.LTC128B.128 [R243+0x4080], [R2.64+0x80], !P3 ;  /* 0x0408008002f3efae */ /* 0x0009e2000d901d4e */
[----:B------:R-:W-:Y:S02]  /*6b60*/  @!P6 IADD3.X R173, R3, UR11, RZ, P0, !PT ;  /* 0x0000000b03adec10 */ /* 0x000fe400087fe4ff */
[----:B------:R-:W-:Y:S02]  /*6b70*/  PLOP3.LUT P0, PT, PT, PT, UP3, 0x80, 0x0 ;  /* 0x000000000000781c */ /* 0x000fe40003f0f038 */
[-C--:B------:R-:W-:Y:S01]  /*6b80*/  HMMA.16816.F32.BF16 R12, R200, R198.reuse, R12 ;  /* 0x000000c6c80c723c */ /* 0x080fe2000004180c */
[----:B------:R2:W-:Y:S03]  /*6b90*/  @!P6 LDGSTS.E.BYPASS.LTC128B.128 [R243+0x3080], [R172.64], !P4 ;  /* 0x03080000acf3efae */ /* 0x0005e6000e101d4e */
[----:B------:R-:W-:Y:S02]  /*6ba0*/  IMAD.MOV.U32 R245, RZ, RZ, c[0x0][0x1e4] ;  /* 0x00007900fff57624 */ /* 0x000fe400078e00ff */
[----:B------:R2:W-:Y:S01]  /*6bb0*/  @!P6 LDGSTS.E.BYPASS.LTC128B.128 [R243+0x4880], [R172.64+0x80], !P3 ;  /* 0x04880080acf3efae */ /* 0x0005e2000d901d4e */
[C---:B------:R-:W-:Y:S01]  /*6bc0*/  ISETP.GT.AND P6, PT, R242.reuse, UR8, PT ;  /* 0x00000008f2007c0c */ /* 0x040fe2000bfc4270 */
[C---:B------:R-:W-:Y:S03]  /*6bd0*/  HMMA.16816.F32.BF16 R16, R192.reuse, R198, R16 ;  /* 0x000000c6c010723c */ /* 0x040fe60000041810 */
[----:B------:R-:W-:Y:S05]  /*6be0*/  LDSM.16.M88.4 R216, [R232+0xa080] ;  /* 0x00a08000e8d8783b */ /* 0x000fea0000000200 */
[-C--:B---3--:R-:W-:Y:S01]  /*6bf0*/  HMMA.16816.F32.BF16 R20, R192, R204.reuse, R20 ;  /* 0x000000ccc014723c */ /* 0x088fe20000041814 */
[----:B------:R-:W0:Y:S03]  /*6c00*/  LDGDEPBAR ;  /* 0x00000000000079af */ /* 0x000e260000000000 */
[----:B------:R-:W-:Y:S02]  /*6c10*/  @P6 IADD3 R0, R242, -0x1, RZ ;  /* 0xfffffffff2006810 */ /* 0x000fe40007ffe0ff */
[----:B-1----:R-:W-:Y:S01]  /*6c20*/  LDSM.16.M88.4 R212, [R230+0x5080] ;  /* 0x00508000e6d4783b */ /* 0x002fe20000000200 */
[----:B----4-:R-:W-:Y:S01]  /*6c30*/  @P6 IMAD.MOV.U32 R3, RZ, RZ, R247 ;  /* 0x000000ffff036224 */ /* 0x010fe200078e00f7 */
[C---:B------:R-:W-:Y:S03]  /*6c40*/  HMMA.16816.F32.BF16 R24, R200.reuse, R204, R24 ;  /* 0x000000ccc818723c */ /* 0x040fe60000041818 */
[----:B------:R-:W-:Y:S01]  /*6c50*/  LDSM.16.M88.4 R220, [R230+0x5880] ;  /* 0x00588000e6dc783b */ /* 0x000fe20000000200 */
[----:B--2---:R-:W-:Y:S01]  /*6c60*/  @P6 IMAD.WIDE.U32 R168, R0, c[0x0][0x1e0], RZ ;  /* 0x0000780000a86a25 */ /* 0x004fe200078e00ff */
[----:B------:R-:W-:Y:S03]  /*6c70*/  @P6 SHF.R.S32.HI R2, RZ, 0x1f, R0 ;  /* 0x0000001fff026819 */ /* 0x000fe60000011400 */
[-C--:B------:R-:W-:Y:S01]  /*6c80*/  HMMA.16816.F32.BF16 R28, R200, R206.reuse, R28 ;  /* 0x000000cec81c723c */ /* 0x080fe2000004181c */
[----:B------:R-:W1:Y:S03]  /*6c90*/  LDSM.16.M88.4 R172, [R232+0x8080] ;  /* 0x00808000e8ac783b */ /* 0x000e660000000200 */
[----:B------:R-:W-:Y:S02]  /*6ca0*/  @P6 IMAD R2, R2, c[0x0][0x1e0], RZ ;  /* 0x0000780002026a24 */ /* 0x000fe400078e02ff */
[----:B------:R-:W2:Y:S02]  /*6cb0*/  LDSM.16.M88.4 R196, [R230+0x6080] ;  /* 0x00608000e6c4783b */ /* 0x000ea40000000200 */
[C---:B------:R-:W-:Y:S03]  /*6cc0*/  HMMA.16816.F32.BF16 R32, R192.reuse, R206, R32 ;  /* 0x000000cec020723c */ /* 0x040fe60000041820 */
[----:B------:R-:W-:Y:S01]  /*6cd0*/  LDSM.16.M88.4 R204, [R229] ;  /* 0x00000000e5cc783b */ /* 0x000fe20000000200 */
[----:B------:R-:W-:Y:S04]  /*6ce0*/  @P6 IMAD R2, R0, c[0x0][0x1e4], R2 ;  /* 0x0000790000026a24 */ /* 0x000fe800078e0202 */
[-C--:B------:R-:W-:Y:S04]  /*6cf0*/  HMMA.16816.F32.BF16 R36, R192, R208.reuse, R36 ;  /* 0x000000d0c024723c */ /* 0x080fe80000041824 */
[----:B------:R-:W-:Y:S02]  /*6d00*/  @P6 IMAD.IADD R0, R169, 0x1, R2 ;  /* 0x00000001a9006824 */ /* 0x000fe400078e0202 */
[----:B------:R-:W-:Y:S02]  /*6d10*/  @P6 IMAD.MOV.U32 R2, RZ, RZ, R244 ;  /* 0x000000ffff026224 */ /* 0x000fe400078e00f4 */
[C---:B------:R-:W-:Y:S01]  /*6d20*/  HMMA.16816.F32.BF16 R40, R200.reuse, R208, R40 ;  /* 0x000000d0c828723c */ /* 0x040fe20000041828 */
[----:B------:R-:W-:Y:S03]  /*6d30*/  IMAD.MOV.U32 R244, RZ, RZ, c[0x0][0x1e0] ;  /* 0x00007800fff47624 */ /* 0x000fe600078e00ff */
[----:B------:R-:W-:Y:S04]  /*6d40*/  @P6 IMAD.WIDE.U32 R2, R168, 0x30, R2 ;  /* 0x00000030a8026825 */ /* 0x000fe800078e0002 */
[-C--:B------:R-:W-:Y:S01]  /*6d50*/  HMMA.16816.F32.BF16 R44, R200, R210.reuse, R44 ;  /* 0x000000d2c82c723c */ /* 0x080fe2000004182c */
[----:B------:R-:W3:Y:S03]  /*6d60*/  LDSM.16.M88.4 R200, [R234+0x8080] ;  /* 0x00808000eac8783b */ /* 0x000ee60000000200 */
[----:B------:R-:W-:Y:S02]  /*6d70*/  @P6 IMAD.SHL.U32 R168, R2, 0x2, RZ ;  /* 0x0000000202a86824 */ /* 0x000fe400078e00ff */
[----:B------:R-:W-:Y:S02]  /*6d80*/  @P6 IMAD.SHL.U32 R165, R244, 0x20, RZ ;  /* 0x00000020f4a56824 */ /* 0x000fe400078e00ff */
[----:B------:R-:W-:Y:S01]  /*6d90*/  HMMA.16816.F32.BF16 R48, R192, R210, R48 ;  /* 0x000000d2c030723c */ /* 0x000fe20000041830 */
[----:B------:R-:W4:Y:S03]  /*6da0*/  LDSM.16.M88.4 R192, [R234+0xa080] ;  /* 0x00a08000eac0783b */ /* 0x000f260000000200 */
[----:B------:R-:W-:Y:S02]  /*6db0*/  @P6 IMAD R0, R0, 0x30, RZ ;  /* 0x0000003000006824 */ /* 0x000fe400078e02ff */
[----:B------:R-:W2:Y:S02]  /*6dc0*/  LDSM.16.M88.4 R208, [R229+0x800] ;  /* 0x00080000e5d0783b */ /* 0x000ea40000000200 */
[-C--:B-1----:R-:W-:Y:S05]  /*6dd0*/  HMMA.16816.F32.BF16 R4, R172, R212.reuse, R4 ;  /* 0x000000d4ac04723c */ /* 0x082fea0000041804 */
[----:B------:R-:W-:Y:S03]  /*6de0*/  @P6 IMAD.IADD R0, R3, 0x1, R0 ;  /* 0x0000000103006824 */ /* 0x000fe600078e0200 */
[C---:B------:R-:W-:Y:S04]  /*6df0*/  HMMA.16816.F32.BF16 R8, R216.reuse, R212, R8 ;  /* 0x000000d4d808723c */ /* 0x040fe80000041808 */
[----:B------:R-:W-:Y:S02]  /*6e00*/  @P6 SHF.L.U64.HI R3, R2, 0x1, R0 ;  /* 0x0000000102036819 */ /* 0x000fe40000010200 */
[----:B------:R-:W-:Y:S02]  /*6e10*/  @P6 SHF.L.U64.HI R0, R244, 0x5, R245 ;  /* 0x00000005f4006819 */ /* 0x000fe400000102f5 */
[-C--:B------:R-:W-:Y:S08]  /*6e20*/  HMMA.16816.F32.BF16 R12, R216, R214.reuse, R12 ;  /* 0x000000d6d80c723c */ /* 0x080ff0000004180c */
[C---:B------:R-:W-:Y:S01]  /*6e30*/  HMMA.16816.F32.BF16 R16, R172.reuse, R214, R16 ;  /* 0x000000d6ac10723c */ /* 0x040fe20000041810 */
[----:B------:R-:W1:Y:S07]  /*6e40*/  LDSM.16.M88.4 R212, [R229+0x1000] ;  /* 0x00100000e5d4783b */ /* 0x000e6e0000000200 */
[-C--:B------:R-:W-:Y:S08]  /*6e50*/  HMMA.16816.F32.BF16 R20, R172, R220.reuse, R20 ;  /* 0x000000dcac14723c */ /* 0x080ff00000041814 */
[C---:B------:R-:W-:Y:S08]  /*6e60*/  HMMA.16816.F32.BF16 R24, R216.reuse, R220, R24 ;  /* 0x000000dcd818723c */ /* 0x040ff00000041818 */
[-C--:B------:R-:W-:Y:S08]  /*6e70*/  HMMA.16816.F32.BF16 R28, R216, R222.reuse, R28 ;  /* 0x000000ded81c723c */ /* 0x080ff0000004181c */
[C---:B------:R-:W-:Y:S01]  /*6e80*/  HMMA.16816.F32.BF16 R32, R172.reuse, R222, R32 ;  /* 0x000000deac20723c */ /* 0x040fe20000041820 */
[----:B------:R-:W-:Y:S07]  /*6e90*/  LDSM.16.M88.4 R220, [R224+0x7080] ;  /* 0x00708000e0dc783b */ /* 0x000fee0000000200 */
[-C--:B--2---:R-:W-:Y:S08]  /*6ea0*/  HMMA.16816.F32.BF16 R36, R172, R196.reuse, R36 ;  /* 0x000000c4ac24723c */ /* 0x084ff00000041824 */
[C---:B------:R-:W-:Y:S08]  /*6eb0*/  HMMA.16816.F32.BF16 R40, R216.reuse, R196, R40 ;  /* 0x000000c4d828723c */ /* 0x040ff00000041828 */
[-C--:B------:R-:W-:Y:S01]  /*6ec0*/  HMMA.16816.F32.BF16 R44, R216, R198.reuse, R44 ;  /* 0x000000c6d82c723c */ /* 0x080fe2000004182c */
[----:B------:R-:W-:Y:S07]  /*6ed0*/  LDSM.16.M88.4 R216, [R231+0xe080] ;  /* 0x00e08000e7d8783b */ /* 0x000fee0000000200 */
[----:B------:R-:W-:Y:S01]  /*6ee0*/  HMMA.16816.F32.BF16 R48, R172, R198, R48 ;  /* 0x000000c6ac30723c */ /* 0x000fe20000041830 */
[----:B------:R-:W-:Y:S05]  /*6ef0*/  LDSM.16.M88.4 R172, [R231+0xc080] ;  /* 0x00c08000e7ac783b */ /* 0x000fea0000000200 */
[----:B------:R-:W2:Y:S02]  /*6f00*/  LDSM.16.M88.4 R196, [R224+0x6880] ;  /* 0x00688000e0c4783b */ /* 0x000ea40000000200 */
[-C--:B---3--:R-:W-:Y:S08]  /*6f10*/  HMMA.16816.F32.BF16 R4, R200, R204.reuse, R4 ;  /* 0x000000ccc804723c */ /* 0x088ff00000041804 */
[C---:B----4-:R-:W-:Y:S08]  /*6f20*/  HMMA.16816.F32.BF16 R8, R192.reuse, R204, R8 ;  /* 0x000000ccc008723c */ /* 0x050ff00000041808 */
[-C--:B------:R-:W-:Y:S08]  /*6f30*/  HMMA.16816.F32.BF16 R12, R192, R206.reuse, R12 ;  /* 0x000000cec00c723c */ /* 0x080ff0000004180c */
[C---:B------:R-:W-:Y:S01]  /*6f40*/  HMMA.16816.F32.BF16 R16, R200.reuse, R206, R16 ;  /* 0x000000cec810723c */ /* 0x040fe20000041810 */
[----:B------:R-:W-:Y:S07]  /*6f50*/  LDSM.16.M88.4 R204, [R239] ;  /* 0x00000000efcc783b */ /* 0x000fee0000000200 */
[-C--:B------:R-:W-:Y:S08]  /*6f60*/  HMMA.16816.F32.BF16 R20, R200, R208.reuse, R20 ;  /* 0x000000d0c814723c */ /* 0x080ff00000041814 */
[C---:B------:R-:W-:Y:S08]  /*6f70*/  HMMA.16816.F32.BF16 R24, R192.reuse, R208, R24 ;  /* 0x000000d0c018723c */ /* 0x040ff00000041818 */
[-C--:B------:R-:W-:Y:S08]  /*6f80*/  HMMA.16816.F32.BF16 R28, R192, R210.reuse, R28 ;  /* 0x000000d2c01c723c */ /* 0x080ff0000004181c */
[C---:B------:R-:W-:Y:S01]  /*6f90*/  HMMA.16816.F32.BF16 R32, R200.reuse, R210, R32 ;  /* 0x000000d2c820723c */ /* 0x040fe20000041820 */
[----:B------:R-:W-:Y:S07]  /*6fa0*/  LDSM.16.M88.4 R208, [R233+0xe080] ;  /* 0x00e08000e9d0783b */ /* 0x000fee0000000200 */
[-C--:B-1----:R-:W-:Y:S08]  /*6fb0*/  HMMA.16816.F32.BF16 R36, R200, R212.reuse, R36 ;  /* 0x000000d4c824723c */ /* 0x082ff00000041824 */
[C---:B------:R-:W-:Y:S08]  /*6fc0*/  HMMA.16816.F32.BF16 R40, R192.reuse, R212, R40 ;  /* 0x000000d4c028723c */ /* 0x040ff00000041828 */
[-C--:B------:R-:W-:Y:S01]  /*6fd0*/  HMMA.16816.F32.BF16 R44, R192, R214.reuse, R44 ;  /* 0x000000d6c02c723c */ /* 0x080fe2000004182c */
[----:B------:R-:W1:Y:S07]  /*6fe0*/  LDSM.16.M88.4 R192, [R224+0x7880] ;  /* 0x00788000e0c0783b */ /* 0x000e6e0000000200 */
[----:B------:R-:W-:Y:S01]  /*6ff0*/  HMMA.16816.F32.BF16 R48, R200, R214, R48 ;  /* 0x000000d6c830723c */ /* 0x000fe20000041830 */
[----:B------:R-:W3:Y:S05]  /*7000*/  LDSM.16.M88.4 R200, [R233+0xc080] ;  /* 0x00c08000e9c8783b */ /* 0x000eea0000000200 */
[----:B------:R-:W-:Y:S02]  /*7010*/  LDSM.16.M88.4 R212, [R237] ;  /* 0x00000000edd4783b */ /* 0x000fe40000000200 */
[-C--:B--2---:R-:W-:Y:S08]  /*7020*/  HMMA.16816.F32.BF16 R4, R172, R196.reuse, R4 ;  /* 0x000000c4ac04723c */ /* 0x084ff00000041804 */
[C---:B------:R-:W-:Y:S08]  /*7030*/  HMMA.16816.F32.BF16 R8, R216.reuse, R196, R8 ;  /* 0x000000c4d808723c */ /* 0x040ff00000041808 */
[-C--:B------:R-:W-:Y:S08]  /*7040*/  HMMA.16816.F32.BF16 R12, R216, R198.reuse, R12 ;  /* 0x000000c6d80c723c */ /* 0x080ff0000004180c */
[C---:B------:R-:W-:Y:S01]  /*7050*/  HMMA.16816.F32.BF16 R16, R172.reuse, R198, R16 ;  /* 0x000000c6ac10723c */ /* 0x040fe20000041810 */
[----:B------:R-:W2:Y:S07]  /*7060*/  LDSM.16.M88.4 R196, [R238] ;  /* 0x00000000eec4783b */ /* 0x000eae0000000200 */
        /* <DEDUP_REMOVED lines=8> */
[----:B------:R-:W-:Y:S07]  /*70f0*/  LDSM.16.M88.4 R216, [R236+0xe080] ;  /* 0x00e08000ecd8783b */ /* 0x000fee0000000200 */
[----:B------:R-:W-:Y:S01]  /*7100*/  HMMA.16816.F32.BF16 R48, R172, R194, R48 ;  /* 0x000000c2ac30723c */ /* 0x000fe20000041830 */
[----:B------:R-:W-:Y:S05]  /*7110*/  LDSM.16.M88.4 R172, [R232+0xc080] ;  /* 0x00c08000e8ac783b */ /* 0x000fea0000000200 */
[----:B------:R-:W1:Y:S02]  /*7120*/  LDSM.16.M88.4 R192, [R230+0x6880] ;  /* 0x00688000e6c0783b */ /* 0x000e640000000200 */
[-C--:B---3--:R-:W-:Y:S08]  /*7130*/  HMMA.16816.F32.BF16 R4, R200, R204.reuse, R4 ;  /* 0x000000ccc804723c */ /* 0x088ff00000041804 */
[C---:B------:R-:W-:Y:S08]  /*7140*/  HMMA.16816.F32.BF16 R8, R208.reuse, R204, R8 ;  /* 0x000000ccd008723c */ /* 0x040ff00000041808 */
[-C--:B------:R-:W-:Y:S08]  /*7150*/  HMMA.16816.F32.BF16 R12, R208, R206.reuse, R12 ;  /* 0x000000ced00c723c */ /* 0x080ff0000004180c */
[C---:B------:R-:W-:Y:S01]  /*7160*/  HMMA.16816.F32.BF16 R16, R200.reuse, R206, R16 ;  /* 0x000000cec810723c */ /* 0x040fe20000041810 */
[----:B------:R-:W3:Y:S07]  /*7170*/  LDSM.16.M88.4 R204, [R232+0xe080] ;  /* 0x00e08000e8cc783b */ /* 0x000eee0000000200 */
[-C--:B--2---:R-:W-:Y:S08]  /*7180*/  HMMA.16816.F32.BF16 R20, R200, R196.reuse, R20 ;  /* 0x000000c4c814723c */ /* 0x084ff00000041814 */
[C---:B------:R-:W-:Y:S08]  /*7190*/  HMMA.16816.F32.BF16 R24, R208.reuse, R196, R24 ;  /* 0x000000c4d018723c */ /* 0x040ff00000041818 */
[-C--:B------:R-:W-:Y:S08]  /*71a0*/  HMMA.16816.F32.BF16 R28, R208, R198.reuse, R28 ;  /* 0x000000c6d01c723c */ /* 0x080ff0000004181c */
[C---:B------:R-:W-:Y:S01]  /*71b0*/  HMMA.16816.F32.BF16 R32, R200.reuse, R198, R32 ;  /* 0x000000c6c820723c */ /* 0x040fe20000041820 */
[----:B------:R-:W2:Y:S07]  /*71c0*/  LDSM.16.M88.4 R196, [R230+0x7080] ;  /* 0x00708000e6c4783b */ /* 0x000eae0000000200 */
[-C--:B------:R-:W-:Y:S08]  /*71d0*/  HMMA.16816.F32.BF16 R36, R200, R212.reuse, R36 ;  /* 0x000000d4c824723c */ /* 0x080ff00000041824 */
[C---:B------:R-:W-:Y:S08]  /*71e0*/  HMMA.16816.F32.BF16 R40, R208.reuse, R212, R40 ;  /* 0x000000d4d028723c */ /* 0x040ff00000041828 */
[-C--:B------:R-:W-:Y:S01]  /*71f0*/  HMMA.16816.F32.BF16 R44, R208, R214.reuse, R44 ;  /* 0x000000d6d02c723c */ /* 0x080fe2000004182c */
[----:B------:R-:W4:Y:S07]  /*7200*/  LDSM.16.M88.4 R208, [R230+0x7880] ;  /* 0x00788000e6d0783b */ /* 0x000f2e0000000200 */
[----:B------:R-:W-:Y:S01]  /*7210*/  HMMA.16816.F32.BF16 R48, R200, R214, R48 ;  /* 0x000000d6c830723c */ /* 0x000fe20000041830 */
[----:B------:R-:W-:Y:S05]  /*7220*/  LDSM.16.M88.4 R200, [R234+0xc080] ;  /* 0x00c08000eac8783b */ /* 0x000fea0000000200 */
[----:B------:R-:W4:Y:S02]  /*7230*/  LDSM.16.M88.4 R212, [R229+0x1800] ;  /* 0x00180000e5d4783b */ /* 0x000f240000000200 */
[-C--:B-1----:R-:W-:Y:S08]  /*7240*/  HMMA.16816.F32.BF16 R4, R172, R192.reuse, R4 ;  /* 0x000000c0ac04723c */ /* 0x082ff00000041804 */
[C---:B---3--:R-:W-:Y:S07]  /*7250*/  HMMA.16816.F32.BF16 R8, R204.reuse, R192, R8 ;  /* 0x000000c0cc08723c */ /* 0x048fee0000041808 */
[C---:B------:R-:W-:Y:S01]  /*7260*/  @P6 IADD3 R192, P5, R168.reuse, 0x80, RZ ;  /* 0x00000080a8c06810 */ /* 0x040fe20007fbe0ff */
[-C--:B------:R-:W-:Y:S04]  /*7270*/  HMMA.16816.F32.BF16 R12, R204, R194.reuse, R12 ;  /* 0x000000c2cc0c723c */ /* 0x080fe8000004180c */
[----:B------:R-:W-:Y:S02]  /*7280*/  @P6 IADD3 R168, P1, R168, c[0x0][0x1c8], RZ ;  /* 0x00007200a8a86a10 */ /* 0x000fe40007f3e0ff */
[----:B------:R-:W-:Y:S02]  /*7290*/  @P6 IADD3 R192, P2, R192, c[0x0][0x1c8], RZ ;  /* 0x00007200c0c06a10 */ /* 0x000fe40007f5e0ff */
[C---:B------:R-:W-:Y:S04]  /*72a0*/  HMMA.16816.F32.BF16 R16, R172.reuse, R194, R16 ;  /* 0x000000c2ac10723c */ /* 0x040fe80000041810 */
[----:B------:R-:W-:Y:S02]  /*72b0*/  @P6 IADD3.X R169, R3, c[0x0][0x1cc], RZ, P1, !PT ;  /* 0x0000730003a96a10 */ /* 0x000fe40000ffe4ff */
[-C--:B------:R-:W-:Y:S02]  /*72c0*/  @P6 IADD3 R2, P1, R168, R165.reuse, RZ ;  /* 0x000000a5a8026210 */ /* 0x080fe40007f3e0ff */
[-C--:B--2---:R-:W-:Y:S04]  /*72d0*/  HMMA.16816.F32.BF16 R20, R172, R196.reuse, R20 ;  /* 0x000000c4ac14723c */ /* 0x084fe80000041814 */
[----:B------:R-:W-:Y:S01]  /*72e0*/  @P6 IADD3.X R193, RZ, c[0x0][0x1cc], R3, P2, P5 ;  /* 0x00007300ffc16a10 */ /* 0x000fe200017ea403 */
[--C-:B------:R-:W-:Y:S03]  /*72f0*/  @P6 IMAD.X R3, R169, 0x1, R0.reuse, P1 ;  /* 0x00000001a9036824 */ /* 0x100fe600008e0600 */
[C---:B------:R-:W-:Y:S08]  /*7300*/  HMMA.16816.F32.BF16 R24, R204.reuse, R196, R24 ;  /* 0x000000c4cc18723c */ /* 0x040ff00000041818 */
[-C--:B------:R-:W-:Y:S08]  /*7310*/  HMMA.16816.F32.BF16 R28, R204, R198.reuse, R28 ;  /* 0x000000c6cc1c723c */ /* 0x080ff0000004181c */
[C---:B------:R-:W-:Y:S08]  /*7320*/  HMMA.16816.F32.BF16 R32, R172.reuse, R198, R32 ;  /* 0x000000c6ac20723c */ /* 0x040ff00000041820 */
[-C--:B----4-:R-:W-:Y:S08]  /*7330*/  HMMA.16816.F32.BF16 R36, R172, R208.reuse, R36 ;  /* 0x000000d0ac24723c */ /* 0x090ff00000041824 */
[C---:B------:R-:W-:Y:S08]  /*7340*/  HMMA.16816.F32.BF16 R40, R204.reuse, R208, R40 ;  /* 0x000000d0cc28723c */ /* 0x040ff00000041828 */
[-C--:B------:R-:W-:Y:S08]  /*7350*/  HMMA.16816.F32.BF16 R44, R204, R210.reuse, R44 ;  /* 0x000000d2cc2c723c */ /* 0x080ff0000004182c */
[----:B------:R-:W-:Y:S01]  /*7360*/  HMMA.16816.F32.BF16 R48, R172, R210, R48 ;  /* 0x000000d2ac30723c */ /* 0x000fe20000041830 */
[----:B------:R-:W2:Y:S05]  /*7370*/  LDL R210, [R1+0x10] ;  /* 0x0000100001d27983 */ /* 0x000eaa0000100800 */
[----:B------:R-:W1:Y:S02]  /*7380*/  LDSM.16.M88.4 R172, [R229+0x2800] ;  /* 0x00280000e5ac783b */ /* 0x000e640000000200 */
[-C--:B------:R-:W-:Y:S01]  /*7390*/  HMMA.16816.F32.BF16 R4, R200, R212.reuse, R4 ;  /* 0x000000d4c804723c */ /* 0x080fe20000041804 */
[----:B------:R-:W-:Y:S04]  /*73a0*/  DEPBAR.LE SB0, 0x0 ;  /* 0x000080000000791a */ /* 0x000fe80000000000 */
[----:B------:R-:W-:Y:S03]  /*73b0*/  BAR.SYNC.DEFER_BLOCKING 0x0 ;  /* 0x0000000000007b1d */ /* 0x000fe60000010000 */
[C---:B------:R-:W-:Y:S08]  /*73c0*/  HMMA.16816.F32.BF16 R8, R216.reuse, R212, R8 ;  /* 0x000000d4d808723c */ /* 0x040ff00000041808 */
[-C--:B------:R-:W-:Y:S08]  /*73d0*/  HMMA.16816.F32.BF16 R12, R216, R214.reuse, R12 ;  /* 0x000000d6d80c723c */ /* 0x080ff0000004180c */
[C---:B------:R-:W-:Y:S08]  /*73e0*/  HMMA.16816.F32.BF16 R16, R200.reuse, R214, R16 ;  /* 0x000000d6c810723c */ /* 0x040ff00000041810 */
[-C--:B------:R-:W-:Y:S08]  /*73f0*/  HMMA.16816.F32.BF16 R20, R200, R220.reuse, R20 ;  /* 0x000000dcc814723c */ /* 0x080ff00000041814 */
[C---:B------:R-:W-:Y:S08]  /*7400*/  HMMA.16816.F32.BF16 R24, R216.reuse, R220, R24 ;  /* 0x000000dcd818723c */ /* 0x040ff00000041818 */
[-C--:B------:R-:W-:Y:S01]  /*7410*/  HMMA.16816.F32.BF16 R28, R216, R222.reuse, R28 ;  /* 0x000000ded81c723c */ /* 0x080fe2000004181c */
[----:B------:R-:W-:Y:S01]  /*7420*/  @!PT LDS RZ, [RZ] ;  /* 0x00000000fffff984 */ /* 0x000fe20000000800 */
[----:B------:R-:W-:Y:S01]  /*7430*/  @!PT LDS RZ, [RZ] ;  /* 0x00000000fffff984 */ /* 0x000fe20000000800 */
[----:B------:R-:W-:Y:S01]  /*7440*/  @!PT LDS RZ, [RZ] ;  /* 0x00000000fffff984 */ /* 0x000fe20000000800 */
[----:B------:R3:W-:Y:S05]  /*7450*/  @P6 LDGSTS.E.BYPASS.LTC128B.128 [R243+0x5080], [R168.64], !P4 ;  /* 0x05080000a8f36fae */ /* 0x0007ea000e101d4e */
[----:B------:R4:W-:Y:S02]  /*7460*/  @P6 LDGSTS.E.BYPASS.LTC128B.128 [R243+0x6880], [R192.64], !P3 ;  /* 0x06880000c0f36fae */ /* 0x0009e4000d901d4e */
[C---:B------:R-:W-:Y:S03]  /*7470*/  HMMA.16816.F32.BF16 R32, R200.reuse, R222, R32 ;  /* 0x000000dec820723c */ /* 0x040fe60000041820 */
[----:B------:R2:W-:Y:S05]  /*7480*/  @P6 LDGSTS.E.BYPASS.LTC128B.128 [R243+0x5880], [R2.64], !P4 ;  /* 0x0588000002f36fae */ /* 0x0005ea000e101d4e */
[-C--:B-1----:R-:W-:Y:S01]  /*7490*/  HMMA.16816.F32.BF16 R36, R200, R172.reuse, R36 ;  /* 0x000000acc824723c */ /* 0x082fe20000041824 */
[----:B------:R2:W-:Y:S07]  /*74a0*/  @P6 LDGSTS.E.BYPASS.LTC128B.128 [R243+0x7080], [R2.64+0x80], !P3 ;  /* 0x0708008002f36fae */ /* 0x0005ee000d901d4e */
[C---:B------:R-:W-:Y:S01]  /*74b0*/  HMMA.16816.F32.BF16 R40, R216.reuse, R172, R40 ;  /* 0x000000acd828723c */ /* 0x040fe20000041828 */
[----:B------:R4:W2:Y:S07]  /*74c0*/  LDL R173, [R1+0x24] ;  /* 0x0000240001ad7983 */ /* 0x0008ae0000100800 */
[-C--:B------:R-:W-:Y:S08]  /*74d0*/  HMMA.16816.F32.BF16 R44, R216, R174.reuse, R44 ;  /* 0x000000aed82c723c */ /* 0x080ff0000004182c */
[----:B------:R-:W-:Y:S04]  /*74e0*/  HMMA.16816.F32.BF16 R48, R200, R174, R48 ;  /* 0x000000aec830723c */ /* 0x000fe80000041830 */
[----:B--2---:R-:W-:Y:S01]  /*74f0*/  @P0 IMAD.MOV.U32 R173, RZ, RZ, R167 ;  /* 0x000000ffffad0224 */ /* 0x004fe200078e00a7 */
[----:B---3--:R-:W-:Y:S04]  /*7500*/  @P6 IADD3 R168, P0, R2, R165, RZ ;  /* 0x000000a502a86210 */ /* 0x008fe80007f1e0ff */
[----:B------:R-:W1:Y:S03]  /*7510*/  SHFL.IDX PT, R165, R173, RZ, 0x1c1f ;  /* 0x001c1fffada57589 */ /* 0x000e6600000e0000 */
[----:B------:R-:W-:Y:S01]  /*7520*/  @P6 IMAD.X R169, R3, 0x1, R0, P0 ;  /* 0x0000000103a96824 */ /* 0x000fe200000e0600 */
[----:B------:R-:W-:Y:S01]  /*7530*/  PLOP3.LUT P0, PT, PT, PT, UP2, 0x40, 0x0 ;  /* 0x000000000000781c */ /* 0x000fe20003f0e828 */
[----:B------:R-:W-:Y:S03]  /*7540*/  IMAD R3, R242, -0x30, RZ ;  /* 0xffffffd0f2037824 */ /* 0x000fe600078e02ff */
[----:B------:R2:W-:Y:S02]  /*7550*/  @P6 LDGSTS.E.BYPASS.LTC128B.128 [R243+0x6080], [R168.64], !P4 ;  /* 0x06080000a8f36fae */ /* 0x0005e4000e101d4e */
[----:B------:R-:W-:Y:S03]  /*7560*/  IADD3 R175, -R210, 0x1, R3 ;  /* 0x00000001d2af7810 */ /* 0x000fe60007ffe103 */
[----:B------:R2:W-:Y:S01]  /*7570*/  @P6 LDGSTS.E.BYPASS.LTC128B.128 [R243+0x7880], [R168.64+0x80], !P3 ;  /* 0x07880080a8f36fae */ /* 0x0005e2000d901d4e */
[----:B------:R-:W-:Y:S04]  /*7580*/  IADD3 R175, R175, c[0x0][0x1d0], RZ ;  /* 0x00007400afaf7a10 */ /* 0x000fe80007ffe0ff */
[----:B------:R-:W-:Y:S01]  /*7590*/  IADD3 R175, R175, -c[0x0][0x168], RZ ;  /* 0x80005a00afaf7a10 */ /* 0x000fe20007ffe0ff */
[----:B------:R-:W0:Y:S03]  /*75a0*/  LDGDEPBAR ;  /* 0x00000000000079af */ /* 0x000e260000000000 */
[C---:B------:R-:W-:Y:S02]  /*75b0*/  IADD3 R174, R175.reuse, c[0x0][0x328], RZ ;  /* 0x0000ca00afae7a10 */ /* 0x040fe40007ffe0ff */
[----:B------:R-:W-:Y:S05]  /*75c0*/  IADD3 R175, R175, UR6, RZ ;  /* 0x00000006afaf7c10 */ /* 0x000fea000fffe0ff */
[----:B-1----:R-:W-:Y:S02]  /*75d0*/  IMAD.IADD R0, R165, 0x1, R175 ;  /* 0x00000001a5007824 */ /* 0x002fe400078e02af */
[----:B--2---:R-:W-:Y:S01]  /*75e0*/  IMAD.IADD R169, R174, 0x1, R165 ;  /* 0x00000001aea97824 */ /* 0x004fe200078e02a5 */
[----:B------:R-:W-:-:S05]  /*75f0*/  @P0 BRA `(.L_x_902) ;  /* 0x0000019000000947 */ /* 0x000fca0003800000 */
[----:B----4-:R-:W-:Y:S01]  /*7600*/  IADD3 R2, R165, c[0x0][0x1d0], RZ ;  /* 0x00007400a5027a10 */ /* 0x010fe20007ffe0ff */
        /* <DEDUP_REMOVED lines=13> */
.L_x_904:
[----:B------:R-:W-:Y:S04]  /*76e0*/  MOV R165, c[0x0][0x32c] ;  /* 0x0000cb0000a57a02 */ /* 0x000fe80000000f00 */
[----:B------:R-:W-:Y:S11]  /*76f0*/  ISETP.NE.AND P0, PT, R165, 0x1, PT ;  /* 0x00000001a500780c */ /* 0x000ff60003f05270 */
[----:B------:R-:W-:Y:S02]  /*7700*/  @!UPT UIADD3 URZ, URZ, URZ, URZ ;  /* 0x0000003f3f3ff290 */ /* 0x000fe4000fffe03f */
[----:B------:R-:W-:Y:S05]  /*7710*/  @P0 IMAD.HI.U32 R165, R2, c[0x0][0x330], RZ ;  /* 0x0000cc0002a50a27 */ /* 0x000fea00078e00ff */
[----:B------:R-:W-:Y:S02]  /*7720*/  @P0 SHF.R.U32.HI R2, RZ, c[0x0][0x334], R165 ;  /* 0x0000cd00ff020a19 */ /* 0x000fe400000116a5 */
.L_x_905:
[----:B------:R-:W-:Y:S05]  /*7730*/  BSYNC B0 ;  /* 0x0000000000007941 */ /* 0x000fea0003800000 */
.L_x_903:
[----:B------:R-:W-:Y:S04]  /*7740*/  IMAD.IADD R165, R3, 0x1, -R210 ;  /* 0x0000000103a57824 */ /* 0x000fe800078e0ad2 */
[----:B------:R-:W-:Y:S05]  /*7750*/  IMAD R2, R2, c[0x0][0x32c], R165 ;  /* 0x0000cb0002027a24 */ /* 0x000fea00078e02a5 */
[----:B------:R-:W-:Y:S02]  /*7760*/  IADD3 R165, R2, c[0x0][0x32c], RZ ;  /* 0x0000cb0002a57a10 */ /* 0x000fe40007ffe0ff */
[----:B------:R-:W-:Y:S02]  /*7770*/  IMNMX R0, R0, R2, !PT ;  /* 0x0000000200007217 */ /* 0x000fe40007800200 */
[----:B------:R-:W-:Y:S02]  /*7780*/  IMNMX R169, R169, R165, PT ;  /* 0x000000a5a9a97217 */ /* 0x000fe40003800200 */
.L_x_902:
[----:B----4-:R-:W-:Y:S01]  /*7790*/  PLOP3.LUT P0, PT, PT, PT, UP2, 0x40, 0x0 ;  /* 0x000000000000781c */ /* 0x010fe20003f0e828 */
[----:B------:R-:W1:Y:S02]  /*77a0*/  SHFL.IDX PT, R165, R173, 0x1, 0x1c1f ;  /* 0x003c1f00ada57f89 */ /* 0x000e6400000e0000 */
[----:B-1----:R-:W-:Y:S01]  /*77b0*/  IADD3 R2, R175, R165, RZ ;  /* 0x000000a5af027210 */ /* 0x002fe20007ffe0ff */
[----:B------:R-:W-:Y:S09]  /*77c0*/  IMAD.IADD R168, R174, 0x1, R165 ;  /* 0x00000001aea87824 */ /* 0x000ff200078e02a5 */
[----:B------:R-:W-:-:S05]  /*77d0*/  @P0 BRA `(.L_x_906) ;  /* 0x0000019000000947 */ /* 0x000fca0003800000 */
        /* <DEDUP_REMOVED lines=14> */
.L_x_908:
[----:B------:R-:W-:Y:S04]  /*78c0*/  MOV R167, c[0x0][0x32c] ;  /* 0x0000cb0000a77a02 */ /* 0x000fe80000000f00 */
[----:B------:R-:W-:Y:S11]  /*78d0*/  ISETP.NE.AND P0, PT, R167, 0x1, PT ;  /* 0x00000001a700780c */ /* 0x000ff60003f05270 */
[----:B------:R-:W-:Y:S02]  /*78e0*/  @!UPT UIADD3 URZ, URZ, URZ, URZ ;  /* 0x0000003f3f3ff290 */ /* 0x000fe4000fffe03f */
[----:B------:R-:W-:Y:S05]  /*78f0*/  @P0 IMAD.HI.U32 R167, R165, c[0x0][0x330], RZ ;  /* 0x0000cc00a5a70a27 */ /* 0x000fea00078e00ff */
[----:B------:R-:W-:Y:S02]  /*7900*/  @P0 SHF.R.U32.HI R165, RZ, c[0x0][0x334], R167 ;  /* 0x0000cd00ffa50a19 */ /* 0x000fe400000116a7 */
.L_x_909:
[----:B------:R-:W-:Y:S05]  /*7910*/  BSYNC B0 ;  /* 0x0000000000007941 */ /* 0x000fea0003800000 */
.L_x_907:
[----:B------:R-:W-:Y:S04]  /*7920*/  IMAD.IADD R167, R3, 0x1, -R210 ;  /* 0x0000000103a77824 */ /* 0x000fe800078e0ad2 */
[----:B------:R-:W-:Y:S05]  /*7930*/  IMAD R165, R165, c[0x0][0x32c], R167 ;  /* 0x0000cb00a5a57a24 */ /* 0x000fea00078e02a7 */
[----:B------:R-:W-:Y:S02]  /*7940*/  IADD3 R167, R165, c[0x0][0x32c], RZ ;  /* 0x0000cb00a5a77a10 */ /* 0x000fe40007ffe0ff */
[----:B------:R-:W-:Y:S02]  /*7950*/  IMNMX R2, R2, R165, !PT ;  /* 0x000000a502027217 */ /* 0x000fe40007800200 */
[----:B------:R-:W-:Y:S02]  /*7960*/  IMNMX R168, R168, R167, PT ;  /* 0x000000a7a8a87217 */ /* 0x000fe40003800200 */
.L_x_906:
[----:B------:R-:W-:Y:S01]  /*7970*/  PLOP3.LUT P0, PT, PT, PT, UP2, 0x40, 0x0 ;  /* 0x000000000000781c */ /* 0x000fe20003f0e828 */
        /* <DEDUP_REMOVED lines=18> */
.L_x_912:
[----:B------:R-:W-:Y:S04]  /*7aa0*/  MOV R192, c[0x0][0x32c] ;  /* 0x0000cb0000c07a02 */ /* 0x000fe80000000f00 */
[----:B------:R-:W-:Y:S11]  /*7ab0*/  ISETP.NE.AND P0, PT, R192, 0x1, PT ;  /* 0x00000001c000780c */ /* 0x000ff60003f05270 */
[----:B------:R-:W-:Y:S02]  /*7ac0*/  @!UPT UIADD3 URZ, URZ, URZ, URZ ;  /* 0x0000003f3f3ff290 */ /* 0x000fe4000fffe03f */
[----:B------:R-:W-:Y:S05]  /*7ad0*/  @P0 IMAD.HI.U32 R192, R172, c[0x0][0x330], RZ ;  /* 0x0000cc00acc00a27 */ /* 0x000fea00078e00ff */
[----:B------:R-:W-:Y:S02]  /*7ae0*/  @P0 SHF.R.U32.HI R172, RZ, c[0x0][0x334], R192 ;  /* 0x0000cd00ffac0a19 */ /* 0x000fe400000116c0 */
.L_x_913:
[----:B------:R-:W-:Y:S05]  /*7af0*/  BSYNC B0 ;  /* 0x0000000000007941 */ /* 0x000fea0003800000 */
.L_x_911:
[----:B------:R-:W-:Y:S04]  /*7b00*/  IMAD.IADD R192, R3, 0x1, -R210 ;  /* 0x0000000103c07824 */ /* 0x000fe800078e0ad2 */
[----:B------:R-:W-:Y:S05]  /*7b10*/  IMAD R172, R172, c[0x0][0x32c], R192 ;  /* 0x0000cb00acac7a24 */ /* 0x000fea00078e02c0 */
[----:B------:R-:W-:Y:S02]  /*7b20*/  IADD3 R192, R172, c[0x0][0x32c], RZ ;  /* 0x0000cb00acc07a10 */ /* 0x000fe40007ffe0ff */
[----:B------:R-:W-:Y:S02]  /*7b30*/  IMNMX R165, R165, R172, !PT ;  /* 0x000000aca5a57217 */ /* 0x000fe40007800200 */
[----:B------:R-:W-:Y:S02]  /*7b40*/  IMNMX R167, R167, R192, PT ;  /* 0x000000c0a7a77217 */ /* 0x000fe40003800200 */
.L_x_910:
[C---:B------:R-:W-:Y:S02]  /*7b50*/  ISETP.GE.AND P1, PT, R3.reuse, 0x9, PT ;  /* 0x000000090300780c */ /* 0x040fe40003f26270 */
[----:B------:R-:W-:Y:S02]  /*7b60*/  ISETP.GE.AND P5, PT, R3, 0xa, PT ;  /* 0x0000000a0300780c */ /* 0x000fe40003fa6270 */
[----:B------:R-:W-:Y:S02]  /*7b70*/  ISETP.GT.AND P0, PT, R0, 0x8, !P1 ;  /* 0x000000080000780c */ /* 0x000fe40004f04270 */
[----:B------:R-:W-:Y:S02]  /*7b80*/  P2R R193, PR, RZ, 0x2 ;  /* 0x00000002ffc17803 */ /* 0x000fe40000000000 */
[----:B------:R-:W-:Y:S02]  /*7b90*/  ISETP.LT.OR P0, PT, R169, 0x9, P0 ;  /* 0x00000009a900780c */ /* 0x000fe40000701670 */
[----:B------:R-:W-:Y:S02]  /*7ba0*/  ISETP.GT.AND P1, PT, R2, 0x8, !P1 ;  /* 0x000000080200780c */ /* 0x000fe40004f24270 */
[----:B------:R-:W-:Y:S02]  /*7bb0*/  P2R R199, PR, RZ, 0x10 ;  /* 0x00000010ffc77803 */ /* 0x000fe40000000000 */
[----:B------:R-:W-:Y:S02]  /*7bc0*/  FSEL R194, R16, -INF , !P0 ;  /* 0xff80000010c27808 */ /* 0x000fe40004000000 */
[----:B------:R-:W-:Y:S02]  /*7bd0*/  ISETP.GT.AND P0, PT, R2, 0x9, !P5 ;  /* 0x000000090200780c */ /* 0x000fe40006f04270 */
[C---:B------:R-:W-:Y:S02]  /*7be0*/  ISETP.LT.OR P1, PT, R168.reuse, 0x9, P1 ;  /* 0x00000009a800780c */ /* 0x040fe40000f21670 */
[----:B------:R-:W-:Y:S02]  /*7bf0*/  ISETP.GE.AND P4, PT, R3, 0x11, PT ;  /* 0x000000110300780c */ /* 0x000fe40003f86270 */
[----:B------:R-:W-:Y:S02]  /*7c00*/  ISETP.LT.OR P0, PT, R168, 0xa, P0 ;  /* 0x0000000aa800780c */ /* 0x000fe40000701670 */
[----:B------:R-:W-:Y:S02]  /*7c10*/  FSEL R196, R18, -INF , !P1 ;  /* 0xff80000012c47808 */ /* 0x000fe40004800000 */
[----:B------:R-:W-:Y:S02]  /*7c20*/  ISETP.GT.AND P1, PT, R0, 0x10, !P4 ;  /* 0x000000100000780c */ /* 0x000fe40006724270 */
[----:B------:R-:W-:Y:S02]  /*7c30*/  P2R R198, PR, RZ, 0x8 ;  /* 0x00000008ffc67803 */ /* 0x000fe40000000000 */
[----:B------:R-:W-:Y:S02]  /*7c40*/  FSEL R197, R19, -INF , !P0 ;  /* 0xff80000013c57808 */ /* 0x000fe40004000000 */
[----:B------:R-:W-:Y:S02]  /*7c50*/  ISETP.LT.OR P0, PT, R169, 0x11, P1 ;  /* 0x00000011a900780c */ /* 0x000fe40000f01670 */
[C---:B------:R-:W-:Y:S02]  /*7c60*/  ISETP.GE.AND P3, PT, R3.reuse, 0x12, PT ;  /* 0x000000120300780c */ /* 0x040fe40003f66270 */
[----:B------:R-:W-:Y:S02]  /*7c70*/  FSEL R200, R20, -INF , !P0 ;  /* 0xff80000014c87808 */ /* 0x000fe40004000000 */
[----:B------:R-:W-:Y:S02]  /*7c80*/  ISETP.GT.AND P0, PT, R0, 0x11, !P3 ;  /* 0x000000110000780c */ /* 0x000fe40005f04270 */
[----:B------:R-:W-:Y:S02]  /*7c90*/  ISETP.GE.AND P1, PT, R3, 0x19, PT ;  /* 0x000000190300780c */ /* 0x000fe40003f26270 */
[----:B------:R-:W-:Y:S02]  /*7ca0*/  ISETP.LT.OR P0, PT, R169, 0x12, P0 ;  /* 0x00000012a900780c */ /* 0x000fe40000701670 */
[----:B------:R-:W-:Y:S02]  /*7cb0*/  P2R R172, PR, RZ, 0x10 ;  /* 0x00000010ffac7803 */ /* 0x000fe40000000000 */
[----:B------:R-:W-:Y:S02]  /*7cc0*/  FSEL R201, R21, -INF , !P0 ;  /* 0xff80000015c97808 */ /* 0x000fe40004000000 */
[----:B------:R-:W-:Y:S02]  /*7cd0*/  ISETP.GT.AND P0, PT, R2, 0x10, !P4 ;  /* 0x000000100200780c */ /* 0x000fe40006704270 */
[----:B------:R-:W-:Y:S02]  /*7ce0*/  ISETP.GE.AND P4, PT, R3, 0x1a, PT ;  /* 0x0000001a0300780c */ /* 0x000fe40003f86270 */
[----:B------:R-:W-:Y:S02]  /*7cf0*/  ISETP.LT.OR P0, PT, R168, 0x11, P0 ;  /* 0x00000011a800780c */ /* 0x000fe40000701670 */
[----:B------:R-:W-:Y:S02]  /*7d00*/  ISETP.GT.AND P2, PT, R0, 0x9, !P5 ;  /* 0x000000090000780c */ /* 0x000fe40006f44270 */
[----:B------:R-:W-:Y:S02]  /*7d10*/  FSEL R202, R22, -INF , !P0 ;  /* 0xff80000016ca7808 */ /* 0x000fe40004000000 */
[----:B------:R-:W-:Y:S02]  /*7d20*/  ISETP.GT.AND P0, PT, R2, 0x11, !P3 ;  /* 0x000000110200780c */ /* 0x000fe40005f04270 */
[----:B------:R-:W-:Y:S02]  /*7d30*/  ISETP.LT.OR P2, PT, R169, 0xa, P2 ;  /* 0x0000000aa900780c */ /* 0x000fe40001741670 */
[----:B------:R-:W-:Y:S02]  /*7d40*/  ISETP.LT.OR P0, PT, R168, 0x12, P0 ;  /* 0x00000012a800780c */ /* 0x000fe40000701670 */
[----:B------:R-:W-:Y:S02]  /*7d50*/  FSEL R195, R17, -INF , !P2 ;  /* 0xff80000011c37808 */ /* 0x000fe40005000000 */
[----:B------:R-:W-:Y:S02]  /*7d60*/  FSEL R203, R23, -INF , !P0 ;  /* 0xff80000017cb7808 */ /* 0x000fe40004000000 */
[----:B------:R-:W-:Y:S02]  /*7d70*/  ISETP.GT.AND P0, PT, R0, 0x18, !P1 ;  /* 0x000000180000780c */ /* 0x000fe40004f04270 */
[----:B------:R-:W-:Y:S02]  /*7d80*/  P2R R17, PR, RZ, 0x2 ;  /* 0x00000002ff117803 */ /* 0x000fe40000000000 */
[----:B------:R-:W-:Y:S02]  /*7d90*/  ISETP.LT.OR P0, PT, R169, 0x19, P0 ;  /* 0x00000019a900780c */ /* 0x000fe40000701670 */
[----:B------:R-:W-:Y:S02]  /*7da0*/  ISETP.GE.AND P6, PT, R3, 0x22, PT ;  /* 0x000000220300780c */ /* 0x000fe40003fc6270 */
[----:B------:R-:W-:Y:S02]  /*7db0*/  FSEL R204, R32, -INF , !P0 ;  /* 0xff80000020cc7808 */ /* 0x000fe40004000000 */
[----:B------:R-:W-:Y:S02]  /*7dc0*/  ISETP.GT.AND P0, PT, R0, 0x19, !P4 ;  /* 0x000000190000780c */ /* 0x000fe40006704270 */
[----:B------:R-:W-:Y:S02]  /*7dd0*/  P2R R18, PR, RZ, 0x8 ;  /* 0x00000008ff127803 */ /* 0x000fe40000000000 */
[----:B------:R-:W-:Y:S02]  /*7de0*/  ISETP.LT.OR P0, PT, R169, 0x1a, P0 ;  /* 0x0000001aa900780c */ /* 0x000fe40000701670 */
[----:B------:R-:W-:Y:S02]  /*7df0*/  ISETP.GE.AND P3, PT, R3, 0x1, PT ;  /* 0x000000010300780c */ /* 0x000fe40003f66270 */
[----:B------:R-:W-:Y:S02]  /*7e00*/  FSEL R205, R33, -INF , !P0 ;  /* 0xff80000021cd7808 */ /* 0x000fe40004000000 */
[----:B------:R-:W-:Y:S02]  /*7e10*/  ISETP.GT.AND P0, PT, R2, 0x18, !P1 ;  /* 0x000000180200780c */ /* 0x000fe40004f04270 */
[C---:B------:R-:W-:Y:S02]  /*7e20*/  ISETP.GE.AND P1, PT, R3.reuse, 0x21, PT ;  /* 0x000000210300780c */ /* 0x040fe40003f26270 */
[----:B------:R-:W-:Y:S02]  /*7e30*/  ISETP.LT.OR P0, PT, R168, 0x19, P0 ;  /* 0x00000019a800780c */ /* 0x000fe40000701670 */
[----:B------:R-:W-:Y:S02]  /*7e40*/  P2R R23, PR, RZ, 0x10 ;  /* 0x00000010ff177803 */ /* 0x000fe40000000000 */
        /* <DEDUP_REMOVED lines=14> */
[----:B------:R-:W-:Y:S02]  /*7f30*/  P2R R22, PR, RZ, 0x8 ;  /* 0x00000008ff167803 */ /* 0x000fe40000000000 */
[----:B------:R-:W-:Y:S02]  /*7f40*/  FSEL R218, R37, -INF , !P0 ;  /* 0xff80000025da7808 */ /* 0x000fe40004000000 */
[----:B------:R-:W-:Y:S04]  /*7f50*/  ISETP.GT.AND P0, PT, R2, 0x20, !P1 ;  /* 0x000000200200780c */ /* 0x000fe80004f04270 */
[----:B------:R-:W-:Y:S04]  /*7f60*/  ISETP.LT.OR P0, PT, R168, 0x21, P0 ;  /* 0x00000021a800780c */ /* 0x000fe80000701670 */
[----:B------:R-:W-:Y:S02]  /*7f70*/  FSEL R219, R38, -INF , !P0 ;  /* 0xff80000026db7808 */ /* 0x000fe40004000000 */
[----:B------:R-:W-:Y:S04]  /*7f80*/  ISETP.GT.AND P0, PT, R2, 0x21, !P6 ;  /* 0x000000210200780c */ /* 0x000fe80007704270 */
[----:B------:R-:W-:Y:S04]  /*7f90*/  ISETP.LT.OR P0, PT, R168, 0x22, P0 ;  /* 0x00000022a800780c */ /* 0x000fe80000701670 */
[----:B------:R-:W-:Y:S02]  /*7fa0*/  FSEL R220, R39, -INF , !P0 ;  /* 0xff80000027dc7808 */ /* 0x000fe40004000000 */
[----:B------:R-:W-:Y:S04]  /*7fb0*/  ISETP.GT.AND P0, PT, R0, RZ, !P3 ;  /* 0x000000ff0000720c */ /* 0x000fe80005f04270 */
[C---:B------:R-:W-:Y:S04]  /*7fc0*/  ISETP.LT.OR P0, PT, R169.reuse, 0x1, P0 ;  /* 0x00000001a900780c */ /* 0x040fe80000701670 */
[----:B------:R-:W-:Y:S02]  /*7fd0*/  FSEL R16, R4, -INF , !P0 ;  /* 0xff80000004107808 */ /* 0x000fe40004000000 */
[----:B------:R-:W-:Y:S01]  /*7fe0*/  ISETP.GT.AND P0, PT, R0, 0x1, !P4 ;  /* 0x000000010000780c */ /* 0x000fe20006704270 */
[----:B------:R-:W1:Y:S03]  /*7ff0*/  SHFL.IDX PT, R4, R173, 0x3, 0x1c1f ;  /* 0x007c1f00ad047f89 */ /* 0x000e6600000e0000 */
[----:B------:R-:W-:Y:S04]  /*8000*/  ISETP.LT.OR P0, PT, R169, 0x2, P0 ;  /* 0x00000002a900780c */ /* 0x000fe80000701670 */
[----:B------:R-:W-:Y:S02]  /*8010*/  FSEL R5, R5, -INF , !P0 ;  /* 0xff80000005057808 */ /* 0x000fe40004000000 */
[----:B------:R-:W-:Y:S04]  /*8020*/  ISETP.GT.AND P0, PT, R2, 0x1, !P4 ;  /* 0x000000010200780c */ /* 0x000fe80006704270 */
[----:B------:R-:W-:Y:S04]  /*8030*/  ISETP.LT.OR P0, PT, R168, 0x2, P0 ;  /* 0x00000002a800780c */ /* 0x000fe80000701670 */
[----:B------:R-:W-:Y:S02]  /*8040*/  FSEL R19, R7, -INF , !P0 ;  /* 0xff80000007137808 */ /* 0x000fe40004000000 */
[----:B------:R-:W-:Y:S04]  /*8050*/  ISETP.GT.AND P0, PT, R2, RZ, !P3 ;  /* 0x000000ff0200720c */ /* 0x000fe80005f04270 */
[----:B------:R-:W-:Y:S04]  /*8060*/  ISETP.LT.OR P0, PT, R168, 0x1, P0 ;  /* 0x00000001a800780c */ /* 0x000fe80000701670 */
[----:B------:R-:W-:Y:S02]  /*8070*/  FSEL R6, R6, -INF , !P0 ;  /* 0xff80000006067808 */ /* 0x000fe40004000000 */
[----:B------:R-:W-:Y:S04]  /*8080*/  ISETP.GT.AND P0, PT, R0, 0x28, !P5 ;  /* 0x000000280000780c */ /* 0x000fe80006f04270 */
[----:B------:R-:W-:Y:S04]  /*8090*/  ISETP.LT.OR P0, PT, R169, 0x29, P0 ;  /* 0x00000029a900780c */ /* 0x000fe80000701670 */
[----:B------:R-:W-:Y:S02]  /*80a0*/  FSEL R221, R48, -INF , !P0 ;  /* 0xff80000030dd7808 */ /* 0x000fe40004000000 */
[----:B------:R-:W-:Y:S04]  /*80b0*/  ISETP.GE.AND P0, PT, R3, 0x2a, PT ;  /* 0x0000002a0300780c */ /* 0x000fe80003f06270 */
[----:B------:R-:W-:Y:S01]  /*80c0*/  ISETP.GT.AND P2, PT, R0, 0x29, !P0 ;  /* 0x000000290000780c */ /* 0x000fe20004744270 */
[--C-:B-1----:R-:W-:Y:S03]  /*80d0*/  IMAD.IADD R0, R175, 0x1, R4.reuse ;  /* 0x00000001af007824 */ /* 0x102fe600078e0204 */
[----:B------:R-:W-:Y:S04]  /*80e0*/  ISETP.LT.OR P2, PT, R169, 0x2a, P2 ;  /* 0x0000002aa900780c */ /* 0x000fe80001741670 */
[----:B------:R-:W-:Y:S02]  /*80f0*/  FSEL R222, R49, -INF , !P2 ;  /* 0xff80000031de7808 */ /* 0x000fe40005000000 */
[----:B------:R-:W-:Y:S04]  /*8100*/  ISETP.GT.AND P2, PT, R2, 0x28, !P5 ;  /* 0x000000280200780c */ /* 0x000fe80006f44270 */
[----:B------:R-:W-:Y:S04]  /*8110*/  ISETP.LT.OR P2, PT, R168, 0x29, P2 ;  /* 0x00000029a800780c */ /* 0x000fe80001741670 */
[----:B------:R-:W-:Y:S02]  /*8120*/  FSEL R223, R50, -INF , !P2 ;  /* 0xff80000032df7808 */ /* 0x000fe40005000000 */
[----:B------:R-:W-:Y:S01]  /*8130*/  ISETP.GT.AND P2, PT, R2, 0x29, !P0 ;  /* 0x000000290200780c */ /* 0x000fe20004744270 */
[----:B------:R-:W-:Y:S03]  /*8140*/  IMAD.IADD R2, R174, 0x1, R4 ;  /* 0x00000001ae027824 */ /* 0x000fe600078e0204 */
[----:B------:R-:W-:Y:S04]  /*8150*/  ISETP.LT.OR P2, PT, R168, 0x2a, P2 ;  /* 0x0000002aa800780c */ /* 0x000fe80001741670 */
[----:B------:R-:W-:Y:S02]  /*8160*/  FSEL R246, R51, -INF , !P2 ;  /* 0xff80000033f67808 */ /* 0x000fe40005000000 */
[----:B------:R-:W-:Y:S02]  /*8170*/  ISETP.GT.AND P2, PT, R165, 0x1, !P4 ;  /* 0x00000001a500780c */ /* 0x000fe40006744270 */
[----:B------:R-:W-:Y:S02]  /*8180*/  ISETP.NE.AND P4, PT, R20, RZ, PT ;  /* 0x000000ff1400720c */ /* 0x000fe40003f85270 */
[----:B------:R-:W-:Y:S04]  /*8190*/  ISETP.LT.OR P2, PT, R167, 0x2, P2 ;  /* 0x00000002a700780c */ /* 0x000fe80001741670 */
[----:B------:R-:W-:Y:S02]  /*81a0*/  FSEL R20, R9, -INF , !P2 ;  /* 0xff80000009147808 */ /* 0x000fe40005000000 */
[----:B------:R-:W-:Y:S04]  /*81b0*/  ISETP.NE.AND P2, PT, R193, RZ, PT ;  /* 0x000000ffc100720c */ /* 0x000fe80003f45270 */
[----:B------:R-:W-:Y:S04]  /*81c0*/  ISETP.GT.AND P2, PT, R165, 0x8, !P2 ;  /* 0x00000008a500780c */ /* 0x000fe80005744270 */
        /* <DEDUP_REMOVED lines=18> */
[----:B------:R-:W-:Y:S02]  /*82f0*/  ISETP.GT.AND P2, PT, R165, 0x19, !P4 ;  /* 0x00000019a500780c */ /* 0x000fe40006744270 */
[----:B------:R-:W-:Y:S02]  /*8300*/  ISETP.NE.AND P4, PT, R199, RZ, PT ;  /* 0x000000ffc700720c */ /* 0x000fe40003f85270 */
        /* <DEDUP_REMOVED lines=11> */
[----:B------:R-:W-:Y:S02]  /*83c0*/  ISETP.GT.AND P2, PT, R165, RZ, !P3 ;  /* 0x000000ffa500720c */ /* 0x000fe40005f44270 */
[----:B------:R-:W-:Y:S02]  /*83d0*/  ISETP.NE.AND P3, PT, R198, RZ, PT ;  /* 0x000000ffc600720c */ /* 0x000fe40003f65270 */
[----:B------:R-:W-:Y:S04]  /*83e0*/  ISETP.LT.OR P2, PT, R167, 0x1, P2 ;  /* 0x00000001a700780c */ /* 0x000fe80001741670 */
[----:B------:R-:W-:Y:S02]  /*83f0*/  FSEL R8, R8, -INF , !P2 ;  /* 0xff80000008087808 */ /* 0x000fe40005000000 */
[----:B------:R-:W-:Y:S04]  /*8400*/  ISETP.GT.AND P2, PT, R165, 0x29, !P0 ;  /* 0x00000029a500780c */ /* 0x000fe80004744270 */
[----:B------:R-:W-:Y:S04]  /*8410*/  ISETP.LT.OR P2, PT, R167, 0x2a, P2 ;  /* 0x0000002aa700780c */ /* 0x000fe80001741670 */
[----:B------:R-:W-:Y:S02]  /*8420*/  FSEL R247, R45, -INF , !P2 ;  /* 0xff8000002df77808 */ /* 0x000fe40005000000 */
[----:B------:R-:W-:Y:S11]  /*8430*/  PLOP3.LUT P2, PT, PT, PT, UP2, 0x40, 0x0 ;  /* 0x000000000000781c */ /* 0x000ff60003f4e828 */
[----:B------:R-:W-:Y:S02]  /*8440*/  @!UPT UIADD3 URZ, URZ, URZ, URZ ;  /* 0x0000003f3f3ff290 */ /* 0x000fe4000fffe03f */
        /* <DEDUP_REMOVED lines=15> */
.L_x_916:
[----:B------:R-:W-:Y:S04]  /*8540*/  MOV R7, c[0x0][0x32c] ;  /* 0x0000cb0000077a02 */ /* 0x000fe80000000f00 */
[----:B------:R-:W-:Y:S11]  /*8550*/  ISETP.NE.AND P2, PT, R7, 0x1, PT ;  /* 0x000000010700780c */ /* 0x000ff60003f45270 */
[----:B------:R-:W-:Y:S02]  /*8560*/  @!UPT UIADD3 URZ, URZ, URZ, URZ ;  /* 0x0000003f3f3ff290 */ /* 0x000fe4000fffe03f */
[----:B------:R-:W-:Y:S05]  /*8570*/  @P2 IMAD.HI.U32 R7, R4, c[0x0][0x330], RZ ;  /* 0x0000cc0004072a27 */ /* 0x000fea00078e00ff */
[----:B------:R-:W-:Y:S02]  /*8580*/  @P2 SHF.R.U32.HI R4, RZ, c[0x0][0x334], R7 ;  /* 0x0000cd00ff042a19 */ /* 0x000fe40000011607 */
.L_x_917:
[----:B------:R-:W-:Y:S05]  /*8590*/  BSYNC B0 ;  /* 0x0000000000007941 */ /* 0x000fea0003800000 */
.L_x_915:
[----:B------:R-:W-:Y:S04]  /*85a0*/  IMAD.IADD R3, R3, 0x1, -R210 ;  /* 0x0000000103037824 */ /* 0x000fe800078e0ad2 */
[----:B------:R-:W-:Y:S05]  /*85b0*/  IMAD R4, R4, c[0x0][0x32c], R3 ;  /* 0x0000cb0004047a24 */ /* 0x000fea00078e0203 */
[----:B------:R-:W-:Y:S02]  /*85c0*/  IADD3 R3, R4, c[0x0][0x32c], RZ ;  /* 0x0000cb0004037a10 */ /* 0x000fe40007ffe0ff */
[----:B------:R-:W-:Y:S02]  /*85d0*/  IMNMX R0, R0, R4, !PT ;  /* 0x0000000400007217 */ /* 0x000fe40007800200 */
[----:B------:R-:W-:Y:S02]  /*85e0*/  IMNMX R2, R2, R3, PT ;  /* 0x0000000302027217 */ /* 0x000fe40003800200 */
.L_x_914:
[----:B------:R-:W-:Y:S01]  /*85f0*/  FMNMX.FTZ R169, R16, R164, !PT ;  /* 0x000000a410a97209 */ /* 0x000fe20007810000 */
[----:B------:R-:W-:Y:S01]  /*8600*/  LDSM.16.MT88.4 R36, [R226+0x2080] ;  /* 0x00208000e224783b */ /* 0x000fe20000004200 */
[----:B------:R-:W-:Y:S02]  /*8610*/  ISETP.NE.AND P2, PT, R22, RZ, PT ;  /* 0x000000ff1600720c */ /* 0x000fe40003f45270 */
[----:B------:R-:W-:Y:S02]  /*8620*/  FMNMX.FTZ R169, R5, R169, !PT ;  /* 0x000000a905a97209 */ /* 0x000fe40007810000 */
[----:B------:R-:W-:Y:S02]  /*8630*/  ISETP.GT.AND P2, PT, R0, RZ, !P2 ;  /* 0x000000ff0000720c */ /* 0x000fe40005744270 */
[----:B------:R-:W-:Y:S02]  /*8640*/  FMNMX.FTZ R169, R194, R169, !PT ;  /* 0x000000a9c2a97209 */ /* 0x000fe40007810000 */
[----:B------:R-:W-:Y:S02]  /*8650*/  ISETP.LT.OR P2, PT, R2, 0x1, P2 ;  /* 0x000000010200780c */ /* 0x000fe40001741670 */
[----:B------:R-:W-:Y:S02]  /*8660*/  FMNMX.FTZ R169, R195, R169, !PT ;  /* 0x000000a9c3a97209 */ /* 0x000fe40007810000 */
[----:B------:R-:W-:Y:S02]  /*8670*/  FSEL R10, R10, -INF , !P2 ;  /* 0xff8000000a0a7808 */ /* 0x000fe40005000000 */
[----:B------:R-:W-:Y:S02]  /*8680*/  FMNMX.FTZ R169, R200, R169, !PT ;  /* 0x000000a9c8a97209 */ /* 0x000fe40007810000 */
[----:B------:R-:W-:Y:S02]  /*8690*/  ISETP.NE.AND P2, PT, R21, RZ, PT ;  /* 0x000000ff1500720c */ /* 0x000fe40003f45270 */
[----:B------:R-:W-:Y:S02]  /*86a0*/  FMNMX.FTZ R169, R201, R169, !PT ;  /* 0x000000a9c9a97209 */ /* 0x000fe40007810000 */
[----:B------:R-:W-:Y:S02]  /*86b0*/  ISETP.GT.AND P2, PT, R0, 0x1, !P2 ;  /* 0x000000010000780c */ /* 0x000fe40005744270 */
        /* <DEDUP_REMOVED lines=12> */
[----:B------:R-:W-:Y:S01]  /*8780*/  ISETP.NE.AND P2, PT, R192, RZ, PT ;  /* 0x000000ffc000720c */ /* 0x000fe20003f45270 */
[----:B------:R-:W1:Y:S01]  /*8790*/  SHFL.BFLY PT, R7, R169, 0x2, 0x1f ;  /* 0x0c401f00a9077f89 */ /* 0x000e6200000e0000 */
[----:B------:R-:W-:Y:S02]  /*87a0*/  FMNMX.FTZ R3, R6, R166, !PT ;  /* 0x000000a606037209 */ /* 0x000fe40007810000 */
[----:B------:R-:W-:Y:S02]  /*87b0*/  ISETP.GT.AND P2, PT, R0, 0x9, !P2 ;  /* 0x000000090000780c */ /* 0x000fe40005744270 */
[----:B------:R-:W-:Y:S02]  /*87c0*/  FMNMX.FTZ R3, R19, R3, !PT ;  /* 0x0000000313037209 */ /* 0x000fe40007810000 */
[----:B------:R-:W-:Y:S02]  /*87d0*/  ISETP.LT.OR P2, PT, R2, 0xa, P2 ;  /* 0x0000000a0200780c */ /* 0x000fe40001741670 */
[----:B------:R-:W-:Y:S02]  /*87e0*/  FMNMX.FTZ R3, R196, R3, !PT ;  /* 0x00000003c4037209 */ /* 0x000fe40007810000 */
[----:B------:R-:W-:Y:S02]  /*87f0*/  FSEL R15, R15, -INF , !P2 ;  /* 0xff8000000f0f7808 */ /* 0x000fe40005000000 */
[----:B------:R-:W-:Y:S02]  /*8800*/  ISETP.NE.AND P2, PT, R172, RZ, PT ;  /* 0x000000ffac00720c */ /* 0x000fe40003f45270 */
[----:B------:R-:W-:Y:S02]  /*8810*/  FMNMX.FTZ R3, R197, R3, !PT ;  /* 0x00000003c5037209 */ /* 0x000fe40007810000 */
[----:B------:R-:W-:Y:S02]  /*8820*/  ISETP.GT.AND P2, PT, R0, 0x10, !P2 ;  /* 0x000000100000780c */ /* 0x000fe40005744270 */
[----:B------:R-:W-:Y:S02]  /*8830*/  FMNMX.FTZ R3, R202, R3, !PT ;  /* 0x00000003ca037209 */ /* 0x000fe40007810000 */
[----:B------:R-:W-:Y:S02]  /*8840*/  ISETP.LT.OR P2, PT, R2, 0x11, P2 ;  /* 0x000000110200780c */ /* 0x000fe40001741670 */
[----:B------:R-:W-:Y:S02]  /*8850*/  FMNMX.FTZ R3, R203, R3, !PT ;  /* 0x00000003cb037209 */ /* 0x000fe40007810000 */
[----:B------:R-:W-:Y:S02]  /*8860*/  FSEL R199, R26, -INF , !P2 ;  /* 0xff8000001ac77808 */ /* 0x000fe40005000000 */
[----:B------:R-:W-:Y:S02]  /*8870*/  ISETP.NE.AND P2, PT, R18, RZ, PT ;  /* 0x000000ff1200720c */ /* 0x000fe40003f45270 */
[----:B-1----:R-:W-:Y:S02]  /*8880*/  FMNMX.FTZ R169, R169, R7, !PT ;  /* 0x00000007a9a97209 */ /* 0x002fe40007810000 */
[----:B------:R-:W-:Y:S02]  /*8890*/  ISETP.GT.AND P2, PT, R0, 0x11, !P2 ;  /* 0x000000110000780c */ /* 0x000fe40005744270 */
[----:B------:R-:W-:Y:S01]  /*88a0*/  FMNMX.FTZ R3, R208, R3, !PT ;  /* 0x00000003d0037209 */ /* 0x000fe20007810000 */
[----:B------:R-:W1:Y:S01]  /*88b0*/  SHFL.BFLY PT, R7, R169, 0x1, 0x1f ;  /* 0x0c201f00a9077f89 */ /* 0x000e6200000e0000 */
        /* <DEDUP_REMOVED lines=13> */
[----:B-1----:R-:W-:Y:S02]  /*8990*/  FMNMX.FTZ R169, R169, R7, !PT ;  /* 0x00000007a9a97209 */ /* 0x002fe40007810000 */
[----:B------:R-:W-:Y:S02]  /*89a0*/  ISETP.LT.OR P2, PT, R2, 0x1a, P2 ;  /* 0x0000001a0200780c */ /* 0x000fe40001741670 */
[----:B------:R-:W-:Y:S01]  /*89b0*/  FMNMX.FTZ R3, R246, R3, !PT ;  /* 0x00000003f6037209 */ /* 0x000fe20007810000 */
[----:B------:R-:W-:Y:S01]  /*89c0*/  FMUL.FTZ R173, R169, c[0x0][0x2d0] ;  /* 0x0000b400a9ad7a20 */ /* 0x000fe20000410000 */
[----:B------:R-:W-:Y:S02]  /*89d0*/  FSEL R198, R31, -INF , !P2 ;  /* 0xff8000001fc67808 */ /* 0x000fe40005000000 */
[----:B------:R-:W-:Y:S01]  /*89e0*/  FSETP.NEU.FTZ.AND P2, PT, R169, -INF , PT ;  /* 0xff800000a900780b */ /* 0x000fe20003f5d000 */
[----:B------:R-:W1:Y:S01]  /*89f0*/  SHFL.BFLY PT, R168, R3, 0x2, 0x1f ;  /* 0x0c401f0003a87f89 */ /* 0x000e6200000e0000 */
[----:B------:R-:W-:Y:S02]  /*8a00*/  FMNMX.FTZ R4, R20, R4, !PT ;  /* 0x0000000414047209 */ /* 0x000fe40007810000 */
[----:B------:R-:W-:Y:S02]  /*8a10*/  FSEL R173, R173, RZ, P2 ;  /* 0x000000ffadad7208 */ /* 0x000fe40001000000 */
[----:B------:R-:W-:Y:S02]  /*8a20*/  FMNMX.FTZ R4, R12, R4, !PT ;  /* 0x000000040c047209 */ /* 0x000fe40007810000 */
[----:B------:R-:W-:Y:S01]  /*8a30*/  ISETP.GT.AND P1, PT, R0, 0x20, !P1 ;  /* 0x000000200000780c */ /* 0x000fe20004f24270 */
[--C-:B------:R-:W-:Y:S01]  /*8a40*/  FFMA.FTZ R5, R5, c[0x0][0x2d0], -R173.reuse ;  /* 0x0000b40005057a23 */ /* 0x100fe200000108ad */
[----:B------:R-:W-:Y:S01]  /*8a50*/  FMNMX.FTZ R4, R13, R4, !PT ;  /* 0x000000040d047209 */ /* 0x000fe20007810000 */
[--C-:B------:R-:W-:Y:S01]  /*8a60*/  FFMA.FTZ R16, R16, c[0x0][0x2d0], -R173.reuse ;  /* 0x0000b40010107a23 */ /* 0x100fe200000108ad */
[----:B------:R-:W-:Y:S01]  /*8a70*/  ISETP.LT.OR P1, PT, R2, 0x21, P1 ;  /* 0x000000210200780c */ /* 0x000fe20000f21670 */
[----:B------:R2:W-:Y:S01]  /*8a80*/  MUFU.EX2 R249, R5 ;  /* 0x0000000500f97308 */ /* 0x0005e20000000800 */
[----:B------:R-:W-:Y:S02]  /*8a90*/  FMNMX.FTZ R4, R206, R4, !PT ;  /* 0x00000004ce047209 */ /* 0x000fe40007810000 */
[----:B------:R-:W-:Y:S02]  /*8aa0*/  FSEL R215, R42, -INF , !P1 ;  /* 0xff8000002ad77808 */ /* 0x000fe40004800000 */
[----:B------:R-:W-:Y:S02]  /*8ab0*/  FMNMX.FTZ R4, R207, R4, !PT ;  /* 0x00000004cf047209 */ /* 0x000fe40007810000 */
[C---:B------:R-:W-:Y:S02]  /*8ac0*/  ISETP.GT.AND P6, PT, R0.reuse, 0x21, !P6 ;  /* 0x000000210000780c */ /* 0x040fe400077c4270 */
[----:B------:R-:W-:Y:S01]  /*8ad0*/  FMNMX.FTZ R4, R211, R4, !PT ;  /* 0x00000004d3047209 */ /* 0x000fe20007810000 */
[----:B------:R-:W3:Y:S01]  /*8ae0*/  MUFU.EX2 R50, R16 ;  /* 0x0000001000327308 */ /* 0x000ee20000000800 */
[----:B------:R-:W-:Y:S02]  /*8af0*/  ISETP.GT.AND P5, PT, R0, 0x28, !P5 ;  /* 0x000000280000780c */ /* 0x000fe40006fa4270 */
        /* <DEDUP_REMOVED lines=8> */
[----:B--2---:R-:W-:Y:S01]  /*8b80*/  FMNMX.FTZ R5, R14, R4, !PT ;  /* 0x000000040e057209 */ /* 0x004fe20007810000 */
[--C-:B------:R-:W-:Y:S01]  /*8b90*/  FFMA.FTZ R4, R194, c[0x0][0x2d0], -R173.reuse ;  /* 0x0000b400c2047a23 */ /* 0x100fe200000108ad */
[----:B------:R-:W-:Y:S02]  /*8ba0*/  FMNMX.FTZ R3, R247, R3, !PT ;  /* 0x00000003f7037209 */ /* 0x000fe40007810000 */
[----:B------:R-:W-:Y:S01]  /*8bb0*/  FMNMX.FTZ R5, R15, R5, !PT ;  /* 0x000000050f057209 */ /* 0x000fe20007810000 */
[----:B------:R2:W-:Y:S01]  /*8bc0*/  MUFU.EX2 R48, R4 ;  /* 0x0000000400307308 */ /* 0x0005e20000000800 */
[----:B------:R-:W-:Y:S01]  /*8bd0*/  ISETP.GT.AND P0, PT, R0, 0x29, !P0 ;  /* 0x000000290000780c */ /* 0x000fe20004704270 */
[----:B------:R-:W4:Y:S01]  /*8be0*/  SHFL.BFLY PT, R9, R3, 0x2, 0x1f ;  /* 0x0c401f0003097f89 */ /* 0x000f2200000e0000 */
[C---:B------:R-:W-:Y:S02]  /*8bf0*/  ISETP.LT.OR P6, PT, R2.reuse, 0x22, P6 ;  /* 0x000000220200780c */ /* 0x040fe400037c1670 */
[----:B------:R-:W-:Y:S02]  /*8c00*/  ISETP.LT.OR P5, PT, R2, 0x29, P5 ;  /* 0x000000290200780c */ /* 0x000fe40002fa1670 */
[----:B------:R-:W-:Y:S02]  /*8c10*/  FSEL R214, R43, -INF , !P6 ;  /* 0xff8000002bd67808 */ /* 0x000fe40007000000 */
[----:B------:R-:W-:Y:S02]  /*8c20*/  FSEL R216, R46, -INF , !P5 ;  /* 0xff8000002ed87808 */ /* 0x000fe40006800000 */
[----:B------:R-:W-:Y:S02]  /*8c30*/  ISETP.LT.OR P0, PT, R2, 0x2a, P0 ;  /* 0x0000002a0200780c */ /* 0x000fe40000701670 */
[----:B-1----:R-:W-:Y:S02]  /*8c40*/  FMNMX.FTZ R168, R168, R7, !PT ;  /* 0x00000007a8a87209 */ /* 0x002fe40007810000 */
[----:B------:R-:W-:Y:S02]  /*8c50*/  FSEL R172, R47, -INF , !P0 ;  /* 0xff8000002fac7808 */ /* 0x000fe40004000000 */
[C---:B------:R-:W-:Y:S01]  /*8c60*/  FSETP.NEU.FTZ.AND P1, PT, R168.reuse, -INF , PT ;  /* 0xff800000a800780b */ /* 0x040fe20003f3d000 */
[----:B------:R-:W-:Y:S01]  /*8c70*/  FMUL.FTZ R174, R168, c[0x0][0x2d0] ;  /* 0x0000b400a8ae7a20 */ /* 0x000fe20000410000 */
[----:B---3--:R-:W-:Y:S04]  /*8c80*/  F2FP.BF16.PACK_AB R192, R249, R50 ;  /* 0x00000032f9c0723e */ /* 0x008fe800000010ff */
[----:B------:R-:W-:Y:S02]  /*8c90*/  FSEL R174, R174, RZ, P1 ;  /* 0x000000ffaeae7208 */ /* 0x000fe40000800000 */
[----:B--2---:R-:W-:Y:S01]  /*8ca0*/  FMNMX.FTZ R4, R199, R5, !PT ;  /* 0x00000005c7047209 */ /* 0x004fe20007810000 */
[----:B------:R-:W-:Y:S01]  /*8cb0*/  FFMA.FTZ R5, R195, c[0x0][0x2d0], -R173 ;  /* 0x0000b400c3057a23 */ /* 0x000fe200000108ad */
[----:B----4-:R-:W-:Y:S01]  /*8cc0*/  FMNMX.FTZ R3, R3, R9, !PT ;  /* 0x0000000903037209 */ /* 0x010fe20007810000 */
[--C-:B------:R-:W-:Y:S01]  /*8cd0*/  FFMA.FTZ R0, R19, c[0x0][0x2d0], -R174.reuse ;  /* 0x0000b40013007a23 */ /* 0x100fe200000108ae */
[----:B------:R-:W-:Y:S01]  /*8ce0*/  FMNMX.FTZ R4, R210, R4, !PT ;  /* 0x00000004d2047209 */ /* 0x000fe20007810000 */
[----:B------:R1:W-:Y:S02]  /*8cf0*/  MUFU.EX2 R24, R5 ;  /* 0x0000000500187308 */ /* 0x0003e40000000800 */
[----:B------:R-:W2:Y:S08]  /*8d00*/  SHFL.BFLY PT, R167, R3, 0x1, 0x1f ;  /* 0x0c201f0003a77f89 */ /* 0x000eb000000e0000 */
[----:B------:R-:W-:Y:S01]  /*8d10*/  MUFU.EX2 R51, R0 ;  /* 0x0000000000337308 */ /* 0x000fe20000000800 */
[----:B-1----:R-:W-:Y:S01]  /*8d20*/  FMNMX.FTZ R5, R213, R4, !PT ;  /* 0x00000004d5057209 */ /* 0x002fe20007810000 */
[--C-:B------:R-:W-:Y:S01]  /*8d30*/  FFMA.FTZ R4, R6, c[0x0][0x2d0], -R174.reuse ;  /* 0x0000b40006047a23 */ /* 0x100fe200000108ae */
[----:B--2---:R-:W-:Y:S01]  /*8d40*/  FMNMX.FTZ R167, R3, R167, !PT ;  /* 0x000000a703a77209 */ /* 0x004fe20007810000 */
[--C-:B------:R-:W-:Y:S01]  /*8d50*/  FFMA.FTZ R3, R197, c[0x0][0x2d0], -R174.reuse ;  /* 0x0000b400c5037a23 */ /* 0x100fe200000108ae */
[----:B------:R-:W-:Y:S05]  /*8d60*/  FMNMX.FTZ R5, R198, R5, !PT ;  /* 0x00000005c6057209 */ /* 0x000fea0007810000 */
[----:B------:R1:W2:Y:S01]  /*8d70*/  MUFU.EX2 R49, R4 ;  /* 0x0000000400317308 */ /* 0x0002a20000000800 */
[C---:B------:R-:W-:Y:S01]  /*8d80*/  FSETP.NEU.FTZ.AND P0, PT, R167.reuse, -INF , PT ;  /* 0xff800000a700780b */ /* 0x040fe20003f1d000 */
[----:B------:R-:W-:Y:S05]  /*8d90*/  FMUL.FTZ R175, R167, c[0x0][0x2d0] ;  /* 0x0000b400a7af7a20 */ /* 0x000fea0000410000 */
[----:B------:R-:W-:Y:S03]  /*8da0*/  FSEL R175, R175, RZ, P0 ;  /* 0x000000ffafaf7208 */ /* 0x000fe60000000000 */
[----:B------:R3:W-:Y:S02]  /*8db0*/  MUFU.EX2 R197, R3 ;  /* 0x0000000300c57308 */ /* 0x0007e40000000800 */
[--C-:B------:R-:W-:Y:S08]  /*8dc0*/  FFMA.FTZ R8, R8, c[0x0][0x2d0], -R175.reuse ;  /* 0x0000b40008087a23 */ /* 0x100ff000000108af */
[----:B------:R-:W-:Y:S01]  /*8dd0*/  MUFU.EX2 R45, R8 ;  /* 0x00000008002d7308 */ /* 0x000fe20000000800 */
[----:B-1----:R-:W-:Y:S02]  /*8de0*/  FMNMX.FTZ R4, R215, R5, !PT ;  /* 0x00000005d7047209 */ /* 0x002fe40007810000 */
[----:B--2---:R-:W-:Y:S02]  /*8df0*/  F2FP.BF16.PACK_AB R193, R51, R49 ;  /* 0x0000003133c1723e */ /* 0x004fe400000010ff */
[----:B------:R-:W-:Y:S01]  /*8e00*/  FMNMX.FTZ R2, R214, R4, !PT ;  /* 0x00000004d6027209 */ /* 0x000fe20007810000 */
[--C-:B------:R-:W-:Y:S03]  /*8e10*/  FFMA.FTZ R4, R12, c[0x0][0x2d0], -R175.reuse ;  /* 0x0000b4000c047a23 */ /* 0x100fe600000108af */
[----:B------:R-:W-:Y:S01]  /*8e20*/  FMNMX.FTZ R0, R216, R2, !PT ;  /* 0x00000002d8007209 */ /* 0x000fe20007810000 */
[----:B------:R-:W-:Y:S01]  /*8e30*/  FFMA.FTZ R2, R196, c[0x0][0x2d0], -R174 ;  /* 0x0000b400c4027a23 */ /* 0x000fe200000108ae */
[----:B------:R-:W-:Y:S01]  /*8e40*/  MUFU.EX2 R251, R4 ;  /* 0x0000000400fb7308 */ /* 0x000fe20000000800 */
[--C-:B---3--:R-:W-:Y:S01]  /*8e50*/  FFMA.FTZ R3, R20, c[0x0][0x2d0], -R175.reuse ;  /* 0x0000b40014037a23 */ /* 0x108fe200000108af */
[----:B------:R-:W-:Y:S01]  /*8e60*/  FMNMX.FTZ R0, R172, R0, !PT ;  /* 0x00000000ac007209 */ /* 0x000fe20007810000 */
[----:B------:R-:W-:Y:S01]  /*8e70*/  LDSM.16.MT88.4 R20, [R225+0x2080] ;  /* 0x00208000e114783b */ /* 0x000fe20000004200 */
[----:B------:R-:W-:Y:S04]  /*8e80*/  MOV R196, R24 ;  /* 0x0000001800c47202 */ /* 0x000fe80000000f00 */
[----:B------:R-:W-:Y:S02]  /*8e90*/  F2FP.BF16.PACK_AB R194, R196, R48 ;  /* 0x00000030c4c2723e */ /* 0x000fe400000010ff */
[----:B------:R1:W-:Y:S10]  /*8ea0*/  MUFU.EX2 R6, R2 ;  /* 0x0000000200067308 */ /* 0x0003f40000000800 */
[----:B------:R2:W-:Y:S01]  /*8eb0*/  MUFU.EX2 R46, R3 ;  /* 0x00000003002e7308 */ /* 0x0005e20000000800 */
[----:B-1----:R-:W2:Y:S02]  /*8ec0*/  SHFL.BFLY PT, R2, R0, 0x2, 0x1f ;  /* 0x0c401f0000027f89 */ /* 0x002ea400000e0000 */
[----:B--2---:R-:W-:Y:S01]  /*8ed0*/  FMNMX.FTZ R3, R0, R2, !PT ;  /* 0x0000000200037209 */ /* 0x004fe20007810000 */
[----:B------:R-:W-:Y:S01]  /*8ee0*/  FFMA.FTZ R2, R13, c[0x0][0x2d0], -R175 ;  /* 0x0000b4000d027a23 */ /* 0x000fe200000108af */
[----:B------:R-:W-:Y:S05]  /*8ef0*/  FSEL R0, R169, RZ, P2 ;  /* 0x000000ffa9007208 */ /* 0x000fea0001000000 */
[----:B------:R1:W-:Y:S01]  /*8f00*/  MUFU.EX2 R5, R2 ;  /* 0x0000000200057308 */ /* 0x0003e20000000800 */
[----:B------:R-:W2:Y:S01]  /*8f10*/  SHFL.BFLY PT, R4, R3, 0x1, 0x1f ;  /* 0x0c201f0003047f89 */ /* 0x000ea200000e0000 */
[----:B------:R-:W-:Y:S04]  /*8f20*/  FADD.FTZ R0, -R0, R164 ;  /* 0x000000a400007221 */ /* 0x000fe80000010100 */
[----:B------:R-:W-:Y:S04]  /*8f30*/  FMUL.FTZ R0, R0, c[0x0][0x2d0] ;  /* 0x0000b40000007a20 */ /* 0x000fe80000410000 */
[----:B------:R3:W4:Y:S01]  /*8f40*/  MUFU.EX2 R165, R0 ;  /* 0x0000000000a57308 */ /* 0x0007220000000800 */
[----:B-1----:R-:W-:Y:S02]  /*8f50*/  FSEL R2, R168, RZ, P1 ;  /* 0x000000ffa8027208 */ /* 0x002fe40000800000 */
[----:B--2---:R-:W-:Y:S03]  /*8f60*/  FMNMX.FTZ R3, R3, R4, !PT ;  /* 0x0000000403037209 */ /* 0x004fe60007810000 */
[----:B------:R-:W-:Y:S02]  /*8f70*/  FADD.FTZ R2, -R2, R166 ;  /* 0x000000a602027221 */ /* 0x000fe40000010100 */
[----:B------:R-:W-:Y:S02]  /*8f80*/  FMUL.FTZ R166, R3, c[0x0][0x2d0] ;  /* 0x0000b40003a67a20 */ /* 0x000fe40000410000 */
[----:B------:R-:W-:Y:S01]  /*8f90*/  FMUL.FTZ R2, R2, c[0x0][0x2d0] ;  /* 0x0000b40002027a20 */ /* 0x000fe20000410000 */
[----:B---3--:R-:W-:Y:S01]  /*8fa0*/  FSEL R0, R167, RZ, P0 ;  /* 0x000000ffa7007208 */ /* 0x008fe20000000000 */
[----:B----4-:R-:W-:Y:S01]  /*8fb0*/  FMUL.FTZ R16, R165, R188 ;  /* 0x000000bca5107220 */ /* 0x010fe20000410000 */
[----:B------:R-:W-:Y:S01]  /*8fc0*/  FSETP.NEU.FTZ.AND P0, PT, R3, -INF , PT ;  /* 0xff8000000300780b */ /* 0x000fe20003f1d000 */
[----:B------:R-:W1:Y:S01]  /*8fd0*/  MUFU.EX2 R164, R2 ;  /* 0x0000000200a47308 */ /* 0x000e620000000800 */
[C---:B------:R-:W-:Y:S02]  /*8fe0*/  FMUL.FTZ R17, R165.reuse, R189 ;  /* 0x000000bda5117220 */ /* 0x040fe40000410000 */
[----:B------:R-:W-:Y:S01]  /*8ff0*/  FADD.FTZ R0, -R0, R170 ;  /* 0x000000aa00007221 */ /* 0x000fe20000010100 */
[----:B------:R-:W-:Y:S01]  /*9000*/  FSEL R166, R166, RZ, P0 ;  /* 0x000000ffa6a67208 */ /* 0x000fe20000000000 */
[----:B------:R-:W-:Y:S01]  /*9010*/  FMUL.FTZ R32, R165, R144 ;  /* 0x00000090a5207220 */ /* 0x000fe20000410000 */
[----:B------:R-:W-:Y:S01]  /*9020*/  MOV R170, R6 ;  /* 0x0000000600aa7202 */ /* 0x000fe20000000f00 */
[----:B------:R-:W-:Y:S02]  /*9030*/  FMUL.FTZ R0, R0, c[0x0][0x2d0] ;  /* 0x0000b40000007a20 */ /* 0x000fe40000410000 */
[--C-:B------:R-:W-:Y:S01]  /*9040*/  FFMA.FTZ R4, R14, c[0x0][0x2d0], -R166.reuse ;  /* 0x0000b4000e047a23 */ /* 0x100fe200000108a6 */
[----:B------:R-:W-:Y:S01]  /*9050*/  F2FP.BF16.PACK_AB R195, R197, R170 ;  /* 0x000000aac5c3723e */ /* 0x000fe200000010ff */
[----:B------:R2:W3:Y:S01]  /*9060*/  MUFU.EX2 R2, R0 ;  /* 0x0000000000027308 */ /* 0x0004e20000000800 */
[C---:B------:R-:W-:Y:S02]  /*9070*/  FMUL.FTZ R33, R165.reuse, R145 ;  /* 0x00000091a5217220 */ /* 0x040fe40000410000 */
[C---:B------:R-:W-:Y:S02]  /*9080*/  FMUL.FTZ R52, R165.reuse, R52 ;  /* 0x00000034a5347220 */ /* 0x040fe40000410000 */
[C---:B------:R-:W-:Y:S02]  /*9090*/  FMUL.FTZ R53, R165.reuse, R53 ;  /* 0x00000035a5357220 */ /* 0x040fe40000410000 */
[C---:B------:R-:W-:Y:S02]  /*90a0*/  FMUL.FTZ R64, R165.reuse, R64 ;  /* 0x00000040a5407220 */ /* 0x040fe40000410000 */
[C---:B------:R-:W-:Y:S01]  /*90b0*/  FMUL.FTZ R65, R165.reuse, R65 ;  /* 0x00000041a5417220 */ /* 0x040fe20000410000 */
[----:B------:R4:W5:Y:S01]  /*90c0*/  MUFU.EX2 R250, R4 ;  /* 0x0000000400fa7308 */ /* 0x0009620000000800 */
[----:B------:R-:W-:Y:S02]  /*90d0*/  FMUL.FTZ R68, R165, R68 ;  /* 0x00000044a5447220 */ /* 0x000fe40000410000 */
[C---:B-1----:R-:W-:Y:S02]  /*90e0*/  FMUL.FTZ R6, R164.reuse, R178 ;  /* 0x000000b2a4067220 */ /* 0x042fe40000410000 */
[C---:B------:R-:W-:Y:S02]  /*90f0*/  FMUL.FTZ R7, R164.reuse, R179 ;  /* 0x000000b3a4077220 */ /* 0x040fe40000410000 */
[C---:B------:R-:W-:Y:S02]  /*9100*/  FMUL.FTZ R18, R164.reuse, R190 ;  /* 0x000000bea4127220 */ /* 0x040fe40000410000 */
[C---:B------:R-:W-:Y:S01]  /*9110*/  FMUL.FTZ R19, R164.reuse, R191 ;  /* 0x000000bfa4137220 */ /* 0x040fe20000410000 */
[----:B------:R-:W-:Y:S01]  /*9120*/  MOV R191, R50 ;  /* 0x0000003200bf7202 */ /* 0x000fe20000000f00 */
[C---:B------:R-:W-:Y:S02]  /*9130*/  FMUL.FTZ R34, R164.reuse, R146 ;  /* 0x00000092a4227220 */ /* 0x040fe40000410000 */
[----:B------:R-:W-:Y:S02]  /*9140*/  FMUL.FTZ R35, R164, R147 ;  /* 0x00000093a4237220 */ /* 0x000fe40000410000 */
[--C-:B--2---:R-:W-:Y:S01]  /*9150*/  FFMA.FTZ R0, R10, c[0x0][0x2d0], -R166.reuse ;  /* 0x0000b4000a007a23 */ /* 0x104fe200000108a6 */
[----:B------:R-:W-:Y:S01]  /*9160*/  LDSM.16.MT88.4 R144, [R226+0x2880] ;  /* 0x00288000e290783b */ /* 0x000fe20000004200 */
[C---:B---3--:R-:W-:Y:S02]  /*9170*/  FMUL.FTZ R9, R2.reuse, R181 ;  /* 0x000000b502097220 */ /* 0x048fe40000410000 */
[----:B------:R-:W1:Y:S01]  /*9180*/  MUFU.EX2 R12, R0 ;  /* 0x00000000000c7308 */ /* 0x000e620000000800 */
[C---:B------:R-:W-:Y:S01]  /*9190*/  FMUL.FTZ R8, R2.reuse, R180 ;  /* 0x000000b402087220 */ /* 0x040fe20000410000 */
[----:B------:R-:W-:Y:S01]  /*91a0*/  MOV R180, R251 ;  /* 0x000000fb00b47202 */ /* 0x000fe20000000f00 */
[C---:B------:R-:W-:Y:S01]  /*91b0*/  FMUL.FTZ R13, R2.reuse, R185 ;  /* 0x000000b9020d7220 */ /* 0x040fe20000410000 */
[----:B------:R-:W-:Y:S01]  /*91c0*/  MOV R185, R45 ;  /* 0x0000002d00b97202 */ /* 0x000fe20000000f00 */
[--C-:B----4-:R-:W-:Y:S01]  /*91d0*/  FFMA.FTZ R4, R15, c[0x0][0x2d0], -R166.reuse ;  /* 0x0000b4000f047a23 */ /* 0x110fe200000108a6 */
[----:B-----5:R-:W-:Y:S01]  /*91e0*/  MOV R190, R250 ;  /* 0x000000fa00be7202 */ /* 0x020fe20000000f00 */
[C---:B------:R-:W-:Y:S02]  /*91f0*/  FMUL.FTZ R24, R2.reuse, R136 ;  /* 0x0000008802187220 */ /* 0x040fe40000410000 */
[C---:B------:R-:W-:Y:S01]  /*9200*/  FMUL.FTZ R25, R2.reuse, R137 ;  /* 0x0000008902197220 */ /* 0x040fe20000410000 */
[----:B------:R2:W3:Y:S01]  /*9210*/  MUFU.EX2 R252, R4 ;  /* 0x0000000400fc7308 */ /* 0x0004e20000000800 */
[C---:B------:R-:W-:Y:S02]  /*9220*/  FMUL.FTZ R29, R2.reuse, R141 ;  /* 0x0000008d021d7220 */ /* 0x040fe40000410000 */
[C---:B------:R-:W-:Y:S02]  /*9230*/  FMUL.FTZ R28, R2.reuse, R140 ;  /* 0x0000008c021c7220 */ /* 0x040fe40000410000 */
[C---:B------:R-:W-:Y:S01]  /*9240*/  FMUL.FTZ R40, R2.reuse, R152 ;  /* 0x0000009802287220 */ /* 0x040fe20000410000 */
[----:B------:R-:W-:Y:S01]  /*9250*/  MOV R152, R49 ;  /* 0x0000003100987202 */ /* 0x000fe20000000f00 */
[C---:B------:R-:W-:Y:S02]  /*9260*/  FMUL.FTZ R41, R2.reuse, R153 ;  /* 0x0000009902297220 */ /* 0x040fe40000410000 */
[----:B------:R-:W-:Y:S02]  /*9270*/  FMUL.FTZ R44, R2, R156 ;  /* 0x0000009c022c7220 */ /* 0x000fe40000410000 */
[----:B------:R-:W-:Y:S02]  /*9280*/  FMUL.FTZ R49, R165, R161 ;  /* 0x000000a1a5317220 */ /* 0x000fe40000410000 */
[----:B------:R-:W-:Y:S01]  /*9290*/  FMUL.FTZ R50, R164, R162 ;  /* 0x000000a2a4327220 */ /* 0x000fe20000410000 */
[----:B-1----:R-:W-:Y:S01]  /*92a0*/  MOV R181, R12 ;  /* 0x0000000c00b57202 */ /* 0x002fe20000000f00 */
[----:B------:R-:W-:Y:S02]  /*92b0*/  FFMA.FTZ R0, R11, c[0x0][0x2d0], -R166 ;  /* 0x0000b4000b007a23 */ /* 0x000fe400000108a6 */
[----:B------:R-:W-:Y:S02]  /*92c0*/  FMUL.FTZ R12, R2, R184 ;  /* 0x000000b8020c7220 */ /* 0x000fe40000410000 */
[----:B------:R1:W4:Y:S01]  /*92d0*/  MUFU.EX2 R47, R0 ;  /* 0x00000000002f7308 */ /* 0x0003220000000800 */
[C---:B------:R-:W-:Y:S02]  /*92e0*/  FMUL.FTZ R54, R164.reuse, R54 ;  /* 0x00000036a4367220 */ /* 0x040fe40000410000 */
[----:B------:R-:W-:Y:S02]  /*92f0*/  FMUL.FTZ R55, R164, R55 ;  /* 0x00000037a4377220 */ /* 0x000fe40000410000 */
[C---:B--2---:R-:W-:Y:S01]  /*9300*/  FMUL.FTZ R4, R165.reuse, R176 ;  /* 0x000000b0a5047220 */ /* 0x044fe20000410000 */
[----:B------:R-:W-:Y:S01]  /*9310*/  F2FP.BF16.PACK_AB R176, R46, R45 ;  /* 0x0000002d2eb0723e */ /* 0x000fe200000010ff */
[----:B------:R-:W-:Y:S01]  /*9320*/  FMUL.FTZ R45, R2, R157 ;  /* 0x0000009d022d7220 */ /* 0x000fe20000410000 */
[----:B---3--:R-:W-:Y:S01]  /*9330*/  F2FP.BF16.PACK_AB R179, R252, R250 ;  /* 0x000000fafcb3723e */ /* 0x008fe200000010ff */
[C---:B------:R-:W-:Y:S01]  /*9340*/  FMUL.FTZ R56, R2.reuse, R56 ;  /* 0x0000003802387220 */ /* 0x040fe20000410000 */
[----:B------:R-:W-:Y:S01]  /*9350*/  MOV R156, R252 ;  /* 0x000000fc009c7202 */ /* 0x000fe20000000f00 */
[C---:B------:R-:W-:Y:S02]  /*9360*/  FMUL.FTZ R57, R2.reuse, R57 ;  /* 0x0000003902397220 */ /* 0x040fe40000410000 */
[C---:B------:R-:W-:Y:S02]  /*9370*/  FMUL.FTZ R60, R2.reuse, R60 ;  /* 0x0000003c023c7220 */ /* 0x040fe40000410000 */
[----:B------:R-:W-:Y:S02]  /*9380*/  FMUL.FTZ R61, R2, R61 ;  /* 0x0000003d023d7220 */ /* 0x000fe40000410000 */
[C---:B------:R-:W-:Y:S02]  /*9390*/  FMUL.FTZ R66, R164.reuse, R66 ;  /* 0x00000042a4427220 */ /* 0x040fe40000410000 */
[C---:B------:R-:W-:Y:S02]  /*93a0*/  FMUL.FTZ R67, R164.reuse, R67 ;  /* 0x00000043a4437220 */ /* 0x040fe40000410000 */
[----:B------:R-:W-:Y:S02]  /*93b0*/  FMUL.FTZ R69, R165, R69 ;  /* 0x00000045a5457220 */ /* 0x000fe40000410000 */
[C---:B------:R-:W-:Y:S01]  /*93c0*/  FMUL.FTZ R70, R164.reuse, R70 ;  /* 0x00000046a4467220 */ /* 0x040fe20000410000 */
[----:B-1----:R-:W-:Y:S01]  /*93d0*/  FSEL R0, R3, RZ, P0 ;  /* 0x000000ff03007208 */ /* 0x002fe20000000000 */
[----:B------:R-:W-:Y:S01]  /*93e0*/  FMUL.FTZ R71, R164, R71 ;  /* 0x00000047a4477220 */ /* 0x000fe20000410000 */
[----:B----4-:R-:W-:Y:S01]  /*93f0*/  MOV R153, R47 ;  /* 0x0000002f00997202 */ /* 0x010fe20000000f00 */
[----:B------:R-:W-:Y:S01]  /*9400*/  FMUL.FTZ R72, R2, R72 ;  /* 0x0000004802487220 */ /* 0x000fe20000410000 */
[----:B------:R-:W-:Y:S01]  /*9410*/  ISETP.GT.AND P0, PT, R242, UR4, PT ;  /* 0x00000004f2007c0c */ /* 0x000fe2000bf04270 */
[----:B------:R-:W-:Y:S01]  /*9420*/  FADD.FTZ R0, -R0, R171 ;  /* 0x000000ab00007221 */ /* 0x000fe20000010100 */
[----:B------:R-:W-:Y:S01]  /*9430*/  MOV R171, R5 ;  /* 0x0000000500ab7202 */ /* 0x000fe20000000f00 */
[----:B------:R-:W-:Y:S01]  /*9440*/  FMUL.FTZ R5, R165, R177 ;  /* 0x000000b1a5057220 */ /* 0x000fe20000410000 */
[----:B------:R-:W-:Y:S01]  /*9450*/  F2FP.BF16.PACK_AB R177, R47, R181 ;  /* 0x000000b52fb1723e */ /* 0x000fe200000010ff */
[----:B------:R-:W-:Y:S01]  /*9460*/  FMUL.FTZ R0, R0, c[0x0][0x2d0] ;  /* 0x0000b40000007a20 */ /* 0x000fe20000410000 */
[----:B------:R-:W-:Y:S01]  /*9470*/  F2FP.BF16.PACK_AB R178, R171, R251 ;  /* 0x000000fbabb2723e */ /* 0x000fe200000010ff */
[----:B------:R-:W-:Y:S01]  /*9480*/  FMUL.FTZ R73, R2, R73 ;  /* 0x0000004902497220 */ /* 0x000fe20000410000 */
[----:B------:R-:W-:Y:S01]  /*9490*/  IADD3 R242, R242, -0x1, RZ ;  /* 0xfffffffff2f27810 */ /* 0x000fe20007ffe0ff */
[C---:B------:R-:W-:Y:S01]  /*94a0*/  FMUL.FTZ R76, R2.reuse, R76 ;  /* 0x0000004c024c7220 */ /* 0x040fe20000410000 */
[-C--:B------:R-:W-:Y:S01]  /*94b0*/  HMMA.16816.F32.BF16 R4, R192, R20.reuse, R4 ;  /* 0x00000014c004723c */ /* 0x080fe20000041804 */
[----:B------:R-:W1:Y:S04]  /*94c0*/  MUFU.EX2 R0, R0 ;  /* 0x0000000000007308 */ /* 0x000e680000000800 */
[----:B------:R-:W-:Y:S02]  /*94d0*/  FMUL.FTZ R77, R2, R77 ;  /* 0x0000004d024d7220 */ /* 0x000fe40000410000 */
[C---:B------:R-:W-:Y:S02]  /*94e0*/  FMUL.FTZ R80, R165.reuse, R80 ;  /* 0x00000050a5507220 */ /* 0x040fe40000410000 */
[----:B------:R-:W-:Y:S03]  /*94f0*/  FMUL.FTZ R81, R165, R81 ;  /* 0x00000051a5517220 */ /* 0x000fe60000410000 */
[C---:B------:R-:W-:Y:S02]  /*9500*/  FMUL.FTZ R82, R164.reuse, R82 ;  /* 0x00000052a4527220 */ /* 0x040fe40000410000 */
[C---:B------:R-:W-:Y:S02]  /*9510*/  FMUL.FTZ R83, R164.reuse, R83 ;  /* 0x00000053a4537220 */ /* 0x040fe40000410000 */
[--C-:B------:R-:W-:Y:S02]  /*9520*/  FFMA.FTZ R140, R201, c[0x0][0x2d0], -R173.reuse ;  /* 0x0000b400c98c7a23 */ /* 0x100fe400000108ad */
[C---:B------:R-:W-:Y:S02]  /*9530*/  FMUL.FTZ R84, R165.reuse, R84 ;  /* 0x00000054a5547220 */ /* 0x040fe40000410000 */
[C---:B------:R-:W-:Y:S02]  /*9540*/  FMUL.FTZ R85, R165.reuse, R85 ;  /* 0x00000055a5557220 */ /* 0x040fe40000410000 */
[C---:B------:R-:W-:Y:S02]  /*9550*/  FMUL.FTZ R86, R164.reuse, R86 ;  /* 0x00000056a4567220 */ /* 0x040fe40000410000 */
[----:B------:R-:W-:Y:S02]  /*9560*/  FMUL.FTZ R87, R164, R87 ;  /* 0x00000057a4577220 */ /* 0x000fe40000410000 */
[C---:B-1----:R-:W-:Y:S01]  /*9570*/  FMUL.FTZ R10, R0.reuse, R182 ;  /* 0x000000b6000a7220 */ /* 0x042fe20000410000 */
[----:B------:R-:W-:Y:S01]  /*9580*/  MOV R182, R48 ;  /* 0x0000003000b67202 */ /* 0x000fe20000000f00 */
[C---:B------:R-:W-:Y:S01]  /*9590*/  FMUL.FTZ R11, R0.reuse, R183 ;  /* 0x000000b7000b7220 */ /* 0x040fe20000410000 */
[----:B------:R-:W-:Y:S01]  /*95a0*/  MOV R183, R46 ;  /* 0x0000002e00b77202 */ /* 0x000fe20000000f00 */
[C---:B------:R-:W-:Y:S02]  /*95b0*/  FMUL.FTZ R26, R0.reuse, R138 ;  /* 0x0000008a001a7220 */ /* 0x040fe40000410000 */
[C---:B------:R-:W-:Y:S02]  /*95c0*/  FMUL.FTZ R27, R0.reuse, R139 ;  /* 0x0000008b001b7220 */ /* 0x040fe40000410000 */
[----:B------:R-:W-:Y:S01]  /*95d0*/  LDSM.16.MT88.4 R136, [R227+0x2080] ;  /* 0x00208000e388783b */ /* 0x000fe20000004200 */
[C---:B------:R-:W-:Y:S04]  /*95e0*/  HMMA.16816.F32.BF16 R8, R176.reuse, R20, R8 ;  /* 0x00000014b008723c */ /* 0x040fe80000041808 */
[C---:B------:R-:W-:Y:S01]  /*95f0*/  FMUL.FTZ R14, R0.reuse, R186 ;  /* 0x000000ba000e7220 */ /* 0x040fe20000410000 */
[----:B------:R-:W-:Y:S01]  /*9600*/  MOV R186, R249 ;  /* 0x000000f900ba7202 */ /* 0x000fe20000000f00 */
[C---:B------:R-:W-:Y:S01]  /*9610*/  FMUL.FTZ R15, R0.reuse, R187 ;  /* 0x000000bb000f7220 */ /* 0x040fe20000410000 */
[----:B------:R-:W-:Y:S01]  /*9620*/  MOV R187, R51 ;  /* 0x0000003300bb7202 */ /* 0x000fe20000000f00 */
[C---:B------:R-:W-:Y:S04]  /*9630*/  FMUL.FTZ R20, R165.reuse, R132 ;  /* 0x00000084a5147220 */ /* 0x040fe80000410000 */
[C---:B------:R-:W-:Y:S01]  /*9640*/  FMUL.FTZ R21, R165.reuse, R133 ;  /* 0x00000085a5157220 */ /* 0x040fe20000410000 */
[-C--:B------:R-:W-:Y:S03]  /*9650*/  HMMA.16816.F32.BF16 R12, R176, R22.reuse, R12 ;  /* 0x00000016b00c723c */ /* 0x080fe6000004180c */
[C---:B------:R-:W-:Y:S02]  /*9660*/  FMUL.FTZ R30, R0.reuse, R142 ;  /* 0x0000008e001e7220 */ /* 0x040fe40000410000 */
[----:B------:R-:W-:Y:S02]  /*9670*/  FMUL.FTZ R31, R0, R143 ;  /* 0x0000008f001f7220 */ /* 0x000fe40000410000 */
[----:B------:R-:W-:Y:S01]  /*9680*/  FMUL.FTZ R51, R164, R163 ;  /* 0x000000a3a4337220 */ /* 0x000fe20000410000 */
[C---:B------:R-:W-:Y:S04]  /*9690*/  HMMA.16816.F32.BF16 R16, R192.reuse, R22, R16 ;  /* 0x00000016c010723c */ /* 0x040fe80000041810 */
[C---:B------:R-:W-:Y:S02]  /*96a0*/  FMUL.FTZ R42, R0.reuse, R154 ;  /* 0x0000009a002a7220 */ /* 0x040fe40000410000 */
[----:B------:R-:W-:Y:S02]  /*96b0*/  FMUL.FTZ R43, R0, R155 ;  /* 0x0000009b002b7220 */ /* 0x000fe40000410000 */
[C---:B------:R-:W-:Y:S01]  /*96c0*/  FMUL.FTZ R22, R164.reuse, R134 ;  /* 0x00000086a4167220 */ /* 0x040fe20000410000 */
[----:B------:R1:W-:Y:S03]  /*96d0*/  MUFU.EX2 R155, R140 ;  /* 0x0000008c009b7308 */ /* 0x0003e60000000800 */
[----:B------:R-:W-:Y:S02]  /*96e0*/  FMUL.FTZ R23, R164, R135 ;  /* 0x00000087a4177220 */ /* 0x000fe40000410000 */
[----:B------:R-:W2:Y:S01]  /*96f0*/  LDSM.16.MT88.4 R132, [R228+0x2080] ;  /* 0x00208000e484783b */ /* 0x000ea20000004200 */
[C---:B------:R-:W-:Y:S02]  /*9700*/  FMUL.FTZ R46, R0.reuse, R158 ;  /* 0x0000009e002e7220 */ /* 0x040fe40000410000 */
[C---:B------:R-:W-:Y:S02]  /*9710*/  FMUL.FTZ R47, R0.reuse, R159 ;  /* 0x0000009f002f7220 */ /* 0x040fe40000410000 */
[-C--:B------:R-:W-:Y:S03]  /*9720*/  HMMA.16816.F32.BF16 R20, R192, R36.reuse, R20 ;  /* 0x00000024c014723c */ /* 0x080fe60000041814 */
[C---:B------:R-:W-:Y:S02]  /*9730*/  FMUL.FTZ R48, R165.reuse, R160 ;  /* 0x000000a0a5307220 */ /* 0x040fe40000410000 */
        /* <DEDUP_REMOVED lines=8> */
[C---:B------:R-:W-:Y:S04]  /*97c0*/  HMMA.16816.F32.BF16 R32, R192.reuse, R38, R32 ;  /* 0x00000026c020723c */ /* 0x040fe80000041820 */
[C---:B------:R-:W-:Y:S02]  /*97d0*/  FMUL.FTZ R74, R0.reuse, R74 ;  /* 0x0000004a004a7220 */ /* 0x040fe40000410000 */
[----:B------:R-:W-:Y:S02]  /*97e0*/  FMUL.FTZ R75, R0, R75 ;  /* 0x0000004b004b7220 */ /* 0x000fe40000410000 */
[C---:B------:R-:W-:Y:S04]  /*97f0*/  FMUL.FTZ R38, R164.reuse, R150 ;  /* 0x00000096a4267220 */ /* 0x040fe80000410000 */
[----:B------:R-:W-:Y:S02]  /*9800*/  FMUL.FTZ R39, R164, R151 ;  /* 0x00000097a4277220 */ /* 0x000fe40000410000 */
[----:B------:R-:W-:Y:S01]  /*9810*/  LDSM.16.MT88.4 R148, [R228+0x2880] ;  /* 0x00288000e494783b */ /* 0x000fe20000004200 */
[C---:B------:R-:W-:Y:S02]  /*9820*/  FMUL.FTZ R78, R0.reuse, R78 ;  /* 0x0000004e004e7220 */ /* 0x040fe40000410000 */
[----:B------:R-:W-:Y:S02]  /*9830*/  FMUL.FTZ R79, R0, R79 ;  /* 0x0000004f004f7220 */ /* 0x000fe40000410000 */
[-C--:B--2---:R-:W-:Y:S03]  /*9840*/  HMMA.16816.F32.BF16 R36, R192, R132.reuse, R36 ;  /* 0x00000084c024723c */ /* 0x084fe60000041824 */
        /* <DEDUP_REMOVED lines=10> */
[----:B------:R-:W2:Y:S03]  /*98f0*/  LDSM.16.MT88.4 R132, [R225+0x3880] ;  /* 0x00388000e184783b */ /* 0x000ea60000004200 */
[----:B------:R-:W-:Y:S02]  /*9900*/  FMUL.FTZ R95, R0, R95 ;  /* 0x0000005f005f7220 */ /* 0x000fe40000410000 */
[--C-:B-1----:R-:W-:Y:S02]  /*9910*/  FFMA.FTZ R140, R202, c[0x0][0x2d0], -R174.reuse ;  /* 0x0000b400ca8c7a23 */ /* 0x102fe400000108ae */
[-C--:B------:R-:W-:Y:S02]  /*9920*/  HMMA.16816.F32.BF16 R52, R192, R136.reuse, R52 ;  /* 0x00000088c034723c */ /* 0x080fe40000041834 */
[----:B------:R1:W-:Y:S02]  /*9930*/  MUFU.EX2 R189, R140 ;  /* 0x0000008c00bd7308 */ /* 0x0003e40000000800 */
[C---:B------:R-:W-:Y:S02]  /*9940*/  FMUL.FTZ R96, R165.reuse, R96 ;  /* 0x00000060a5607220 */ /* 0x040fe40000410000 */
[C---:B------:R-:W-:Y:S02]  /*9950*/  FMUL.FTZ R97, R165.reuse, R97 ;  /* 0x00000061a5617220 */ /* 0x040fe40000410000 */
[C---:B------:R-:W-:Y:S04]  /*9960*/  HMMA.16816.F32.BF16 R56, R176.reuse, R136, R56 ;  /* 0x00000088b038723c */ /* 0x040fe80000041838 */
[C---:B------:R-:W-:Y:S02]  /*9970*/  FMUL.FTZ R98, R164.reuse, R98 ;  /* 0x00000062a4627220 */ /* 0x040fe40000410000 */
[----:B------:R-:W-:Y:S02]  /*9980*/  FMUL.FTZ R99, R164, R99 ;  /* 0x00000063a4637220 */ /* 0x000fe40000410000 */
[-C--:B------:R-:W-:Y:S04]  /*9990*/  HMMA.16816.F32.BF16 R60, R176, R138.reuse, R60 ;  /* 0x0000008ab03c723c */ /* 0x080fe8000004183c */
[--C-:B------:R-:W-:Y:S02]  /*99a0*/  FFMA.FTZ R136, R200, c[0x0][0x2d0], -R173.reuse ;  /* 0x0000b400c8887a23 */ /* 0x100fe400000108ad */
[C---:B------:R-:W-:Y:S02]  /*99b0*/  FMUL.FTZ R100, R165.reuse, R100 ;  /* 0x00000064a5647220 */ /* 0x040fe40000410000 */
[C---:B------:R-:W-:Y:S01]  /*99c0*/  HMMA.16816.F32.BF16 R64, R192.reuse, R138, R64 ;  /* 0x0000008ac040723c */ /* 0x040fe20000041840 */
[----:B------:R3:W-:Y:S03]  /*99d0*/  MUFU.EX2 R188, R136 ;  /* 0x0000008800bc7308 */ /* 0x0007e60000000800 */
[----:B------:R-:W-:Y:S02]  /*99e0*/  FMUL.FTZ R101, R165, R101 ;  /* 0x00000065a5657220 */ /* 0x000fe40000410000 */
[C---:B------:R-:W-:Y:S02]  /*99f0*/  FMUL.FTZ R102, R164.reuse, R102 ;  /* 0x00000066a4667220 */ /* 0x040fe40000410000 */
[----:B------:R-:W-:Y:S01]  /*9a00*/  FMUL.FTZ R103, R164, R103 ;  /* 0x00000067a4677220 */ /* 0x000fe20000410000 */
[-C--:B--2---:R-:W-:Y:S03]  /*9a10*/  HMMA.16816.F32.BF16 R68, R192, R132.reuse, R68 ;  /* 0x00000084c044723c */ /* 0x084fe60000041844 */
[C---:B------:R-:W-:Y:S02]  /*9a20*/  FMUL.FTZ R104, R2.reuse, R104 ;  /* 0x0000006802687220 */ /* 0x040fe40000410000 */
[----:B------:R-:W-:Y:S02]  /*9a30*/  FMUL.FTZ R105, R2, R105 ;  /* 0x0000006902697220 */ /* 0x000fe40000410000 */
[C---:B------:R-:W-:Y:S01]  /*9a40*/  FMUL.FTZ R106, R0.reuse, R106 ;  /* 0x0000006a006a7220 */ /* 0x040fe20000410000 */
[C---:B------:R-:W-:Y:S04]  /*9a50*/  HMMA.16816.F32.BF16 R72, R176.reuse, R132, R72 ;  /* 0x00000084b048723c */ /* 0x040fe80000041848 */
[----:B------:R-:W-:Y:S02]  /*9a60*/  FMUL.FTZ R107, R0, R107 ;  /* 0x0000006b006b7220 */ /* 0x000fe40000410000 */
[--C-:B-1----:R-:W-:Y:S02]  /*9a70*/  FFMA.FTZ R140, R205, c[0x0][0x2d0], -R173.reuse ;  /* 0x0000b400cd8c7a23 */ /* 0x102fe400000108ad */
[-C--:B------:R-:W-:Y:S01]  /*9a80*/  HMMA.16816.F32.BF16 R76, R176, R134.reuse, R76 ;  /* 0x00000086b04c723c */ /* 0x080fe2000004184c */
[----:B---3--:R-:W1:Y:S01]  /*9a90*/  LDSM.16.MT88.4 R136, [R226+0x3880] ;  /* 0x00388000e288783b */ /* 0x008e620000004200 */
[----:B------:R2:W-:Y:S02]  /*9aa0*/  MUFU.EX2 R184, R140 ;  /* 0x0000008c00b87308 */ /* 0x0005e40000000800 */
[--C-:B------:R-:W-:Y:S02]  /*9ab0*/  FFMA.FTZ R132, R203, c[0x0][0x2d0], -R174.reuse ;  /* 0x0000b400cb847a23 */ /* 0x100fe400000108ae */
[C---:B------:R-:W-:Y:S02]  /*9ac0*/  FMUL.FTZ R108, R2.reuse, R108 ;  /* 0x0000006c026c7220 */ /* 0x040fe40000410000 */
[C---:B------:R-:W-:Y:S04]  /*9ad0*/  HMMA.16816.F32.BF16 R80, R192.reuse, R134, R80 ;  /* 0x00000086c050723c */ /* 0x040fe80000041850 */
[----:B------:R3:W4:Y:S01]  /*9ae0*/  MUFU.EX2 R157, R132 ;  /* 0x00000084009d7308 */ /* 0x0007220000000800 */
[----:B------:R-:W-:Y:S02]  /*9af0*/  FMUL.FTZ R109, R2, R109 ;  /* 0x0000006d026d7220 */ /* 0x000fe40000410000 */
[C---:B------:R-:W-:Y:S02]  /*9b00*/  FMUL.FTZ R110, R0.reuse, R110 ;  /* 0x0000006e006e7220 */ /* 0x040fe40000410000 */
[----:B------:R-:W-:Y:S03]  /*9b10*/  FMUL.FTZ R111, R0, R111 ;  /* 0x0000006f006f7220 */ /* 0x000fe60000410000 */
[C---:B------:R-:W-:Y:S02]  /*9b20*/  FMUL.FTZ R112, R165.reuse, R112 ;  /* 0x00000070a5707220 */ /* 0x040fe40000410000 */
[C---:B------:R-:W-:Y:S02]  /*9b30*/  FMUL.FTZ R113, R165.reuse, R113 ;  /* 0x00000071a5717220 */ /* 0x040fe40000410000 */
[----:B------:R-:W-:Y:S02]  /*9b40*/  FMUL.FTZ R114, R164, R114 ;  /* 0x00000072a4727220 */ /* 0x000fe40000410000 */
[--C-:B--2---:R-:W-:Y:S02]  /*9b50*/  FFMA.FTZ R140, R208, c[0x0][0x2d0], -R174.reuse ;  /* 0x0000b400d08c7a23 */ /* 0x104fe400000108ae */
[C---:B------:R-:W-:Y:S02]  /*9b60*/  FMUL.FTZ R115, R164.reuse, R115 ;  /* 0x00000073a4737220 */ /* 0x040fe40000410000 */
[----:B------:R2:W-:Y:S01]  /*9b70*/  MUFU.EX2 R162, R140 ;  /* 0x0000008c00a27308 */ /* 0x0005e20000000800 */
[C---:B------:R-:W-:Y:S02]  /*9b80*/  FMUL.FTZ R116, R165.reuse, R116 ;  /* 0x00000074a5747220 */ /* 0x040fe40000410000 */
[----:B------:R-:W-:Y:S02]  /*9b90*/  FMUL.FTZ R117, R165, R117 ;  /* 0x00000075a5757220 */ /* 0x000fe40000410000 */
[----:B------:R-:W-:Y:S02]  /*9ba0*/  FMUL.FTZ R118, R164, R118 ;  /* 0x00000076a4767220 */ /* 0x000fe40000410000 */
[----:B---3--:R-:W-:Y:S02]  /*9bb0*/  FFMA.FTZ R132, R204, c[0x0][0x2d0], -R173 ;  /* 0x0000b400cc847a23 */ /* 0x008fe400000108ad */
[----:B------:R-:W-:Y:S01]  /*9bc0*/  FMUL.FTZ R119, R164, R119 ;  /* 0x00000077a4777220 */ /* 0x000fe20000410000 */
[-C--:B-1----:R-:W-:Y:S01]  /*9bd0*/  HMMA.16816.F32.BF16 R84, R192, R136.reuse, R84 ;  /* 0x00000088c054723c */ /* 0x082fe20000041854 */
[----:B------:R1:W3:Y:S02]  /*9be0*/  MUFU.EX2 R161, R132 ;  /* 0x0000008400a17308 */ /* 0x0002e40000000800 */
[C---:B------:R-:W-:Y:S02]  /*9bf0*/  FMUL.FTZ R120, R2.reuse, R120 ;  /* 0x0000007802787220 */ /* 0x040fe40000410000 */
[----:B------:R-:W-:Y:S02]  /*9c00*/  FMUL.FTZ R121, R2, R121 ;  /* 0x0000007902797220 */ /* 0x000fe40000410000 */
[C---:B------:R-:W-:Y:S01]  /*9c10*/  FMUL.FTZ R122, R0.reuse, R122 ;  /* 0x0000007a007a7220 */ /* 0x040fe20000410000 */
[C---:B------:R-:W-:Y:S04]  /*9c20*/  HMMA.16816.F32.BF16 R88, R176.reuse, R136, R88 ;  /* 0x00000088b058723c */ /* 0x040fe80000041858 */
[----:B------:R-:W-:Y:S02]  /*9c30*/  FMUL.FTZ R123, R0, R123 ;  /* 0x0000007b007b7220 */ /* 0x000fe40000410000 */
[--C-:B--2---:R-:W-:Y:S02]  /*9c40*/  FFMA.FTZ R140, R207, c[0x0][0x2d0], -R175.reuse ;  /* 0x0000b400cf8c7a23 */ /* 0x104fe400000108af */
[-C--:B------:R-:W-:Y:S02]  /*9c50*/  HMMA.16816.F32.BF16 R92, R176, R138.reuse, R92 ;  /* 0x0000008ab05c723c */ /* 0x080fe4000004185c */
[----:B------:R2:W-:Y:S02]  /*9c60*/  MUFU.EX2 R160, R140 ;  /* 0x0000008c00a07308 */ /* 0x0005e40000000800 */
[----:B------:R-:W-:Y:S02]  /*9c70*/  FFMA.FTZ R136, R209, c[0x0][0x2d0], -R174 ;  /* 0x0000b400d1887a23 */ /* 0x000fe400000108ae */
[C---:B------:R-:W-:Y:S02]  /*9c80*/  FMUL.FTZ R124, R2.reuse, R124 ;  /* 0x0000007c027c7220 */ /* 0x040fe40000410000 */
[C---:B------:R-:W-:Y:S01]  /*9c90*/  HMMA.16816.F32.BF16 R96, R192.reuse, R138, R96 ;  /* 0x0000008ac060723c */ /* 0x040fe20000041860 */
[----:B-1----:R-:W1:Y:S03]  /*9ca0*/  LDSM.16.MT88.4 R132, [R228+0x3880] ;  /* 0x00388000e484783b */ /* 0x002e660000004200 */
[----:B------:R5:W1:Y:S01]  /*9cb0*/  MUFU.EX2 R158, R136 ;  /* 0x00000088009e7308 */ /* 0x000a620000000800 */
[----:B------:R-:W-:Y:S02]  /*9cc0*/  FMUL.FTZ R125, R2, R125 ;  /* 0x0000007d027d7220 */ /* 0x000fe40000410000 */
[C---:B------:R-:W-:Y:S02]  /*9cd0*/  FMUL.FTZ R126, R0.reuse, R126 ;  /* 0x0000007e007e7220 */ /* 0x040fe40000410000 */
[----:B------:R-:W-:Y:S03]  /*9ce0*/  FMUL.FTZ R127, R0, R127 ;  /* 0x0000007f007f7220 */ /* 0x000fe60000410000 */
[C---:B------:R-:W-:Y:S02]  /*9cf0*/  FMUL.FTZ R128, R165.reuse, R128 ;  /* 0x00000080a5807220 */ /* 0x040fe40000410000 */
[----:B------:R-:W-:Y:S02]  /*9d00*/  FMUL.FTZ R129, R165, R129 ;  /* 0x00000081a5817220 */ /* 0x000fe40000410000 */
[C---:B------:R-:W-:Y:S02]  /*9d10*/  FMUL.FTZ R130, R164.reuse, R130 ;  /* 0x00000082a4827220 */ /* 0x040fe40000410000 */
[--C-:B--2---:R-:W-:Y:S02]  /*9d20*/  FFMA.FTZ R140, R211, c[0x0][0x2d0], -R175.reuse ;  /* 0x0000b400d38c7a23 */ /* 0x104fe400000108af */
[----:B------:R-:W-:Y:S02]  /*9d30*/  FMUL.FTZ R131, R164, R131 ;  /* 0x00000083a4837220 */ /* 0x000fe40000410000 */
[----:B------:R2:W-:Y:S01]  /*9d40*/  MUFU.EX2 R159, R140 ;  /* 0x0000008c009f7308 */ /* 0x0005e20000000800 */
[--C-:B-----5:R-:W-:Y:S09]  /*9d50*/  FFMA.FTZ R136, R206, c[0x0][0x2d0], -R175.reuse ;  /* 0x0000b400ce887a23 */ /* 0x120ff200000108af */
[----:B------:R5:W3:Y:S01]  /*9d60*/  MUFU.EX2 R154, R136 ;  /* 0x00000088009a7308 */ /* 0x000ae20000000800 */
[-C--:B-1----:R-:W-:Y:S01]  /*9d70*/  HMMA.16816.F32.BF16 R100, R192, R132.reuse, R100 ;  /* 0x00000084c064723c */ /* 0x082fe20000041864 */
[----:B--2---:R-:W-:Y:S07]  /*9d80*/  LDSM.16.MT88.4 R140, [R225+0x2880] ;  /* 0x00288000e18c783b */ /* 0x004fee0000004200 */
[C---:B------:R-:W-:Y:S07]  /*9d90*/  HMMA.16816.F32.BF16 R104, R176.reuse, R132, R104 ;  /* 0x00000084b068723c */ /* 0x040fee0000041868 */
[----:B------:R-:W-:Y:S01]  /*9da0*/  FFMA.FTZ R132, R212, c[0x0][0x2d0], -R175 ;  /* 0x0000b400d4847a23 */ /* 0x000fe200000108af */
[-C--:B------:R-:W-:Y:S01]  /*9db0*/  HMMA.16816.F32.BF16 R108, R176, R134.reuse, R108 ;  /* 0x00000086b06c723c */ /* 0x080fe2000004186c */
[----:B-----5:R-:W1:Y:S02]  /*9dc0*/  LDSM.16.MT88.4 R136, [R227+0x3880] ;  /* 0x00388000e388783b */ /* 0x020e640000004200 */
[----:B------:R2:W5:Y:S01]  /*9dd0*/  MUFU.EX2 R252, R132 ;  /* 0x0000008400fc7308 */ /* 0x0005620000000800 */
[----:B----4-:R-:W-:Y:S04]  /*9de0*/  F2FP.BF16.PACK_AB R133, R157, R189 ;  /* 0x000000bd9d85723e */ /* 0x010fe800000010ff */
[C---:B------:R-:W-:Y:S07]  /*9df0*/  HMMA.16816.F32.BF16 R112, R192.reuse, R134, R112 ;  /* 0x00000086c070723c */ /* 0x040fee0000041870 */
[----:B---3--:R-:W-:Y:S02]  /*9e00*/  F2FP.BF16.PACK_AB R134, R184, R161 ;  /* 0x000000a1b886723e */ /* 0x008fe400000010ff */
[----:B------:R-:W-:Y:S03]  /*9e10*/  F2FP.BF16.PACK_AB R135, R158, R162 ;  /* 0x000000a29e87723e */ /* 0x000fe600000010ff */
[--C-:B--2---:R-:W-:Y:S04]  /*9e20*/  FFMA.FTZ R132, R199, c[0x0][0x2d0], -R166.reuse ;  /* 0x0000b400c7847a23 */ /* 0x104fe800000108a6 */
[----:B------:R2:W-:Y:S01]  /*9e30*/  MUFU.EX2 R251, R132 ;  /* 0x0000008400fb7308 */ /* 0x0005e20000000800 */
[-C--:B-1----:R-:W-:Y:S08]  /*9e40*/  HMMA.16816.F32.BF16 R116, R192, R136.reuse, R116 ;  /* 0x00000088c074723c */ /* 0x082ff00000041874 */
[C---:B------:R-:W-:Y:S04]  /*9e50*/  HMMA.16816.F32.BF16 R120, R176.reuse, R136, R120 ;  /* 0x00000088b078723c */ /* 0x040fe80000041878 */
[--C-:B--2---:R-:W-:Y:S03]  /*9e60*/  FFMA.FTZ R132, R210, c[0x0][0x2d0], -R166.reuse ;  /* 0x0000b400d2847a23 */ /* 0x104fe600000108a6 */
[----:B------:R-:W-:Y:S01]  /*9e70*/  F2FP.BF16.PACK_AB R136, R160, R154 ;  /* 0x0000009aa088723e */ /* 0x000fe200000010ff */
[-C--:B------:R-:W-:Y:S01]  /*9e80*/  HMMA.16816.F32.BF16 R124, R176, R138.reuse, R124 ;  /* 0x0000008ab07c723c */ /* 0x080fe2000004187c */
[----:B------:R1:W2:Y:S07]  /*9e90*/  MUFU.EX2 R250, R132 ;  /* 0x0000008400fa7308 */ /* 0x0002ae0000000800 */
[----:B------:R-:W-:Y:S07]  /*9ea0*/  HMMA.16816.F32.BF16 R128, R192, R138, R128 ;  /* 0x0000008ac080723c */ /* 0x000fee0000041880 */
[----:B-----5:R-:W-:Y:S01]  /*9eb0*/  F2FP.BF16.PACK_AB R138, R252, R159 ;  /* 0x0000009ffc8a723e */ /* 0x020fe200000010ff */
[--C-:B-1----:R-:W-:Y:S01]  /*9ec0*/  FFMA.FTZ R132, R213, c[0x0][0x2d0], -R166.reuse ;  /* 0x0000b400d5847a23 */ /* 0x102fe200000108a6 */
[----:B--2---:R-:W-:Y:S03]  /*9ed0*/  F2FP.BF16.PACK_AB R137, R250, R251 ;  /* 0x000000fbfa89723e */ /* 0x004fe600000010ff */
[----:B------:R1:W-:Y:S02]  /*9ee0*/  MUFU.EX2 R249, R132 ;  /* 0x0000008400f97308 */ /* 0x0003e40000000800 */
[----:B-1----:R-:W-:Y:S08]  /*9ef0*/  FFMA.FTZ R132, R198, c[0x0][0x2d0], -R166 ;  /* 0x0000b400c6847a23 */ /* 0x002ff000000108a6 */
[----:B------:R1:W2:Y:S02]  /*9f00*/  MUFU.EX2 R201, R132 ;  /* 0x0000008400c97308 */ /* 0x0002a40000000800 */
[----:B-1----:R-:W-:Y:S02]  /*9f10*/  F2FP.BF16.PACK_AB R132, R155, R188 ;  /* 0x000000bc9b84723e */ /* 0x002fe400000010ff */
[----:B--2---:R-:W-:Y:S05]  /*9f20*/  F2FP.BF16.PACK_AB R139, R201, R249 ;  /* 0x000000f9c98b723e */ /* 0x004fea00000010ff */
[-C--:B------:R-:W-:Y:S08]  /*9f30*/  HMMA.16816.F32.BF16 R4, R132, R140.reuse, R4 ;  /* 0x0000008c8404723c */ /* 0x080ff00000041804 */
[C---:B------:R-:W-:Y:S08]  /*9f40*/  HMMA.16816.F32.BF16 R8, R136.reuse, R140, R8 ;  /* 0x0000008c8808723c */ /* 0x040ff00000041808 */
[-C--:B------:R-:W-:Y:S08]  /*9f50*/  HMMA.16816.F32.BF16 R12, R136, R142.reuse, R12 ;  /* 0x0000008e880c723c */ /* 0x080ff0000004180c */
[C---:B------:R-:W-:Y:S01]  /*9f60*/  HMMA.16816.F32.BF16 R16, R132.reuse, R142, R16 ;  /* 0x0000008e8410723c */ /* 0x040fe20000041810 */
[----:B------:R-:W1:Y:S07]  /*9f70*/  LDSM.16.MT88.4 R140, [R227+0x2880] ;  /* 0x00288000e38c783b */ /* 0x000e6e0000004200 */
[-C--:B------:R-:W-:Y:S08]  /*9f80*/  HMMA.16816.F32.BF16 R20, R132, R144.reuse, R20 ;  /* 0x000000908414723c */ /* 0x080ff00000041814 */
[C---:B------:R-:W-:Y:S07]  /*9f90*/  HMMA.16816.F32.BF16 R24, R136.reuse, R144, R24 ;  /* 0x000000908818723c */ /* 0x040fee0000041818 */
[--C-:B------:R-:W-:Y:S01]  /*9fa0*/  FFMA.FTZ R144, R217, c[0x0][0x2d0], -R173.reuse ;  /* 0x0000b400d9907a23 */ /* 0x100fe200000108ad */
[-C--:B------:R-:W-:Y:S03]  /*9fb0*/  HMMA.16816.F32.BF16 R28, R136, R146.reuse, R28 ;  /* 0x00000092881c723c */ /* 0x080fe6000004181c */
[----:B------:R2:W-:Y:S01]  /*9fc0*/  MUFU.EX2 R213, R144 ;  /* 0x0000009000d57308 */ /* 0x0005e20000000800 */
[----:B------:R-:W-:Y:S04]  /*9fd0*/  MOV R217, R184 ;  /* 0x000000b800d97202 */ /* 0x000fe80000000f00 */
[C---:B------:R-:W-:Y:S08]  /*9fe0*/  HMMA.16816.F32.BF16 R32, R132.reuse, R146, R32 ;  /* 0x000000928420723c */ /* 0x040ff00000041820 */
[-C--:B------:R-:W-:Y:S08]  /*9ff0*/  HMMA.16816.F32.BF16 R36, R132, R148.reuse, R36 ;  /* 0x000000948424723c */ /* 0x080ff00000041824 */
[C---:B------:R-:W-:Y:S04]  /*a000*/  HMMA.16816.F32.BF16 R40, R136.reuse, R148, R40 ;  /* 0x000000948828723c */ /* 0x040fe80000041828 */
[----:B--2---:R-:W-:Y:S01]  /*a010*/  FFMA.FTZ R144, R218, c[0x0][0x2d0], -R173 ;  /* 0x0000b400da907a23 */ /* 0x004fe200000108ad */
[----:B------:R-:W-:Y:S02]  /*a020*/  MOV R218, R183 ;  /* 0x000000b700da7202 */ /* 0x000fe40000000f00 */
[--C-:B------:R-:W-:Y:S01]  /*a030*/  FFMA.FTZ R148, R220, c[0x0][0x2d0], -R174.reuse ;  /* 0x0000b400dc947a23 */ /* 0x100fe200000108ae */
[-C--:B------:R-:W-:Y:S01]  /*a040*/  HMMA.16816.F32.BF16 R44, R136, R150.reuse, R44 ;  /* 0x00000096882c723c */ /* 0x080fe2000004182c */
[----:B------:R2:W-:Y:S03]  /*a050*/  MUFU.EX2 R212, R144 ;  /* 0x0000009000d47308 */ /* 0x0005e60000000800 */
[----:B------:R-:W-:Y:S04]  /*a060*/  MOV R220, R162 ;  /* 0x000000a200dc7202 */ /* 0x000fe80000000f00 */
[C---:B------:R-:W-:Y:S03]  /*a070*/  HMMA.16816.F32.BF16 R48, R132.reuse, R150, R48 ;  /* 0x000000968430723c */ /* 0x040fe60000041830 */
[----:B------:R3:W-:Y:S05]  /*a080*/  MUFU.EX2 R209, R148 ;  /* 0x0000009400d17308 */ /* 0x0007ea0000000800 */
[-C--:B-1----:R-:W-:Y:S08]  /*a090*/  HMMA.16816.F32.BF16 R52, R132, R140.reuse, R52 ;  /* 0x0000008c8434723c */ /* 0x082ff00000041834 */
[C---:B------:R-:W-:Y:S04]  /*a0a0*/  HMMA.16816.F32.BF16 R56, R136.reuse, R140, R56 ;  /* 0x0000008c8838723c */ /* 0x040fe80000041838 */
[----:B--2---:R-:W-:Y:S01]  /*a0b0*/  FFMA.FTZ R144, R219, c[0x0][0x2d0], -R174 ;  /* 0x0000b400db907a23 */ /* 0x004fe200000108ae */
[----:B------:R-:W-:Y:S02]  /*a0c0*/  MOV R219, R182 ;  /* 0x000000b600db7202 */ /* 0x000fe40000000f00 */
[----:B------:R-:W-:Y:S01]  /*a0d0*/  FFMA.FTZ R140, R244, c[0x0][0x2d0], -R175 ;  /* 0x0000b400f48c7a23 */ /* 0x000fe200000108af */
[-C--:B------:R-:W-:Y:S01]  /*a0e0*/  HMMA.16816.F32.BF16 R60, R136, R142.reuse, R60 ;  /* 0x0000008e883c723c */ /* 0x080fe2000004183c */
[----:B------:R1:W2:Y:S03]  /*a0f0*/  MUFU.EX2 R211, R144 ;  /* 0x0000009000d37308 */ /* 0x0002a60000000800 */
[--C-:B---3--:R-:W-:Y:S01]  /*a100*/  FFMA.FTZ R148, R221, c[0x0][0x2d0], -R173.reuse ;  /* 0x0000b400dd947a23 */ /* 0x108fe200000108ad */
[----:B------:R-:W-:Y:S01]  /*a110*/  MOV R221, R161 ;  /* 0x000000a100dd7202 */ /* 0x000fe20000000f00 */
[----:B------:R-:W-:Y:S01]  /*a120*/  FFMA.FTZ R173, R222, c[0x0][0x2d0], -R173 ;  /* 0x0000b400dead7a23 */ /* 0x000fe200000108ad */
[----:B------:R-:W-:Y:S01]  /*a130*/  MOV R222, R160 ;  /* 0x000000a000de7202 */ /* 0x000fe20000000f00 */
[C---:B------:R-:W-:Y:S01]  /*a140*/  HMMA.16816.F32.BF16 R64, R132.reuse, R142, R64 ;  /* 0x0000008e8440723c */ /* 0x040fe20000041840 */
[----:B------:R-:W-:Y:S02]  /*a150*/  LDSM.16.MT88.4 R160, [R228+0x3080] ;  /* 0x00308000e4a0783b */ /* 0x000fe40000004200 */
[----:B------:R3:W-:Y:S01]  /*a160*/  MUFU.EX2 R210, R148 ;  /* 0x0000009400d27308 */ /* 0x0007e20000000800 */
[----:B------:R-:W-:Y:S02]  /*a170*/  MOV R244, R155 ;  /* 0x0000009b00f47202 */ /* 0x000fe40000000f00 */
[----:B------:R-:W-:Y:S02]  /*a180*/  MOV R155, R153 ;  /* 0x00000099009b7202 */ /* 0x000fe40000000f00 */
[----:B------:R-:W-:Y:S01]  /*a190*/  MOV R153, R152 ;  /* 0x0000009800997202 */ /* 0x000fe20000000f00 */
[----:B------:R-:W-:Y:S03]  /*a1a0*/  FFMA.FTZ R152, R215, c[0x0][0x2d0], -R166 ;  /* 0x0000b400d7987a23 */ /* 0x000fe600000108a6 */
[----:B------:R-:W-:Y:S01]  /*a1b0*/  MOV R215, R188 ;  /* 0x000000bc00d77202 */ /* 0x000fe20000000f00 */
[----:B------:R4:W-:Y:S01]  /*a1c0*/  MUFU.EX2 R205, R140 ;  /* 0x0000008c00cd7308 */ /* 0x0009e20000000800 */
[----:B-1----:R-:W1:Y:S09]  /*a1d0*/  LDSM.16.MT88.4 R144, [R225+0x4080] ;  /* 0x00408000e190783b */ /* 0x002e720000004200 */
[----:B------:R2:W-:Y:S01]  /*a1e0*/  MUFU.EX2 R208, R173 ;  /* 0x000000ad00d07308 */ /* 0x0005e20000000800 */
[--C-:B---3--:R-:W-:Y:S01]  /*a1f0*/  FFMA.FTZ R148, R223, c[0x0][0x2d0], -R174.reuse ;  /* 0x0000b400df947a23 */ /* 0x108fe200000108ae */
[----:B------:R-:W-:Y:S01]  /*a200*/  MOV R223, R157 ;  /* 0x0000009d00df7202 */ /* 0x000fe20000000f00 */
[----:B------:R-:W-:Y:S01]  /*a210*/  FFMA.FTZ R174, R246, c[0x0][0x2d0], -R174 ;  /* 0x0000b400f6ae7a23 */ /* 0x000fe200000108ae */
[----:B------:R-:W-:Y:S02]  /*a220*/  MOV R157, R185 ;  /* 0x000000b9009d7202 */ /* 0x000fe40000000f00 */
[----:B------:R-:W-:Y:S04]  /*a230*/  MOV R246, R156 ;  /* 0x0000009c00f67202 */ /* 0x000fe80000000f00 */
[----:B------:R3:W-:Y:S01]  /*a240*/  MUFU.EX2 R207, R148 ;  /* 0x0000009400cf7308 */ /* 0x0007e20000000800 */
[----:B------:R-:W-:Y:S01]  /*a250*/  MOV R156, R186 ;  /* 0x000000ba009c7202 */ /* 0x000fe20000000f00 */
[--C-:B----4-:R-:W-:Y:S01]  /*a260*/  FFMA.FTZ R140, R245, c[0x0][0x2d0], -R175.reuse ;  /* 0x0000b400f58c7a23 */ /* 0x110fe200000108af */
[----:B------:R-:W-:Y:S02]  /*a270*/  MOV R245, R154 ;  /* 0x0000009a00f57202 */ /* 0x000fe40000000f00 */
[----:B------:R-:W-:Y:S05]  /*a280*/  MOV R154, R191 ;  /* 0x000000bf009a7202 */ /* 0x000fea0000000f00 */
[----:B------:R4:W5:Y:S01]  /*a290*/  MUFU.EX2 R203, R140 ;  /* 0x0000008c00cb7308 */ /* 0x0009620000000800 */
[----:B--2---:R-:W-:Y:S09]  /*a2a0*/  F2FP.BF16.PACK_AB R173, R209, R211 ;  /* 0x000000d3d1ad723e */ /* 0x004ff200000010ff */
[----:B------:R2:W2:Y:S01]  /*a2b0*/  MUFU.EX2 R206, R174 ;  /* 0x000000ae00ce7308 */ /* 0x0004a20000000800 */
[-C--:B-1----:R-:W-:Y:S01]  /*a2c0*/  HMMA.16816.F32.BF16 R68, R132, R144.reuse, R68 ;  /* 0x000000908444723c */ /* 0x082fe20000041844 */
[----:B---3--:R-:W1:Y:S08]  /*a2d0*/  LDSM.16.MT88.4 R148, [R226+0x4080] ;  /* 0x00408000e294783b */ /* 0x008e700000004200 */
[----:B------:R3:W-:Y:S01]  /*a2e0*/  MUFU.EX2 R200, R152 ;  /* 0x0000009800c87308 */ /* 0x0007e20000000800 */
[C---:B------:R-:W-:Y:S01]  /*a2f0*/  HMMA.16816.F32.BF16 R72, R136.reuse, R144, R72 ;  /* 0x000000908848723c */ /* 0x040fe20000041848 */
[----:B----4-:R-:W4:Y:S03]  /*a300*/  LDSM.16.MT88.4 R140, [R228+0x4080] ;  /* 0x00408000e48c783b */ /* 0x010f260000004200 */
[----:B-----5:R-:W-:Y:S03]  /*a310*/  F2FP.BF16.PACK_AB R192, R203, R205 ;  /* 0x000000cdcbc0723e */ /* 0x020fe600000010ff */
[--C-:B------:R-:W-:Y:S01]  /*a320*/  FFMA.FTZ R144, R248, c[0x0][0x2d0], -R175.reuse ;  /* 0x0000b400f8907a23 */ /* 0x100fe200000108af */
[-C--:B------:R-:W-:Y:S03]  /*a330*/  HMMA.16816.F32.BF16 R76, R136, R146.reuse, R76 ;  /* 0x00000092884c723c */ /* 0x080fe6000004184c */
[----:B------:R5:W-:Y:S01]  /*a340*/  MUFU.EX2 R204, R144 ;  /* 0x0000009000cc7308 */ /* 0x000be20000000800 */
[----:B------:R-:W-:Y:S01]  /*a350*/  MOV R248, R190 ;  /* 0x000000be00f87202 */ /* 0x000fe20000000f00 */
[----:B------:R-:W-:Y:S01]  /*a360*/  FFMA.FTZ R175, R247, c[0x0][0x2d0], -R175 ;  /* 0x0000b400f7af7a23 */ /* 0x000fe200000108af */
[----:B------:R-:W-:Y:S02]  /*a370*/  MOV R247, R189 ;  /* 0x000000bd00f77202 */ /* 0x000fe40000000f00 */
[C---:B------:R-:W-:Y:S01]  /*a380*/  HMMA.16816.F32.BF16 R80, R132.reuse, R146, R80 ;  /* 0x000000928450723c */ /* 0x040fe20000041850 */
[----:B------:R-:W-:Y:S03]  /*a390*/  LDSM.16.MT88.4 R188, [R225+0x3080] ;  /* 0x00308000e1bc783b */ /* 0x000fe60000004200 */
[----:B--2---:R-:W-:Y:S01]  /*a3a0*/  F2FP.BF16.PACK_AB R174, R208, R210 ;  /* 0x000000d2d0ae723e */ /* 0x004fe200000010ff */
[----:B------:R2:W2:Y:S01]  /*a3b0*/  MUFU.EX2 R202, R175 ;  /* 0x000000af00ca7308 */ /* 0x0004a20000000800 */
[----:B---3--:R-:W-:Y:S02]  /*a3c0*/  MOV R152, R170 ;  /* 0x000000aa00987202 */ /* 0x008fe40000000f00 */
[-C--:B-1----:R-:W-:Y:S01]  /*a3d0*/  HMMA.16816.F32.BF16 R84, R132, R148.reuse, R84 ;  /* 0x000000948454723c */ /* 0x082fe20000041854 */
[----:B-----5:R-:W1:Y:S07]  /*a3e0*/  LDSM.16.MT88.4 R144, [R227+0x4080] ;  /* 0x00408000e390783b */ /* 0x020e6e0000004200 */
[C---:B------:R-:W-:Y:S04]  /*a3f0*/  HMMA.16816.F32.BF16 R88, R136.reuse, R148, R88 ;  /* 0x000000948858723c */ /* 0x040fe80000041858 */
[----:B--2---:R-:W-:Y:S02]  /*a400*/  F2FP.BF16.PACK_AB R175, R206, R207 ;  /* 0x000000cfceaf723e */ /* 0x004fe400000010ff */
[----:B------:R-:W-:Y:S01]  /*a410*/  F2FP.BF16.PACK_AB R194, R202, R204 ;  /* 0x000000cccac2723e */ /* 0x000fe200000010ff */
[--C-:B------:R-:W-:Y:S01]  /*a420*/  FFMA.FTZ R148, R214, c[0x0][0x2d0], -R166.reuse ;  /* 0x0000b400d6947a23 */ /* 0x100fe200000108a6 */
[-C--:B------:R-:W-:Y:S04]  /*a430*/  HMMA.16816.F32.BF16 R92, R136, R150.reuse, R92 ;  /* 0x00000096885c723c */ /* 0x080fe8000004185c */
[----:B------:R-:W-:Y:S02]  /*a440*/  MOV R214, R171 ;  /* 0x000000ab00d67202 */ /* 0x000fe40000000f00 */
[----:B------:R2:W3:Y:S02]  /*a450*/  MUFU.EX2 R171, R148 ;  /* 0x0000009400ab7308 */ /* 0x0004e40000000800 */
[C---:B------:R-:W-:Y:S08]  /*a460*/  HMMA.16816.F32.BF16 R96, R132.reuse, R150, R96 ;  /* 0x000000968460723c */ /* 0x040ff00000041860 */
[-C--:B----4-:R-:W-:Y:S08]  /*a470*/  HMMA.16816.F32.BF16 R100, R132, R140.reuse, R100 ;  /* 0x0000008c8464723c */ /* 0x090ff00000041864 */
[C---:B------:R-:W-:Y:S04]  /*a480*/  HMMA.16816.F32.BF16 R104, R136.reuse, R140, R104 ;  /* 0x0000008c8868723c */ /* 0x040fe80000041868 */
[--C-:B--2---:R-:W-:Y:S01]  /*a490*/  FFMA.FTZ R148, R216, c[0x0][0x2d0], -R166.reuse ;  /* 0x0000b400d8947a23 */ /* 0x104fe200000108a6 */
[----:B---3--:R-:W-:Y:S03]  /*a4a0*/  F2FP.BF16.PACK_AB R193, R171, R200 ;  /* 0x000000c8abc1723e */ /* 0x008fe600000010ff */
[-C--:B------:R-:W-:Y:S01]  /*a4b0*/  HMMA.16816.F32.BF16 R108, R136, R142.reuse, R108 ;  /* 0x0000008e886c723c */ /* 0x080fe2000004186c */
[----:B------:R2:W-:Y:S03]  /*a4c0*/  MUFU.EX2 R170, R148 ;  /* 0x0000009400aa7308 */ /* 0x0005e60000000800 */
[----:B------:R-:W-:Y:S01]  /*a4d0*/  MOV R140, R181 ;  /* 0x000000b5008c7202 */ /* 0x000fe20000000f00 */
[----:B------:R-:W-:Y:S01]  /*a4e0*/  FFMA.FTZ R166, R172, c[0x0][0x2d0], -R166 ;  /* 0x0000b400aca67a23 */ /* 0x000fe200000108a6 */
[----:B------:R-:W-:Y:S02]  /*a4f0*/  F2FP.BF16.PACK_AB R172, R212, R213 ;  /* 0x000000d5d4ac723e */ /* 0x000fe400000010ff */
[C---:B------:R-:W-:Y:S03]  /*a500*/  HMMA.16816.F32.BF16 R112, R132.reuse, R142, R112 ;  /* 0x0000008e8470723c */ /* 0x040fe60000041870 */
[----:B------:R-:W3:Y:S01]  /*a510*/  MUFU.EX2 R166, R166 ;  /* 0x000000a600a67308 */ /* 0x000ee20000000800 */
[----:B------:R-:W-:Y:S03]  /*a520*/  MOV R141, R180 ;  /* 0x000000b4008d7202 */ /* 0x000fe60000000f00 */
[----:B------:R-:W-:Y:S01]  /*a530*/  MOV R142, R197 ;  /* 0x000000c5008e7202 */ /* 0x000fe20000000f00 */
[-C--:B-1----:R-:W-:Y:S04]  /*a540*/  HMMA.16816.F32.BF16 R116, R132, R144.reuse, R116 ;  /* 0x000000908474723c */ /* 0x082fe80000041874 */
[----:B------:R-:W-:Y:S02]  /*a550*/  MOV R143, R196 ;  /* 0x000000c4008f7202 */ /* 0x000fe40000000f00 */
[----:B------:R-:W-:Y:S01]  /*a560*/  LDSM.16.MT88.4 R196, [R227+0x3080] ;  /* 0x00308000e3c4783b */ /* 0x000fe20000004200 */
[----:B------:R-:W-:Y:S01]  /*a570*/  MOV R216, R155 ;  /* 0x0000009b00d87202 */ /* 0x000fe20000000f00 */
[C---:B------:R-:W-:Y:S04]  /*a580*/  HMMA.16816.F32.BF16 R120, R136.reuse, R144, R120 ;  /* 0x000000908878723c */ /* 0x040fe80000041878 */
[----:B------:R-:W-:Y:S02]  /*a590*/  MOV R155, R187 ;  /* 0x000000bb009b7202 */ /* 0x000fe40000000f00 */
[----:B--2---:R-:W1:Y:S02]  /*a5a0*/  LDSM.16.MT88.4 R148, [R226+0x3080] ;  /* 0x00308000e294783b */ /* 0x004e640000004200 */
[-C--:B------:R-:W-:Y:S04]  /*a5b0*/  HMMA.16816.F32.BF16 R124, R136, R146.reuse, R124 ;  /* 0x00000092887c723c */ /* 0x080fe8000004187c */
[----:B---3--:R-:W-:Y:S04]  /*a5c0*/  F2FP.BF16.PACK_AB R195, R166, R170 ;  /* 0x000000aaa6c3723e */ /* 0x008fe800000010ff */
[----:B------:R-:W-:Y:S08]  /*a5d0*/  HMMA.16816.F32.BF16 R128, R132, R146, R128 ;  /* 0x000000928480723c */ /* 0x000ff00000041880 */
[-C--:B------:R-:W-:Y:S01]  /*a5e0*/  HMMA.16816.F32.BF16 R176, R172, R188.reuse, R4 ;  /* 0x000000bcacb0723c */ /* 0x080fe20000041804 */
[----:B------:R-:W2:Y:S07]  /*a5f0*/  LDSM.16.MT88.4 R4, [R225+0x4880] ;  /* 0x00488000e104783b */ /* 0x000eae0000004200 */
[C---:B------:R-:W-:Y:S01]  /*a600*/  HMMA.16816.F32.BF16 R180, R192.reuse, R188, R8 ;  /* 0x000000bcc0b4723c */ /* 0x040fe20000041808 */
[----:B------:R-:W3:Y:S07]  /*a610*/  LDSM.16.MT88.4 R8, [R226+0x4880] ;  /* 0x00488000e208783b */ /* 0x000eee0000004200 */
[-C--:B------:R-:W-:Y:S01]  /*a620*/  HMMA.16816.F32.BF16 R184, R192, R190.reuse, R12 ;  /* 0x000000bec0b8723c */ /* 0x080fe2000004180c */
[----:B------:R-:W4:Y:S07]  /*a630*/  LDSM.16.MT88.4 R12, [R228+0x4880] ;  /* 0x00488000e40c783b */ /* 0x000f2e0000004200 */
[C---:B------:R-:W-:Y:S01]  /*a640*/  HMMA.16816.F32.BF16 R188, R172.reuse, R190, R16 ;  /* 0x000000beacbc723c */ /* 0x040fe20000041810 */
[----:B------:R-:W2:Y:S07]  /*a650*/  LDSM.16.MT88.4 R16, [R227+0x4880] ;  /* 0x00488000e310783b */ /* 0x000eae0000004200 */
[-C--:B-1----:R-:W-:Y:S01]  /*a660*/  HMMA.16816.F32.BF16 R132, R172, R148.reuse, R20 ;  /* 0x00000094ac84723c */ /* 0x082fe20000041814 */
[----:B------:R-:W5:Y:S06]  /*a670*/  LDL.LU R20, [R1+0x20] ;  /* 0x0000200001147983 */ /* 0x000f6c0000300800 */
[----:B------:R-:W-:Y:S01]  /*a680*/  MOV R23, R142 ;  /* 0x0000008e00177202 */ /* 0x000fe20000000f00 */
[C---:B------:R-:W-:Y:S04]  /*a690*/  HMMA.16816.F32.BF16 R136, R192.reuse, R148, R24 ;  /* 0x00000094c088723c */ /* 0x040fe80000041818 */
[----:B------:R-:W-:Y:S02]  /*a6a0*/  MOV R22, R143 ;  /* 0x0000008f00167202 */ /* 0x000fe40000000f00 */
[----:B------:R-:W-:Y:S02]  /*a6b0*/  MOV R21, R140 ;  /* 0x0000008c00157202 */ /* 0x000fe40000000f00 */
[----:B------:R-:W-:Y:S02]  /*a6c0*/  MOV R27, R141 ;  /* 0x0000008d001b7202 */ /* 0x000fe40000000f00 */
[-C--:B------:R-:W-:Y:S01]  /*a6d0*/  HMMA.16816.F32.BF16 R140, R192, R150.reuse, R28 ;  /* 0x00000096c08c723c */ /* 0x080fe2000004181c */
[----:B------:R-:W5:Y:S02]  /*a6e0*/  LDL.LU R28, [R1+0x18] ;  /* 0x00001800011c7983 */ /* 0x000f640000300800 */
[----:B------:R-:W-:Y:S02]  /*a6f0*/  MOV R25, R219 ;  /* 0x000000db00197202 */ /* 0x000fe40000000f00 */
[----:B------:R-:W-:Y:S02]  /*a700*/  MOV R219, R159 ;  /* 0x0000009f00db7202 */ /* 0x000fe40000000f00 */
[----:B------:R-:W-:Y:S01]  /*a710*/  MOV R24, R218 ;  /* 0x000000da00187202 */ /* 0x000fe20000000f00 */
[C---:B------:R-:W-:Y:S01]  /*a720*/  HMMA.16816.F32.BF16 R144, R172.reuse, R150, R32 ;  /* 0x00000096ac90723c */ /* 0x040fe20000041820 */
[----:B------:R-:W5:Y:S03]  /*a730*/  LDL.LU R33, [R1+0x1c] ;  /* 0x00001c0001217983 */ /* 0x000f660000300800 */
[----:B------:R-:W-:Y:S01]  /*a740*/  MOV R218, R217 ;  /* 0x000000d900da7202 */ /* 0x000fe20000000f00 */
[----:B------:R-:W5:Y:S01]  /*a750*/  LDL.LU R35, [R1+0x14] ;  /* 0x0000140001237983 */ /* 0x000f620000300800 */
[----:B------:R-:W-:Y:S02]  /*a760*/  MOV R217, R158 ;  /* 0x0000009e00d97202 */ /* 0x000fe40000000f00 */
[-C--:B------:R-:W-:Y:S04]  /*a770*/  HMMA.16816.F32.BF16 R148, R172, R160.reuse, R36 ;  /* 0x000000a0ac94723c */ /* 0x080fe80000041824 */
[----:B------:R-:W-:Y:S02]  /*a780*/  MOV R26, R152 ;  /* 0x00000098001a7202 */ /* 0x000fe40000000f00 */
[----:B------:R-:W-:Y:S02]  /*a790*/  MOV R31, R155 ;  /* 0x0000009b001f7202 */ /* 0x000fe40000000f00 */
[----:B------:R-:W-:Y:S04]  /*a7a0*/  MOV R32, R154 ;  /* 0x0000009a00207202 */ /* 0x000fe80000000f00 */
[----:B------:R-:W-:Y:S02]  /*a7b0*/  MOV R34, R153 ;  /* 0x0000009900227202 */ /* 0x000fe40000000f00 */
[C---:B------:R-:W-:Y:S04]  /*a7c0*/  HMMA.16816.F32.BF16 R152, R192.reuse, R160, R40 ;  /* 0x000000a0c098723c */ /* 0x040fe80000041828 */
[----:B------:R-:W-:Y:S02]  /*a7d0*/  MOV R30, R156 ;  /* 0x0000009c001e7202 */ /* 0x000fe40000000f00 */
[----:B------:R-:W-:Y:S02]  /*a7e0*/  MOV R29, R157 ;  /* 0x0000009d001d7202 */ /* 0x000fe40000000f00 */
[-C--:B------:R-:W-:Y:S08]  /*a7f0*/  HMMA.16816.F32.BF16 R156, R192, R162.reuse, R44 ;  /* 0x000000a2c09c723c */ /* 0x080ff0000004182c */
[C---:B------:R-:W-:Y:S08]  /*a800*/  HMMA.16816.F32.BF16 R160, R172.reuse, R162, R48 ;  /* 0x000000a2aca0723c */ /* 0x040ff00000041830 */
[-C--:B------:R-:W-:Y:S08]  /*a810*/  HMMA.16816.F32.BF16 R52, R172, R196.reuse, R52 ;  /* 0x000000c4ac34723c */ /* 0x080ff00000041834 */
[C---:B------:R-:W-:Y:S08]  /*a820*/  HMMA.16816.F32.BF16 R56, R192.reuse, R196, R56 ;  /* 0x000000c4c038723c */ /* 0x040ff00000041838 */
[-C--:B------:R-:W-:Y:S08]  /*a830*/  HMMA.16816.F32.BF16 R60, R192, R198.reuse, R60 ;  /* 0x000000c6c03c723c */ /* 0x080ff0000004183c */
[C---:B------:R-:W-:Y:S08]  /*a840*/  HMMA.16816.F32.BF16 R64, R172.reuse, R198, R64 ;  /* 0x000000c6ac40723c */ /* 0x040ff00000041840 */
[-C--:B--2---:R-:W-:Y:S08]  /*a850*/  HMMA.16816.F32.BF16 R68, R172, R4.reuse, R68 ;  /* 0x00000004ac44723c */ /* 0x084ff00000041844 */
[C---:B------:R-:W-:Y:S08]  /*a860*/  HMMA.16816.F32.BF16 R72, R192.reuse, R4, R72 ;  /* 0x00000004c048723c */ /* 0x040ff00000041848 */
[-C--:B------:R-:W-:Y:S08]  /*a870*/  HMMA.16816.F32.BF16 R76, R192, R6.reuse, R76 ;  /* 0x00000006c04c723c */ /* 0x080ff0000004184c */
[C---:B------:R-:W-:Y:S08]  /*a880*/  HMMA.16816.F32.BF16 R80, R172.reuse, R6, R80 ;  /* 0x00000006ac50723c */ /* 0x040ff00000041850 */
[-C--:B---3--:R-:W-:Y:S08]  /*a890*/  HMMA.16816.F32.BF16 R84, R172, R8.reuse, R84 ;  /* 0x00000008ac54723c */ /* 0x088ff00000041854 */
[C---:B------:R-:W-:Y:S08]  /*a8a0*/  HMMA.16816.F32.BF16 R88, R192.reuse, R8, R88 ;  /* 0x00000008c058723c */ /* 0x040ff00000041858 */
[-C--:B------:R-:W-:Y:S08]  /*a8b0*/  HMMA.16816.F32.BF16 R92, R192, R10.reuse, R92 ;  /* 0x0000000ac05c723c */ /* 0x080ff0000004185c */
[C---:B------:R-:W-:Y:S08]  /*a8c0*/  HMMA.16816.F32.BF16 R96, R172.reuse, R10, R96 ;  /* 0x0000000aac60723c */ /* 0x040ff00000041860 */
[-C--:B----4-:R-:W-:Y:S08]  /*a8d0*/  HMMA.16816.F32.BF16 R100, R172, R12.reuse, R100 ;  /* 0x0000000cac64723c */ /* 0x090ff00000041864 */
[C---:B------:R-:W-:Y:S08]  /*a8e0*/  HMMA.16816.F32.BF16 R104, R192.reuse, R12, R104 ;  /* 0x0000000cc068723c */ /* 0x040ff00000041868 */
[-C--:B------:R-:W-:Y:S08]  /*a8f0*/  HMMA.16816.F32.BF16 R108, R192, R14.reuse, R108 ;  /* 0x0000000ec06c723c */ /* 0x080ff0000004186c */
[C---:B------:R-:W-:Y:S08]  /*a900*/  HMMA.16816.F32.BF16 R112, R172.reuse, R14, R112 ;  /* 0x0000000eac70723c */ /* 0x040ff00000041870 */
[-C--:B------:R-:W-:Y:S08]  /*a910*/  HMMA.16816.F32.BF16 R116, R172, R16.reuse, R116 ;  /* 0x00000010ac74723c */ /* 0x080ff00000041874 */
[C---:B------:R-:W-:Y:S08]  /*a920*/  HMMA.16816.F32.BF16 R120, R192.reuse, R16, R120 ;  /* 0x00000010c078723c */ /* 0x040ff00000041878 */
[-C--:B------:R-:W-:Y:S08]  /*a930*/  HMMA.16816.F32.BF16 R124, R192, R18.reuse, R124 ;  /* 0x00000012c07c723c */ /* 0x080ff0000004187c */
[----:B------:R-:W-:Y:S04]  /*a940*/  HMMA.16816.F32.BF16 R128, R172, R18, R128 ;  /* 0x00000012ac80723c */ /* 0x000fe80000041880 */
[----:B-----5:R-:W-:Y:S04]  /*a950*/  FFMA.FTZ R4, R2, R28, R29 ;  /* 0x0000001c02047223 */ /* 0x020fe8000001001d */
[----:B------:R-:W-:Y:S04]  /*a960*/  FADD.FTZ R4, R24, R4 ;  /* 0x0000000418047221 */ /* 0x000fe80000010000 */
[----:B------:R-:W-:Y:S02]  /*a970*/  FFMA.FTZ R165, R165, R33, R32 ;  /* 0x00000021a5a57223 */ /* 0x000fe40000010020 */
[----:B------:R-:W-:Y:S02]  /*a980*/  FADD.FTZ R5, R27, R4 ;  /* 0x000000041b057221 */ /* 0x000fe40000010000 */
[----:B------:R-:W-:Y:S02]  /*a990*/  FFMA.FTZ R164, R164, R35, R34 ;  /* 0x00000023a4a47223 */ /* 0x000fe40000010022 */
[----:B------:R-:W-:Y:S02]  /*a9a0*/  FADD.FTZ R2, R30, R165 ;  /* 0x000000a51e027221 */ /* 0x000fe40000010000 */
[----:B------:R-:W-:Y:S02]  /*a9b0*/  FADD.FTZ R164, R31, R164 ;  /* 0x000000a41fa47221 */ /* 0x000fe40000010000 */
[----:B------:R-:W-:Y:S02]  /*a9c0*/  FADD.FTZ R2, R25, R2 ;  /* 0x0000000219027221 */ /* 0x000fe40000010000 */
[----:B------:R-:W-:Y:S02]  /*a9d0*/  FFMA.FTZ R4, R0, R20, R21 ;  /* 0x0000001400047223 */ /* 0x000fe40000010015 */
[----:B------:R-:W-:Y:S02]  /*a9e0*/  FADD.FTZ R164, R26, R164 ;  /* 0x000000a41aa47221 */ /* 0x000fe40000010000 */
[----:B------:R-:W-:Y:S02]  /*a9f0*/  FADD.FTZ R6, R22, R2 ;  /* 0x0000000216067221 */ /* 0x000fe40000010000 */
[----:B------:R-:W-:Y:S02]  /*aa00*/  FADD.FTZ R4, R216, R4 ;  /* 0x00000004d8047221 */ /* 0x000fe40000010000 */
[----:B------:R-:W-:Y:S01]  /*aa10*/  FADD.FTZ R2, R23, R164 ;  /* 0x000000a417027221 */ /* 0x000fe20000010000 */
[----:B------:R-:W-:Y:S01]  /*aa20*/  MOV R164, R169 ;  /* 0x000000a900a47202 */ /* 0x000fe20000000f00 */
        /* <DEDUP_REMOVED lines=31> */
[----:B------:R1:W-:Y:S01]  /*ac20*/  STL [R1+0x1c], R6 ;  /* 0x00001c0601007387 */ /* 0x0003e20000100800 */
[----:B------:R-:W-:Y:S01]  /*ac30*/  FADD.FTZ R4, R204, R4 ;  /* 0x00000004cc047221 */ /* 0x000fe20000010000 */
[----:B------:R-:W-:Y:S01]  /*ac40*/  MOV R171, R3 ;  /* 0x0000000300ab7202 */ /* 0x000fe20000000f00 */
[----:B------:R-:W-:Y:S01]  /*ac50*/  FADD.FTZ R0, R170, R2 ;  /* 0x00000002aa007221 */ /* 0x000fe20000010000 */
[----:B------:R1:W-:Y:S01]  /*ac60*/  STL [R1+0x14], R5 ;  /* 0x0000140501007387 */ /* 0x0003e20000100800 */
[----:B------:R-:W-:Y:S01]  /*ac70*/  FADD.FTZ R2, R202, R4 ;  /* 0x00000004ca027221 */ /* 0x000fe20000010000 */
[----:B------:R-:W-:Y:S01]  /*ac80*/  MOV R170, R167 ;  /* 0x000000a700aa7202 */ /* 0x000fe20000000f00 */
[----:B------:R-:W-:Y:S01]  /*ac90*/  FADD.FTZ R0, R166, R0 ;  /* 0x00000000a6007221 */ /* 0x000fe20000010000 */
[----:B------:R-:W-:Y:S02]  /*aca0*/  MOV R166, R168 ;  /* 0x000000a800a67202 */ /* 0x000fe40000000f00 */
[----:B------:R1:W-:Y:S04]  /*acb0*/  STL [R1+0x18], R2 ;  /* 0x0000180201007387 */ /* 0x0003e80000100800 */
[----:B------:R1:W-:Y:S01]  /*acc0*/  STL [R1+0x20], R0 ;  /* 0x0000200001007387 */ /* 0x0003e20000100800 */
[----:B------:R-:W-:-:S05]  /*acd0*/  @P0 BRA `(.L_x_918) ;  /* 0xffffbad000000947 */ /* 0x000fca000383ffff */
.L_x_901:
[----:B------:R-:W3:Y:S01]  /*ace0*/  S2UR UR7, SR_CTAID.X ;  /* 0x00000000000779c3 */ /* 0x000ee20000002500 */
[----:B------:R-:W-:Y:S01]  /*acf0*/  ULDC.64 UR4, c[0x0][0x2c8] ;  /* 0x0000b20000047ab9 */ /* 0x000fe20000000a00 */
[----:B------:R-:W-:Y:S01]  /*ad00*/  PLOP3.LUT P0, PT, PT, PT, UP2, 0x40, 0x0 ;  /* 0x000000000000781c */ /* 0x000fe20003f0e828 */
[----:B---3--:R-:W-:-:S04]  /*ad10*/  ULEA UR7, UR7, 0x7f, 0x7 ;  /* 0x0000007f07077891 */ /* 0x008fc8000f8e383f */
[----:B------:R-:W-:-:S03]  /*ad20*/  UIMAD.WIDE.U32 UR16, UR7, UR4, URZ ;  /* 0x00000004071072a5 */ /* 0x000fc6000f8e003f */
[----:B------:R-:W-:Y:S02]  /*ad30*/  ULDC UR4, c[0x0][0x168] ;  /* 0x00005a0000047ab9 */ /* 0x000fe40000000800 */
[----:B------:R-:W-:Y:S02]  /*ad40*/  @UP3 USHF.R.U32.HI UR7, URZ, UR5, UR17 ;  /* 0x000000053f073299 */ /* 0x000fe40008011611 */
[----:B------:R-:W-:Y:S02]  /*ad50*/  UIADD3 UR4, -UR4, 0x1, URZ ;  /* 0x0000000104047890 */ /* 0x000fe4000fffe13f */
[----:B------:R-:W-:Y:S02]  /*ad60*/  ULDC UR5, c[0x0][0x1d0] ;  /* 0x0000740000057ab9 */ /* 0x000fe40000000800 */
[----:B------:R-:W-:-:S03]  /*ad70*/  UIADD3 UR16, UR7, UR5, UR4 ;  /* 0x0000000507107290 */ /* 0x000fc6000fffe004 */
[----:B------:R-:W-:Y:S02]  /*ad80*/  ULDC UR7, c[0x0][0x324] ;  /* 0x0000c90000077ab9 */ /* 0x000fe40000000800 */
[----:B------:R-:W-:Y:S01]  /*ad90*/  UIADD3 UR7, UR16, -UR7, URZ ;  /* 0x8000000710077290 */ /* 0x000fe2000fffe03f */
[----:B------:R-:W-:Y:S05]  /*ada0*/  @P0 BRA `(.L_x_919) ;  /* 0x0000016000000947 */ /* 0x000fea0003800000 */
[----:B------:R-:W-:-:S06]  /*adb0*/  UISETP.GT.AND UP0, UPT, UR16, -0x1, UPT ;  /* 0xffffffff1000788c */ /* 0x000fcc000bf04270 */
[----:B------:R-:W-:-:S13]  /*adc0*/  PLOP3.LUT P0, PT, PT, PT, UP0, 0x80, 0x0 ;  /* 0x000000000000781c */ /* 0x000fda0003f0f008 */
[----:B------:R-:W-:Y:S05]  /*add0*/  @P0 BRA `(.L_x_920) ;  /* 0x0000009000000947 */ /* 0x000fea0003800000 */
[----:B------:R-:W-:Y:S02]  /*ade0*/  ULDC UR4, c[0x0][0x32c] ;  /* 0x0000cb0000047ab9 */ /* 0x000fe40000000800 */
[----:B------:R-:W-:Y:S02]  /*adf0*/  UISETP.NE.AND UP0, UPT, UR4, 0x1, UPT ;  /* 0x000000010400788c */ /* 0x000fe4000bf05270 */
[----:B------:R-:W-:Y:S02]  /*ae00*/  ULOP3.LUT UR16, URZ, UR16, URZ, 0x33, !UPT ;  /* 0x000000103f107292 */ /* 0x000fe4000f8e333f */
[----:B------:R-:W-:Y:S02]  /*ae10*/  ULDC.64 UR4, c[0x0][0x330] ;  /* 0x0000cc0000047ab9 */ /* 0x000fe40000000a00 */
[----:B------:R-:W-:-:S07]  /*ae20*/  UIMAD.WIDE.U32 UR18, UR16, UR4, URZ ;  /* 0x00000004101272a5 */ /* 0x000fce000f8e003f */
[----:B------:R-:W-:Y:S02]  /*ae30*/  @UP0 UMOV UR17, UR19 ;  /* 0x0000001300110c82 */ /* 0x000fe40008000000 */
[----:B------:R-:W-:-:S04]  /*ae40*/  @UP0 USHF.R.U32.HI UR16, URZ, UR5, UR17 ;  /* 0x000000053f100299 */ /* 0x000fc80008011611 */
[----:B------:R-:W-:Y:S01]  /*ae50*/  ULOP3.LUT UR16, URZ, UR16, URZ, 0x33, !UPT ;  /* 0x000000103f107292 */ /* 0x000fe2000f8e333f */
[----:B------:R-:W-:Y:S05]  /*ae60*/  BRA `(.L_x_921) ;  /* 0x0000006000007947 */ /* 0x000fea0003800000 */
.L_x_920:
[----:B------:R-:W-:Y:S02]  /*ae70*/  ULDC UR4, c[0x0][0x32c] ;  /* 0x0000cb0000047ab9 */ /* 0x000fe40000000800 */
[----:B------:R-:W-:-:S03]  /*ae80*/  UISETP.NE.AND UP0, UPT, UR4, 0x1, UPT ;  /* 0x000000010400788c */ /* 0x000fc6000bf05270 */
[----:B------:R-:W-:Y:S02]  /*ae90*/  ULDC.64 UR4, c[0x0][0x330] ;  /* 0x0000cc0000047ab9 */ /* 0x000fe40000000a00 */
[----:B------:R-:W-:-:S07]  /*aea0*/  UIMAD.WIDE.U32 UR18, UR16, UR4, URZ ;  /* 0x00000004101272a5 */ /* 0x000fce000f8e003f */
[----:B------:R-:W-:Y:S02]  /*aeb0*/  @UP0 UMOV UR17, UR19 ;  /* 0x0000001300110c82 */ /* 0x000fe40008000000 */
[----:B------:R-:W-:Y:S02]  /*aec0*/  @UP0 USHF.R.U32.HI UR16, URZ, UR5, UR17 ;  /* 0x000000053f100299 */ /* 0x000fe40008011611 */
.L_x_921:
[----:B------:R-:W-:Y:S02]  /*aed0*/  ULDC UR4, c[0x0][0x32c] ;  /* 0x0000cb0000047ab9 */ /* 0x000fe40000000800 */
[----:B------:R-:W-:-:S04]  /*aee0*/  UIMAD UR4, UR16, UR4, URZ ;  /* 0x00000004100472a4 */ /* 0x000fc8000f8e023f */
[----:B------:R-:W-:-:S04]  /*aef0*/  UISETP.LT.AND UP0, UPT, UR7, UR4, UPT ;  /* 0x000000040700728c */ /* 0x000fc8000bf01270 */
[----:B------:R-:W-:-:S04]  /*af00*/  USEL UR7, UR7, UR4, !UP0 ;  /* 0x0000000407077287 */ /* 0x000fc8000c000000 */
.L_x_919:
[----:B------:R-:W-:-:S04]  /*af10*/  UIADD3 UR7, UR7, 0x2f, URZ ;  /* 0x0000002f07077890 */ /* 0x000fc8000fffe03f */
[----:B------:R-:W-:-:S04]  /*af20*/  UIMAD.WIDE UR4, UR7, 0x2aaaaaab, URZ ;  /* 0x2aaaaaab070478a5 */ /* 0x000fc8000f8e023f */
[----:B------:R-:W-:-:S04]  /*af30*/  USHF.R.U32.HI UR4, URZ, 0x1f, UR5 ;  /* 0x0000001f3f047899 */ /* 0x000fc80008011605 */
[----:B------:R-:W-:-:S04]  /*af40*/  ULEA.HI.SX32 UR4, UR5, UR4, 0x1d ;  /* 0x0000000405047291 */ /* 0x000fc8000f8fea3f */
[----:B------:R-:W-:-:S04]  /*af50*/  UISETP.LT.AND UP0, UPT, UR8, UR4, UPT ;  /* 0x000000040800728c */ /* 0x000fc8000bf01270 */
[----:B------:R-:W-:-:S06]  /*af60*/  USEL UR4, UR8, UR4, !UP0 ;  /* 0x0000000408047287 */ /* 0x000fcc000c000000 */
[----:B------:R-:W-:-:S13]  /*af70*/  ISETP.GE.AND P0, PT, R242, UR4, PT ;  /* 0x00000004f2007c0c */ /* 0x000fda000bf06270 */
[----:B------:R-:W-:Y:S05]  /*af80*/  @!P0 BRA `(.L_x_922) ;  /* 0x00002d6000008947 */ /* 0x000fea0003800000 */
[----:B-1----:R-:W-:Y:S01]  /*af90*/  MOV R2, R168 ;  /* 0x000000a800027202 */ /* 0x002fe20000000f00 */
[----:B------:R-:W-:Y:S01]  /*afa0*/  IMAD.MOV.U32 R170, RZ, RZ, R3 ;  /* 0x000000ffffaa7224 */ /* 0x000fe200078e0003 */
[----:B--2---:R-:W-:Y:S01]  /*afb0*/  MOV R0, R169 ;  /* 0x000000a900007202 */ /* 0x004fe20000000f00 */
[----:B------:R-:W-:Y:S01]  /*afc0*/  IMAD.MOV.U32 R244, RZ, RZ, R242 ;  /* 0x000000fffff47224 */ /* 0x000fe200078e00f2 */
[----:B------:R-:W-:Y:S01]  /*afd0*/  MOV R164, R167 ;  /* 0x000000a700a47202 */ /* 0x000fe20000000f00 */
[----:B------:R-:W-:Y:S01]  /*afe0*/  IMAD.MOV.U32 R248, RZ, RZ, c[0x0][0x1e4] ;  /* 0x00007900fff87624 */ /* 0x000fe200078e00ff */
[----:B------:R-:W-:Y:S02]  /*aff0*/  MOV R247, c[0x0][0x1e0] ;  /* 0x0000780000f77a02 */ /* 0x000fe40000000f00 */
.L_x_923:
[----:B------:R-:W2:Y:S01]  /*b000*/  LDL.64 R24, [R1+0x38] ;  /* 0x0000380001187983 */ /* 0x000ea20000100a00 */
[----:B------:R-:W-:Y:S05]  /*b010*/  DEPBAR.LE SB0, 0x0 ;  /* 0x000080000000791a */ /* 0x000fea0000000000 */
[----:B------:R-:W-:Y:S01]  /*b020*/  BAR.SYNC.DEFER_BLOCKING 0x0 ;  /* 0x0000000000007b1d */ /* 0x000fe20000010000 */
[C---:B------:R-:W-:Y:S02]  /*b030*/  ISETP.LT.AND P6, PT, R244.reuse, UR8, PT ;  /* 0x00000008f4007c0c */ /* 0x040fe4000bfc1270 */
[C---:B------:R-:W-:Y:S11]  /*b040*/  IADD3 R242, R244.reuse, -0x1, RZ ;  /* 0xfffffffff4f27810 */ /* 0x040ff60007ffe0ff */
[----:B------:R-:W-:Y:S01]  /*b050*/  @!P6 SHF.R.S32.HI R3, RZ, 0x1f, R244 ;  /* 0x0000001fff03e819 */ /* 0x000fe200000114f4 */
[C---:B------:R-:W-:Y:S04]  /*b060*/  @!P6 IMAD.WIDE.U32 R20, R244.reuse, c[0x0][0x208], RZ ;  /* 0x00008200f414ea25 */ /* 0x040fe800078e00ff */
[----:B------:R-:W-:Y:S04]  /*b070*/  @!P6 IMAD R3, R3, c[0x0][0x208], RZ ;  /* 0x000082000303ea24 */ /* 0x000fe800078e02ff */
[----:B------:R-:W-:Y:S01]  /*b080*/  @!P6 IMAD R3, R244, c[0x0][0x20c], R3 ;  /* 0x00008300f403ea24 */ /* 0x000fe200078e0203 */
[----:B------:R-:W3:Y:S04]  /*b090*/  LDL.64 R22, [R1+0x48] ;  /* 0x0000480001167983 */ /* 0x000ee80000100a00 */
[----:B------:R-:W-:Y:S02]  /*b0a0*/  @!P6 IADD3 R3, R21, R3, RZ ;  /* 0x000000031503e210 */ /* 0x000fe40007ffe0ff */
[----:B-----5:R-:W-:Y:S03]  /*b0b0*/  LDSM.16.M88.4 R48, [R231+0x8080] ;  /* 0x00808000e730783b */ /* 0x020fe60000000200 */
[----:B------:R-:W-:Y:S05]  /*b0c0*/  @!P6 IMAD R3, R3, 0x30, RZ ;  /* 0x000000300303e824 */ /* 0x000fea00078e02ff */
[----:B------:R-:W1:Y:S08]  /*b0d0*/  LDSM.16.M88.4 R16, [R224+0x5080] ;  /* 0x00508000e010783b */ /* 0x000e700000000200 */
[----:B------:R-:W4:Y:S08]  /*b0e0*/  LDSM.16.M88.4 R44, [R231+0xa080] ;  /* 0x00a08000e72c783b */ /* 0x000f300000000200 */
[----:B------:R-:W2:Y:S08]  /*b0f0*/  LDSM.16.M88.4 R32, [R224+0x5880] ;  /* 0x00588000e020783b */ /* 0x000eb00000000200 */
[----:B------:R-:W3:Y:S06]  /*b100*/  LDL.64 R250, [R1+0x40] ;  /* 0x0000400001fa7983 */ /* 0x000eec0000100a00 */
[----:B------:R-:W2:Y:S08]  /*b110*/  LDSM.16.M88.4 R172, [R224+0x6080] ;  /* 0x00608000e0ac783b */ /* 0x000eb00000000200 */
[----:B------:R-:W-:Y:S01]  /*b120*/  LDSM.16.M88.4 R192, [R233+0x8080] ;  /* 0x00808000e9c0783b */ /* 0x000fe20000000200 */
[-C--:B-1----:R-:W-:Y:S07]  /*b130*/  HMMA.16816.F32.BF16 R4, R48, R16.reuse, RZ ;  /* 0x000000103004723c */ /* 0x082fee00000418ff */
[----:B------:R-:W1:Y:S01]  /*b140*/  LDSM.16.M88.4 R196, [R235] ;  /* 0x00000000ebc4783b */ /* 0x000e620000000200 */
[C---:B----4-:R-:W-:Y:S07]  /*b150*/  HMMA.16816.F32.BF16 R8, R44.reuse, R16, RZ ;  /* 0x000000102c08723c */ /* 0x050fee00000418ff */
[----:B------:R-:W4:Y:S01]  /*b160*/  LDSM.16.M88.4 R200, [R233+0xa080] ;  /* 0x00a08000e9c8783b */ /* 0x000f220000000200 */
[-C--:B------:R-:W-:Y:S07]  /*b170*/  HMMA.16816.F32.BF16 R12, R44, R18.reuse, RZ ;  /* 0x000000122c0c723c */ /* 0x080fee00000418ff */
[----:B------:R-:W1:Y:S01]  /*b180*/  LDSM.16.M88.4 R204, [R241] ;  /* 0x00000000f1cc783b */ /* 0x000e620000000200 */
[C---:B------:R-:W-:Y:S07]  /*b190*/  HMMA.16816.F32.BF16 R16, R48.reuse, R18, RZ ;  /* 0x000000123010723c */ /* 0x040fee00000418ff */
[----:B------:R-:W1:Y:S01]  /*b1a0*/  LDSM.16.M88.4 R208, [R240] ;  /* 0x00000000f0d0783b */ /* 0x000e620000000200 */
[----:B--2---:R-:W-:Y:S04]  /*b1b0*/  @!P6 MOV R29, R25 ;  /* 0x00000019001de202 */ /* 0x004fe80000000f00 */
[----:B---3--:R-:W-:Y:S05]  /*b1c0*/  @!P6 MOV R28, R22 ;  /* 0x00000016001ce202 */ /* 0x008fea0000000f00 */
[----:B------:R-:W-:Y:S02]  /*b1d0*/  @!P6 IMAD.WIDE.U32 R28, R20, 0x30, R28 ;  /* 0x00000030141ce825 */ /* 0x000fe400078e001c */
[-C--:B------:R-:W-:Y:S03]  /*b1e0*/  HMMA.16816.F32.BF16 R20, R48, R32.reuse, RZ ;  /* 0x000000203014723c */ /* 0x080fe600000418ff */
[----:B------:R-:W-:Y:S02]  /*b1f0*/  @!P6 IADD3 R29, R29, R3, RZ ;  /* 0x000000031d1de210 */ /* 0x000fe40007ffe0ff */
[C---:B------:R-:W-:Y:S03]  /*b200*/  @!P6 SHF.L.U32 R3, R28.reuse, 0x1, RZ ;  /* 0x000000011c03e819 */ /* 0x040fe600000006ff */
[C---:B------:R-:W-:Y:S04]  /*b210*/  HMMA.16816.F32.BF16 R24, R44.reuse, R32, RZ ;  /* 0x000000202c18723c */ /* 0x040fe800000418ff */
[C---:B------:R-:W-:Y:S02]  /*b220*/  @!P6 IADD3 R36, P0, R3.reuse, c[0x0][0x1f8], RZ ;  /* 0x00007e000324ea10 */ /* 0x040fe40007f1e0ff */
[----:B------:R-:W-:Y:S02]  /*b230*/  @!P6 IADD3 R3, P5, R3, 0x80, RZ ;  /* 0x000000800303e810 */ /* 0x000fe40007fbe0ff */
[----:B------:R-:W-:Y:S02]  /*b240*/  @!P6 SHF.L.U64.HI R32, R28, 0x1, R29 ;  /* 0x000000011c20e819 */ /* 0x000fe4000001021d */
[-C--:B------:R-:W-:Y:S02]  /*b250*/  HMMA.16816.F32.BF16 R28, R44, R34.reuse, RZ ;  /* 0x000000222c1c723c */ /* 0x080fe400000418ff */
[----:B------:R-:W-:Y:S02]  /*b260*/  @!P6 IADD3.X R37, R32, c[0x0][0x1fc], RZ, P0, !PT ;  /* 0x00007f002025ea10 */ /* 0x000fe400007fe4ff */
[----:B------:R-:W-:Y:S02]  /*b270*/  @!P6 IADD3 R38, P2, R3, c[0x0][0x1f8], RZ ;  /* 0x00007e000326ea10 */ /* 0x000fe40007f5e0ff */
[----:B------:R-:W-:Y:S01]  /*b280*/  @!P6 IADD3 R40, P1, R36, UR10, RZ ;  /* 0x0000000a2428ec10 */ /* 0x000fe2000ff3e0ff */
[----:B------:R-:W-:Y:S01]  /*b290*/  @!PT LDS RZ, [RZ] ;  /* 0x00000000fffff984 */ /* 0x000fe20000000800 */
[----:B------:R-:W-:Y:S01]  /*b2a0*/  @!PT LDS RZ, [RZ] ;  /* 0x00000000fffff984 */ /* 0x000fe20000000800 */
[----:B------:R-:W-:Y:S01]  /*b2b0*/  @!PT LDS RZ, [RZ] ;  /* 0x00000000fffff984 */ /* 0x000fe20000000800 */
[----:B------:R2:W-:Y:S01]  /*b2c0*/  @!P6 LDGSTS.E.BYPASS.LTC128B.128 [R243+0x2080], [R36.64], !P4 ;  /* 0x0208000024f3efae */ /* 0x0005e2000e101d4e */
[----:B------:R-:W-:Y:S02]  /*b2d0*/  @!P6 IADD3.X R39, RZ, c[0x0][0x1fc], R32, P2, P5 ;  /* 0x00007f00ff27ea10 */ /* 0x000fe400017ea420 */
[C---:B------:R-:W-:Y:S02]  /*b2e0*/  HMMA.16816.F32.BF16 R32, R48.reuse, R34, RZ ;  /* 0x000000223020723c */ /* 0x040fe400000418ff */
[----:B------:R-:W-:Y:S02]  /*b2f0*/  @!P6 IADD3.X R41, R37, UR11, RZ, P1, !PT ;  /* 0x0000000b2529ec10 */ /* 0x000fe40008ffe4ff */
[----:B------:R-:W-:Y:S01]  /*b300*/  @!P6 IADD3 R42, P0, R40, UR10, RZ ;  /* 0x0000000a282aec10 */ /* 0x000fe2000ff1e0ff */
[----:B------:R2:W-:Y:S01]  /*b310*/  @!P6 LDGSTS.E.BYPASS.LTC128B.128 [R243+0x3880], [R38.64], !P3 ;  /* 0x0388000026f3efae */ /* 0x0005e2000d901d4e */
[----:B------:R-:W-:Y:S02]  /*b320*/  ISETP.GT.AND P5, PT, R244, UR8, PT ;  /* 0x00000008f4007c0c */ /* 0x000fe4000bfa4270 */
[----:B------:R-:W-:Y:S05]  /*b330*/  @!P6 IADD3.X R43, R41, UR11, RZ, P0, !PT ;  /* 0x0000000b292bec10 */ /* 0x000fea00087fe4ff */
[----:B------:R3:W-:Y:S08]  /*b340*/  @!P6 LDGSTS.E.BYPASS.LTC128B.128 [R243+0x2880], [R40.64], !P4 ;  /* 0x0288000028f3efae */ /* 0x0007f0000e101d4e */
[----:B------:R3:W-:Y:S08]  /*b350*/  @!P6 LDGSTS.E.BYPASS.LTC128B.128 [R243+0x4080], [R40.64+0x80], !P3 ;  /* 0x0408008028f3efae */ /* 0x0007f0000d901d4e */
[----:B------:R3:W-:Y:S01]  /*b360*/  @!P6 LDGSTS.E.BYPASS.LTC128B.128 [R243+0x3080], [R42.64], !P4 ;  /* 0x030800002af3efae */ /* 0x0007e2000e101d4e */
[-C--:B--2---:R-:W-:Y:S07]  /*b370*/  HMMA.16816.F32.BF16 R36, R48, R172.reuse, RZ ;  /* 0x000000ac3024723c */ /* 0x084fee00000418ff */
[----:B------:R3:W-:Y:S08]  /*b380*/  @!P6 LDGSTS.E.BYPASS.LTC128B.128 [R243+0x4880], [R42.64+0x80], !P3 ;  /* 0x048800802af3efae */ /* 0x0007f0000d901d4e */
[----:B------:R-:W-:Y:S08]  /*b390*/  LDSM.16.M88.4 R212, [R232+0x8080] ;  /* 0x00808000e8d4783b */ /* 0x000ff00000000200 */
[----:B------:R-:W0:Y:S08]  /*b3a0*/  LDGDEPBAR ;  /* 0x00000000000079af */ /* 0x000e300000000000 */
[----:B------:R-:W2:Y:S01]  /*b3b0*/  LDSM.16.M88.4 R216, [R230+0x5080] ;  /* 0x00508000e6d8783b */ /* 0x000ea20000000200 */
[C---:B---3--:R-:W-:Y:S07]  /*b3c0*/  HMMA.16816.F32.BF16 R40, R44.reuse, R172, RZ ;  /* 0x000000ac2c28723c */ /* 0x048fee00000418ff */
[----:B------:R-:W3:Y:S01]  /*b3d0*/  LDSM.16.M88.4 R220, [R232+0xa080] ;  /* 0x00a08000e8dc783b */ /* 0x000ee20000000200 */
[-C--:B------:R-:W-:Y:S08]  /*b3e0*/  HMMA.16816.F32.BF16 R44, R44, R174.reuse, RZ ;  /* 0x000000ae2c2c723c */ /* 0x080ff000000418ff */
[----:B------:R-:W-:Y:S01]  /*b3f0*/  HMMA.16816.F32.BF16 R48, R48, R174, RZ ;  /* 0x000000ae3030723c */ /* 0x000fe200000418ff */
[----:B------:R-:W2:Y:S07]  /*b400*/  LDSM.16.M88.4 R172, [R230+0x5880] ;  /* 0x00588000e6ac783b */ /* 0x000eae0000000200 */
[-C--:B-1----:R-:W-:Y:S08]  /*b410*/  HMMA.16816.F32.BF16 R4, R192, R196.reuse, R4 ;  /* 0x000000c4c004723c */ /* 0x082ff00000041804 */
[C---:B----4-:R-:W-:Y:S08]  /*b420*/  HMMA.16816.F32.BF16 R8, R200.reuse, R196, R8 ;  /* 0x000000c4c808723c */ /* 0x050ff00000041808 */
        /* <DEDUP_REMOVED lines=8> */
[-C--:B------:R-:W-:Y:S08]  /*b4b0*/  HMMA.16816.F32.BF16 R36, R192, R208.reuse, R36 ;  /* 0x000000d0c024723c */ /* 0x080ff00000041824 */
[C---:B------:R-:W-:Y:S08]  /*b4c0*/  HMMA.16816.F32.BF16 R40, R200.reuse, R208, R40 ;  /* 0x000000d0c828723c */ /* 0x040ff00000041828 */
[-C--:B------:R-:W-:Y:S01]  /*b4d0*/  HMMA.16816.F32.BF16 R44, R200, R210.reuse, R44 ;  /* 0x000000d2c82c723c */ /* 0x080fe2000004182c */
[----:B------:R-:W-:Y:S07]  /*b4e0*/  LDSM.16.M88.4 R200, [R229] ;  /* 0x00000000e5c8783b */ /* 0x000fee0000000200 */
[----:B------:R-:W-:Y:S01]  /*b4f0*/  HMMA.16816.F32.BF16 R48, R192, R210, R48 ;  /* 0x000000d2c030723c */ /* 0x000fe20000041830 */
[----:B------:R-:W4:Y:S07]  /*b500*/  LDSM.16.M88.4 R192, [R234+0x8080] ;  /* 0x00808000eac0783b */ /* 0x000f2e0000000200 */
[-C--:B--2---:R-:W-:Y:S01]  /*b510*/  HMMA.16816.F32.BF16 R4, R212, R216.reuse, R4 ;  /* 0x000000d8d404723c */ /* 0x084fe20000041804 */
[----:B------:R-:W2:Y:S07]  /*b520*/  LDSM.16.M88.4 R208, [R229+0x800] ;  /* 0x00080000e5d0783b */ /* 0x000eae0000000200 */
[C---:B---3--:R-:W-:Y:S08]  /*b530*/  HMMA.16816.F32.BF16 R8, R220.reuse, R216, R8 ;  /* 0x000000d8dc08723c */ /* 0x048ff00000041808 */
[-C--:B------:R-:W-:Y:S08]  /*b540*/  HMMA.16816.F32.BF16 R12, R220, R218.reuse, R12 ;  /* 0x000000dadc0c723c */ /* 0x080ff0000004180c */
[C---:B------:R-:W-:Y:S01]  /*b550*/  HMMA.16816.F32.BF16 R16, R212.reuse, R218, R16 ;  /* 0x000000dad410723c */ /* 0x040fe20000041810 */
[----:B------:R-:W-:Y:S07]  /*b560*/  LDSM.16.M88.4 R216, [R231+0xe080] ;  /* 0x00e08000e7d8783b */ /* 0x000fee0000000200 */
[-C--:B------:R-:W-:Y:S08]  /*b570*/  HMMA.16816.F32.BF16 R20, R212, R172.reuse, R20 ;  /* 0x000000acd414723c */ /* 0x080ff00000041814 */
[C---:B------:R-:W-:Y:S08]  /*b580*/  HMMA.16816.F32.BF16 R24, R220.reuse, R172, R24 ;  /* 0x000000acdc18723c */ /* 0x040ff00000041818 */
[-C--:B------:R-:W-:Y:S08]  /*b590*/  HMMA.16816.F32.BF16 R28, R220, R174.reuse, R28 ;  /* 0x000000aedc1c723c */ /* 0x080ff0000004181c */
[C---:B------:R-:W-:Y:S01]  /*b5a0*/  HMMA.16816.F32.BF16 R32, R212.reuse, R174, R32 ;  /* 0x000000aed420723c */ /* 0x040fe20000041820 */
[----:B------:R-:W3:Y:S07]  /*b5b0*/  LDSM.16.M88.4 R172, [R229+0x1000] ;  /* 0x00100000e5ac783b */ /* 0x000eee0000000200 */
[-C--:B-1----:R-:W-:Y:S08]  /*b5c0*/  HMMA.16816.F32.BF16 R36, R212, R196.reuse, R36 ;  /* 0x000000c4d424723c */ /* 0x082ff00000041824 */
[C---:B------:R-:W-:Y:S08]  /*b5d0*/  HMMA.16816.F32.BF16 R40, R220.reuse, R196, R40 ;  /* 0x000000c4dc28723c */ /* 0x040ff00000041828 */
[-C--:B------:R-:W-:Y:S01]  /*b5e0*/  HMMA.16816.F32.BF16 R44, R220, R198.reuse, R44 ;  /* 0x000000c6dc2c723c */ /* 0x080fe2000004182c */
[----:B------:R-:W-:Y:S07]  /*b5f0*/  LDSM.16.M88.4 R220, [R224+0x7880] ;  /* 0x00788000e0dc783b */ /* 0x000fee0000000200 */
[----:B------:R-:W-:Y:S01]  /*b600*/  HMMA.16816.F32.BF16 R48, R212, R198, R48 ;  /* 0x000000c6d430723c */ /* 0x000fe20000041830 */
[----:B------:R-:W-:Y:S07]  /*b610*/  LDSM.16.M88.4 R196, [R231+0xc080] ;  /* 0x00c08000e7c4783b */ /* 0x000fee0000000200 */
[-C--:B----4-:R-:W-:Y:S01]  /*b620*/  HMMA.16816.F32.BF16 R4, R192, R200.reuse, R4 ;  /* 0x000000c8c004723c */ /* 0x090fe20000041804 */
[----:B------:R-:W1:Y:S07]  /*b630*/  LDSM.16.M88.4 R212, [R224+0x6880] ;  /* 0x00688000e0d4783b */ /* 0x000e6e0000000200 */
[C---:B------:R-:W-:Y:S08]  /*b640*/  HMMA.16816.F32.BF16 R8, R204.reuse, R200, R8 ;  /* 0x000000c8cc08723c */ /* 0x040ff00000041808 */
[-C--:B------:R-:W-:Y:S08]  /*b650*/  HMMA.16816.F32.BF16 R12, R204, R202.reuse, R12 ;  /* 0x000000cacc0c723c */ /* 0x080ff0000004180c */
[C---:B------:R-:W-:Y:S01]  /*b660*/  HMMA.16816.F32.BF16 R16, R192.reuse, R202, R16 ;  /* 0x000000cac010723c */ /* 0x040fe20000041810 */
[----:B------:R-:W4:Y:S07]  /*b670*/  LDSM.16.M88.4 R200, [R224+0x7080] ;  /* 0x00708000e0c8783b */ /* 0x000f2e0000000200 */
[-C--:B--2---:R-:W-:Y:S08]  /*b680*/  HMMA.16816.F32.BF16 R20, R192, R208.reuse, R20 ;  /* 0x000000d0c014723c */ /* 0x084ff00000041814 */
[C---:B------:R-:W-:Y:S08]  /*b690*/  HMMA.16816.F32.BF16 R24, R204.reuse, R208, R24 ;  /* 0x000000d0cc18723c */ /* 0x040ff00000041818 */
[-C--:B------:R-:W-:Y:S08]  /*b6a0*/  HMMA.16816.F32.BF16 R28, R204, R210.reuse, R28 ;  /* 0x000000d2cc1c723c */ /* 0x080ff0000004181c */
[C---:B------:R-:W-:Y:S01]  /*b6b0*/  HMMA.16816.F32.BF16 R32, R192.reuse, R210, R32 ;  /* 0x000000d2c020723c */ /* 0x040fe20000041820 */
[----:B------:R-:W-:Y:S07]  /*b6c0*/  LDSM.16.M88.4 R208, [R237] ;  /* 0x00000000edd0783b */ /* 0x000fee0000000200 */
[-C--:B---3--:R-:W-:Y:S08]  /*b6d0*/  HMMA.16816.F32.BF16 R36, R192, R172.reuse, R36 ;  /* 0x000000acc024723c */ /* 0x088ff00000041824 */
[C---:B------:R-:W-:Y:S08]  /*b6e0*/  HMMA.16816.F32.BF16 R40, R204.reuse, R172, R40 ;  /* 0x000000accc28723c */ /* 0x040ff00000041828 */
[-C--:B------:R-:W-:Y:S01]  /*b6f0*/  HMMA.16816.F32.BF16 R44, R204, R174.reuse, R44 ;  /* 0x000000aecc2c723c */ /* 0x080fe2000004182c */
[----:B------:R-:W-:Y:S07]  /*b700*/  LDSM.16.M88.4 R204, [R233+0xe080] ;  /* 0x00e08000e9cc783b */ /* 0x000fee0000000200 */
[----:B------:R-:W-:Y:S01]  /*b710*/  HMMA.16816.F32.BF16 R48, R192, R174, R48 ;  /* 0x000000aec030723c */ /* 0x000fe20000041830 */
[----:B------:R-:W-:Y:S07]  /*b720*/  LDSM.16.M88.4 R172, [R233+0xc080] ;  /* 0x00c08000e9ac783b */ /* 0x000fee0000000200 */
[-C--:B-1----:R-:W-:Y:S01]  /*b730*/  HMMA.16816.F32.BF16 R4, R196, R212.reuse, R4 ;  /* 0x000000d4c404723c */ /* 0x082fe20000041804 */
[----:B------:R-:W1:Y:S07]  /*b740*/  LDSM.16.M88.4 R192, [R239] ;  /* 0x00000000efc0783b */ /* 0x000e6e0000000200 */
[C---:B------:R-:W-:Y:S08]  /*b750*/  HMMA.16816.F32.BF16 R8, R216.reuse, R212, R8 ;  /* 0x000000d4d808723c */ /* 0x040ff00000041808 */
[-C--:B------:R-:W-:Y:S08]  /*b760*/  HMMA.16816.F32.BF16 R12, R216, R214.reuse, R12 ;  /* 0x000000d6d80c723c */ /* 0x080ff0000004180c */
[C---:B------:R-:W-:Y:S01]  /*b770*/  HMMA.16816.F32.BF16 R16, R196.reuse, R214, R16 ;  /* 0x000000d6c410723c */ /* 0x040fe20000041810 */
[----:B------:R-:W-:Y:S07]  /*b780*/  LDSM.16.M88.4 R212, [R232+0xc080] ;  /* 0x00c08000e8d4783b */ /* 0x000fee0000000200 */
[-C--:B----4-:R-:W-:Y:S08]  /*b790*/  HMMA.16816.F32.BF16 R20, R196, R200.reuse, R20 ;  /* 0x000000c8c414723c */ /* 0x090ff00000041814 */
[C---:B------:R-:W-:Y:S08]  /*b7a0*/  HMMA.16816.F32.BF16 R24, R216.reuse, R200, R24 ;  /* 0x000000c8d818723c */ /* 0x040ff00000041818 */
[-C--:B------:R-:W-:Y:S08]  /*b7b0*/  HMMA.16816.F32.BF16 R28, R216, R202.reuse, R28 ;  /* 0x000000cad81c723c */ /* 0x080ff0000004181c */
[C---:B------:R-:W-:Y:S01]  /*b7c0*/  HMMA.16816.F32.BF16 R32, R196.reuse, R202, R32 ;  /* 0x000000cac420723c */ /* 0x040fe20000041820 */
[----:B------:R-:W2:Y:S07]  /*b7d0*/  LDSM.16.M88.4 R200, [R238] ;  /* 0x00000000eec8783b */ /* 0x000eae0000000200 */
[-C--:B------:R-:W-:Y:S08]  /*b7e0*/  HMMA.16816.F32.BF16 R36, R196, R220.reuse, R36 ;  /* 0x000000dcc424723c */ /* 0x080ff00000041824 */
[C---:B------:R-:W-:Y:S08]  /*b7f0*/  HMMA.16816.F32.BF16 R40, R216.reuse, R220, R40 ;  /* 0x000000dcd828723c */ /* 0x040ff00000041828 */
[-C--:B------:R-:W-:Y:S01]  /*b800*/  HMMA.16816.F32.BF16 R44, R216, R222.reuse, R44 ;  /* 0x000000ded82c723c */ /* 0x080fe2000004182c */
[----:B------:R-:W3:Y:S07]  /*b810*/  LDSM.16.M88.4 R216, [R230+0x6880] ;  /* 0x00688000e6d8783b */ /* 0x000eee0000000200 */
[----:B------:R-:W-:Y:S01]  /*b820*/  HMMA.16816.F32.BF16 R48, R196, R222, R48 ;  /* 0x000000dec430723c */ /* 0x000fe20000041830 */
[----:B------:R-:W4:Y:S07]  /*b830*/  LDSM.16.M88.4 R196, [R232+0xe080] ;  /* 0x00e08000e8c4783b */ /* 0x000f2e0000000200 */
[-C--:B-1----:R-:W-:Y:S01]  /*b840*/  HMMA.16816.F32.BF16 R4, R172, R192.reuse, R4 ;  /* 0x000000c0ac04723c */ /* 0x082fe20000041804 */
[----:B------:R-:W1:Y:S07]  /*b850*/  LDSM.16.M88.4 R220, [R230+0x7080] ;  /* 0x00708000e6dc783b */ /* 0x000e6e0000000200 */
[C---:B------:R-:W-:Y:S08]  /*b860*/  HMMA.16816.F32.BF16 R8, R204.reuse, R192, R8 ;  /* 0x000000c0cc08723c */ /* 0x040ff00000041808 */
[-C--:B------:R-:W-:Y:S08]  /*b870*/  HMMA.16816.F32.BF16 R12, R204, R194.reuse, R12 ;  /* 0x000000c2cc0c723c */ /* 0x080ff0000004180c */
[C---:B------:R-:W-:Y:S01]  /*b880*/  HMMA.16816.F32.BF16 R16, R172.reuse, R194, R16 ;  /* 0x000000c2ac10723c */ /* 0x040fe20000041810 */
[----:B------:R-:W-:Y:S07]  /*b890*/  LDSM.16.M88.4 R192, [R234+0xc080] ;  /* 0x00c08000eac0783b */ /* 0x000fee0000000200 */
[-C--:B--2---:R-:W-:Y:S08]  /*b8a0*/  HMMA.16816.F32.BF16 R20, R172, R200.reuse, R20 ;  /* 0x000000c8ac14723c */ /* 0x084ff00000041814 */
[C---:B------:R-:W-:Y:S08]  /*b8b0*/  HMMA.16816.F32.BF16 R24, R204.reuse, R200, R24 ;  /* 0x000000c8cc18723c */ /* 0x040ff00000041818 */
[-C--:B------:R-:W-:Y:S08]  /*b8c0*/  HMMA.16816.F32.BF16 R28, R204, R202.reuse, R28 ;  /* 0x000000cacc1c723c */ /* 0x080ff0000004181c */
[C---:B------:R-:W-:Y:S01]  /*b8d0*/  HMMA.16816.F32.BF16 R32, R172.reuse, R202, R32 ;  /* 0x000000caac20723c */ /* 0x040fe20000041820 */
[----:B------:R-:W-:Y:S07]  /*b8e0*/  LDSM.16.M88.4 R200, [R229+0x1800] ;  /* 0x00180000e5c8783b */ /* 0x000fee0000000200 */
[-C--:B------:R-:W-:Y:S08]  /*b8f0*/  HMMA.16816.F32.BF16 R36, R172, R208.reuse, R36 ;  /* 0x000000d0ac24723c */ /* 0x080ff00000041824 */
[C---:B------:R-:W-:Y:S08]  /*b900*/  HMMA.16816.F32.BF16 R40, R204.reuse, R208, R40 ;  /* 0x000000d0cc28723c */ /* 0x040ff00000041828 */
[-C--:B------:R-:W-:Y:S01]  /*b910*/  HMMA.16816.F32.BF16 R44, R204, R210.reuse, R44 ;  /* 0x000000d2cc2c723c */ /* 0x080fe2000004182c */
[----:B------:R-:W-:Y:S07]  /*b920*/  LDSM.16.M88.4 R204, [R236+0xe080] ;  /* 0x00e08000eccc783b */ /* 0x000fee0000000200 */
[----:B------:R-:W-:Y:S01]  /*b930*/  HMMA.16816.F32.BF16 R48, R172, R210, R48 ;  /* 0x000000d2ac30723c */ /* 0x000fe20000041830 */
[----:B------:R-:W2:Y:S07]  /*b940*/  LDSM.16.M88.4 R172, [R230+0x7880] ;  /* 0x00788000e6ac783b */ /* 0x000eae0000000200 */
[-C--:B---3--:R-:W-:Y:S01]  /*b950*/  HMMA.16816.F32.BF16 R4, R212, R216.reuse, R4 ;  /* 0x000000d8d404723c */ /* 0x088fe20000041804 */
[----:B------:R-:W3:Y:S07]  /*b960*/  LDSM.16.M88.4 R208, [R229+0x2000] ;  /* 0x00200000e5d0783b */ /* 0x000eee0000000200 */
[C---:B----4-:R-:W-:Y:S08]  /*b970*/  HMMA.16816.F32.BF16 R8, R196.reuse, R216, R8 ;  /* 0x000000d8c408723c */ /* 0x050ff00000041808 */
[-C--:B------:R-:W-:Y:S08]  /*b980*/  HMMA.16816.F32.BF16 R12, R196, R218.reuse, R12 ;  /* 0x000000dac40c723c */ /* 0x080ff0000004180c */
[C---:B------:R-:W-:Y:S01]  /*b990*/  HMMA.16816.F32.BF16 R16, R212.reuse, R218, R16 ;  /* 0x000000dad410723c */ /* 0x040fe20000041810 */
[----:B------:R-:W4:Y:S01]  /*b9a0*/  LDSM.16.M88.4 R216, [R229+0x2800] ;  /* 0x00280000e5d8783b */ /* 0x000f220000000200 */
[----:B------:R-:W-:Y:S06]  /*b9b0*/  DEPBAR.LE SB0, 0x0 ;  /* 0x000080000000791a */ /* 0x000fec0000000000 */
[-C--:B-1----:R-:W-:Y:S01]  /*b9c0*/  HMMA.16816.F32.BF16 R20, R212, R220.reuse, R20 ;  /* 0x000000dcd414723c */ /* 0x082fe20000041814 */
[----:B------:R-:W-:Y:S07]  /*b9d0*/  BAR.SYNC.DEFER_BLOCKING 0x0 ;  /* 0x0000000000007b1d */ /* 0x000fee0000010000 */
[C---:B------:R-:W-:Y:S08]  /*b9e0*/  HMMA.16816.F32.BF16 R24, R196.reuse, R220, R24 ;  /* 0x000000dcc418723c */ /* 0x040ff00000041818 */
[-C--:B------:R-:W-:Y:S08]  /*b9f0*/  HMMA.16816.F32.BF16 R28, R196, R222.reuse, R28 ;  /* 0x000000dec41c723c */ /* 0x080ff0000004181c */
[C---:B------:R-:W-:Y:S08]  /*ba00*/  HMMA.16816.F32.BF16 R32, R212.reuse, R222, R32 ;  /* 0x000000ded420723c */ /* 0x040ff00000041820 */
[-C--:B--2---:R-:W-:Y:S08]  /*ba10*/  HMMA.16816.F32.BF16 R36, R212, R172.reuse, R36 ;  /* 0x000000acd424723c */ /* 0x084ff00000041824 */
[C---:B------:R-:W-:Y:S08]  /*ba20*/  HMMA.16816.F32.BF16 R40, R196.reuse, R172, R40 ;  /* 0x000000acc428723c */ /* 0x040ff00000041828 */
[-C--:B------:R-:W-:Y:S01]  /*ba30*/  HMMA.16816.F32.BF16 R44, R196, R174.reuse, R44 ;  /* 0x000000aec42c723c */ /* 0x080fe2000004182c */
[----:B------:R-:W2:Y:S06]  /*ba40*/  LDL.64 R198, [R1+0x30] ;  /* 0x0000300001c67983 */ /* 0x000eac0000100a00 */
[----:B------:R-:W2:Y:S01]  /*ba50*/  LDL.LU R252, [R1+0x1c] ;  /* 0x00001c0001fc7983 */ /* 0x000ea20000300800 */
[----:B------:R-:W-:Y:S03]  /*ba60*/  HMMA.16816.F32.BF16 R48, R212, R174, R48 ;  /* 0x000000aed430723c */ /* 0x000fe60000041830 */
[----:B------:R-:W2:Y:S05]  /*ba70*/  LDL.LU R251, [R1+0x14] ;  /* 0x0000140001fb7983 */ /* 0x000eaa0000300800 */
[-C--:B------:R-:W-:Y:S08]  /*ba80*/  HMMA.16816.F32.BF16 R4, R192, R200.reuse, R4 ;  /* 0x000000c8c004723c */ /* 0x080ff00000041804 */
[C---:B------:R-:W-:Y:S08]  /*ba90*/  HMMA.16816.F32.BF16 R8, R204.reuse, R200, R8 ;  /* 0x000000c8cc08723c */ /* 0x040ff00000041808 */
[-C--:B------:R-:W-:Y:S08]  /*baa0*/  HMMA.16816.F32.BF16 R12, R204, R202.reuse, R12 ;  /* 0x000000cacc0c723c */ /* 0x080ff0000004180c */
[C---:B------:R-:W-:Y:S04]  /*bab0*/  HMMA.16816.F32.BF16 R16, R192.reuse, R202, R16 ;  /* 0x000000cac010723c */ /* 0x040fe80000041810 */
[----:B------:R-:W-:Y:S02]  /*bac0*/  FMNMX.FTZ R3, R4, R0, !PT ;  /* 0x0000000004037209 */ /* 0x000fe40007810000 */
[----:B------:R-:W-:Y:S02]  /*bad0*/  FMNMX.FTZ R165, R6, R2, !PT ;  /* 0x0000000206a57209 */ /* 0x000fe40007810000 */
[-C--:B---3--:R-:W-:Y:S04]  /*bae0*/  HMMA.16816.F32.BF16 R20, R192, R208.reuse, R20 ;  /* 0x000000d0c014723c */ /* 0x088fe80000041814 */
[----:B------:R-:W-:Y:S02]  /*baf0*/  FMNMX.FTZ R3, R5, R3, !PT ;  /* 0x0000000305037209 */ /* 0x000fe40007810000 */
[----:B------:R-:W-:Y:S02]  /*bb00*/  FMNMX.FTZ R166, R7, R165, !PT ;  /* 0x000000a507a67209 */ /* 0x000fe40007810000 */
[C---:B------:R-:W-:Y:S04]  /*bb10*/  HMMA.16816.F32.BF16 R24, R204.reuse, R208, R24 ;  /* 0x000000d0cc18723c */ /* 0x040fe80000041818 */
[----:B------:R-:W-:Y:S04]  /*bb20*/  FMNMX.FTZ R165, R8, R164, !PT ;  /* 0x000000a408a57209 */ /* 0x000fe80007810000 */
[-C--:B------:R-:W-:Y:S04]  /*bb30*/  HMMA.16816.F32.BF16 R28, R204, R210.reuse, R28 ;  /* 0x000000d2cc1c723c */ /* 0x080fe8000004181c */
[----:B------:R-:W-:Y:S02]  /*bb40*/  FMNMX.FTZ R165, R9, R165, !PT ;  /* 0x000000a509a57209 */ /* 0x000fe40007810000 */
[----:B------:R-:W-:Y:S02]  /*bb50*/  FMNMX.FTZ R3, R16, R3, !PT ;  /* 0x0000000310037209 */ /* 0x000fe40007810000 */
[C---:B------:R-:W-:Y:S04]  /*bb60*/  HMMA.16816.F32.BF16 R32, R192.reuse, R210, R32 ;  /* 0x000000d2c020723c */ /* 0x040fe80000041820 */
[----:B------:R-:W-:Y:S02]  /*bb70*/  FMNMX.FTZ R169, R17, R3, !PT ;  /* 0x0000000311a97209 */ /* 0x000fe40007810000 */
[----:B------:R-:W-:Y:S02]  /*bb80*/  FMNMX.FTZ R3, R18, R166, !PT ;  /* 0x000000a612037209 */ /* 0x000fe40007810000 */
[-C--:B----4-:R-:W-:Y:S04]  /*bb90*/  HMMA.16816.F32.BF16 R36, R192, R216.reuse, R36 ;  /* 0x000000d8c024723c */ /* 0x090fe80000041824 */
        /* <DEDUP_REMOVED lines=28> */
[----:B------:R-:W-:Y:S03]  /*bd60*/  FMNMX.FTZ R165, R41, R165, !PT ;  /* 0x000000a529a57209 */ /* 0x000fe60007810000 */
[----:B------:R-:W3:Y:S01]  /*bd70*/  SHFL.BFLY PT, R167, R3, 0x2, 0x1f ;  /* 0x0c401f0003a77f89 */ /* 0x000ee200000e0000 */
[----:B------:R-:W-:Y:S04]  /*bd80*/  FMNMX.FTZ R165, R44, R165, !PT ;  /* 0x000000a52ca57209 */ /* 0x000fe80007810000 */
[----:B------:R-:W-:Y:S05]  /*bd90*/  FMNMX.FTZ R165, R45, R165, !PT ;  /* 0x000000a52da57209 */ /* 0x000fea0007810000 */
[----:B------:R-:W4:Y:S01]  /*bda0*/  SHFL.BFLY PT, R168, R165, 0x2, 0x1f ;  /* 0x0c401f00a5a87f89 */ /* 0x000f2200000e0000 */
[----:B-1----:R-:W-:Y:S02]  /*bdb0*/  FMNMX.FTZ R169, R169, R166, !PT ;  /* 0x000000a6a9a97209 */ /* 0x002fe40007810000 */
[----:B------:R-:W-:Y:S05]  /*bdc0*/  FMNMX.FTZ R166, R10, R170, !PT ;  /* 0x000000aa0aa67209 */ /* 0x000fea0007810000 */
[----:B------:R-:W1:Y:S01]  /*bdd0*/  SHFL.BFLY PT, R171, R169, 0x1, 0x1f ;  /* 0x0c201f00a9ab7f89 */ /* 0x000e6200000e0000 */
[----:B------:R-:W-:Y:S04]  /*bde0*/  FMNMX.FTZ R166, R11, R166, !PT ;  /* 0x000000a60ba67209 */ /* 0x000fe80007810000 */
[----:B------:R-:W-:Y:S02]  /*bdf0*/  FMNMX.FTZ R166, R14, R166, !PT ;  /* 0x000000a60ea67209 */ /* 0x000fe40007810000 */
[----:B---3--:R-:W-:Y:S02]  /*be00*/  FMNMX.FTZ R3, R3, R167, !PT ;  /* 0x000000a703037209 */ /* 0x008fe40007810000 */
[----:B------:R-:W-:Y:S03]  /*be10*/  FMNMX.FTZ R166, R15, R166, !PT ;  /* 0x000000a60fa67209 */ /* 0x000fe60007810000 */
[----:B------:R-:W3:Y:S01]  /*be20*/  SHFL.BFLY PT, R167, R3, 0x1, 0x1f ;  /* 0x0c201f0003a77f89 */ /* 0x000ee200000e0000 */
[----:B------:R-:W-:Y:S02]  /*be30*/  FMNMX.FTZ R166, R26, R166, !PT ;  /* 0x000000a61aa67209 */ /* 0x000fe40007810000 */
[----:B----4-:R-:W-:Y:S02]  /*be40*/  FMNMX.FTZ R165, R165, R168, !PT ;  /* 0x000000a8a5a57209 */ /* 0x010fe40007810000 */
[----:B------:R-:W-:Y:S03]  /*be50*/  FMNMX.FTZ R166, R27, R166, !PT ;  /* 0x000000a61ba67209 */ /* 0x000fe60007810000 */
[----:B------:R-:W4:Y:S01]  /*be60*/  SHFL.BFLY PT, R172, R165, 0x1, 0x1f ;  /* 0x0c201f00a5ac7f89 */ /* 0x000f2200000e0000 */
[----:B------:R-:W-:Y:S02]  /*be70*/  FMNMX.FTZ R166, R30, R166, !PT ;  /* 0x000000a61ea67209 */ /* 0x000fe40007810000 */
[----:B-1----:R-:W-:Y:S02]  /*be80*/  FMNMX.FTZ R169, R169, R171, !PT ;  /* 0x000000aba9a97209 */ /* 0x002fe40007810000 */
[----:B------:R-:W-:Y:S03]  /*be90*/  FMNMX.FTZ R166, R31, R166, !PT ;  /* 0x000000a61fa67209 */ /* 0x000fe60007810000 */
[C---:B------:R-:W-:Y:S02]  /*bea0*/  FADD.FTZ R0, -R169.reuse, R0 ;  /* 0x00000000a9007221 */ /* 0x040fe40000010100 */
[----:B------:R-:W-:Y:S02]  /*beb0*/  FMUL.FTZ R200, R169, c[0x0][0x2d0] ;  /* 0x0000b400a9c87a20 */ /* 0x000fe40000410000 */
[----:B------:R-:W-:Y:S02]  /*bec0*/  FMUL.FTZ R0, R0, c[0x0][0x2d0] ;  /* 0x0000b40000007a20 */ /* 0x000fe40000410000 */
[--C-:B------:R-:W-:Y:S01]  /*bed0*/  FFMA.FTZ R4, R4, c[0x0][0x2d0], -R200.reuse ;  /* 0x0000b40004047a23 */ /* 0x100fe200000108c8 */
[----:B---3--:R-:W-:Y:S01]  /*bee0*/  FMNMX.FTZ R168, R3, R167, !PT ;  /* 0x000000a703a87209 */ /* 0x008fe20007810000 */
[--C-:B------:R-:W-:Y:S01]  /*bef0*/  FFMA.FTZ R5, R5, c[0x0][0x2d0], -R200.reuse ;  /* 0x0000b40005057a23 */ /* 0x100fe200000108c8 */
[----:B------:R-:W-:Y:S01]  /*bf00*/  FMNMX.FTZ R3, R42, R166, !PT ;  /* 0x000000a62a037209 */ /* 0x000fe20007810000 */
[----:B------:R1:W-:Y:S01]  /*bf10*/  MUFU.EX2 R222, R4 ;  /* 0x0000000400de7308 */ /* 0x0003e20000000800 */
[----:B------:R-:W-:Y:S02]  /*bf20*/  FFMA.FTZ R16, R16, c[0x0][0x2d0], -R200 ;  /* 0x0000b40010107a23 */ /* 0x000fe400000108c8 */
[C---:B------:R-:W-:Y:S02]  /*bf30*/  FADD.FTZ R2, -R168.reuse, R2 ;  /* 0x00000002a8027221 */ /* 0x040fe40000010100 */
[----:B------:R-:W-:Y:S01]  /*bf40*/  FMUL.FTZ R205, R168, c[0x0][0x2d0] ;  /* 0x0000b400a8cd7a20 */ /* 0x000fe20000410000 */
[----:B----4-:R-:W-:Y:S01]  /*bf50*/  FMNMX.FTZ R167, R165, R172, !PT ;  /* 0x000000aca5a77209 */ /* 0x010fe20007810000 */
[----:B------:R-:W-:Y:S02]  /*bf60*/  FMUL.FTZ R2, R2, c[0x0][0x2d0] ;  /* 0x0000b40002027a20 */ /* 0x000fe40000410000 */
[--C-:B------:R-:W-:Y:S01]  /*bf70*/  FFMA.FTZ R6, R6, c[0x0][0x2d0], -R205.reuse ;  /* 0x0000b40006067a23 */ /* 0x100fe200000108cd */
[----:B------:R3:W4:Y:S01]  /*bf80*/  MUFU.EX2 R166, R0 ;  /* 0x0000000000a67308 */ /* 0x0007220000000800 */
[--C-:B------:R-:W-:Y:S02]  /*bf90*/  FFMA.FTZ R7, R7, c[0x0][0x2d0], -R205.reuse ;  /* 0x0000b40007077a23 */ /* 0x100fe400000108cd */
[----:B------:R-:W-:Y:S02]  /*bfa0*/  FMUL.FTZ R206, R167, c[0x0][0x2d0] ;  /* 0x0000b400a7ce7a20 */ /* 0x000fe40000410000 */
[----:B------:R-:W-:Y:S02]  /*bfb0*/  FFMA.FTZ R17, R17, c[0x0][0x2d0], -R200 ;  /* 0x0000b40011117a23 */ /* 0x000fe400000108c8 */
[--C-:B------:R-:W-:Y:S02]  /*bfc0*/  FFMA.FTZ R8, R8, c[0x0][0x2d0], -R206.reuse ;  /* 0x0000b40008087a23 */ /* 0x100fe400000108ce */
[----:B------:R-:W-:Y:S01]  /*bfd0*/  FFMA.FTZ R9, R9, c[0x0][0x2d0], -R206 ;  /* 0x0000b40009097a23 */ /* 0x000fe200000108ce */
[----:B------:R4:W4:Y:S01]  /*bfe0*/  MUFU.EX2 R165, R2 ;  /* 0x0000000200a57308 */ /* 0x0009220000000800 */
[--C-:B------:R-:W-:Y:S02]  /*bff0*/  FFMA.FTZ R18, R18, c[0x0][0x2d0], -R205.reuse ;  /* 0x0000b40012127a23 */ /* 0x100fe400000108cd */
[--C-:B------:R-:W-:Y:S01]  /*c000*/  FFMA.FTZ R19, R19, c[0x0][0x2d0], -R205.reuse ;  /* 0x0000b40013137a23 */ /* 0x100fe200000108cd */
[----:B-1----:R-:W-:Y:S01]  /*c010*/  @P5 SHF.R.S32.HI R4, RZ, 0x1f, R242 ;  /* 0x0000001fff045819 */ /* 0x002fe200000114f2 */
[--C-:B------:R-:W-:Y:S02]  /*c020*/  FFMA.FTZ R12, R12, c[0x0][0x2d0], -R206.reuse ;  /* 0x0000b4000c0c7a23 */ /* 0x100fe400000108ce */
[----:B------:R-:W-:Y:S02]  /*c030*/  FFMA.FTZ R13, R13, c[0x0][0x2d0], -R206 ;  /* 0x0000b4000d0d7a23 */ /* 0x000fe400000108ce */
[--C-:B------:R-:W-:Y:S01]  /*c040*/  FFMA.FTZ R20, R20, c[0x0][0x2d0], -R200.reuse ;  /* 0x0000b40014147a23 */ /* 0x100fe200000108c8 */
[----:B------:R-:W-:Y:S01]  /*c050*/  MUFU.EX2 R218, R6 ;  /* 0x0000000600da7308 */ /* 0x000fe20000000800 */
[--C-:B------:R-:W-:Y:S02]  /*c060*/  FFMA.FTZ R21, R21, c[0x0][0x2d0], -R200.reuse ;  /* 0x0000b40015157a23 */ /* 0x100fe400000108c8 */
[--C-:B------:R-:W-:Y:S01]  /*c070*/  FFMA.FTZ R22, R22, c[0x0][0x2d0], -R205.reuse ;  /* 0x0000b40016167a23 */ /* 0x100fe200000108cd */
[----:B---3--:R-:W-:Y:S01]  /*c080*/  FMNMX.FTZ R0, R43, R3, !PT ;  /* 0x000000032b007209 */ /* 0x008fe20007810000 */
[----:B------:R-:W-:Y:S02]  /*c090*/  FFMA.FTZ R33, R33, c[0x0][0x2d0], -R200 ;  /* 0x0000b40021217a23 */ /* 0x000fe400000108c8 */
[--C-:B------:R-:W-:Y:S01]  /*c0a0*/  FFMA.FTZ R34, R34, c[0x0][0x2d0], -R205.reuse ;  /* 0x0000b40022227a23 */ /* 0x100fe200000108cd */
[----:B------:R-:W-:Y:S01]  /*c0b0*/  FMNMX.FTZ R0, R46, R0, !PT ;  /* 0x000000002e007209 */ /* 0x000fe20007810000 */
[--C-:B------:R-:W-:Y:S01]  /*c0c0*/  FFMA.FTZ R35, R35, c[0x0][0x2d0], -R205.reuse ;  /* 0x0000b40023237a23 */ /* 0x100fe200000108cd */
[----:B------:R1:W3:Y:S01]  /*c0d0*/  MUFU.EX2 R219, R7 ;  /* 0x0000000700db7308 */ /* 0x0002e20000000800 */
[--C-:B------:R-:W-:Y:S01]  /*c0e0*/  FFMA.FTZ R24, R24, c[0x0][0x2d0], -R206.reuse ;  /* 0x0000b40018187a23 */ /* 0x100fe200000108ce */
[----:B------:R-:W-:Y:S01]  /*c0f0*/  FMNMX.FTZ R0, R47, R0, !PT ;  /* 0x000000002f007209 */ /* 0x000fe20007810000 */
[----:B------:R-:W-:Y:S02]  /*c100*/  FFMA.FTZ R25, R25, c[0x0][0x2d0], -R206 ;  /* 0x0000b40019197a23 */ /* 0x000fe400000108ce */
[----:B----4-:R-:W-:Y:S02]  /*c110*/  FADD.FTZ R2, -R167, R164 ;  /* 0x000000a4a7027221 */ /* 0x010fe40000010100 */
[----:B------:R-:W4:Y:S01]  /*c120*/  SHFL.BFLY PT, R3, R0, 0x2, 0x1f ;  /* 0x0c401f0000037f89 */ /* 0x000f2200000e0000 */
[--C-:B------:R-:W-:Y:S02]  /*c130*/  FFMA.FTZ R36, R36, c[0x0][0x2d0], -R200.reuse ;  /* 0x0000b40024247a23 */ /* 0x100fe400000108c8 */
[----:B------:R-:W-:Y:S01]  /*c140*/  FMUL.FTZ R2, R2, c[0x0][0x2d0] ;  /* 0x0000b40002027a20 */ /* 0x000fe20000410000 */
[----:B------:R-:W4:Y:S01]  /*c150*/  MUFU.EX2 R223, R5 ;  /* 0x0000000500df7308 */ /* 0x000f220000000800 */
[----:B------:R-:W-:Y:S02]  /*c160*/  FFMA.FTZ R37, R37, c[0x0][0x2d0], -R200 ;  /* 0x0000b40025257a23 */ /* 0x000fe400000108c8 */
[--C-:B------:R-:W-:Y:S02]  /*c170*/  FFMA.FTZ R38, R38, c[0x0][0x2d0], -R205.reuse ;  /* 0x0000b40026267a23 */ /* 0x100fe400000108cd */
[----:B------:R-:W-:Y:S02]  /*c180*/  FFMA.FTZ R39, R39, c[0x0][0x2d0], -R205 ;  /* 0x0000b40027277a23 */ /* 0x000fe400000108cd */
[C---:B------:R-:W-:Y:S02]  /*c190*/  FMUL.FTZ R148, R166.reuse, R148 ;  /* 0x00000094a6947220 */ /* 0x040fe40000410000 */
[----:B------:R-:W-:Y:S01]  /*c1a0*/  FMUL.FTZ R149, R166, R149 ;  /* 0x00000095a6957220 */ /* 0x000fe20000410000 */
[----:B------:R2:W2:Y:S01]  /*c1b0*/  MUFU.EX2 R164, R2 ;  /* 0x0000000200a47308 */ /* 0x0004a20000000800 */
[----:B------:R-:W-:Y:S02]  /*c1c0*/  FMUL.FTZ R150, R165, R150 ;  /* 0x00000096a5967220 */ /* 0x000fe40000410000 */
[----:B-1----:R-:W-:Y:S01]  /*c1d0*/  @P5 IMAD.WIDE.U32 R6, R242, c[0x0][0x1e0], RZ ;  /* 0x00007800f2065a25 */ /* 0x002fe200078e00ff */
[----:B---3--:R-:W-:Y:S03]  /*c1e0*/  F2FP.BF16.PACK_AB R173, R219, R218 ;  /* 0x000000dadbad723e */ /* 0x008fe600000010ff */
[----:B------:R-:W-:Y:S02]  /*c1f0*/  FMUL.FTZ R151, R165, R151 ;  /* 0x00000097a5977220 */ /* 0x000fe40000410000 */
[----:B------:R-:W-:Y:S01]  /*c200*/  FMUL.FTZ R160, R166, R160 ;  /* 0x000000a0a6a07220 */ /* 0x000fe20000410000 */
[----:B----4-:R-:W-:Y:S01]  /*c210*/  FMNMX.FTZ R0, R0, R3, !PT ;  /* 0x0000000300007209 */ /* 0x010fe20007810000 */
[----:B------:R-:W-:Y:S01]  /*c220*/  MUFU.EX2 R217, R8 ;  /* 0x0000000800d97308 */ /* 0x000fe20000000800 */
[C---:B------:R-:W-:Y:S01]  /*c230*/  FMUL.FTZ R161, R166.reuse, R161 ;  /* 0x000000a1a6a17220 */ /* 0x040fe20000410000 */
[----:B------:R-:W-:Y:S01]  /*c240*/  F2FP.BF16.PACK_AB R172, R223, R222 ;  /* 0x000000dedfac723e */ /* 0x000fe200000010ff */
[C---:B------:R-:W-:Y:S02]  /*c250*/  FMUL.FTZ R162, R165.reuse, R162 ;  /* 0x000000a2a5a27220 */ /* 0x040fe40000410000 */
[C---:B------:R-:W-:Y:S02]  /*c260*/  FMUL.FTZ R163, R165.reuse, R163 ;  /* 0x000000a3a5a37220 */ /* 0x040fe40000410000 */
[C---:B------:R-:W-:Y:S03]  /*c270*/  FMUL.FTZ R52, R166.reuse, R52 ;  /* 0x00000034a6347220 */ /* 0x040fe60000410000 */
[----:B------:R-:W-:Y:S01]  /*c280*/  MUFU.EX2 R216, R9 ;  /* 0x0000000900d87308 */ /* 0x000fe20000000800 */
[----:B------:R-:W-:Y:S01]  /*c290*/  FMUL.FTZ R53, R166, R53 ;  /* 0x00000035a6357220 */ /* 0x000fe20000410000 */
[----:B--2---:R-:W1:Y:S01]  /*c2a0*/  SHFL.BFLY PT, R2, R0, 0x1, 0x1f ;  /* 0x0c201f0000027f89 */ /* 0x004e6200000e0000 */
[C---:B------:R-:W-:Y:S02]  /*c2b0*/  FMUL.FTZ R136, R164.reuse, R136 ;  /* 0x00000088a4887220 */ /* 0x040fe40000410000 */
[C---:B------:R-:W-:Y:S02]  /*c2c0*/  FMUL.FTZ R137, R164.reuse, R137 ;  /* 0x00000089a4897220 */ /* 0x040fe40000410000 */
[C---:B------:R-:W-:Y:S03]  /*c2d0*/  FMUL.FTZ R140, R164.reuse, R140 ;  /* 0x0000008ca48c7220 */ /* 0x040fe60000410000 */
[----:B------:R2:W-:Y:S01]  /*c2e0*/  MUFU.EX2 R246, R16 ;  /* 0x0000001000f67308 */ /* 0x0005e20000000800 */
[C---:B------:R-:W-:Y:S01]  /*c2f0*/  FMUL.FTZ R141, R164.reuse, R141 ;  /* 0x0000008da48d7220 */ /* 0x040fe20000410000 */
[----:B------:R-:W-:Y:S01]  /*c300*/  @P5 MOV R5, R199 ;  /* 0x000000c700055202 */ /* 0x000fe20000000f00 */
[C---:B------:R-:W-:Y:S02]  /*c310*/  FMUL.FTZ R152, R164.reuse, R152 ;  /* 0x00000098a4987220 */ /* 0x040fe40000410000 */
[C---:B------:R-:W-:Y:S02]  /*c320*/  FMUL.FTZ R153, R164.reuse, R153 ;  /* 0x00000099a4997220 */ /* 0x040fe40000410000 */
[C---:B------:R-:W-:Y:S03]  /*c330*/  FMUL.FTZ R156, R164.reuse, R156 ;  /* 0x0000009ca49c7220 */ /* 0x040fe60000410000 */
[----:B------:R3:W3:Y:S01]  /*c340*/  MUFU.EX2 R245, R17 ;  /* 0x0000001100f57308 */ /* 0x0006e20000000800 */
[----:B------:R-:W-:Y:S02]  /*c350*/  FMUL.FTZ R157, R164, R157 ;  /* 0x0000009da49d7220 */ /* 0x000fe40000410000 */
[C---:B------:R-:W-:Y:S02]  /*c360*/  FMUL.FTZ R54, R165.reuse, R54 ;  /* 0x00000036a5367220 */ /* 0x040fe40000410000 */
[----:B------:R-:W-:Y:S01]  /*c370*/  FMUL.FTZ R55, R165, R55 ;  /* 0x00000037a5377220 */ /* 0x000fe20000410000 */
[----:B-1----:R-:W-:Y:S01]  /*c380*/  FMNMX.FTZ R3, R0, R2, !PT ;  /* 0x0000000200037209 */ /* 0x002fe20007810000 */
[----:B------:R-:W-:Y:S01]  /*c390*/  @P5 IMAD R2, R4, c[0x0][0x1e0], RZ ;  /* 0x0000780004025a24 */ /* 0x000fe200078e02ff */
[----:B------:R-:W-:Y:S02]  /*c3a0*/  @P5 MOV R4, R250 ;  /* 0x000000fa00045202 */ /* 0x000fe40000000f00 */
[----:B------:R1:W-:Y:S01]  /*c3b0*/  MUFU.EX2 R221, R18 ;  /* 0x0000001200dd7308 */ /* 0x0003e20000000800 */
[----:B------:R-:W4:Y:S01]  /*c3c0*/  LDL.LU R250, [R1+0x18] ;  /* 0x0000180001fa7983 */ /* 0x000f220000300800 */
[----:B------:R-:W-:Y:S02]  /*c3d0*/  @P5 IMAD R2, R242, c[0x0][0x1e4], R2 ;  /* 0x00007900f2025a24 */ /* 0x000fe400078e0202 */
[----:B------:R-:W-:Y:S01]  /*c3e0*/  @P5 IMAD.WIDE.U32 R4, R6, 0x30, R4 ;  /* 0x0000003006045825 */ /* 0x000fe200078e0004 */
[----:B--2---:R-:W-:Y:S01]  /*c3f0*/  @P5 SHF.L.U64.HI R16, R247, 0x5, R248 ;  /* 0x00000005f7105819 */ /* 0x004fe200000102f8 */
[----:B------:R-:W2:Y:S01]  /*c400*/  LDL.LU R249, [R1+0x20] ;  /* 0x0000200001f97983 */ /* 0x000ea20000300800 */
[----:B------:R-:W-:Y:S01]  /*c410*/  @P5 IADD3 R2, R7, R2, RZ ;  /* 0x0000000207025210 */ /* 0x000fe20007ffe0ff */
[----:B------:R-:W-:Y:S01]  /*c420*/  FADD.FTZ R0, -R3, R170 ;  /* 0x000000aa03007221 */ /* 0x000fe20000010100 */
[----:B------:R-:W-:Y:S01]  /*c430*/  @P5 SHF.L.U32 R6, R4, 0x1, RZ ;  /* 0x0000000104065819 */ /* 0x000fe200000006ff */
[----:B------:R1:W1:Y:S01]  /*c440*/  MUFU.EX2 R220, R19 ;  /* 0x0000001300dc7308 */ /* 0x0002620000000800 */
[----:B------:R-:W-:Y:S02]  /*c450*/  FMUL.FTZ R56, R164, R56 ;  /* 0x00000038a4387220 */ /* 0x000fe40000410000 */
[----:B------:R-:W-:Y:S01]  /*c460*/  @P5 IMAD R2, R2, 0x30, RZ ;  /* 0x0000003002025824 */ /* 0x000fe200078e02ff */
[----:B------:R-:W-:Y:S01]  /*c470*/  @P5 IADD3 R8, P2, R6, 0x80, RZ ;  /* 0x0000008006085810 */ /* 0x000fe20007f5e0ff */
[----:B------:R-:W-:Y:S01]  /*c480*/  FMUL.FTZ R0, R0, c[0x0][0x2d0] ;  /* 0x0000b40000007a20 */ /* 0x000fe20000410000 */
[----:B------:R-:W-:Y:S01]  /*c490*/  @P5 IADD3 R6, P0, R6, c[0x0][0x1c8], RZ ;  /* 0x0000720006065a10 */ /* 0x000fe20007f1e0ff */
[----:B---3--:R-:W-:Y:S01]  /*c4a0*/  FMUL.FTZ R17, R166, R189 ;  /* 0x000000bda6117220 */ /* 0x008fe20000410000 */
[----:B------:R-:W-:Y:S01]  /*c4b0*/  @P5 IADD3 R2, R5, R2, RZ ;  /* 0x0000000205025210 */ /* 0x000fe20007ffe0ff */
[----:B------:R-:W-:Y:S01]  /*c4c0*/  FMUL.FTZ R57, R164, R57 ;  /* 0x00000039a4397220 */ /* 0x000fe20000410000 */
[----:B------:R-:W-:Y:S01]  /*c4d0*/  @P5 IADD3 R8, P1, R8, c[0x0][0x1c8], RZ ;  /* 0x0000720008085a10 */ /* 0x000fe20007f3e0ff */
[----:B------:R-:W3:Y:S01]  /*c4e0*/  MUFU.EX2 R0, R0 ;  /* 0x0000000000007308 */ /* 0x000ee20000000800 */
[----:B------:R-:W-:Y:S01]  /*c4f0*/  @P5 SHF.L.U64.HI R5, R4, 0x1, R2 ;  /* 0x0000000104055819 */ /* 0x000fe20000010202 */
[C---:B------:R-:W-:Y:S01]  /*c500*/  FMUL.FTZ R60, R164.reuse, R60 ;  /* 0x0000003ca43c7220 */ /* 0x040fe20000410000 */
[----:B------:R-:W-:Y:S01]  /*c510*/  @P5 SHF.L.U32 R2, R247, 0x5, RZ ;  /* 0x00000005f7025819 */ /* 0x000fe200000006ff */
[----:B-1----:R-:W-:Y:S01]  /*c520*/  FMUL.FTZ R18, R165, R190 ;  /* 0x000000bea5127220 */ /* 0x002fe20000410000 */
[----:B------:R-:W-:Y:S01]  /*c530*/  @P5 IADD3.X R7, R5, c[0x0][0x1cc], RZ, P0, !PT ;  /* 0x0000730005075a10 */ /* 0x000fe200007fe4ff */
[----:B------:R-:W-:Y:S01]  /*c540*/  FMUL.FTZ R61, R164, R61 ;  /* 0x0000003da43d7220 */ /* 0x000fe20000410000 */
[----:B------:R-:W-:Y:S01]  /*c550*/  @P5 IADD3.X R9, RZ, c[0x0][0x1cc], R5, P1, P2 ;  /* 0x00007300ff095a10 */ /* 0x000fe20000fe4405 */
[----:B------:R-:W-:Y:S01]  /*c560*/  FMUL.FTZ R64, R166, R64 ;  /* 0x00000040a6407220 */ /* 0x000fe20000410000 */
[----:B------:R-:W-:Y:S01]  /*c570*/  @P5 IADD3 R4, P0, R6, R2, RZ ;  /* 0x0000000206045210 */ /* 0x000fe20007f1e0ff */
[----:B------:R1:W-:Y:S01]  /*c580*/  @P5 LDGSTS.E.BYPASS.LTC128B.128 [R243+0x5080], [R6.64], !P4 ;  /* 0x0508000006f35fae */ /* 0x0003e2000e101d4e */
[----:B------:R1:W-:Y:S01]  /*c590*/  MUFU.EX2 R215, R12 ;  /* 0x0000000c00d77308 */ /* 0x0003e20000000800 */
[----:B------:R-:W-:Y:S01]  /*c5a0*/  F2FP.BF16.PACK_AB R174, R245, R246 ;  /* 0x000000f6f5ae723e */ /* 0x000fe200000010ff */
[----:B------:R-:W-:Y:S01]  /*c5b0*/  FMUL.FTZ R19, R165, R191 ;  /* 0x000000bfa5137220 */ /* 0x000fe20000410000 */
[----:B------:R-:W-:Y:S01]  /*c5c0*/  @P5 IADD3.X R5, R7, R16, RZ, P0, !PT ;  /* 0x0000001007055210 */ /* 0x000fe200007fe4ff */
[----:B------:R-:W-:Y:S01]  /*c5d0*/  FMUL.FTZ R65, R166, R65 ;  /* 0x00000041a6417220 */ /* 0x000fe20000410000 */
[----:B------:R-:W-:Y:S01]  /*c5e0*/  F2FP.BF16.PACK_AB R175, R220, R221 ;  /* 0x000000dddcaf723e */ /* 0x000fe200000010ff */
[C---:B------:R-:W-:Y:S01]  /*c5f0*/  FMUL.FTZ R66, R165.reuse, R66 ;  /* 0x00000042a5427220 */ /* 0x040fe20000410000 */
[----:B------:R1:W-:Y:S01]  /*c600*/  @P5 LDGSTS.E.BYPASS.LTC128B.128 [R243+0x6880], [R8.64], !P3 ;  /* 0x0688000008f35fae */ /* 0x0003e2000d901d4e */
[----:B------:R-:W-:Y:S01]  /*c610*/  FMUL.FTZ R67, R165, R67 ;  /* 0x00000043a5437220 */ /* 0x000fe20000410000 */
[----:B------:R-:W-:Y:S01]  /*c620*/  ISETP.GT.AND P0, PT, R244, UR4, PT ;  /* 0x00000004f4007c0c */ /* 0x000fe2000bf04270 */
[----:B------:R1:W1:Y:S01]  /*c630*/  MUFU.EX2 R214, R13 ;  /* 0x0000000d00d67308 */ /* 0x0002620000000800 */
[----:B------:R-:W-:Y:S01]  /*c640*/  FMUL.FTZ R68, R166, R68 ;  /* 0x00000044a6447220 */ /* 0x000fe20000410000 */
[----:B------:R-:W-:Y:S01]  /*c650*/  MOV R244, R242 ;  /* 0x000000f200f47202 */ /* 0x000fe20000000f00 */
[C---:B---3--:R-:W-:Y:S02]  /*c660*/  FMUL.FTZ R138, R0.reuse, R138 ;  /* 0x0000008a008a7220 */ /* 0x048fe40000410000 */
[----:B------:R3:W-:Y:S01]  /*c670*/  @P5 LDGSTS.E.BYPASS.LTC128B.128 [R243+0x5880], [R4.64], !P4 ;  /* 0x0588000004f35fae */ /* 0x0007e2000e101d4e */
[C---:B------:R-:W-:Y:S02]  /*c680*/  FMUL.FTZ R139, R0.reuse, R139 ;  /* 0x0000008b008b7220 */ /* 0x040fe40000410000 */
[C---:B------:R-:W-:Y:S02]  /*c690*/  FMUL.FTZ R142, R0.reuse, R142 ;  /* 0x0000008e008e7220 */ /* 0x040fe40000410000 */
[----:B------:R-:W-:Y:S01]  /*c6a0*/  MUFU.EX2 R213, R20 ;  /* 0x0000001400d57308 */ /* 0x000fe20000000800 */
[----:B------:R-:W-:Y:S02]  /*c6b0*/  FMUL.FTZ R143, R0, R143 ;  /* 0x0000008f008f7220 */ /* 0x000fe40000410000 */
[----:B------:R3:W-:Y:S01]  /*c6c0*/  @P5 LDGSTS.E.BYPASS.LTC128B.128 [R243+0x7080], [R4.64+0x80], !P3 ;  /* 0x0708008004f35fae */ /* 0x0007e2000d901d4e */
[----:B-1----:R-:W-:Y:S01]  /*c6d0*/  FMUL.FTZ R12, R164, R184 ;  /* 0x000000b8a40c7220 */ /* 0x002fe20000410000 */
[----:B------:R-:W-:Y:S01]  /*c6e0*/  @P5 IADD3 R6, P1, R4, R2, RZ ;  /* 0x0000000204065210 */ /* 0x000fe20007f3e0ff */
[----:B------:R-:W-:Y:S02]  /*c6f0*/  FMUL.FTZ R2, R3, c[0x0][0x2d0] ;  /* 0x0000b40003027a20 */ /* 0x000fe40000410000 */
[----:B------:R-:W-:Y:S01]  /*c700*/  FMUL.FTZ R154, R0, R154 ;  /* 0x0000009a009a7220 */ /* 0x000fe20000410000 */
[----:B------:R-:W-:Y:S01]  /*c710*/  @P5 IADD3.X R7, R5, R16, RZ, P1, !PT ;  /* 0x0000001005075210 */ /* 0x000fe20000ffe4ff */
[--C-:B------:R-:W-:Y:S01]  /*c720*/  FFMA.FTZ R10, R10, c[0x0][0x2d0], -R2.reuse ;  /* 0x0000b4000a0a7a23 */ /* 0x100fe20000010802 */
[----:B------:R-:W-:Y:S01]  /*c730*/  MUFU.EX2 R212, R21 ;  /* 0x0000001500d47308 */ /* 0x000fe20000000800 */
[--C-:B------:R-:W-:Y:S02]  /*c740*/  FFMA.FTZ R11, R11, c[0x0][0x2d0], -R2.reuse ;  /* 0x0000b4000b0b7a23 */ /* 0x100fe40000010802 */
[----:B------:R1:W-:Y:S01]  /*c750*/  @P5 LDGSTS.E.BYPASS.LTC128B.128 [R243+0x6080], [R6.64], !P4 ;  /* 0x0608000006f35fae */ /* 0x0003e2000e101d4e */
[--C-:B------:R-:W-:Y:S02]  /*c760*/  FFMA.FTZ R14, R14, c[0x0][0x2d0], -R2.reuse ;  /* 0x0000b4000e0e7a23 */ /* 0x100fe40000010802 */
[--C-:B------:R-:W-:Y:S02]  /*c770*/  FFMA.FTZ R15, R15, c[0x0][0x2d0], -R2.reuse ;  /* 0x0000b4000f0f7a23 */ /* 0x100fe40000010802 */
[C---:B------:R-:W-:Y:S02]  /*c780*/  FMUL.FTZ R8, R164.reuse, R180 ;  /* 0x000000b4a4087220 */ /* 0x040fe40000410000 */
[----:B------:R1:W-:Y:S01]  /*c790*/  MUFU.EX2 R202, R10 ;  /* 0x0000000a00ca7308 */ /* 0x0003e20000000800 */
[----:B------:R1:W-:Y:S01]  /*c7a0*/  @P5 LDGSTS.E.BYPASS.LTC128B.128 [R243+0x7880], [R6.64+0x80], !P3 ;  /* 0x0788008006f35fae */ /* 0x0003e2000d901d4e */
[C---:B------:R-:W-:Y:S02]  /*c7b0*/  FMUL.FTZ R9, R164.reuse, R181 ;  /* 0x000000b5a4097220 */ /* 0x040fe40000410000 */
[----:B------:R-:W-:Y:S02]  /*c7c0*/  FMUL.FTZ R13, R164, R185 ;  /* 0x000000b9a40d7220 */ /* 0x000fe40000410000 */
[C---:B------:R-:W-:Y:S02]  /*c7d0*/  FMUL.FTZ R16, R166.reuse, R188 ;  /* 0x000000bca6107220 */ /* 0x040fe40000410000 */
[C---:B---3--:R-:W-:Y:S01]  /*c7e0*/  FMUL.FTZ R4, R166.reuse, R176 ;  /* 0x000000b0a6047220 */ /* 0x048fe20000410000 */
[----:B------:R-:W3:Y:S01]  /*c7f0*/  LDSM.16.MT88.4 R192, [R225+0x2080] ;  /* 0x00208000e1c0783b */ /* 0x000ee20000004200 */
[----:B------:R1:W1:Y:S01]  /*c800*/  MUFU.EX2 R201, R11 ;  /* 0x0000000b00c97308 */ /* 0x0002620000000800 */
[----:B------:R-:W-:Y:S01]  /*c810*/  FMUL.FTZ R5, R166, R177 ;  /* 0x000000b1a6057220 */ /* 0x000fe20000410000 */
[----:B------:R-:W-:Y:S01]  /*c820*/  F2FP.BF16.PACK_AB R176, R216, R217 ;  /* 0x000000d9d8b0723e */ /* 0x000fe200000010ff */
[--C-:B------:R-:W-:Y:S02]  /*c830*/  FFMA.FTZ R26, R26, c[0x0][0x2d0], -R2.reuse ;  /* 0x0000b4001a1a7a23 */ /* 0x100fe40000010802 */
[----:B------:R-:W-:Y:S02]  /*c840*/  FFMA.FTZ R27, R27, c[0x0][0x2d0], -R2 ;  /* 0x0000b4001b1b7a23 */ /* 0x000fe40000010802 */
[----:B------:R-:W3:Y:S01]  /*c850*/  LDSM.16.MT88.4 R196, [R226+0x2080] ;  /* 0x00208000e2c4783b */ /* 0x000ee20000004200 */
[C---:B------:R-:W-:Y:S02]  /*c860*/  FMUL.FTZ R155, R0.reuse, R155 ;  /* 0x0000009b009b7220 */ /* 0x040fe40000410000 */
[----:B------:R3:W-:Y:S01]  /*c870*/  MUFU.EX2 R203, R14 ;  /* 0x0000000e00cb7308 */ /* 0x0007e20000000800 */
[C---:B------:R-:W-:Y:S02]  /*c880*/  FMUL.FTZ R158, R0.reuse, R158 ;  /* 0x0000009e009e7220 */ /* 0x040fe40000410000 */
[C---:B------:R-:W-:Y:S02]  /*c890*/  FMUL.FTZ R159, R0.reuse, R159 ;  /* 0x0000009f009f7220 */ /* 0x040fe40000410000 */
[C---:B-1----:R-:W-:Y:S01]  /*c8a0*/  FMUL.FTZ R10, R0.reuse, R182 ;  /* 0x000000b6000a7220 */ /* 0x042fe20000410000 */
[----:B------:R-:W-:Y:S01]  /*c8b0*/  LDSM.16.MT88.4 R188, [R225+0x3080] ;  /* 0x00308000e1bc783b */ /* 0x000fe20000004200 */
[----:B------:R-:W-:Y:S02]  /*c8c0*/  FMUL.FTZ R58, R0, R58 ;  /* 0x0000003a003a7220 */ /* 0x000fe40000410000 */
[C---:B------:R-:W-:Y:S01]  /*c8d0*/  FMUL.FTZ R6, R165.reuse, R178 ;  /* 0x000000b2a5067220 */ /* 0x040fe20000410000 */
[----:B------:R-:W1:Y:S01]  /*c8e0*/  MUFU.EX2 R204, R15 ;  /* 0x0000000f00cc7308 */ /* 0x000e620000000800 */
[----:B------:R-:W-:Y:S01]  /*c8f0*/  FMUL.FTZ R7, R165, R179 ;  /* 0x000000b3a5077220 */ /* 0x000fe20000410000 */
[----:B------:R-:W-:Y:S01]  /*c900*/  F2FP.BF16.PACK_AB R178, R214, R215 ;  /* 0x000000d7d6b2723e */ /* 0x000fe200000010ff */
[C---:B------:R-:W-:Y:S01]  /*c910*/  FMUL.FTZ R59, R0.reuse, R59 ;  /* 0x0000003b003b7220 */ /* 0x040fe20000410000 */
[----:B------:R-:W0:Y:S01]  /*c920*/  LDGDEPBAR ;  /* 0x00000000000079af */ /* 0x000e220000000000 */
[C---:B------:R-:W-:Y:S01]  /*c930*/  FMUL.FTZ R11, R0.reuse, R183 ;  /* 0x000000b7000b7220 */ /* 0x040fe20000410000 */
[----:B------:R-:W-:Y:S01]  /*c940*/  F2FP.BF16.PACK_AB R177, R201, R202 ;  /* 0x000000cac9b1723e */ /* 0x000fe200000010ff */
[C---:B------:R-:W-:Y:S02]  /*c950*/  FMUL.FTZ R62, R0.reuse, R62 ;  /* 0x0000003e003e7220 */ /* 0x040fe40000410000 */
[----:B------:R-:W-:Y:S01]  /*c960*/  FMUL.FTZ R63, R0, R63 ;  /* 0x0000003f003f7220 */ /* 0x000fe20000410000 */
[----:B------:R-:W-:Y:S01]  /*c970*/  MUFU.EX2 R209, R22 ;  /* 0x0000001600d17308 */ /* 0x000fe20000000800 */
[----:B------:R-:W-:Y:S01]  /*c980*/  FMUL.FTZ R69, R166, R69 ;  /* 0x00000045a6457220 */ /* 0x000fe20000410000 */
[----:B------:R-:W3:Y:S01]  /*c990*/  LDSM.16.MT88.4 R180, [R228+0x2080] ;  /* 0x00208000e4b4783b */ /* 0x000ee20000004200 */
[C---:B------:R-:W-:Y:S02]  /*c9a0*/  FMUL.FTZ R70, R165.reuse, R70 ;  /* 0x00000046a5467220 */ /* 0x040fe40000410000 */
[----:B---3--:R-:W-:Y:S02]  /*c9b0*/  FMUL.FTZ R14, R0, R186 ;  /* 0x000000ba000e7220 */ /* 0x008fe40000410000 */
[C---:B------:R-:W-:Y:S01]  /*c9c0*/  FMUL.FTZ R71, R165.reuse, R71 ;  /* 0x00000047a5477220 */ /* 0x040fe20000410000 */
[-C--:B------:R-:W-:Y:S02]  /*c9d0*/  HMMA.16816.F32.BF16 R4, R172, R192.reuse, R4 ;  /* 0x000000c0ac04723c */ /* 0x080fe40000041804 */
[----:B------:R-:W-:Y:S03]  /*c9e0*/  MUFU.EX2 R210, R33 ;  /* 0x0000002100d27308 */ /* 0x000fe60000000800 */
[----:B-1----:R-:W-:Y:S01]  /*c9f0*/  F2FP.BF16.PACK_AB R179, R204, R203 ;  /* 0x000000cbccb3723e */ /* 0x002fe200000010ff */
[----:B------:R-:W-:Y:S02]  /*ca00*/  FMUL.FTZ R15, R0, R187 ;  /* 0x000000bb000f7220 */ /* 0x000fe40000410000 */
[----:B------:R-:W1:Y:S01]  /*ca10*/  LDSM.16.MT88.4 R184, [R227+0x2080] ;  /* 0x00208000e3b8783b */ /* 0x000e620000004200 */
[----:B------:R-:W-:Y:S03]  /*ca20*/  FFMA.FTZ R32, R32, c[0x0][0x2d0], -R200 ;  /* 0x0000b40020207a23 */ /* 0x000fe600000108c8 */
        /* <DEDUP_REMOVED lines=8> */
[C---:B------:R-:W-:Y:S03]  /*cab0*/  HMMA.16816.F32.BF16 R16, R172.reuse, R194, R16 ;  /* 0x000000c2ac10723c */ /* 0x040fe60000041810 */
[----:B------:R-:W-:Y:S01]  /*cac0*/  MUFU.EX2 R192, R27 ;  /* 0x0000001b00c07308 */ /* 0x000fe20000000800 */
[C---:B------:R-:W-:Y:S02]  /*cad0*/  FMUL.FTZ R132, R166.reuse, R132 ;  /* 0x00000084a6847220 */ /* 0x040fe40000410000 */
[----:B------:R-:W-:Y:S02]  /*cae0*/  FMUL.FTZ R133, R166, R133 ;  /* 0x00000085a6857220 */ /* 0x000fe40000410000 */
[C---:B------:R-:W-:Y:S04]  /*caf0*/  FMUL.FTZ R134, R165.reuse, R134 ;  /* 0x00000086a5867220 */ /* 0x040fe80000410000 */
[C---:B------:R-:W-:Y:S01]  /*cb00*/  FMUL.FTZ R135, R165.reuse, R135 ;  /* 0x00000087a5877220 */ /* 0x040fe20000410000 */
[----:B------:R-:W-:Y:S01]  /*cb10*/  MUFU.EX2 R194, R36 ;  /* 0x0000002400c27308 */ /* 0x000fe20000000800 */
[C---:B------:R-:W-:Y:S02]  /*cb20*/  FMUL.FTZ R76, R164.reuse, R76 ;  /* 0x0000004ca44c7220 */ /* 0x040fe40000410000 */
[----:B------:R-:W-:Y:S02]  /*cb30*/  FMUL.FTZ R77, R164, R77 ;  /* 0x0000004da44d7220 */ /* 0x000fe40000410000 */
[C---:B------:R-:W-:Y:S01]  /*cb40*/  FMUL.FTZ R78, R0.reuse, R78 ;  /* 0x0000004e004e7220 */ /* 0x040fe20000410000 */
[-C--:B------:R-:W-:Y:S03]  /*cb50*/  HMMA.16816.F32.BF16 R132, R172, R196.reuse, R132 ;  /* 0x000000c4ac84723c */ /* 0x080fe60000041884 */
[----:B------:R-:W-:Y:S01]  /*cb60*/  FMUL.FTZ R79, R0, R79 ;  /* 0x0000004f004f7220 */ /* 0x000fe20000410000 */
[----:B------:R3:W-:Y:S01]  /*cb70*/  MUFU.EX2 R211, R32 ;  /* 0x0000002000d37308 */ /* 0x0007e20000000800 */
[C---:B------:R-:W-:Y:S02]  /*cb80*/  FMUL.FTZ R80, R166.reuse, R80 ;  /* 0x00000050a6507220 */ /* 0x040fe40000410000 */
[C---:B------:R-:W-:Y:S01]  /*cb90*/  FMUL.FTZ R81, R166.reuse, R81 ;  /* 0x00000051a6517220 */ /* 0x040fe20000410000 */
[C---:B------:R-:W-:Y:S04]  /*cba0*/  HMMA.16816.F32.BF16 R136, R176.reuse, R196, R136 ;  /* 0x000000c4b088723c */ /* 0x040fe80000041888 */
[C---:B------:R-:W-:Y:S02]  /*cbb0*/  FMUL.FTZ R82, R165.reuse, R82 ;  /* 0x00000052a5527220 */ /* 0x040fe40000410000 */
[----:B------:R-:W-:Y:S01]  /*cbc0*/  MUFU.EX2 R197, R25 ;  /* 0x0000001900c57308 */ /* 0x000fe20000000800 */
[C---:B------:R-:W-:Y:S01]  /*cbd0*/  FMUL.FTZ R83, R165.reuse, R83 ;  /* 0x00000053a5537220 */ /* 0x040fe20000410000 */
[-C--:B------:R-:W-:Y:S04]  /*cbe0*/  HMMA.16816.F32.BF16 R140, R176, R198.reuse, R140 ;  /* 0x000000c6b08c723c */ /* 0x080fe8000004188c */
[C---:B------:R-:W-:Y:S02]  /*cbf0*/  FMUL.FTZ R144, R166.reuse, R144 ;  /* 0x00000090a6907220 */ /* 0x040fe40000410000 */
[----:B------:R-:W-:Y:S02]  /*cc00*/  FMUL.FTZ R145, R166, R145 ;  /* 0x00000091a6917220 */ /* 0x000fe40000410000 */
[C---:B------:R-:W-:Y:S04]  /*cc10*/  FMUL.FTZ R146, R165.reuse, R146 ;  /* 0x00000092a5927220 */ /* 0x040fe80000410000 */
[----:B------:R-:W-:Y:S02]  /*cc20*/  FMUL.FTZ R147, R165, R147 ;  /* 0x00000093a5937220 */ /* 0x000fe40000410000 */
[--C-:B---3--:R-:W-:Y:S02]  /*cc30*/  FFMA.FTZ R32, R23, c[0x0][0x2d0], -R205.reuse ;  /* 0x0000b40017207a23 */ /* 0x108fe400000108cd */
[----:B------:R-:W-:Y:S01]  /*cc40*/  LDSM.16.MT88.4 R20, [R228+0x3880] ;  /* 0x00388000e414783b */ /* 0x000fe20000004200 */
[C---:B------:R-:W-:Y:S01]  /*cc50*/  FMUL.FTZ R88, R164.reuse, R88 ;  /* 0x00000058a4587220 */ /* 0x040fe20000410000 */
[----:B------:R-:W-:Y:S01]  /*cc60*/  MUFU.EX2 R208, R32 ;  /* 0x0000002000d07308 */ /* 0x000fe20000000800 */
[C---:B------:R-:W-:Y:S04]  /*cc70*/  HMMA.16816.F32.BF16 R144, R172.reuse, R198, R144 ;  /* 0x000000c6ac90723c */ /* 0x040fe80000041890 */
[----:B------:R-:W-:Y:S02]  /*cc80*/  FMUL.FTZ R89, R164, R89 ;  /* 0x00000059a4597220 */ /* 0x000fe40000410000 */
[C---:B------:R-:W-:Y:S02]  /*cc90*/  FMUL.FTZ R90, R0.reuse, R90 ;  /* 0x0000005a005a7220 */ /* 0x040fe40000410000 */
[-C--:B------:R-:W-:Y:S01]  /*cca0*/  HMMA.16816.F32.BF16 R148, R172, R180.reuse, R148 ;  /* 0x000000b4ac94723c */ /* 0x080fe20000041894 */
[----:B------:R3:W-:Y:S03]  /*ccb0*/  MUFU.EX2 R199, R35 ;  /* 0x0000002300c77308 */ /* 0x0007e60000000800 */
[----:B------:R-:W-:Y:S02]  /*ccc0*/  FMUL.FTZ R91, R0, R91 ;  /* 0x0000005b005b7220 */ /* 0x000fe40000410000 */
[C---:B------:R-:W-:Y:S02]  /*ccd0*/  FMUL.FTZ R92, R164.reuse, R92 ;  /* 0x0000005ca45c7220 */ /* 0x040fe40000410000 */
[C---:B------:R-:W-:Y:S03]  /*cce0*/  HMMA.16816.F32.BF16 R152, R176.reuse, R180, R152 ;  /* 0x000000b4b098723c */ /* 0x040fe60000041898 */
[----:B------:R3:W2:Y:S01]  /*ccf0*/  MUFU.EX2 R198, R24 ;  /* 0x0000001800c67308 */ /* 0x0006a20000000800 */
[----:B------:R-:W-:Y:S02]  /*cd00*/  FMUL.FTZ R93, R164, R93 ;  /* 0x0000005da45d7220 */ /* 0x000fe40000410000 */
[C---:B------:R-:W-:Y:S02]  /*cd10*/  FMUL.FTZ R94, R0.reuse, R94 ;  /* 0x0000005e005e7220 */ /* 0x040fe40000410000 */
[-C--:B------:R-:W-:Y:S04]  /*cd20*/  HMMA.16816.F32.BF16 R156, R176, R182.reuse, R156 ;  /* 0x000000b6b09c723c */ /* 0x080fe8000004189c */
[----:B------:R-:W-:Y:S02]  /*cd30*/  FMUL.FTZ R95, R0, R95 ;  /* 0x0000005f005f7220 */ /* 0x000fe40000410000 */
[C---:B------:R-:W-:Y:S02]  /*cd40*/  FMUL.FTZ R104, R164.reuse, R104 ;  /* 0x00000068a4687220 */ /* 0x040fe40000410000 */
[C---:B------:R-:W-:Y:S01]  /*cd50*/  HMMA.16816.F32.BF16 R160, R172.reuse, R182, R160 ;  /* 0x000000b6aca0723c */ /* 0x040fe200000418a0 */
[----:B------:R-:W4:Y:S03]  /*cd60*/  LDSM.16.MT88.4 R180, [R225+0x3880] ;  /* 0x00388000e1b4783b */ /* 0x000f260000004200 */
[----:B------:R-:W-:Y:S02]  /*cd70*/  FMUL.FTZ R105, R164, R105 ;  /* 0x00000069a4697220 */ /* 0x000fe40000410000 */
[C---:B------:R-:W-:Y:S02]  /*cd80*/  FMUL.FTZ R106, R0.reuse, R106 ;  /* 0x0000006a006a7220 */ /* 0x040fe40000410000 */
[-C--:B-1----:R-:W-:Y:S01]  /*cd90*/  HMMA.16816.F32.BF16 R52, R172, R184.reuse, R52 ;  /* 0x000000b8ac34723c */ /* 0x082fe20000041834 */
[----:B---3--:R-:W-:Y:S03]  /*cda0*/  LDSM.16.MT88.4 R32, [R227+0x3880] ;  /* 0x00388000e320783b */ /* 0x008fe60000004200 */
[----:B------:R-:W-:Y:S02]  /*cdb0*/  FMUL.FTZ R107, R0, R107 ;  /* 0x0000006b006b7220 */ /* 0x000fe40000410000 */
[C---:B------:R-:W-:Y:S02]  /*cdc0*/  FMUL.FTZ R108, R164.reuse, R108 ;  /* 0x0000006ca46c7220 */ /* 0x040fe40000410000 */
[C---:B------:R-:W-:Y:S01]  /*cdd0*/  HMMA.16816.F32.BF16 R56, R176.reuse, R184, R56 ;  /* 0x000000b8b038723c */ /* 0x040fe20000041838 */
[----:B------:R-:W-:Y:S03]  /*cde0*/  LDSM.16.MT88.4 R24, [R225+0x2880] ;  /* 0x00288000e118783b */ /* 0x000fe60000004200 */
        /* <DEDUP_REMOVED lines=9> */
[----:B------:R-:W-:Y:S01]  /*ce80*/  FMUL.FTZ R119, R165, R119 ;  /* 0x00000077a5777220 */ /* 0x000fe20000410000 */
[-C--:B----4-:R-:W-:Y:S03]  /*ce90*/  HMMA.16816.F32.BF16 R68, R172, R180.reuse, R68 ;  /* 0x000000b4ac44723c */ /* 0x090fe60000041844 */
[C---:B------:R-:W-:Y:S02]  /*cea0*/  FMUL.FTZ R120, R164.reuse, R120 ;  /* 0x00000078a4787220 */ /* 0x040fe40000410000 */
[----:B------:R-:W-:Y:S02]  /*ceb0*/  FMUL.FTZ R121, R164, R121 ;  /* 0x00000079a4797220 */ /* 0x000fe40000410000 */
[C---:B------:R-:W-:Y:S01]  /*cec0*/  FMUL.FTZ R122, R0.reuse, R122 ;  /* 0x0000007a007a7220 */ /* 0x040fe20000410000 */
[C---:B------:R-:W-:Y:S04]  /*ced0*/  HMMA.16816.F32.BF16 R72, R176.reuse, R180, R72 ;  /* 0x000000b4b048723c */ /* 0x040fe80000041848 */
[----:B------:R-:W-:Y:S02]  /*cee0*/  FMUL.FTZ R123, R0, R123 ;  /* 0x0000007b007b7220 */ /* 0x000fe40000410000 */
[--C-:B------:R-:W-:Y:S02]  /*cef0*/  FFMA.FTZ R28, R28, c[0x0][0x2d0], -R206.reuse ;  /* 0x0000b4001c1c7a23 */ /* 0x100fe400000108ce */
[-C--:B------:R-:W-:Y:S02]  /*cf00*/  HMMA.16816.F32.BF16 R76, R176, R182.reuse, R76 ;  /* 0x000000b6b04c723c */ /* 0x080fe4000004184c */
[----:B------:R2:W-:Y:S02]  /*cf10*/  MUFU.EX2 R196, R28 ;  /* 0x0000001c00c47308 */ /* 0x0005e40000000800 */
[----:B------:R-:W-:Y:S02]  /*cf20*/  FFMA.FTZ R29, R29, c[0x0][0x2d0], -R206 ;  /* 0x0000b4001d1d7a23 */ /* 0x000fe400000108ce */
[--C-:B------:R-:W-:Y:S02]  /*cf30*/  FFMA.FTZ R30, R30, c[0x0][0x2d0], -R2.reuse ;  /* 0x0000b4001e1e7a23 */ /* 0x100fe40000010802 */
[C---:B------:R-:W-:Y:S01]  /*cf40*/  HMMA.16816.F32.BF16 R80, R172.reuse, R182, R80 ;  /* 0x000000b6ac50723c */ /* 0x040fe20000041850 */
[----:B------:R-:W3:Y:S03]  /*cf50*/  LDSM.16.MT88.4 R180, [R226+0x2880] ;  /* 0x00288000e2b4783b */ /* 0x000ee60000004200 */
[C---:B------:R-:W-:Y:S01]  /*cf60*/  FMUL.FTZ R84, R166.reuse, R84 ;  /* 0x00000054a6547220 */ /* 0x040fe20000410000 */
[----:B------:R4:W4:Y:S01]  /*cf70*/  MUFU.EX2 R195, R29 ;  /* 0x0000001d00c37308 */ /* 0x0009220000000800 */
[----:B------:R-:W-:Y:S02]  /*cf80*/  FMUL.FTZ R85, R166, R85 ;  /* 0x00000055a6557220 */ /* 0x000fe40000410000 */
[C---:B------:R-:W-:Y:S04]  /*cf90*/  FMUL.FTZ R86, R165.reuse, R86 ;  /* 0x00000056a5567220 */ /* 0x040fe80000410000 */
[----:B------:R-:W-:Y:S02]  /*cfa0*/  FMUL.FTZ R87, R165, R87 ;  /* 0x00000057a5577220 */ /* 0x000fe40000410000 */
[----:B------:R-:W-:Y:S01]  /*cfb0*/  FFMA.FTZ R31, R31, c[0x0][0x2d0], -R2 ;  /* 0x0000b4001f1f7a23 */ /* 0x000fe20000010802 */
[----:B------:R3:W-:Y:S01]  /*cfc0*/  MUFU.EX2 R170, R30 ;  /* 0x0000001e00aa7308 */ /* 0x0007e20000000800 */
[C---:B------:R-:W-:Y:S01]  /*cfd0*/  FMUL.FTZ R124, R164.reuse, R124 ;  /* 0x0000007ca47c7220 */ /* 0x040fe20000410000 */
[----:B--2---:R-:W-:Y:S02]  /*cfe0*/  F2FP.BF16.PACK_AB R28, R197, R198 ;  /* 0x000000c6c51c723e */ /* 0x004fe400000010ff */
[-C--:B-1----:R-:W-:Y:S03]  /*cff0*/  HMMA.16816.F32.BF16 R84, R172, R184.reuse, R84 ;  /* 0x000000b8ac54723c */ /* 0x082fe60000041854 */
[----:B------:R-:W-:Y:S02]  /*d000*/  FMUL.FTZ R125, R164, R125 ;  /* 0x0000007da47d7220 */ /* 0x000fe40000410000 */
[C---:B------:R-:W-:Y:S01]  /*d010*/  FMUL.FTZ R126, R0.reuse, R126 ;  /* 0x0000007e007e7220 */ /* 0x040fe20000410000 */
[----:B------:R-:W1:Y:S01]  /*d020*/  MUFU.EX2 R171, R31 ;  /* 0x0000001f00ab7308 */ /* 0x000e620000000800 */
[----:B------:R-:W-:Y:S01]  /*d030*/  FMUL.FTZ R127, R0, R127 ;  /* 0x0000007f007f7220 */ /* 0x000fe20000410000 */
[C---:B------:R-:W-:Y:S04]  /*d040*/  HMMA.16816.F32.BF16 R88, R176.reuse, R184, R88 ;  /* 0x000000b8b058723c */ /* 0x040fe80000041858 */
[----:B----4-:R-:W-:Y:S01]  /*d050*/  F2FP.BF16.PACK_AB R29, R192, R193 ;  /* 0x000000c1c01d723e */ /* 0x010fe200000010ff */
[C---:B------:R-:W-:Y:S02]  /*d060*/  FMUL.FTZ R128, R166.reuse, R128 ;  /* 0x00000080a6807220 */ /* 0x040fe40000410000 */
[C---:B------:R-:W-:Y:S01]  /*d070*/  FMUL.FTZ R129, R166.reuse, R129 ;  /* 0x00000081a6817220 */ /* 0x040fe20000410000 */
[-C--:B------:R-:W-:Y:S04]  /*d080*/  HMMA.16816.F32.BF16 R92, R176, R186.reuse, R92 ;  /* 0x000000bab05c723c */ /* 0x080fe8000004185c */
[C---:B------:R-:W-:Y:S01]  /*d090*/  FMUL.FTZ R96, R166.reuse, R96 ;  /* 0x00000060a6607220 */ /* 0x040fe20000410000 */
[----:B---3--:R-:W-:Y:S01]  /*d0a0*/  F2FP.BF16.PACK_AB R30, R195, R196 ;  /* 0x000000c4c31e723e */ /* 0x008fe200000010ff */
[C---:B------:R-:W-:Y:S02]  /*d0b0*/  FMUL.FTZ R97, R166.reuse, R97 ;  /* 0x00000061a6617220 */ /* 0x040fe40000410000 */
[C---:B------:R-:W-:Y:S04]  /*d0c0*/  FMUL.FTZ R98, R165.reuse, R98 ;  /* 0x00000062a5627220 */ /* 0x040fe80000410000 */
[----:B------:R-:W-:Y:S01]  /*d0d0*/  FMUL.FTZ R99, R165, R99 ;  /* 0x00000063a5637220 */ /* 0x000fe20000410000 */
[----:B-1----:R-:W-:Y:S01]  /*d0e0*/  F2FP.BF16.PACK_AB R31, R171, R170 ;  /* 0x000000aaab1f723e */ /* 0x002fe200000010ff */
[C---:B------:R-:W-:Y:S02]  /*d0f0*/  FMUL.FTZ R130, R165.reuse, R130 ;  /* 0x00000082a5827220 */ /* 0x040fe40000410000 */
[C---:B------:R-:W-:Y:S03]  /*d100*/  FMUL.FTZ R131, R165.reuse, R131 ;  /* 0x00000083a5837220 */ /* 0x040fe60000410000 */
[C---:B------:R-:W-:Y:S04]  /*d110*/  HMMA.16816.F32.BF16 R96, R172.reuse, R186, R96 ;  /* 0x000000baac60723c */ /* 0x040fe80000041860 */
[C---:B------:R-:W-:Y:S02]  /*d120*/  FMUL.FTZ R100, R166.reuse, R100 ;  /* 0x00000064a6647220 */ /* 0x040fe40000410000 */
[C---:B------:R-:W-:Y:S02]  /*d130*/  FMUL.FTZ R101, R166.reuse, R101 ;  /* 0x00000065a6657220 */ /* 0x040fe40000410000 */
[C---:B------:R-:W-:Y:S04]  /*d140*/  FMUL.FTZ R102, R165.reuse, R102 ;  /* 0x00000066a5667220 */ /* 0x040fe80000410000 */
[----:B------:R-:W-:Y:S02]  /*d150*/  FMUL.FTZ R103, R165, R103 ;  /* 0x00000067a5677220 */ /* 0x000fe40000410000 */
[----:B------:R-:W-:Y:S02]  /*d160*/  FFMA.FTZ R49, R49, c[0x0][0x2d0], -R200 ;  /* 0x0000b40031317a23 */ /* 0x000fe400000108c8 */
[C---:B------:R-:W-:Y:S02]  /*d170*/  FMUL.FTZ R112, R166.reuse, R112 ;  /* 0x00000070a6707220 */ /* 0x040fe40000410000 */
[----:B------:R-:W-:Y:S01]  /*d180*/  FMUL.FTZ R113, R166, R113 ;  /* 0x00000071a6717220 */ /* 0x000fe20000410000 */
[-C--:B------:R-:W-:Y:S03]  /*d190*/  HMMA.16816.F32.BF16 R100, R172, R20.reuse, R100 ;  /* 0x00000014ac64723c */ /* 0x080fe60000041864 */
[C---:B------:R-:W-:Y:S02]  /*d1a0*/  FMUL.FTZ R114, R165.reuse, R114 ;  /* 0x00000072a5727220 */ /* 0x040fe40000410000 */
[----:B------:R-:W-:Y:S02]  /*d1b0*/  FMUL.FTZ R115, R165, R115 ;  /* 0x00000073a5737220 */ /* 0x000fe40000410000 */
[--C-:B------:R-:W-:Y:S01]  /*d1c0*/  FFMA.FTZ R51, R51, c[0x0][0x2d0], -R205.reuse ;  /* 0x0000b40033337a23 */ /* 0x100fe200000108cd */
[C---:B------:R-:W-:Y:S04]  /*d1d0*/  HMMA.16816.F32.BF16 R104, R176.reuse, R20, R104 ;  /* 0x00000014b068723c */ /* 0x040fe80000041868 */
[--C-:B------:R-:W-:Y:S01]  /*d1e0*/  FFMA.FTZ R40, R40, c[0x0][0x2d0], -R206.reuse ;  /* 0x0000b40028287a23 */ /* 0x100fe200000108ce */
[----:B------:R-:W-:Y:S01]  /*d1f0*/  MUFU.EX2 R51, R51 ;  /* 0x0000003300337308 */ /* 0x000fe20000000800 */
[----:B------:R-:W-:Y:S01]  /*d200*/  FFMA.FTZ R45, R45, c[0x0][0x2d0], -R206 ;  /* 0x0000b4002d2d7a23 */ /* 0x000fe200000108ce */
[----:B------:R-:W-:Y:S01]  /*d210*/  F2FP.BF16.PACK_AB R20, R212, R213 ;  /* 0x000000d5d414723e */ /* 0x000fe200000010ff */
[-C--:B------:R-:W-:Y:S04]  /*d220*/  HMMA.16816.F32.BF16 R108, R176, R22.reuse, R108 ;  /* 0x00000016b06c723c */ /* 0x080fe8000004186c */
[----:B------:R-:W-:Y:S01]  /*d230*/  F2FP.BF16.PACK_AB R21, R208, R209 ;  /* 0x000000d1d015723e */ /* 0x000fe200000010ff */
[----:B------:R-:W-:Y:S02]  /*d240*/  FFMA.FTZ R50, R50, c[0x0][0x2d0], -R205 ;  /* 0x0000b40032327a23 */ /* 0x000fe400000108cd */
[----:B------:R-:W-:Y:S01]  /*d250*/  MUFU.EX2 R45, R45 ;  /* 0x0000002d002d7308 */ /* 0x000fe20000000800 */
[C---:B------:R-:W-:Y:S04]  /*d260*/  HMMA.16816.F32.BF16 R112, R172.reuse, R22, R112 ;  /* 0x00000016ac70723c */ /* 0x040fe80000041870 */
[----:B------:R-:W-:Y:S02]  /*d270*/  FFMA.FTZ R48, R48, c[0x0][0x2d0], -R200 ;  /* 0x0000b40030307a23 */ /* 0x000fe400000108c8 */
[--C-:B------:R-:W-:Y:S01]  /*d280*/  FFMA.FTZ R41, R41, c[0x0][0x2d0], -R206.reuse ;  /* 0x0000b40029297a23 */ /* 0x100fe200000108ce */
[----:B------:R-:W-:Y:S01]  /*d290*/  F2FP.BF16.PACK_AB R22, R210, R211 ;  /* 0x000000d3d216723e */ /* 0x000fe200000010ff */
[-C--:B------:R-:W-:Y:S01]  /*d2a0*/  HMMA.16816.F32.BF16 R116, R172, R32.reuse, R116 ;  /* 0x00000020ac74723c */ /* 0x080fe20000041874 */
[----:B------:R-:W-:Y:S03]  /*d2b0*/  MUFU.EX2 R50, R50 ;  /* 0x0000003200327308 */ /* 0x000fe60000000800 */
[----:B------:R-:W-:Y:S01]  /*d2c0*/  F2FP.BF16.PACK_AB R23, R199, R207 ;  /* 0x000000cfc717723e */ /* 0x000fe200000010ff */
[----:B------:R-:W-:Y:S02]  /*d2d0*/  FFMA.FTZ R44, R44, c[0x0][0x2d0], -R206 ;  /* 0x0000b4002c2c7a23 */ /* 0x000fe400000108ce */
[--C-:B------:R-:W-:Y:S01]  /*d2e0*/  FFMA.FTZ R42, R42, c[0x0][0x2d0], -R2.reuse ;  /* 0x0000b4002a2a7a23 */ /* 0x100fe20000010802 */
[C---:B------:R-:W-:Y:S03]  /*d2f0*/  HMMA.16816.F32.BF16 R120, R176.reuse, R32, R120 ;  /* 0x00000020b078723c */ /* 0x040fe60000041878 */
[----:B------:R-:W-:Y:S01]  /*d300*/  MUFU.EX2 R41, R41 ;  /* 0x0000002900297308 */ /* 0x000fe20000000800 */
[--C-:B------:R-:W-:Y:S02]  /*d310*/  FFMA.FTZ R43, R43, c[0x0][0x2d0], -R2.reuse ;  /* 0x0000b4002b2b7a23 */ /* 0x100fe40000010802 */
[--C-:B------:R-:W-:Y:S02]  /*d320*/  FFMA.FTZ R46, R46, c[0x0][0x2d0], -R2.reuse ;  /* 0x0000b4002e2e7a23 */ /* 0x100fe40000010802 */
[-C--:B------:R-:W-:Y:S01]  /*d330*/  HMMA.16816.F32.BF16 R124, R176, R34.reuse, R124 ;  /* 0x00000022b07c723c */ /* 0x080fe2000004187c */
[----:B------:R-:W1:Y:S03]  /*d340*/  LDSM.16.MT88.4 R176, [R228+0x2880] ;  /* 0x00288000e4b0783b */ /* 0x000e660000004200 */
[----:B------:R-:W-:Y:S01]  /*d350*/  FFMA.FTZ R2, R47, c[0x0][0x2d0], -R2 ;  /* 0x0000b4002f027a23 */ /* 0x000fe20000010802 */
[----:B------:R-:W-:Y:S01]  /*d360*/  MUFU.EX2 R44, R44 ;  /* 0x0000002c002c7308 */ /* 0x000fe20000000800 */
[----:B------:R-:W-:Y:S02]  /*d370*/  FFMA.FTZ R166, R166, R252, R222 ;  /* 0x000000fca6a67223 */ /* 0x000fe400000100de */
[----:B------:R-:W-:Y:S01]  /*d380*/  HMMA.16816.F32.BF16 R128, R172, R34, R128 ;  /* 0x00000022ac80723c */ /* 0x000fe20000041880 */
[----:B------:R-:W-:Y:S03]  /*d390*/  LDSM.16.MT88.4 R32, [R225+0x4080] ;  /* 0x00408000e120783b */ /* 0x000fe60000004200 */
[----:B------:R-:W-:Y:S02]  /*d3a0*/  FFMA.FTZ R164, R164, R250, R217 ;  /* 0x000000faa4a47223 */ /* 0x000fe400000100d9 */
[----:B------:R-:W-:Y:S01]  /*d3b0*/  FFMA.FTZ R0, R0, R249, R202 ;  /* 0x000000f900007223 */ /* 0x000fe200000100ca */
[----:B------:R-:W-:Y:S01]  /*d3c0*/  MUFU.EX2 R174, R37 ;  /* 0x0000002500ae7308 */ /* 0x000fe20000000800 */
[-C--:B------:R-:W-:Y:S05]  /*d3d0*/  HMMA.16816.F32.BF16 R4, R20, R24.reuse, R4 ;  /* 0x000000181404723c */ /* 0x080fea0000041804 */
[----:B------:R-:W-:Y:S02]  /*d3e0*/  FADD.FTZ R0, R201, R0 ;  /* 0x00000000c9007221 */ /* 0x000fe40000010000 */
[----:B------:R-:W-:Y:S01]  /*d3f0*/  FFMA.FTZ R165, R165, R251, R218 ;  /* 0x000000fba5a57223 */ /* 0x000fe200000100da */
[C---:B------:R-:W-:Y:S01]  /*d400*/  HMMA.16816.F32.BF16 R8, R28.reuse, R24, R8 ;  /* 0x000000181c08723c */ /* 0x040fe20000041808 */
[----:B------:R-:W-:Y:S07]  /*d410*/  MUFU.EX2 R172, R38 ;  /* 0x0000002600ac7308 */ /* 0x000fee0000000800 */
[-C--:B------:R-:W-:Y:S03]  /*d420*/  HMMA.16816.F32.BF16 R12, R28, R26.reuse, R12 ;  /* 0x0000001a1c0c723c */ /* 0x080fe6000004180c */
[----:B------:R-:W-:Y:S05]  /*d430*/  MUFU.EX2 R173, R49 ;  /* 0x0000003100ad7308 */ /* 0x000fea0000000800 */
[C---:B------:R-:W-:Y:S01]  /*d440*/  HMMA.16816.F32.BF16 R16, R20.reuse, R26, R16 ;  /* 0x0000001a1410723c */ /* 0x040fe20000041810 */
[----:B------:R-:W2:Y:S04]  /*d450*/  LDSM.16.MT88.4 R24, [R227+0x2880] ;  /* 0x00288000e318783b */ /* 0x000ea80000004200 */
[----:B------:R3:W-:Y:S03]  /*d460*/  MUFU.EX2 R49, R39 ;  /* 0x0000002700317308 */ /* 0x0007e60000000800 */
[-C--:B------:R-:W-:Y:S07]  /*d470*/  HMMA.16816.F32.BF16 R132, R20, R180.reuse, R132 ;  /* 0x000000b41484723c */ /* 0x080fee0000041884 */
[----:B------:R-:W-:Y:S01]  /*d480*/  MUFU.EX2 R175, R48 ;  /* 0x0000003000af7308 */ /* 0x000fe20000000800 */
[C---:B------:R-:W-:Y:S08]  /*d490*/  HMMA.16816.F32.BF16 R136, R28.reuse, R180, R136 ;  /* 0x000000b41c88723c */ /* 0x040ff00000041888 */
[-C--:B------:R-:W-:Y:S01]  /*d4a0*/  HMMA.16816.F32.BF16 R140, R28, R182.reuse, R140 ;  /* 0x000000b61c8c723c */ /* 0x080fe2000004188c */
[----:B------:R-:W4:Y:S01]  /*d4b0*/  MUFU.EX2 R48, R40 ;  /* 0x0000002800307308 */ /* 0x000f220000000800 */
[----:B---3--:R-:W3:Y:S06]  /*d4c0*/  LDSM.16.MT88.4 R36, [R226+0x4080] ;  /* 0x00408000e224783b */ /* 0x008eec0000004200 */
[C---:B------:R-:W-:Y:S03]  /*d4d0*/  HMMA.16816.F32.BF16 R144, R20.reuse, R182, R144 ;  /* 0x000000b61490723c */ /* 0x040fe60000041890 */
[----:B------:R2:W-:Y:S05]  /*d4e0*/  MUFU.EX2 R40, R2 ;  /* 0x0000000200287308 */ /* 0x0005ea0000000800 */
[-C--:B-1----:R-:W-:Y:S05]  /*d4f0*/  HMMA.16816.F32.BF16 R148, R20, R176.reuse, R148 ;  /* 0x000000b01494723c */ /* 0x082fea0000041894 */
[----:B------:R-:W-:Y:S03]  /*d500*/  MUFU.EX2 R42, R42 ;  /* 0x0000002a002a7308 */ /* 0x000fe60000000800 */
[C---:B------:R-:W-:Y:S07]  /*d510*/  HMMA.16816.F32.BF16 R152, R28.reuse, R176, R152 ;  /* 0x000000b01c98723c */ /* 0x040fee0000041898 */
[----:B------:R-:W1:Y:S01]  /*d520*/  MUFU.EX2 R43, R43 ;  /* 0x0000002b002b7308 */ /* 0x000e620000000800 */
[-C--:B------:R-:W-:Y:S04]  /*d530*/  HMMA.16816.F32.BF16 R156, R28, R178.reuse, R156 ;  /* 0x000000b21c9c723c */ /* 0x080fe8000004189c */
[----:B--2---:R-:W-:Y:S04]  /*d540*/  FADD.FTZ R2, R203, R0 ;  /* 0x00000000cb027221 */ /* 0x004fe80000010000 */
[C---:B------:R-:W-:Y:S01]  /*d550*/  HMMA.16816.F32.BF16 R160, R20.reuse, R178, R160 ;  /* 0x000000b214a0723c */ /* 0x040fe200000418a0 */
[----:B------:R-:W2:Y:S07]  /*d560*/  MUFU.EX2 R46, R46 ;  /* 0x0000002e002e7308 */ /* 0x000eae0000000800 */
[-C--:B------:R-:W-:Y:S08]  /*d570*/  HMMA.16816.F32.BF16 R52, R20, R24.reuse, R52 ;  /* 0x000000181434723c */ /* 0x080ff00000041834 */
        /* <DEDUP_REMOVED lines=9> */
[-C--:B---3--:R-:W-:Y:S08]  /*d610*/  HMMA.16816.F32.BF16 R84, R20, R36.reuse, R84 ;  /* 0x000000241454723c */ /* 0x088ff00000041854 */
[C---:B------:R-:W-:Y:S08]  /*d620*/  HMMA.16816.F32.BF16 R88, R28.reuse, R36, R88 ;  /* 0x000000241c58723c */ /* 0x040ff00000041858 */
[-C--:B------:R-:W-:Y:S08]  /*d630*/  HMMA.16816.F32.BF16 R92, R28, R38.reuse, R92 ;  /* 0x000000261c5c723c */ /* 0x080ff0000004185c */
[C---:B------:R-:W-:Y:S01]  /*d640*/  HMMA.16816.F32.BF16 R96, R20.reuse, R38, R96 ;  /* 0x000000261460723c */ /* 0x040fe20000041860 */
[----:B------:R-:W3:Y:S07]  /*d650*/  LDSM.16.MT88.4 R36, [R226+0x3080] ;  /* 0x00308000e224783b */ /* 0x000eee0000004200 */
[-C--:B-1----:R-:W-:Y:S08]  /*d660*/  HMMA.16816.F32.BF16 R100, R20, R24.reuse, R100 ;  /* 0x000000181464723c */ /* 0x082ff00000041864 */
[C---:B------:R-:W-:Y:S07]  /*d670*/  HMMA.16816.F32.BF16 R104, R28.reuse, R24, R104 ;  /* 0x000000181c68723c */ /* 0x040fee0000041868 */
[----:B----4-:R-:W-:Y:S01]  /*d680*/  F2FP.BF16.PACK_AB R24, R41, R48 ;  /* 0x000000302918723e */ /* 0x010fe200000010ff */
[-C--:B------:R-:W-:Y:S04]  /*d690*/  HMMA.16816.F32.BF16 R108, R28, R26.reuse, R108 ;  /* 0x0000001a1c6c723c */ /* 0x080fe8000004186c */
[----:B------:R-:W-:Y:S04]  /*d6a0*/  F2FP.BF16.PACK_AB R25, R43, R42 ;  /* 0x0000002a2b19723e */ /* 0x000fe800000010ff */
[C---:B------:R-:W-:Y:S07]  /*d6b0*/  HMMA.16816.F32.BF16 R112, R20.reuse, R26, R112 ;  /* 0x0000001a1470723c */ /* 0x040fee0000041870 */
[----:B------:R-:W-:Y:S01]  /*d6c0*/  F2FP.BF16.PACK_AB R26, R45, R44 ;  /* 0x0000002c2d1a723e */ /* 0x000fe200000010ff */
[-C--:B--2---:R-:W-:Y:S04]  /*d6d0*/  HMMA.16816.F32.BF16 R116, R20, R32.reuse, R116 ;  /* 0x000000201474723c */ /* 0x084fe80000041874 */
[----:B------:R-:W-:Y:S04]  /*d6e0*/  F2FP.BF16.PACK_AB R27, R40, R46 ;  /* 0x0000002e281b723e */ /* 0x000fe800000010ff */
[C---:B------:R-:W-:Y:S08]  /*d6f0*/  HMMA.16816.F32.BF16 R120, R28.reuse, R32, R120 ;  /* 0x000000201c78723c */ /* 0x040ff00000041878 */
[-C--:B------:R-:W-:Y:S01]  /*d700*/  HMMA.16816.F32.BF16 R124, R28, R34.reuse, R124 ;  /* 0x000000221c7c723c */ /* 0x080fe2000004187c */
[----:B------:R-:W1:Y:S07]  /*d710*/  LDSM.16.MT88.4 R28, [R228+0x3080] ;  /* 0x00308000e41c783b */ /* 0x000e6e0000004200 */
[----:B------:R-:W-:Y:S01]  /*d720*/  HMMA.16816.F32.BF16 R128, R20, R34, R128 ;  /* 0x000000221480723c */ /* 0x000fe20000041880 */
[----:B------:R-:W2:Y:S06]  /*d730*/  LDSM.16.MT88.4 R32, [R227+0x3080] ;  /* 0x00308000e320783b */ /* 0x000eac0000004200 */
[----:B------:R-:W-:Y:S02]  /*d740*/  F2FP.BF16.PACK_AB R20, R174, R194 ;  /* 0x000000c2ae14723e */ /* 0x000fe400000010ff */
[----:B------:R-:W-:Y:S03]  /*d750*/  F2FP.BF16.PACK_AB R22, R173, R175 ;  /* 0x000000afad16723e */ /* 0x000fe600000010ff */
[----:B------:R-:W-:Y:S02]  /*d760*/  F2FP.BF16.PACK_AB R21, R49, R172 ;  /* 0x000000ac3115723e */ /* 0x000fe400000010ff */
[----:B------:R-:W-:Y:S07]  /*d770*/  F2FP.BF16.PACK_AB R23, R51, R50 ;  /* 0x000000323317723e */ /* 0x000fee00000010ff */
[-C--:B------:R-:W-:Y:S01]  /*d780*/  HMMA.16816.F32.BF16 R176, R20, R188.reuse, R4 ;  /* 0x000000bc14b0723c */ /* 0x080fe20000041804 */
[----:B------:R-:W4:Y:S07]  /*d790*/  LDSM.16.MT88.4 R4, [R225+0x4880] ;  /* 0x00488000e104783b */ /* 0x000f2e0000004200 */
[C---:B------:R-:W-:Y:S01]  /*d7a0*/  HMMA.16816.F32.BF16 R180, R24.reuse, R188, R8 ;  /* 0x000000bc18b4723c */ /* 0x040fe20000041808 */
[----:B------:R-:W1:Y:S07]  /*d7b0*/  LDSM.16.MT88.4 R8, [R226+0x4880] ;  /* 0x00488000e208783b */ /* 0x000e6e0000004200 */
[-C--:B------:R-:W-:Y:S01]  /*d7c0*/  HMMA.16816.F32.BF16 R184, R24, R190.reuse, R12 ;  /* 0x000000be18b8723c */ /* 0x080fe2000004180c */
[----:B------:R-:W1:Y:S07]  /*d7d0*/  LDSM.16.MT88.4 R12, [R228+0x4880] ;  /* 0x00488000e40c783b */ /* 0x000e6e0000004200 */
[C---:B------:R-:W-:Y:S01]  /*d7e0*/  HMMA.16816.F32.BF16 R188, R20.reuse, R190, R16 ;  /* 0x000000be14bc723c */ /* 0x040fe20000041810 */
[----:B------:R-:W2:Y:S07]  /*d7f0*/  LDSM.16.MT88.4 R16, [R227+0x4880] ;  /* 0x00488000e310783b */ /* 0x000eae0000004200 */
[-C--:B---3--:R-:W-:Y:S08]  /*d800*/  HMMA.16816.F32.BF16 R132, R20, R36.reuse, R132 ;  /* 0x000000241484723c */ /* 0x088ff00000041884 */
[C---:B------:R-:W-:Y:S08]  /*d810*/  HMMA.16816.F32.BF16 R136, R24.reuse, R36, R136 ;  /* 0x000000241888723c */ /* 0x040ff00000041888 */
[-C--:B------:R-:W-:Y:S08]  /*d820*/  HMMA.16816.F32.BF16 R140, R24, R38.reuse, R140 ;  /* 0x00000026188c723c */ /* 0x080ff0000004188c */
[C---:B------:R-:W-:Y:S08]  /*d830*/  HMMA.16816.F32.BF16 R144, R20.reuse, R38, R144 ;  /* 0x000000261490723c */ /* 0x040ff00000041890 */
[-C--:B-1----:R-:W-:Y:S08]  /*d840*/  HMMA.16816.F32.BF16 R148, R20, R28.reuse, R148 ;  /* 0x0000001c1494723c */ /* 0x082ff00000041894 */
[C---:B------:R-:W-:Y:S08]  /*d850*/  HMMA.16816.F32.BF16 R152, R24.reuse, R28, R152 ;  /* 0x0000001c1898723c */ /* 0x040ff00000041898 */
[-C--:B------:R-:W-:Y:S08]  /*d860*/  HMMA.16816.F32.BF16 R156, R24, R30.reuse, R156 ;  /* 0x0000001e189c723c */ /* 0x080ff0000004189c */
[C---:B------:R-:W-:Y:S08]  /*d870*/  HMMA.16816.F32.BF16 R160, R20.reuse, R30, R160 ;  /* 0x0000001e14a0723c */ /* 0x040ff000000418a0 */
[-C--:B--2---:R-:W-:Y:S08]  /*d880*/  HMMA.16816.F32.BF16 R52, R20, R32.reuse, R52 ;  /* 0x000000201434723c */ /* 0x084ff00000041834 */
        /* <DEDUP_REMOVED lines=26> */
[----:B------:R-:W-:Y:S04]  /*da30*/  FADD.FTZ R8, R220, R8 ;  /* 0x00000008dc087221 */ /* 0x000fe80000010000 */
[C---:B------:R-:W-:Y:S04]  /*da40*/  HMMA.16816.F32.BF16 R104, R24.reuse, R12, R104 ;  /* 0x0000000c1868723c */ /* 0x040fe80000041868 */
[----:B------:R-:W-:Y:S02]  /*da50*/  FADD.FTZ R4, R209, R8 ;  /* 0x00000008d1047221 */ /* 0x000fe40000010000 */
[----:B------:R-:W-:Y:S02]  /*da60*/  FADD.FTZ R8, R212, R5 ;  /* 0x00000005d4087221 */ /* 0x000fe40000010000 */
[----:B------:R-:W-:Y:S01]  /*da70*/  FADD.FTZ R7, R208, R4 ;  /* 0x00000004d0077221 */ /* 0x000fe20000010000 */
[-C--:B------:R-:W-:Y:S03]  /*da80*/  HMMA.16816.F32.BF16 R108, R24, R14.reuse, R108 ;  /* 0x0000000e186c723c */ /* 0x080fe6000004186c */
[----:B------:R-:W-:Y:S02]  /*da90*/  FADD.FTZ R4, R211, R8 ;  /* 0x00000008d3047221 */ /* 0x000fe40000010000 */
[----:B------:R-:W-:Y:S02]  /*daa0*/  FADD.FTZ R5, R192, R0 ;  /* 0x00000000c0057221 */ /* 0x000fe40000010000 */
[----:B------:R-:W-:Y:S01]  /*dab0*/  FADD.FTZ R2, R207, R7 ;  /* 0x00000007cf027221 */ /* 0x000fe20000010000 */
[C---:B------:R-:W-:Y:S04]  /*dac0*/  HMMA.16816.F32.BF16 R112, R20.reuse, R14, R112 ;  /* 0x0000000e1470723c */ /* 0x040fe80000041870 */
[----:B------:R-:W-:Y:S02]  /*dad0*/  FADD.FTZ R0, R196, R6 ;  /* 0x00000006c4007221 */ /* 0x000fe40000010000 */
[----:B------:R-:W-:Y:S02]  /*dae0*/  FADD.FTZ R7, R210, R4 ;  /* 0x00000004d2077221 */ /* 0x000fe40000010000 */
[----:B------:R-:W-:Y:S01]  /*daf0*/  FADD.FTZ R8, R170, R5 ;  /* 0x00000005aa087221 */ /* 0x000fe20000010000 */
[-C--:B------:R-:W-:Y:S03]  /*db00*/  HMMA.16816.F32.BF16 R116, R20, R16.reuse, R116 ;  /* 0x000000101474723c */ /* 0x080fe60000041874 */
[----:B------:R-:W-:Y:S01]  /*db10*/  FADD.FTZ R5, R199, R2 ;  /* 0x00000002c7057221 */ /* 0x000fe20000010000 */
[----:B------:R-:W-:Y:S01]  /*db20*/  MOV R170, R3 ;  /* 0x0000000300aa7202 */ /* 0x000fe20000000f00 */
[----:B------:R-:W-:Y:S02]  /*db30*/  FADD.FTZ R6, R195, R0 ;  /* 0x00000000c3067221 */ /* 0x000fe40000010000 */
[----:B------:R-:W-:Y:S01]  /*db40*/  FADD.FTZ R2, R194, R7 ;  /* 0x00000007c2027221 */ /* 0x000fe20000010000 */
        /* <DEDUP_REMOVED lines=14> */
[----:B------:R-:W-:Y:S01]  /*dc30*/  FADD.FTZ R2, R44, R0 ;  /* 0x000000002c027221 */ /* 0x000fe20000010000 */
[----:B------:R-:W-:Y:S01]  /*dc40*/  STL [R1+0x1c], R6 ;  /* 0x00001c0601007387 */ /* 0x000fe20000100800 */
[----:B------:R-:W-:Y:S02]  /*dc50*/  FADD.FTZ R0, R46, R4 ;  /* 0x000000042e007221 */ /* 0x000fe40000010000 */
[----:B------:R-:W-:Y:S02]  /*dc60*/  FADD.FTZ R4, R51, R5 ;  /* 0x0000000533047221 */ /* 0x000fe40000010000 */
[----:B------:R-:W-:Y:S02]  /*dc70*/  FADD.FTZ R2, R45, R2 ;  /* 0x000000022d027221 */ /* 0x000fe40000010000 */
[----:B------:R-:W-:Y:S01]  /*dc80*/  FADD.FTZ R0, R40, R0 ;  /* 0x0000000028007221 */ /* 0x000fe20000010000 */
[----:B------:R-:W-:Y:S04]  /*dc90*/  STL [R1+0x14], R4 ;  /* 0x0000140401007387 */ /* 0x000fe80000100800 */
[----:B------:R1:W-:Y:S04]  /*dca0*/  STL [R1+0x18], R2 ;  /* 0x0000180201007387 */ /* 0x0003e80000100800 */
[----:B------:R2:W-:Y:S01]  /*dcb0*/  STL [R1+0x20], R0 ;  /* 0x0000200001007387 */ /* 0x0005e20000100800 */
[----:B-1----:R-:W-:Y:S02]  /*dcc0*/  MOV R2, R168 ;  /* 0x000000a800027202 */ /* 0x002fe40000000f00 */
[----:B--2---:R-:W-:Y:S01]  /*dcd0*/  MOV R0, R169 ;  /* 0x000000a900007202 */ /* 0x004fe20000000f00 */
[----:B------:R-:W-:-:S05]  /*dce0*/  @P0 BRA `(.L_x_923) ;  /* 0xffffd31000000947 */ /* 0x000fca000383ffff */
.L_x_922:
[----:B------:R-:W-:-:S13]  /*dcf0*/  ISETP.GE.AND P0, PT, R242, UR8, PT ;  /* 0x00000008f2007c0c */ /* 0x000fda000bf06270 */
[----:B------:R-:W-:Y:S05]  /*dd00*/  @!P0 BRA `(.L_x_924) ;  /* 0x000043d000008947 */ /* 0x000fea0003800000 */
[----:B-12---:R-:W2:Y:S04]  /*dd10*/  LDL.64 R4, [R1+0x48] ;  /* 0x0000480001047983 */ /* 0x006ea80000100a00 */
[----:B------:R-:W3:Y:S01]  /*dd20*/  LDL.64 R6, [R1+0x38] ;  /* 0x0000380001067983 */ /* 0x000ee20000100a00 */
[----:B------:R-:W-:Y:S01]  /*dd30*/  IMAD.MOV.U32 R170, RZ, RZ, R3 ;  /* 0x000000ffffaa7224 */ /* 0x000fe200078e0003 */
[----:B------:R-:W-:Y:S02]  /*dd40*/  ULDC.64 UR4, c[0x0][0x1e0] ;  /* 0x0000780000047ab9 */ /* 0x000fe40000000a00 */
[----:B------:R-:W-:Y:S02]  /*dd50*/  USHF.L.U64.HI UR7, UR4, 0x5, UR5 ;  /* 0x0000000504077899 */ /* 0x000fe40008010205 */
[----:B------:R-:W-:-:S02]  /*dd60*/  USHF.L.U32 UR16, UR4, 0x5, URZ ;  /* 0x0000000504107899 */ /* 0x000fc4000800063f */
[----:B------:R-:W-:Y:S02]  /*dd70*/  UMOV UR13, 0x30 ;  /* 0x00000030000d7882 */ /* 0x000fe40000000000 */
[----:B------:R-:W-:Y:S01]  /*dd80*/  ULDC.64 UR4, c[0x0][0x208] ;  /* 0x0000820000047ab9 */ /* 0x000fe20000000a00 */
[----:B------:R-:W-:Y:S01]  /*dd90*/  IMAD.MOV.U32 R165, RZ, RZ, R168 ;  /* 0x000000ffffa57224 */ /* 0x000fe200078e00a8 */
[----:B------:R-:W-:Y:S01]  /*dda0*/  UIADD3 UR12, UP1, UR12, 0x80, URZ ;  /* 0x000000800c0c7890 */ /* 0x000fe2000ff3e03f */
[----:B------:R-:W-:Y:S01]  /*ddb0*/  MOV R164, R169 ;  /* 0x000000a900a47202 */ /* 0x000fe20000000f00 */
[----:B------:R-:W-:Y:S01]  /*ddc0*/  UIADD3 UR17, UP0, UR10, 0x80, URZ ;  /* 0x000000800a117890 */ /* 0x000fe2000ff1e03f */
[----:B------:R-:W-:Y:S01]  /*ddd0*/  MOV R166, R167 ;  /* 0x000000a700a67202 */ /* 0x000fe20000000f00 */
[----:B------:R-:W-:Y:S02]  /*dde0*/  UIMAD.WIDE.U32 UR18, UR13, UR4, URZ ;  /* 0x000000040d1272a5 */ /* 0x000fe4000f8e003f */
[----:B------:R-:W-:-:S02]  /*ddf0*/  UIMAD UR5, UR13, UR5, URZ ;  /* 0x000000050d0572a4 */ /* 0x000fc4000f8e023f */
[----:B------:R-:W-:Y:S02]  /*de00*/  UIADD3.X UR9, URZ, UR9, URZ, UP1, !UPT ;  /* 0x000000093f097290 */ /* 0x000fe40008ffe43f */
[----:B------:R-:W-:Y:S02]  /*de10*/  UIADD3.X UR4, URZ, UR11, URZ, UP0, !UPT ;  /* 0x0000000b3f047290 */ /* 0x000fe400087fe43f */
[----:B------:R-:W-:Y:S01]  /*de20*/  UIADD3 UR5, UR19, UR5, URZ ;  /* 0x0000000513057290 */ /* 0x000fe2000fffe03f */
[----:B--2---:R-:W-:Y:S02]  /*de30*/  IADD3 R8, P0, R4, 0x40, RZ ;  /* 0x0000004004087810 */ /* 0x004fe40007f1e0ff */
[----:B------:R-:W-:Y:S01]  /*de40*/  MOV R2, R4 ;  /* 0x0000000400027202 */ /* 0x000fe20000000f00 */
[--C-:B---3--:R-:W-:Y:S02]  /*de50*/  IMAD.MOV.U32 R3, RZ, RZ, R7.reuse ;  /* 0x000000ffff037224 */ /* 0x108fe400078e0007 */
[----:B------:R-:W-:-:S05]  /*de60*/  IMAD.X R9, RZ, RZ, R7, P0 ;  /* 0x000000ffff097224 */ /* 0x000fca00000e0607 */
[----:B------:R1:W-:Y:S04]  /*de70*/  STL.64 [R1], R8 ;  /* 0x0000000801007387 */ /* 0x0003e80000100a00 */
[----:B------:R1:W-:Y:S02]  /*de80*/  STL.64 [R1+0x8], R2 ;  /* 0x0000080201007387 */ /* 0x0003e40000100a00 */
.L_x_941:
[----:B--2---:R-:W2:Y:S01]  /*de90*/  LDL.64 R40, [R1+0x8] ;  /* 0x0000080001287983 */ /* 0x004ea20000100a00 */
[----:B------:R-:W-:Y:S04]  /*dea0*/  DEPBAR.LE SB0, 0x0 ;  /* 0x000080000000791a */ /* 0x000fe80000000000 */
[----:B------:R-:W3:Y:S05]  /*deb0*/  LDL.64 R168, [R1] ;  /* 0x0000000001a87983 */ /* 0x000eea0000100a00 */
[----:B------:R-:W-:Y:S01]  /*dec0*/  BAR.SYNC.DEFER_BLOCKING 0x0 ;  /* 0x0000000000007b1d */ /* 0x000fe20000010000 */
[C---:B------:R-:W-:Y:S01]  /*ded0*/  ISETP.GT.AND P6, PT, R242.reuse, UR8, PT ;  /* 0x00000008f2007c0c */ /* 0x040fe2000bfc4270 */
[----:B------:R-:W-:Y:S01]  /*dee0*/  IMAD R0, R242, UR5, RZ ;  /* 0x00000005f2007c24 */ /* 0x000fe2000f8e02ff */
[----:B-1----:R-:W-:Y:S05]  /*def0*/  SHF.R.S32.HI R2, RZ, 0x1f, R242 ;  /* 0x0000001fff027819 */ /* 0x002fea00000114f2 */
[----:B------:R-:W-:Y:S01]  /*df00*/  IMAD R0, R2, UR18, R0 ;  /* 0x0000001202007c24 */ /* 0x000fe2000f8e0200 */
[----:B-----5:R-:W-:Y:S05]  /*df10*/  LDSM.16.M88.4 R48, [R231+0x8080] ;  /* 0x00808000e730783b */ /* 0x020fea0000000200 */
[----:B------:R-:W1:Y:S05]  /*df20*/  LDSM.16.M88.4 R16, [R224+0x5080] ;  /* 0x00508000e010783b */ /* 0x000e6a0000000200 */
[----:B------:R-:W4:Y:S05]  /*df30*/  LDSM.16.M88.4 R44, [R231+0xa080] ;  /* 0x00a08000e72c783b */ /* 0x000f2a0000000200 */
[----:B------:R-:W4:Y:S05]  /*df40*/  LDSM.16.M88.4 R32, [R224+0x5880] ;  /* 0x00588000e020783b */ /* 0x000f2a0000000200 */
[----:B------:R-:W3:Y:S05]  /*df50*/  LDL.64 R246, [R1+0x30] ;  /* 0x0000300001f67983 */ /* 0x000eea0000100a00 */
[----:B------:R-:W4:Y:S05]  /*df60*/  LDSM.16.M88.4 R172, [R224+0x6080] ;  /* 0x00608000e0ac783b */ /* 0x000f2a0000000200 */
[----:B------:R-:W3:Y:S05]  /*df70*/  LDL.64 R244, [R1+0x40] ;  /* 0x0000400001f47983 */ /* 0x000eea0000100a00 */
[----:B------:R-:W-:Y:S05]  /*df80*/  LDSM.16.M88.4 R192, [R233+0x8080] ;  /* 0x00808000e9c0783b */ /* 0x000fea0000000200 */
[----:B------:R-:W3:Y:S01]  /*df90*/  LDL R171, [R1+0x24] ;  /* 0x0000240001ab7983 */ /* 0x000ee20000100800 */
[-C--:B-1----:R-:W-:Y:S04]  /*dfa0*/  HMMA.16816.F32.BF16 R4, R48, R16.reuse, RZ ;  /* 0x000000103004723c */ /* 0x082fe800000418ff */
[----:B------:R-:W1:Y:S05]  /*dfb0*/  LDSM.16.M88.4 R196, [R235] ;  /* 0x00000000ebc4783b */ /* 0x000e6a0000000200 */
[----:B------:R-:W1:Y:S01]  /*dfc0*/  LDSM.16.M88.4 R200, [R233+0xa080] ;  /* 0x00a08000e9c8783b */ /* 0x000e620000000200 */
[C---:B----4-:R-:W-:Y:S04]  /*dfd0*/  HMMA.16816.F32.BF16 R8, R44.reuse, R16, RZ ;  /* 0x000000102c08723c */ /* 0x050fe800000418ff */
[----:B------:R-:W4:Y:S04]  /*dfe0*/  LDSM.16.M88.4 R204, [R241] ;  /* 0x00000000f1cc783b */ /* 0x000f280000000200 */
[-C--:B------:R-:W-:Y:S08]  /*dff0*/  HMMA.16816.F32.BF16 R12, R44, R18.reuse, RZ ;  /* 0x000000122c0c723c */ /* 0x080ff000000418ff */
[C---:B------:R-:W-:Y:S08]  /*e000*/  HMMA.16816.F32.BF16 R16, R48.reuse, R18, RZ ;  /* 0x000000123010723c */ /* 0x040ff000000418ff */
[-C--:B------:R-:W-:Y:S08]  /*e010*/  HMMA.16816.F32.BF16 R20, R48, R32.reuse, RZ ;  /* 0x000000203014723c */ /* 0x080ff000000418ff */
[C---:B------:R-:W-:Y:S08]  /*e020*/  HMMA.16816.F32.BF16 R24, R44.reuse, R32, RZ ;  /* 0x000000202c18723c */ /* 0x040ff000000418ff */
[-C--:B------:R-:W-:Y:S08]  /*e030*/  HMMA.16816.F32.BF16 R28, R44, R34.reuse, RZ ;  /* 0x000000222c1c723c */ /* 0x080ff000000418ff */
[C---:B------:R-:W-:Y:S08]  /*e040*/  HMMA.16816.F32.BF16 R32, R48.reuse, R34, RZ ;  /* 0x000000223020723c */ /* 0x040ff000000418ff */
[-C--:B------:R-:W-:Y:S01]  /*e050*/  HMMA.16816.F32.BF16 R36, R48, R172.reuse, RZ ;  /* 0x000000ac3024723c */ /* 0x080fe200000418ff */
[C---:B--2---:R-:W-:Y:S07]  /*e060*/  IMAD.WIDE.U32 R208, R242.reuse, UR18, R40 ;  /* 0x00000012f2d07c25 */ /* 0x044fee000f8e0028 */
[C---:B------:R-:W-:Y:S04]  /*e070*/  HMMA.16816.F32.BF16 R40, R44.reuse, R172, RZ ;  /* 0x000000ac2c28723c */ /* 0x040fe800000418ff */
[----:B------:R-:W-:Y:S02]  /*e080*/  IMAD.IADD R167, R209, 0x1, R0 ;  /* 0x00000001d1a77824 */ /* 0x000fe400078e0200 */
[----:B---3--:R-:W-:Y:S01]  /*e090*/  IMAD.WIDE.U32 R2, R242, UR18, R168 ;  /* 0x00000012f2027c25 */ /* 0x008fe2000f8e00a8 */
[C---:B------:R-:W-:Y:S01]  /*e0a0*/  LEA R168, P1, R208.reuse, c[0x0][0x1f8], 0x1 ;  /* 0x00007e00d0a87a11 */ /* 0x040fe200078208ff */
[-C--:B------:R-:W-:Y:S04]  /*e0b0*/  HMMA.16816.F32.BF16 R44, R44, R174.reuse, RZ ;  /* 0x000000ae2c2c723c */ /* 0x080fe800000418ff */
[----:B------:R-:W-:Y:S02]  /*e0c0*/  LEA.HI.X R169, R208, c[0x0][0x1fc], R167, 0x1, P1 ;  /* 0x00007f00d0a97a11 */ /* 0x000fe400008f0ca7 */
[----:B------:R-:W2:Y:S01]  /*e0d0*/  LDL R167, [R1+0x10] ;  /* 0x0000100001a77983 */ /* 0x000ea20000100800 */
[----:B------:R-:W-:Y:S01]  /*e0e0*/  LEA R212, P0, R2, c[0x0][0x1f8], 0x1 ;  /* 0x00007e0002d47a11 */ /* 0x000fe200078008ff */
[----:B------:R-:W-:Y:S01]  /*e0f0*/  IMAD.IADD R0, R0, 0x1, R3 ;  /* 0x0000000100007824 */ /* 0x000fe200078e0203 */
[----:B------:R-:W-:Y:S02]  /*e100*/  HMMA.16816.F32.BF16 R48, R48, R174, RZ ;  /* 0x000000ae3030723c */ /* 0x000fe400000418ff */
[----:B------:R-:W3:Y:S02]  /*e110*/  LDSM.16.M88.4 R208, [R240] ;  /* 0x00000000f0d0783b */ /* 0x000ee40000000200 */
[----:B------:R-:W-:Y:S03]  /*e120*/  LEA.HI.X R213, R2, c[0x0][0x1fc], R0, 0x1, P0 ;  /* 0x00007f0002d57a11 */ /* 0x000fe600000f0c00 */
[----:B------:R-:W-:Y:S01]  /*e130*/  @!PT LDS RZ, [RZ] ;  /* 0x00000000fffff984 */ /* 0x000fe20000000800 */
[----:B------:R-:W-:Y:S01]  /*e140*/  @!PT LDS RZ, [RZ] ;  /* 0x00000000fffff984 */ /* 0x000fe20000000800 */
[----:B------:R-:W-:Y:S01]  /*e150*/  @!PT LDS RZ, [RZ] ;  /* 0x00000000fffff984 */ /* 0x000fe20000000800 */
[----:B------:R4:W-:Y:S01]  /*e160*/  LDGSTS.E.BYPASS.LTC128B.128 [R243+0x2080], [R168.64], !P4 ;  /* 0x02080000a8f37fae */ /* 0x0009e2000e101d4e */
[----:B------:R-:W-:Y:S01]  /*e170*/  IADD3 R2, P0, R168, UR10, RZ ;  /* 0x0000000aa8027c10 */ /* 0x000fe2000ff1e0ff */
[-C--:B-1----:R-:W-:Y:S03]  /*e180*/  HMMA.16816.F32.BF16 R4, R192, R196.reuse, R4 ;  /* 0x000000c4c004723c */ /* 0x082fe60000041804 */
[----:B------:R1:W-:Y:S02]  /*e190*/  LDGSTS.E.BYPASS.LTC128B.128 [R243+0x3880], [R212.64], !P3 ;  /* 0x03880000d4f37fae */ /* 0x0003e4000d901d4e */
[----:B------:R-:W-:Y:S02]  /*e1a0*/  IADD3.X R3, R169, UR11, RZ, P0, !PT ;  /* 0x0000000ba9037c10 */ /* 0x000fe400087fe4ff */
[----:B------:R-:W-:Y:S01]  /*e1b0*/  IADD3 R172, P1, R2, UR10, RZ ;  /* 0x0000000a02ac7c10 */ /* 0x000fe2000ff3e0ff */
[C---:B------:R-:W-:Y:S02]  /*e1c0*/  HMMA.16816.F32.BF16 R8, R200.reuse, R196, R8 ;  /* 0x000000c4c808723c */ /* 0x040fe40000041808 */
[----:B------:R1:W-:Y:S02]  /*e1d0*/  LDGSTS.E.BYPASS.LTC128B.128 [R243+0x2880], [R2.64], !P4 ;  /* 0x0288000002f37fae */ /* 0x0003e4000e101d4e */
[C---:B------:R-:W-:Y:S02]  /*e1e0*/  IADD3.X R173, R3.reuse, UR11, RZ, P1, !PT ;  /* 0x0000000b03ad7c10 */ /* 0x040fe40008ffe4ff */
[----:B------:R-:W-:Y:S01]  /*e1f0*/  PLOP3.LUT P1, PT, PT, PT, UP3, 0x80, 0x0 ;  /* 0x000000000000781c */ /* 0x000fe20003f2f038 */
[----:B------:R1:W-:Y:S01]  /*e200*/  LDGSTS.E.BYPASS.LTC128B.128 [R243+0x4080], [R2.64+0x80], !P3 ;  /* 0x0408008002f37fae */ /* 0x0003e2000d901d4e */
[-C--:B------:R-:W-:Y:S04]  /*e210*/  HMMA.16816.F32.BF16 R12, R200, R198.reuse, R12 ;  /* 0x000000c6c80c723c */ /* 0x080fe8000004180c */
[----:B------:R3:W-:Y:S01]  /*e220*/  LDGSTS.E.BYPASS.LTC128B.128 [R243+0x3080], [R172.64], !P4 ;  /* 0x03080000acf37fae */ /* 0x0007e2000e101d4e */
[----:B------:R-:W-:Y:S03]  /*e230*/  @P6 IADD3 R0, R242, -0x1, RZ ;  /* 0xfffffffff2006810 */ /* 0x000fe60007ffe0ff */
[C---:B------:R-:W-:Y:S04]  /*e240*/  HMMA.16816.F32.BF16 R16, R192.reuse, R198, R16 ;  /* 0x000000c6c010723c */ /* 0x040fe80000041810 */
[----:B----4-:R-:W-:Y:S04]  /*e250*/  IADD3 R168, P0, R2, UR17, RZ ;  /* 0x0000001102a87c10 */ /* 0x010fe8000ff1e0ff */
[-C--:B------:R-:W-:Y:S04]  /*e260*/  HMMA.16816.F32.BF16 R20, R192, R204.reuse, R20 ;  /* 0x000000ccc014723c */ /* 0x080fe80000041814 */
[----:B------:R-:W-:Y:S02]  /*e270*/  IADD3.X R169, R3, UR4, RZ, P0, !PT ;  /* 0x0000000403a97c10 */ /* 0x000fe400087fe4ff */
[----:B------:R-:W-:Y:S02]  /*e280*/  PLOP3.LUT P0, PT, PT, PT, UP3, 0x80, 0x0 ;  /* 0x000000000000781c */ /* 0x000fe40003f0f038 */
[C---:B------:R-:W-:Y:S01]  /*e290*/  HMMA.16816.F32.BF16 R24, R200.reuse, R204, R24 ;  /* 0x000000ccc818723c */ /* 0x040fe20000041818 */
[----:B------:R4:W-:Y:S03]  /*e2a0*/  LDGSTS.E.BYPASS.LTC128B.128 [R243+0x4880], [R168.64], !P3 ;  /* 0x04880000a8f37fae */ /* 0x0009e6000d901d4e */
[----:B-1----:R-:W-:Y:S01]  /*e2b0*/  @P6 SHF.R.S32.HI R2, RZ, 0x1f, R0 ;  /* 0x0000001fff026819 */ /* 0x002fe20000011400 */
[----:B------:R-:W-:Y:S01]  /*e2c0*/  @P6 IMAD.MOV.U32 R3, RZ, RZ, R247 ;  /* 0x000000ffff036224 */ /* 0x000fe200078e00f7 */
[----:B------:R-:W-:Y:S02]  /*e2d0*/  LDSM.16.M88.4 R212, [R230+0x5080] ;  /* 0x00508000e6d4783b */ /* 0x000fe40000000200 */
[-C--:B------:R-:W-:Y:S03]  /*e2e0*/  HMMA.16816.F32.BF16 R28, R200, R206.reuse, R28 ;  /* 0x000000cec81c723c */ /* 0x080fe6000004181c */
[----:B------:R-:W0:Y:S01]  /*e2f0*/  LDGDEPBAR ;  /* 0x00000000000079af */ /* 0x000e220000000000 */
[----:B------:R-:W-:Y:S04]  /*e300*/  @P6 IMAD R2, R2, c[0x0][0x1e0], RZ ;  /* 0x0000780002026a24 */ /* 0x000fe800078e02ff */
[C---:B------:R-:W-:Y:S01]  /*e310*/  HMMA.16816.F32.BF16 R32, R192.reuse, R206, R32 ;  /* 0x000000cec020723c */ /* 0x040fe20000041820 */
[----:B---3--:R-:W1:Y:S03]  /*e320*/  LDSM.16.M88.4 R172, [R232+0x8080] ;  /* 0x00808000e8ac783b */ /* 0x008e660000000200 */
[C---:B------:R-:W-:Y:S02]  /*e330*/  @P6 IMAD R2, R0.reuse, c[0x0][0x1e4], R2 ;  /* 0x0000790000026a24 */ /* 0x040fe400078e0202 */
[----:B------:R-:W3:Y:S02]  /*e340*/  LDSM.16.M88.4 R216, [R232+0xa080] ;  /* 0x00a08000e8d8783b */ /* 0x000ee40000000200 */
[-C--:B------:R-:W-:Y:S03]  /*e350*/  HMMA.16816.F32.BF16 R36, R192, R208.reuse, R36 ;  /* 0x000000d0c024723c */ /* 0x080fe60000041824 */
[----:B------:R-:W3:Y:S01]  /*e360*/  LDSM.16.M88.4 R196, [R230+0x5880] ;  /* 0x00588000e6c4783b */ /* 0x000ee20000000200 */
[----:B----4-:R-:W-:Y:S04]  /*e370*/  @P6 IMAD.WIDE.U32 R168, R0, c[0x0][0x1e0], RZ ;  /* 0x0000780000a86a25 */ /* 0x010fe800078e00ff */
[C---:B------:R-:W-:Y:S01]  /*e380*/  HMMA.16816.F32.BF16 R40, R200.reuse, R208, R40 ;  /* 0x000000d0c828723c */ /* 0x040fe20000041828 */
[----:B------:R-:W-:Y:S03]  /*e390*/  LDSM.16.M88.4 R204, [R229] ;  /* 0x00000000e5cc783b */ /* 0x000fe60000000200 */
[----:B------:R-:W-:Y:S02]  /*e3a0*/  @P6 IMAD.IADD R0, R169, 0x1, R2 ;  /* 0x00000001a9006824 */ /* 0x000fe400078e0202 */
[----:B------:R-:W-:Y:S01]  /*e3b0*/  LDSM.16.M88.4 R220, [R229+0x800] ;  /* 0x00080000e5dc783b */ /* 0x000fe20000000200 */
[----:B------:R-:W-:Y:S01]  /*e3c0*/  @P6 IMAD.MOV.U32 R2, RZ, RZ, R244 ;  /* 0x000000ffff026224 */ /* 0x000fe200078e00f4 */
[-C--:B------:R-:W-:Y:S03]  /*e3d0*/  HMMA.16816.F32.BF16 R44, R200, R210.reuse, R44 ;  /* 0x000000d2c82c723c */ /* 0x080fe6000004182c */
[----:B------:R-:W4:Y:S01]  /*e3e0*/  LDSM.16.M88.4 R200, [R230+0x6080] ;  /* 0x00608000e6c8783b */ /* 0x000f220000000200 */
[----:B------:R-:W-:Y:S04]  /*e3f0*/  @P6 IMAD.WIDE.U32 R2, R168, 0x30, R2 ;  /* 0x00000030a8026825 */ /* 0x000fe800078e0002 */
[----:B------:R-:W-:Y:S01]  /*e400*/  HMMA.16816.F32.BF16 R48, R192, R210, R48 ;  /* 0x000000d2c030723c */ /* 0x000fe20000041830 */
[----:B------:R-:W4:Y:S03]  /*e410*/  LDSM.16.M88.4 R192, [R234+0x8080] ;  /* 0x00808000eac0783b */ /* 0x000f260000000200 */
[----:B------:R-:W-:Y:S02]  /*e420*/  @P6 IMAD.SHL.U32 R168, R2, 0x2, RZ ;  /* 0x0000000202a86824 */ /* 0x000fe400078e00ff */
[----:B------:R-:W4:Y:S01]  /*e430*/  LDSM.16.M88.4 R208, [R234+0xa080] ;  /* 0x00a08000ead0783b */ /* 0x000f220000000200 */
[----:B------:R-:W-:Y:S01]  /*e440*/  @P6 IMAD R0, R0, 0x30, RZ ;  /* 0x0000003000006824 */ /* 0x000fe200078e02ff */
[-C--:B-1----:R-:W-:Y:S05]  /*e450*/  HMMA.16816.F32.BF16 R4, R172, R212.reuse, R4 ;  /* 0x000000d4ac04723c */ /* 0x082fea0000041804 */
[----:B------:R-:W-:Y:S02]  /*e460*/  @P6 IMAD.IADD R3, R3, 0x1, R0 ;  /* 0x0000000103036824 */ /* 0x000fe400078e0200 */
[----:B------:R-:W-:Y:S01]  /*e470*/  @P1 IMAD.HI.U32 R0, R171, c[0x0][0x2c8], RZ ;  /* 0x0000b200ab001a27 */ /* 0x000fe200078e00ff */
[C---:B---3--:R-:W-:Y:S04]  /*e480*/  HMMA.16816.F32.BF16 R8, R216.reuse, R212, R8 ;  /* 0x000000d4d808723c */ /* 0x048fe80000041808 */
[----:B------:R-:W-:Y:S02]  /*e490*/  @P6 SHF.L.U64.HI R3, R2, 0x1, R3 ;  /* 0x0000000102036819 */ /* 0x000fe40000010203 */
[----:B------:R-:W-:Y:S02]  /*e4a0*/  @P0 SHF.R.U32.HI R171, RZ, c[0x0][0x2cc], R0 ;  /* 0x0000b300ffab0a19 */ /* 0x000fe40000011600 */
        /* <DEDUP_REMOVED lines=8> */
[-C--:B----4-:R-:W-:Y:S08]  /*e530*/  HMMA.16816.F32.BF16 R36, R172, R200.reuse, R36 ;  /* 0x000000c8ac24723c */ /* 0x090ff00000041824 */
[C---:B------:R-:W-:Y:S08]  /*e540*/  HMMA.16816.F32.BF16 R40, R216.reuse, R200, R40 ;  /* 0x000000c8d828723c */ /* 0x040ff00000041828 */
[-C--:B------:R-:W-:Y:S01]  /*e550*/  HMMA.16816.F32.BF16 R44, R216, R202.reuse, R44 ;  /* 0x000000cad82c723c */ /* 0x080fe2000004182c */
[----:B------:R-:W-:Y:S07]  /*e560*/  LDSM.16.M88.4 R216, [R233+0xe080] ;  /* 0x00e08000e9d8783b */ /* 0x000fee0000000200 */
[----:B------:R-:W-:Y:S01]  /*e570*/  HMMA.16816.F32.BF16 R48, R172, R202, R48 ;  /* 0x000000caac30723c */ /* 0x000fe20000041830 */
[----:B------:R-:W3:Y:S05]  /*e580*/  LDSM.16.M88.4 R172, [R231+0xc080] ;  /* 0x00c08000e7ac783b */ /* 0x000eea0000000200 */
[----:B------:R-:W4:Y:S02]  /*e590*/  LDSM.16.M88.4 R200, [R231+0xe080] ;  /* 0x00e08000e7c8783b */ /* 0x000f240000000200 */
        /* <DEDUP_REMOVED lines=15> */
[----:B------:R-:W-:Y:S05]  /*e690*/  LDSM.16.M88.4 R192, [R233+0xc080] ;  /* 0x00c08000e9c0783b */ /* 0x000fea0000000200 */
[----:B------:R-:W1:Y:S02]  /*e6a0*/  LDSM.16.M88.4 R212, [R239] ;  /* 0x00000000efd4783b */ /* 0x000e640000000200 */
[-C--:B---3--:R-:W-:Y:S08]  /*e6b0*/  HMMA.16816.F32.BF16 R4, R172, R196.reuse, R4 ;  /* 0x000000c4ac04723c */ /* 0x088ff00000041804 */
[C---:B----4-:R-:W-:Y:S08]  /*e6c0*/  HMMA.16816.F32.BF16 R8, R200.reuse, R196, R8 ;  /* 0x000000c4c808723c */ /* 0x050ff00000041808 */
[-C--:B------:R-:W-:Y:S08]  /*e6d0*/  HMMA.16816.F32.BF16 R12, R200, R198.reuse, R12 ;  /* 0x000000c6c80c723c */ /* 0x080ff0000004180c */
[C---:B------:R-:W-:Y:S01]  /*e6e0*/  HMMA.16816.F32.BF16 R16, R172.reuse, R198, R16 ;  /* 0x000000c6ac10723c */ /* 0x040fe20000041810 */
[----:B------:R-:W3:Y:S07]  /*e6f0*/  LDSM.16.M88.4 R196, [R237] ;  /* 0x00000000edc4783b */ /* 0x000eee0000000200 */
[-C--:B--2---:R-:W-:Y:S08]  /*e700*/  HMMA.16816.F32.BF16 R20, R172, R204.reuse, R20 ;  /* 0x000000ccac14723c */ /* 0x084ff00000041814 */
        /* <DEDUP_REMOVED lines=9> */
[----:B------:R-:W1:Y:S05]  /*e7a0*/  LDSM.16.M88.4 R172, [R232+0xc080] ;  /* 0x00c08000e8ac783b */ /* 0x000e6a0000000200 */
[----:B------:R-:W2:Y:S02]  /*e7b0*/  LDSM.16.M88.4 R208, [R230+0x7080] ;  /* 0x00708000e6d0783b */ /* 0x000ea40000000200 */
[-C--:B------:R-:W-:Y:S08]  /*e7c0*/  HMMA.16816.F32.BF16 R4, R192, R212.reuse, R4 ;  /* 0x000000d4c004723c */ /* 0x080ff00000041804 */
[C---:B------:R-:W-:Y:S08]  /*e7d0*/  HMMA.16816.F32.BF16 R8, R216.reuse, R212, R8 ;  /* 0x000000d4d808723c */ /* 0x040ff00000041808 */
[-C--:B------:R-:W-:Y:S08]  /*e7e0*/  HMMA.16816.F32.BF16 R12, R216, R214.reuse, R12 ;  /* 0x000000d6d80c723c */ /* 0x080ff0000004180c */
[C---:B------:R-:W-:Y:S01]  /*e7f0*/  HMMA.16816.F32.BF16 R16, R192.reuse, R214, R16 ;  /* 0x000000d6c010723c */ /* 0x040fe20000041810 */
[----:B------:R-:W4:Y:S07]  /*e800*/  LDSM.16.M88.4 R212, [R230+0x7880] ;  /* 0x00788000e6d4783b */ /* 0x000f2e0000000200 */
[-C--:B------:R-:W-:Y:S08]  /*e810*/  HMMA.16816.F32.BF16 R20, R192, R220.reuse, R20 ;  /* 0x000000dcc014723c */ /* 0x080ff00000041814 */
[C---:B------:R-:W-:Y:S08]  /*e820*/  HMMA.16816.F32.BF16 R24, R216.reuse, R220, R24 ;  /* 0x000000dcd818723c */ /* 0x040ff00000041818 */
[-C--:B------:R-:W-:Y:S08]  /*e830*/  HMMA.16816.F32.BF16 R28, R216, R222.reuse, R28 ;  /* 0x000000ded81c723c */ /* 0x080ff0000004181c */
[C---:B------:R-:W-:Y:S08]  /*e840*/  HMMA.16816.F32.BF16 R32, R192.reuse, R222, R32 ;  /* 0x000000dec020723c */ /* 0x040ff00000041820 */
[-C--:B---3--:R-:W-:Y:S08]  /*e850*/  HMMA.16816.F32.BF16 R36, R192, R196.reuse, R36 ;  /* 0x000000c4c024723c */ /* 0x088ff00000041824 */
[C---:B------:R-:W-:Y:S08]  /*e860*/  HMMA.16816.F32.BF16 R40, R216.reuse, R196, R40 ;  /* 0x000000c4d828723c */ /* 0x040ff00000041828 */
[-C--:B------:R-:W-:Y:S01]  /*e870*/  HMMA.16816.F32.BF16 R44, R216, R198.reuse, R44 ;  /* 0x000000c6d82c723c */ /* 0x080fe2000004182c */
[----:B------:R-:W-:Y:S07]  /*e880*/  LDSM.16.M88.4 R216, [R236+0xe080] ;  /* 0x00e08000ecd8783b */ /* 0x000fee0000000200 */
[----:B------:R-:W-:Y:S01]  /*e890*/  HMMA.16816.F32.BF16 R48, R192, R198, R48 ;  /* 0x000000c6c030723c */ /* 0x000fe20000041830 */
[----:B------:R-:W-:Y:S05]  /*e8a0*/  LDSM.16.M88.4 R192, [R234+0xc080] ;  /* 0x00c08000eac0783b */ /* 0x000fea0000000200 */
[----:B------:R-:W3:Y:S02]  /*e8b0*/  LDSM.16.M88.4 R196, [R229+0x1800] ;  /* 0x00180000e5c4783b */ /* 0x000ee40000000200 */
[-C--:B-1----:R-:W-:Y:S08]  /*e8c0*/  HMMA.16816.F32.BF16 R4, R172, R200.reuse, R4 ;  /* 0x000000c8ac04723c */ /* 0x082ff00000041804 */
[C---:B------:R-:W-:Y:S08]  /*e8d0*/  HMMA.16816.F32.BF16 R8, R204.reuse, R200, R8 ;  /* 0x000000c8cc08723c */ /* 0x040ff00000041808 */
[-C--:B------:R-:W-:Y:S08]  /*e8e0*/  HMMA.16816.F32.BF16 R12, R204, R202.reuse, R12 ;  /* 0x000000cacc0c723c */ /* 0x080ff0000004180c */
[C---:B------:R-:W-:Y:S01]  /*e8f0*/  HMMA.16816.F32.BF16 R16, R172.reuse, R202, R16 ;  /* 0x000000caac10723c */ /* 0x040fe20000041810 */
[----:B------:R-:W1:Y:S07]  /*e900*/  LDSM.16.M88.4 R200, [R229+0x2000] ;  /* 0x00200000e5c8783b */ /* 0x000e6e0000000200 */
[-C--:B--2---:R-:W-:Y:S08]  /*e910*/  HMMA.16816.F32.BF16 R20, R172, R208.reuse, R20 ;  /* 0x000000d0ac14723c */ /* 0x084ff00000041814 */
[C---:B------:R-:W-:Y:S08]  /*e920*/  HMMA.16816.F32.BF16 R24, R204.reuse, R208, R24 ;  /* 0x000000d0cc18723c */ /* 0x040ff00000041818 */
[-C--:B------:R-:W-:Y:S08]  /*e930*/  HMMA.16816.F32.BF16 R28, R204, R210.reuse, R28 ;  /* 0x000000d2cc1c723c */ /* 0x080ff0000004181c */
[C---:B------:R-:W-:Y:S08]  /*e940*/  HMMA.16816.F32.BF16 R32, R172.reuse, R210, R32 ;  /* 0x000000d2ac20723c */ /* 0x040ff00000041820 */
[-C--:B----4-:R-:W-:Y:S08]  /*e950*/  HMMA.16816.F32.BF16 R36, R172, R212.reuse, R36 ;  /* 0x000000d4ac24723c */ /* 0x090ff00000041824 */
[C---:B------:R-:W-:Y:S08]  /*e960*/  HMMA.16816.F32.BF16 R40, R204.reuse, R212, R40 ;  /* 0x000000d4cc28723c */ /* 0x040ff00000041828 */
[-C--:B------:R-:W-:Y:S08]  /*e970*/  HMMA.16816.F32.BF16 R44, R204, R214.reuse, R44 ;  /* 0x000000d6cc2c723c */ /* 0x080ff0000004182c */
[----:B------:R-:W-:Y:S01]  /*e980*/  HMMA.16816.F32.BF16 R48, R172, R214, R48 ;  /* 0x000000d6ac30723c */ /* 0x000fe20000041830 */
[----:B------:R-:W2:Y:S01]  /*e990*/  LDSM.16.M88.4 R172, [R229+0x2800] ;  /* 0x00280000e5ac783b */ /* 0x000ea20000000200 */
[----:B------:R-:W-:Y:S04]  /*e9a0*/  DEPBAR.LE SB0, 0x0 ;  /* 0x000080000000791a */ /* 0x000fe80000000000 */
[----:B------:R-:W-:Y:S02]  /*e9b0*/  BAR.SYNC.DEFER_BLOCKING 0x0 ;  /* 0x0000000000007b1d */ /* 0x000fe40000010000 */
[-C--:B---3--:R-:W-:Y:S08]  /*e9c0*/  HMMA.16816.F32.BF16 R4, R192, R196.reuse, R4 ;  /* 0x000000c4c004723c */ /* 0x088ff00000041804 */
[C---:B------:R-:W-:Y:S07]  /*e9d0*/  HMMA.16816.F32.BF16 R8, R216.reuse, R196, R8 ;  /* 0x000000c4d808723c */ /* 0x040fee0000041808 */
[C---:B------:R-:W-:Y:S01]  /*e9e0*/  @P6 IADD3 R196, P2, R168.reuse, 0x80, RZ ;  /* 0x00000080a8c46810 */ /* 0x040fe20007f5e0ff */
[-C--:B------:R-:W-:Y:S04]  /*e9f0*/  HMMA.16816.F32.BF16 R12, R216, R198.reuse, R12 ;  /* 0x000000c6d80c723c */ /* 0x080fe8000004180c */
[----:B------:R-:W-:Y:S02]  /*ea00*/  @P6 IADD3 R168, P5, R168, c[0x0][0x1c8], RZ ;  /* 0x00007200a8a86a10 */ /* 0x000fe40007fbe0ff */
[----:B------:R-:W-:Y:S02]  /*ea10*/  @P6 IADD3 R196, P1, R196, c[0x0][0x1c8], RZ ;  /* 0x00007200c4c46a10 */ /* 0x000fe40007f3e0ff */
[C---:B------:R-:W-:Y:S04]  /*ea20*/  HMMA.16816.F32.BF16 R16, R192.reuse, R198, R16 ;  /* 0x000000c6c010723c */ /* 0x040fe80000041810 */
[----:B------:R-:W-:Y:S02]  /*ea30*/  @P6 IADD3.X R169, R3, c[0x0][0x1cc], RZ, P5, !PT ;  /* 0x0000730003a96a10 */ /* 0x000fe40002ffe4ff */
[----:B------:R-:W-:Y:S02]  /*ea40*/  @P6 IADD3.X R197, RZ, c[0x0][0x1cc], R3, P1, P2 ;  /* 0x00007300ffc56a10 */ /* 0x000fe40000fe4403 */
[-C--:B-1----:R-:W-:Y:S01]  /*ea50*/  HMMA.16816.F32.BF16 R20, R192, R200.reuse, R20 ;  /* 0x000000c8c014723c */ /* 0x082fe20000041814 */
[----:B------:R-:W-:Y:S01]  /*ea60*/  @!PT LDS RZ, [RZ] ;  /* 0x00000000fffff984 */ /* 0x000fe20000000800 */
[----:B------:R-:W-:Y:S01]  /*ea70*/  @!PT LDS RZ, [RZ] ;  /* 0x00000000fffff984 */ /* 0x000fe20000000800 */
[----:B------:R-:W-:Y:S01]  /*ea80*/  @!PT LDS RZ, [RZ] ;  /* 0x00000000fffff984 */ /* 0x000fe20000000800 */
[----:B------:R1:W-:Y:S03]  /*ea90*/  @P6 LDGSTS.E.BYPASS.LTC128B.128 [R243+0x5080], [R168.64], !P4 ;  /* 0x05080000a8f36fae */ /* 0x0003e6000e101d4e */
[----:B------:R-:W-:Y:S02]  /*eaa0*/  @P6 IADD3 R2, P0, R168, UR16, RZ ;  /* 0x00000010a8026c10 */ /* 0x000fe4000ff1e0ff */
[----:B------:R3:W-:Y:S02]  /*eab0*/  @P6 LDGSTS.E.BYPASS.LTC128B.128 [R243+0x6880], [R196.64], !P3 ;  /* 0x06880000c4f36fae */ /* 0x0007e4000d901d4e */
[C---:B------:R-:W-:Y:S04]  /*eac0*/  HMMA.16816.F32.BF16 R24, R216.reuse, R200, R24 ;  /* 0x000000c8d818723c */ /* 0x040fe80000041818 */
[----:B------:R-:W-:Y:S04]  /*ead0*/  @P6 IADD3.X R3, R169, UR7, RZ, P0, !PT ;  /* 0x00000007a9036c10 */ /* 0x000fe800087fe4ff */
[-C--:B------:R-:W-:Y:S01]  /*eae0*/  HMMA.16816.F32.BF16 R28, R216, R202.reuse, R28 ;  /* 0x000000cad81c723c */ /* 0x080fe2000004181c */
[----:B------:R4:W-:Y:S05]  /*eaf0*/  @P6 LDGSTS.E.BYPASS.LTC128B.128 [R243+0x5880], [R2.64], !P4 ;  /* 0x0588000002f36fae */ /* 0x0009ea000e101d4e */
[----:B------:R4:W-:Y:S02]  /*eb00*/  @P6 LDGSTS.E.BYPASS.LTC128B.128 [R243+0x7080], [R2.64+0x80], !P3 ;  /* 0x0708008002f36fae */ /* 0x0009e4000d901d4e */
[C---:B------:R-:W-:Y:S04]  /*eb10*/  HMMA.16816.F32.BF16 R32, R192.reuse, R202, R32 ;  /* 0x000000cac020723c */ /* 0x040fe80000041820 */
[----:B-1----:R-:W-:Y:S04]  /*eb20*/  IMAD R168, R242, -0x30, RZ ;  /* 0xffffffd0f2a87824 */ /* 0x002fe800078e02ff */
[-C--:B--2---:R-:W-:Y:S04]  /*eb30*/  HMMA.16816.F32.BF16 R36, R192, R172.reuse, R36 ;  /* 0x000000acc024723c */ /* 0x084fe80000041824 */
[C---:B---3--:R-:W-:Y:S04]  /*eb40*/  @P6 IADD3 R196, P1, R2.reuse, UR16, RZ ;  /* 0x0000001002c46c10 */ /* 0x048fe8000ff3e0ff */
[C---:B------:R-:W-:Y:S04]  /*eb50*/  HMMA.16816.F32.BF16 R40, R216.reuse, R172, R40 ;  /* 0x000000acd828723c */ /* 0x040fe80000041828 */
[C---:B------:R-:W-:Y:S03]  /*eb60*/  @P6 IADD3.X R197, R3.reuse, UR7, RZ, P1, !PT ;  /* 0x0000000703c56c10 */ /* 0x040fe60008ffe4ff */
[----:B------:R-:W-:Y:S01]  /*eb70*/  @P6 IADD3 R172, P0, R2, UR12, RZ ;  /* 0x0000000c02ac6c10 */ /* 0x000fe2000ff1e0ff */
[-C--:B------:R-:W-:Y:S01]  /*eb80*/  HMMA.16816.F32.BF16 R44, R216, R174.reuse, R44 ;  /* 0x000000aed82c723c */ /* 0x080fe2000004182c */
[----:B------:R1:W-:Y:S03]  /*eb90*/  @P6 LDGSTS.E.BYPASS.LTC128B.128 [R243+0x6080], [R196.64], !P4 ;  /* 0x06080000c4f36fae */ /* 0x0003e6000e101d4e */
[----:B------:R-:W-:Y:S02]  /*eba0*/  @P6 IADD3.X R173, R3, UR9, RZ, P0, !PT ;  /* 0x0000000903ad6c10 */ /* 0x000fe400087fe4ff */
[----:B----4-:R-:W2:Y:S01]  /*ebb0*/  SHFL.IDX PT, R3, R171, RZ, 0x1c1f ;  /* 0x001c1fffab037589 */ /* 0x010ea200000e0000 */
[----:B------:R-:W-:Y:S01]  /*ebc0*/  PLOP3.LUT P0, PT, PT, PT, UP2, 0x40, 0x0 ;  /* 0x000000000000781c */ /* 0x000fe20003f0e828 */
[----:B------:R-:W-:Y:S03]  /*ebd0*/  HMMA.16816.F32.BF16 R48, R192, R174, R48 ;  /* 0x000000aec030723c */ /* 0x000fe60000041830 */
[----:B------:R3:W-:Y:S04]  /*ebe0*/  @P6 LDGSTS.E.BYPASS.LTC128B.128 [R243+0x7880], [R172.64], !P3 ;  /* 0x07880000acf36fae */ /* 0x0007e8000d901d4e */
[----:B------:R-:W-:Y:S01]  /*ebf0*/  IMAD.IADD R174, R168, 0x1, -R167 ;  /* 0x00000001a8ae7824 */ /* 0x000fe200078e0aa7 */
[----:B------:R-:W0:Y:S01]  /*ec00*/  LDGDEPBAR ;  /* 0x00000000000079af */ /* 0x000e220000000000 */
[----:B---3--:R-:W-:Y:S04]  /*ec10*/  IADD3 R173, -R167, 0x1, R168 ;  /* 0x00000001a7ad7810 */ /* 0x008fe80007ffe1a8 */
[----:B------:R-:W-:Y:S04]  /*ec20*/  IADD3 R173, R173, c[0x0][0x1d0], RZ ;  /* 0x00007400adad7a10 */ /* 0x000fe80007ffe0ff */
[----:B------:R-:W-:Y:S04]  /*ec30*/  IADD3 R173, R173, -c[0x0][0x168], RZ ;  /* 0x80005a00adad7a10 */ /* 0x000fe80007ffe0ff */
[C---:B------:R-:W-:Y:S02]  /*ec40*/  IADD3 R172, R173.reuse, c[0x0][0x328], RZ ;  /* 0x0000ca00adac7a10 */ /* 0x040fe40007ffe0ff */
[----:B------:R-:W-:Y:S03]  /*ec50*/  IADD3 R173, R173, UR6, RZ ;  /* 0x00000006adad7c10 */ /* 0x000fe6000fffe0ff */
[--C-:B--2---:R-:W-:Y:S02]  /*ec60*/  IMAD.IADD R2, R172, 0x1, R3.reuse ;  /* 0x00000001ac027824 */ /* 0x104fe400078e0203 */
[----:B------:R-:W-:Y:S01]  /*ec70*/  IMAD.IADD R0, R173, 0x1, R3 ;  /* 0x00000001ad007824 */ /* 0x000fe200078e0203 */
[----:B------:R-:W-:-:S05]  /*ec80*/  @P0 BRA `(.L_x_925) ;  /* 0x0000018000000947 */ /* 0x000fca0003800000 */
[----:B-1----:R-:W-:Y:S01]  /*ec90*/  IADD3 R3, R3, c[0x0][0x1d0], RZ ;  /* 0x0000740003037a10 */ /* 0x002fe20007ffe0ff */
        /* <DEDUP_REMOVED lines=13> */
.L_x_927:
[----:B------:R-:W-:Y:S04]  /*ed70*/  MOV R167, c[0x0][0x32c] ;  /* 0x0000cb0000a77a02 */ /* 0x000fe80000000f00 */
[----:B------:R-:W-:Y:S11]  /*ed80*/  ISETP.NE.AND P0, PT, R167, 0x1, PT ;  /* 0x00000001a700780c */ /* 0x000ff60003f05270 */
[----:B------:R-:W-:Y:S02]  /*ed90*/  @!UPT UIADD3 URZ, URZ, URZ, URZ ;  /* 0x0000003f3f3ff290 */ /* 0x000fe4000fffe03f */
[----:B------:R-:W-:Y:S05]  /*eda0*/  @P0 IMAD.HI.U32 R167, R3, c[0x0][0x330], RZ ;  /* 0x0000cc0003a70a27 */ /* 0x000fea00078e00ff */
[----:B------:R-:W-:Y:S02]  /*edb0*/  @P0 SHF.R.U32.HI R3, RZ, c[0x0][0x334], R167 ;  /* 0x0000cd00ff030a19 */ /* 0x000fe400000116a7 */
.L_x_928:
[----:B------:R-:W-:Y:S05]  /*edc0*/  BSYNC B0 ;  /* 0x0000000000007941 */ /* 0x000fea0003800000 */
.L_x_926:
[----:B------:R-:W-:Y:S05]  /*edd0*/  IMAD R3, R3, c[0x0][0x32c], R174 ;  /* 0x0000cb0003037a24 */ /* 0x000fea00078e02ae */
[----:B------:R-:W-:Y:S02]  /*ede0*/  IADD3 R167, R3, c[0x0][0x32c], RZ ;  /* 0x0000cb0003a77a10 */ /* 0x000fe40007ffe0ff */
[----:B------:R-:W-:Y:S02]  /*edf0*/  IMNMX R0, R0, R3, !PT ;  /* 0x0000000300007217 */ /* 0x000fe40007800200 */
[----:B------:R-:W-:Y:S02]  /*ee00*/  IMNMX R2, R2, R167, PT ;  /* 0x000000a702027217 */ /* 0x000fe40003800200 */
.L_x_925:
[----:B-1----:R-:W-:Y:S01]  /*ee10*/  PLOP3.LUT P0, PT, PT, PT, UP2, 0x40, 0x0 ;  /* 0x000000000000781c */ /* 0x002fe20003f0e828 */
        /* <DEDUP_REMOVED lines=18> */
.L_x_931:
[----:B------:R-:W-:Y:S04]  /*ef40*/  MOV R175, c[0x0][0x32c] ;  /* 0x0000cb0000af7a02 */ /* 0x000fe80000000f00 */
[----:B------:R-:W-:Y:S11]  /*ef50*/  ISETP.NE.AND P0, PT, R175, 0x1, PT ;  /* 0x00000001af00780c */ /* 0x000ff60003f05270 */
[----:B------:R-:W-:Y:S02]  /*ef60*/  @!UPT UIADD3 URZ, URZ, URZ, URZ ;  /* 0x0000003f3f3ff290 */ /* 0x000fe4000fffe03f */
[----:B------:R-:W-:Y:S05]  /*ef70*/  @P0 IMAD.HI.U32 R175, R169, c[0x0][0x330], RZ ;  /* 0x0000cc00a9af0a27 */ /* 0x000fea00078e00ff */
[----:B------:R-:W-:Y:S02]  /*ef80*/  @P0 SHF.R.U32.HI R169, RZ, c[0x0][0x334], R175 ;  /* 0x0000cd00ffa90a19 */ /* 0x000fe400000116af */
.L_x_932:
[----:B------:R-:W-:Y:S05]  /*ef90*/  BSYNC B0 ;  /* 0x0000000000007941 */ /* 0x000fea0003800000 */
.L_x_930:
[----:B------:R-:W-:Y:S05]  /*efa0*/  IMAD R169, R169, c[0x0][0x32c], R174 ;  /* 0x0000cb00a9a97a24 */ /* 0x000fea00078e02ae */
[----:B------:R-:W-:Y:S02]  /*efb0*/  IADD3 R175, R169, c[0x0][0x32c], RZ ;  /* 0x0000cb00a9af7a10 */ /* 0x000fe40007ffe0ff */
[----:B------:R-:W-:Y:S02]  /*efc0*/  IMNMX R3, R3, R169, !PT ;  /* 0x000000a903037217 */ /* 0x000fe40007800200 */
[----:B------:R-:W-:Y:S02]  /*efd0*/  IMNMX R167, R167, R175, PT ;  /* 0x000000afa7a77217 */ /* 0x000fe40003800200 */
.L_x_929:
[C---:B------:R-:W-:Y:S02]  /*efe0*/  ISETP.GE.AND P0, PT, R168.reuse, 0x2, PT ;  /* 0x00000002a800780c */ /* 0x040fe40003f06270 */
[----:B------:R-:W-:Y:S02]  /*eff0*/  ISETP.GE.AND P2, PT, R168, 0xa, PT ;  /* 0x0000000aa800780c */ /* 0x000fe40003f46270 */
[----:B------:R-:W-:Y:S02]  /*f000*/  P2R R192, PR, RZ, 0x1 ;  /* 0x00000001ffc07803 */ /* 0x000fe40000000000 */
[----:B------:R-:W-:Y:S02]  /*f010*/  ISETP.GT.AND P0, PT, R0, 0x1, !P0 ;  /* 0x000000010000780c */ /* 0x000fe40004704270 */
[----:B------:R-:W-:Y:S02]  /*f020*/  ISETP.GE.AND P1, PT, R168, 0x9, PT ;  /* 0x00000009a800780c */ /* 0x000fe40003f26270 */
[----:B------:R-:W-:Y:S02]  /*f030*/  ISETP.LT.OR P0, PT, R2, 0x2, P0 ;  /* 0x000000020200780c */ /* 0x000fe40000701670 */
[----:B------:R-:W-:Y:S02]  /*f040*/  P2R R175, PR, RZ, 0x2 ;  /* 0x00000002ffaf7803 */ /* 0x000fe40000000000 */
[----:B------:R-:W-:Y:S02]  /*f050*/  FSEL R193, R5, -INF , !P0 ;  /* 0xff80000005c17808 */ /* 0x000fe40004000000 */
[C---:B------:R-:W-:Y:S02]  /*f060*/  ISETP.GT.AND P0, PT, R0.reuse, 0x9, !P2 ;  /* 0x000000090000780c */ /* 0x040fe40005704270 */
[----:B------:R-:W-:Y:S02]  /*f070*/  ISETP.GT.AND P1, PT, R0, 0x8, !P1 ;  /* 0x000000080000780c */ /* 0x000fe40004f24270 */
[----:B------:R-:W-:Y:S02]  /*f080*/  P2R R169, PR, RZ, 0x4 ;  /* 0x00000004ffa97803 */ /* 0x000fe40000000000 */
[----:B------:R-:W-:Y:S02]  /*f090*/  ISETP.LT.OR P0, PT, R2, 0xa, P0 ;  /* 0x0000000a0200780c */ /* 0x000fe40000701670 */
[----:B------:R-:W-:Y:S02]  /*f0a0*/  ISETP.GE.AND P2, PT, R168, 0x11, PT ;  /* 0x00000011a800780c */ /* 0x000fe40003f46270 */
[----:B------:R-:W-:Y:S02]  /*f0b0*/  ISETP.LT.OR P1, PT, R2, 0x9, P1 ;  /* 0x000000090200780c */ /* 0x000fe40000f21670 */
[----:B------:R-:W-:Y:S02]  /*f0c0*/  FSEL R195, R17, -INF , !P0 ;  /* 0xff80000011c37808 */ /* 0x000fe40004000000 */
[----:B------:R-:W-:Y:S02]  /*f0d0*/  ISETP.GT.AND P0, PT, R0, 0x10, !P2 ;  /* 0x000000100000780c */ /* 0x000fe40005704270 */
[----:B------:R-:W-:Y:S02]  /*f0e0*/  FSEL R194, R16, -INF , !P1 ;  /* 0xff80000010c27808 */ /* 0x000fe40004800000 */
        /* <DEDUP_REMOVED lines=19> */
[----:B------:R-:W-:Y:S02]  /*f220*/  ISETP.GE.AND P6, PT, R168, 0x22, PT ;  /* 0x00000022a800780c */ /* 0x000fe40003fc6270 */
        /* <DEDUP_REMOVED lines=10> */
[----:B------:R-:W-:Y:S04]  /*f2d0*/  ISETP.LT.OR P0, PT, R2, 0x29, P0 ;  /* 0x000000290200780c */ /* 0x000fe80000701670 */
[----:B------:R-:W-:Y:S02]  /*f2e0*/  FSEL R218, R48, -INF , !P0 ;  /* 0xff80000030da7808 */ /* 0x000fe40004000000 */
[----:B------:R-:W-:Y:S04]  /*f2f0*/  ISETP.GT.AND P0, PT, R0, RZ, !P2 ;  /* 0x000000ff0000720c */ /* 0x000fe80005704270 */
[----:B------:R-:W-:Y:S04]  /*f300*/  ISETP.LT.OR P0, PT, R2, 0x1, P0 ;  /* 0x000000010200780c */ /* 0x000fe80000701670 */
[----:B------:R-:W-:Y:S02]  /*f310*/  FSEL R32, R4, -INF , !P0 ;  /* 0xff80000004207808 */ /* 0x000fe40004000000 */
[----:B------:R-:W-:Y:S01]  /*f320*/  ISETP.GE.AND P0, PT, R168, 0x2a, PT ;  /* 0x0000002aa800780c */ /* 0x000fe20003f06270 */
[----:B------:R-:W1:Y:S03]  /*f330*/  SHFL.IDX PT, R4, R171, 0x2, 0x1c1f ;  /* 0x005c1f00ab047f89 */ /* 0x000e6600000e0000 */
[----:B------:R-:W-:Y:S04]  /*f340*/  ISETP.GT.AND P2, PT, R0, 0x29, !P0 ;  /* 0x000000290000780c */ /* 0x000fe80004744270 */
[----:B------:R-:W-:Y:S04]  /*f350*/  ISETP.LT.OR P2, PT, R2, 0x2a, P2 ;  /* 0x0000002a0200780c */ /* 0x000fe80001741670 */
[----:B------:R-:W-:Y:S02]  /*f360*/  FSEL R217, R49, -INF , !P2 ;  /* 0xff80000031d97808 */ /* 0x000fe40005000000 */
[----:B------:R-:W-:Y:S01]  /*f370*/  PLOP3.LUT P2, PT, PT, PT, UP2, 0x40, 0x0 ;  /* 0x000000000000781c */ /* 0x000fe20003f4e828 */
[--C-:B-1----:R-:W-:Y:S02]  /*f380*/  IMAD.IADD R2, R172, 0x1, R4.reuse ;  /* 0x00000001ac027824 */ /* 0x102fe400078e0204 */
[----:B------:R-:W-:Y:S10]  /*f390*/  IMAD.IADD R0, R173, 0x1, R4 ;  /* 0x00000001ad007824 */ /* 0x000ff400078e0204 */
        /* <DEDUP_REMOVED lines=15> */
.L_x_935:
[----:B------:R-:W-:Y:S04]  /*f490*/  MOV R33, c[0x0][0x32c] ;  /* 0x0000cb0000217a02 */ /* 0x000fe80000000f00 */
[----:B------:R-:W-:Y:S11]  /*f4a0*/  ISETP.NE.AND P2, PT, R33, 0x1, PT ;  /* 0x000000012100780c */ /* 0x000ff60003f45270 */
[----:B------:R-:W-:Y:S02]  /*f4b0*/  @!UPT UIADD3 URZ, URZ, URZ, URZ ;  /* 0x0000003f3f3ff290 */ /* 0x000fe4000fffe03f */
[----:B------:R-:W-:Y:S05]  /*f4c0*/  @P2 IMAD.HI.U32 R33, R4, c[0x0][0x330], RZ ;  /* 0x0000cc0004212a27 */ /* 0x000fea00078e00ff */
[----:B------:R-:W-:Y:S02]  /*f4d0*/  @P2 SHF.R.U32.HI R4, RZ, c[0x0][0x334], R33 ;  /* 0x0000cd00ff042a19 */ /* 0x000fe40000011621 */
.L_x_936:
[----:B------:R-:W-:Y:S05]  /*f4e0*/  BSYNC B0 ;  /* 0x0000000000007941 */ /* 0x000fea0003800000 */
.L_x_934:
[----:B------:R-:W-:Y:S05]  /*f4f0*/  IMAD R4, R4, c[0x0][0x32c], R174 ;  /* 0x0000cb0004047a24 */ /* 0x000fea00078e02ae */
[----:B------:R-:W-:Y:S02]  /*f500*/  IADD3 R33, R4, c[0x0][0x32c], RZ ;  /* 0x0000cb0004217a10 */ /* 0x000fe40007ffe0ff */
[----:B------:R-:W-:Y:S02]  /*f510*/  IMNMX R0, R0, R4, !PT ;  /* 0x0000000400007217 */ /* 0x000fe40007800200 */
[----:B------:R-:W-:Y:S02]  /*f520*/  IMNMX R2, R2, R33, PT ;  /* 0x0000002102027217 */ /* 0x000fe40003800200 */
.L_x_933:
[----:B------:R-:W-:Y:S02]  /*f530*/  ISETP.NE.AND P2, PT, R175, RZ, PT ;  /* 0x000000ffaf00720c */ /* 0x000fe40003f45270 */
[----:B------:R-:W-:Y:S02]  /*f540*/  P2R R48, PR, RZ, 0x10 ;  /* 0x00000010ff307803 */ /* 0x000fe40000000000 */
[----:B------:R-:W-:Y:S02]  /*f550*/  ISETP.GT.AND P2, PT, R3, 0x8, !P2 ;  /* 0x000000080300780c */ /* 0x000fe40005744270 */
[----:B------:R-:W-:Y:S02]  /*f560*/  ISETP.NE.AND P4, PT, R21, RZ, PT ;  /* 0x000000ff1500720c */ /* 0x000fe40003f85270 */
[----:B------:R-:W-:Y:S02]  /*f570*/  ISETP.LT.OR P2, PT, R167, 0x9, P2 ;  /* 0x00000009a700780c */ /* 0x000fe40001741670 */
[----:B------:R-:W-:Y:S02]  /*f580*/  P2R R37, PR, RZ, 0x8 ;  /* 0x00000008ff257803 */ /* 0x000fe40000000000 */
[----:B------:R-:W-:Y:S02]  /*f590*/  FSEL R33, R18, -INF , !P2 ;  /* 0xff80000012217808 */ /* 0x000fe40005000000 */
[----:B------:R-:W-:Y:S02]  /*f5a0*/  ISETP.NE.AND P2, PT, R169, RZ, PT ;  /* 0x000000ffa900720c */ /* 0x000fe40003f45270 */
[----:B------:R-:W-:Y:S02]  /*f5b0*/  ISETP.NE.AND P3, PT, R20, RZ, PT ;  /* 0x000000ff1400720c */ /* 0x000fe40003f65270 */
[----:B------:R-:W-:Y:S02]  /*f5c0*/  ISETP.GT.AND P2, PT, R3, 0x9, !P2 ;  /* 0x000000090300780c */ /* 0x000fe40005744270 */
[----:B------:R-:W-:Y:S02]  /*f5d0*/  P2R R4, PR, RZ, 0x10 ;  /* 0x00000010ff047803 */ /* 0x000fe40000000000 */
        /* <DEDUP_REMOVED lines=23> */
[----:B------:R-:W-:Y:S04]  /*f750*/  ISETP.NE.AND P2, PT, R192, RZ, PT ;  /* 0x000000ffc000720c */ /* 0x000fe80003f45270 */
        /* <DEDUP_REMOVED lines=9> */
[----:B------:R-:W-:Y:S02]  /*f7f0*/  ISETP.GT.AND P2, PT, R3, 0x29, !P0 ;  /* 0x000000290300780c */ /* 0x000fe40004744270 */
[----:B------:R-:W1:Y:S02]  /*f800*/  SHFL.IDX PT, R3, R171, 0x3, 0x1c1f ;  /* 0x007c1f00ab037f89 */ /* 0x000e6400000e0000 */
[----:B------:R-:W-:Y:S04]  /*f810*/  ISETP.LT.OR P2, PT, R167, 0x2a, P2 ;  /* 0x0000002aa700780c */ /* 0x000fe80001741670 */
[----:B------:R-:W-:Y:S02]  /*f820*/  FSEL R214, R51, -INF , !P2 ;  /* 0xff80000033d67808 */ /* 0x000fe40005000000 */
[----:B------:R-:W-:Y:S02]  /*f830*/  ISETP.GT.AND P2, PT, R0, RZ, !P4 ;  /* 0x000000ff0000720c */ /* 0x000fe40006744270 */
        /* <DEDUP_REMOVED lines=40> */
[----:B------:R-:W-:Y:S01]  /*fac0*/  ISETP.GT.AND P2, PT, R0, 0x29, !P0 ;  /* 0x000000290000780c */ /* 0x000fe20004744270 */
[--C-:B-1----:R-:W-:Y:S03]  /*fad0*/  IMAD.IADD R0, R173, 0x1, R3.reuse ;  /* 0x00000001ad007824 */ /* 0x102fe600078e0203 */
[----:B------:R-:W-:Y:S01]  /*fae0*/  ISETP.LT.OR P2, PT, R2, 0x2a, P2 ;  /* 0x0000002a0200780c */ /* 0x000fe20001741670 */
[----:B------:R-:W-:Y:S03]  /*faf0*/  IMAD.IADD R2, R172, 0x1, R3 ;  /* 0x00000001ac027824 */ /* 0x000fe600078e0203 */
        /* <DEDUP_REMOVED lines=18> */
.L_x_939:
[----:B------:R-:W-:Y:S04]  /*fc20*/  MOV R4, c[0x0][0x32c] ;  /* 0x0000cb0000047a02 */ /* 0x000fe80000000f00 */
[----:B------:R-:W-:Y:S11]  /*fc30*/  ISETP.NE.AND P2, PT, R4, 0x1, PT ;  /* 0x000000010400780c */ /* 0x000ff60003f45270 */
[----:B------:R-:W-:Y:S02]  /*fc40*/  @!UPT UIADD3 URZ, URZ, URZ, URZ ;  /* 0x0000003f3f3ff290 */ /* 0x000fe4000fffe03f */
[----:B------:R-:W-:Y:S05]  /*fc50*/  @P2 IMAD.HI.U32 R4, R3, c[0x0][0x330], RZ ;  /* 0x0000cc0003042a27 */ /* 0x000fea00078e00ff */
[----:B------:R-:W-:Y:S02]  /*fc60*/  @P2 SHF.R.U32.HI R3, RZ, c[0x0][0x334], R4 ;  /* 0x0000cd00ff032a19 */ /* 0x000fe40000011604 */
.L_x_940:
[----:B------:R-:W-:Y:S05]  /*fc70*/  BSYNC B0 ;  /* 0x0000000000007941 */ /* 0x000fea0003800000 */
.L_x_938:
[----:B------:R-:W-:Y:S05]  /*fc80*/  IMAD R174, R3, c[0x0][0x32c], R174 ;  /* 0x0000cb0003ae7a24 */ /* 0x000fea00078e02ae */
[----:B------:R-:W-:Y:S02]  /*fc90*/  IADD3 R3, R174, c[0x0][0x32c], RZ ;  /* 0x0000cb00ae037a10 */ /* 0x000fe40007ffe0ff */
[----:B------:R-:W-:Y:S02]  /*fca0*/  IMNMX R0, R0, R174, !PT ;  /* 0x000000ae00007217 */ /* 0x000fe40007800200 */
[----:B------:R-:W-:Y:S02]  /*fcb0*/  IMNMX R2, R2, R3, PT ;  /* 0x0000000302027217 */ /* 0x000fe40003800200 */
.L_x_937:
[----:B------:R-:W-:Y:S02]  /*fcc0*/  ISETP.NE.AND P2, PT, R17, RZ, PT ;  /* 0x000000ff1100720c */ /* 0x000fe40003f45270 */
[----:B------:R-:W-:Y:S02]  /*fcd0*/  FMNMX.FTZ R3, R6, R165, !PT ;  /* 0x000000a506037209 */ /* 0x000fe40007810000 */
[----:B------:R-:W-:Y:S02]  /*fce0*/  ISETP.GT.AND P2, PT, R0, RZ, !P2 ;  /* 0x000000ff0000720c */ /* 0x000fe40005744270 */
        /* <DEDUP_REMOVED lines=38> */
[----:B------:R-:W-:Y:S02]  /*ff50*/  FMNMX.FTZ R3, R208, R3, !PT ;  /* 0x00000003d0037209 */ /* 0x000fe40007810000 */
[----:B------:R-:W-:Y:S02]  /*ff60*/  FMNMX.FTZ R169, R218, R169, !PT ;  /* 0x000000a9daa97209 */ /* 0x000fe40007810000 */
[----:B------:R-:W-:Y:S02]  /*ff70*/  ISETP.LT.OR P2, PT, R2, 0x12, P2 ;  /* 0x000000120200780c */ /* 0x000fe40001741670 */
[----:B------:R-:W-:Y:S02]  /*ff80*/  FMNMX.FTZ R169, R217, R169, !PT ;  /* 0x000000a9d9a97209 */ /* 0x000fe40007810000 */
[----:B------:R-:W-:Y:S02]  /*ff90*/  FSEL R45, R27, -INF , !P2 ;  /* 0xff8000001b2d7808 */ /* 0x000fe40005000000 */
[----:B------:R-:W-:Y:S01]  /*ffa0*/  FMNMX.FTZ R3, R212, R3, !PT ;  /* 0x00000003d4037209 */ /* 0x000fe20007810000 */
[----:B------:R-:W1:Y:S01]  /*ffb0*/  SHFL.BFLY PT, R5, R169, 0x2, 0x1f ;  /* 0x0c401f00a9057f89 */ /* 0x000e6200000e0000 */
[----:B------:R-:W-:Y:S02]  /*ffc0*/  ISETP.NE.AND P2, PT, R21, RZ, PT ;  /* 0x000000ff1500720c */ /* 0x000fe40003f45270 */
[----:B------:R-:W-:Y:S02]  /*ffd0*/  FMNMX.FTZ R4, R18, R166, !PT ;  /* 0x000000a612047209 */ /* 0x000fe40007810000 */
[----:B------:R-:W-:Y:S02]  /*ffe0*/  ISETP.GT.AND P2, PT, R0, 0x18, !P2 ;  /* 0x000000180000780c */ /* 0x000fe40005744270 */
[----:B------:R-:W-:Y:S02]  /*fff0*/  FMNMX.FTZ R3, R214, R3, !PT ;  /* 0x00000003d6037209 */ /* 0x000fe40007810000 */
[----:B------:R-:W-:Y:S02]  /*10000*/  FMNMX.FTZ R4, R9, R4, !PT ;  /* 0x0000000409047209 */ /* 0x000fe40007810000 */
[----:B------:R-:W-:Y:S01]  /*10010*/  ISETP.LT.OR P2, PT, R2, 0x19, P2 ;  /* 0x000000190200780c */ /* 0x000fe20001741670 */
[----:B------:R-:W2:Y:S01]  /*10020*/  SHFL.BFLY PT, R168, R3, 0x2, 0x1f ;  /* 0x0c401f0003a87f89 */ /* 0x000ea200000e0000 */
        /* <DEDUP_REMOVED lines=9> */
[----:B------:R-:W-:Y:S01]  /*100c0*/  FMNMX.FTZ R4, R205, R4, !PT ;  /* 0x00000004cd047209 */ /* 0x000fe20007810000 */
[----:B------:R-:W-:Y:S01]  /*100d0*/  LDSM.16.MT88.4 R28, [R225+0x2080] ;  /* 0x00208000e11c783b */ /* 0x000fe20000004200 */
[----:B------:R-:W-:Y:S02]  /*100e0*/  ISETP.GT.AND P1, PT, R0, 0x20, !P1 ;  /* 0x000000200000780c */ /* 0x000fe40004f24270 */
[----:B------:R-:W-:Y:S02]  /*100f0*/  FMNMX.FTZ R4, R206, R4, !PT ;  /* 0x00000004ce047209 */ /* 0x000fe40007810000 */
[----:B------:R-:W-:Y:S02]  /*10100*/  ISETP.LT.OR P1, PT, R2, 0x21, P1 ;  /* 0x000000210200780c */ /* 0x000fe40000f21670 */
[----:B------:R-:W-:Y:S02]  /*10110*/  ISETP.GT.AND P6, PT, R0, 0x21, !P6 ;  /* 0x000000210000780c */ /* 0x000fe400077c4270 */
[----:B------:R-:W-:Y:S02]  /*10120*/  FSEL R174, R42, -INF , !P1 ;  /* 0xff8000002aae7808 */ /* 0x000fe40004800000 */
[C---:B------:R-:W-:Y:S02]  /*10130*/  ISETP.GT.AND P5, PT, R0.reuse, 0x28, !P5 ;  /* 0x000000280000780c */ /* 0x040fe40006fa4270 */
[----:B------:R-:W-:Y:S02]  /*10140*/  ISETP.GT.AND P0, PT, R0, 0x29, !P0 ;  /* 0x000000290000780c */ /* 0x000fe40004704270 */
[C---:B------:R-:W-:Y:S02]  /*10150*/  ISETP.LT.OR P6, PT, R2.reuse, 0x22, P6 ;  /* 0x000000220200780c */ /* 0x040fe400037c1670 */
[C---:B------:R-:W-:Y:S02]  /*10160*/  ISETP.LT.OR P0, PT, R2.reuse, 0x2a, P0 ;  /* 0x0000002a0200780c */ /* 0x040fe40000701670 */
[----:B------:R-:W-:Y:S02]  /*10170*/  FSEL R172, R43, -INF , !P6 ;  /* 0xff8000002bac7808 */ /* 0x000fe40007000000 */
[----:B------:R-:W-:Y:S02]  /*10180*/  FSEL R22, R47, -INF , !P0 ;  /* 0xff8000002f167808 */ /* 0x000fe40004000000 */
[----:B------:R-:W-:Y:S04]  /*10190*/  ISETP.LT.OR P5, PT, R2, 0x29, P5 ;  /* 0x000000290200780c */ /* 0x000fe80002fa1670 */
[----:B------:R-:W-:Y:S02]  /*101a0*/  FSEL R173, R46, -INF , !P5 ;  /* 0xff8000002ead7808 */ /* 0x000fe40006800000 */
[----:B-1----:R-:W-:Y:S02]  /*101b0*/  FMNMX.FTZ R169, R169, R5, !PT ;  /* 0x00000005a9a97209 */ /* 0x002fe40007810000 */
[----:B--2---:R-:W-:Y:S02]  /*101c0*/  FMNMX.FTZ R168, R3, R168, !PT ;  /* 0x000000a803a87209 */ /* 0x004fe40007810000 */
[----:B------:R-:W-:Y:S01]  /*101d0*/  FMNMX.FTZ R3, R211, R4, !PT ;  /* 0x00000004d3037209 */ /* 0x000fe20007810000 */
[----:B------:R-:W1:Y:S03]  /*101e0*/  SHFL.BFLY PT, R5, R169, 0x1, 0x1f ;  /* 0x0c201f00a9057f89 */ /* 0x000e6600000e0000 */
[----:B------:R-:W-:Y:S04]  /*101f0*/  FMNMX.FTZ R3, R213, R3, !PT ;  /* 0x00000003d5037209 */ /* 0x000fe80007810000 */
[----:B------:R-:W-:Y:S01]  /*10200*/  FMNMX.FTZ R3, R215, R3, !PT ;  /* 0x00000003d7037209 */ /* 0x000fe20007810000 */
[----:B------:R-:W2:Y:S03]  /*10210*/  SHFL.BFLY PT, R7, R168, 0x1, 0x1f ;  /* 0x0c201f00a8077f89 */ /* 0x000ea600000e0000 */
[----:B------:R-:W-:Y:S05]  /*10220*/  FMNMX.FTZ R3, R216, R3, !PT ;  /* 0x00000003d8037209 */ /* 0x000fea0007810000 */
[----:B------:R-:W3:Y:S01]  /*10230*/  SHFL.BFLY PT, R8, R3, 0x2, 0x1f ;  /* 0x0c401f0003087f89 */ /* 0x000ee200000e0000 */
[----:B-1----:R-:W-:Y:S04]  /*10240*/  FMNMX.FTZ R169, R169, R5, !PT ;  /* 0x00000005a9a97209 */ /* 0x002fe80007810000 */
[C---:B------:R-:W-:Y:S01]  /*10250*/  FSETP.NEU.FTZ.AND P2, PT, R169.reuse, -INF , PT ;  /* 0xff800000a900780b */ /* 0x040fe20003f5d000 */
[----:B------:R-:W-:Y:S01]  /*10260*/  FMUL.FTZ R23, R169, c[0x0][0x2d0] ;  /* 0x0000b400a9177a20 */ /* 0x000fe20000410000 */
[----:B--2---:R-:W-:Y:S04]  /*10270*/  FMNMX.FTZ R168, R168, R7, !PT ;  /* 0x00000007a8a87209 */ /* 0x004fe80007810000 */
[----:B------:R-:W-:Y:S02]  /*10280*/  FSEL R23, R23, RZ, P2 ;  /* 0x000000ff17177208 */ /* 0x000fe40001000000 */
[C---:B------:R-:W-:Y:S01]  /*10290*/  FSETP.NEU.FTZ.AND P1, PT, R168.reuse, -INF , PT ;  /* 0xff800000a800780b */ /* 0x040fe20003f3d000 */
[----:B------:R-:W-:Y:S02]  /*102a0*/  FMUL.FTZ R48, R168, c[0x0][0x2d0] ;  /* 0x0000b400a8307a20 */ /* 0x000fe40000410000 */
[--C-:B------:R-:W-:Y:S01]  /*102b0*/  FFMA.FTZ R4, R32, c[0x0][0x2d0], -R23.reuse ;  /* 0x0000b40020047a23 */ /* 0x100fe20000010817 */
[----:B---3--:R-:W-:Y:S01]  /*102c0*/  FMNMX.FTZ R3, R3, R8, !PT ;  /* 0x0000000803037209 */ /* 0x008fe20007810000 */
[--C-:B------:R-:W-:Y:S01]  /*102d0*/  FFMA.FTZ R5, R193, c[0x0][0x2d0], -R23.reuse ;  /* 0x0000b400c1057a23 */ /* 0x100fe20000010817 */
[----:B------:R-:W-:Y:S01]  /*102e0*/  FSEL R48, R48, RZ, P1 ;  /* 0x000000ff30307208 */ /* 0x000fe20000800000 */
[----:B------:R1:W-:Y:S01]  /*102f0*/  MUFU.EX2 R25, R4 ;  /* 0x0000000400197308 */ /* 0x0003e20000000800 */
[--C-:B------:R-:W-:Y:S01]  /*10300*/  FFMA.FTZ R40, R198, c[0x0][0x2d0], -R23.reuse ;  /* 0x0000b400c6287a23 */ /* 0x100fe20000010817 */
[----:B------:R-:W2:Y:S02]  /*10310*/  SHFL.BFLY PT, R167, R3, 0x1, 0x1f ;  /* 0x0c201f0003a77f89 */ /* 0x000ea400000e0000 */
[--C-:B------:R-:W-:Y:S06]  /*10320*/  FFMA.FTZ R0, R19, c[0x0][0x2d0], -R48.reuse ;  /* 0x0000b40013007a23 */ /* 0x100fec0000010830 */
[----:B------:R3:W-:Y:S10]  /*10330*/  MUFU.EX2 R175, R5 ;  /* 0x0000000500af7308 */ /* 0x0007f40000000800 */
[----:B------:R-:W-:Y:S01]  /*10340*/  MUFU.EX2 R193, R0 ;  /* 0x0000000000c17308 */ /* 0x000fe20000000800 */
[----:B-1----:R-:W-:Y:S02]  /*10350*/  FMNMX.FTZ R4, R10, R170, !PT ;  /* 0x000000aa0a047209 */ /* 0x002fe40007810000 */
[----:B--2---:R-:W-:Y:S01]  /*10360*/  FMNMX.FTZ R167, R3, R167, !PT ;  /* 0x000000a703a77209 */ /* 0x004fe20007810000 */
[--C-:B------:R-:W-:Y:S01]  /*10370*/  FFMA.FTZ R3, R36, c[0x0][0x2d0], -R48.reuse ;  /* 0x0000b40024037a23 */ /* 0x100fe20000010830 */
[----:B------:R-:W-:Y:S01]  /*10380*/  FMNMX.FTZ R4, R11, R4, !PT ;  /* 0x000000040b047209 */ /* 0x000fe20007810000 */
[----:B------:R-:W-:Y:S01]  /*10390*/  LDSM.16.MT88.4 R36, [R226+0x2080] ;  /* 0x00208000e224783b */ /* 0x000fe20000004200 */
[C---:B------:R-:W-:Y:S01]  /*103a0*/  FSETP.NEU.FTZ.AND P0, PT, R167.reuse, -INF , PT ;  /* 0xff800000a700780b */ /* 0x040fe20003f1d000 */
[----:B------:R-:W-:Y:S02]  /*103b0*/  FMUL.FTZ R49, R167, c[0x0][0x2d0] ;  /* 0x0000b400a7317a20 */ /* 0x000fe40000410000 */
[----:B------:R1:W-:Y:S01]  /*103c0*/  MUFU.EX2 R223, R40 ;  /* 0x0000002800df7308 */ /* 0x0003e20000000800 */
[----:B---3--:R-:W-:Y:S01]  /*103d0*/  FMNMX.FTZ R5, R14, R4, !PT ;  /* 0x000000040e057209 */ /* 0x008fe20007810000 */
[--C-:B------:R-:W-:Y:S01]  /*103e0*/  FFMA.FTZ R4, R194, c[0x0][0x2d0], -R23.reuse ;  /* 0x0000b400c2047a23 */ /* 0x100fe20000010817 */
[----:B------:R-:W-:Y:S02]  /*103f0*/  FSEL R49, R49, RZ, P0 ;  /* 0x000000ff31317208 */ /* 0x000fe40000000000 */
[----:B------:R-:W-:Y:S05]  /*10400*/  FMNMX.FTZ R5, R15, R5, !PT ;  /* 0x000000050f057209 */ /* 0x000fea0007810000 */
[----:B------:R2:W-:Y:S01]  /*10410*/  MUFU.EX2 R192, R4 ;  /* 0x0000000400c07308 */ /* 0x0005e20000000800 */
[--C-:B-1----:R-:W-:Y:S09]  /*10420*/  FFMA.FTZ R40, R197, c[0x0][0x2d0], -R48.reuse ;  /* 0x0000b400c5287a23 */ /* 0x102ff20000010830 */
[----:B------:R1:W-:Y:S01]  /*10430*/  MUFU.EX2 R222, R40 ;  /* 0x0000002800de7308 */ /* 0x0003e20000000800 */
[----:B--2---:R-:W-:Y:S01]  /*10440*/  FMNMX.FTZ R4, R41, R5, !PT ;  /* 0x0000000529047209 */ /* 0x004fe20007810000 */
[--C-:B------:R-:W-:Y:S03]  /*10450*/  FFMA.FTZ R5, R195, c[0x0][0x2d0], -R23.reuse ;  /* 0x0000b400c3057a23 */ /* 0x100fe60000010817 */
[----:B------:R-:W-:Y:S05]  /*10460*/  FMNMX.FTZ R4, R45, R4, !PT ;  /* 0x000000042d047209 */ /* 0x000fea0007810000 */
[----:B------:R2:W3:Y:S10]  /*10470*/  MUFU.EX2 R42, R5 ;  /* 0x00000005002a7308 */ /* 0x0004f40000000800 */
[----:B------:R4:W-:Y:S01]  /*10480*/  MUFU.EX2 R195, R3 ;  /* 0x0000000300c37308 */ /* 0x0009e20000000800 */
[----:B-1----:R-:W-:Y:S09]  /*10490*/  FFMA.FTZ R40, R202, c[0x0][0x2d0], -R23 ;  /* 0x0000b400ca287a23 */ /* 0x002ff20000010817 */
[----:B------:R1:W-:Y:S01]  /*104a0*/  MUFU.EX2 R219, R40 ;  /* 0x0000002800db7308 */ /* 0x0003e20000000800 */
[----:B--2---:R-:W-:Y:S01]  /*104b0*/  FMNMX.FTZ R5, R171, R4, !PT ;  /* 0x00000004ab057209 */ /* 0x004fe20007810000 */
[--C-:B------:R-:W-:Y:S01]  /*104c0*/  FFMA.FTZ R4, R6, c[0x0][0x2d0], -R48.reuse ;  /* 0x0000b40006047a23 */ /* 0x100fe20000010830 */
[----:B---3--:R-:W-:Y:S02]  /*104d0*/  F2FP.BF16.PACK_AB R26, R42, R192 ;  /* 0x000000c02a1a723e */ /* 0x008fe400000010ff */
[----:B------:R-:W-:Y:S05]  /*104e0*/  FMNMX.FTZ R5, R44, R5, !PT ;  /* 0x000000052c057209 */ /* 0x000fea0007810000 */
[----:B------:R2:W-:Y:S01]  /*104f0*/  MUFU.EX2 R24, R4 ;  /* 0x0000000400187308 */ /* 0x0005e20000000800 */
[--C-:B----4-:R-:W-:Y:S09]  /*10500*/  FFMA.FTZ R3, R18, c[0x0][0x2d0], -R49.reuse ;  /* 0x0000b40012037a23 */ /* 0x110ff20000010831 */
[----:B------:R3:W-:Y:S01]  /*10510*/  MUFU.EX2 R250, R3 ;  /* 0x0000000300fa7308 */ /* 0x0007e20000000800 */
[--C-:B-1----:R-:W-:Y:S09]  /*10520*/  FFMA.FTZ R40, R201, c[0x0][0x2d0], -R48.reuse ;  /* 0x0000b400c9287a23 */ /* 0x102ff20000010830 */
[----:B------:R1:W-:Y:S01]  /*10530*/  MUFU.EX2 R202, R40 ;  /* 0x0000002800ca7308 */ /* 0x0003e20000000800 */
[----:B--2---:R-:W-:Y:S04]  /*10540*/  FMNMX.FTZ R4, R174, R5, !PT ;  /* 0x00000005ae047209 */ /* 0x004fe80007810000 */
[----:B------:R-:W-:Y:S01]  /*10550*/  FMNMX.FTZ R2, R172, R4, !PT ;  /* 0x00000004ac027209 */ /* 0x000fe20007810000 */
[--C-:B------:R-:W-:Y:S03]  /*10560*/  FFMA.FTZ R4, R12, c[0x0][0x2d0], -R49.reuse ;  /* 0x0000b4000c047a23 */ /* 0x100fe60000010831 */
[----:B------:R-:W-:Y:S01]  /*10570*/  FMNMX.FTZ R0, R173, R2, !PT ;  /* 0x00000002ad007209 */ /* 0x000fe20007810000 */
[----:B------:R-:W-:Y:S01]  /*10580*/  FFMA.FTZ R2, R33, c[0x0][0x2d0], -R48 ;  /* 0x0000b40021027a23 */ /* 0x000fe20000010830 */
[----:B------:R-:W-:Y:S01]  /*10590*/  MUFU.EX2 R249, R4 ;  /* 0x0000000400f97308 */ /* 0x000fe20000000800 */
[--C-:B---3--:R-:W-:Y:S01]  /*105a0*/  FFMA.FTZ R3, R9, c[0x0][0x2d0], -R49.reuse ;  /* 0x0000b40009037a23 */ /* 0x108fe20000010831 */
[----:B------:R-:W-:Y:S08]  /*105b0*/  FMNMX.FTZ R0, R22, R0, !PT ;  /* 0x0000000016007209 */ /* 0x000ff00007810000 */
[----:B------:R2:W3:Y:S01]  /*105c0*/  MUFU.EX2 R194, R2 ;  /* 0x0000000200c27308 */ /* 0x0004e20000000800 */
[--C-:B-1----:R-:W-:Y:S01]  /*105d0*/  FFMA.FTZ R40, R204, c[0x0][0x2d0], -R49.reuse ;  /* 0x0000b400cc287a23 */ /* 0x102fe20000010831 */
[----:B------:R-:W-:Y:S08]  /*105e0*/  MOV R204, R42 ;  /* 0x0000002a00cc7202 */ /* 0x000ff00000000f00 */
[----:B------:R-:W1:Y:S01]  /*105f0*/  MUFU.EX2 R251, R3 ;  /* 0x0000000300fb7308 */ /* 0x000e620000000800 */
[----:B--2---:R-:W2:Y:S01]  /*10600*/  SHFL.BFLY PT, R2, R0, 0x2, 0x1f ;  /* 0x0c401f0000027f89 */ /* 0x004ea200000e0000 */
[----:B---3--:R-:W-:Y:S02]  /*10610*/  F2FP.BF16.PACK_AB R27, R195, R194 ;  /* 0x000000c2c31b723e */ /* 0x008fe400000010ff */
[----:B-1----:R-:W-:Y:S02]  /*10620*/  F2FP.BF16.PACK_AB R32, R251, R250 ;  /* 0x000000fafb20723e */ /* 0x002fe400000010ff */
[----:B--2---:R-:W-:Y:S01]  /*10630*/  FMNMX.FTZ R3, R0, R2, !PT ;  /* 0x0000000200037209 */ /* 0x004fe20007810000 */
[----:B------:R-:W-:Y:S01]  /*10640*/  FFMA.FTZ R2, R13, c[0x0][0x2d0], -R49 ;  /* 0x0000b4000d027a23 */ /* 0x000fe20000010831 */
[----:B------:R-:W-:Y:S03]  /*10650*/  FSEL R0, R169, RZ, P2 ;  /* 0x000000ffa9007208 */ /* 0x000fe60001000000 */
[----:B------:R1:W2:Y:S01]  /*10660*/  MUFU.EX2 R252, R2 ;  /* 0x0000000200fc7308 */ /* 0x0002a20000000800 */
[----:B------:R-:W3:Y:S01]  /*10670*/  SHFL.BFLY PT, R4, R3, 0x1, 0x1f ;  /* 0x0c201f0003047f89 */ /* 0x000ee200000e0000 */
[----:B------:R-:W-:Y:S01]  /*10680*/  FADD.FTZ R0, -R0, R164 ;  /* 0x000000a400007221 */ /* 0x000fe20000010100 */
[----:B------:R-:W-:Y:S03]  /*10690*/  MOV R164, R25 ;  /* 0x0000001900a47202 */ /* 0x000fe60000000f00 */
[----:B------:R-:W-:Y:S04]  /*106a0*/  FMUL.FTZ R0, R0, c[0x0][0x2d0] ;  /* 0x0000b40000007a20 */ /* 0x000fe80000410000 */
[----:B------:R4:W5:Y:S01]  /*106b0*/  MUFU.EX2 R21, R0 ;  /* 0x0000000000157308 */ /* 0x0009620000000800 */
[----:B-1----:R-:W-:Y:S02]  /*106c0*/  FSEL R2, R168, RZ, P1 ;  /* 0x000000ffa8027208 */ /* 0x002fe40000800000 */
[----:B---3--:R-:W-:Y:S02]  /*106d0*/  FMNMX.FTZ R3, R3, R4, !PT ;  /* 0x0000000403037209 */ /* 0x008fe40007810000 */
[----:B--2---:R-:W-:Y:S01]  /*106e0*/  F2FP.BF16.PACK_AB R34, R252, R249 ;  /* 0x000000f9fc22723e */ /* 0x004fe200000010ff */
[----:B------:R-:W-:Y:S01]  /*106f0*/  FADD.FTZ R2, -R2, R165 ;  /* 0x000000a502027221 */ /* 0x000fe20000010100 */
[----:B------:R-:W-:Y:S01]  /*10700*/  MOV R165, R24 ;  /* 0x0000001800a57202 */ /* 0x000fe20000000f00 */
[----:B------:R-:W-:Y:S01]  /*10710*/  FMUL.FTZ R50, R3, c[0x0][0x2d0] ;  /* 0x0000b40003327a20 */ /* 0x000fe20000410000 */
[----:B------:R-:W-:Y:S01]  /*10720*/  F2FP.BF16.PACK_AB R24, R175, R164 ;  /* 0x000000a4af18723e */ /* 0x000fe200000010ff */
[----:B------:R-:W-:Y:S01]  /*10730*/  FMUL.FTZ R2, R2, c[0x0][0x2d0] ;  /* 0x0000b40002027a20 */ /* 0x000fe20000410000 */
[----:B----4-:R-:W-:Y:S01]  /*10740*/  FSEL R0, R167, RZ, P0 ;  /* 0x000000ffa7007208 */ /* 0x010fe20000000000 */
[----:B-----5:R-:W-:Y:S01]  /*10750*/  FMUL.FTZ R5, R21, R177 ;  /* 0x000000b115057220 */ /* 0x020fe20000410000 */
[----:B------:R-:W-:Y:S01]  /*10760*/  FSETP.NEU.FTZ.AND P0, PT, R3, -INF , PT ;  /* 0xff8000000300780b */ /* 0x000fe20003f1d000 */
[----:B------:R-:W1:Y:S01]  /*10770*/  MUFU.EX2 R20, R2 ;  /* 0x0000000200147308 */ /* 0x000e620000000800 */
[----:B------:R-:W-:Y:S01]  /*10780*/  F2FP.BF16.PACK_AB R25, R193, R165 ;  /* 0x000000a5c119723e */ /* 0x000fe200000010ff */
[----:B------:R-:W-:Y:S01]  /*10790*/  FADD.FTZ R0, -R0, R166 ;  /* 0x000000a600007221 */ /* 0x000fe20000010100 */
[----:B------:R-:W-:Y:S01]  /*107a0*/  FSEL R50, R50, RZ, P0 ;  /* 0x000000ff32327208 */ /* 0x000fe20000000000 */
[C---:B------:R-:W-:Y:S02]  /*107b0*/  FMUL.FTZ R16, R21.reuse, R188 ;  /* 0x000000bc15107220 */ /* 0x040fe40000410000 */
[----:B------:R-:W-:Y:S02]  /*107c0*/  FMUL.FTZ R0, R0, c[0x0][0x2d0] ;  /* 0x0000b40000007a20 */ /* 0x000fe40000410000 */
[--C-:B------:R-:W-:Y:S02]  /*107d0*/  FFMA.FTZ R4, R14, c[0x0][0x2d0], -R50.reuse ;  /* 0x0000b4000e047a23 */ /* 0x100fe40000010832 */
[----:B------:R2:W3:Y:S01]  /*107e0*/  MUFU.EX2 R2, R0 ;  /* 0x0000000000027308 */ /* 0x0004e20000000800 */
[C---:B------:R-:W-:Y:S02]  /*107f0*/  FMUL.FTZ R17, R21.reuse, R189 ;  /* 0x000000bd15117220 */ /* 0x040fe40000410000 */
[C---:B------:R-:W-:Y:S02]  /*10800*/  FMUL.FTZ R132, R21.reuse, R132 ;  /* 0x0000008415847220 */ /* 0x040fe40000410000 */
[C---:B------:R-:W-:Y:S02]  /*10810*/  FMUL.FTZ R133, R21.reuse, R133 ;  /* 0x0000008515857220 */ /* 0x040fe40000410000 */
[C---:B------:R-:W-:Y:S02]  /*10820*/  FMUL.FTZ R144, R21.reuse, R144 ;  /* 0x0000009015907220 */ /* 0x040fe40000410000 */
[C---:B------:R-:W-:Y:S01]  /*10830*/  FMUL.FTZ R145, R21.reuse, R145 ;  /* 0x0000009115917220 */ /* 0x040fe20000410000 */
[----:B------:R4:W-:Y:S01]  /*10840*/  MUFU.EX2 R247, R4 ;  /* 0x0000000400f77308 */ /* 0x0009e20000000800 */
[C---:B------:R-:W-:Y:S02]  /*10850*/  FMUL.FTZ R148, R21.reuse, R148 ;  /* 0x0000009415947220 */ /* 0x040fe40000410000 */
[----:B------:R-:W-:Y:S02]  /*10860*/  FMUL.FTZ R149, R21, R149 ;  /* 0x0000009515957220 */ /* 0x000fe40000410000 */
[C---:B-1----:R-:W-:Y:S02]  /*10870*/  FMUL.FTZ R6, R20.reuse, R178 ;  /* 0x000000b214067220 */ /* 0x042fe40000410000 */
[C---:B------:R-:W-:Y:S02]  /*10880*/  FMUL.FTZ R7, R20.reuse, R179 ;  /* 0x000000b314077220 */ /* 0x040fe40000410000 */
[C---:B------:R-:W-:Y:S02]  /*10890*/  FMUL.FTZ R18, R20.reuse, R190 ;  /* 0x000000be14127220 */ /* 0x040fe40000410000 */
[C---:B------:R-:W-:Y:S02]  /*108a0*/  FMUL.FTZ R19, R20.reuse, R191 ;  /* 0x000000bf14137220 */ /* 0x040fe40000410000 */
[----:B------:R-:W-:Y:S01]  /*108b0*/  FMUL.FTZ R134, R20, R134 ;  /* 0x0000008614867220 */ /* 0x000fe20000410000 */
[----:B------:R-:W-:Y:S01]  /*108c0*/  LDSM.16.MT88.4 R188, [R225+0x3080] ;  /* 0x00308000e1bc783b */ /* 0x000fe20000004200 */
[--C-:B--2---:R-:W-:Y:S02]  /*108d0*/  FFMA.FTZ R0, R10, c[0x0][0x2d0], -R50.reuse ;  /* 0x0000b4000a007a23 */ /* 0x104fe40000010832 */
[C---:B---3--:R-:W-:Y:S02]  /*108e0*/  FMUL.FTZ R8, R2.reuse, R180 ;  /* 0x000000b402087220 */ /* 0x048fe40000410000 */
[----:B------:R1:W-:Y:S01]  /*108f0*/  MUFU.EX2 R245, R0 ;  /* 0x0000000000f57308 */ /* 0x0003e20000000800 */
[C---:B------:R-:W-:Y:S02]  /*10900*/  FMUL.FTZ R9, R2.reuse, R181 ;  /* 0x000000b502097220 */ /* 0x040fe40000410000 */
[C---:B------:R-:W-:Y:S02]  /*10910*/  FMUL.FTZ R12, R2.reuse, R184 ;  /* 0x000000b8020c7220 */ /* 0x040fe40000410000 */
[--C-:B----4-:R-:W-:Y:S02]  /*10920*/  FFMA.FTZ R4, R15, c[0x0][0x2d0], -R50.reuse ;  /* 0x0000b4000f047a23 */ /* 0x110fe40000010832 */
[----:B------:R-:W-:Y:S02]  /*10930*/  FMUL.FTZ R13, R2, R185 ;  /* 0x000000b9020d7220 */ /* 0x000fe40000410000 */
[----:B------:R-:W-:Y:S01]  /*10940*/  FMUL.FTZ R135, R20, R135 ;  /* 0x0000008714877220 */ /* 0x000fe20000410000 */
[----:B------:R2:W3:Y:S01]  /*10950*/  MUFU.EX2 R248, R4 ;  /* 0x0000000400f87308 */ /* 0x0004e20000000800 */
[C---:B------:R-:W-:Y:S02]  /*10960*/  FMUL.FTZ R136, R2.reuse, R136 ;  /* 0x0000008802887220 */ /* 0x040fe40000410000 */
[C---:B------:R-:W-:Y:S02]  /*10970*/  FMUL.FTZ R137, R2.reuse, R137 ;  /* 0x0000008902897220 */ /* 0x040fe40000410000 */
[C---:B------:R-:W-:Y:S02]  /*10980*/  FMUL.FTZ R140, R2.reuse, R140 ;  /* 0x0000008c028c7220 */ /* 0x040fe40000410000 */
[----:B------:R-:W-:Y:S02]  /*10990*/  FMUL.FTZ R141, R2, R141 ;  /* 0x0000008d028d7220 */ /* 0x000fe40000410000 */
[C---:B------:R-:W-:Y:S02]  /*109a0*/  FMUL.FTZ R146, R20.reuse, R146 ;  /* 0x0000009214927220 */ /* 0x040fe40000410000 */
[C---:B------:R-:W-:Y:S02]  /*109b0*/  FMUL.FTZ R147, R20.reuse, R147 ;  /* 0x0000009314937220 */ /* 0x040fe40000410000 */
[C---:B------:R-:W-:Y:S02]  /*109c0*/  FMUL.FTZ R150, R20.reuse, R150 ;  /* 0x0000009614967220 */ /* 0x040fe40000410000 */
[----:B-1----:R-:W-:Y:S02]  /*109d0*/  FFMA.FTZ R0, R11, c[0x0][0x2d0], -R50 ;  /* 0x0000b4000b007a23 */ /* 0x002fe40000010832 */
[----:B------:R-:W-:Y:S02]  /*109e0*/  FMUL.FTZ R151, R20, R151 ;  /* 0x0000009714977220 */ /* 0x000fe40000410000 */
[----:B------:R1:W4:Y:S01]  /*109f0*/  MUFU.EX2 R246, R0 ;  /* 0x0000000000f67308 */ /* 0x0003220000000800 */
[C---:B------:R-:W-:Y:S02]  /*10a00*/  FMUL.FTZ R152, R2.reuse, R152 ;  /* 0x0000009802987220 */ /* 0x040fe40000410000 */
[----:B------:R-:W-:Y:S02]  /*10a10*/  FMUL.FTZ R153, R2, R153 ;  /* 0x0000009902997220 */ /* 0x000fe40000410000 */
[C---:B--2---:R-:W-:Y:S01]  /*10a20*/  FMUL.FTZ R4, R21.reuse, R176 ;  /* 0x000000b015047220 */ /* 0x044fe20000410000 */
[----:B---3--:R-:W-:Y:S01]  /*10a30*/  F2FP.BF16.PACK_AB R35, R248, R247 ;  /* 0x000000f7f823723e */ /* 0x008fe200000010ff */
[C---:B------:R-:W-:Y:S02]  /*10a40*/  FMUL.FTZ R156, R2.reuse, R156 ;  /* 0x0000009c029c7220 */ /* 0x040fe40000410000 */
[----:B------:R-:W-:Y:S02]  /*10a50*/  FMUL.FTZ R157, R2, R157 ;  /* 0x0000009d029d7220 */ /* 0x000fe40000410000 */
[C---:B------:R-:W-:Y:S01]  /*10a60*/  FMUL.FTZ R160, R21.reuse, R160 ;  /* 0x000000a015a07220 */ /* 0x040fe20000410000 */
[-C--:B------:R-:W-:Y:S05]  /*10a70*/  HMMA.16816.F32.BF16 R4, R24, R28.reuse, R4 ;  /* 0x0000001c1804723c */ /* 0x080fea0000041804 */
[----:B------:R-:W-:Y:S02]  /*10a80*/  FMUL.FTZ R161, R21, R161 ;  /* 0x000000a115a17220 */ /* 0x000fe40000410000 */
[C---:B------:R-:W-:Y:S02]  /*10a90*/  FMUL.FTZ R162, R20.reuse, R162 ;  /* 0x000000a214a27220 */ /* 0x040fe40000410000 */
[----:B------:R-:W-:Y:S03]  /*10aa0*/  FMUL.FTZ R163, R20, R163 ;  /* 0x000000a314a37220 */ /* 0x000fe60000410000 */
[----:B-1----:R-:W-:Y:S01]  /*10ab0*/  FSEL R0, R3, RZ, P0 ;  /* 0x000000ff03007208 */ /* 0x002fe20000000000 */
[C---:B------:R-:W-:Y:S01]  /*10ac0*/  FMUL.FTZ R52, R21.reuse, R52 ;  /* 0x0000003415347220 */ /* 0x040fe20000410000 */
[----:B----4-:R-:W-:Y:S01]  /*10ad0*/  F2FP.BF16.PACK_AB R33, R246, R245 ;  /* 0x000000f5f621723e */ /* 0x010fe200000010ff */
[C---:B------:R-:W-:Y:S01]  /*10ae0*/  FMUL.FTZ R53, R21.reuse, R53 ;  /* 0x0000003515357220 */ /* 0x040fe20000410000 */
[----:B------:R-:W-:Y:S01]  /*10af0*/  ISETP.GT.AND P0, PT, R242, UR8, PT ;  /* 0x00000008f2007c0c */ /* 0x000fe2000bf04270 */
[----:B------:R-:W-:Y:S02]  /*10b00*/  FADD.FTZ R0, -R0, R170 ;  /* 0x000000aa00007221 */ /* 0x000fe40000010100 */
[----:B------:R-:W-:Y:S02]  /*10b10*/  FMUL.FTZ R54, R20, R54 ;  /* 0x0000003614367220 */ /* 0x000fe40000410000 */
[----:B------:R-:W-:Y:S02]  /*10b20*/  FMUL.FTZ R0, R0, c[0x0][0x2d0] ;  /* 0x0000b40000007a20 */ /* 0x000fe40000410000 */
[----:B------:R-:W-:Y:S02]  /*10b30*/  FMUL.FTZ R55, R20, R55 ;  /* 0x0000003714377220 */ /* 0x000fe40000410000 */
[C---:B------:R-:W-:Y:S02]  /*10b40*/  FMUL.FTZ R56, R2.reuse, R56 ;  /* 0x0000003802387220 */ /* 0x040fe40000410000 */
[----:B------:R-:W1:Y:S01]  /*10b50*/  MUFU.EX2 R0, R0 ;  /* 0x0000000000007308 */ /* 0x000e620000000800 */
        /* <DEDUP_REMOVED lines=11> */
[----:B------:R-:W-:Y:S02]  /*10c10*/  FMUL.FTZ R72, R2, R72 ;  /* 0x0000004802487220 */ /* 0x000fe40000410000 */
[C---:B-1----:R-:W-:Y:S02]  /*10c20*/  FMUL.FTZ R10, R0.reuse, R182 ;  /* 0x000000b6000a7220 */ /* 0x042fe40000410000 */
[C---:B------:R-:W-:Y:S02]  /*10c30*/  FMUL.FTZ R11, R0.reuse, R183 ;  /* 0x000000b7000b7220 */ /* 0x040fe40000410000 */
        /* <DEDUP_REMOVED lines=10> */
[----:B------:R-:W1:Y:S03]  /*10ce0*/  LDSM.16.MT88.4 R28, [R228+0x2080] ;  /* 0x00208000e41c783b */ /* 0x000e660000004200 */
[C---:B------:R-:W-:Y:S02]  /*10cf0*/  FMUL.FTZ R155, R0.reuse, R155 ;  /* 0x0000009b009b7220 */ /* 0x040fe40000410000 */
[C---:B------:R-:W-:Y:S02]  /*10d00*/  FMUL.FTZ R158, R0.reuse, R158 ;  /* 0x0000009e009e7220 */ /* 0x040fe40000410000 */
[-C--:B------:R-:W-:Y:S04]  /*10d10*/  HMMA.16816.F32.BF16 R132, R24, R36.reuse, R132 ;  /* 0x000000241884723c */ /* 0x080fe80000041884 */
[C---:B------:R-:W-:Y:S02]  /*10d20*/  FMUL.FTZ R159, R0.reuse, R159 ;  /* 0x0000009f009f7220 */ /* 0x040fe40000410000 */
[C---:B------:R-:W-:Y:S02]  /*10d30*/  FMUL.FTZ R58, R0.reuse, R58 ;  /* 0x0000003a003a7220 */ /* 0x040fe40000410000 */
[C---:B------:R-:W-:Y:S04]  /*10d40*/  HMMA.16816.F32.BF16 R136, R32.reuse, R36, R136 ;  /* 0x000000242088723c */ /* 0x040fe80000041888 */
[C---:B------:R-:W-:Y:S02]  /*10d50*/  FMUL.FTZ R59, R0.reuse, R59 ;  /* 0x0000003b003b7220 */ /* 0x040fe40000410000 */
[C---:B------:R-:W-:Y:S02]  /*10d60*/  FMUL.FTZ R62, R0.reuse, R62 ;  /* 0x0000003e003e7220 */ /* 0x040fe40000410000 */
[-C--:B------:R-:W-:Y:S04]  /*10d70*/  HMMA.16816.F32.BF16 R140, R32, R38.reuse, R140 ;  /* 0x00000026208c723c */ /* 0x080fe8000004188c */
[----:B------:R-:W-:Y:S02]  /*10d80*/  FMUL.FTZ R63, R0, R63 ;  /* 0x0000003f003f7220 */ /* 0x000fe40000410000 */
[----:B------:R-:W-:Y:S02]  /*10d90*/  FMUL.FTZ R73, R2, R73 ;  /* 0x0000004902497220 */ /* 0x000fe40000410000 */
[C---:B------:R-:W-:Y:S01]  /*10da0*/  HMMA.16816.F32.BF16 R144, R24.reuse, R38, R144 ;  /* 0x000000261890723c */ /* 0x040fe20000041890 */
[----:B------:R-:W2:Y:S03]  /*10db0*/  LDSM.16.MT88.4 R36, [R227+0x2080] ;  /* 0x00208000e324783b */ /* 0x000ea60000004200 */
        /* <DEDUP_REMOVED lines=17> */
[-C--:B--2---:R-:W-:Y:S04]  /*10ed0*/  HMMA.16816.F32.BF16 R52, R24, R36.reuse, R52 ;  /* 0x000000241834723c */ /* 0x084fe80000041834 */
[C---:B------:R-:W-:Y:S02]  /*10ee0*/  FMUL.FTZ R86, R20.reuse, R86 ;  /* 0x0000005614567220 */ /* 0x040fe40000410000 */
[----:B------:R-:W-:Y:S02]  /*10ef0*/  FMUL.FTZ R87, R20, R87 ;  /* 0x0000005714577220 */ /* 0x000fe40000410000 */
[C---:B------:R-:W-:Y:S04]  /*10f00*/  HMMA.16816.F32.BF16 R56, R32.reuse, R36, R56 ;  /* 0x000000242038723c */ /* 0x040fe80000041838 */
[C---:B------:R-:W-:Y:S02]  /*10f10*/  FMUL.FTZ R88, R2.reuse, R88 ;  /* 0x0000005802587220 */ /* 0x040fe40000410000 */
[----:B------:R-:W-:Y:S02]  /*10f20*/  FMUL.FTZ R89, R2, R89 ;  /* 0x0000005902597220 */ /* 0x000fe40000410000 */
[-C--:B------:R-:W-:Y:S04]  /*10f30*/  HMMA.16816.F32.BF16 R60, R32, R38.reuse, R60 ;  /* 0x00000026203c723c */ /* 0x080fe8000004183c */
[----:B------:R-:W-:Y:S02]  /*10f40*/  FFMA.FTZ R36, R196, c[0x0][0x2d0], -R23 ;  /* 0x0000b400c4247a23 */ /* 0x000fe40000010817 */
[C---:B------:R-:W-:Y:S02]  /*10f50*/  FMUL.FTZ R90, R0.reuse, R90 ;  /* 0x0000005a005a7220 */ /* 0x040fe40000410000 */
[C---:B------:R-:W-:Y:S01]  /*10f60*/  HMMA.16816.F32.BF16 R64, R24.reuse, R38, R64 ;  /* 0x000000261840723c */ /* 0x040fe20000041840 */
[----:B------:R2:W-:Y:S03]  /*10f70*/  MUFU.EX2 R244, R36 ;  /* 0x0000002400f47308 */ /* 0x0005e60000000800 */
        /* <DEDUP_REMOVED lines=10> */
[-C--:B------:R-:W-:Y:S01]  /*11020*/  HMMA.16816.F32.BF16 R76, R32, R30.reuse, R76 ;  /* 0x0000001e204c723c */ /* 0x080fe2000004184c */
[----:B--2---:R-:W1:Y:S03]  /*11030*/  LDSM.16.MT88.4 R36, [R226+0x3880] ;  /* 0x00388000e224783b */ /* 0x004e660000004200 */
[----:B------:R-:W-:Y:S02]  /*11040*/  FFMA.FTZ R28, R199, c[0x0][0x2d0], -R48 ;  /* 0x0000b400c71c7a23 */ /* 0x000fe40000010830 */
[C---:B------:R-:W-:Y:S01]  /*11050*/  FMUL.FTZ R99, R20.reuse, R99 ;  /* 0x0000006314637220 */ /* 0x040fe20000410000 */
[----:B------:R2:W-:Y:S01]  /*11060*/  MUFU.EX2 R199, R40 ;  /* 0x0000002800c77308 */ /* 0x0005e20000000800 */
[C---:B------:R-:W-:Y:S04]  /*11070*/  HMMA.16816.F32.BF16 R80, R24.reuse, R30, R80 ;  /* 0x0000001e1850723c */ /* 0x040fe80000041850 */
[C---:B------:R-:W-:Y:S02]  /*11080*/  FMUL.FTZ R100, R21.reuse, R100 ;  /* 0x0000006415647220 */ /* 0x040fe40000410000 */
[----:B------:R-:W-:Y:S02]  /*11090*/  FMUL.FTZ R101, R21, R101 ;  /* 0x0000006515657220 */ /* 0x000fe40000410000 */
[C---:B------:R-:W-:Y:S01]  /*110a0*/  FMUL.FTZ R102, R20.reuse, R102 ;  /* 0x0000006614667220 */ /* 0x040fe20000410000 */
[----:B------:R3:W-:Y:S03]  /*110b0*/  MUFU.EX2 R221, R28 ;  /* 0x0000001c00dd7308 */ /* 0x0007e60000000800 */
[----:B------:R-:W-:Y:S02]  /*110c0*/  FMUL.FTZ R103, R20, R103 ;  /* 0x0000006714677220 */ /* 0x000fe40000410000 */
[C---:B------:R-:W-:Y:S02]  /*110d0*/  FMUL.FTZ R104, R2.reuse, R104 ;  /* 0x0000006802687220 */ /* 0x040fe40000410000 */
[----:B------:R-:W-:Y:S02]  /*110e0*/  FMUL.FTZ R105, R2, R105 ;  /* 0x0000006902697220 */ /* 0x000fe40000410000 */
[C---:B------:R-:W-:Y:S02]  /*110f0*/  FMUL.FTZ R106, R0.reuse, R106 ;  /* 0x0000006a006a7220 */ /* 0x040fe40000410000 */
[----:B------:R-:W-:Y:S02]  /*11100*/  FMUL.FTZ R107, R0, R107 ;  /* 0x0000006b006b7220 */ /* 0x000fe40000410000 */
[C---:B------:R-:W-:Y:S02]  /*11110*/  FMUL.FTZ R108, R2.reuse, R108 ;  /* 0x0000006c026c7220 */ /* 0x040fe40000410000 */
[----:B--2---:R-:W-:Y:S02]  /*11120*/  FFMA.FTZ R40, R205, c[0x0][0x2d0], -R49 ;  /* 0x0000b400cd287a23 */ /* 0x004fe40000010831 */
[----:B------:R-:W2:Y:S01]  /*11130*/  LDL.LU R205, [R1+0x20] ;  /* 0x0000200001cd7983 */ /* 0x000ea20000300800 */
[----:B------:R-:W-:Y:S01]  /*11140*/  FMUL.FTZ R109, R2, R109 ;  /* 0x0000006d026d7220 */ /* 0x000fe20000410000 */
[----:B------:R4:W-:Y:S01]  /*11150*/  MUFU.EX2 R198, R40 ;  /* 0x0000002800c67308 */ /* 0x0009e20000000800 */
[C---:B------:R-:W-:Y:S02]  /*11160*/  FMUL.FTZ R110, R0.reuse, R110 ;  /* 0x0000006e006e7220 */ /* 0x040fe40000410000 */
[----:B------:R-:W-:Y:S01]  /*11170*/  FMUL.FTZ R111, R0, R111 ;  /* 0x0000006f006f7220 */ /* 0x000fe20000410000 */
[-C--:B-1----:R-:W-:Y:S03]  /*11180*/  HMMA.16816.F32.BF16 R84, R24, R36.reuse, R84 ;  /* 0x000000241854723c */ /* 0x082fe60000041854 */
[----:B---3--:R-:W-:Y:S02]  /*11190*/  FFMA.FTZ R28, R200, c[0x0][0x2d0], -R23 ;  /* 0x0000b400c81c7a23 */ /* 0x008fe40000010817 */
[C---:B------:R-:W-:Y:S02]  /*111a0*/  FMUL.FTZ R112, R21.reuse, R112 ;  /* 0x0000007015707220 */ /* 0x040fe40000410000 */
[----:B------:R1:W-:Y:S01]  /*111b0*/  MUFU.EX2 R220, R28 ;  /* 0x0000001c00dc7308 */ /* 0x0003e20000000800 */
[C---:B------:R-:W-:Y:S04]  /*111c0*/  HMMA.16816.F32.BF16 R88, R32.reuse, R36, R88 ;  /* 0x000000242058723c */ /* 0x040fe80000041858 */
[----:B------:R-:W-:Y:S02]  /*111d0*/  FMUL.FTZ R113, R21, R113 ;  /* 0x0000007115717220 */ /* 0x000fe40000410000 */
[C---:B------:R-:W-:Y:S02]  /*111e0*/  FMUL.FTZ R114, R20.reuse, R114 ;  /* 0x0000007214727220 */ /* 0x040fe40000410000 */
[-C--:B------:R-:W-:Y:S04]  /*111f0*/  HMMA.16816.F32.BF16 R92, R32, R38.reuse, R92 ;  /* 0x00000026205c723c */ /* 0x080fe8000004185c */
[----:B----4-:R-:W-:Y:S02]  /*11200*/  FFMA.FTZ R40, R171, c[0x0][0x2d0], -R50 ;  /* 0x0000b400ab287a23 */ /* 0x010fe40000010832 */
[----:B------:R-:W-:Y:S01]  /*11210*/  FFMA.FTZ R36, R203, c[0x0][0x2d0], -R48 ;  /* 0x0000b400cb247a23 */ /* 0x000fe20000010830 */
[----:B------:R-:W-:Y:S01]  /*11220*/  MOV R203, R195 ;  /* 0x000000c300cb7202 */ /* 0x000fe20000000f00 */
[C---:B------:R-:W-:Y:S02]  /*11230*/  HMMA.16816.F32.BF16 R96, R24.reuse, R38, R96 ;  /* 0x000000261860723c */ /* 0x040fe40000041860 */
[----:B------:R3:W-:Y:S02]  /*11240*/  MUFU.EX2 R201, R36 ;  /* 0x0000002400c97308 */ /* 0x0007e40000000800 */
[C---:B------:R-:W-:Y:S02]  /*11250*/  FMUL.FTZ R115, R20.reuse, R115 ;  /* 0x0000007314737220 */ /* 0x040fe40000410000 */
[C---:B------:R-:W-:Y:S01]  /*11260*/  FMUL.FTZ R116, R21.reuse, R116 ;  /* 0x0000007415747220 */ /* 0x040fe20000410000 */
[----:B-1----:R-:W1:Y:S01]  /*11270*/  LDSM.16.MT88.4 R28, [R228+0x3880] ;  /* 0x00388000e41c783b */ /* 0x002e620000004200 */
        /* <DEDUP_REMOVED lines=8> */
[--C-:B---3--:R-:W-:Y:S02]  /*11300*/  FFMA.FTZ R36, R51, c[0x0][0x2d0], -R49.reuse ;  /* 0x0000b40033247a23 */ /* 0x108fe40000010831 */
[----:B------:R-:W-:Y:S02]  /*11310*/  FMUL.FTZ R125, R2, R125 ;  /* 0x0000007d027d7220 */ /* 0x000fe40000410000 */
[----:B------:R3:W4:Y:S01]  /*11320*/  MUFU.EX2 R200, R36 ;  /* 0x0000002400c87308 */ /* 0x0007220000000800 */
[C---:B------:R-:W-:Y:S02]  /*11330*/  FMUL.FTZ R126, R0.reuse, R126 ;  /* 0x0000007e007e7220 */ /* 0x040fe40000410000 */
[----:B------:R-:W-:Y:S02]  /*11340*/  FMUL.FTZ R127, R0, R127 ;  /* 0x0000007f007f7220 */ /* 0x000fe40000410000 */
[C---:B------:R-:W-:Y:S02]  /*11350*/  FMUL.FTZ R128, R21.reuse, R128 ;  /* 0x0000008015807220 */ /* 0x040fe40000410000 */
[----:B------:R-:W-:Y:S02]  /*11360*/  FMUL.FTZ R129, R21, R129 ;  /* 0x0000008115817220 */ /* 0x000fe40000410000 */
[C---:B------:R-:W-:Y:S02]  /*11370*/  FMUL.FTZ R130, R20.reuse, R130 ;  /* 0x0000008214827220 */ /* 0x040fe40000410000 */
[----:B------:R-:W-:Y:S01]  /*11380*/  FMUL.FTZ R131, R20, R131 ;  /* 0x0000008314837220 */ /* 0x000fe20000410000 */
[-C--:B-1----:R-:W-:Y:S01]  /*11390*/  HMMA.16816.F32.BF16 R100, R24, R28.reuse, R100 ;  /* 0x0000001c1864723c */ /* 0x082fe20000041864 */
[----:B---3--:R-:W1:Y:S07]  /*113a0*/  LDSM.16.MT88.4 R36, [R227+0x3880] ;  /* 0x00388000e324783b */ /* 0x008e6e0000004200 */
[C---:B------:R-:W-:Y:S07]  /*113b0*/  HMMA.16816.F32.BF16 R104, R32.reuse, R28, R104 ;  /* 0x0000001c2068723c */ /* 0x040fee0000041868 */
[----:B------:R-:W-:Y:S01]  /*113c0*/  FFMA.FTZ R28, R206, c[0x0][0x2d0], -R49 ;  /* 0x0000b400ce1c7a23 */ /* 0x000fe20000010831 */
[-C--:B------:R-:W-:Y:S03]  /*113d0*/  HMMA.16816.F32.BF16 R108, R32, R30.reuse, R108 ;  /* 0x0000001e206c723c */ /* 0x080fe6000004186c */
[----:B------:R3:W5:Y:S01]  /*113e0*/  MUFU.EX2 R197, R28 ;  /* 0x0000001c00c57308 */ /* 0x0007620000000800 */
[----:B------:R-:W-:Y:S04]  /*113f0*/  MOV R206, R194 ;  /* 0x000000c200ce7202 */ /* 0x000fe80000000f00 */
[C---:B------:R-:W-:Y:S05]  /*11400*/  HMMA.16816.F32.BF16 R112, R24.reuse, R30, R112 ;  /* 0x0000001e1870723c */ /* 0x040fea0000041870 */
[----:B------:R4:W-:Y:S01]  /*11410*/  MUFU.EX2 R194, R40 ;  /* 0x0000002800c27308 */ /* 0x0009e20000000800 */
[--C-:B---3--:R-:W-:Y:S02]  /*11420*/  FFMA.FTZ R28, R41, c[0x0][0x2d0], -R50.reuse ;  /* 0x0000b400291c7a23 */ /* 0x108fe40000010832 */
[-C--:B-1----:R-:W-:Y:S07]  /*11430*/  HMMA.16816.F32.BF16 R116, R24, R36.reuse, R116 ;  /* 0x000000241874723c */ /* 0x082fee0000041874 */
[----:B------:R1:W-:Y:S01]  /*11440*/  MUFU.EX2 R196, R28 ;  /* 0x0000001c00c47308 */ /* 0x0003e20000000800 */
[----:B----4-:R-:W-:Y:S01]  /*11450*/  LDSM.16.MT88.4 R40, [R226+0x2880] ;  /* 0x00288000e228783b */ /* 0x010fe20000004200 */
[C---:B------:R-:W-:Y:S07]  /*11460*/  HMMA.16816.F32.BF16 R120, R32.reuse, R36, R120 ;  /* 0x000000242078723c */ /* 0x040fee0000041878 */
[--C-:B------:R-:W-:Y:S01]  /*11470*/  FFMA.FTZ R36, R44, c[0x0][0x2d0], -R50.reuse ;  /* 0x0000b4002c247a23 */ /* 0x100fe20000010832 */
[-C--:B------:R-:W-:Y:S03]  /*11480*/  HMMA.16816.F32.BF16 R124, R32, R38.reuse, R124 ;  /* 0x00000026207c723c */ /* 0x080fe6000004187c */
[----:B------:R-:W3:Y:S04]  /*11490*/  MUFU.EX2 R51, R36 ;  /* 0x0000002400337308 */ /* 0x000ee80000000800 */
[----:B------:R-:W-:Y:S01]  /*114a0*/  F2FP.BF16.PACK_AB R32, R199, R200 ;  /* 0x000000c8c720723e */ /* 0x000fe200000010ff */
[----:B------:R-:W-:Y:S04]  /*114b0*/  HMMA.16816.F32.BF16 R128, R24, R38, R128 ;  /* 0x000000261880723c */ /* 0x000fe80000041880 */
[----:B-1----:R-:W-:Y:S01]  /*114c0*/  FFMA.FTZ R28, R45, c[0x0][0x2d0], -R50 ;  /* 0x0000b4002d1c7a23 */ /* 0x002fe20000010832 */
[----:B-----5:R-:W-:Y:S01]  /*114d0*/  F2FP.BF16.PACK_AB R34, R197, R198 ;  /* 0x000000c6c522723e */ /* 0x020fe200000010ff */
[----:B------:R-:W-:Y:S01]  /*114e0*/  LDSM.16.MT88.4 R44, [R228+0x2880] ;  /* 0x00288000e42c783b */ /* 0x000fe20000004200 */
[----:B------:R-:W-:Y:S01]  /*114f0*/  F2FP.BF16.PACK_AB R24, R223, R244 ;  /* 0x000000f4df18723e */ /* 0x000fe200000010ff */
[----:B------:R1:W4:Y:S01]  /*11500*/  MUFU.EX2 R195, R28 ;  /* 0x0000001c00c37308 */ /* 0x0003220000000800 */
[----:B------:R-:W-:Y:S03]  /*11510*/  F2FP.BF16.PACK_AB R25, R221, R222 ;  /* 0x000000dedd19723e */ /* 0x000fe600000010ff */
[----:B------:R-:W-:Y:S02]  /*11520*/  F2FP.BF16.PACK_AB R26, R219, R220 ;  /* 0x000000dcdb1a723e */ /* 0x000fe400000010ff */
[----:B------:R-:W-:Y:S02]  /*11530*/  F2FP.BF16.PACK_AB R27, R201, R202 ;  /* 0x000000cac91b723e */ /* 0x000fe400000010ff */
[----:B---3--:R-:W-:Y:S01]  /*11540*/  F2FP.BF16.PACK_AB R35, R51, R194 ;  /* 0x000000c23323723e */ /* 0x008fe200000010ff */
[----:B------:R-:W-:Y:S08]  /*11550*/  LDSM.16.MT88.4 R36, [R227+0x2880] ;  /* 0x00288000e324783b */ /* 0x000ff00000004200 */
[----:B-1----:R-:W1:Y:S01]  /*11560*/  LDSM.16.MT88.4 R28, [R225+0x2880] ;  /* 0x00288000e11c783b */ /* 0x002e620000004200 */
[----:B----4-:R-:W-:Y:S01]  /*11570*/  F2FP.BF16.PACK_AB R33, R195, R196 ;  /* 0x000000c4c321723e */ /* 0x010fe200000010ff */
[-C--:B-1----:R-:W-:Y:S08]  /*11580*/  HMMA.16816.F32.BF16 R4, R24, R28.reuse, R4 ;  /* 0x0000001c1804723c */ /* 0x082ff00000041804 */
[C---:B------:R-:W-:Y:S08]  /*11590*/  HMMA.16816.F32.BF16 R8, R32.reuse, R28, R8 ;  /* 0x0000001c2008723c */ /* 0x040ff00000041808 */
[-C--:B------:R-:W-:Y:S08]  /*115a0*/  HMMA.16816.F32.BF16 R12, R32, R30.reuse, R12 ;  /* 0x0000001e200c723c */ /* 0x080ff0000004180c */
[C---:B------:R-:W-:Y:S01]  /*115b0*/  HMMA.16816.F32.BF16 R16, R24.reuse, R30, R16 ;  /* 0x0000001e1810723c */ /* 0x040fe20000041810 */
[----:B------:R-:W1:Y:S07]  /*115c0*/  LDSM.16.MT88.4 R28, [R225+0x4080] ;  /* 0x00408000e11c783b */ /* 0x000e6e0000004200 */
[-C--:B------:R-:W-:Y:S08]  /*115d0*/  HMMA.16816.F32.BF16 R132, R24, R40.reuse, R132 ;  /* 0x000000281884723c */ /* 0x080ff00000041884 */
[C---:B------:R-:W-:Y:S07]  /*115e0*/  HMMA.16816.F32.BF16 R136, R32.reuse, R40, R136 ;  /* 0x000000282088723c */ /* 0x040fee0000041888 */
[--C-:B------:R-:W-:Y:S01]  /*115f0*/  FFMA.FTZ R40, R209, c[0x0][0x2d0], -R23.reuse ;  /* 0x0000b400d1287a23 */ /* 0x100fe20000010817 */
[-C--:B------:R-:W-:Y:S04]  /*11600*/  HMMA.16816.F32.BF16 R140, R32, R42.reuse, R140 ;  /* 0x0000002a208c723c */ /* 0x080fe8000004188c */
[----:B------:R-:W-:Y:S02]  /*11610*/  MOV R209, R192 ;  /* 0x000000c000d17202 */ /* 0x000fe40000000f00 */
[----:B------:R3:W-:Y:S02]  /*11620*/  MUFU.EX2 R192, R40 ;  /* 0x0000002800c07308 */ /* 0x0007e40000000800 */
[C---:B------:R-:W-:Y:S08]  /*11630*/  HMMA.16816.F32.BF16 R144, R24.reuse, R42, R144 ;  /* 0x0000002a1890723c */ /* 0x040ff00000041890 */
[-C--:B------:R-:W-:Y:S08]  /*11640*/  HMMA.16816.F32.BF16 R148, R24, R44.reuse, R148 ;  /* 0x0000002c1894723c */ /* 0x080ff00000041894 */
[C---:B------:R-:W-:Y:S04]  /*11650*/  HMMA.16816.F32.BF16 R152, R32.reuse, R44, R152 ;  /* 0x0000002c2098723c */ /* 0x040fe80000041898 */
[--C-:B---3--:R-:W-:Y:S01]  /*11660*/  FFMA.FTZ R40, R210, c[0x0][0x2d0], -R23.reuse ;  /* 0x0000b400d2287a23 */ /* 0x108fe20000010817 */
[----:B------:R-:W-:Y:S03]  /*11670*/  MOV R210, R193 ;  /* 0x000000c100d27202 */ /* 0x000fe60000000f00 */
[-C--:B------:R-:W-:Y:S01]  /*11680*/  HMMA.16816.F32.BF16 R156, R32, R46.reuse, R156 ;  /* 0x0000002e209c723c */ /* 0x080fe2000004189c */
[----:B------:R3:W-:Y:S07]  /*11690*/  MUFU.EX2 R193, R40 ;  /* 0x0000002800c17308 */ /* 0x0007ee0000000800 */
[C---:B------:R-:W-:Y:S08]  /*116a0*/  HMMA.16816.F32.BF16 R160, R24.reuse, R46, R160 ;  /* 0x0000002e18a0723c */ /* 0x040ff000000418a0 */
[-C--:B------:R-:W-:Y:S08]  /*116b0*/  HMMA.16816.F32.BF16 R52, R24, R36.reuse, R52 ;  /* 0x000000241834723c */ /* 0x080ff00000041834 */
[C---:B------:R-:W-:Y:S01]  /*116c0*/  HMMA.16816.F32.BF16 R56, R32.reuse, R36, R56 ;  /* 0x000000242038723c */ /* 0x040fe20000041838 */
[----:B---3--:R-:W3:Y:S06]  /*116d0*/  LDSM.16.MT88.4 R40, [R226+0x4080] ;  /* 0x00408000e228783b */ /* 0x008eec0000004200 */
[--C-:B------:R-:W-:Y:S01]  /*116e0*/  FFMA.FTZ R36, R207, c[0x0][0x2d0], -R48.reuse ;  /* 0x0000b400cf247a23 */ /* 0x100fe20000010830 */
[-C--:B------:R-:W-:Y:S04]  /*116f0*/  HMMA.16816.F32.BF16 R60, R32, R38.reuse, R60 ;  /* 0x00000026203c723c */ /* 0x080fe8000004183c */
[----:B------:R-:W-:Y:S02]  /*11700*/  MOV R207, R175 ;  /* 0x000000af00cf7202 */ /* 0x000fe40000000f00 */
[----:B------:R4:W-:Y:S02]  /*11710*/  MUFU.EX2 R175, R36 ;  /* 0x0000002400af7308 */ /* 0x0009e40000000800 */
[C---:B------:R-:W-:Y:S08]  /*11720*/  HMMA.16816.F32.BF16 R64, R24.reuse, R38, R64 ;  /* 0x000000261840723c */ /* 0x040ff00000041840 */
[-C--:B-1----:R-:W-:Y:S08]  /*11730*/  HMMA.16816.F32.BF16 R68, R24, R28.reuse, R68 ;  /* 0x0000001c1844723c */ /* 0x082ff00000041844 */
[C---:B------:R-:W-:Y:S04]  /*11740*/  HMMA.16816.F32.BF16 R72, R32.reuse, R28, R72 ;  /* 0x0000001c2048723c */ /* 0x040fe80000041848 */
[--C-:B----4-:R-:W-:Y:S04]  /*11750*/  FFMA.FTZ R36, R208, c[0x0][0x2d0], -R48.reuse ;  /* 0x0000b400d0247a23 */ /* 0x110fe80000010830 */
[-C--:B------:R-:W-:Y:S01]  /*11760*/  HMMA.16816.F32.BF16 R76, R32, R30.reuse, R76 ;  /* 0x0000001e204c723c */ /* 0x080fe2000004184c */
[----:B------:R-:W4:Y:S01]  /*11770*/  LDL.LU R208, [R1+0x18] ;  /* 0x0000180001d07983 */ /* 0x000f220000300800 */
[----:B------:R1:W-:Y:S06]  /*11780*/  MUFU.EX2 R171, R36 ;  /* 0x0000002400ab7308 */ /* 0x0003ec0000000800 */
[C---:B------:R-:W-:Y:S01]  /*11790*/  HMMA.16816.F32.BF16 R80, R24.reuse, R30, R80 ;  /* 0x0000001e1850723c */ /* 0x040fe20000041850 */
[----:B------:R-:W-:Y:S07]  /*117a0*/  LDSM.16.MT88.4 R28, [R227+0x4080] ;  /* 0x00408000e31c783b */ /* 0x000fee0000004200 */
[-C--:B---3--:R-:W-:Y:S08]  /*117b0*/  HMMA.16816.F32.BF16 R84, R24, R40.reuse, R84 ;  /* 0x000000281854723c */ /* 0x088ff00000041854 */
[C---:B------:R-:W-:Y:S04]  /*117c0*/  HMMA.16816.F32.BF16 R88, R32.reuse, R40, R88 ;  /* 0x000000282058723c */ /* 0x040fe80000041858 */
[--C-:B-1----:R-:W-:Y:S02]  /*117d0*/  FFMA.FTZ R36, R218, c[0x0][0x2d0], -R23.reuse ;  /* 0x0000b400da247a23 */ /* 0x102fe40000010817 */
[----:B------:R-:W-:Y:S01]  /*117e0*/  FFMA.FTZ R23, R217, c[0x0][0x2d0], -R23 ;  /* 0x0000b400d9177a23 */ /* 0x000fe20000010817 */
[----:B------:R-:W-:Y:S01]  /*117f0*/  MOV R217, R165 ;  /* 0x000000a500d97202 */ /* 0x000fe20000000f00 */
[-C--:B------:R-:W-:Y:S01]  /*11800*/  HMMA.16816.F32.BF16 R92, R32, R42.reuse, R92 ;  /* 0x0000002a205c723c */ /* 0x080fe2000004185c */
[----:B------:R1:W-:Y:S01]  /*11810*/  MUFU.EX2 R170, R36 ;  /* 0x0000002400aa7308 */ /* 0x0003e20000000800 */
[----:B------:R-:W3:Y:S06]  /*11820*/  LDL.LU R218, [R1+0x14] ;  /* 0x0000140001da7983 */ /* 0x000eec0000300800 */
[C---:B------:R-:W-:Y:S01]  /*11830*/  HMMA.16816.F32.BF16 R96, R24.reuse, R42, R96 ;  /* 0x0000002a1860723c */ /* 0x040fe20000041860 */
[----:B------:R-:W-:Y:S02]  /*11840*/  LDSM.16.MT88.4 R40, [R227+0x3080] ;  /* 0x00308000e328783b */ /* 0x000fe40000004200 */
[----:B------:R5:W-:Y:S06]  /*11850*/  MUFU.EX2 R166, R23 ;  /* 0x0000001700a67308 */ /* 0x000bec0000000800 */
[----:B-1----:R-:W1:Y:S03]  /*11860*/  LDSM.16.MT88.4 R36, [R228+0x4080] ;  /* 0x00408000e424783b */ /* 0x002e660000004200 */
[--C-:B-----5:R-:W-:Y:S02]  /*11870*/  FFMA.FTZ R23, R212, c[0x0][0x2d0], -R48.reuse ;  /* 0x0000b400d4177a23 */ /* 0x120fe40000010830 */
[----:B------:R-:W-:Y:S01]  /*11880*/  FFMA.FTZ R48, R214, c[0x0][0x2d0], -R48 ;  /* 0x0000b400d6307a23 */ /* 0x000fe20000010830 */
[----:B------:R-:W-:Y:S01]  /*11890*/  MOV R214, R164 ;  /* 0x000000a400d67202 */ /* 0x000fe20000000f00 */
[----:B------:R5:W-:Y:S01]  /*118a0*/  MUFU.EX2 R165, R23 ;  /* 0x0000001700a57308 */ /* 0x000be20000000800 */
[----:B------:R-:W2:Y:S09]  /*118b0*/  LDL.LU R212, [R1+0x1c] ;  /* 0x00001c0001d47983 */ /* 0x000eb20000300800 */
[----:B------:R-:W-:Y:S01]  /*118c0*/  MUFU.EX2 R164, R48 ;  /* 0x0000003000a47308 */ /* 0x000fe20000000800 */
[--C-:B-----5:R-:W-:Y:S01]  /*118d0*/  FFMA.FTZ R23, R211, c[0x0][0x2d0], -R49.reuse ;  /* 0x0000b400d3177a23 */ /* 0x120fe20000010831 */
[-C--:B-1----:R-:W-:Y:S08]  /*118e0*/  HMMA.16816.F32.BF16 R100, R24, R36.reuse, R100 ;  /* 0x000000241864723c */ /* 0x082ff00000041864 */
[----:B------:R1:W-:Y:S01]  /*118f0*/  MUFU.EX2 R48, R23 ;  /* 0x0000001700307308 */ /* 0x0003e20000000800 */
[C---:B------:R-:W-:Y:S08]  /*11900*/  HMMA.16816.F32.BF16 R104, R32.reuse, R36, R104 ;  /* 0x000000242068723c */ /* 0x040ff00000041868 */
[-C--:B------:R-:W-:Y:S08]  /*11910*/  HMMA.16816.F32.BF16 R108, R32, R38.reuse, R108 ;  /* 0x00000026206c723c */ /* 0x080ff0000004186c */
[C---:B------:R-:W-:Y:S01]  /*11920*/  HMMA.16816.F32.BF16 R112, R24.reuse, R38, R112 ;  /* 0x000000261870723c */ /* 0x040fe20000041870 */
[----:B------:R-:W-:Y:S03]  /*11930*/  LDSM.16.MT88.4 R36, [R228+0x3080] ;  /* 0x00308000e424783b */ /* 0x000fe60000004200 */
[--C-:B-1----:R-:W-:Y:S04]  /*11940*/  FFMA.FTZ R23, R213, c[0x0][0x2d0], -R49.reuse ;  /* 0x0000b400d5177a23 */ /* 0x102fe80000010831 */
[-C--:B------:R-:W-:Y:S01]  /*11950*/  HMMA.16816.F32.BF16 R116, R24, R28.reuse, R116 ;  /* 0x0000001c1874723c */ /* 0x080fe20000041874 */
[----:B------:R1:W5:Y:S07]  /*11960*/  MUFU.EX2 R47, R23 ;  /* 0x00000017002f7308 */ /* 0x00036e0000000800 */
[C---:B------:R-:W-:Y:S08]  /*11970*/  HMMA.16816.F32.BF16 R120, R32.reuse, R28, R120 ;  /* 0x0000001c2078723c */ /* 0x040ff00000041878 */
[-C--:B------:R-:W-:Y:S01]  /*11980*/  HMMA.16816.F32.BF16 R124, R32, R30.reuse, R124 ;  /* 0x0000001e207c723c */ /* 0x080fe2000004187c */
[----:B------:R-:W4:Y:S07]  /*11990*/  LDSM.16.MT88.4 R32, [R226+0x3080] ;  /* 0x00308000e220783b */ /* 0x000f2e0000004200 */
[----:B------:R-:W-:Y:S04]  /*119a0*/  HMMA.16816.F32.BF16 R128, R24, R30, R128 ;  /* 0x0000001e1880723c */ /* 0x000fe80000041880 */
[--C-:B-1----:R-:W-:Y:S01]  /*119b0*/  FFMA.FTZ R23, R215, c[0x0][0x2d0], -R49.reuse ;  /* 0x0000b400d7177a23 */ /* 0x102fe20000010831 */
[----:B-----5:R-:W-:Y:S01]  /*119c0*/  F2FP.BF16.PACK_AB R28, R47, R48 ;  /* 0x000000302f1c723e */ /* 0x020fe200000010ff */
[----:B------:R-:W-:Y:S01]  /*119d0*/  FFMA.FTZ R49, R216, c[0x0][0x2d0], -R49 ;  /* 0x0000b400d8317a23 */ /* 0x000fe20000010831 */
[----:B------:R-:W-:Y:S01]  /*119e0*/  F2FP.BF16.PACK_AB R24, R193, R192 ;  /* 0x000000c0c118723e */ /* 0x000fe200000010ff */
[----:B------:R1:W-:Y:S01]  /*119f0*/  MUFU.EX2 R46, R23 ;  /* 0x00000017002e7308 */ /* 0x0003e20000000800 */
[----:B------:R-:W-:Y:S03]  /*11a00*/  F2FP.BF16.PACK_AB R25, R171, R175 ;  /* 0x000000afab19723e */ /* 0x000fe600000010ff */
[----:B------:R-:W-:Y:S02]  /*11a10*/  F2FP.BF16.PACK_AB R26, R166, R170 ;  /* 0x000000aaa61a723e */ /* 0x000fe400000010ff */
[----:B------:R-:W-:Y:S04]  /*11a20*/  F2FP.BF16.PACK_AB R27, R164, R165 ;  /* 0x000000a5a41b723e */ /* 0x000fe800000010ff */
[----:B------:R-:W5:Y:S03]  /*11a30*/  MUFU.EX2 R49, R49 ;  /* 0x0000003100317308 */ /* 0x000f660000000800 */
[-C--:B------:R-:W-:Y:S01]  /*11a40*/  HMMA.16816.F32.BF16 R176, R24, R188.reuse, R4 ;  /* 0x000000bc18b0723c */ /* 0x080fe20000041804 */
[----:B------:R-:W2:Y:S02]  /*11a50*/  LDSM.16.MT88.4 R4, [R225+0x4880] ;  /* 0x00488000e104783b */ /* 0x000ea40000004200 */
[--C-:B-1----:R-:W-:Y:S04]  /*11a60*/  FFMA.FTZ R23, R174, c[0x0][0x2d0], -R50.reuse ;  /* 0x0000b400ae177a23 */ /* 0x102fe80000010832 */
[----:B------:R1:W-:Y:S01]  /*11a70*/  MUFU.EX2 R44, R23 ;  /* 0x00000017002c7308 */ /* 0x0003e20000000800 */
[----:B-----5:R-:W-:Y:S01]  /*11a80*/  F2FP.BF16.PACK_AB R30, R49, R46 ;  /* 0x0000002e311e723e */ /* 0x020fe200000010ff */
[--C-:B-1----:R-:W-:Y:S08]  /*11a90*/  FFMA.FTZ R23, R172, c[0x0][0x2d0], -R50.reuse ;  /* 0x0000b400ac177a23 */ /* 0x102ff00000010832 */
[----:B------:R1:W5:Y:S02]  /*11aa0*/  MUFU.EX2 R45, R23 ;  /* 0x00000017002d7308 */ /* 0x0003640000000800 */
[--C-:B-1----:R-:W-:Y:S01]  /*11ab0*/  FFMA.FTZ R23, R173, c[0x0][0x2d0], -R50.reuse ;  /* 0x0000b400ad177a23 */ /* 0x102fe20000010832 */
[----:B-----5:R-:W-:Y:S01]  /*11ac0*/  F2FP.BF16.PACK_AB R29, R45, R44 ;  /* 0x0000002c2d1d723e */ /* 0x020fe200000010ff */
[----:B------:R-:W-:Y:S06]  /*11ad0*/  FFMA.FTZ R50, R22, c[0x0][0x2d0], -R50 ;  /* 0x0000b40016327a23 */ /* 0x000fec0000010832 */
[----:B------:R-:W-:Y:S10]  /*11ae0*/  MUFU.EX2 R23, R23 ;  /* 0x0000001700177308 */ /* 0x000ff40000000800 */
[----:B------:R-:W1:Y:S02]  /*11af0*/  MUFU.EX2 R50, R50 ;  /* 0x0000003200327308 */ /* 0x000e640000000800 */
[----:B-1----:R-:W-:Y:S07]  /*11b00*/  F2FP.BF16.PACK_AB R31, R50, R23 ;  /* 0x00000017321f723e */ /* 0x002fee00000010ff */
[C---:B------:R-:W-:Y:S01]  /*11b10*/  HMMA.16816.F32.BF16 R180, R28.reuse, R188, R8 ;  /* 0x000000bc1cb4723c */ /* 0x040fe20000041808 */
[----:B------:R-:W1:Y:S07]  /*11b20*/  LDSM.16.MT88.4 R8, [R226+0x4880] ;  /* 0x00488000e208783b */ /* 0x000e6e0000004200 */
[-C--:B------:R-:W-:Y:S01]  /*11b30*/  HMMA.16816.F32.BF16 R184, R28, R190.reuse, R12 ;  /* 0x000000be1cb8723c */ /* 0x080fe2000004180c */
[----:B------:R-:W5:Y:S07]  /*11b40*/  LDSM.16.MT88.4 R12, [R228+0x4880] ;  /* 0x00488000e40c783b */ /* 0x000f6e0000004200 */
[C---:B------:R-:W-:Y:S01]  /*11b50*/  HMMA.16816.F32.BF16 R188, R24.reuse, R190, R16 ;  /* 0x000000be18bc723c */ /* 0x040fe20000041810 */
[----:B------:R-:W1:Y:S07]  /*11b60*/  LDSM.16.MT88.4 R16, [R227+0x4880] ;  /* 0x00488000e310783b */ /* 0x000e6e0000004200 */
[-C--:B----4-:R-:W-:Y:S08]  /*11b70*/  HMMA.16816.F32.BF16 R132, R24, R32.reuse, R132 ;  /* 0x000000201884723c */ /* 0x090ff00000041884 */
[C---:B------:R-:W-:Y:S08]  /*11b80*/  HMMA.16816.F32.BF16 R136, R28.reuse, R32, R136 ;  /* 0x000000201c88723c */ /* 0x040ff00000041888 */
[-C--:B------:R-:W-:Y:S04]  /*11b90*/  HMMA.16816.F32.BF16 R140, R28, R34.reuse, R140 ;  /* 0x000000221c8c723c */ /* 0x080fe8000004188c */
[----:B---3--:R-:W-:Y:S04]  /*11ba0*/  FFMA.FTZ R20, R20, R218, R217 ;  /* 0x000000da14147223 */ /* 0x008fe800000100d9 */
[C---:B------:R-:W-:Y:S04]  /*11bb0*/  HMMA.16816.F32.BF16 R144, R24.reuse, R34, R144 ;  /* 0x000000221890723c */ /* 0x040fe80000041890 */
[----:B------:R-:W-:Y:S04]  /*11bc0*/  FADD.FTZ R20, R210, R20 ;  /* 0x00000014d2147221 */ /* 0x000fe80000010000 */
[-C--:B------:R-:W-:Y:S04]  /*11bd0*/  HMMA.16816.F32.BF16 R148, R24, R36.reuse, R148 ;  /* 0x000000241894723c */ /* 0x080fe80000041894 */
[----:B------:R-:W-:Y:S04]  /*11be0*/  FADD.FTZ R20, R206, R20 ;  /* 0x00000014ce147221 */ /* 0x000fe80000010000 */
[C---:B------:R-:W-:Y:S08]  /*11bf0*/  HMMA.16816.F32.BF16 R152, R28.reuse, R36, R152 ;  /* 0x000000241c98723c */ /* 0x040ff00000041898 */
[-C--:B------:R-:W-:Y:S08]  /*11c00*/  HMMA.16816.F32.BF16 R156, R28, R38.reuse, R156 ;  /* 0x000000261c9c723c */ /* 0x080ff0000004189c */
[C---:B------:R-:W-:Y:S04]  /*11c10*/  HMMA.16816.F32.BF16 R160, R24.reuse, R38, R160 ;  /* 0x0000002618a0723c */ /* 0x040fe800000418a0 */
[----:B--2---:R-:W-:Y:S04]  /*11c20*/  FFMA.FTZ R21, R21, R212, R214 ;  /* 0x000000d415157223 */ /* 0x004fe800000100d6 */
[-C--:B------:R-:W-:Y:S08]  /*11c30*/  HMMA.16816.F32.BF16 R52, R24, R40.reuse, R52 ;  /* 0x000000281834723c */ /* 0x080ff00000041834 */
[C---:B------:R-:W-:Y:S08]  /*11c40*/  HMMA.16816.F32.BF16 R56, R28.reuse, R40, R56 ;  /* 0x000000281c38723c */ /* 0x040ff00000041838 */
[-C--:B------:R-:W-:Y:S08]  /*11c50*/  HMMA.16816.F32.BF16 R60, R28, R42.reuse, R60 ;  /* 0x0000002a1c3c723c */ /* 0x080ff0000004183c */
[C---:B------:R-:W-:Y:S08]  /*11c60*/  HMMA.16816.F32.BF16 R64, R24.reuse, R42, R64 ;  /* 0x0000002a1840723c */ /* 0x040ff00000041840 */
[-C--:B------:R-:W-:Y:S08]  /*11c70*/  HMMA.16816.F32.BF16 R68, R24, R4.reuse, R68 ;  /* 0x000000041844723c */ /* 0x080ff00000041844 */
[C---:B------:R-:W-:Y:S07]  /*11c80*/  HMMA.16816.F32.BF16 R72, R28.reuse, R4, R72 ;  /* 0x000000041c48723c */ /* 0x040fee0000041848 */
[----:B------:R-:W-:Y:S01]  /*11c90*/  FFMA.FTZ R4, R2, R208, R250 ;  /* 0x000000d002047223 */ /* 0x000fe200000100fa */
[-C--:B------:R-:W-:Y:S04]  /*11ca0*/  HMMA.16816.F32.BF16 R76, R28, R6.reuse, R76 ;  /* 0x000000061c4c723c */ /* 0x080fe8000004184c */
[----:B------:R-:W-:Y:S02]  /*11cb0*/  FADD.FTZ R4, R251, R4 ;  /* 0x00000004fb047221 */ /* 0x000fe40000010000 */
[----:B------:R-:W-:Y:S02]  /*11cc0*/  FADD.FTZ R2, R207, R21 ;  /* 0x00000015cf027221 */ /* 0x000fe40000010000 */
[C---:B------:R-:W-:Y:S04]  /*11cd0*/  HMMA.16816.F32.BF16 R80, R24.reuse, R6, R80 ;  /* 0x000000061850723c */ /* 0x040fe80000041850 */
[----:B------:R-:W-:Y:S02]  /*11ce0*/  FADD.FTZ R5, R249, R4 ;  /* 0x00000004f9057221 */ /* 0x000fe40000010000 */
[----:B------:R-:W-:Y:S02]  /*11cf0*/  FFMA.FTZ R4, R0, R205, R245 ;  /* 0x000000cd00047223 */ /* 0x000fe400000100f5 */
        /* <DEDUP_REMOVED lines=12> */
[-C--:B-----5:R-:W-:Y:S04]  /*11dc0*/  HMMA.16816.F32.BF16 R100, R24, R12.reuse, R100 ;  /* 0x0000000c1864723c */ /* 0x0a0fe80000041864 */
        /* <DEDUP_REMOVED lines=29> */
[----:B------:R-:W-:Y:S01]  /*11fa0*/  FADD.FTZ R0, R170, R5 ;  /* 0x00000005aa007221 */ /* 0x000fe20000010000 */
[----:B------:R-:W-:Y:S01]  /*11fb0*/  MOV R170, R3 ;  /* 0x0000000300aa7202 */ /* 0x000fe20000000f00 */
        /* <DEDUP_REMOVED lines=9> */
[----:B------:R-:W-:Y:S01]  /*12050*/  FADD.FTZ R4, R49, R4 ;  /* 0x0000000431047221 */ /* 0x000fe20000010000 */
[----:B------:R2:W-:Y:S01]  /*12060*/  STL [R1+0x14], R5 ;  /* 0x0000140501007387 */ /* 0x0005e20000100800 */
[----:B------:R-:W-:Y:S03]  /*12070*/  FADD.FTZ R2, R23, R2 ;  /* 0x0000000217027221 */ /* 0x000fe60000010000 */
[----:B------:R2:W-:Y:S01]  /*12080*/  STL [R1+0x18], R4 ;  /* 0x0000180401007387 */ /* 0x0005e20000100800 */
[----:B------:R-:W-:Y:S05]  /*12090*/  FADD.FTZ R2, R50, R2 ;  /* 0x0000000232027221 */ /* 0x000fea0000010000 */
[----:B------:R2:W-:Y:S01]  /*120a0*/  STL [R1+0x20], R2 ;  /* 0x0000200201007387 */ /* 0x0005e20000100800 */
[----:B-1----:R-:W-:Y:S04]  /*120b0*/  IADD3 R0, R242, -0x1, RZ ;  /* 0xfffffffff2007810 */ /* 0x002fe80007ffe0ff */
[----:B------:R-:W-:Y:S01]  /*120c0*/  MOV R242, R0 ;  /* 0x0000000000f27202 */ /* 0x000fe20000000f00 */
[----:B------:R-:W-:-:S05]  /*120d0*/  @P0 BRA `(.L_x_941) ;  /* 0xffffbdb000000947 */ /* 0x000fca000383ffff */
.L_x_924:
[----:B-12---:R-:W2:Y:S04]  /*120e0*/  LDL.LU R0, [R1+0x1c] ;  /* 0x00001c0001007983 */ /* 0x006ea80000300800 */
        /* <DEDUP_REMOVED lines=21> */
[----:B------:R-:W-:Y:S01]  /*12240*/  MOV R0, RZ ;  /* 0x000000ff00007202 */ /* 0x000fe20000000f00 */
[----:B--2---:R-:W-:-:S03]  /*12250*/  FADD.FTZ R9, R9, R4 ;  /* 0x0000000409097221 */ /* 0x004fc60000010000 */
[----:B------:R-:W-:Y:S02]  /*12260*/  FSETP.NE.FTZ.AND P3, PT, R5, RZ, PT ;  /* 0x000000ff0500720b */ /* 0x000fe40003f75000 */
[----:B------:R-:W-:Y:S01]  /*12270*/  MOV R4, RZ ;  /* 0x000000ff00047202 */ /* 0x000fe20000000f00 */
[----:B---3--:R-:W-:Y:S01]  /*12280*/  FADD.FTZ R6, R6, R7 ;  /* 0x0000000706067221 */ /* 0x008fe20000010000 */
[----:B------:R-:W-:Y:S01]  /*12290*/  FSETP.NE.FTZ.AND P2, PT, R9, RZ, PT ;  /* 0x000000ff0900720b */ /* 0x000fe20003f55000 */
[----:B----4-:R-:W-:-:S03]  /*122a0*/  FADD.FTZ R8, R2, R8 ;  /* 0x0000000802087221 */ /* 0x010fc60000010000 */
[----:B------:R-:W-:Y:S02]  /*122b0*/  FSETP.NE.FTZ.AND P1, PT, R6, RZ, PT ;  /* 0x000000ff0600720b */ /* 0x000fe40003f35000 */
[----:B------:R-:W-:-:S03]  /*122c0*/  MOV R2, RZ ;  /* 0x000000ff00027202 */ /* 0x000fc60000000f00 */
[----:B------:R-:W1:Y:S01]  /*122d0*/  @P3 MUFU.RCP R0, R5 ;  /* 0x0000000500003308 */ /* 0x000e620000001000 */
[----:B------:R-:W-:-:S07]  /*122e0*/  FSETP.NE.FTZ.AND P0, PT, R8, RZ, PT ;  /* 0x000000ff0800720b */ /* 0x000fce0003f15000 */
[----:B------:R-:W-:Y:S01]  /*122f0*/  @P2 MUFU.RCP R4, R9 ;  /* 0x0000000900042308 */ /* 0x000fe20000001000 */
[----:B-1----:R-:W-:-:S07]  /*12300*/  FMUL.FTZ R176, R0, R176 ;  /* 0x000000b000b07220 */ /* 0x002fce0000410000 */
[----:B------:R-:W1:Y:S01]  /*12310*/  @P1 MUFU.RCP R2, R6 ;  /* 0x0000000600021308 */ /* 0x000e620000001000 */
[C---:B------:R-:W-:Y:S02]  /*12320*/  FMUL.FTZ R47, R0.reuse, R177 ;  /* 0x000000b1002f7220 */ /* 0x040fe40000410000 */
[C---:B------:R-:W-:Y:S02]  /*12330*/  FMUL.FTZ R188, R0.reuse, R188 ;  /* 0x000000bc00bc7220 */ /* 0x040fe40000410000 */
[C---:B------:R-:W-:Y:S02]  /*12340*/  FMUL.FTZ R45, R0.reuse, R189 ;  /* 0x000000bd002d7220 */ /* 0x040fe40000410000 */
[C---:B------:R-:W-:Y:S01]  /*12350*/  FMUL.FTZ R132, R0.reuse, R132 ;  /* 0x0000008400847220 */ /* 0x040fe20000410000 */
[----:B------:R-:W-:Y:S01]  /*12360*/  @P1 MUFU.LG2 R7, R6 ;  /* 0x0000000600071308 */ /* 0x000fe20000000c00 */
[C---:B------:R-:W-:Y:S02]  /*12370*/  FMUL.FTZ R49, R0.reuse, R133 ;  /* 0x0000008500317220 */ /* 0x040fe40000410000 */
        /* <DEDUP_REMOVED lines=12> */
[C---:B------:R-:W-:Y:S01]  /*12440*/  FMUL.FTZ R68, R0.reuse, R68 ;  /* 0x0000004400447220 */ /* 0x040fe20000410000 */
[----:B------:R-:W-:Y:S01]  /*12450*/  @P0 MUFU.LG2 R6, R8 ;  /* 0x0000000800060308 */ /* 0x000fe20000000c00 */
        /* <DEDUP_REMOVED lines=19> */
[----:B------:R1:W2:Y:S01]  /*12590*/  @P0 MUFU.RCP R0, R8 ;  /* 0x0000000800000308 */ /* 0x0002a20000001000 */
[C---:B------:R-:W-:Y:S02]  /*125a0*/  FMUL.FTZ R185, R2.reuse, R185 ;  /* 0x000000b902b97220 */ /* 0x040fe40000410000 */
[C---:B------:R-:W-:Y:S02]  /*125b0*/  FMUL.FTZ R136, R2.reuse, R136 ;  /* 0x0000008802887220 */ /* 0x040fe40000410000 */
[C---:B------:R-:W-:Y:S02]  /*125c0*/  FMUL.FTZ R137, R2.reuse, R137 ;  /* 0x0000008902897220 */ /* 0x040fe40000410000 */
[----:B------:R-:W-:-:S02]  /*125d0*/  FMUL.FTZ R140, R2, R140 ;  /* 0x0000008c028c7220 */ /* 0x000fc40000410000 */
[C---:B------:R-:W-:Y:S02]  /*125e0*/  FMUL.FTZ R141, R2.reuse, R141 ;  /* 0x0000008d028d7220 */ /* 0x040fe40000410000 */
[C---:B------:R-:W-:Y:S02]  /*125f0*/  FMUL.FTZ R152, R2.reuse, R152 ;  /* 0x0000009802987220 */ /* 0x040fe40000410000 */
[C---:B------:R-:W-:Y:S02]  /*12600*/  FMUL.FTZ R153, R2.reuse, R153 ;  /* 0x0000009902997220 */ /* 0x040fe40000410000 */
[C---:B------:R-:W-:Y:S01]  /*12610*/  FMUL.FTZ R156, R2.reuse, R156 ;  /* 0x0000009c029c7220 */ /* 0x040fe20000410000 */
[----:B-1----:R-:W-:Y:S01]  /*12620*/  @P0 MOV R8, 0x3f317218 ;  /* 0x3f31721800080802 */ /* 0x002fe20000000f00 */
        /* <DEDUP_REMOVED lines=55> */
[C---:B--2---:R-:W-:Y:S02]  /*129a0*/  FMUL.FTZ R182, R0.reuse, R182 ;  /* 0x000000b600b67220 */ /* 0x044fe40000410000 */
        /* <DEDUP_REMOVED lines=30> */
[----:B------:R-:W-:Y:S01]  /*12b90*/  FMUL.FTZ R127, R0, R127 ;  /* 0x0000007f007f7220 */ /* 0x000fe20000410000 */
[----:B------:R-:W-:Y:S01]  /*12ba0*/  @P1 MOV R0, 0x3f317218 ;  /* 0x3f31721800001802 */ /* 0x000fe20000000f00 */
[----:B------:R-:W-:-:S02]  /*12bb0*/  @P2 FMUL.FTZ R5, R2, c[0x0][0x2d0] ;  /* 0x0000b40002052a20 */ /* 0x000fc40000410000 */
[----:B------:R-:W-:Y:S02]  /*12bc0*/  @P3 FMUL.FTZ R10, R4, c[0x0][0x2d0] ;  /* 0x0000b400040a3a20 */ /* 0x000fe40000410000 */
[----:B------:R-:W-:Y:S02]  /*12bd0*/  @P1 FMUL.FTZ R2, R0, c[0x0][0x2d0] ;  /* 0x0000b40000021a20 */ /* 0x000fe40000410000 */
[----:B------:R-:W-:Y:S02]  /*12be0*/  @P3 FMUL.FTZ R11, R11, 0.69314718246459960938 ;  /* 0x3f3172180b0b3820 */ /* 0x000fe40000410000 */
[----:B------:R-:W-:Y:S02]  /*12bf0*/  @P2 FMUL.FTZ R9, R9, 0.69314718246459960938 ;  /* 0x3f31721809092820 */ /* 0x000fe40000410000 */
[----:B------:R-:W-:Y:S02]  /*12c00*/  @P1 FMUL.FTZ R7, R7, 0.69314718246459960938 ;  /* 0x3f31721807071820 */ /* 0x000fe40000410000 */
[----:B------:R-:W-:-:S02]  /*12c10*/  @P0 FMUL.FTZ R4, R6, 0.69314718246459960938 ;  /* 0x3f31721806040820 */ /* 0x000fc40000410000 */
[----:B------:R-:W-:Y:S02]  /*12c20*/  @P0 FMUL.FTZ R0, R8, c[0x0][0x2d0] ;  /* 0x0000b40008000a20 */ /* 0x000fe40000410000 */
[----:B------:R-:W-:Y:S02]  /*12c30*/  @P3 FFMA.FTZ R38, R10, R169, R11 ;  /* 0x000000a90a263223 */ /* 0x000fe4000001000b */
[----:B------:R-:W-:Y:S02]  /*12c40*/  @P2 FFMA.FTZ R39, R5, R168, R9 ;  /* 0x000000a805272223 */ /* 0x000fe40000010009 */
[----:B------:R-:W-:Y:S02]  /*12c50*/  @P1 FFMA.FTZ R40, R2, R167, R7 ;  /* 0x000000a702281223 */ /* 0x000fe40000010007 */
[----:B------:R-:W-:Y:S02]  /*12c60*/  @P0 FFMA.FTZ R41, R0, R3, R4 ;  /* 0x0000000300290223 */ /* 0x000fe40000010004 */
.L_x_880:
[----:B------:R-:W-:Y:S05]  /*12c70*/  @P4 BRA `(.L_x_942) ;  /* 0x00001ae000004947 */ /* 0x000fea0003800000 */
[----:B------:R-:W1:Y:S01]  /*12c80*/  S2R R13, SR_TID.X ;  /* 0x00000000000d7919 */ /* 0x000e620000002100 */
[----:B------:R-:W-:Y:S01]  /*12c90*/  F2FP.BF16.PACK_AB R43, R43, R52 ;  /* 0x000000342b2b723e */ /* 0x000fe200000010ff */
[----:B------:R-:W-:Y:S01]  /*12ca0*/  BSSY B0, `(.L_x_943) ;  /* 0x0000134000007945 */ /* 0x000fe20003800000 */
[----:B------:R-:W-:Y:S01]  /*12cb0*/  F2FP.BF16.PACK_AB R36, R36, R80 ;  /* 0x000000502424723e */ /* 0x000fe200000010ff */
[----:B------:R-:W2:Y:S01]  /*12cc0*/  S2R R20, SR_CTAID.Y ;  /* 0x0000000000147919 */ /* 0x000ea20000002600 */
[----:B------:R-:W-:Y:S01]  /*12cd0*/  F2FP.BF16.PACK_AB R54, R55, R54 ;  /* 0x000000363736723e */ /* 0x000fe200000010ff */
[----:B------:R-:W-:Y:S01]  /*12ce0*/  IMAD.MOV.U32 R55, RZ, RZ, c[0x0][0x4e8] ;  /* 0x00013a00ff377624 */ /* 0x000fe200078e00ff */
[----:B------:R-:W-:Y:S01]  /*12cf0*/  F2FP.BF16.PACK_AB R47, R47, R176 ;  /* 0x000000b02f2f723e */ /* 0x000fe200000010ff */
[----:B------:R-:W3:Y:S01]  /*12d00*/  S2R R14, SR_CTAID.Z ;  /* 0x00000000000e7919 */ /* 0x000ee20000002700 */
[----:B------:R-:W-:-:S02]  /*12d10*/  F2FP.BF16.PACK_AB R178, R179, R178 ;  /* 0x000000b2b3b2723e */ /* 0x000fc400000010ff */
[C---:B------:R-:W-:Y:S01]  /*12d20*/  ISETP.NE.AND P0, PT, R55.reuse, 0x1, PT ;  /* 0x000000013700780c */ /* 0x040fe20003f05270 */
[----:B------:R-:W4:Y:S01]  /*12d30*/  S2R R80, SR_CTAID.X ;  /* 0x0000000000507919 */ /* 0x000f220000002500 */
[----:B------:R-:W-:Y:S01]  /*12d40*/  IMAD R55, R55, c[0x0][0x388], RZ ;  /* 0x0000e20037377a24 */ /* 0x000fe200078e02ff */
[----:B------:R-:W-:Y:S02]  /*12d50*/  F2FP.BF16.PACK_AB R45, R45, R188 ;  /* 0x000000bc2d2d723e */ /* 0x000fe400000010ff */
[----:B------:R-:W-:Y:S01]  /*12d60*/  BAR.SYNC.DEFER_BLOCKING 0x1, 0x80 ;  /* 0x0042000000007b1d */ /* 0x000fe20000010000 */
[----:B------:R-:W-:Y:S02]  /*12d70*/  F2FP.BF16.PACK_AB R190, R191, R190 ;  /* 0x000000bebfbe723e */ /* 0x000fe400000010ff */
[----:B------:R-:W-:Y:S02]  /*12d80*/  F2FP.BF16.PACK_AB R180, R181, R180 ;  /* 0x000000b4b5b4723e */ /* 0x000fe400000010ff */
[----:B------:R-:W-:-:S02]  /*12d90*/  F2FP.BF16.PACK_AB R182, R183, R182 ;  /* 0x000000b6b7b6723e */ /* 0x000fc400000010ff */
[----:B------:R-:W-:Y:S02]  /*12da0*/  F2FP.BF16.PACK_AB R184, R185, R184 ;  /* 0x000000b8b9b8723e */ /* 0x000fe400000010ff */
[----:B-1----:R-:W-:Y:S02]  /*12db0*/  SHF.R.S32.HI R19, RZ, 0x1f, R13 ;  /* 0x0000001fff137819 */ /* 0x002fe4000001140d */
[----:B------:R-:W-:Y:S01]  /*12dc0*/  F2FP.BF16.PACK_AB R186, R187, R186 ;  /* 0x000000babbba723e */ /* 0x000fe200000010ff */
[----:B--2---:R-:W-:Y:S01]  /*12dd0*/  IMAD.WIDE.U32 R16, R20, c[0x0][0x490], RZ ;  /* 0x0001240014107a25 */ /* 0x004fe200078e00ff */
[----:B------:R-:W-:Y:S02]  /*12de0*/  SHF.R.S32.HI R0, RZ, 0x1f, R20 ;  /* 0x0000001fff007819 */ /* 0x000fe40000011414 */
[CC--:B------:R-:W-:Y:S02]  /*12df0*/  LEA.HI R2, R19.reuse, R13.reuse, RZ, 0x2 ;  /* 0x0000000d13027211 */ /* 0x0c0fe400078f10ff */
[CC--:B------:R-:W-:Y:S01]  /*12e00*/  LEA.HI R7, R19.reuse, R13.reuse, RZ, 0x5 ;  /* 0x0000000d13077211 */ /* 0x0c0fe200078f28ff */
[C---:B------:R-:W-:Y:S01]  /*12e10*/  IMAD R4, R0.reuse, c[0x0][0x490], RZ ;  /* 0x0001240000047a24 */ /* 0x040fe200078e02ff */
[----:B------:R-:W-:Y:S01]  /*12e20*/  LEA.HI R10, R19, R13, RZ, 0x3 ;  /* 0x0000000d130a7211 */ /* 0x000fe200078f18ff */
[----:B------:R-:W-:Y:S01]  /*12e30*/  IMAD R3, R0, c[0x0][0x3e8], RZ ;  /* 0x0000fa0000037a24 */ /* 0x000fe200078e02ff */
[----:B------:R-:W-:Y:S01]  /*12e40*/  SHF.R.S32.HI R8, RZ, 0x2, R2 ;  /* 0x00000002ff087819 */ /* 0x000fe20000011402 */
[C---:B------:R-:W-:Y:S01]  /*12e50*/  IMAD R4, R20.reuse, c[0x0][0x494], R4 ;  /* 0x0001250014047a24 */ /* 0x040fe200078e0204 */
[----:B------:R-:W-:Y:S01]  /*12e60*/  SHF.R.S32.HI R0, RZ, 0x1f, R2 ;  /* 0x0000001fff007819 */ /* 0x000fe20000011402 */
[----:B------:R-:W-:Y:S01]  /*12e70*/  IMAD R3, R20, c[0x0][0x3ec], R3 ;  /* 0x0000fb0014037a24 */ /* 0x000fe200078e0203 */
[----:B------:R-:W-:Y:S01]  /*12e80*/  LOP3.LUT R11, R7, 0xffffffe0, RZ, 0xc0, !PT ;  /* 0xffffffe0070b7812 */ /* 0x000fe200078ec0ff */
[----:B------:R-:W-:Y:S01]  /*12e90*/  IMAD.IADD R5, R17, 0x1, R4 ;  /* 0x0000000111057824 */ /* 0x000fe200078e0204 */
[----:B------:R-:W-:Y:S01]  /*12ea0*/  LOP3.LUT R12, R10, 0xfffffff8, RZ, 0xc0, !PT ;  /* 0xfffffff80a0c7812 */ /* 0x000fe200078ec0ff */
[----:B------:R-:W-:Y:S01]  /*12eb0*/  IMAD.MOV.U32 R4, RZ, RZ, R16 ;  /* 0x000000ffff047224 */ /* 0x000fe200078e0010 */
[----:B------:R-:W-:Y:S01]  /*12ec0*/  LEA.HI R6, R0, R8, RZ, 0x3 ;  /* 0x0000000800067211 */ /* 0x000fe200078f18ff */
[C---:B------:R-:W-:Y:S01]  /*12ed0*/  IMAD.IADD R0, R13.reuse, 0x1, -R11 ;  /* 0x000000010d007824 */ /* 0x040fe200078e0a0b */
[----:B------:R-:W-:Y:S01]  /*12ee0*/  LOP3.LUT R2, R2, 0xfffffffc, RZ, 0xc0, !PT ;  /* 0xfffffffc02027812 */ /* 0x000fe200078ec0ff */
[----:B------:R-:W-:Y:S01]  /*12ef0*/  IMAD.IADD R11, R13, 0x1, -R12 ;  /* 0x000000010d0b7824 */ /* 0x000fe200078e0a0c */
[----:B------:R-:W-:Y:S01]  /*12f00*/  LOP3.LUT R6, R6, 0xfffffff8, RZ, 0xc0, !PT ;  /* 0xfffffff806067812 */ /* 0x000fe200078ec0ff */
[----:B------:R-:W-:Y:S01]  /*12f10*/  IMAD.WIDE.U32 R20, R20, c[0x0][0x3e8], RZ ;  /* 0x0000fa0014147a25 */ /* 0x000fe200078e00ff */
[----:B------:R-:W-:-:S02]  /*12f20*/  SHF.R.S32.HI R12, RZ, 0x1f, R0 ;  /* 0x0000001fff0c7819 */ /* 0x000fc40000011400 */
[----:B------:R-:W-:Y:S01]  /*12f30*/  LEA.HI R19, R19, R13, RZ, 0x6 ;  /* 0x0000000d13137211 */ /* 0x000fe200078f30ff */
[----:B------:R-:W-:Y:S01]  /*12f40*/  IMAD.IADD R9, R13, 0x1, -R2 ;  /* 0x000000010d097824 */ /* 0x000fe200078e0a02 */
[----:B---3--:R-:W-:Y:S01]  /*12f50*/  SHF.R.S32.HI R13, RZ, 0x1f, R14 ;  /* 0x0000001fff0d7819 */ /* 0x008fe2000001140e */
[----:B------:R-:W-:Y:S01]  /*12f60*/  IMAD.IADD R8, R8, 0x1, -R6 ;  /* 0x0000000108087824 */ /* 0x000fe200078e0a06 */
[----:B------:R-:W-:Y:S01]  /*12f70*/  LOP3.LUT P3, RZ, R0, 0x3, RZ, 0xc0, !PT ;  /* 0x0000000300ff7812 */ /* 0x000fe2000786c0ff */
[----:B------:R-:W-:Y:S01]  /*12f80*/  IMAD.IADD R3, R21, 0x1, R3 ;  /* 0x0000000115037824 */ /* 0x000fe200078e0203 */
[----:B------:R-:W-:Y:S01]  /*12f90*/  LEA.HI R16, R12, R0, RZ, 0x2 ;  /* 0x000000000c107211 */ /* 0x000fe200078f10ff */
[C---:B------:R-:W-:Y:S01]  /*12fa0*/  IMAD R22, R13.reuse, c[0x0][0x498], RZ ;  /* 0x000126000d167a24 */ /* 0x040fe200078e02ff */
[--C-:B------:R-:W-:Y:S01]  /*12fb0*/  SHF.R.S32.HI R6, RZ, 0x5, R7.reuse ;  /* 0x00000005ff067819 */ /* 0x100fe20000011407 */
[----:B------:R-:W-:Y:S01]  /*12fc0*/  IMAD R17, R13, c[0x0][0x3f0], RZ ;  /* 0x0000fc000d117a24 */ /* 0x000fe200078e02ff */
[----:B------:R-:W-:Y:S01]  /*12fd0*/  SHF.R.S32.HI R0, RZ, 0x1f, R7 ;  /* 0x0000001fff007819 */ /* 0x000fe20000011407 */
[----:B------:R-:W-:Y:S01]  /*12fe0*/  IMAD.MOV.U32 R2, RZ, RZ, R20 ;  /* 0x000000ffff027224 */ /* 0x000fe200078e0014 */
[----:B------:R-:W-:Y:S01]  /*12ff0*/  SHF.R.S32.HI R52, RZ, 0x3, R10 ;  /* 0x00000003ff347819 */ /* 0x000fe2000001140a */
[----:B------:R-:W-:Y:S01]  /*13000*/  IMAD.WIDE.U32 R20, R14, c[0x0][0x498], R4 ;  /* 0x000126000e147a25 */ /* 0x000fe200078e0004 */
[----:B------:R-:W-:-:S02]  /*13010*/  LEA.HI R0, R0, R6, RZ, 0x2 ;  /* 0x0000000600007211 */ /* 0x000fc400078f10ff */
[----:B------:R-:W-:Y:S01]  /*13020*/  F2FP.BF16.PACK_AB R49, R49, R132 ;  /* 0x000000843131723e */ /* 0x000fe200000010ff */
[----:B------:R-:W-:Y:S01]  /*13030*/  IMAD.SHL.U32 R4, R52, 0x40, RZ ;  /* 0x0000004034047824 */ /* 0x000fe200078e00ff */
[----:B------:R-:W-:Y:S01]  /*13040*/  F2FP.BF16.PACK_AB R134, R135, R134 ;  /* 0x000000868786723e */ /* 0x000fe200000010ff */
[----:B------:R-:W-:Y:S01]  /*13050*/  IMAD R22, R14, c[0x0][0x49c], R22 ;  /* 0x000127000e167a24 */ /* 0x000fe200078e0216 */
[----:B------:R-:W-:Y:S01]  /*13060*/  F2FP.BF16.PACK_AB R48, R48, R144 ;  /* 0x000000903030723e */ /* 0x000fe200000010ff */
[C---:B------:R-:W-:Y:S01]  /*13070*/  IMAD R17, R14.reuse, c[0x0][0x3f4], R17 ;  /* 0x0000fd000e117a24 */ /* 0x040fe200078e0211 */
[----:B------:R-:W-:Y:S01]  /*13080*/  F2FP.BF16.PACK_AB R146, R147, R146 ;  /* 0x000000929392723e */ /* 0x000fe200000010ff */
[----:B------:R-:W-:Y:S01]  /*13090*/  IMAD.WIDE.U32 R14, R14, c[0x0][0x3f0], R2 ;  /* 0x0000fc000e0e7a25 */ /* 0x000fe200078e0002 */
[----:B------:R-:W-:Y:S02]  /*130a0*/  LOP3.LUT R3, R0, 0xffffffc, RZ, 0xc0, !PT ;  /* 0x0ffffffc00037812 */ /* 0x000fe400078ec0ff */
[----:B------:R-:W-:Y:S01]  /*130b0*/  LEA.HI R2, R9, R9, RZ, 0x1 ;  /* 0x0000000909027211 */ /* 0x000fe200078f08ff */
[----:B------:R-:W-:Y:S01]  /*130c0*/  IMAD.SHL.U32 R12, R11, 0x8, RZ ;  /* 0x000000080b0c7824 */ /* 0x000fe200078e00ff */
[----:B------:R-:W-:Y:S01]  /*130d0*/  LOP3.LUT R0, R4, 0x1c0, RZ, 0xc0, !PT ;  /* 0x000001c004007812 */ /* 0x000fe200078ec0ff */
[----:B------:R-:W-:Y:S01]  /*130e0*/  IMAD.IADD R7, R6, 0x1, -R3 ;  /* 0x0000000106077824 */ /* 0x000fe200078e0a03 */
[----:B------:R-:W-:Y:S01]  /*130f0*/  LOP3.LUT R4, R2, 0x1ffffffe, RZ, 0xc0, !PT ;  /* 0x1ffffffe02047812 */ /* 0x000fe200078ec0ff */
[----:B------:R-:W-:Y:S01]  /*13100*/  IMAD R18, R6, 0x200, R9 ;  /* 0x0000020006127824 */ /* 0x000fe200078e0209 */
[----:B------:R-:W-:Y:S01]  /*13110*/  SHF.R.U32.HI R5, RZ, 0x3, R0 ;  /* 0x00000003ff057819 */ /* 0x000fe20000011600 */
[----:B------:R-:W-:Y:S01]  /*13120*/  IMAD.SHL.U32 R6, R8, 0x40, RZ ;  /* 0x0000004008067824 */ /* 0x000fe200078e00ff */
[----:B------:R-:W-:Y:S01]  /*13130*/  LOP3.LUT R3, R0, 0x38, R12, 0xf8, !PT ;  /* 0x0000003800037812 */ /* 0x000fe200078ef80c */
[----:B------:R-:W-:Y:S01]  /*13140*/  IMAD.SHL.U32 R0, R2, 0x20, RZ ;  /* 0x0000002002007824 */ /* 0x000fe200078e00ff */
[----:B------:R-:W-:Y:S01]  /*13150*/  F2FP.BF16.PACK_AB R136, R137, R136 ;  /* 0x000000888988723e */ /* 0x000fe200000010ff */
[----:B------:R-:W-:Y:S01]  /*13160*/  IMAD.IADD R9, R9, 0x1, -R4 ;  /* 0x0000000109097824 */ /* 0x000fe200078e0a04 */
[----:B------:R-:W-:-:S02]  /*13170*/  LOP3.LUT R4, R8, 0x1, RZ, 0xc0, !PT ;  /* 0x0000000108047812 */ /* 0x000fc400078ec0ff */
[----:B------:R-:W-:Y:S01]  /*13180*/  LOP3.LUT R2, R0, 0xffffffc0, RZ, 0xc0, !PT ;  /* 0xffffffc000027812 */ /* 0x000fe200078ec0ff */
[----:B------:R-:W-:Y:S01]  /*13190*/  IMAD R0, R11, 0x10, R52 ;  /* 0x000000100b007824 */ /* 0x000fe200078e0234 */
[----:B------:R-:W-:Y:S02]  /*131a0*/  ISETP.NE.U32.AND P4, PT, R4, 0x1, PT ;  /* 0x000000010400780c */ /* 0x000fe40003f85070 */
[----:B------:R-:W-:Y:S01]  /*131b0*/  LOP3.LUT R13, R3, R5, RZ, 0x3c, !PT ;  /* 0x00000005030d7212 */ /* 0x000fe200078e3cff */
[----:B----4-:R-:W-:Y:S01]  /*131c0*/  IMAD R4, R80, 0x80, R0 ;  /* 0x0000008050047824 */ /* 0x010fe200078e0200 */
[----:B------:R-:W-:Y:S01]  /*131d0*/  SHF.R.S32.HI R3, RZ, 0x2, R16 ;  /* 0x00000002ff037819 */ /* 0x000fe20000011410 */
[----:B------:R-:W-:Y:S01]  /*131e0*/  IMAD R10, R9, 0x8, R2 ;  /* 0x00000008090a7824 */ /* 0x000fe200078e0202 */
[----:B------:R-:W-:Y:S01]  /*131f0*/  R2P PR, R8, 0x6 ;  /* 0x0000000608007804 */ /* 0x000fe20000000000 */
[----:B------:R-:W-:Y:S01]  /*13200*/  @P0 IMAD.HI.U32 R8, R4, c[0x0][0x4ec], RZ ;  /* 0x00013b0004080a27 */ /* 0x000fe200078e00ff */
[----:B------:R-:W-:-:S02]  /*13210*/  LOP3.LUT R6, R6, 0x1c0, RZ, 0xc0, !PT ;  /* 0x000001c006067812 */ /* 0x000fc400078ec0ff */
[----:B------:R-:W-:Y:S01]  /*13220*/  F2FP.BF16.PACK_AB R138, R139, R138 ;  /* 0x0000008a8b8a723e */ /* 0x000fe200000010ff */
[----:B------:R-:W-:Y:S01]  /*13230*/  IMAD R5, R7, 0x10, R3 ;  /* 0x0000001007057824 */ /* 0x000fe200078e0203 */
[----:B------:R-:W-:Y:S01]  /*13240*/  LEA.HI R9, R6, R6, RZ, 0x1d ;  /* 0x0000000606097211 */ /* 0x000fe200078fe8ff */
[----:B------:R-:W-:Y:S01]  /*13250*/  IMAD.SHL.U32 R7, R19, 0x8, RZ ;  /* 0x0000000813077824 */ /* 0x000fe200078e00ff */
[----:B------:R-:W-:Y:S01]  /*13260*/  F2FP.BF16.PACK_AB R140, R141, R140 ;  /* 0x0000008c8d8c723e */ /* 0x000fe200000010ff */
[----:B------:R-:W-:Y:S01]  /*13270*/  IMAD.MOV.U32 R0, RZ, RZ, R4 ;  /* 0x000000ffff007224 */ /* 0x000fe200078e0004 */
[----:B------:R-:W-:Y:S01]  /*13280*/  @P0 SHF.R.U32.HI R0, RZ, c[0x0][0x4f0], R8 ;  /* 0x00013c00ff000a19 */ /* 0x000fe20000011608 */
[----:B------:R-:W-:Y:S01]  /*13290*/  IMAD.IADD R11, R5, 0x1, R10 ;  /* 0x00000001050b7824 */ /* 0x000fe200078e020a */
[----:B------:R-:W-:Y:S01]  /*132a0*/  LOP3.LUT R13, R13, 0x7ffffe00, R7, 0xf8, !PT ;  /* 0x7ffffe000d0d7812 */ /* 0x000fe200078ef807 */
[----:B------:R-:W-:Y:S01]  /*132b0*/  IMAD R5, R80, 0x80, R5 ;  /* 0x0000008050057824 */ /* 0x000fe200078e0205 */
[----:B------:R-:W-:Y:S01]  /*132c0*/  SHF.R.S32.HI R7, RZ, 0x1f, R0 ;  /* 0x0000001fff077819 */ /* 0x000fe20000011400 */
[----:B------:R-:W-:Y:S01]  /*132d0*/  IMAD.IADD R3, R15, 0x1, R17 ;  /* 0x000000010f037824 */ /* 0x000fe200078e0211 */
[----:B------:R-:W-:Y:S01]  /*132e0*/  F2FP.BF16.PACK_AB R142, R143, R142 ;  /* 0x0000008e8f8e723e */ /* 0x000fe200000010ff */
[----:B------:R-:W-:Y:S01]  /*132f0*/  IMAD.MOV.U32 R2, RZ, RZ, R14 ;  /* 0x000000ffff027224 */ /* 0x000fe200078e000e */
[----:B------:R-:W-:Y:S01]  /*13300*/  IADD3 R8, R5, 0x8, RZ ;  /* 0x0000000805087810 */ /* 0x000fe20007ffe0ff */
[----:B------:R-:W-:Y:S01]  /*13310*/  IMAD R7, R7, c[0x0][0x3e0], RZ ;  /* 0x0000f80007077a24 */ /* 0x000fe200078e02ff */
[-C--:B------:R-:W-:Y:S01]  /*13320*/  ISETP.GE.OR P6, PT, R5, R55.reuse, P3 ;  /* 0x000000370500720c */ /* 0x080fe20001fc6670 */
[----:B------:R-:W-:Y:S01]  /*13330*/  IMAD.MOV R6, RZ, RZ, -R0 ;  /* 0x000000ffff067224 */ /* 0x000fe200078e0a00 */
[----:B------:R-:W-:Y:S01]  /*13340*/  ISETP.GE.OR P5, PT, R8, R55, P3 ;  /* 0x000000370800720c */ /* 0x000fe20001fa6670 */
[----:B------:R-:W-:Y:S01]  /*13350*/  IMAD.U32 R10, R18, 0x2, R9 ;  /* 0x00000002120a7824 */ /* 0x000fe200078e0009 */
[----:B------:R-:W-:Y:S01]  /*13360*/  F2FP.BF16.PACK_AB R46, R46, R148 ;  /* 0x000000942e2e723e */ /* 0x000fe200000010ff */
[----:B------:R-:W-:Y:S01]  /*13370*/  IMAD.WIDE.U32 R8, R0, c[0x0][0x3e0], R2 ;  /* 0x0000f80000087a25 */ /* 0x000fe200078e0002 */
[----:B------:R-:W-:-:S02]  /*13380*/  F2FP.BF16.PACK_AB R150, R151, R150 ;  /* 0x000000969796723e */ /* 0x000fc400000010ff */
[----:B------:R-:W-:Y:S01]  /*13390*/  F2FP.BF16.PACK_AB R44, R44, R160 ;  /* 0x000000a02c2c723e */ /* 0x000fe200000010ff */
[----:B------:R-:W-:Y:S01]  /*133a0*/  IMAD R7, R0, c[0x0][0x3e4], R7 ;  /* 0x0000f90000077a24 */ /* 0x000fe200078e0207 */
[----:B------:R-:W-:Y:S01]  /*133b0*/  F2FP.BF16.PACK_AB R162, R163, R162 ;  /* 0x000000a2a3a2723e */ /* 0x000fe200000010ff */
[----:B------:R-:W-:Y:S01]  /*133c0*/  IMAD R18, R6, c[0x0][0x4e8], R4 ;  /* 0x00013a0006127a24 */ /* 0x000fe200078e0204 */
[----:B------:R-:W-:Y:S01]  /*133d0*/  F2FP.BF16.PACK_AB R152, R153, R152 ;  /* 0x000000989998723e */ /* 0x000fe200000010ff */
[----:B------:R-:W-:Y:S01]  /*133e0*/  IMAD.SHL.U32 R0, R10, 0x2, RZ ;  /* 0x000000020a007824 */ /* 0x000fe200078e00ff */
[C---:B------:R-:W-:Y:S01]  /*133f0*/  IADD3 R10, R5.reuse, 0x40, RZ ;  /* 0x00000040050a7810 */ /* 0x040fe20007ffe0ff */
[----:B------:R-:W-:Y:S01]  /*13400*/  IMAD R6, R80, 0x80, R11 ;  /* 0x0000008050067824 */ /* 0x000fe200078e020b */
[----:B------:R-:W-:Y:S02]  /*13410*/  IADD3 R5, R5, 0x48, RZ ;  /* 0x0000004805057810 */ /* 0x000fe40007ffe0ff */
[----:B------:R-:W-:Y:S01]  /*13420*/  IADD3 R11, R0, 0x80, RZ ;  /* 0x00000080000b7810 */ /* 0x000fe20007ffe0ff */
[----:B------:R-:W-:Y:S01]  /*13430*/  @P0 IMAD.HI.U32 R4, R6, c[0x0][0x4ec], RZ ;  /* 0x00013b0006040a27 */ /* 0x000fe200078e00ff */
[----:B------:R-:W-:Y:S01]  /*13440*/  IADD3 R2, R0, 0x70, RZ ;  /* 0x0000007000027810 */ /* 0x000fe20007ffe0ff */
[----:B------:R-:W-:Y:S01]  /*13450*/  STS [R0+0x80], R47 ;  /* 0x0000802f00007388 */ /* 0x000fe20000000800 */
[----:B------:R-:W-:Y:S01]  /*13460*/  @P4 IADD3 R2, R11, 0x10, RZ ;  /* 0x000000100b024810 */ /* 0x000fe20007ffe0ff */
[----:B------:R-:W-:Y:S01]  /*13470*/  IMAD.MOV.U32 R3, RZ, RZ, R6 ;  /* 0x000000ffff037224 */ /* 0x000fe200078e0006 */
[-C--:B------:R-:W-:Y:S01]  /*13480*/  ISETP.GE.OR P4, PT, R10, R55.reuse, P3 ;  /* 0x000000370a00720c */ /* 0x080fe20001f86670 */
[----:B------:R-:W-:Y:S01]  /*13490*/  STS [R0+0x480], R178 ;  /* 0x000480b200007388 */ /* 0x000fe20000000800 */
[----:B------:R-:W-:Y:S01]  /*134a0*/  @P0 SHF.R.U32.HI R3, RZ, c[0x0][0x4f0], R4 ;  /* 0x00013c00ff030a19 */ /* 0x000fe20000011604 */
[----:B------:R-:W-:Y:S01]  /*134b0*/  IMAD.MOV.U32 R4, RZ, RZ, R8 ;  /* 0x000000ffff047224 */ /* 0x000fe200078e0008 */
[----:B------:R-:W-:Y:S01]  /*134c0*/  ISETP.GE.OR P3, PT, R5, R55, P3 ;  /* 0x000000370500720c */ /* 0x000fe20001f66670 */
[----:B------:R-:W-:Y:S01]  /*134d0*/  IMAD.IADD R5, R9, 0x1, R7 ;  /* 0x0000000109057824 */ /* 0x000fe200078e0207 */
[----:B------:R-:W-:Y:S01]  /*134e0*/  SHF.R.S32.HI R7, RZ, 0x1f, R18 ;  /* 0x0000001fff077819 */ /* 0x000fe20000011412 */
[--C-:B------:R-:W-:Y:S01]  /*134f0*/  IMAD.MOV R8, RZ, RZ, -R3.reuse ;  /* 0x000000ffff087224 */ /* 0x100fe200078e0a03 */
[----:B------:R-:W-:Y:S01]  /*13500*/  SHF.R.S32.HI R9, RZ, 0x1f, R3 ;  /* 0x0000001fff097819 */ /* 0x000fe20000011403 */
[----:B------:R-:W-:Y:S01]  /*13510*/  STS [R2], R45 ;  /* 0x0000002d02007388 */ /* 0x000fe20000000800 */
[----:B------:R-:W-:Y:S01]  /*13520*/  IADD3 R10, P0, R3, R20, RZ ;  /* 0x00000014030a7210 */ /* 0x000fe20007f1e0ff */
[----:B------:R-:W-:Y:S01]  /*13530*/  IMAD R7, R7, c[0x0][0x3d8], RZ ;  /* 0x0000f60007077a24 */ /* 0x000fe200078e02ff */
[----:B------:R-:W-:Y:S01]  /*13540*/  F2FP.BF16.PACK_AB R154, R155, R154 ;  /* 0x0000009a9b9a723e */ /* 0x000fe200000010ff */
[----:B------:R-:W-:Y:S01]  /*13550*/  IMAD R8, R8, c[0x0][0x4e8], R6 ;  /* 0x00013a0008087a24 */ /* 0x000fe200078e0206 */
[----:B------:R-:W-:Y:S01]  /*13560*/  IADD3.X R11, R9, R21, R22, P0, !PT ;  /* 0x00000015090b7210 */ /* 0x000fe200007fe416 */
[C---:B------:R-:W-:Y:S01]  /*13570*/  IMAD R53, R18.reuse, c[0x0][0x3dc], R7 ;  /* 0x0000f70012357a24 */ /* 0x040fe200078e0207 */
[----:B------:R-:W-:Y:S01]  /*13580*/  STS [R2+0x400], R190 ;  /* 0x000400be02007388 */ /* 0x000fe20000000800 */
[----:B------:R-:W-:Y:S01]  /*13590*/  IMAD.WIDE.U32 R18, R18, c[0x0][0x3d8], R4 ;  /* 0x0000f60012127a25 */ /* 0x000fe200078e0004 */
[----:B------:R-:W-:-:S02]  /*135a0*/  SHF.R.S32.HI R4, RZ, 0x1f, R8 ;  /* 0x0000001fff047819 */ /* 0x000fc40000011408 */
[----:B------:R-:W-:Y:S01]  /*135b0*/  STS [R0+0x2080], R180 ;  /* 0x002080b400007388 */ /* 0x000fe20000000800 */
[----:B------:R-:W-:Y:S01]  /*135c0*/  IMAD.MOV.U32 R9, RZ, RZ, 0x20 ;  /* 0x00000020ff097424 */ /* 0x000fe200078e00ff */
[----:B------:R-:W-:Y:S01]  /*135d0*/  F2FP.BF16.PACK_AB R156, R157, R156 ;  /* 0x0000009c9d9c723e */ /* 0x000fe200000010ff */
[----:B------:R-:W-:Y:S01]  /*135e0*/  IMAD R4, R4, c[0x0][0x488], RZ ;  /* 0x0001220004047a24 */ /* 0x000fe200078e02ff */
[----:B------:R-:W-:Y:S01]  /*135f0*/  STS [R0+0x2480], R182 ;  /* 0x002480b600007388 */ /* 0x000fe20000000800 */
[C---:B------:R-:W-:Y:S01]  /*13600*/  IMAD.WIDE.U32 R6, R8.reuse, c[0x0][0x488], R10 ;  /* 0x0001220008067a25 */ /* 0x040fe200078e000a */
[----:B------:R-:W-:Y:S02]  /*13610*/  SEL R9, R9, 0xffffffe0, !P1 ;  /* 0xffffffe009097807 */ /* 0x000fe40004800000 */
[----:B------:R-:W-:Y:S01]  /*13620*/  STS [R2+0x2000], R184 ;  /* 0x002000b802007388 */ /* 0x000fe20000000800 */
[----:B------:R-:W-:Y:S01]  /*13630*/  IMAD R8, R8, c[0x0][0x48c], R4 ;  /* 0x0001230008087a24 */ /* 0x000fe200078e0204 */
[----:B------:R-:W-:Y:S01]  /*13640*/  LEA R10, P0, R6, c[0x0][0x450], 0x2 ;  /* 0x00011400060a7a11 */ /* 0x000fe200078010ff */
[----:B------:R-:W-:Y:S01]  /*13650*/  IMAD.MOV.U32 R5, RZ, RZ, 0x40 ;  /* 0x00000040ff057424 */ /* 0x000fe200078e00ff */
[----:B------:R-:W-:Y:S01]  /*13660*/  STS [R2+0x2400], R186 ;  /* 0x002400ba02007388 */ /* 0x000fe20000000800 */
[----:B------:R-:W-:Y:S01]  /*13670*/  IMAD.IADD R8, R7, 0x1, R8 ;  /* 0x0000000107087824 */ /* 0x000fe200078e0208 */
[----:B------:R-:W-:Y:S01]  /*13680*/  F2FP.BF16.PACK_AB R158, R159, R158 ;  /* 0x0000009e9f9e723e */ /* 0x000fe200000010ff */
[----:B------:R-:W-:Y:S01]  /*13690*/  IMAD.IADD R3, R0, 0x1, R9 ;  /* 0x0000000100037824 */ /* 0x000fe200078e0209 */
[----:B------:R-:W-:Y:S01]  /*136a0*/  SEL R7, R5, 0xffffffc0, !P2 ;  /* 0xffffffc005077807 */ /* 0x000fe20005000000 */
[----:B------:R-:W-:Y:S01]  /*136b0*/  IMAD.IADD R4, R9, 0x1, R2 ;  /* 0x0000000109047824 */ /* 0x000fe200078e0202 */
[----:B------:R-:W-:Y:S01]  /*136c0*/  LEA.HI.X R9, R6, c[0x0][0x454], R8, 0x2, P0 ;  /* 0x0001150006097a11 */ /* 0x000fe200000f1408 */
[----:B------:R-:W-:Y:S01]  /*136d0*/  SHFL.IDX PT, R16, R10, RZ, 0x1c1f ;  /* 0x001c1fff0a107589 */ /* 0x000fe200000e0000 */
[----:B------:R-:W-:Y:S01]  /*136e0*/  F2FP.BF16.PACK_AB R42, R42, R64 ;  /* 0x000000402a2a723e */ /* 0x000fe200000010ff */
[----:B------:R-:W-:Y:S01]  /*136f0*/  IMAD.IADD R6, R0, 0x1, R7 ;  /* 0x0000000100067824 */ /* 0x000fe200078e0207 */
[----:B------:R-:W-:Y:S01]  /*13700*/  F2FP.BF16.PACK_AB R66, R67, R66 ;  /* 0x000000424342723e */ /* 0x000fe200000010ff */
[----:B------:R-:W-:Y:S01]  /*13710*/  STS [R3+0x80], R49 ;  /* 0x0000803103007388 */ /* 0x000fe20000000800 */
[----:B------:R-:W-:Y:S01]  /*13720*/  IMAD.IADD R8, R7, 0x1, R2 ;  /* 0x0000000107087824 */ /* 0x000fe200078e0202 */
[----:B------:R-:W-:Y:S01]  /*13730*/  F2FP.BF16.PACK_AB R56, R57, R56 ;  /* 0x000000383938723e */ /* 0x000fe200000010ff */
[----:B------:R-:W-:Y:S01]  /*13740*/  IMAD.IADD R5, R7, 0x1, R3 ;  /* 0x0000000107057824 */ /* 0x000fe200078e0203 */
[----:B------:R-:W-:Y:S01]  /*13750*/  STS [R3+0x480], R134 ;  /* 0x0004808603007388 */ /* 0x000fe20000000800 */
[----:B------:R-:W-:Y:S01]  /*13760*/  IMAD.IADD R7, R4, 0x1, R7 ;  /* 0x0000000104077824 */ /* 0x000fe200078e0207 */
[----:B------:R-:W-:-:S02]  /*13770*/  F2FP.BF16.PACK_AB R58, R59, R58 ;  /* 0x0000003a3b3a723e */ /* 0x000fc400000010ff */
[----:B------:R-:W-:Y:S01]  /*13780*/  STS [R4], R48 ;  /* 0x0000003004007388 */ /* 0x000fe20000000800 */
[----:B------:R-:W-:Y:S02]  /*13790*/  F2FP.BF16.PACK_AB R60, R61, R60 ;  /* 0x0000003c3d3c723e */ /* 0x000fe400000010ff */
        /* <DEDUP_REMOVED lines=22> */
[----:B------:R-:W-:Y:S01]  /*13900*/  STS [R8], R44 ;  /* 0x0000002c08007388 */ /* 0x000fe20000000800 */
        /* <DEDUP_REMOVED lines=42> */
[----:B-1----:R-:W-:Y:S01]  /*13bb0*/  IMAD.SHL.U32 R0, R13, 0x2, RZ ;  /* 0x000000020d007824 */ /* 0x002fe200078e00ff */
[----:B------:R-:W-:-:S02]  /*13bc0*/  LEA R13, P0, R18, c[0x0][0x380], 0x1 ;  /* 0x0000e000120d7a11 */ /* 0x000fc400078008ff */
        /* <DEDUP_REMOVED lines=16> */
[----:B-1----:R-:W-:-:S03]  /*13cd0*/  IMAD R6, R80, 0x80, R52 ;  /* 0x0000008050067824 */ /* 0x002fc600078e0234 */
[----:B------:R-:W-:Y:S04]  /*13ce0*/  STS [R5+0x6080], R120 ;  /* 0x0060807805007388 */ /* 0x000fe80000000800 */
[----:B------:R-:W-:Y:S04]  /*13cf0*/  STS [R5+0x6480], R122 ;  /* 0x0064807a05007388 */ /* 0x000fe80000000800 */
[----:B------:R-:W-:Y:S04]  /*13d00*/  STS [R7+0x6000], R124 ;  /* 0x0060007c07007388 */ /* 0x000fe80000000800 */
[----:B------:R-:W-:Y:S04]  /*13d10*/  STS [R7+0x6400], R126 ;  /* 0x0064007e07007388 */ /* 0x000fe80000000800 */
[----:B------:R-:W1:Y:S04]  /*13d20*/  SHFL.IDX PT, R17, R9, RZ, 0x1c1f ;  /* 0x001c1fff09117589 */ /* 0x000e6800000e0000 */
[----:B------:R-:W-:Y:S06]  /*13d30*/  BAR.SYNC.DEFER_BLOCKING 0x1, 0x80 ;  /* 0x0042000000007b1d */ /* 0x000fec0000010000 */
[----:B------:R-:W-:Y:S04]  /*13d40*/  SHFL.IDX PT, R2, R10, 0x1, 0x1c1f ;  /* 0x003c1f000a027f89 */ /* 0x000fe800000e0000 */
[----:B------:R-:W2:Y:S04]  /*13d50*/  SHFL.IDX PT, R3, R9, 0x1, 0x1c1f ;  /* 0x003c1f0009037f89 */ /* 0x000ea800000e0000 */
[----:B------:R-:W-:Y:S04]  /*13d60*/  SHFL.IDX PT, R14, R10, 0x2, 0x1c1f ;  /* 0x005c1f000a0e7f89 */ /* 0x000fe800000e0000 */
[----:B------:R-:W3:Y:S04]  /*13d70*/  SHFL.IDX PT, R15, R9, 0x2, 0x1c1f ;  /* 0x005c1f00090f7f89 */ /* 0x000ee800000e0000 */
[----:B------:R-:W-:Y:S04]  /*13d80*/  SHFL.IDX PT, R10, R10, 0x3, 0x1c1f ;  /* 0x007c1f000a0a7f89 */ /* 0x000fe800000e0000 */
[----:B------:R-:W4:Y:S04]  /*13d90*/  SHFL.IDX PT, R11, R9, 0x3, 0x1c1f ;  /* 0x007c1f00090b7f89 */ /* 0x000f2800000e0000 */
[----:B-1----:R-:W-:Y:S04]  /*13da0*/  @!P6 ST.E [R16.64], R38 ;  /* 0x000000261000e985 */ /* 0x002fe8000c10190e */
[----:B--2---:R1:W-:Y:S04]  /*13db0*/  @!P5 ST.E [R2.64], R39 ;  /* 0x000000270200d985 */ /* 0x0043e8000c10190e */
[----:B---3--:R2:W-:Y:S04]  /*13dc0*/  @!P4 ST.E [R14.64], R40 ;  /* 0x000000280e00c985 */ /* 0x0085e8000c10190e */
[----:B----4-:R2:W-:Y:S04]  /*13dd0*/  @!P3 ST.E [R10.64], R41 ;  /* 0x000000290a00b985 */ /* 0x0105e8000c10190e */
[----:B------:R2:W3:Y:S04]  /*13de0*/  LDS.128 R24, [R0+0x880] ;  /* 0x0008800000187984 */ /* 0x0004e80000000c00 */
[----:B------:R2:W4:Y:S01]  /*13df0*/  LDS.128 R32, [R0+0x1080] ;  /* 0x0010800000207984 */ /* 0x0005220000000c00 */
[----:B-1----:R-:W-:-:S03]  /*13e00*/  IMAD.IADD R2, R19, 0x1, R53 ;  /* 0x0000000113027824 */ /* 0x002fc600078e0235 */
[----:B------:R2:W1:Y:S04]  /*13e10*/  LDS.128 R40, [R0+0x1880] ;  /* 0x0018800000287984 */ /* 0x0004680000000c00 */
[----:B------:R2:W1:Y:S01]  /*13e20*/  LDS.128 R48, [R0+0x2080] ;  /* 0x0020800000307984 */ /* 0x0004620000000c00 */
[----:B------:R-:W-:Y:S02]  /*13e30*/  LEA.HI.X R7, R18, c[0x0][0x384], R2, 0x1, P0 ;  /* 0x0000e10012077a11 */ /* 0x000fe400000f0c02 */
[----:B------:R-:W-:Y:S01]  /*13e40*/  ISETP.GE.AND P0, PT, R6, R55, PT ;  /* 0x000000370600720c */ /* 0x000fe20003f06270 */
[----:B------:R2:W1:Y:S04]  /*13e50*/  LDS.128 R60, [R0+0x2880] ;  /* 0x00288000003c7984 */ /* 0x0004680000000c00 */
        /* <DEDUP_REMOVED lines=12> */
[----:B---34-:R-:W3:Y:S01]  /*13f20*/  LDS.128 R16, [R0+0x80] ;  /* 0x0000800000107984 */ /* 0x018ee20000000c00 */
[----:B------:R-:W-:-:S02]  /*13f30*/  IADD3 R4, R12, 0x40, RZ ;  /* 0x000000400c047810 */ /* 0x000fc40007ffe0ff */
[----:B------:R-:W-:Y:S01]  /*13f40*/  ISETP.GE.AND P1, PT, R12, c[0x0][0x3c8], PT ;  /* 0x0000f2000c007a0c */ /* 0x000fe20003f26270 */
[----:B--2---:R2:W4:Y:S01]  /*13f50*/  LDS.128 R8, [R0+0x4080] ;  /* 0x0040800000087984 */ /* 0x0045220000000c00 */
[----:B------:R-:W-:-:S13]  /*13f60*/  ISETP.GE.AND P0, PT, R4, c[0x0][0x3c8], PT ;  /* 0x0000f20004007a0c */ /* 0x000fda0003f06270 */
[----:B--2---:R-:W-:-:S04]  /*13f70*/  @!P0 SHF.R.S32.HI R0, RZ, 0x1f, R4 ;  /* 0x0000001fff008819 */ /* 0x004fc80000011404 */
[----:B------:R-:W-:Y:S01]  /*13f80*/  @!P0 LEA.HI R0, R0, R4, RZ, 0x3 ;  /* 0x0000000400008211 */ /* 0x000fe200078f18ff */
[----:B-1----:R-:W-:-:S03]  /*13f90*/  @!P1 IMAD.WIDE R4, R12, 0x2, R2 ;  /* 0x000000020c049825 */ /* 0x002fc600078e0202 */
[----:B------:R-:W-:-:S05]  /*13fa0*/  @!P0 LOP3.LUT R0, R0, 0xfffffff8, RZ, 0xc0, !PT ;  /* 0xfffffff800008812 */ /* 0x000fca00078ec0ff */
[----:B------:R-:W-:Y:S01]  /*13fb0*/  @!P0 IMAD.WIDE R2, R0, 0x2, R2 ;  /* 0x0000000200028825 */ /* 0x000fe200078e0202 */
[----:B---3--:R1:W-:Y:S04]  /*13fc0*/  @!P1 ST.E.128 [R4.64], R16 ;  /* 0x0000001004009985 */ /* 0x0083e8000c101d0e */
[----:B----4-:R1:W-:Y:S02]  /*13fd0*/  @!P0 ST.E.128 [R2.64], R8 ;  /* 0x0000000802008985 */ /* 0x0103e4000c101d0e */
.L_x_944:
[----:B---34-:R-:W-:Y:S05]  /*13fe0*/  BSYNC B0 ;  /* 0x0000000000007941 */ /* 0x018fea0003800000 */
.L_x_943:
[----:B--2---:R-:W-:Y:S01]  /*13ff0*/  IADD3 R0, R6, 0x10, RZ ;  /* 0x0000001006007810 */ /* 0x004fe20007ffe0ff */
[----:B-1----:R1:W2:Y:S01]  /*14000*/  SHFL.IDX PT, R3, R7, 0x1, 0x181f ;  /* 0x00381f0007037f89 */ /* 0x0022a200000e0000 */
        /* <DEDUP_REMOVED lines=14> */
.L_x_946:
[----:B------:R-:W-:Y:S05]  /*140f0*/  BSYNC B0 ;  /* 0x0000000000007941 */ /* 0x000fea0003800000 */
.L_x_945:
        /* <DEDUP_REMOVED lines=16> */
.L_x_948:
[----:B------:R-:W-:Y:S05]  /*14200*/  BSYNC B0 ;  /* 0x0000000000007941 */ /* 0x000fea0003800000 */
.L_x_947:
        /* <DEDUP_REMOVED lines=16> */
.L_x_950:
[----:B------:R-:W-:Y:S05]  /*14310*/  BSYNC B0 ;  /* 0x0000000000007941 */ /* 0x000fea0003800000 */
.L_x_949:
        /* <DEDUP_REMOVED lines=16> */
.L_x_952:
[----:B------:R-:W-:Y:S05]  /*14420*/  BSYNC B0 ;  /* 0x0000000000007941 */ /* 0x000fea0003800000 */
.L_x_951:
        /* <DEDUP_REMOVED lines=16> */
.L_x_954:
[----:B------:R-:W-:Y:S05]  /*14530*/  BSYNC B0 ;  /* 0x0000000000007941 */ /* 0x000fea0003800000 */
.L_x_953:
        /* <DEDUP_REMOVED lines=16> */
.L_x_956:
[----:B------:R-:W-:Y:S05]  /*14640*/  BSYNC B0 ;  /* 0x0000000000007941 */ /* 0x000fea0003800000 */
.L_x_955:
        /* <DEDUP_REMOVED lines=17> */
.L_x_942:
        /* <DEDUP_REMOVED lines=19> */
[----:B------:R-:W-:-:S04]  /*14890*/  IMAD R3, R3, c[0x0][0x490], RZ ;  /* 0x0001240003037a24 */ /* 0x000fc800078e02ff */
[----:B------:R-:W-:Y:S01]  /*148a0*/  IMAD R2, R4, c[0x0][0x494], R3 ;  /* 0x0001250004027a24 */ /* 0x000fe200078e0203 */
[----:B------:R-:W-:-:S04]  /*148b0*/  IADD3 R4, -R0, RZ, RZ ;  /* 0x000000ff00047210 */ /* 0x000fc80007ffe1ff */
[----:B------:R-:W-:Y:S01]  /*148c0*/  IADD3 R3, R7, R2, RZ ;  /* 0x0000000207037210 */ /* 0x000fe20007ffe0ff */
[----:B------:R-:W-:Y:S02]  /*148d0*/  IMAD.MOV.U32 R2, RZ, RZ, R6 ;  /* 0x000000ffff027224 */ /* 0x000fe400078e0006 */
        /* <DEDUP_REMOVED lines=16> */
.L_x_958:
[----:B------:R-:W-:Y:S05]  /*149e0*/  BSYNC B0 ;  /* 0x0000000000007941 */ /* 0x000fea0003800000 */
.L_x_957:
[----:B------:R-:W2:Y:S01]  /*149f0*/  S2R R6, SR_CTAID.Y ;  /* 0x0000000000067919 */ /* 0x000ea20000002600 */
[----:B-1----:R-:W-:Y:S01]  /*14a00*/  SHF.R.S32.HI R0, RZ, 0x1f, R11 ;  /* 0x0000001fff007819 */ /* 0x002fe2000001140b */
[----:B------:R-:W-:Y:S01]  /*14a10*/  BSSY B0, `(.L_x_959) ;  /* 0x0000036000007945 */ /* 0x000fe20003800000 */
[----:B------:R-:W-:Y:S01]  /*14a20*/  MOV R12, c[0x0][0x4e8] ;  /* 0x00013a00000c7a02 */ /* 0x000fe20000000f00 */
[----:B------:R-:W1:Y:S01]  /*14a30*/  S2R R13, SR_CTAID.X ;  /* 0x00000000000d7919 */ /* 0x000e620000002500 */
[----:B------:R-:W-:Y:S02]  /*14a40*/  LEA.HI R0, R0, R11, RZ, 0x3 ;  /* 0x0000000b00007211 */ /* 0x000fe400078f18ff */
[C---:B------:R-:W-:Y:S01]  /*14a50*/  ISETP.NE.AND P0, PT, R12.reuse, 0x1, PT ;  /* 0x000000010c00780c */ /* 0x040fe20003f05270 */
[----:B------:R-:W-:Y:S01]  /*14a60*/  IMAD R12, R12, c[0x0][0x388], RZ ;  /* 0x0000e2000c0c7a24 */ /* 0x000fe200078e02ff */
[----:B------:R-:W-:Y:S02]  /*14a70*/  LOP3.LUT R2, R0, 0xfffffff8, RZ, 0xc0, !PT ;  /* 0xfffffff800027812 */ /* 0x000fe400078ec0ff */
[----:B------:R-:W-:-:S03]  /*14a80*/  SHF.R.S32.HI R8, RZ, 0x3, R0 ;  /* 0x00000003ff087819 */ /* 0x000fc60000011400 */
[----:B------:R-:W-:-:S05]  /*14a90*/  IMAD.IADD R11, R11, 0x1, -R2 ;  /* 0x000000010b0b7824 */ /* 0x000fca00078e0a02 */
[----:B------:R-:W-:Y:S02]  /*14aa0*/  LEA R0, R11, R8, 0x4 ;  /* 0x000000080b007211 */ /* 0x000fe400078e20ff */
[----:B--2---:R-:W-:-:S03]  /*14ab0*/  SHF.R.S32.HI R3, RZ, 0x1f, R6 ;  /* 0x0000001fff037819 */ /* 0x004fc60000011406 */
[C---:B-1----:R-:W-:Y:S01]  /*14ac0*/  IMAD R5, R13.reuse, 0x80, R0 ;  /* 0x000000800d057824 */ /* 0x042fe200078e0200 */
[----:B------:R-:W-:Y:S01]  /*14ad0*/  LEA R8, R13, R8, 0x7 ;  /* 0x000000080d087211 */ /* 0x000fe200078e38ff */
[----:B------:R-:W-:Y:S02]  /*14ae0*/  IMAD R2, R3, c[0x0][0x3e8], RZ ;  /* 0x0000fa0003027a24 */ /* 0x000fe400078e02ff */
[----:B------:R-:W-:-:S04]  /*14af0*/  @P0 IMAD.HI.U32 R4, R5, c[0x0][0x4ec], RZ ;  /* 0x00013b0005040a27 */ /* 0x000fc800078e00ff */
[C---:B------:R-:W-:Y:S02]  /*14b00*/  IMAD R2, R6.reuse, c[0x0][0x3ec], R2 ;  /* 0x0000fb0006027a24 */ /* 0x040fe400078e0202 */
[----:B------:R-:W-:-:S04]  /*14b10*/  IMAD.WIDE.U32 R6, R6, c[0x0][0x3e8], RZ ;  /* 0x0000fa0006067a25 */ /* 0x000fc800078e00ff */
[----:B------:R-:W-:Y:S01]  /*14b20*/  IMAD.MOV.U32 R0, RZ, RZ, R5 ;  /* 0x000000ffff007224 */ /* 0x000fe200078e0005 */
        /* <DEDUP_REMOVED lines=14> */
[----:B------:R-:W-:-:S04]  /*14c10*/  SHF.L.U32 R6, R11, 0x3, RZ ;  /* 0x000000030b067819 */ /* 0x000fc800000006ff */
        /* <DEDUP_REMOVED lines=21> */
.L_x_960:
[----:B------:R-:W-:Y:S05]  /*14d70*/  BSYNC B0 ;  /* 0x0000000000007941 */ /* 0x000fea0003800000 */
.L_x_959:
        /* <DEDUP_REMOVED lines=15> */
.L_x_962:
[----:B------:R-:W-:Y:S05]  /*14e70*/  BSYNC B0 ;  /* 0x0000000000007941 */ /* 0x000fea0003800000 */
.L_x_961:
        /* <DEDUP_REMOVED lines=15> */
.L_x_964:
[----:B------:R-:W-:Y:S05]  /*14f70*/  BSYNC B0 ;  /* 0x0000000000007941 */ /* 0x000fea0003800000 */
.L_x_963:
        /* <DEDUP_REMOVED lines=15> */
.L_x_966:
[----:B------:R-:W-:Y:S05]  /*15070*/  BSYNC B0 ;  /* 0x0000000000007941 */ /* 0x000fea0003800000 */
.L_x_965:
        /* <DEDUP_REMOVED lines=15> */
.L_x_968:
[----:B------:R-:W-:Y:S05]  /*15170*/  BSYNC B0 ;  /* 0x0000000000007941 */ /* 0x000fea0003800000 */
.L_x_967:
        /* <DEDUP_REMOVED lines=15> */
.L_x_970:
[----:B------:R-:W-:Y:S05]  /*15270*/  BSYNC B0 ;  /* 0x0000000000007941 */ /* 0x000fea0003800000 */
.L_x_969:
        /* <DEDUP_REMOVED lines=15> */
.L_x_972:
[----:B------:R-:W-:Y:S05]  /*15370*/  BSYNC B0 ;  /* 0x0000000000007941 */ /* 0x000fea0003800000 */
.L_x_971:
        /* <DEDUP_REMOVED lines=16> */
.L_x_973:
        /* <DEDUP_REMOVED lines=16> */
.L_x_1838:


//--------------------- .text._ZN7cutlass13device_kernelIN5flash19enable_sm80_to_sm89INS1_16FlashAttnFwdSm80INS1_25CollectiveMainloopFwdSm80ILi4ELi1ELb0EN4cute5tupleIJNS5_1CILi128EEENS7_ILi48EEES8_EEELi128ENS_10bfloat16_tEfNS_4arch4Sm80ELb0ELb1ELb0ELb1ELb0ELb0ELb1ELb0EEENS1_21CollectiveEpilogueFwdINS6_IJS8_S8_S9_EEENS6_IJNS7_ILi1EEESH_SH_EEESB_SD_Li128ELb1ELb1ELb0ELb0EEENS1_19SingleTileSchedulerILb1ELb0ELb1ELi128EEEEEEEEEvNT_6ParamsE --------------------------
	.section	.text._ZN7cutlass13device_kernelIN5flash19enable_sm80_to_sm89INS1_16FlashAttnFwdSm80INS1_25CollectiveMainloopFwdSm80ILi4ELi1ELb0EN4cute5tupleIJNS5_1CILi128EEENS7_ILi48EEES8_EEELi128ENS_10bfloat16_tEfNS_4arch4Sm80ELb0ELb1ELb0ELb1ELb0ELb0ELb1ELb0EEENS1_21CollectiveEpilogueFwdINS6_IJS8_S8_S9_EEENS6_IJNS7_ILi1EEESH_SH_EEESB_SD_Li128ELb1ELb1ELb0ELb0EEENS1_19SingleTileSchedulerILb1ELb0ELb1ELi128EEEEEEEEEvNT_6ParamsE,"ax",@progbits
	.sectioninfo	@"SHI_REGISTERS=255"
	.align	128
.text._ZN7cutlass13device_kernelIN5flash19enable_sm80_to_sm89INS1_16FlashAttnFwdSm80INS1_25CollectiveMainloopFwdSm80ILi4ELi1ELb0EN4cute5tupleIJNS5_1CILi128EEENS7_ILi48EEES8_EEELi128ENS_10bfloat16_tEfNS_4arch4Sm80ELb0ELb1ELb0ELb1ELb0ELb0ELb1ELb0EEENS1_21CollectiveEpilogueFwdINS6_IJS8_S8_S9_EEENS6_IJNS7_ILi1EEESH_SH_EEESB_SD_Li128ELb1ELb1ELb0ELb0EEENS1_19SingleTileSchedulerILb1ELb0ELb1ELi128EEEEEEEEEvNT_6ParamsE:
        .type           _ZN7cutlass13device_kernelIN5flash19enable_sm80_to_sm89INS1_16FlashAttnFwdSm80INS1_25CollectiveMainloopFwdSm80ILi4ELi1ELb0EN4cute5tupleIJNS5_1CILi128EEENS7_ILi48EEES8_EEELi128ENS_10bfloat16_tEfNS_4arch4Sm80ELb0ELb1ELb0ELb1ELb0ELb0ELb1ELb0EEENS1_21CollectiveEpilogueFwdINS6_IJS8_S8_S9_EEENS6_IJNS7_ILi1EEESH_SH_EEESB_SD_Li128ELb1ELb1ELb0ELb0EEENS1_19SingleTileSchedulerILb1ELb0ELb1ELi128EEEEEEEEEvNT_6ParamsE,@function
        .size           _ZN7cutlass13device_kernelIN5flash19enable_sm80_to_sm89INS1_16FlashAttnFwdSm80INS1_25CollectiveMainloopFwdSm80ILi4ELi1ELb0EN4cute5tupleIJNS5_1CILi128EEENS7_ILi48EEES8_EEELi128ENS_10bfloat16_tEfNS_4arch4Sm80ELb0ELb1ELb0ELb1ELb0ELb0ELb1ELb0EEENS1_21CollectiveEpilogueFwdINS6_IJS8_S8_S9_EEENS6_IJNS7_ILi1EEESH_SH_EEESB_SD_Li128ELb1ELb1ELb0ELb0EEENS1_19SingleTileSchedulerILb1ELb0ELb1ELi128EEEEEEEEEvNT_6ParamsE,(.L_x_1839 - _ZN7cutlass13device_kernelIN5flash19enable_sm80_to_sm89INS1_16FlashAttnFwdSm80INS1_25CollectiveMainloopFwdSm80ILi4ELi1ELb0EN4cute5tupleIJNS5_1CILi128EEENS7_ILi48EEES8_EEELi128ENS_10bfloat16_tEfNS_4arch4Sm80ELb0ELb1ELb0ELb1ELb0ELb0ELb1ELb0EEENS1_21CollectiveEpilogueFwdINS6_IJS8_S8_S9_EEENS6_IJNS7_ILi1EEESH_SH_EEESB_SD_Li128ELb1ELb1ELb0ELb0EEENS1_19SingleTileSchedulerILb1ELb0ELb1ELi128EEEEEEEEEvNT_6ParamsE)
        .other          _ZN7cutlass13device_kernelIN5flash19enable_sm80_to_sm89INS1_16FlashAttnFwdSm80INS1_25CollectiveMainloopFwdSm80ILi4ELi1ELb0EN4cute5tupleIJNS5_1CILi128EEENS7_ILi48EEES8_EEELi128ENS_10bfloat16_tEfNS_4arch4Sm80ELb0ELb1ELb0ELb1ELb0ELb0ELb1ELb0EEENS1_21CollectiveEpilogueFwdINS6_IJS8_S8_S9_EEENS6_IJNS7_ILi1EEESH_SH_EEESB_SD_Li128ELb1ELb1ELb0ELb0EEENS1_19SingleTileSchedulerILb1ELb0ELb1ELi128EEEEEEEEEvNT_6ParamsE,@"STO_CUDA_ENTRY STV_DEFAULT"
_ZN7cutlass13device_kernelIN5flash19enable_sm80_to_sm89INS1_16FlashAttnFwdSm80INS1_25CollectiveMainloopFwdSm80ILi4ELi1ELb0EN4cute5tupleIJNS5_1CILi128EEENS7_ILi48EEES8_EEELi128ENS_10bfloat16_tEfNS_4arch4Sm80ELb0ELb1ELb0ELb1ELb0ELb0ELb1ELb0EEENS1_21CollectiveEpilogueFwdINS6_IJS8_S8_S9_EEENS6_IJNS7_ILi1EEESH_SH_EEESB_SD_Li128ELb1ELb1ELb0ELb0EEENS1_19SingleTileSchedulerILb1ELb0ELb1ELi128EEEEEEEEEvNT_6ParamsE:
        /* <DEDUP_REMOVED lines=17> */
.L_x_975:
        /* <DEDUP_REMOVED lines=8> */
.L_x_977:
[----:B------:R-:W-:-:S04]  /*0190*/  MOV R0, c[0x0][0x54c] ;  /* 0x0001530000007a02 */ /* 0x000fc80000000f00 */
.L_x_976:
[----:B------:R-:W-:Y:S01]  /*01a0*/  USHF.L.U32 UR23, UR23, 0x7, URZ ;  /* 0x0000000717177899 */ /* 0x000fe2000800063f */
[----:B-----5:R-:W-:-:S05]  /*01b0*/  IMAD R0, R0, c[0x0][0x548], RZ ;  /* 0x0001520000007a24 */ /* 0x020fca00078e02ff */
[----:B------:R-:W-:-:S04]  /*01c0*/  ISETP.LE.AND P0, PT, R0, UR23, PT ;  /* 0x0000001700007c0c */ /* 0x000fc8000bf03270 */
[----:B------:R-:W-:-:S05]  /*01d0*/  SEL R0, R5, 0xffffffff, !P0 ;  /* 0xffffffff05007807 */ /* 0x000fca0004000000 */
[----:B------:R2:W-:Y:S01]  /*01e0*/  STL [R1+0x50], R0 ;  /* 0x0000500001007387 */ /* 0x0005e20000100800 */
[----:B------:R-:W-:Y:S05]  /*01f0*/  BRA `(.L_x_978) ;  /* 0x0000013000007947 */ /* 0x000fea0003800000 */
.L_x_974:
[----:B------:R-:W-:-:S04]  /*0200*/  ISETP.NE.U32.AND P0, PT, RZ, c[0x0][0x568], PT ;  /* 0x00015a00ff007a0c */ /* 0x000fc80003f05070 */
[----:B------:R-:W-:-:S13]  /*0210*/  ISETP.NE.AND.EX P0, PT, RZ, c[0x0][0x56c], PT, P0 ;  /* 0x00015b00ff007a0c */ /* 0x000fda0003f05300 */
[----:B------:R-:W-:Y:S05]  /*0220*/  @!P0 BRA `(.L_x_979) ;  /* 0x0000002000008947 */ /* 0x000fea0003800000 */
[----:B------:R1:W5:Y:S01]  /*0230*/  LDG.E R0, [R2.64] ;  /* 0x0000001402007981 */ /* 0x000362000c1e1900 */
[----:B------:R-:W-:Y:S05]  /*0240*/  BRA `(.L_x_980) ;  /* 0x0000009000007947 */ /* 0x000fea0003800000 */
.L_x_979:
        /* <DEDUP_REMOVED lines=8> */
.L_x_981:
[----:B------:R-:W-:-:S04]  /*02d0*/  MOV R0, c[0x0][0x54c] ;  /* 0x0001530000007a02 */ /* 0x000fc80000000f00 */
.L_x_980:
[----:B------:R-:W-:Y:S01]  /*02e0*/  USHF.L.U32 UR23, UR23, 0x7, URZ ;  /* 0x0000000717177899 */ /* 0x000fe2000800063f */
[----:B-----5:R-:W-:-:S05]  /*02f0*/  IMAD R0, R0, c[0x0][0x548], RZ ;  /* 0x0001520000007a24 */ /* 0x020fca00078e02ff */
[----:B------:R-:W-:-:S04]  /*0300*/  ISETP.LE.AND P0, PT, R0, UR23, PT ;  /* 0x0000001700007c0c */ /* 0x000fc8000bf03270 */
[----:B------:R-:W-:-:S05]  /*0310*/  SEL R0, R5, 0xffffffff, !P0 ;  /* 0xffffffff05007807 */ /* 0x000fca0004000000 */
[----:B------:R2:W-:Y:S04]  /*0320*/  STL [R1+0x50], R0 ;  /* 0x0000500001007387 */ /* 0x0005e80000100800 */
.L_x_978:
[----:B------:R-:W3:Y:S02]  /*0330*/  LDL R52, [R1+0x50] ;  /* 0x0000500001347983 */ /* 0x000ee40000100800 */
[----:B---3--:R-:W-:-:S13]  /*0340*/  ISETP.GE.AND P0, PT, R52, RZ, PT ;  /* 0x000000ff3400720c */ /* 0x008fda0003f06270 */
        /* <DEDUP_REMOVED lines=10> */
[----:B-1----:R-:W-:Y:S01]  /*03f0*/  @P0 IMAD.WIDE R2, R52, R9, c[0x0][0x360] ;  /* 0x0000d80034020625 */ /* 0x002fe200078e0209 */
[----:B------:R1:W3:Y:S01]  /*0400*/  @P1 LDG.E R8, [R4.64] ;  /* 0x0000001404081981 */ /* 0x0002e2000c1e1900 */
[----:B------:R-:W-:-:S03]  /*0410*/  CS2R R6, SRZ ;  /* 0x0000000000067805 */ /* 0x000fc6000001ff00 */
[----:B--2---:R2:W4:Y:S01]  /*0420*/  @P0 LDG.E R0, [R2.64] ;  /* 0x0000001402000981 */ /* 0x004522000c1e1900 */
[----:B-1----:R-:W-:-:S04]  /*0430*/  IMAD.WIDE R4, R52, R9, c[0x0][0x348] ;  /* 0x0000d20034047625 */ /* 0x002fc800078e0209 */
[----:B--2---:R-:W-:Y:S01]  /*0440*/  IMAD.WIDE R2, R52, R9, c[0x0][0x350] ;  /* 0x0000d40034027625 */ /* 0x004fe200078e0209 */
[----:B------:R1:W5:Y:S04]  /*0450*/  @P6 LDG.E R6, [R4.64] ;  /* 0x0000001404066981 */ /* 0x000368000c1e1900 */
[----:B------:R1:W5:Y:S01]  /*0460*/  @P5 LDG.E R7, [R2.64] ;  /* 0x0000001402075981 */ /* 0x000362000c1e1900 */
[----:B------:R-:W-:Y:S02]  /*0470*/  UMOV UR8, URZ ;  /* 0x0000003f00087c82 */ /* 0x000fe40008000000 */
[----:B------:R-:W-:Y:S02]  /*0480*/  ULDC UR15, c[0x0][0x168] ;  /* 0x00005a00000f7ab9 */ /* 0x000fe40000000800 */
[----:B------:R-:W-:Y:S01]  /*0490*/  ULDC UR9, c[0x0][0x1d0] ;  /* 0x0000740000097ab9 */ /* 0x000fe20000000800 */
[----:B---3--:R1:W2:Y:S08]  /*04a0*/  @P1 R2UR UR8, R8 ;  /* 0x00000000080813c2 */ /* 0x0082b000000e0000 */
[----:B----4-:R1:W3:Y:S02]  /*04b0*/  @P0 R2UR UR15, R0 ;  /* 0x00000000000f03c2 */ /* 0x0102e400000e0000 */
[----:B-12---:R-:W-:Y:S05]  /*04c0*/  @P0 BRA `(.L_x_982) ;  /* 0x0000006000000947 */ /* 0x006fea0003800000 */
[----:B------:R-:W-:Y:S05]  /*04d0*/  @!P6 BRA `(.L_x_982) ;  /* 0x000000500000e947 */ /* 0x000fea0003800000 */
[----:B------:R1:W2:Y:S04]  /*04e0*/  LDG.E R0, [R4.64] ;  /* 0x0000001404007981 */ /* 0x0002a8000c1e1900 */
[----:B-1----:R-:W4:Y:S01]  /*04f0*/  LDG.E R4, [R4.64+0x4] ;  /* 0x0000041404047981 */ /* 0x002f22000c1e1900 */
[----:B--23--:R-:W1:Y:S08]  /*0500*/  R2UR UR15, R0 ;  /* 0x00000000000f73c2 */ /* 0x00ce7000000e0000 */
[----:B----4-:R-:W1:Y:S02]  /*0510*/  R2UR UR4, R4 ;  /* 0x00000000040473c2 */ /* 0x010e6400000e0000 */
[----:B-1----:R-:W-:-:S06]  /*0520*/  UIADD3 UR15, -UR15, UR4, URZ ;  /* 0x000000040f0f7290 */ /* 0x002fcc000fffe13f */
.L_x_982:
[----:B------:R-:W-:-:S04]  /*0530*/  ISETP.NE.U32.AND P0, PT, RZ, c[0x0][0x368], PT ;  /* 0x0000da00ff007a0c */ /* 0x000fc80003f05070 */
[----:B------:R-:W-:-:S13]  /*0540*/  ISETP.NE.AND.EX P0, PT, RZ, c[0x0][0x36c], PT, P0 ;  /* 0x0000db00ff007a0c */ /* 0x000fda0003f05300 */
[----:B------:R-:W-:Y:S05]  /*0550*/  @!P0 BRA `(.L_x_983) ;  /* 0x0000004000008947 */ /* 0x000fea0003800000 */
[----:B------:R-:W-:-:S05]  /*0560*/  IMAD.WIDE R2, R52, R9, c[0x0][0x368] ;  /* 0x0000da0034027625 */ /* 0x000fca00078e0209 */
[----:B------:R-:W2:Y:S02]  /*0570*/  LDG.E R0, [R2.64] ;  /* 0x0000001402007981 */ /* 0x000ea4000c1e1900 */
[----:B--2---:R1:W2:Y:S02]  /*0580*/  R2UR UR9, R0 ;  /* 0x00000000000973c2 */ /* 0x0042a400000e0000 */
[----:B-12---:R-:W-:Y:S05]  /*0590*/  BRA `(.L_x_984) ;  /* 0x0000006000007947 */ /* 0x006fea0003800000 */
.L_x_983:
[----:B------:R-:W-:Y:S05]  /*05a0*/  @!P5 BRA `(.L_x_984) ;  /* 0x000000500000d947 */ /* 0x000fea0003800000 */
[----:B------:R1:W2:Y:S04]  /*05b0*/  LDG.E R0, [R2.64] ;  /* 0x0000001402007981 */ /* 0x0002a8000c1e1900 */
[----:B-1----:R-:W4:Y:S01]  /*05c0*/  LDG.E R2, [R2.64+0x4] ;  /* 0x0000041402027981 */ /* 0x002f22000c1e1900 */
[----:B--2---:R-:W1:Y:S08]  /*05d0*/  R2UR UR9, R0 ;  /* 0x00000000000973c2 */ /* 0x004e7000000e0000 */
[----:B----4-:R-:W1:Y:S02]  /*05e0*/  R2UR UR4, R2 ;  /* 0x00000000020473c2 */ /* 0x010e6400000e0000 */
[----:B-1----:R-:W-:-:S06]  /*05f0*/  UIADD3 UR9, -UR9, UR4, URZ ;  /* 0x0000000409097290 */ /* 0x002fcc000fffe13f */
.L_x_984:
[----:B------:R-:W-:Y:S01]  /*0600*/  ULDC UR4, c[0x0][0x2c4] ;  /* 0x0000b10000047ab9 */ /* 0x000fe20000000800 */
[----:B-----5:R-:W-:Y:S01]  /*0610*/  IADD3 R7, R7, UR8, RZ ;  /* 0x0000000807077c10 */ /* 0x020fe2000fffe0ff */
[----:B------:R-:W-:-:S02]  /*0620*/  UISETP.NE.AND UP0, UPT, UR4, 0x1, UPT ;  /* 0x000000010400788c */ /* 0x000fc4000bf05270 */
[----:B------:R-:W-:Y:S02]  /*0630*/  ULDC.64 UR6, c[0x0][0x2c8] ;  /* 0x0000b20000067ab9 */ /* 0x000fe40000000a00 */
[----:B------:R-:W-:Y:S02]  /*0640*/  UIADD3 UR10, UR23, 0x7f, URZ ;  /* 0x0000007f170a7890 */ /* 0x000fe4000fffe03f */
[----:B------:R-:W-:Y:S02]  /*0650*/  ULDC.64 UR4, c[0x0][0x328] ;  /* 0x0000ca0000047ab9 */ /* 0x000fe40000000a00 */
[----:B------:R-:W-:Y:S02]  /*0660*/  UP2UR UR17, UPR, URZ, 0x1 ;  /* 0x000000013f117883 */ /* 0x000fe40008000000 */
[----:B------:R-:W-:Y:S02]  /*0670*/  UIADD3 UR9, -UR8, UR9, URZ ;  /* 0x0000000908097290 */ /* 0x000fe4000fffe13f */
[----:B------:R-:W-:-:S04]  /*0680*/  @UP0 UIADD3 UR12, UR23, 0x7f, URZ ;  /* 0x0000007f170c0890 */ /* 0x000fc8000fffe03f */
[----:B------:R-:W-:Y:S02]  /*0690*/  UIMAD.WIDE.U32 UR12, UR12, UR6, URZ ;  /* 0x000000060c0c72a5 */ /* 0x000fe4000f8e003f */
[----:B---3--:R-:W-:-:S05]  /*06a0*/  UIADD3 UR6, UR9, 0x1, -UR15 ;  /* 0x0000000109067890 */ /* 0x008fca000fffe80f */
[----:B------:R-:W-:Y:S02]  /*06b0*/  @UP0 UMOV UR11, UR13 ;  /* 0x0000000d000b0c82 */ /* 0x000fe40008000000 */
[----:B------:R-:W-:Y:S02]  /*06c0*/  @UP0 USHF.R.U32.HI UR10, URZ, UR7, UR11 ;  /* 0x000000073f0a0299 */ /* 0x000fe4000801160b */
[----:B------:R-:W-:Y:S02]  /*06d0*/  UISETP.GE.AND UP0, UPT, UR5, 0x1, UPT ;  /* 0x000000010500788c */ /* 0x000fe4000bf06270 */
[----:B------:R-:W-:Y:S02]  /*06e0*/  UIADD3 UR6, UR6, UR10, URZ ;  /* 0x0000000a06067290 */ /* 0x000fe4000fffe03f */
[----:B------:R-:W-:Y:S02]  /*06f0*/  UP2UR UR16, UPR, URZ, 0x1 ;  /* 0x000000013f107883 */ /* 0x000fe40008000000 */
[----:B------:R-:W-:Y:S01]  /*0700*/  PLOP3.LUT P0, PT, PT, PT, UP0, 0x40, 0x0 ;  /* 0x000000000000781c */ /* 0x000fe20003f0e808 */
[----:B------:R-:W-:-:S12]  /*0710*/  UIADD3 UR4, UR6, UR4, URZ ;  /* 0x0000000406047290 */ /* 0x000fd8000fffe03f */
[----:B------:R-:W-:Y:S05]  /*0720*/  @P0 BRA `(.L_x_985) ;  /* 0x0000012000000947 */ /* 0x000fea0003800000 */
[----:B------:R-:W-:Y:S01]  /*0730*/  ISETP.LT.AND P0, PT, RZ, UR6, PT ;  /* 0x00000006ff007c0c */ /* 0x000fe2000bf01270 */
[----:B------:R-:W-:-:S12]  /*0740*/  UIADD3 UR8, UR6, -0x1, URZ ;  /* 0xffffffff06087890 */ /* 0x000fd8000fffe03f */
        /* <DEDUP_REMOVED lines=8> */
.L_x_986:
[----:B------:R-:W-:Y:S02]  /*07d0*/  UISETP.NE.AND UP0, UPT, UR5, 0x1, UPT ;  /* 0x000000010500788c */ /* 0x000fe4000bf05270 */
[----:B------:R-:W-:Y:S02]  /*07e0*/  ULDC.64 UR6, c[0x0][0x330] ;  /* 0x0000cc0000067ab9 */ /* 0x000fe40000000a00 */
[----:B------:R-:W-:-:S07]  /*07f0*/  UIMAD.WIDE.U32 UR10, UR8, UR6, URZ ;  /* 0x00000006080a72a5 */ /* 0x000fce000f8e003f */
[----:B------:R-:W-:Y:S02]  /*0800*/  @UP0 USHF.R.U32.HI UR8, URZ, UR7, UR11 ;  /* 0x000000073f080299 */ /* 0x000fe4000801160b */
.L_x_987:
[----:B------:R-:W-:Y:S02]  /*0810*/  ULDC UR6, c[0x0][0x32c] ;  /* 0x0000cb0000067ab9 */ /* 0x000fe40000000800 */
[----:B------:R-:W-:-:S04]  /*0820*/  UIMAD UR6, UR8, UR5, UR6 ;  /* 0x00000005080672a4 */ /* 0x000fc8000f8e0206 */
[----:B------:R-:W-:-:S04]  /*0830*/  UISETP.LT.AND UP0, UPT, UR4, UR6, UPT ;  /* 0x000000060400728c */ /* 0x000fc8000bf01270 */
[----:B------:R-:W-:Y:S02]  /*0840*/  USEL UR4, UR4, UR6, UP0 ;  /* 0x0000000604047287 */ /* 0x000fe40008000000 */
.L_x_985:
[----:B------:R-:W-:Y:S02]  /*0850*/  UISETP.NE.AND UP0, UPT, UR17, URZ, UPT ;  /* 0x0000003f1100728c */ /* 0x000fe4000bf05270 */
[----:B------:R-:W-:Y:S02]  /*0860*/  UIADD3 UR18, UR9, 0x2f, URZ ;  /* 0x0000002f09127890 */ /* 0x000fe4000fffe03f */
[----:B------:R-:W-:Y:S02]  /*0870*/  UIADD3 UR10, UR4, 0x2f, URZ ;  /* 0x0000002f040a7890 */ /* 0x000fe4000fffe03f */
[----:B------:R-:W-:Y:S02]  /*0880*/  ULDC.64 UR6, c[0x0][0x2c8] ;  /* 0x0000b20000067ab9 */ /* 0x000fe40000000a00 */
[----:B------:R-:W-:Y:S02]  /*0890*/  UISETP.GE.AND UP1, UPT, UR5, 0x1, UPT ;  /* 0x000000010500788c */ /* 0x000fe4000bf26270 */
[----:B------:R-:W-:-:S02]  /*08a0*/  UIMAD.WIDE.U32 UR12, UR23, UR6, URZ ;  /* 0x00000006170c72a5 */ /* 0x000fc4000f8e003f */
[----:B------:R-:W-:Y:S02]  /*08b0*/  UIMAD.WIDE UR18, UR18, 0x2aaaaaab, URZ ;  /* 0x2aaaaaab121278a5 */ /* 0x000fe4000f8e023f */
[----:B------:R-:W-:Y:S01]  /*08c0*/  UIMAD.WIDE UR10, UR10, 0x2aaaaaab, URZ ;  /* 0x2aaaaaab0a0a78a5 */ /* 0x000fe2000f8e023f */
[----:B------:R-:W-:Y:S01]  /*08d0*/  PLOP3.LUT P0, PT, PT, PT, UP1, 0x40, 0x0 ;  /* 0x000000000000781c */ /* 0x000fe20003f0e818 */
[----:B------:R-:W-:Y:S02]  /*08e0*/  UMOV UR4, UR23 ;  /* 0x0000001700047c82 */ /* 0x000fe40008000000 */
[----:B------:R-:W-:Y:S02]  /*08f0*/  @UP0 USHF.R.U32.HI UR4, URZ, UR7, UR13 ;  /* 0x000000073f040299 */ /* 0x000fe4000801160d */
[----:B------:R-:W-:Y:S02]  /*0900*/  USHF.R.U32.HI UR7, URZ, 0x1f, UR19 ;  /* 0x0000001f3f077899 */ /* 0x000fe40008011613 */
[----:B------:R-:W-:-:S02]  /*0910*/  USHF.R.U32.HI UR13, URZ, 0x1f, UR11 ;  /* 0x0000001f3f0d7899 */ /* 0x000fc4000801160b */
[----:B------:R-:W-:Y:S02]  /*0920*/  UIADD3 UR22, UR9, -UR15, URZ ;  /* 0x8000000f09167290 */ /* 0x000fe4000fffe03f */
[----:B------:R-:W-:Y:S02]  /*0930*/  ULEA.HI.SX32 UR7, UR19, UR7, 0x1d ;  /* 0x0000000713077291 */ /* 0x000fe4000f8fea3f */
[----:B------:R-:W-:Y:S02]  /*0940*/  ULEA.HI.SX32 UR13, UR11, UR13, 0x1d ;  /* 0x0000000d0b0d7291 */ /* 0x000fe4000f8fea3f */
[----:B------:R-:W-:Y:S02]  /*0950*/  UIADD3 UR4, UR22, UR4, URZ ;  /* 0x0000000416047290 */ /* 0x000fe4000fffe03f */
[----:B------:R-:W-:Y:S02]  /*0960*/  UISETP.LT.AND UP0, UPT, UR7, UR13, UPT ;  /* 0x0000000d0700728c */ /* 0x000fe4000bf01270 */
[----:B------:R-:W-:-:S02]  /*0970*/  ULDC UR6, c[0x0][0x324] ;  /* 0x0000c90000067ab9 */ /* 0x000fc40000000800 */
[----:B------:R-:W-:Y:S02]  /*0980*/  UIADD3 UR6, UR4, -UR6, URZ ;  /* 0x8000000604067290 */ /* 0x000fe4000fffe03f */
[----:B------:R-:W-:Y:S01]  /*0990*/  USEL UR13, UR7, UR13, UP0 ;  /* 0x0000000d070d7287 */ /* 0x000fe20008000000 */
[----:B------:R-:W-:Y:S05]  /*09a0*/  @P0 BRA `(.L_x_988) ;  /* 0x0000013000000947 */ /* 0x000fea0003800000 */
[----:B------:R-:W-:Y:S02]  /*09b0*/  UMOV UR7, UR4 ;  /* 0x0000000400077c82 */ /* 0x000fe40008000000 */
[----:B------:R-:W-:-:S06]  /*09c0*/  UISETP.GT.AND UP0, UPT, UR7, -0x1, UPT ;  /* 0xffffffff0700788c */ /* 0x000fcc000bf04270 */
[----:B------:R-:W-:-:S13]  /*09d0*/  PLOP3.LUT P0, PT, PT, PT, UP0, 0x80, 0x0 ;  /* 0x000000000000781c */ /* 0x000fda0003f0f008 */
[----:B------:R-:W-:Y:S05]  /*09e0*/  @P0 BRA `(.L_x_989) ;  /* 0x0000007000000947 */ /* 0x000fea0003800000 */
[----:B------:R-:W-:Y:S02]  /*09f0*/  UISETP.NE.AND UP0, UPT, UR5, 0x1, UPT ;  /* 0x000000010500788c */ /* 0x000fe4000bf05270 */
[----:B------:R-:W-:Y:S02]  /*0a00*/  ULOP3.LUT UR7, URZ, UR7, URZ, 0x33, !UPT ;  /* 0x000000073f077292 */ /* 0x000fe4000f8e333f */
[----:B------:R-:W-:Y:S02]  /*0a10*/  ULDC.64 UR4, c[0x0][0x330] ;  /* 0x0000cc0000047ab9 */ /* 0x000fe40000000a00 */
[----:B------:R-:W-:-:S05]  /*0a20*/  UIMAD.WIDE.U32 UR10, UR7, UR4, URZ ;  /* 0x00000004070a72a5 */ /* 0x000fca000f8e003f */
[----:B------:R-:W-:-:S04]  /*0a30*/  @UP0 USHF.R.U32.HI UR7, URZ, UR5, UR11 ;  /* 0x000000053f070299 */ /* 0x000fc8000801160b */
[----:B------:R-:W-:Y:S01]  /*0a40*/  ULOP3.LUT UR7, URZ, UR7, URZ, 0x33, !UPT ;  /* 0x000000073f077292 */ /* 0x000fe2000f8e333f */
[----:B------:R-:W-:Y:S05]  /*0a50*/  BRA `(.L_x_990) ;  /* 0x0000004000007947 */ /* 0x000fea0003800000 */
.L_x_989:
[----:B------:R-:W-:-:S03]  /*0a60*/  UISETP.NE.AND UP0, UPT, UR5, 0x1, UPT ;  /* 0x000000010500788c */ /* 0x000fc6000bf05270 */
[----:B------:R-:W-:Y:S02]  /*0a70*/  ULDC.64 UR4, c[0x0][0x330] ;  /* 0x0000cc0000047ab9 */ /* 0x000fe40000000a00 */
[----:B------:R-:W-:-:S06]  /*0a80*/  UIMAD.WIDE.U32 UR10, UR7, UR4, URZ ;  /* 0x00000004070a72a5 */ /* 0x000fcc000f8e003f */
[----:B------:R-:W-:Y:S02]  /*0a90*/  @UP0 USHF.R.U32.HI UR7, URZ, UR5, UR11 ;  /* 0x000000053f070299 */ /* 0x000fe4000801160b */
.L_x_990:
[----:B------:R-:W-:Y:S02]  /*0aa0*/  ULDC UR4, c[0x0][0x32c] ;  /* 0x0000cb0000047ab9 */ /* 0x000fe40000000800 */
[----:B------:R-:W-:-:S04]  /*0ab0*/  UIMAD UR4, UR7, UR4, URZ ;  /* 0x00000004070472a4 */ /* 0x000fc8000f8e023f */
[----:B------:R-:W-:-:S04]  /*0ac0*/  UISETP.LT.AND UP0, UPT, UR6, UR4, UPT ;  /* 0x000000040600728c */ /* 0x000fc8000bf01270 */
[----:B------:R-:W-:-:S04]  /*0ad0*/  USEL UR6, UR6, UR4, !UP0 ;  /* 0x0000000406067287 */ /* 0x000fc8000c000000 */
.L_x_988:
[----:B------:R-:W-:Y:S01]  /*0ae0*/  UIMAD.WIDE UR4, UR6, 0x2aaaaaab, URZ ;  /* 0x2aaaaaab060478a5 */ /* 0x000fe2000f8e023f */
[----:B------:R-:W-:Y:S01]  /*0af0*/  PLOP3.LUT P0, PT, PT, PT, PT, 0x80, 0x0 ;  /* 0x000000000000781c */ /* 0x000fe20003f0f070 */
[----:B------:R-:W-:Y:S01]  /*0b00*/  CS2R R14, SRZ ;  /* 0x00000000000e7805 */ /* 0x000fe2000001ff00 */
[----:B------:R-:W-:Y:S01]  /*0b10*/  IMAD.MOV.U32 R126, RZ, RZ, RZ ;  /* 0x000000ffff7e7224 */ /* 0x000fe200078e00ff */
[----:B------:R-:W-:Y:S01]  /*0b20*/  USHF.R.U32.HI UR4, URZ, 0x1f, UR5 ;  /* 0x0000001f3f047899 */ /* 0x000fe20008011605 */
[----:B------:R-:W-:Y:S01]  /*0b30*/  CS2R R124, SRZ ;  /* 0x00000000007c7805 */ /* 0x000fe2000001ff00 */
[----:B------:R-:W-:Y:S01]  /*0b40*/  CS2R R130, SRZ ;  /* 0x0000000000827805 */ /* 0x000fe2000001ff00 */
[----:B------:R-:W-:Y:S01]  /*0b50*/  CS2R R128, SRZ ;  /* 0x0000000000807805 */ /* 0x000fe2000001ff00 */
[----:B------:R-:W-:Y:S01]  /*0b60*/  ULEA.HI.SX32 UR4, UR5, UR4, 0x1d ;  /* 0x0000000405047291 */ /* 0x000fe2000f8fea3f */
[----:B------:R-:W-:Y:S01]  /*0b70*/  CS2R R16, SRZ ;  /* 0x0000000000107805 */ /* 0x000fe2000001ff00 */
[----:B------:R-:W-:Y:S01]  /*0b80*/  IMAD.MOV.U32 R122, RZ, RZ, RZ ;  /* 0x000000ffff7a7224 */ /* 0x000fe200078e00ff */
[----:B------:R-:W-:Y:S01]  /*0b90*/  CS2R R120, SRZ ;  /* 0x0000000000787805 */ /* 0x000fe2000001ff00 */
[----:B------:R-:W-:Y:S01]  /*0ba0*/  UISETP.LT.AND UP0, UPT, URZ, UR4, UPT ;  /* 0x000000043f00728c */ /* 0x000fe2000bf01270 */
[----:B------:R-:W-:Y:S01]  /*0bb0*/  CS2R R118, SRZ ;  /* 0x0000000000767805 */ /* 0x000fe2000001ff00 */
[----:B------:R-:W-:Y:S01]  /*0bc0*/  CS2R R116, SRZ ;  /* 0x0000000000747805 */ /* 0x000fe2000001ff00 */
[----:B------:R-:W-:Y:S01]  /*0bd0*/  MOV R110, RZ ;  /* 0x000000ff006e7202 */ /* 0x000fe20000000f00 */
[----:B------:R-:W-:Y:S01]  /*0be0*/  USEL UR8, URZ, UR4, !UP0 ;  /* 0x000000043f087287 */ /* 0x000fe2000c000000 */
[----:B------:R-:W-:Y:S01]  /*0bf0*/  CS2R R18, SRZ ;  /* 0x0000000000127805 */ /* 0x000fe2000001ff00 */
[----:B------:R-:W-:Y:S01]  /*0c00*/  IMAD.MOV.U32 R108, RZ, RZ, RZ ;  /* 0x000000ffff6c7224 */ /* 0x000fe200078e00ff */
[----:B------:R-:W-:Y:S01]  /*0c10*/  MOV R114, RZ ;  /* 0x000000ff00727202 */ /* 0x000fe20000000f00 */
[----:B------:R-:W-:Y:S01]  /*0c20*/  UISETP.GT.AND UP0, UPT, UR13, UR8, UPT ;  /* 0x000000080d00728c */ /* 0x000fe2000bf04270 */
[----:B------:R-:W-:Y:S01]  /*0c30*/  CS2R R112, SRZ ;  /* 0x0000000000707805 */ /* 0x000fe2000001ff00 */
[----:B------:R-:W-:Y:S01]  /*0c40*/  CS2R R20, SRZ ;  /* 0x0000000000147805 */ /* 0x000fe2000001ff00 */
[----:B------:R-:W-:Y:S01]  /*0c50*/  IMAD.MOV.U32 R106, RZ, RZ, RZ ;  /* 0x000000ffff6a7224 */ /* 0x000fe200078e00ff */
[----:B------:R-:W-:Y:S01]  /*0c60*/  CS2R R22, SRZ ;  /* 0x0000000000167805 */ /* 0x000fe2000001ff00 */
[----:B------:R-:W-:Y:S01]  /*0c70*/  MOV R104, RZ ;  /* 0x000000ff00687202 */ /* 0x000fe20000000f00 */
[----:B------:R-:W-:Y:S01]  /*0c80*/  IMAD.MOV.U32 R102, RZ, RZ, RZ ;  /* 0x000000ffff667224 */ /* 0x000fe200078e00ff */
[----:B------:R-:W-:Y:S01]  /*0c90*/  PLOP3.LUT P1, PT, PT, PT, UP0, 0x80, 0x0 ;  /* 0x000000000000781c */ /* 0x000fe20003f2f008 */
        /* <DEDUP_REMOVED lines=41> */
[----:B------:R-:W-:Y:S01]  /*0f30*/  IMAD.MOV.U32 R148, RZ, RZ, RZ ;  /* 0x000000ffff947224 */ /* 0x000fe200078e00ff */
[----:B------:R-:W-:Y:S01]  /*0f40*/  CS2R R142, SRZ ;  /* 0x00000000008e7805 */ /* 0x000fe2000001ff00 */
[----:B------:R-:W-:Y:S01]  /*0f50*/  CS2R R54, SRZ ;  /* 0x0000000000367805 */ /* 0x000fe2000001ff00 */
        /* <DEDUP_REMOVED lines=20> */
[----:B------:R-:W-:-:S03]  /*10a0*/  UISETP.NE.AND UP0, UPT, UR17, URZ, UPT ;  /* 0x0000003f1100728c */ /* 0x000fc6000bf05270 */
[----:B------:R-:W-:-:S13]  /*10b0*/  ISETP.NE.AND.EX P2, PT, RZ, c[0x0][0x344], PT, P2 ;  /* 0x0000d100ff007a0c */ /* 0x000fda0003f45320 */
[----:B------:R-:W-:-:S05]  /*10c0*/  @P2 IMAD.WIDE R2, R52, R9, c[0x0][0x340] ;  /* 0x0000d00034022625 */ /* 0x000fca00078e0209 */
[----:B------:R1:W2:Y:S01]  /*10d0*/  @P2 LDG.E R21, [R2.64] ;  /* 0x0000001402152981 */ /* 0x0002a2000c1e1900 */
[----:B------:R-:W-:Y:S01]  /*10e0*/  SHF.R.S32.HI R122, RZ, 0x1f, R123 ;  /* 0x0000001fff7a7819 */ /* 0x000fe2000001147b */
[----:B------:R-:W-:Y:S01]  /*10f0*/  ULDC UR4, c[0x0][0x2c4] ;  /* 0x0000b10000047ab9 */ /* 0x000fe20000000800 */
[----:B------:R-:W-:Y:S01]  /*1100*/  SHF.R.S32.HI R0, RZ, 0x1f, R6 ;  /* 0x0000001fff007819 */ /* 0x000fe20000011406 */
[----:B------:R-:W3:Y:S01]  /*1110*/  S2R R17, SR_CTAID.Y ;  /* 0x0000000000117919 */ /* 0x000ee20000002600 */
[----:B------:R-:W-:Y:S01]  /*1120*/  PLOP3.LUT P1, PT, PT, PT, UP0, 0x80, 0x0 ;  /* 0x000000000000781c */ /* 0x000fe20003f2f008 */
[----:B------:R-:W-:Y:S01]  /*1130*/  UIMAD UR4, UR15, UR4, URZ ;  /* 0x000000040f0472a4 */ /* 0x000fe2000f8e023f */
[----:B------:R-:W-:Y:S01]  /*1140*/  SHF.R.S32.HI R19, RZ, 0x1f, R52 ;  /* 0x0000001fff137819 */ /* 0x000fe20000011434 */
[----:B------:R-:W-:Y:S01]  /*1150*/  IMAD R0, R0, c[0x0][0x178], RZ ;  /* 0x00005e0000007a24 */ /* 0x000fe200078e02ff */
[----:B------:R-:W-:Y:S01]  /*1160*/  LEA.HI R27, R122, R123, RZ, 0x4 ;  /* 0x0000007b7a1b7211 */ /* 0x000fe200078f20ff */
[----:B------:R-:W-:Y:S01]  /*1170*/  BSSY B0, `(.L_x_992) ;  /* 0x0000077000007945 */ /* 0x000fe20003800000 */
[----:B------:R-:W-:Y:S01]  /*1180*/  SEL R10, R19, RZ, !P6 ;  /* 0x000000ff130a7207 */ /* 0x000fe20007000000 */
[----:B------:R-:W-:Y:S01]  /*1190*/  IMAD R0, R6, c[0x0][0x17c], R0 ;  /* 0x00005f0006007a24 */ /* 0x000fe200078e0200 */
[----:B------:R-:W-:-:S03]  /*11a0*/  MOV R24, 0x20 ;  /* 0x0000002000187802 */ /* 0x000fc60000000f00 */
[----:B------:R-:W-:Y:S01]  /*11b0*/  IMAD R10, R10, c[0x0][0x1c0], RZ ;  /* 0x000070000a0a7a24 */ /* 0x000fe200078e02ff */
[----:B-1----:R-:W-:Y:S02]  /*11c0*/  LEA.HI R2, R122, R123, RZ, 0x3 ;  /* 0x0000007b7a027211 */ /* 0x002fe400078f18ff */
[----:B---3--:R-:W-:Y:S02]  /*11d0*/  SHF.R.S32.HI R16, RZ, 0x1f, R17 ;  /* 0x0000001fff107819 */ /* 0x008fe40000011411 */
[----:B------:R-:W-:Y:S02]  /*11e0*/  SHF.R.S32.HI R20, RZ, 0x3, R2 ;  /* 0x00000003ff147819 */ /* 0x000fe40000011402 */
[----:B------:R-:W-:Y:S01]  /*11f0*/  LOP3.LUT R2, R2, 0xfffffff8, RZ, 0xc0, !PT ;  /* 0xfffffff802027812 */ /* 0x000fe200078ec0ff */
[----:B------:R-:W-:Y:S02]  /*1200*/  IMAD R8, R16, c[0x0][0x1b8], RZ ;  /* 0x00006e0010087a24 */ /* 0x000fe400078e02ff */
[----:B------:R-:W-:-:S02]  /*1210*/  IMAD.SHL.U32 R4, R20, 0x40, RZ ;  /* 0x0000004014047824 */ /* 0x000fc400078e00ff */
[----:B------:R-:W-:Y:S02]  /*1220*/  IMAD.IADD R25, R123, 0x1, -R2 ;  /* 0x000000017b197824 */ /* 0x000fe400078e0a02 */
[----:B------:R-:W-:Y:S01]  /*1230*/  IMAD.WIDE.U32 R2, R6, c[0x0][0x178], RZ ;  /* 0x00005e0006027a25 */ /* 0x000fe200078e00ff */
[----:B------:R-:W-:-:S03]  /*1240*/  LOP3.LUT R4, R4, 0x1c0, RZ, 0xc0, !PT ;  /* 0x000001c004047812 */ /* 0x000fc600078ec0ff */
[----:B------:R-:W-:Y:S01]  /*1250*/  IMAD.SHL.U32 R12, R25, 0x8, RZ ;  /* 0x00000008190c7824 */ /* 0x000fe200078e00ff */
[----:B------:R-:W-:Y:S01]  /*1260*/  IADD3 R3, R3, R0, RZ ;  /* 0x0000000003037210 */ /* 0x000fe20007ffe0ff */
[----:B------:R-:W-:Y:S02]  /*1270*/  IMAD R9, R25, 0x10, R20 ;  /* 0x0000001019097824 */ /* 0x000fe400078e0214 */
[C---:B------:R-:W-:Y:S01]  /*1280*/  IMAD R8, R17.reuse, c[0x0][0x1bc], R8 ;  /* 0x00006f0011087a24 */ /* 0x040fe200078e0208 */
[----:B------:R-:W-:Y:S01]  /*1290*/  LOP3.LUT R0, R4, 0x38, R12, 0xf8, !PT ;  /* 0x0000003804007812 */ /* 0x000fe200078ef80c */
[----:B------:R-:W-:Y:S01]  /*12a0*/  IMAD.WIDE.U32 R2, R17, c[0x0][0x1b8], R2 ;  /* 0x00006e0011027a25 */ /* 0x000fe200078e0002 */
[----:B------:R-:W-:Y:S02]  /*12b0*/  SHF.R.U32.HI R4, RZ, 0x3, R4 ;  /* 0x00000003ff047819 */ /* 0x000fe40000011604 */
[----:B------:R-:W-:Y:S01]  /*12c0*/  IADD3 R5, R12, 0x40, RZ ;  /* 0x000000400c057810 */ /* 0x000fe20007ffe0ff */
[----:B------:R-:W-:Y:S01]  /*12d0*/  IMAD.IADD R3, R3, 0x1, R8 ;  /* 0x0000000103037824 */ /* 0x000fe200078e0208 */
[----:B------:R-:W-:-:S02]  /*12e0*/  LOP3.LUT R22, R0, R4, RZ, 0x3c, !PT ;  /* 0x0000000400167212 */ /* 0x000fc400078e3cff */
[----:B------:R-:W-:Y:S02]  /*12f0*/  SHF.R.S32.HI R4, RZ, 0x1f, R7 ;  /* 0x0000001fff047819 */ /* 0x000fe40000011407 */
[----:B------:R-:W-:Y:S02]  /*1300*/  IADD3 R0, P0, R7, R20, RZ ;  /* 0x0000001407007210 */ /* 0x000fe40007f1e0ff */
[----:B------:R-:W-:Y:S02]  /*1310*/  IADD3 R9, R9, UR23, RZ ;  /* 0x0000001709097c10 */ /* 0x000fe4000fffe0ff */
[----:B------:R-:W-:Y:S02]  /*1320*/  LEA.HI.X.SX32 R4, R20, R4, 0x1, P0 ;  /* 0x0000000414047211 */ /* 0x000fe400000f0eff */
[----:B------:R-:W-:Y:S01]  /*1330*/  PLOP3.LUT P0, PT, PT, PT, UP0, 0x80, 0x0 ;  /* 0x000000000000781c */ /* 0x000fe20003f0f008 */
[----:B------:R-:W-:Y:S01]  /*1340*/  @P1 IMAD.HI.U32 R11, R9, c[0x0][0x2c8], RZ ;  /* 0x0000b200090b1a27 */ /* 0x000fe200078e00ff */
[----:B------:R-:W-:-:S02]  /*1350*/  ISETP.GE.AND P3, PT, R5, c[0x0][0x1d4], PT ;  /* 0x0000750005007a0c */ /* 0x000fc40003f66270 */
[----:B------:R-:W-:Y:S01]  /*1360*/  SHF.R.S32.HI R13, RZ, 0x1f, R12 ;  /* 0x0000001fff0d7819 */ /* 0x000fe2000001140c */
[----:B------:R-:W-:Y:S01]  /*1370*/  IMAD R5, R4, c[0x0][0x1e0], RZ ;  /* 0x0000780004057a24 */ /* 0x000fe200078e02ff */
[----:B------:R-:W-:Y:S01]  /*1380*/  SEL R8, R52, RZ, !P6 ;  /* 0x000000ff34087207 */ /* 0x000fe20007000000 */
[----:B------:R-:W-:Y:S01]  /*1390*/  IMAD R4, R4, c[0x0][0x208], RZ ;  /* 0x0000820004047a24 */ /* 0x000fe200078e02ff */
[----:B------:R-:W-:Y:S01]  /*13a0*/  ISETP.GE.AND P4, PT, R12, c[0x0][0x1d4], PT ;  /* 0x000075000c007a0c */ /* 0x000fe20003f86270 */
[C---:B------:R-:W-:Y:S02]  /*13b0*/  IMAD R14, R0.reuse, c[0x0][0x1e4], R5 ;  /* 0x00007900000e7a24 */ /* 0x040fe400078e0205 */
[C---:B------:R-:W-:Y:S02]  /*13c0*/  IMAD R15, R0.reuse, c[0x0][0x20c], R4 ;  /* 0x00008300000f7a24 */ /* 0x040fe400078e0204 */
[----:B------:R-:W-:-:S04]  /*13d0*/  IMAD.WIDE.U32 R6, R0, c[0x0][0x1e0], R12 ;  /* 0x0000780000067a25 */ /* 0x000fc800078e000c */
[----:B------:R-:W-:Y:S01]  /*13e0*/  IMAD.WIDE.U32 R4, R0, c[0x0][0x208], R12 ;  /* 0x0000820000047a25 */ /* 0x000fe200078e000c */
[----:B------:R-:W-:Y:S02]  /*13f0*/  MOV R0, R9 ;  /* 0x0000000900007202 */ /* 0x000fe40000000f00 */
[----:B------:R-:W-:Y:S01]  /*1400*/  @P0 SHF.R.U32.HI R0, RZ, c[0x0][0x2cc], R11 ;  /* 0x0000b300ff000a19 */ /* 0x000fe2000001160b */
[C---:B------:R-:W-:Y:S02]  /*1410*/  IMAD R11, R8.reuse, c[0x0][0x1c4], R10 ;  /* 0x00007100080b7a24 */ /* 0x040fe400078e020a */
[----:B------:R-:W-:Y:S01]  /*1420*/  IMAD.WIDE.U32 R2, R8, c[0x0][0x1c0], R2 ;  /* 0x0000700008027a25 */ /* 0x000fe200078e0002 */
[----:B------:R-:W-:Y:S02]  /*1430*/  IADD3 R10, -R0, RZ, RZ ;  /* 0x000000ff000a7210 */ /* 0x000fe40007ffe1ff */
[----:B------:R-:W-:Y:S01]  /*1440*/  SHF.R.S32.HI R8, RZ, 0x1f, R0 ;  /* 0x0000001fff087819 */ /* 0x000fe20000011400 */
[----:B------:R-:W-:-:S02]  /*1450*/  IMAD.IADD R3, R3, 0x1, R11 ;  /* 0x0000000103037824 */ /* 0x000fc400078e020b */
        /* <DEDUP_REMOVED lines=9> */
[----:B------:R-:W-:Y:S02]  /*14f0*/  IMAD.IADD R0, R123, 0x1, -R9 ;  /* 0x000000017b007824 */ /* 0x000fe400078e0a09 */
[----:B------:R-:W-:Y:S02]  /*1500*/  IMAD R11, R11, c[0x0][0x1a8], RZ ;  /* 0x00006a000b0b7a24 */ /* 0x000fe400078e02ff */
[----:B------:R-:W-:-:S04]  /*1510*/  IMAD.WIDE.U32 R8, R17, c[0x0][0x1e8], R6 ;  /* 0x00007a0011087a25 */ /* 0x000fc800078e0006 */
[----:B------:R-:W-:-:S04]  /*1520*/  IMAD.WIDE.U32 R6, R17, c[0x0][0x210], R4 ;  /* 0x0000840011067a25 */ /* 0x000fc800078e0004 */
[C---:B------:R-:W-:Y:S02]  /*1530*/  IMAD R14, R16.reuse, c[0x0][0x1e8], RZ ;  /* 0x00007a00100e7a24 */ /* 0x040fe400078e02ff */
[----:B------:R-:W-:Y:S01]  /*1540*/  IMAD R15, R16, c[0x0][0x210], RZ ;  /* 0x00008400100f7a24 */ /* 0x000fe200078e02ff */
[----:B------:R-:W-:Y:S01]  /*1550*/  SHF.R.S32.HI R16, RZ, 0x1f, R0 ;  /* 0x0000001fff107819 */ /* 0x000fe20000011400 */
[C---:B------:R-:W-:Y:S02]  /*1560*/  IMAD R11, R10.reuse, c[0x0][0x1ac], R11 ;  /* 0x00006b000a0b7a24 */ /* 0x040fe400078e020b */
[----:B------:R-:W-:Y:S01]  /*1570*/  IMAD.WIDE.U32 R4, R10, c[0x0][0x1a8], R2 ;  /* 0x00006a000a047a25 */ /* 0x000fe200078e0002 */
[----:B------:R-:W-:Y:S02]  /*1580*/  LEA.HI R26, R16, R0, RZ, 0x3 ;  /* 0x00000000101a7211 */ /* 0x000fe400078f18ff */
[----:B------:R-:W-:Y:S01]  /*1590*/  IADD3 R16, R20, UR23, RZ ;  /* 0x0000001714107c10 */ /* 0x000fe2000fffe0ff */
[----:B------:R-:W-:Y:S01]  /*15a0*/  IMAD R14, R17, c[0x0][0x1ec], R14 ;  /* 0x00007b00110e7a24 */ /* 0x000fe200078e020e */
[----:B------:R-:W-:Y:S01]  /*15b0*/  IADD3 R2, R5, R11, RZ ;  /* 0x0000000b05027210 */ /* 0x000fe20007ffe0ff */
[----:B------:R-:W-:Y:S01]  /*15c0*/  IMAD R15, R17, c[0x0][0x214], R15 ;  /* 0x00008500110f7a24 */ /* 0x000fe200078e020f */
[----:B------:R-:W-:Y:S01]  /*15d0*/  LEA R18, P0, R4, c[0x0][0x160], 0x1 ;  /* 0x0000580004127a11 */ /* 0x000fe200078008ff */
[----:B------:R-:W-:Y:S01]  /*15e0*/  IMAD.IADD R9, R9, 0x1, R14 ;  /* 0x0000000109097824 */ /* 0x000fe200078e020e */
[----:B------:R-:W-:Y:S01]  /*15f0*/  LOP3.LUT R10, R26, 0xfffffff8, RZ, 0xc0, !PT ;  /* 0xfffffff81a0a7812 */ /* 0x000fe200078ec0ff */
[----:B------:R-:W-:Y:S01]  /*1600*/  IMAD.IADD R7, R7, 0x1, R15 ;  /* 0x0000000107077824 */ /* 0x000fe200078e020f */
[----:B------:R-:W-:Y:S01]  /*1610*/  LEA.HI.X R17, R4, c[0x0][0x164], R2, 0x1, P0 ;  /* 0x0000590004117a11 */ /* 0x000fe200000f0c02 */
[----:B------:R-:W-:Y:S01]  /*1620*/  IMAD.SHL.U32 R15, R25, 0x8, RZ ;  /* 0x00000008190f7824 */ /* 0x000fe200078e00ff */
[----:B------:R-:W-:Y:S01]  /*1630*/  LEA.HI R14, R122, R123, RZ, 0x6 ;  /* 0x0000007b7a0e7211 */ /* 0x000fe200078f30ff */
[----:B------:R-:W-:Y:S01]  /*1640*/  IMAD.IADD R23, R0, 0x1, -R10 ;  /* 0x0000000100177824 */ /* 0x000fe200078e0a0a */
[----:B------:R1:W3:Y:S02]  /*1650*/  SHFL.IDX PT, R4, R18, RZ, 0x181f ;  /* 0x00181fff12047589 */ /* 0x0002e400000e0000 */
[----:B------:R-:W-:Y:S01]  /*1660*/  ISETP.GE.AND P6, PT, R15, c[0x0][0x198], PT ;  /* 0x000066000f007a0c */ /* 0x000fe20003fc6270 */
[----:B------:R-:W-:Y:S01]  /*1670*/  IMAD.SHL.U32 R14, R14, 0x8, RZ ;  /* 0x000000080e0e7824 */ /* 0x000fe200078e00ff */
[----:B------:R1:W4:Y:S04]  /*1680*/  SHFL.IDX PT, R5, R17, RZ, 0x181f ;  /* 0x00181fff11057589 */ /* 0x00032800000e0000 */
[----:B------:R-:W-:-:S02]  /*1690*/  LOP3.LUT R14, R22, 0xfffffe00, R14, 0xf8, !PT ;  /* 0xfffffe00160e7812 */ /* 0x000fc400078ef80e */
[--C-:B--2---:R-:W-:Y:S01]  /*16a0*/  @P2 SHF.R.S32.HI R3, RZ, 0x1f, R21.reuse ;  /* 0x0000001fff032819 */ /* 0x104fe20000011415 */
[----:B------:R-:W-:Y:S01]  /*16b0*/  @P2 IMAD.MOV.U32 R2, RZ, RZ, R21 ;  /* 0x000000ffff022224 */ /* 0x000fe200078e0015 */
[----:B------:R-:W-:Y:S01]  /*16c0*/  @!P2 MOV R2, R52 ;  /* 0x000000340002a202 */ /* 0x000fe20000000f00 */
[----:B------:R-:W-:Y:S01]  /*16d0*/  @!P2 IMAD.MOV.U32 R3, RZ, RZ, R19 ;  /* 0x000000ffff03a224 */ /* 0x000fe200078e0013 */
[----:B------:R-:W-:Y:S01]  /*16e0*/  IADD3 R19, R15, 0x40, RZ ;  /* 0x000000400f137810 */ /* 0x000fe20007ffe0ff */
[----:B------:R-:W-:Y:S01]  /*16f0*/  IMAD.MOV.U32 R21, RZ, RZ, 0x10 ;  /* 0x00000010ff157424 */ /* 0x000fe200078e00ff */
[----:B------:R-:W-:Y:S02]  /*1700*/  SEL R0, R2, RZ, !P5 ;  /* 0x000000ff02007207 */ /* 0x000fe40006800000 */
[----:B------:R-:W-:Y:S02]  /*1710*/  SEL R2, R3, RZ, !P5 ;  /* 0x000000ff03027207 */ /* 0x000fe40006800000 */
[----:B------:R-:W-:Y:S01]  /*1720*/  ISETP.GE.AND P5, PT, R16, UR4, PT ;  /* 0x0000000410007c0c */ /* 0x000fe2000bfa6270 */
[----:B------:R-:W-:Y:S01]  /*1730*/  IMAD.WIDE.U32 R30, R0, c[0x0][0x1f0], R8 ;  /* 0x00007c00001e7a25 */ /* 0x000fe200078e0008 */
[----:B------:R-:W-:-:S03]  /*1740*/  ISETP.GE.AND P0, PT, R19, c[0x0][0x198], PT ;  /* 0x0000660013007a0c */ /* 0x000fc60003f06270 */
[C---:B------:R-:W-:Y:S01]  /*1750*/  IMAD R3, R2.reuse, c[0x0][0x1f0], RZ ;  /* 0x00007c0002037a24 */ /* 0x040fe200078e02ff */
[----:B------:R1:W-:Y:S01]  /*1760*/  STL.64 [R1+0x40], R30 ;  /* 0x0000401e01007387 */ /* 0x0003e20000100a00 */
[----:B------:R-:W-:Y:S01]  /*1770*/  IMAD R2, R2, c[0x0][0x218], RZ ;  /* 0x0000860002027a24 */ /* 0x000fe200078e02ff */
[----:B------:R-:W-:Y:S01]  /*1780*/  R2P PR, R23, 0x6 ;  /* 0x0000000617007804 */ /* 0x000fe20000000000 */
[C---:B------:R-:W-:Y:S02]  /*1790*/  IMAD R11, R0.reuse, c[0x0][0x1f4], R3 ;  /* 0x00007d00000b7a24 */ /* 0x040fe400078e0203 */
[C---:B------:R-:W-:Y:S02]  /*17a0*/  IMAD R10, R0.reuse, c[0x0][0x21c], R2 ;  /* 0x00008700000a7a24 */ /* 0x040fe400078e0202 */
[----:B------:R-:W-:Y:S01]  /*17b0*/  IMAD.WIDE.U32 R74, R0, c[0x0][0x218], R6 ;  /* 0x00008600004a7a25 */ /* 0x000fe200078e0006 */
[----:B------:R-:W-:Y:S02]  /*17c0*/  IADD3 R33, R31, R11, RZ ;  /* 0x0000000b1f217210 */ /* 0x000fe40007ffe0ff */
[----:B------:R-:W-:Y:S01]  /*17d0*/  SEL R3, R21, 0xfffffff0, !P1 ;  /* 0xfffffff015037807 */ /* 0x000fe20004800000 */
[----:B------:R-:W-:Y:S01]  /*17e0*/  IMAD.IADD R29, R75, 0x1, R10 ;  /* 0x000000014b1d7824 */ /* 0x000fe200078e020a */
[----:B------:R1:W-:Y:S01]  /*17f0*/  STL.64 [R1+0x48], R74 ;  /* 0x0000484a01007387 */ /* 0x0003e20000100a00 */
[----:B------:R-:W-:-:S03]  /*1800*/  SEL R2, R24, 0xffffffe0, !P2 ;  /* 0xffffffe018027807 */ /* 0x000fc60005000000 */
[----:B------:R1:W-:Y:S04]  /*1810*/  STL [R1+0x3c], R29 ;  /* 0x00003c1d01007387 */ /* 0x0003e80000100800 */
[----:B------:R1:W-:Y:S01]  /*1820*/  STL [R1+0x34], R33 ;  /* 0x0000342101007387 */ /* 0x0003e20000100800 */
[----:B------:R-:W-:Y:S05]  /*1830*/  @P5 BRA `(.L_x_993) ;  /* 0x000000a000005947 */ /* 0x000fea0003800000 */
[----:B---34-:R-:W-:Y:S02]  /*1840*/  SHF.R.S32.HI R0, RZ, 0x1f, R19 ;  /* 0x0000001fff007819 */ /* 0x018fe40000011413 */
[C---:B------:R-:W-:Y:S02]  /*1850*/  LEA R6, P1, R15.reuse, R4, 0x1 ;  /* 0x000000040f067211 */ /* 0x040fe400078208ff */
[----:B------:R-:W-:Y:S02]  /*1860*/  LEA.HI R0, R0, R19, RZ, 0x3 ;  /* 0x0000001300007211 */ /* 0x000fe400078f18ff */
[----:B------:R-:W-:-:S02]  /*1870*/  LEA.HI.X R7, R15, R5, R13, 0x1, P1 ;  /* 0x000000050f077211 */ /* 0x000fc400008f0c0d */
[----:B------:R-:W-:Y:S01]  /*1880*/  LOP3.LUT R8, R0, 0xfffffff8, RZ, 0xc0, !PT ;  /* 0xfffffff800087812 */ /* 0x000fe200078ec0ff */
[----:B------:R-:W-:-:S04]  /*1890*/  IMAD.SHL.U32 R0, R14, 0x2, RZ ;  /* 0x000000020e007824 */ /* 0x000fc800078e00ff */
[----:B------:R-:W-:Y:S01]  /*18a0*/  IMAD.WIDE R4, R8, 0x2, R4 ;  /* 0x0000000208047825 */ /* 0x000fe200078e0204 */
[----:B------:R-:W-:Y:S01]  /*18b0*/  @!PT LDS RZ, [RZ] ;  /* 0x00000000fffff984 */ /* 0x000fe20000000800 */
[----:B------:R2:W-:Y:S04]  /*18c0*/  LDGSTS.E.BYPASS.LTC128B.128 [R0+0x8080], [R6.64], !P6 ;  /* 0x0808000006007fae */ /* 0x0005e8000f101d54 */
[----:B------:R2:W-:Y:S02]  /*18d0*/  LDGSTS.E.BYPASS.LTC128B.128 [R0+0xc080], [R4.64], !P0 ;  /* 0x0c08000004007fae */ /* 0x0005e4000c101d54 */
.L_x_993:
[----:B---34-:R-:W-:Y:S05]  /*18e0*/  BSYNC B0 ;  /* 0x0000000000007941 */ /* 0x018fea0003800000 */
.L_x_992:
[----:B--2---:R-:W-:Y:S01]  /*18f0*/  IADD3 R0, R16, 0x10, RZ ;  /* 0x0000001010007810 */ /* 0x004fe20007ffe0ff */
[----:B------:R2:W3:Y:S01]  /*1900*/  SHFL.IDX PT, R5, R17, 0x1, 0x181f ;  /* 0x00381f0011057f89 */ /* 0x0004e200000e0000 */
[----:B------:R-:W-:Y:S02]  /*1910*/  BSSY B0, `(.L_x_994) ;  /* 0x000000e000007945 */ /* 0x000fe40003800000 */
[----:B------:R-:W-:Y:S01]  /*1920*/  ISETP.GE.AND P1, PT, R0, UR4, PT ;  /* 0x0000000400007c0c */ /* 0x000fe2000bf26270 */
[----:B------:R2:W4:-:S12]  /*1930*/  SHFL.IDX PT, R4, R18, 0x1, 0x181f ;  /* 0x00381f0012047f89 */ /* 0x00051800000e0000 */
[----:B------:R-:W-:Y:S05]  /*1940*/  @P1 BRA `(.L_x_995) ;  /* 0x000000a000001947 */ /* 0x000fea0003800000 */
[----:B------:R-:W-:Y:S02]  /*1950*/  SHF.R.S32.HI R0, RZ, 0x1f, R19 ;  /* 0x0000001fff007819 */ /* 0x000fe40000011413 */
[C---:B----4-:R-:W-:Y:S02]  /*1960*/  LEA R6, P1, R15.reuse, R4, 0x1 ;  /* 0x000000040f067211 */ /* 0x050fe400078208ff */
        /* <DEDUP_REMOVED lines=8> */
.L_x_995:
[----:B------:R-:W-:Y:S05]  /*19f0*/  BSYNC B0 ;  /* 0x0000000000007941 */ /* 0x000fea0003800000 */
.L_x_994:
[----:B---3--:R-:W-:Y:S01]  /*1a00*/  IADD3 R0, R16, 0x20, RZ ;  /* 0x0000002010007810 */ /* 0x008fe20007ffe0ff */
[----:B------:R3:W1:Y:S01]  /*1a10*/  SHFL.IDX PT, R5, R17, 0x2, 0x181f ;  /* 0x00581f0011057f89 */ /* 0x00066200000e0000 */
[----:B------:R-:W-:Y:S02]  /*1a20*/  BSSY B0, `(.L_x_996) ;  /* 0x000000e000007945 */ /* 0x000fe40003800000 */
[----:B------:R-:W-:Y:S01]  /*1a30*/  ISETP.GE.AND P1, PT, R0, UR4, PT ;  /* 0x0000000400007c0c */ /* 0x000fe2000bf26270 */
[----:B----4-:R3:W4:-:S12]  /*1a40*/  SHFL.IDX PT, R4, R18, 0x2, 0x181f ;  /* 0x00581f0012047f89 */ /* 0x01071800000e0000 */
[----:B------:R-:W-:Y:S05]  /*1a50*/  @P1 BRA `(.L_x_997) ;  /* 0x000000a000001947 */ /* 0x000fea0003800000 */
[----:B------:R-:W-:Y:S02]  /*1a60*/  SHF.R.S32.HI R0, RZ, 0x1f, R19 ;  /* 0x0000001fff007819 */ /* 0x000fe40000011413 */
[C---:B----4-:R-:W-:Y:S02]  /*1a70*/  LEA R6, P1, R15.reuse, R4, 0x1 ;  /* 0x000000040f067211 */ /* 0x050fe400078208ff */
        /* <DEDUP_REMOVED lines=8> */
.L_x_997:
[----:B------:R-:W-:Y:S05]  /*1b00*/  BSYNC B0 ;  /* 0x0000000000007941 */ /* 0x000fea0003800000 */
.L_x_996:
[----:B-1----:R-:W-:Y:S01]  /*1b10*/  IADD3 R0, R16, 0x30, RZ ;  /* 0x0000003010007810 */ /* 0x002fe20007ffe0ff */
[----:B------:R1:W2:Y:S01]  /*1b20*/  SHFL.IDX PT, R5, R17, 0x3, 0x181f ;  /* 0x00781f0011057f89 */ /* 0x0002a200000e0000 */
[----:B------:R-:W-:Y:S02]  /*1b30*/  BSSY B0, `(.L_x_998) ;  /* 0x000000e000007945 */ /* 0x000fe40003800000 */
[----:B------:R-:W-:Y:S01]  /*1b40*/  ISETP.GE.AND P1, PT, R0, UR4, PT ;  /* 0x0000000400007c0c */ /* 0x000fe2000bf26270 */
[----:B----4-:R1:W4:-:S12]  /*1b50*/  SHFL.IDX PT, R4, R18, 0x3, 0x181f ;  /* 0x00781f0012047f89 */ /* 0x01031800000e0000 */
[----:B------:R-:W-:Y:S05]  /*1b60*/  @P1 BRA `(.L_x_999) ;  /* 0x000000a000001947 */ /* 0x000fea0003800000 */
[----:B------:R-:W-:Y:S02]  /*1b70*/  SHF.R.S32.HI R0, RZ, 0x1f, R19 ;  /* 0x0000001fff007819 */ /* 0x000fe40000011413 */
[C---:B----4-:R-:W-:Y:S02]  /*1b80*/  LEA R6, P1, R15.reuse, R4, 0x1 ;  /* 0x000000040f067211 */ /* 0x050fe400078208ff */
        /* <DEDUP_REMOVED lines=8> */
.L_x_999:
[----:B------:R-:W-:Y:S05]  /*1c10*/  BSYNC B0 ;  /* 0x0000000000007941 */ /* 0x000fea0003800000 */
.L_x_998:
[----:B--2---:R-:W-:Y:S01]  /*1c20*/  IADD3 R0, R16, 0x40, RZ ;  /* 0x0000004010007810 */ /* 0x004fe20007ffe0ff */
        /* <DEDUP_REMOVED lines=15> */
.L_x_1001:
[----:B------:R-:W-:Y:S05]  /*1d20*/  BSYNC B0 ;  /* 0x0000000000007941 */ /* 0x000fea0003800000 */
.L_x_1000:
        /* <DEDUP_REMOVED lines=16> */
.L_x_1003:
[----:B------:R-:W-:Y:S05]  /*1e30*/  BSYNC B0 ;  /* 0x0000000000007941 */ /* 0x000fea0003800000 */
.L_x_1002:
        /* <DEDUP_REMOVED lines=16> */
.L_x_1005:
[----:B------:R-:W-:Y:S05]  /*1f40*/  BSYNC B0 ;  /* 0x0000000000007941 */ /* 0x000fea0003800000 */
.L_x_1004:
[----:B-1----:R-:W-:Y:S01]  /*1f50*/  IADD3 R0, R16, 0x70, RZ ;  /* 0x0000007010007810 */ /* 0x002fe20007ffe0ff */
[----:B----4-:R-:W1:Y:S01]  /*1f60*/  SHFL.IDX PT, R4, R18, 0x7, 0x181f ;  /* 0x00f81f0012047f89 */ /* 0x010e6200000e0000 */
[----:B------:R-:W-:Y:S01]  /*1f70*/  UMOV UR25, 0x30 ;  /* 0x0000003000197882 */ /* 0x000fe20000000000 */
[----:B------:R-:W-:Y:S01]  /*1f80*/  IMAD.SHL.U32 R243, R14, 0x2, RZ ;  /* 0x000000020ef37824 */ /* 0x000fe200078e00ff */
[----:B------:R-:W-:Y:S01]  /*1f90*/  ISETP.GE.AND P1, PT, R0, UR4, PT ;  /* 0x0000000400007c0c */ /* 0x000fe2000bf26270 */
[----:B------:R-:W4:Y:S01]  /*1fa0*/  SHFL.IDX PT, R5, R17, 0x7, 0x181f ;  /* 0x00f81f0011057f89 */ /* 0x000f2200000e0000 */
[----:B------:R-:W-:Y:S01]  /*1fb0*/  UIMAD UR24, UR13, -0x30, UR25 ;  /* 0xffffffd00d1878a4 */ /* 0x000fe2000f8e0219 */
[----:B------:R-:W-:Y:S01]  /*1fc0*/  IMAD.MOV.U32 R124, RZ, RZ, R32 ;  /* 0x000000ffff7c7224 */ /* 0x000fe200078e0020 */
[----:B------:R-:W-:Y:S01]  /*1fd0*/  ULDC.64 UR4, c[0x0][0x1e0] ;  /* 0x0000780000047ab9 */ /* 0x000fe20000000a00 */
[----:B------:R-:W-:Y:S01]  /*1fe0*/  IMAD.MOV.U32 R125, RZ, RZ, R33 ;  /* 0x000000ffff7d7224 */ /* 0x000fe200078e0021 */
[----:B------:R-:W-:Y:S01]  /*1ff0*/  UIMAD.WIDE.U32 UR28, UR25, UR4, URZ ;  /* 0x00000004191c72a5 */ /* 0x000fe2000f8e003f */
[----:B------:R-:W-:Y:S01]  /*2000*/  IMAD.MOV.U32 R124, RZ, RZ, R30 ;  /* 0x000000ffff7c7224 */ /* 0x000fe200078e001e */
[----:B------:R-:W-:Y:S01]  /*2010*/  UIMAD UR25, UR25, UR5, URZ ;  /* 0x00000005191972a4 */ /* 0x000fe2000f8e023f */
[----:B------:R-:W-:Y:S01]  /*2020*/  IMAD.U32 R119, RZ, RZ, UR24 ;  /* 0x00000018ff777e24 */ /* 0x000fe2000f8e00ff */
[----:B------:R-:W-:Y:S01]  /*2030*/  UIADD3 UR14, UR13, -0x1, URZ ;  /* 0xffffffff0d0e7890 */ /* 0x000fe2000fffe03f */
[----:B------:R-:W-:Y:S01]  /*2040*/  SHF.R.S32.HI R11, RZ, 0x4, R27 ;  /* 0x00000004ff0b7819 */ /* 0x000fe2000001141b */
[----:B------:R-:W-:Y:S01]  /*2050*/  UIADD3 UR25, UR29, UR25, URZ ;  /* 0x000000191d197290 */ /* 0x000fe2000fffe03f */
[----:B------:R-:W-:Y:S01]  /*2060*/  @!P1 SHF.R.S32.HI R0, RZ, 0x1f, R19 ;  /* 0x0000001fff009819 */ /* 0x000fe20000011413 */
[----:B------:R-:W-:Y:S01]  /*2070*/  IMAD.U32 R8, RZ, RZ, UR28 ;  /* 0x0000001cff087e24 */ /* 0x000fe2000f8e00ff */
[----:B------:R-:W-:Y:S01]  /*2080*/  IADD3 R24, R119, UR9, -R20 ;  /* 0x0000000977187c10 */ /* 0x000fe2000fffe814 */
[----:B------:R-:W-:Y:S01]  /*2090*/  USHF.R.S32.HI UR11, URZ, 0x1f, UR14 ;  /* 0x0000001f3f0b7899 */ /* 0x000fe2000801140e */
[----:B------:R-:W-:Y:S01]  /*20a0*/  @!P1 LEA.HI R0, R0, R19, RZ, 0x3 ;  /* 0x0000001300009211 */ /* 0x000fe200078f18ff */
[----:B------:R-:W-:Y:S01]  /*20b0*/  UIMAD UR6, UR25, UR14, URZ ;  /* 0x0000000e190672a4 */ /* 0x000fe2000f8e023f */
[----:B------:R-:W-:Y:S01]  /*20c0*/  ISETP.GE.AND P5, PT, R24, 0x11, PT ;  /* 0x000000111800780c */ /* 0x000fe20003fa6270 */
[----:B------:R-:W-:Y:S01]  /*20d0*/  IMAD.MOV.U32 R116, RZ, RZ, R8 ;  /* 0x000000ffff747224 */ /* 0x000fe200078e0008 */
[C---:B-1----:R-:W-:Y:S01]  /*20e0*/  @!P1 LEA R6, P2, R15.reuse, R4, 0x1 ;  /* 0x000000040f069211 */ /* 0x042fe200078408ff */
[----:B------:R-:W-:Y:S01]  /*20f0*/  UIMAD UR6, UR11, UR28, UR6 ;  /* 0x0000001c0b0672a4 */ /* 0x000fe2000f8e0206 */
[----:B------:R-:W-:Y:S01]  /*2100*/  @!P1 LOP3.LUT R0, R0, 0xfffffff8, RZ, 0xc0, !PT ;  /* 0xfffffff800009812 */ /* 0x000fe200078ec0ff */
[----:B------:R-:W-:Y:S01]  /*2110*/  IMAD.U32 R9, RZ, RZ, UR29 ;  /* 0x0000001dff097e24 */ /* 0x000fe2000f8e00ff */
[----:B----4-:R-:W-:Y:S01]  /*2120*/  @!P1 LEA.HI.X R7, R15, R5, R13, 0x1, P2 ;  /* 0x000000050f079211 */ /* 0x010fe200010f0c0d */
[----:B------:R-:W-:Y:S01]  /*2130*/  UIMAD.WIDE.U32 UR18, UR4, 0x20, URZ ;  /* 0x00000020041278a5 */ /* 0x000fe2000f8e003f */
[----:B------:R-:W-:Y:S01]  /*2140*/  ISETP.GE.AND P2, PT, R24, 0x21, PT ;  /* 0x000000211800780c */ /* 0x000fe20003f46270 */
[----:B------:R-:W-:Y:S01]  /*2150*/  @!P1 IMAD.WIDE R4, R0, 0x2, R4 ;  /* 0x0000000200049825 */ /* 0x000fe200078e0204 */
[----:B------:R-:W-:Y:S01]  /*2160*/  USHF.L.U32 UR10, UR5, 0x5, URZ ;  /* 0x00000005050a7899 */ /* 0x000fe2000800063f */
[----:B------:R-:W-:Y:S01]  /*2170*/  @!PT LDS RZ, [RZ] ;  /* 0x00000000fffff984 */ /* 0x000fe20000000800 */
[----:B------:R1:W-:Y:S01]  /*2180*/  @!P1 LDGSTS.E.BYPASS.LTC128B.128 [R243+0xb880], [R6.64], !P6 ;  /* 0x0b88000006f39fae */ /* 0x0003e2000f101d54 */
[----:B------:R-:W-:Y:S01]  /*2190*/  ISETP.GE.AND P6, PT, R24, 0x1, PT ;  /* 0x000000011800780c */ /* 0x000fe20003fc6270 */
[----:B------:R-:W-:Y:S01]  /*21a0*/  IMAD.U32 R9, RZ, RZ, UR5 ;  /* 0x00000005ff097e24 */ /* 0x000fe2000f8e00ff */
[----:B------:R-:W-:Y:S01]  /*21b0*/  UIADD3 UR10, UR19, UR10, URZ ;  /* 0x0000000a130a7290 */ /* 0x000fe2000fffe03f */
[----:B------:R4:W-:Y:S01]  /*21c0*/  @!P1 LDGSTS.E.BYPASS.LTC128B.128 [R243+0xf880], [R4.64], !P0 ;  /* 0x0f88000004f39fae */ /* 0x0009e2000c101d54 */
[----:B------:R-:W-:Y:S01]  /*21d0*/  LEA.HI R12, R27, R11, RZ, 0x1 ;  /* 0x0000000b1b0c7211 */ /* 0x000fe200078f08ff */
[----:B------:R-:W-:Y:S01]  /*21e0*/  IMAD.MOV.U32 R72, RZ, RZ, R28 ;  /* 0x000000ffff487224 */ /* 0x000fe200078e001c */
[----:B------:R-:W-:Y:S01]  /*21f0*/  LEA.HI R121, R122, R123, RZ, 0x5 ;  /* 0x0000007b7a797211 */ /* 0x000fe200078f28ff */
[----:B------:R-:W0:Y:S01]  /*2200*/  LDGDEPBAR ;  /* 0x00000000000079af */ /* 0x000e220000000000 */
[----:B------:R-:W-:Y:S01]  /*2210*/  IMAD.MOV.U32 R73, RZ, RZ, R29 ;  /* 0x000000ffff497224 */ /* 0x000fe200078e001d */
[----:B------:R-:W-:Y:S01]  /*2220*/  UISETP.GT.AND UP0, UPT, UR14, UR8, UPT ;  /* 0x000000080e00728c */ /* 0x000fe2000bf04270 */
[----:B------:R-:W-:Y:S01]  /*2230*/  SHF.R.S32.HI R120, RZ, 0x5, R121 ;  /* 0x00000005ff787819 */ /* 0x000fe20000011479 */
[----:B------:R-:W-:Y:S01]  /*2240*/  IMAD.MOV.U32 R72, RZ, RZ, R74 ;  /* 0x000000ffff487224 */ /* 0x000fe200078e004a */
[----:B------:R-:W-:Y:S04]  /*2250*/  STL.64 [R1+0x30], R124 ;  /* 0x0000307c01007387 */ /* 0x000fe80000100a00 */
[----:B------:R-:W-:Y:S01]  /*2260*/  STL.64 [R1+0x38], R72 ;  /* 0x0000384801007387 */ /* 0x000fe20000100a00 */
[----:B-1----:R-:W-:-:S02]  /*2270*/  IMAD.U32 R6, RZ, RZ, UR4 ;  /* 0x00000004ff067e24 */ /* 0x002fc4000f8e00ff */
[----:B----4-:R-:W-:-:S05]  /*2280*/  IMAD.WIDE.U32 R4, R116, UR14, R124 ;  /* 0x0000000e74047c25 */ /* 0x010fca000f8e007c */
[----:B------:R-:W-:Y:S01]  /*2290*/  IADD3 R0, R5, UR6, RZ ;  /* 0x0000000605007c10 */ /* 0x000fe2000fffe0ff */
[----:B------:R-:W-:Y:S01]  /*22a0*/  ULDC.64 UR6, c[0x0][0x208] ;  /* 0x0000820000067ab9 */ /* 0x000fe20000000a00 */
[----:B------:R-:W-:Y:S01]  /*22b0*/  BAR.SYNC.DEFER_BLOCKING 0x0 ;  /* 0x0000000000007b1d */ /* 0x000fe20000010000 */
[----:B------:R-:W-:Y:S01]  /*22c0*/  @P5 LEA R7, P0, R6, R4, 0x4 ;  /* 0x0000000406075211 */ /* 0x000fe200078020ff */
[----:B------:R-:W-:Y:S01]  /*22d0*/  UIMAD UR11, UR11, UR6, URZ ;  /* 0x000000060b0b72a4 */ /* 0x000fe2000f8e023f */
[----:B------:R-:W-:Y:S01]  /*22e0*/  @P6 LEA R8, P1, R4, c[0x0][0x1c8], 0x1 ;  /* 0x0000720004086a11 */ /* 0x000fe200078208ff */
[----:B------:R-:W-:Y:S01]  /*22f0*/  UIMAD.WIDE.U32 UR26, UR14, UR6, URZ ;  /* 0x000000060e1a72a5 */ /* 0x000fe2000f8e003f */
[----:B------:R-:W-:Y:S01]  /*2300*/  @P5 LEA.HI.X R10, R6, R0, R9, 0x4, P0 ;  /* 0x00000000060a5211 */ /* 0x000fe200000f2409 */
[----:B------:R-:W-:Y:S01]  /*2310*/  UIMAD UR11, UR14, UR7, UR11 ;  /* 0x000000070e0b72a4 */ /* 0x000fe2000f8e020b */
[C---:B------:R-:W-:Y:S01]  /*2320*/  @P2 IADD3 R5, P0, R4.reuse, UR18, RZ ;  /* 0x0000001204052c10 */ /* 0x040fe2000ff1e0ff */
[----:B------:R-:W-:Y:S01]  /*2330*/  USHF.L.U32 UR12, UR6, 0x5, URZ ;  /* 0x00000005060c7899 */ /* 0x000fe2000800063f */
[----:B------:R-:W-:-:S02]  /*2340*/  @P6 LEA.HI.X R9, R4, c[0x0][0x1cc], R0, 0x1, P1 ;  /* 0x0000730004096a11 */ /* 0x000fc400008f0c00 */
[----:B------:R-:W-:Y:S02]  /*2350*/  @P5 LEA R6, P1, R7, c[0x0][0x1c8], 0x1 ;  /* 0x0000720007065a11 */ /* 0x000fe400078208ff */
[----:B------:R-:W-:Y:S02]  /*2360*/  @P2 IADD3.X R0, R0, UR10, RZ, P0, !PT ;  /* 0x0000000a00002c10 */ /* 0x000fe400087fe4ff */
[----:B------:R-:W-:Y:S02]  /*2370*/  @P2 LEA R4, P0, R5, c[0x0][0x1c8], 0x1 ;  /* 0x0000720005042a11 */ /* 0x000fe400078008ff */
[----:B------:R-:W-:Y:S02]  /*2380*/  @P5 LEA.HI.X R7, R7, c[0x0][0x1cc], R10, 0x1, P1 ;  /* 0x0000730007075a11 */ /* 0x000fe400008f0c0a */
[----:B------:R-:W-:Y:S01]  /*2390*/  @P2 LEA.HI.X R5, R5, c[0x0][0x1cc], R0, 0x1, P0 ;  /* 0x0000730005052a11 */ /* 0x000fe200000f0c00 */
[----:B------:R-:W-:Y:S01]  /*23a0*/  IMAD.SHL.U32 R0, R25, 0x40, RZ ;  /* 0x0000004019007824 */ /* 0x000fe200078e00ff */
[----:B------:R-:W-:-:S02]  /*23b0*/  LOP3.LUT R10, R12, 0xfffffffe, RZ, 0xc0, !PT ;  /* 0xfffffffe0c0a7812 */ /* 0x000fc400078ec0ff */
[----:B------:R-:W-:Y:S01]  /*23c0*/  LOP3.LUT P0, RZ, R25, 0x2, RZ, 0xc0, !PT ;  /* 0x0000000219ff7812 */ /* 0x000fe2000780c0ff */
[----:B------:R-:W-:Y:S01]  /*23d0*/  @!PT LDS RZ, [RZ] ;  /* 0x00000000fffff984 */ /* 0x000fe20000000800 */
[----:B------:R-:W-:Y:S01]  /*23e0*/  @!PT LDS RZ, [RZ] ;  /* 0x00000000fffff984 */ /* 0x000fe20000000800 */
[----:B------:R-:W-:Y:S01]  /*23f0*/  @!PT LDS RZ, [RZ] ;  /* 0x00000000fffff984 */ /* 0x000fe20000000800 */
[----:B------:R1:W-:Y:S01]  /*2400*/  @P6 LDGSTS.E.BYPASS.LTC128B.128 [R243+0x5080], [R8.64], !P4 ;  /* 0x0508000008f36fae */ /* 0x0003e2000e101d54 */
[----:B------:R-:W-:Y:S01]  /*2410*/  LOP3.LUT R0, R0, 0x1c0, RZ, 0xc0, !PT ;  /* 0x000001c000007812 */ /* 0x000fe200078ec0ff */
[----:B------:R-:W-:Y:S01]  /*2420*/  IMAD.IADD R10, R11, 0x1, -R10 ;  /* 0x000000010b0a7824 */ /* 0x000fe200078e0a0a */
[C---:B------:R-:W-:Y:S01]  /*2430*/  ISETP.LT.OR P1, PT, R24.reuse, 0x1, P4 ;  /* 0x000000011800780c */ /* 0x040fe20002721670 */
[----:B------:R1:W-:Y:S01]  /*2440*/  @P6 LDGSTS.E.BYPASS.LTC128B.128 [R243+0x6880], [R8.64+0x80], !P3 ;  /* 0x0688008008f36fae */ /* 0x0003e2000d901d54 */
[----:B------:R-:W-:-:S03]  /*2450*/  ISETP.LT.OR P6, PT, R24, 0x1, P3 ;  /* 0x000000011800780c */ /* 0x000fc60001fc1670 */
[----:B------:R4:W-:Y:S04]  /*2460*/  @P5 LDGSTS.E.BYPASS.LTC128B.128 [R243+0x5880], [R6.64], !P4 ;  /* 0x0588000006f35fae */ /* 0x0009e8000e101d54 */
[----:B------:R4:W-:Y:S04]  /*2470*/  @P5 LDGSTS.E.BYPASS.LTC128B.128 [R243+0x7080], [R6.64+0x80], !P3 ;  /* 0x0708008006f35fae */ /* 0x0009e8000d901d54 */
[----:B------:R5:W-:Y:S04]  /*2480*/  @P2 LDGSTS.E.BYPASS.LTC128B.128 [R243+0x6080], [R4.64], !P4 ;  /* 0x0608000004f32fae */ /* 0x000be8000e101d54 */
[----:B------:R5:W-:Y:S04]  /*2490*/  @P2 LDGSTS.E.BYPASS.LTC128B.128 [R243+0x7880], [R4.64+0x80], !P3 ;  /* 0x0788008004f32fae */ /* 0x000be8000d901d54 */
[----:B------:R-:W0:Y:S01]  /*24a0*/  LDGDEPBAR ;  /* 0x00000000000079af */ /* 0x000e220000000000 */
[----:B----4-:R-:W-:-:S02]  /*24b0*/  IMAD.SHL.U32 R6, R23, 0x40, RZ ;  /* 0x0000004017067824 */ /* 0x010fc400078e00ff */
[----:B------:R-:W-:-:S05]  /*24c0*/  IMAD.SHL.U32 R7, R20, 0x8, RZ ;  /* 0x0000000814077824 */ /* 0x000fca00078e00ff */
[----:B------:R-:W-:Y:S01]  /*24d0*/  LOP3.LUT R7, R0, 0x8, R7, 0xf8, !PT ;  /* 0x0000000800077812 */ /* 0x000fe200078ef807 */
[----:B-----5:R-:W-:Y:S01]  /*24e0*/  IMAD.SHL.U32 R5, R26, 0x40, RZ ;  /* 0x000000401a057824 */ /* 0x020fe200078e00ff */
[----:B------:R-:W-:-:S04]  /*24f0*/  DEPBAR.LE SB0, 0x1 ;  /* 0x000080400000791a */ /* 0x000fc80000000000 */
[----:B------:R-:W-:Y:S01]  /*2500*/  LOP3.LUT R4, R6, 0x1c0, RZ, 0xc0, !PT ;  /* 0x000001c006047812 */ /* 0x000fe200078ec0ff */
[----:B------:R-:W-:-:S04]  /*2510*/  DEPBAR.LE SB0, 0x0 ;  /* 0x000080000000791a */ /* 0x000fc80000000000 */
[----:B------:R-:W-:Y:S01]  /*2520*/  IMAD.SHL.U32 R6, R10, 0x8, RZ ;  /* 0x000000080a067824 */ /* 0x000fe200078e00ff */
[----:B------:R-:W-:Y:S02]  /*2530*/  LOP3.LUT R118, R5, 0xfffffe00, RZ, 0xc0, !PT ;  /* 0xfffffe0005767812 */ /* 0x000fe400078ec0ff */
[----:B------:R-:W-:Y:S02]  /*2540*/  SHF.R.U32.HI R0, RZ, 0x3, R0 ;  /* 0x00000003ff007819 */ /* 0x000fe40000011600 */
[----:B------:R-:W-:Y:S02]  /*2550*/  LOP3.LUT R5, R4, 0x8, R6, 0xf8, !PT ;  /* 0x0000000804057812 */ /* 0x000fe400078ef806 */
[----:B------:R-:W-:Y:S02]  /*2560*/  SHF.R.U32.HI R4, RZ, 0x3, R4 ;  /* 0x00000003ff047819 */ /* 0x000fe40000011604 */
[----:B------:R-:W-:Y:S02]  /*2570*/  LOP3.LUT R0, R7, R0, RZ, 0x3c, !PT ;  /* 0x0000000007007212 */ /* 0x000fe400078e3cff */
[----:B------:R-:W-:Y:S01]  /*2580*/  LOP3.LUT R117, R5, R4, RZ, 0x3c, !PT ;  /* 0x0000000405757212 */ /* 0x000fe200078e3cff */
[----:B------:R-:W-:-:S02]  /*2590*/  IMAD R4, R120, 0x400, R118 ;  /* 0x0000040078047824 */ /* 0x000fc400078e0276 */
[----:B------:R-:W-:Y:S02]  /*25a0*/  IMAD R0, R10, 0x200, R0 ;  /* 0x000002000a007824 */ /* 0x000fe400078e0200 */
[----:B------:R-:W-:Y:S02]  /*25b0*/  IMAD.IADD R4, R117, 0x1, R4 ;  /* 0x0000000175047824 */ /* 0x000fe400078e0204 */
[----:B------:R-:W-:Y:S01]  /*25c0*/  IMAD.SHL.U32 R224, R0, 0x2, RZ ;  /* 0x0000000200e07824 */ /* 0x000fe200078e00ff */
[----:B------:R-:W-:Y:S01]  /*25d0*/  BAR.SYNC.DEFER_BLOCKING 0x0 ;  /* 0x0000000000007b1d */ /* 0x000fe20000010000 */
[----:B------:R-:W-:-:S03]  /*25e0*/  IMAD.SHL.U32 R231, R4, 0x2, RZ ;  /* 0x0000000204e77824 */ /* 0x000fc600078e00ff */
[C---:B------:R-:W-:Y:S01]  /*25f0*/  IADD3 R0, R224.reuse, 0x5080, RZ ;  /* 0x00005080e0007810 */ /* 0x040fe20007ffe0ff */
[C-C-:B------:R-:W-:Y:S01]  /*2600*/  IMAD R233, R3.reuse, 0x2, R231.reuse ;  /* 0x0000000203e97824 */ /* 0x140fe200078e02e7 */
[----:B------:R-:W-:Y:S01]  /*2610*/  IADD3 R235, R224, 0x50a0, RZ ;  /* 0x000050a0e0eb7810 */ /* 0x000fe20007ffe0ff */
[----:B------:R-:W-:Y:S01]  /*2620*/  IMAD R232, R2, 0x2, R231 ;  /* 0x0000000202e87824 */ /* 0x000fe200078e02e7 */
[----:B------:R-:W-:Y:S01]  /*2630*/  @P0 IADD3 R235, R0, -0x20, RZ ;  /* 0xffffffe000eb0810 */ /* 0x000fe20007ffe0ff */
[----:B------:R-:W-:Y:S02]  /*2640*/  IMAD R234, R2, 0x2, R233 ;  /* 0x0000000202ea7824 */ /* 0x000fe400078e02e9 */
[----:B------:R-:W-:Y:S01]  /*2650*/  IMAD R236, R3, 0x2, R232 ;  /* 0x0000000203ec7824 */ /* 0x000fe200078e02e8 */
[C---:B------:R-:W-:Y:S02]  /*2660*/  IADD3 R241, R235.reuse, 0x800, RZ ;  /* 0x00000800ebf17810 */ /* 0x040fe40007ffe0ff */
[----:B------:R-:W-:-:S02]  /*2670*/  IADD3 R240, R235, 0x1000, RZ ;  /* 0x00001000ebf07810 */ /* 0x000fc40007ffe0ff */
[C---:B------:R-:W-:Y:S02]  /*2680*/  IADD3 R239, R235.reuse, 0x1800, RZ ;  /* 0x00001800ebef7810 */ /* 0x040fe40007ffe0ff */
[C---:B------:R-:W-:Y:S02]  /*2690*/  IADD3 R238, R235.reuse, 0x2000, RZ ;  /* 0x00002000ebee7810 */ /* 0x040fe40007ffe0ff */
[----:B------:R-:W-:Y:S01]  /*26a0*/  IADD3 R237, R235, 0x2800, RZ ;  /* 0x00002800ebed7810 */ /* 0x000fe20007ffe0ff */
[----:B-1----:R-:W-:Y:S04]  /*26b0*/  LDSM.16.M88.4 R8, [R231+0x8080] ;  /* 0x00808000e708783b */ /* 0x002fe80000000200 */
[----:B------:R-:W-:Y:S04]  /*26c0*/  LDSM.16.M88.4 R4, [R231+0xa080] ;  /* 0x00a08000e704783b */ /* 0x000fe80000000200 */
[----:B--23--:R-:W1:Y:S04]  /*26d0*/  LDSM.16.M88.4 R16, [R224+0x5880] ;  /* 0x00588000e010783b */ /* 0x00ce680000000200 */
[----:B------:R-:W2:Y:S04]  /*26e0*/  LDSM.16.M88.4 R12, [R224+0x5080] ;  /* 0x00508000e00c783b */ /* 0x000ea80000000200 */
[----:B------:R-:W3:Y:S04]  /*26f0*/  LDSM.16.M88.4 R20, [R224+0x6080] ;  /* 0x00608000e014783b */ /* 0x000ee80000000200 */
[----:B------:R-:W-:Y:S04]  /*2700*/  LDSM.16.M88.4 R36, [R235] ;  /* 0x00000000eb24783b */ /* 0x000fe80000000200 */
[----:B------:R-:W-:Y:S04]  /*2710*/  LDSM.16.M88.4 R48, [R235+0x1000] ;  /* 0x00100000eb30783b */ /* 0x000fe80000000200 */
[----:B------:R-:W-:Y:S01]  /*2720*/  LDSM.16.M88.4 R40, [R235+0x800] ;  /* 0x00080000eb28783b */ /* 0x000fe20000000200 */
[-C--:B-1----:R-:W-:Y:S08]  /*2730*/  HMMA.16816.F32.BF16 R64, R8, R16.reuse, RZ ;  /* 0x000000100840723c */ /* 0x082ff000000418ff */
[----:B------:R-:W-:Y:S07]  /*2740*/  HMMA.16816.F32.BF16 R44, R4, R16, RZ ;  /* 0x00000010042c723c */ /* 0x000fee00000418ff */
[----:B------:R-:W-:Y:S01]  /*2750*/  IMAD.U32 R16, RZ, RZ, UR26 ;  /* 0x0000001aff107e24 */ /* 0x000fe2000f8e00ff */
[----:B--2---:R-:W-:Y:S01]  /*2760*/  HMMA.16816.F32.BF16 R68, R8, R12, RZ ;  /* 0x0000000c0844723c */ /* 0x004fe200000418ff */
[----:B------:R-:W-:Y:S01]  /*2770*/  UIADD3 UR26, UR27, UR11, URZ ;  /* 0x0000000b1b1a7290 */ /* 0x000fe2000fffe03f */
[----:B------:R-:W-:-:S02]  /*2780*/  IMAD.U32 R17, RZ, RZ, UR27 ;  /* 0x0000001bff117e24 */ /* 0x000fc4000f8e00ff */
[----:B------:R-:W-:Y:S02]  /*2790*/  UMOV UR11, 0x5 ;  /* 0x00000005000b7882 */ /* 0x000fe40000000000 */
[----:B------:R-:W-:Y:S02]  /*27a0*/  UIMAD UR26, UR26, 0x30, URZ ;  /* 0x000000301a1a78a4 */ /* 0x000fe4000f8e023f */
[----:B------:R-:W-:Y:S01]  /*27b0*/  HMMA.16816.F32.BF16 R32, R4, R12, RZ ;  /* 0x0000000c0420723c */ /* 0x000fe200000418ff */
[----:B------:R-:W-:-:S07]  /*27c0*/  USHF.L.U64.HI UR11, UR6, UR11, UR7 ;  /* 0x0000000b060b7299 */ /* 0x000fce0008010207 */
[-C--:B------:R-:W-:Y:S08]  /*27d0*/  HMMA.16816.F32.BF16 R56, R4, R14.reuse, RZ ;  /* 0x0000000e0438723c */ /* 0x080ff000000418ff */
[----:B------:R-:W-:Y:S01]  /*27e0*/  HMMA.16816.F32.BF16 R88, R8, R14, RZ ;  /* 0x0000000e0858723c */ /* 0x000fe200000418ff */
[----:B------:R-:W1:Y:S07]  /*27f0*/  LDSM.16.M88.4 R12, [R233+0xa080] ;  /* 0x00a08000e90c783b */ /* 0x000e6e0000000200 */
[C---:B------:R-:W-:Y:S08]  /*2800*/  HMMA.16816.F32.BF16 R52, R4.reuse, R18, RZ ;  /* 0x000000120434723c */ /* 0x040ff000000418ff */
[C---:B---3--:R-:W-:Y:S08]  /*2810*/  HMMA.16816.F32.BF16 R28, R4.reuse, R20, RZ ;  /* 0x00000014041c723c */ /* 0x048ff000000418ff */
[----:B------:R-:W-:Y:S07]  /*2820*/  HMMA.16816.F32.BF16 R60, R4, R22, RZ ;  /* 0x00000016043c723c */ /* 0x000fee00000418ff */
[----:B------:R-:W-:Y:S01]  /*2830*/  IMAD.WIDE.U32 R6, R16, 0x30, R72 ;  /* 0x0000003010067825 */ /* 0x000fe200078e0048 */
[----:B------:R-:W-:Y:S01]  /*2840*/  HMMA.16816.F32.BF16 R92, R8, R18, RZ ;  /* 0x00000012085c723c */ /* 0x000fe200000418ff */
[----:B------:R-:W2:Y:S03]  /*2850*/  LDSM.16.M88.4 R16, [R233+0x8080] ;  /* 0x00808000e910783b */ /* 0x000ea60000000200 */
[----:B------:R-:W-:-:S02]  /*2860*/  LEA R4, P0, R6, c[0x0][0x1f8], 0x1 ;  /* 0x00007e0006047a11 */ /* 0x000fc400078008ff */
[----:B------:R-:W-:Y:S02]  /*2870*/  IADD3 R0, R7, UR26, RZ ;  /* 0x0000001a07007c10 */ /* 0x000fe4000fffe0ff */
[C---:B------:R-:W-:Y:S02]  /*2880*/  HMMA.16816.F32.BF16 R80, R8.reuse, R20, RZ ;  /* 0x000000140850723c */ /* 0x040fe400000418ff */
[----:B------:R-:W-:Y:S01]  /*2890*/  LEA.HI.X R5, R6, c[0x0][0x1fc], R0, 0x1, P0 ;  /* 0x00007f0006057a11 */ /* 0x000fe200000f0c00 */
[----:B------:R-:W-:Y:S01]  /*28a0*/  IMAD.U32 R0, RZ, RZ, UR12 ;  /* 0x0000000cff007e24 */ /* 0x000fe2000f8e00ff */
[----:B------:R-:W-:Y:S02]  /*28b0*/  IADD3 R6, P2, R4, UR12, RZ ;  /* 0x0000000c04067c10 */ /* 0x000fe4000ff5e0ff */
[----:B------:R-:W-:Y:S01]  /*28c0*/  ISETP.LT.OR P0, PT, R24, 0x11, P4 ;  /* 0x000000111800780c */ /* 0x000fe20002701670 */
[----:B------:R-:W-:Y:S01]  /*28d0*/  @!PT LDS RZ, [RZ] ;  /* 0x00000000fffff984 */ /* 0x000fe20000000800 */
[----:B------:R-:W-:Y:S01]  /*28e0*/  @!PT LDS RZ, [RZ] ;  /* 0x00000000fffff984 */ /* 0x000fe20000000800 */
[----:B------:R-:W-:Y:S01]  /*28f0*/  @!PT LDS RZ, [RZ] ;  /* 0x00000000fffff984 */ /* 0x000fe20000000800 */
[----:B------:R3:W-:Y:S01]  /*2900*/  LDGSTS.E.BYPASS.LTC128B.128 [R243+0x2080], [R4.64], !P1 ;  /* 0x0208000004f37fae */ /* 0x0007e2000c901d54 */
[----:B------:R-:W-:Y:S01]  /*2910*/  HMMA.16816.F32.BF16 R20, R8, R22, RZ ;  /* 0x000000160814723c */ /* 0x000fe200000418ff */
[----:B------:R-:W-:-:S02]  /*2920*/  IADD3.X R7, R5, UR11, RZ, P2, !PT ;  /* 0x0000000b05077c10 */ /* 0x000fc400097fe4ff */
[----:B------:R3:W-:Y:S01]  /*2930*/  LDGSTS.E.BYPASS.LTC128B.128 [R243+0x3880], [R4.64+0x80], !P6 ;  /* 0x0388008004f37fae */ /* 0x0007e2000f101d54 */
[----:B------:R-:W-:Y:S02]  /*2940*/  ISETP.LT.OR P6, PT, R24, 0x11, P3 ;  /* 0x000000111800780c */ /* 0x000fe40001fc1670 */
[----:B------:R-:W-:Y:S02]  /*2950*/  LOP3.LUT P1, RZ, R25, 0x4, RZ, 0xc0, !PT ;  /* 0x0000000419ff7812 */ /* 0x000fe4000782c0ff */
[----:B------:R-:W-:Y:S01]  /*2960*/  IADD3 R8, P5, P2, R0, 0x80, R4 ;  /* 0x0000008000087810 */ /* 0x000fe20007abe004 */
[----:B------:R-:W-:Y:S01]  /*2970*/  IMAD.MOV.U32 R0, RZ, RZ, 0x40 ;  /* 0x00000040ff007424 */ /* 0x000fe200078e00ff */
[----:B-1----:R-:W-:Y:S01]  /*2980*/  HMMA.16816.F32.BF16 R104, R12, R36, R32 ;  /* 0x000000240c68723c */ /* 0x002fe20000041820 */
[----:B------:R1:W-:Y:S01]  /*2990*/  LDGSTS.E.BYPASS.LTC128B.128 [R243+0x2880], [R6.64], !P0 ;  /* 0x0288000006f37fae */ /* 0x0003e2000c101d54 */
[----:B------:R-:W-:Y:S02]  /*29a0*/  IADD3.X R9, RZ, UR11, R5, P5, P2 ;  /* 0x0000000bff097c10 */ /* 0x000fe4000afe4405 */
[----:B------:R-:W-:-:S02]  /*29b0*/  ISETP.LT.OR P5, PT, R24, 0x21, P4 ;  /* 0x000000211800780c */ /* 0x000fc400027a1670 */
[----:B------:R-:W-:Y:S01]  /*29c0*/  ISETP.LT.OR P2, PT, R24, 0x21, P3 ;  /* 0x000000211800780c */ /* 0x000fe20001f41670 */
[----:B------:R4:W-:Y:S01]  /*29d0*/  LDGSTS.E.BYPASS.LTC128B.128 [R243+0x4080], [R8.64], !P6 ;  /* 0x0408000008f37fae */ /* 0x0009e2000f101d54 */
[----:B------:R-:W-:Y:S01]  /*29e0*/  SEL R0, R0, 0xffffffc0, !P1 ;  /* 0xffffffc000007807 */ /* 0x000fe20004800000 */
[C---:B------:R-:W-:Y:S04]  /*29f0*/  HMMA.16816.F32.BF16 R96, R12.reuse, R48, R28 ;  /* 0x000000300c60723c */ /* 0x040fe8000004181c */
[----:B------:R-:W-:Y:S02]  /*2a00*/  IMAD.IADD R230, R224, 0x1, R0 ;  /* 0x00000001e0e67824 */ /* 0x000fe400078e0200 */
[----:B------:R-:W-:Y:S02]  /*2a10*/  IMAD.IADD R229, R0, 0x1, R235 ;  /* 0x0000000100e57824 */ /* 0x000fe400078e02eb */
[----:B------:R-:W-:Y:S01]  /*2a20*/  HMMA.16816.F32.BF16 R100, R12, R40, R44 ;  /* 0x000000280c64723c */ /* 0x000fe2000004182c */
[----:B---3--:R-:W-:-:S04]  /*2a30*/  IADD3 R4, P0, R6, UR12, RZ ;  /* 0x0000000c06047c10 */ /* 0x008fc8000ff1e0ff */
[----:B------:R-:W-:-:S03]  /*2a40*/  IADD3.X R5, R7, UR11, RZ, P0, !PT ;  /* 0x0000000b07057c10 */ /* 0x000fc600087fe4ff */
[C---:B------:R-:W-:Y:S01]  /*2a50*/  HMMA.16816.F32.BF16 R84, R12.reuse, R38, R56 ;  /* 0x000000260c54723c */ /* 0x040fe20000041838 */
[----:B------:R-:W-:Y:S01]  /*2a60*/  PLOP3.LUT P0, PT, PT, PT, UP0, 0x80, 0x0 ;  /* 0x000000000000781c */ /* 0x000fe20003f0f008 */
[----:B------:R1:W-:Y:S04]  /*2a70*/  LDGSTS.E.BYPASS.LTC128B.128 [R243+0x3080], [R4.64], !P5 ;  /* 0x0308000004f37fae */ /* 0x0003e8000e901d54 */
[----:B------:R1:W-:Y:S02]  /*2a80*/  LDGSTS.E.BYPASS.LTC128B.128 [R243+0x4880], [R4.64+0x80], !P2 ;  /* 0x0488008004f37fae */ /* 0x0003e4000d101d54 */
[C---:B------:R-:W-:Y:S02]  /*2a90*/  HMMA.16816.F32.BF16 R76, R12.reuse, R42, R52 ;  /* 0x0000002a0c4c723c */ /* 0x040fe40000041834 */
[----:B----4-:R-:W-:Y:S04]  /*2aa0*/  LDSM.16.M88.4 R8, [R232+0xa080] ;  /* 0x00a08000e808783b */ /* 0x010fe80000000200 */
[----:B------:R-:W3:Y:S02]  /*2ab0*/  LDSM.16.M88.4 R24, [R230+0x5880] ;  /* 0x00588000e618783b */ /* 0x000ee40000000200 */
[----:B------:R-:W-:Y:S02]  /*2ac0*/  HMMA.16816.F32.BF16 R72, R12, R50, R60 ;  /* 0x000000320c48723c */ /* 0x000fe4000004183c */
[----:B------:R-:W4:Y:S04]  /*2ad0*/  LDSM.16.M88.4 R28, [R230+0x5080] ;  /* 0x00508000e61c783b */ /* 0x000f280000000200 */
[----:B------:R-:W5:Y:S02]  /*2ae0*/  LDSM.16.M88.4 R32, [R230+0x6080] ;  /* 0x00608000e620783b */ /* 0x000f640000000200 */
[C---:B--2---:R-:W-:Y:S02]  /*2af0*/  HMMA.16816.F32.BF16 R68, R16.reuse, R36, R68 ;  /* 0x000000241044723c */ /* 0x044fe40000041844 */
[----:B------:R-:W2:Y:S04]  /*2b00*/  LDSM.16.M88.4 R12, [R232+0x8080] ;  /* 0x00808000e80c783b */ /* 0x000ea80000000200 */
[----:B------:R-:W-:Y:S02]  /*2b10*/  LDSM.16.M88.4 R60, [R229+0x800] ;  /* 0x00080000e53c783b */ /* 0x000fe40000000200 */
[C---:B------:R-:W-:Y:S02]  /*2b20*/  HMMA.16816.F32.BF16 R64, R16.reuse, R40, R64 ;  /* 0x000000281040723c */ /* 0x040fe40000041840 */
[----:B-1----:R-:W-:Y:S04]  /*2b30*/  LDSM.16.M88.4 R4, [R234+0xa080] ;  /* 0x00a08000ea04783b */ /* 0x002fe80000000200 */
[----:B------:R-:W-:Y:S02]  /*2b40*/  LDSM.16.M88.4 R56, [R229+0x1000] ;  /* 0x00100000e538783b */ /* 0x000fe40000000200 */
[C---:B------:R-:W-:Y:S02]  /*2b50*/  HMMA.16816.F32.BF16 R52, R16.reuse, R48, R80 ;  /* 0x000000301034723c */ /* 0x040fe40000041850 */
[----:B------:R-:W0:Y:S06]  /*2b60*/  LDGDEPBAR ;  /* 0x00000000000079af */ /* 0x000e2c0000000000 */
[C---:B------:R-:W-:Y:S01]  /*2b70*/  HMMA.16816.F32.BF16 R44, R16.reuse, R38, R88 ;  /* 0x00000026102c723c */ /* 0x040fe20000041858 */
[----:B------:R-:W1:Y:S07]  /*2b80*/  LDSM.16.M88.4 R36, [R229] ;  /* 0x00000000e524783b */ /* 0x000e6e0000000200 */
[C---:B------:R-:W-:Y:S08]  /*2b90*/  HMMA.16816.F32.BF16 R40, R16.reuse, R42, R92 ;  /* 0x0000002a1028723c */ /* 0x040ff0000004185c */
[----:B------:R-:W-:Y:S01]  /*2ba0*/  HMMA.16816.F32.BF16 R48, R16, R50, R20 ;  /* 0x000000321030723c */ /* 0x000fe20000041814 */
[----:B------:R-:W1:Y:S04]  /*2bb0*/  LDSM.16.M88.4 R20, [R234+0x8080] ;  /* 0x00808000ea14783b */ /* 0x000e680000000200 */
[----:B------:R-:W-:Y:S03]  /*2bc0*/  LDSM.16.M88.4 R16, [R231+0xe080] ;  /* 0x00e08000e710783b */ /* 0x000fe60000000200 */
[C---:B---3--:R-:W-:Y:S08]  /*2bd0*/  HMMA.16816.F32.BF16 R88, R8.reuse, R26, R76 ;  /* 0x0000001a0858723c */ /* 0x048ff0000004184c */
[C---:B----4-:R-:W-:Y:S08]  /*2be0*/  HMMA.16816.F32.BF16 R80, R8.reuse, R28, R104 ;  /* 0x0000001c0850723c */ /* 0x050ff00000041868 */
[C---:B------:R-:W-:Y:S08]  /*2bf0*/  HMMA.16816.F32.BF16 R92, R8.reuse, R24, R100 ;  /* 0x00000018085c723c */ /* 0x040ff00000041864 */
[C---:B-----5:R-:W-:Y:S08]  /*2c00*/  HMMA.16816.F32.BF16 R96, R8.reuse, R32, R96 ;  /* 0x000000200860723c */ /* 0x060ff00000041860 */
[C---:B------:R-:W-:Y:S08]  /*2c10*/  HMMA.16816.F32.BF16 R84, R8.reuse, R30, R84 ;  /* 0x0000001e0854723c */ /* 0x040ff00000041854 */
[----:B------:R-:W-:Y:S08]  /*2c20*/  HMMA.16816.F32.BF16 R76, R8, R34, R72 ;  /* 0x00000022084c723c */ /* 0x000ff00000041848 */
[C---:B--2---:R-:W-:Y:S08]  /*2c30*/  HMMA.16816.F32.BF16 R8, R12.reuse, R28, R68 ;  /* 0x0000001c0c08723c */ /* 0x044ff00000041844 */
[C---:B------:R-:W-:Y:S01]  /*2c40*/  HMMA.16816.F32.BF16 R68, R12.reuse, R30, R44 ;  /* 0x0000001e0c44723c */ /* 0x040fe2000004182c */
[----:B------:R-:W2:Y:S07]  /*2c50*/  LDSM.16.M88.4 R28, [R224+0x6880] ;  /* 0x00688000e01c783b */ /* 0x000eae0000000200 */
[C---:B------:R-:W-:Y:S08]  /*2c60*/  HMMA.16816.F32.BF16 R104, R12.reuse, R24, R64 ;  /* 0x000000180c68723c */ /* 0x040ff00000041840 */
[C---:B------:R-:W-:Y:S01]  /*2c70*/  HMMA.16816.F32.BF16 R112, R12.reuse, R26, R40 ;  /* 0x0000001a0c70723c */ /* 0x040fe20000041828 */
[----:B------:R-:W3:Y:S07]  /*2c80*/  LDSM.16.M88.4 R24, [R224+0x7080] ;  /* 0x00708000e018783b */ /* 0x000eee0000000200 */
[C---:B------:R-:W-:Y:S01]  /*2c90*/  HMMA.16816.F32.BF16 R108, R12.reuse, R32, R52 ;  /* 0x000000200c6c723c */ /* 0x040fe20000041834 */
[----:B------:R-:W-:Y:S07]  /*2ca0*/  LDSM.16.M88.4 R52, [R235+0x1800] ;  /* 0x00180000eb34783b */ /* 0x000fee0000000200 */
[----:B------:R-:W-:Y:S01]  /*2cb0*/  HMMA.16816.F32.BF16 R44, R12, R34, R48 ;  /* 0x000000220c2c723c */ /* 0x000fe20000041830 */
[----:B------:R-:W4:Y:S04]  /*2cc0*/  LDSM.16.M88.4 R12, [R224+0x7880] ;  /* 0x00788000e00c783b */ /* 0x000f280000000200 */
[----:B------:R-:W-:Y:S03]  /*2cd0*/  LDSM.16.M88.4 R48, [R235+0x2000] ;  /* 0x00200000eb30783b */ /* 0x000fe60000000200 */
[C---:B-1----:R-:W-:Y:S08]  /*2ce0*/  HMMA.16816.F32.BF16 R40, R4.reuse, R36, R80 ;  /* 0x000000240428723c */ /* 0x042ff00000041850 */
[C---:B------:R-:W-:Y:S08]  /*2cf0*/  HMMA.16816.F32.BF16 R64, R4.reuse, R60, R92 ;  /* 0x0000003c0440723c */ /* 0x040ff0000004185c */
[----:B------:R-:W-:Y:S08]  /*2d00*/  HMMA.16816.F32.BF16 R32, R4, R38, R84 ;  /* 0x000000260420723c */ /* 0x000ff00000041854 */
[----:B------:R-:W-:Y:S01]  /*2d10*/  HMMA.16816.F32.BF16 R92, R20, R36, R8 ;  /* 0x00000024145c723c */ /* 0x000fe20000041808 */
[----:B------:R-:W1:Y:S07]  /*2d20*/  LDSM.16.M88.4 R8, [R231+0xc080] ;  /* 0x00c08000e708783b */ /* 0x000e6e0000000200 */
[C---:B------:R-:W-:Y:S08]  /*2d30*/  HMMA.16816.F32.BF16 R72, R4.reuse, R62, R88 ;  /* 0x0000003e0448723c */ /* 0x040ff00000041858 */
[C---:B------:R-:W-:Y:S08]  /*2d40*/  HMMA.16816.F32.BF16 R100, R4.reuse, R56, R96 ;  /* 0x000000380464723c */ /* 0x040ff00000041860 */
[----:B------:R-:W-:Y:S01]  /*2d50*/  HMMA.16816.F32.BF16 R96, R4, R58, R76 ;  /* 0x0000003a0460723c */ /* 0x000fe2000004184c */
[----:B------:R-:W5:Y:S07]  /*2d60*/  LDSM.16.M88.4 R4, [R233+0xe080] ;  /* 0x00e08000e904783b */ /* 0x000f6e0000000200 */
[C---:B------:R-:W-:Y:S01]  /*2d70*/  HMMA.16816.F32.BF16 R84, R20.reuse, R38, R68 ;  /* 0x000000261454723c */ /* 0x040fe20000041844 */
[----:B------:R-:W1:Y:S07]  /*2d80*/  LDSM.16.M88.4 R68, [R235+0x2800] ;  /* 0x00280000eb44783b */ /* 0x000e6e0000000200 */
[C---:B------:R-:W-:Y:S08]  /*2d90*/  HMMA.16816.F32.BF16 R88, R20.reuse, R60, R104 ;  /* 0x0000003c1458723c */ /* 0x040ff00000041868 */
[C---:B------:R-:W-:Y:S08]  /*2da0*/  HMMA.16816.F32.BF16 R104, R20.reuse, R62, R112 ;  /* 0x0000003e1468723c */ /* 0x040ff00000041870 */
[C---:B------:R-:W-:Y:S08]  /*2db0*/  HMMA.16816.F32.BF16 R108, R20.reuse, R56, R108 ;  /* 0x00000038146c723c */ /* 0x040ff0000004186c */
[----:B------:R-:W-:Y:S01]  /*2dc0*/  HMMA.16816.F32.BF16 R80, R20, R58, R44 ;  /* 0x0000003a1450723c */ /* 0x000fe2000004182c */
[----:B------:R-:W1:Y:S07]  /*2dd0*/  LDSM.16.M88.4 R20, [R233+0xc080] ;  /* 0x00c08000e914783b */ /* 0x000e6e0000000200 */
[C---:B--2---:R-:W-:Y:S08]  /*2de0*/  HMMA.16816.F32.BF16 R76, R16.reuse, R28, R40 ;  /* 0x0000001c104c723c */ /* 0x044ff00000041828 */
[C---:B------:R-:W-:Y:S08]  /*2df0*/  HMMA.16816.F32.BF16 R44, R16.reuse, R30, R32 ;  /* 0x0000001e102c723c */ /* 0x040ff00000041820 */
[C---:B---3--:R-:W-:Y:S08]  /*2e00*/  HMMA.16816.F32.BF16 R40, R16.reuse, R24, R64 ;  /* 0x000000181028723c */ /* 0x048ff00000041840 */
[C---:B------:R-:W-:Y:S08]  /*2e10*/  HMMA.16816.F32.BF16 R36, R16.reuse, R26, R72 ;  /* 0x0000001a1024723c */ /* 0x040ff00000041848 */
[----:B----4-:R-:W-:Y:S08]  /*2e20*/  HMMA.16816.F32.BF16 R32, R16, R12, R100 ;  /* 0x0000000c1020723c */ /* 0x010ff00000041864 */
[C---:B-1----:R-:W-:Y:S08]  /*2e30*/  HMMA.16816.F32.BF16 R72, R8.reuse, R28, R92 ;  /* 0x0000001c0848723c */ /* 0x042ff0000004185c */
[----:B------:R-:W-:Y:S08]  /*2e40*/  HMMA.16816.F32.BF16 R64, R8, R30, R84 ;  /* 0x0000001e0840723c */ /* 0x000ff00000041854 */
[----:B------:R-:W-:Y:S01]  /*2e50*/  HMMA.16816.F32.BF16 R60, R16, R14, R96 ;  /* 0x0000000e103c723c */ /* 0x000fe20000041860 */
[----:B------:R-:W-:Y:S07]  /*2e60*/  LDSM.16.M88.4 R16, [R232+0xe080] ;  /* 0x00e08000e810783b */ /* 0x000fee0000000200 */
[C---:B------:R-:W-:Y:S08]  /*2e70*/  HMMA.16816.F32.BF16 R56, R8.reuse, R24, R88 ;  /* 0x000000180838723c */ /* 0x040ff00000041858 */
[C---:B------:R-:W-:Y:S08]  /*2e80*/  HMMA.16816.F32.BF16 R28, R8.reuse, R26, R104 ;  /* 0x0000001a081c723c */ /* 0x040ff00000041868 */
[C---:B------:R-:W-:Y:S08]  /*2e90*/  HMMA.16816.F32.BF16 R24, R8.reuse, R12, R108 ;  /* 0x0000000c0818723c */ /* 0x040ff0000004186c */
[----:B------:R-:W-:Y:S01]  /*2ea0*/  HMMA.16816.F32.BF16 R80, R8, R14, R80 ;  /* 0x0000000e0850723c */ /* 0x000fe20000041850 */
[----:B------:R-:W-:Y:S04]  /*2eb0*/  LDSM.16.M88.4 R12, [R232+0xc080] ;  /* 0x00c08000e80c783b */ /* 0x000fe80000000200 */
[----:B------:R-:W-:Y:S03]  /*2ec0*/  LDSM.16.M88.4 R8, [R234+0xc080] ;  /* 0x00c08000ea08783b */ /* 0x000fe60000000200 */
[C---:B-----5:R-:W-:Y:S01]  /*2ed0*/  HMMA.16816.F32.BF16 R108, R4.reuse, R48, R40 ;  /* 0x00000030046c723c */ /* 0x060fe20000041828 */
[----:B------:R-:W1:Y:S07]  /*2ee0*/  LDSM.16.M88.4 R40, [R230+0x6880] ;  /* 0x00688000e628783b */ /* 0x000e6e0000000200 */
[C---:B------:R-:W-:Y:S01]  /*2ef0*/  HMMA.16816.F32.BF16 R104, R4.reuse, R50, R36 ;  /* 0x000000320468723c */ /* 0x040fe20000041824 */
[----:B------:R-:W2:Y:S07]  /*2f00*/  LDSM.16.M88.4 R36, [R230+0x7080] ;  /* 0x00708000e624783b */ /* 0x000eae0000000200 */
[C---:B------:R-:W-:Y:S01]  /*2f10*/  HMMA.16816.F32.BF16 R100, R4.reuse, R68, R32 ;  /* 0x000000440464723c */ /* 0x040fe20000041820 */
[----:B------:R-:W3:Y:S07]  /*2f20*/  LDSM.16.M88.4 R32, [R230+0x7880] ;  /* 0x00788000e620783b */ /* 0x000eee0000000200 */
[C---:B------:R-:W-:Y:S08]  /*2f30*/  HMMA.16816.F32.BF16 R112, R4.reuse, R52, R76 ;  /* 0x000000340470723c */ /* 0x040ff0000004184c */
[----:B------:R-:W-:Y:S08]  /*2f40*/  HMMA.16816.F32.BF16 R76, R4, R54, R44 ;  /* 0x00000036044c723c */ /* 0x000ff0000004182c */
[C---:B------:R-:W-:Y:S08]  /*2f50*/  HMMA.16816.F32.BF16 R92, R20.reuse, R52, R72 ;  /* 0x00000034145c723c */ /* 0x040ff00000041848 */
[----:B------:R-:W-:Y:S08]  /*2f60*/  HMMA.16816.F32.BF16 R44, R20, R54, R64 ;  /* 0x00000036142c723c */ /* 0x000ff00000041840 */
[----:B------:R-:W-:Y:S01]  /*2f70*/  HMMA.16816.F32.BF16 R96, R4, R70, R60 ;  /* 0x000000460460723c */ /* 0x000fe2000004183c */
[----:B------:R-:W-:Y:S07]  /*2f80*/  LDSM.16.M88.4 R4, [R236+0xe080] ;  /* 0x00e08000ec04783b */ /* 0x000fee0000000200 */
[C---:B------:R-:W-:Y:S08]  /*2f90*/  HMMA.16816.F32.BF16 R88, R20.reuse, R48, R56 ;  /* 0x000000301458723c */ /* 0x040ff00000041838 */
[C---:B------:R-:W-:Y:S01]  /*2fa0*/  HMMA.16816.F32.BF16 R84, R20.reuse, R50, R28 ;  /* 0x000000321454723c */ /* 0x040fe2000004181c */
[----:B------:R-:W-:Y:S07]  /*2fb0*/  LDSM.16.M88.4 R28, [R229+0x1800] ;  /* 0x00180000e51c783b */ /* 0x000fee0000000200 */
[C---:B------:R-:W-:Y:S01]  /*2fc0*/  HMMA.16816.F32.BF16 R60, R20.reuse, R68, R24 ;  /* 0x00000044143c723c */ /* 0x040fe20000041818 */
[----:B------:R-:W4:Y:S07]  /*2fd0*/  LDSM.16.M88.4 R24, [R229+0x2000] ;  /* 0x00200000e518783b */ /* 0x000f2e0000000200 */
[----:B------:R-:W-:Y:S01]  /*2fe0*/  HMMA.16816.F32.BF16 R56, R20, R70, R80 ;  /* 0x000000461438723c */ /* 0x000fe20000041850 */
[----:B------:R-:W5:Y:S01]  /*2ff0*/  LDSM.16.M88.4 R20, [R229+0x2800] ;  /* 0x00280000e514783b */ /* 0x000f620000000200 */
[----:B------:R-:W-:-:S06]  /*3000*/  DEPBAR.LE SB0, 0x0 ;  /* 0x000080000000791a */ /* 0x000fcc0000000000 */
[C---:B-1----:R-:W-:Y:S08]  /*3010*/  HMMA.16816.F32.BF16 R80, R16.reuse, R40, R112 ;  /* 0x000000281050723c */ /* 0x042ff00000041870 */
[----:B------:R-:W-:Y:S08]  /*3020*/  HMMA.16816.F32.BF16 R76, R16, R42, R76 ;  /* 0x0000002a104c723c */ /* 0x000ff0000004184c */
[C---:B------:R-:W-:Y:S08]  /*3030*/  HMMA.16816.F32.BF16 R48, R12.reuse, R40, R92 ;  /* 0x000000280c30723c */ /* 0x040ff0000004185c */
[----:B------:R-:W-:Y:S08]  /*3040*/  HMMA.16816.F32.BF16 R44, R12, R42, R44 ;  /* 0x0000002a0c2c723c */ /* 0x000ff0000004182c */
[C---:B--2---:R-:W-:Y:S08]  /*3050*/  HMMA.16816.F32.BF16 R72, R16.reuse, R36, R108 ;  /* 0x000000241048723c */ /* 0x044ff0000004186c */
[C---:B------:R-:W-:Y:S08]  /*3060*/  HMMA.16816.F32.BF16 R68, R16.reuse, R38, R104 ;  /* 0x000000261044723c */ /* 0x040ff00000041868 */
[C---:B---3--:R-:W-:Y:S08]  /*3070*/  HMMA.16816.F32.BF16 R64, R16.reuse, R32, R100 ;  /* 0x000000201040723c */ /* 0x048ff00000041864 */
[----:B------:R-:W-:Y:S08]  /*3080*/  HMMA.16816.F32.BF16 R52, R16, R34, R96 ;  /* 0x000000221034723c */ /* 0x000ff00000041860 */
[C---:B------:R-:W-:Y:S08]  /*3090*/  HMMA.16816.F32.BF16 R40, R12.reuse, R36, R88 ;  /* 0x000000240c28723c */ /* 0x040ff00000041858 */
[C---:B------:R-:W-:Y:S08]  /*30a0*/  HMMA.16816.F32.BF16 R36, R12.reuse, R38, R84 ;  /* 0x000000260c24723c */ /* 0x040ff00000041854 */
[C---:B------:R-:W-:Y:S08]  /*30b0*/  HMMA.16816.F32.BF16 R16, R12.reuse, R32, R60 ;  /* 0x000000200c10723c */ /* 0x040ff0000004183c */
[----:B------:R-:W-:Y:S08]  /*30c0*/  HMMA.16816.F32.BF16 R12, R12, R34, R56 ;  /* 0x000000220c0c723c */ /* 0x000ff00000041838 */
[C---:B----4-:R-:W-:Y:S08]  /*30d0*/  HMMA.16816.F32.BF16 R72, R4.reuse, R24, R72 ;  /* 0x000000180448723c */ /* 0x050ff00000041848 */
[----:B------:R-:W-:Y:S08]  /*30e0*/  HMMA.16816.F32.BF16 R68, R4, R26, R68 ;  /* 0x0000001a0444723c */ /* 0x000ff00000041844 */
[C---:B------:R-:W-:Y:S08]  /*30f0*/  HMMA.16816.F32.BF16 R40, R8.reuse, R24, R40 ;  /* 0x000000180828723c */ /* 0x040ff00000041828 */
[----:B------:R-:W-:Y:S08]  /*3100*/  HMMA.16816.F32.BF16 R32, R8, R26, R36 ;  /* 0x0000001a0820723c */ /* 0x000ff00000041824 */
[C---:B------:R-:W-:Y:S08]  /*3110*/  HMMA.16816.F32.BF16 R80, R4.reuse, R28, R80 ;  /* 0x0000001c0450723c */ /* 0x040ff00000041850 */
[C---:B------:R-:W-:Y:S08]  /*3120*/  HMMA.16816.F32.BF16 R112, R4.reuse, R30, R76 ;  /* 0x0000001e0470723c */ /* 0x040ff0000004184c */
[C---:B-----5:R-:W-:Y:S08]  /*3130*/  HMMA.16816.F32.BF16 R64, R4.reuse, R20, R64 ;  /* 0x000000140440723c */ /* 0x060ff00000041840 */
[----:B------:R-:W-:Y:S08]  /*3140*/  HMMA.16816.F32.BF16 R56, R4, R22, R52 ;  /* 0x000000160438723c */ /* 0x000ff00000041834 */
[C---:B------:R-:W-:Y:S08]  /*3150*/  HMMA.16816.F32.BF16 R48, R8.reuse, R28, R48 ;  /* 0x0000001c0830723c */ /* 0x040ff00000041830 */
[C---:B------:R-:W-:Y:S08]  /*3160*/  HMMA.16816.F32.BF16 R44, R8.reuse, R30, R44 ;  /* 0x0000001e082c723c */ /* 0x040ff0000004182c */
[C---:B------:R-:W-:Y:S08]  /*3170*/  HMMA.16816.F32.BF16 R36, R8.reuse, R20, R16 ;  /* 0x000000140824723c */ /* 0x040ff00000041810 */
[----:B------:R-:W-:Y:S01]  /*3180*/  HMMA.16816.F32.BF16 R24, R8, R22, R12 ;  /* 0x000000160818723c */ /* 0x000fe2000004180c */
[----:B------:R-:W-:Y:S06]  /*3190*/  BAR.SYNC.DEFER_BLOCKING 0x0 ;  /* 0x0000000000007b1d */ /* 0x000fec0000010000 */
[----:B------:R-:W-:Y:S05]  /*31a0*/  @!P0 BRA `(.L_x_1006) ;  /* 0x000001a000008947 */ /* 0x000fea0003800000 */
[----:B------:R-:W-:-:S04]  /*31b0*/  UIADD3 UR7, UR13, -0x2, URZ ;  /* 0xfffffffe0d077890 */ /* 0x000fc8000fffe03f */
[----:B------:R-:W-:Y:S02]  /*31c0*/  USHF.R.S32.HI UR6, URZ, 0x1f, UR7 ;  /* 0x0000001f3f067899 */ /* 0x000fe40008011407 */
[----:B------:R-:W-:Y:S01]  /*31d0*/  UIMAD UR25, UR25, UR7, URZ ;  /* 0x00000007191972a4 */ /* 0x000fe2000f8e023f */
[----:B------:R-:W-:Y:S01]  /*31e0*/  IMAD.WIDE.U32 R8, R116, UR7, R124 ;  /* 0x0000000774087c25 */ /* 0x000fe2000f8e007c */
[----:B------:R-:W-:Y:S02]  /*31f0*/  USHF.L.U32 UR7, UR4, 0x5, URZ ;  /* 0x0000000504077899 */ /* 0x000fe4000800063f */
[----:B------:R-:W-:Y:S02]  /*3200*/  UIMAD UR6, UR6, UR28, UR25 ;  /* 0x0000001c060672a4 */ /* 0x000fe4000f8e0219 */
[----:B------:R-:W-:Y:S01]  /*3210*/  LEA R4, P0, R8, c[0x0][0x1c8], 0x1 ;  /* 0x0000720008047a11 */ /* 0x000fe200078008ff */
[----:B------:R-:W-:Y:S01]  /*3220*/  USHF.L.U64.HI UR4, UR4, 0x5, UR5 ;  /* 0x0000000504047899 */ /* 0x000fe20008010205 */
[----:B------:R-:W-:-:S02]  /*3230*/  IMAD.U32 R7, RZ, RZ, UR7 ;  /* 0x00000007ff077e24 */ /* 0x000fc4000f8e00ff */
[----:B------:R-:W-:Y:S02]  /*3240*/  IADD3 R0, R9, UR6, RZ ;  /* 0x0000000609007c10 */ /* 0x000fe4000fffe0ff */
[----:B------:R-:W-:Y:S02]  /*3250*/  IADD3 R6, P5, R4, UR7, RZ ;  /* 0x0000000704067c10 */ /* 0x000fe4000ffbe0ff */
[----:B------:R-:W-:Y:S02]  /*3260*/  LEA.HI.X R5, R8, c[0x0][0x1cc], R0, 0x1, P0 ;  /* 0x0000730008057a11 */ /* 0x000fe400000f0c00 */
[----:B------:R-:W-:Y:S02]  /*3270*/  IADD3 R10, P2, P1, R7, 0x80, R4 ;  /* 0x00000080070a7810 */ /* 0x000fe4000795e004 */
[----:B------:R-:W-:Y:S01]  /*3280*/  IADD3 R8, P0, R6, UR7, RZ ;  /* 0x0000000706087c10 */ /* 0x000fe2000ff1e0ff */
[----:B------:R-:W-:Y:S01]  /*3290*/  @!PT LDS RZ, [RZ] ;  /* 0x00000000fffff984 */ /* 0x000fe20000000800 */
[----:B------:R-:W-:Y:S01]  /*32a0*/  @!PT LDS RZ, [RZ] ;  /* 0x00000000fffff984 */ /* 0x000fe20000000800 */
[----:B------:R-:W-:Y:S01]  /*32b0*/  @!PT LDS RZ, [RZ] ;  /* 0x00000000fffff984 */ /* 0x000fe20000000800 */
[----:B------:R1:W-:Y:S01]  /*32c0*/  LDGSTS.E.BYPASS.LTC128B.128 [R243+0x5080], [R4.64], !P4 ;  /* 0x0508000004f37fae */ /* 0x0003e2000e101d54 */
[----:B------:R-:W-:-:S02]  /*32d0*/  IADD3.X R7, R5, UR4, RZ, P5, !PT ;  /* 0x0000000405077c10 */ /* 0x000fc4000affe4ff */
[----:B------:R-:W-:Y:S01]  /*32e0*/  IADD3.X R11, RZ, UR4, R5, P2, P1 ;  /* 0x00000004ff0b7c10 */ /* 0x000fe200097e2405 */
[----:B------:R1:W-:Y:S01]  /*32f0*/  LDGSTS.E.BYPASS.LTC128B.128 [R243+0x6880], [R4.64+0x80], !P3 ;  /* 0x0688008004f37fae */ /* 0x0003e2000d901d54 */
[----:B------:R-:W-:-:S03]  /*3300*/  IADD3.X R9, R7, UR4, RZ, P0, !PT ;  /* 0x0000000407097c10 */ /* 0x000fc600087fe4ff */
[----:B------:R1:W-:Y:S04]  /*3310*/  LDGSTS.E.BYPASS.LTC128B.128 [R243+0x5880], [R6.64], !P4 ;  /* 0x0588000006f37fae */ /* 0x0003e8000e101d54 */
[----:B------:R1:W-:Y:S04]  /*3320*/  LDGSTS.E.BYPASS.LTC128B.128 [R243+0x7080], [R10.64], !P3 ;  /* 0x070800000af37fae */ /* 0x0003e8000d901d54 */
[----:B------:R1:W-:Y:S04]  /*3330*/  LDGSTS.E.BYPASS.LTC128B.128 [R243+0x6080], [R8.64], !P4 ;  /* 0x0608000008f37fae */ /* 0x0003e8000e101d54 */
[----:B------:R1:W-:Y:S02]  /*3340*/  LDGSTS.E.BYPASS.LTC128B.128 [R243+0x7880], [R8.64+0x80], !P3 ;  /* 0x0788008008f37fae */ /* 0x0003e4000d901d54 */
.L_x_1006:
[----:B------:R-:W-:Y:S01]  /*3350*/  LOP3.LUT R0, R121, 0xffffffe0, RZ, 0xc0, !PT ;  /* 0xffffffe079007812 */ /* 0x000fe200078ec0ff */
[----:B------:R-:W-:Y:S01]  /*3360*/  UISETP.NE.AND UP1, UPT, UR17, URZ, UPT ;  /* 0x0000003f1100728c */ /* 0x000fe2000bf25270 */
[----:B-1----:R-:W-:Y:S01]  /*3370*/  LEA.HI R5, R122, R123, RZ, 0x2 ;  /* 0x0000007b7a057211 */ /* 0x002fe200078f10ff */
[----:B------:R-:W-:Y:S01]  /*3380*/  UIADD3 UR4, UR9, 0x1, UR24 ;  /* 0x0000000109047890 */ /* 0x000fe2000fffe018 */
[----:B------:R-:W-:Y:S01]  /*3390*/  SHF.R.S32.HI R4, RZ, 0x1f, R120 ;  /* 0x0000001fff047819 */ /* 0x000fe20000011478 */
[----:B------:R-:W-:Y:S01]  /*33a0*/  IMAD.IADD R0, R123, 0x1, -R0 ;  /* 0x000000017b007824 */ /* 0x000fe200078e0a00 */
[----:B------:R-:W-:Y:S01]  /*33b0*/  LOP3.LUT R5, R5, 0xfffffffc, RZ, 0xc0, !PT ;  /* 0xfffffffc05057812 */ /* 0x000fe200078ec0ff */
[----:B------:R-:W-:Y:S01]  /*33c0*/  UISETP.NE.AND UP0, UPT, UR16, URZ, UPT ;  /* 0x0000003f1000728c */ /* 0x000fe2000bf05270 */
[----:B------:R-:W-:Y:S01]  /*33d0*/  LEA.HI R4, R4, R120, RZ, 0x2 ;  /* 0x0000007804047211 */ /* 0x000fe200078f10ff */
[----:B------:R-:W-:Y:S01]  /*33e0*/  ULDC UR14, c[0x0][0x324] ;  /* 0x0000c900000e7ab9 */ /* 0x000fe20000000800 */
[----:B------:R-:W-:Y:S01]  /*33f0*/  SHF.R.S32.HI R7, RZ, 0x1f, R0 ;  /* 0x0000001fff077819 */ /* 0x000fe20000011400 */
[----:B------:R-:W-:Y:S01]  /*3400*/  IMAD.IADD R5, R123, 0x1, -R5 ;  /* 0x000000017b057824 */ /* 0x000fe200078e0a05 */
[----:B------:R-:W-:Y:S01]  /*3410*/  LOP3.LUT R6, R4, 0xffffffc, RZ, 0xc0, !PT ;  /* 0x0ffffffc04067812 */ /* 0x000fe200078ec0ff */
[----:B------:R-:W-:Y:S01]  /*3420*/  ULOP3.LUT UR14, URZ, UR14, URZ, 0x33, !UPT ;  /* 0x0000000e3f0e7292 */ /* 0x000fe2000f8e333f */
[----:B------:R-:W-:Y:S01]  /*3430*/  LEA.HI R7, R7, R0, RZ, 0x2 ;  /* 0x0000000007077211 */ /* 0x000fe200078f10ff */
[----:B------:R-:W0:Y:S01]  /*3440*/  LDGDEPBAR ;  /* 0x00000000000079af */ /* 0x000e220000000000 */
[----:B------:R-:W-:Y:S01]  /*3450*/  LEA.HI R4, R5, R5, RZ, 0x1 ;  /* 0x0000000505047211 */ /* 0x000fe200078f08ff */
[----:B------:R-:W-:Y:S01]  /*3460*/  IMAD.IADD R8, R120, 0x1, -R6 ;  /* 0x0000000178087824 */ /* 0x000fe200078e0a06 */
[----:B------:R-:W-:-:S02]  /*3470*/  LEA.HI.SX32 R6, R7, UR23, 0x1e ;  /* 0x0000001707067c11 */ /* 0x000fc4000f8ff2ff */
[----:B------:R-:W-:Y:S01]  /*3480*/  PLOP3.LUT P1, PT, PT, PT, UP1, 0x80, 0x0 ;  /* 0x000000000000781c */ /* 0x000fe20003f2f018 */
[C---:B------:R-:W-:Y:S01]  /*3490*/  IMAD.SHL.U32 R9, R4.reuse, 0x20, RZ ;  /* 0x0000002004097824 */ /* 0x040fe200078e00ff */
[----:B------:R-:W-:Y:S01]  /*34a0*/  LOP3.LUT R4, R4, 0x1ffffffe, RZ, 0xc0, !PT ;  /* 0x1ffffffe04047812 */ /* 0x000fe200078ec0ff */
[----:B------:R-:W-:Y:S01]  /*34b0*/  IMAD R8, R8, 0x10, R6 ;  /* 0x0000001008087824 */ /* 0x000fe200078e0206 */
[----:B------:R-:W-:Y:S02]  /*34c0*/  PLOP3.LUT P0, PT, PT, PT, UP1, 0x80, 0x0 ;  /* 0x000000000000781c */ /* 0x000fe40003f0f018 */
        /* <DEDUP_REMOVED lines=11> */
[----:B------:R-:W-:-:S02]  /*3580*/  IMAD.IADD R4, R0, 0x1, -R4 ;  /* 0x0000000100047824 */ /* 0x000fc400078e0a04 */
[----:B------:R-:W-:Y:S02]  /*3590*/  IMAD.U32 R0, RZ, RZ, UR4 ;  /* 0x00000004ff007e24 */ /* 0x000fe4000f8e00ff */
[----:B------:R-:W-:-:S05]  /*35a0*/  IMAD.SHL.U32 R8, R4, 0x2, RZ ;  /* 0x0000000204087824 */ /* 0x000fca00078e00ff */
[----:B------:R3:W-:Y:S01]  /*35b0*/  STL [R1+0x10], R8 ;  /* 0x0000100801007387 */ /* 0x0007e20000100800 */
[----:B------:R-:W-:Y:S02]  /*35c0*/  IADD3 R0, R0, -UR15, -R8 ;  /* 0x8000000f00007c10 */ /* 0x000fe4000fffe808 */
[----:B------:R-:W-:Y:S02]  /*35d0*/  IADD3 R11, -R8, UR9, R119 ;  /* 0x00000009080b7c10 */ /* 0x000fe4000fffe177 */
[C---:B-1----:R-:W-:Y:S02]  /*35e0*/  IADD3 R10, R0.reuse, c[0x0][0x328], RZ ;  /* 0x0000ca00000a7a10 */ /* 0x042fe40007ffe0ff */
[----:B------:R-:W-:Y:S01]  /*35f0*/  IADD3 R12, R0, UR14, RZ ;  /* 0x0000000e000c7c10 */ /* 0x000fe2000fffe0ff */
[----:B------:R-:W-:Y:S01]  /*3600*/  IMAD.IADD R0, R118, 0x1, R117 ;  /* 0x0000000176007824 */ /* 0x000fe200078e0275 */
[----:B------:R-:W-:Y:S01]  /*3610*/  IADD3 R13, -R8, UR24, RZ ;  /* 0x00000018080d7c10 */ /* 0x000fe2000fffe1ff */
[----:B--2---:R-:W-:-:S02]  /*3620*/  IMAD.IADD R5, R10, 0x1, R6 ;  /* 0x000000010a057824 */ /* 0x004fc400078e0206 */
[----:B------:R-:W-:-:S03]  /*3630*/  IMAD.IADD R4, R12, 0x1, R6 ;  /* 0x000000010c047824 */ /* 0x000fc600078e0206 */
[----:B------:R-:W-:Y:S01]  /*3640*/  IMNMX R5, R5, R11, PT ;  /* 0x0000000b05057217 */ /* 0x000fe20003800200 */
[----:B------:R-:W-:Y:S05]  /*3650*/  @P0 BRA `(.L_x_1007) ;  /* 0x0000015000000947 */ /* 0x000fea0003800000 */
[----:B------:R-:W-:Y:S01]  /*3660*/  IMAD.U32 R7, RZ, RZ, UR15 ;  /* 0x0000000fff077e24 */ /* 0x000fe2000f8e00ff */
[----:B------:R-:W-:Y:S04]  /*3670*/  BSSY B0, `(.L_x_1008) ;  /* 0x000000f000007945 */ /* 0x000fe80003800000 */
[----:B------:R-:W-:-:S04]  /*3680*/  IADD3 R6, -R7, UR9, R6 ;  /* 0x0000000907067c10 */ /* 0x000fc8000fffe106 */
        /* <DEDUP_REMOVED lines=9> */
.L_x_1009:
[----:B------:R-:W-:-:S04]  /*3720*/  MOV R7, c[0x0][0x32c] ;  /* 0x0000cb0000077a02 */ /* 0x000fc80000000f00 */
[----:B------:R-:W-:-:S13]  /*3730*/  ISETP.NE.AND P0, PT, R7, 0x1, PT ;  /* 0x000000010700780c */ /* 0x000fda0003f05270 */
[----:B------:R-:W-:-:S05]  /*3740*/  @P0 IMAD.HI.U32 R7, R6, c[0x0][0x330], RZ ;  /* 0x0000cc0006070a27 */ /* 0x000fca00078e00ff */
[----:B------:R-:W-:Y:S02]  /*3750*/  @P0 SHF.R.U32.HI R6, RZ, c[0x0][0x334], R7 ;  /* 0x0000cd00ff060a19 */ /* 0x000fe40000011607 */
.L_x_1010:
[----:B------:R-:W-:Y:S05]  /*3760*/  BSYNC B0 ;  /* 0x0000000000007941 */ /* 0x000fea0003800000 */
.L_x_1008:
[----:B------:R-:W-:-:S05]  /*3770*/  IMAD R6, R6, c[0x0][0x32c], R13 ;  /* 0x0000cb0006067a24 */ /* 0x000fca00078e020d */
[----:B------:R-:W-:Y:S02]  /*3780*/  IADD3 R7, R6, c[0x0][0x32c], RZ ;  /* 0x0000cb0006077a10 */ /* 0x000fe40007ffe0ff */
[----:B------:R-:W-:Y:S02]  /*3790*/  IMNMX R4, R4, R6, !PT ;  /* 0x0000000604047217 */ /* 0x000fe40007800200 */
[----:B------:R-:W-:Y:S02]  /*37a0*/  IMNMX R5, R5, R7, PT ;  /* 0x0000000705057217 */ /* 0x000fe40003800200 */
.L_x_1007:
[----:B---3--:R-:W1:Y:S01]  /*37b0*/  SHFL.IDX PT, R8, R9, 0x1, 0x1c1f ;  /* 0x003c1f0009087f89 */ /* 0x008e6200000e0000 */
[----:B------:R-:W-:-:S06]  /*37c0*/  UISETP.NE.AND UP0, UPT, UR16, URZ, UPT ;  /* 0x0000003f1000728c */ /* 0x000fcc000bf05270 */
[----:B------:R-:W-:Y:S01]  /*37d0*/  PLOP3.LUT P0, PT, PT, PT, UP0, 0x40, 0x0 ;  /* 0x000000000000781c */ /* 0x000fe20003f0e808 */
[--C-:B-1----:R-:W-:Y:S02]  /*37e0*/  IMAD.IADD R7, R10, 0x1, R8.reuse ;  /* 0x000000010a077824 */ /* 0x102fe400078e0208 */
[----:B------:R-:W-:-:S03]  /*37f0*/  IMAD.IADD R6, R12, 0x1, R8 ;  /* 0x000000010c067824 */ /* 0x000fc600078e0208 */
[----:B------:R-:W-:-:S07]  /*3800*/  IMNMX R7, R7, R11, PT ;  /* 0x0000000b07077217 */ /* 0x000fce0003800200 */
        /* <DEDUP_REMOVED lines=13> */
.L_x_1013:
[----:B------:R-:W-:-:S04]  /*38e0*/  MOV R14, c[0x0][0x32c] ;  /* 0x0000cb00000e7a02 */ /* 0x000fc80000000f00 */
[----:B------:R-:W-:-:S13]  /*38f0*/  ISETP.NE.AND P0, PT, R14, 0x1, PT ;  /* 0x000000010e00780c */ /* 0x000fda0003f05270 */
[----:B------:R-:W-:-:S05]  /*3900*/  @P0 IMAD.HI.U32 R14, R8, c[0x0][0x330], RZ ;  /* 0x0000cc00080e0a27 */ /* 0x000fca00078e00ff */
[----:B------:R-:W-:Y:S02]  /*3910*/  @P0 SHF.R.U32.HI R8, RZ, c[0x0][0x334], R14 ;  /* 0x0000cd00ff080a19 */ /* 0x000fe4000001160e */
.L_x_1014:
[----:B------:R-:W-:Y:S05]  /*3920*/  BSYNC B0 ;  /* 0x0000000000007941 */ /* 0x000fea0003800000 */
.L_x_1012:
[----:B------:R-:W-:-:S05]  /*3930*/  IMAD R8, R8, c[0x0][0x32c], R13 ;  /* 0x0000cb0008087a24 */ /* 0x000fca00078e020d */
[----:B------:R-:W-:Y:S02]  /*3940*/  IADD3 R14, R8, c[0x0][0x32c], RZ ;  /* 0x0000cb00080e7a10 */ /* 0x000fe40007ffe0ff */
[----:B------:R-:W-:Y:S02]  /*3950*/  IMNMX R6, R6, R8, !PT ;  /* 0x0000000806067217 */ /* 0x000fe40007800200 */
[----:B------:R-:W-:Y:S02]  /*3960*/  IMNMX R7, R7, R14, PT ;  /* 0x0000000e07077217 */ /* 0x000fe40003800200 */
.L_x_1011:
[----:B------:R-:W-:Y:S01]  /*3970*/  UISETP.GE.AND UP2, UPT, UR24, 0x9, UPT ;  /* 0x000000091800788c */ /* 0x000fe2000bf46270 */
[----:B------:R-:W1:Y:S01]  /*3980*/  SHFL.IDX PT, R8, R9, 0x2, 0x1c1f ;  /* 0x005c1f0009087f89 */ /* 0x000e6200000e0000 */
[----:B------:R-:W-:Y:S02]  /*3990*/  UISETP.GE.AND UP0, UPT, UR24, 0x1, UPT ;  /* 0x000000011800788c */ /* 0x000fe4000bf06270 */
[----:B------:R-:W-:Y:S02]  /*39a0*/  UISETP.GE.AND UP3, UPT, UR24, 0x2, UPT ;  /* 0x000000021800788c */ /* 0x000fe4000bf66270 */
[----:B------:R-:W-:Y:S01]  /*39b0*/  PLOP3.LUT P0, PT, PT, PT, UP2, 0x40, 0x0 ;  /* 0x000000000000781c */ /* 0x000fe20003f0e828 */
[----:B------:R-:W-:Y:S01]  /*39c0*/  UP2UR UR25, UPR, URZ, 0x1 ;  /* 0x000000013f197883 */ /* 0x000fe20008000000 */
[----:B------:R-:W-:Y:S01]  /*39d0*/  PLOP3.LUT P2, PT, PT, PT, UP0, 0x40, 0x0 ;  /* 0x000000000000781c */ /* 0x000fe20003f4e808 */
[----:B------:R-:W-:Y:S01]  /*39e0*/  UISETP.GE.AND UP4, UPT, UR24, 0x1a, UPT ;  /* 0x0000001a1800788c */ /* 0x000fe2000bf86270 */
[----:B------:R-:W-:Y:S01]  /*39f0*/  PLOP3.LUT P1, PT, PT, PT, UP3, 0x40, 0x0 ;  /* 0x000000000000781c */ /* 0x000fe20003f2e838 */
[----:B------:R-:W-:Y:S01]  /*3a00*/  UISETP.GE.AND UP1, UPT, UR24, 0xa, UPT ;  /* 0x0000000a1800788c */ /* 0x000fe2000bf26270 */
[C---:B------:R-:W-:Y:S01]  /*3a10*/  ISETP.GT.AND P0, PT, R4.reuse, 0x8, P0 ;  /* 0x000000080400780c */ /* 0x040fe20000704270 */
[----:B------:R-:W-:Y:S01]  /*3a20*/  UISETP.GE.AND UP0, UPT, UR24, 0x11, UPT ;  /* 0x000000111800788c */ /* 0x000fe2000bf06270 */
[C---:B------:R-:W-:Y:S01]  /*3a30*/  ISETP.GT.AND P2, PT, R4.reuse, RZ, P2 ;  /* 0x000000ff0400720c */ /* 0x040fe20001744270 */
[----:B------:R-:W-:Y:S01]  /*3a40*/  UISETP.GE.AND UP6, UPT, UR24, 0x12, UPT ;  /* 0x000000121800788c */ /* 0x000fe2000bfc6270 */
[----:B------:R-:W-:Y:S01]  /*3a50*/  ISETP.GT.AND P1, PT, R4, 0x1, P1 ;  /* 0x000000010400780c */ /* 0x000fe20000f24270 */
[----:B------:R-:W-:Y:S01]  /*3a60*/  UISETP.GE.AND UP5, UPT, UR24, 0x19, UPT ;  /* 0x000000191800788c */ /* 0x000fe2000bfa6270 */
[C---:B------:R-:W-:Y:S01]  /*3a70*/  ISETP.LT.OR P0, PT, R5.reuse, 0x9, P0 ;  /* 0x000000090500780c */ /* 0x040fe20000701670 */
[----:B------:R-:W-:Y:S01]  /*3a80*/  UP2UR UR26, UPR, URZ, 0x40 ;  /* 0x000000403f1a7883 */ /* 0x000fe20008000000 */
[C---:B------:R-:W-:Y:S01]  /*3a90*/  ISETP.LT.OR P2, PT, R5.reuse, 0x1, P2 ;  /* 0x000000010500780c */ /* 0x040fe20001741670 */
[----:B------:R-:W-:Y:S01]  /*3aa0*/  UP2UR UR7, UPR, URZ, 0x8 ;  /* 0x000000083f077883 */ /* 0x000fe20008000000 */
[----:B------:R-:W-:Y:S01]  /*3ab0*/  ISETP.LT.OR P1, PT, R5, 0x2, P1 ;  /* 0x000000020500780c */ /* 0x000fe20000f21670 */
[----:B------:R-:W-:Y:S01]  /*3ac0*/  UP2UR UR6, UPR, URZ, 0x4 ;  /* 0x000000043f067883 */ /* 0x000fe20008000000 */
[----:B------:R-:W-:Y:S01]  /*3ad0*/  FSEL R20, R44, -INF , !P0 ;  /* 0xff8000002c147808 */ /* 0x000fe20004000000 */
[----:B------:R-:W-:Y:S01]  /*3ae0*/  UP2UR UR5, UPR, URZ, 0x2 ;  /* 0x000000023f057883 */ /* 0x000fe20008000000 */
[----:B------:R-:W-:Y:S01]  /*3af0*/  FSEL R17, R48, -INF , !P2 ;  /* 0xff80000030117808 */ /* 0x000fe20005000000 */
[----:B------:R-:W-:Y:S01]  /*3b00*/  UP2UR UR4, UPR, URZ, 0x1 ;  /* 0x000000013f047883 */ /* 0x000fe20008000000 */
[----:B------:R-:W-:Y:S01]  /*3b10*/  FSEL R19, R49, -INF , !P1 ;  /* 0xff80000031137808 */ /* 0x000fe20004800000 */
[----:B------:R-:W-:Y:S01]  /*3b20*/  UISETP.GE.AND UP3, UPT, UR24, 0x21, UPT ;  /* 0x000000211800788c */ /* 0x000fe2000bf66270 */
[----:B------:R-:W-:Y:S01]  /*3b30*/  PLOP3.LUT P0, PT, PT, PT, UP4, 0x40, 0x0 ;  /* 0x000000000000781c */ /* 0x000fe20003f0e848 */
[----:B------:R-:W-:Y:S01]  /*3b40*/  UISETP.GE.AND UP2, UPT, UR24, 0x22, UPT ;  /* 0x000000221800788c */ /* 0x000fe2000bf46270 */
[----:B------:R-:W-:Y:S01]  /*3b50*/  PLOP3.LUT P6, PT, PT, PT, UP1, 0x40, 0x0 ;  /* 0x000000000000781c */ /* 0x000fe20003fce818 */
[----:B------:R-:W-:Y:S01]  /*3b60*/  UISETP.GE.AND UP1, UPT, UR24, 0x29, UPT ;  /* 0x000000291800788c */ /* 0x000fe2000bf26270 */
[----:B------:R-:W-:Y:S01]  /*3b70*/  PLOP3.LUT P5, PT, PT, PT, UP0, 0x40, 0x0 ;  /* 0x000000000000781c */ /* 0x000fe20003fae808 */
[----:B------:R-:W-:Y:S01]  /*3b80*/  UISETP.GE.AND UP0, UPT, UR24, 0x2a, UPT ;  /* 0x0000002a1800788c */ /* 0x000fe2000bf06270 */
[----:B------:R-:W-:Y:S01]  /*3b90*/  PLOP3.LUT P2, PT, PT, PT, UP6, 0x40, 0x0 ;  /* 0x000000000000781c */ /* 0x000fe20003f4e868 */
[----:B------:R-:W-:Y:S01]  /*3ba0*/  UISETP.NE.AND UP6, UPT, UR16, URZ, UPT ;  /* 0x0000003f1000728c */ /* 0x000fe2000bfc5270 */
[----:B------:R-:W-:-:S02]  /*3bb0*/  PLOP3.LUT P1, PT, PT, PT, UP5, 0x40, 0x0 ;  /* 0x000000000000781c */ /* 0x000fc40003f2e858 */
[C---:B------:R-:W-:Y:S02]  /*3bc0*/  ISETP.GT.AND P0, PT, R4.reuse, 0x19, P0 ;  /* 0x000000190400780c */ /* 0x040fe40000704270 */
[C---:B------:R-:W-:Y:S02]  /*3bd0*/  ISETP.GT.AND P6, PT, R4.reuse, 0x9, P6 ;  /* 0x000000090400780c */ /* 0x040fe400037c4270 */
[C---:B------:R-:W-:Y:S02]  /*3be0*/  ISETP.GT.AND P5, PT, R4.reuse, 0x10, P5 ;  /* 0x000000100400780c */ /* 0x040fe40002fa4270 */
[C---:B------:R-:W-:Y:S02]  /*3bf0*/  ISETP.GT.AND P2, PT, R4.reuse, 0x11, P2 ;  /* 0x000000110400780c */ /* 0x040fe40001744270 */
[----:B------:R-:W-:Y:S02]  /*3c00*/  ISETP.GT.AND P1, PT, R4, 0x18, P1 ;  /* 0x000000180400780c */ /* 0x000fe40000f24270 */
[----:B------:R-:W-:-:S02]  /*3c10*/  ISETP.LT.OR P0, PT, R5, 0x1a, P0 ;  /* 0x0000001a0500780c */ /* 0x000fc40000701670 */
[C---:B------:R-:W-:Y:S02]  /*3c20*/  ISETP.LT.OR P6, PT, R5.reuse, 0xa, P6 ;  /* 0x0000000a0500780c */ /* 0x040fe400037c1670 */
[C---:B------:R-:W-:Y:S02]  /*3c30*/  ISETP.LT.OR P5, PT, R5.reuse, 0x11, P5 ;  /* 0x000000110500780c */ /* 0x040fe40002fa1670 */
[C---:B------:R-:W-:Y:S02]  /*3c40*/  ISETP.LT.OR P2, PT, R5.reuse, 0x12, P2 ;  /* 0x000000120500780c */ /* 0x040fe40001741670 */
[----:B------:R-:W-:Y:S02]  /*3c50*/  ISETP.LT.OR P1, PT, R5, 0x19, P1 ;  /* 0x000000190500780c */ /* 0x000fe40000f21670 */
[----:B------:R-:W-:Y:S02]  /*3c60*/  FSEL R33, R33, -INF , !P0 ;  /* 0xff80000021217808 */ /* 0x000fe40004000000 */
[----:B------:R-:W-:-:S02]  /*3c70*/  FSEL R21, R45, -INF , !P6 ;  /* 0xff8000002d157808 */ /* 0x000fc40007000000 */
[----:B------:R-:W-:Y:S02]  /*3c80*/  FSEL R22, R40, -INF , !P5 ;  /* 0xff80000028167808 */ /* 0x000fe40006800000 */
[----:B------:R-:W-:Y:S02]  /*3c90*/  FSEL R23, R41, -INF , !P2 ;  /* 0xff80000029177808 */ /* 0x000fe40005000000 */
[----:B------:R-:W-:Y:S02]  /*3ca0*/  FSEL R32, R32, -INF , !P1 ;  /* 0xff80000020207808 */ /* 0x000fe40004800000 */
[----:B------:R-:W-:Y:S01]  /*3cb0*/  PLOP3.LUT P0, PT, PT, PT, UP6, 0x40, 0x0 ;  /* 0x000000000000781c */ /* 0x000fe20003f0e868 */
[----:B------:R-:W-:Y:S01]  /*3cc0*/  UISETP.NE.AND UP6, UPT, UR26, URZ, UPT ;  /* 0x0000003f1a00728c */ /* 0x000fe2000bfc5270 */
[----:B------:R-:W-:Y:S02]  /*3cd0*/  PLOP3.LUT P6, PT, PT, PT, UP3, 0x40, 0x0 ;  /* 0x000000000000781c */ /* 0x000fe40003fce838 */
[----:B------:R-:W-:-:S02]  /*3ce0*/  PLOP3.LUT P5, PT, PT, PT, UP2, 0x40, 0x0 ;  /* 0x000000000000781c */ /* 0x000fc40003fae828 */
[----:B------:R-:W-:Y:S02]  /*3cf0*/  PLOP3.LUT P2, PT, PT, PT, UP1, 0x40, 0x0 ;  /* 0x000000000000781c */ /* 0x000fe40003f4e818 */
[----:B------:R-:W-:Y:S02]  /*3d00*/  PLOP3.LUT P1, PT, PT, PT, UP0, 0x40, 0x0 ;  /* 0x000000000000781c */ /* 0x000fe40003f2e808 */
[C---:B------:R-:W-:Y:S02]  /*3d10*/  ISETP.GT.AND P6, PT, R4.reuse, 0x20, P6 ;  /* 0x000000200400780c */ /* 0x040fe400037c4270 */
[C---:B------:R-:W-:Y:S02]  /*3d20*/  ISETP.GT.AND P5, PT, R4.reuse, 0x21, P5 ;  /* 0x000000210400780c */ /* 0x040fe40002fa4270 */
[C---:B------:R-:W-:Y:S02]  /*3d30*/  ISETP.GT.AND P2, PT, R4.reuse, 0x28, P2 ;  /* 0x000000280400780c */ /* 0x040fe40001744270 */
[----:B------:R-:W-:Y:S01]  /*3d40*/  ISETP.GT.AND P1, PT, R4, 0x29, P1 ;  /* 0x000000290400780c */ /* 0x000fe20000f24270 */
[----:B-1----:R-:W-:Y:S01]  /*3d50*/  IMAD.IADD R4, R12, 0x1, R8 ;  /* 0x000000010c047824 */ /* 0x002fe200078e0208 */
[----:B------:R-:W-:-:S02]  /*3d60*/  ISETP.LT.OR P6, PT, R5, 0x21, P6 ;  /* 0x000000210500780c */ /* 0x000fc400037c1670 */
[C---:B------:R-:W-:Y:S02]  /*3d70*/  ISETP.LT.OR P5, PT, R5.reuse, 0x22, P5 ;  /* 0x000000220500780c */ /* 0x040fe40002fa1670 */
[C---:B------:R-:W-:Y:S02]  /*3d80*/  ISETP.LT.OR P2, PT, R5.reuse, 0x29, P2 ;  /* 0x000000290500780c */ /* 0x040fe40001741670 */
[----:B------:R-:W-:Y:S01]  /*3d90*/  ISETP.LT.OR P1, PT, R5, 0x2a, P1 ;  /* 0x0000002a0500780c */ /* 0x000fe20000f21670 */
[----:B------:R-:W-:Y:S01]  /*3da0*/  IMAD.IADD R5, R10, 0x1, R8 ;  /* 0x000000010a057824 */ /* 0x000fe200078e0208 */
[----:B------:R-:W-:Y:S02]  /*3db0*/  FSEL R177, R36, -INF , !P6 ;  /* 0xff80000024b17808 */ /* 0x000fe40007000000 */
[----:B------:R-:W-:Y:S02]  /*3dc0*/  FSEL R176, R37, -INF , !P5 ;  /* 0xff80000025b07808 */ /* 0x000fe40006800000 */
[----:B------:R-:W-:-:S02]  /*3dd0*/  IMNMX R5, R5, R11, PT ;  /* 0x0000000b05057217 */ /* 0x000fc40003800200 */
[----:B------:R-:W-:Y:S02]  /*3de0*/  FSEL R179, R24, -INF , !P2 ;  /* 0xff80000018b37808 */ /* 0x000fe40005000000 */
[----:B------:R-:W-:Y:S01]  /*3df0*/  FSEL R184, R25, -INF , !P1 ;  /* 0xff80000019b87808 */ /* 0x000fe20004800000 */
        /* <DEDUP_REMOVED lines=13> */
.L_x_1017:
[----:B------:R-:W-:-:S04]  /*3ed0*/  MOV R14, c[0x0][0x32c] ;  /* 0x0000cb00000e7a02 */ /* 0x000fc80000000f00 */
[----:B------:R-:W-:-:S13]  /*3ee0*/  ISETP.NE.AND P0, PT, R14, 0x1, PT ;  /* 0x000000010e00780c */ /* 0x000fda0003f05270 */
[----:B------:R-:W-:-:S05]  /*3ef0*/  @P0 IMAD.HI.U32 R14, R8, c[0x0][0x330], RZ ;  /* 0x0000cc00080e0a27 */ /* 0x000fca00078e00ff */
[----:B------:R-:W-:Y:S02]  /*3f00*/  @P0 SHF.R.U32.HI R8, RZ, c[0x0][0x334], R14 ;  /* 0x0000cd00ff080a19 */ /* 0x000fe4000001160e */
.L_x_1018:
[----:B------:R-:W-:Y:S05]  /*3f10*/  BSYNC B0 ;  /* 0x0000000000007941 */ /* 0x000fea0003800000 */
.L_x_1016:
[----:B------:R-:W-:-:S05]  /*3f20*/  IMAD R8, R8, c[0x0][0x32c], R13 ;  /* 0x0000cb0008087a24 */ /* 0x000fca00078e020d */
[----:B------:R-:W-:Y:S02]  /*3f30*/  IADD3 R14, R8, c[0x0][0x32c], RZ ;  /* 0x0000cb00080e7a10 */ /* 0x000fe40007ffe0ff */
[----:B------:R-:W-:Y:S02]  /*3f40*/  IMNMX R4, R4, R8, !PT ;  /* 0x0000000804047217 */ /* 0x000fe40007800200 */
[----:B------:R-:W-:Y:S02]  /*3f50*/  IMNMX R5, R5, R14, PT ;  /* 0x0000000e05057217 */ /* 0x000fe40003800200 */
.L_x_1015:
[----:B------:R-:W-:Y:S02]  /*3f60*/  UP2UR UR29, UPR, URZ, 0x10 ;  /* 0x000000103f1d7883 */ /* 0x000fe40008000000 */
[----:B------:R-:W-:Y:S02]  /*3f70*/  UISETP.NE.AND UP4, UPT, UR25, URZ, UPT ;  /* 0x0000003f1900728c */ /* 0x000fe4000bf85270 */
[----:B------:R-:W-:Y:S02]  /*3f80*/  UP2UR UR24, UPR, URZ, 0x1 ;  /* 0x000000013f187883 */ /* 0x000fe40008000000 */
[----:B------:R-:W-:-:S02]  /*3f90*/  UISETP.NE.AND UP0, UPT, UR4, URZ, UPT ;  /* 0x0000003f0400728c */ /* 0x000fc4000bf05270 */
[----:B------:R-:W-:Y:S01]  /*3fa0*/  PLOP3.LUT P1, PT, PT, PT, UP4, 0x40, 0x0 ;  /* 0x000000000000781c */ /* 0x000fe20003f2e848 */
[----:B------:R-:W-:Y:S02]  /*3fb0*/  UP2UR UR28, UPR, URZ, 0x8 ;  /* 0x000000083f1c7883 */ /* 0x000fe40008000000 */
[----:B------:R-:W-:Y:S01]  /*3fc0*/  UISETP.NE.AND UP3, UPT, UR7, URZ, UPT ;  /* 0x0000003f0700728c */ /* 0x000fe2000bf65270 */
[----:B------:R-:W-:Y:S01]  /*3fd0*/  ISETP.GT.AND P1, PT, R6, RZ, P1 ;  /* 0x000000ff0600720c */ /* 0x000fe20000f24270 */
[----:B------:R-:W-:Y:S01]  /*3fe0*/  UP2UR UR26, UPR, URZ, 0x2 ;  /* 0x000000023f1a7883 */ /* 0x000fe20008000000 */
[----:B------:R-:W-:Y:S01]  /*3ff0*/  PLOP3.LUT P2, PT, PT, PT, UP0, 0x40, 0x0 ;  /* 0x000000000000781c */ /* 0x000fe20003f4e808 */
[----:B------:R-:W-:Y:S01]  /*4000*/  UISETP.NE.AND UP1, UPT, UR5, URZ, UPT ;  /* 0x0000003f0500728c */ /* 0x000fe2000bf25270 */
[C---:B------:R-:W-:Y:S01]  /*4010*/  ISETP.LT.OR P1, PT, R7.reuse, 0x1, P1 ;  /* 0x000000010700780c */ /* 0x040fe20000f21670 */
[----:B------:R-:W-:Y:S01]  /*4020*/  UISETP.NE.AND UP0, UPT, UR24, URZ, UPT ;  /* 0x0000003f1800728c */ /* 0x000fe2000bf05270 */
[----:B------:R-:W-:Y:S01]  /*4030*/  PLOP3.LUT P0, PT, PT, PT, UP3, 0x40, 0x0 ;  /* 0x000000000000781c */ /* 0x000fe20003f0e838 */
[----:B------:R-:W-:Y:S01]  /*4040*/  UP2UR UR27, UPR, URZ, 0x4 ;  /* 0x000000043f1b7883 */ /* 0x000fe20008000000 */
[----:B------:R-:W-:Y:S01]  /*4050*/  FSEL R14, R50, -INF , !P1 ;  /* 0xff800000320e7808 */ /* 0x000fe20004800000 */
[----:B------:R-:W-:Y:S01]  /*4060*/  UP2UR UR24, UPR, URZ, 0x40 ;  /* 0x000000403f187883 */ /* 0x000fe20008000000 */
[----:B------:R-:W-:Y:S01]  /*4070*/  PLOP3.LUT P1, PT, PT, PT, UP6, 0x40, 0x0 ;  /* 0x000000000000781c */ /* 0x000fe20003f2e868 */
[----:B------:R-:W-:Y:S01]  /*4080*/  UISETP.NE.AND UP2, UPT, UR6, URZ, UPT ;  /* 0x0000003f0600728c */ /* 0x000fe2000bf45270 */
[----:B------:R-:W-:Y:S01]  /*4090*/  PLOP3.LUT P5, PT, PT, PT, UP1, 0x40, 0x0 ;  /* 0x000000000000781c */ /* 0x000fe20003fae818 */
[----:B------:R-:W-:Y:S01]  /*40a0*/  UISETP.NE.AND UP6, UPT, UR4, URZ, UPT ;  /* 0x0000003f0400728c */ /* 0x000fe2000bfc5270 */
[C---:B------:R-:W-:Y:S01]  /*40b0*/  ISETP.GT.AND P2, PT, R6.reuse, 0x10, P2 ;  /* 0x000000100600780c */ /* 0x040fe20001744270 */
[----:B------:R-:W-:Y:S01]  /*40c0*/  UISETP.NE.AND UP1, UPT, UR26, URZ, UPT ;  /* 0x0000003f1a00728c */ /* 0x000fe2000bf25270 */
[C---:B------:R-:W-:Y:S01]  /*40d0*/  ISETP.GT.AND P0, PT, R6.reuse, 0x1, P0 ;  /* 0x000000010600780c */ /* 0x040fe20000704270 */
[----:B------:R-:W-:Y:S01]  /*40e0*/  UP2UR UR26, UPR, URZ, 0x40 ;  /* 0x000000403f1a7883 */ /* 0x000fe20008000000 */
[----:B------:R-:W-:Y:S01]  /*40f0*/  PLOP3.LUT P6, PT, PT, PT, UP2, 0x40, 0x0 ;  /* 0x000000000000781c */ /* 0x000fe20003fce828 */
[----:B------:R-:W-:Y:S01]  /*4100*/  UISETP.NE.AND UP6, UPT, UR5, URZ, UPT ;  /* 0x0000003f0500728c */ /* 0x000fe2000bfc5270 */
[C---:B------:R-:W-:Y:S01]  /*4110*/  ISETP.LT.OR P2, PT, R7.reuse, 0x11, P2 ;  /* 0x000000110700780c */ /* 0x040fe20001741670 */
[----:B------:R-:W-:Y:S01]  /*4120*/  UISETP.NE.AND UP2, UPT, UR27, URZ, UPT ;  /* 0x0000003f1b00728c */ /* 0x000fe2000bf45270 */
[----:B------:R-:W-:Y:S01]  /*4130*/  ISETP.LT.OR P0, PT, R7, 0x2, P0 ;  /* 0x000000020700780c */ /* 0x000fe20000701670 */
[----:B------:R-:W-:Y:S01]  /*4140*/  UP2UR UR27, UPR, URZ, 0x40 ;  /* 0x000000403f1b7883 */ /* 0x000fe20008000000 */
[----:B------:R-:W-:Y:S01]  /*4150*/  ISETP.GT.AND P1, PT, R6, 0x11, P1 ;  /* 0x000000110600780c */ /* 0x000fe20000f24270 */
[----:B------:R-:W-:Y:S01]  /*4160*/  UISETP.NE.AND UP6, UPT, UR6, URZ, UPT ;  /* 0x0000003f0600728c */ /* 0x000fe2000bfc5270 */
[----:B------:R-:W-:Y:S01]  /*4170*/  FSEL R29, R42, -INF , !P2 ;  /* 0xff8000002a1d7808 */ /* 0x000fe20005000000 */
[----:B------:R-:W-:Y:S01]  /*4180*/  UISETP.NE.AND UP3, UPT, UR28, URZ, UPT ;  /* 0x0000003f1c00728c */ /* 0x000fe2000bf65270 */
[----:B------:R-:W-:Y:S01]  /*4190*/  FSEL R15, R51, -INF , !P0 ;  /* 0xff800000330f7808 */ /* 0x000fe20004000000 */
[----:B------:R-:W-:Y:S01]  /*41a0*/  UP2UR UR28, UPR, URZ, 0x40 ;  /* 0x000000403f1c7883 */ /* 0x000fe20008000000 */
[----:B------:R-:W-:Y:S01]  /*41b0*/  PLOP3.LUT P2, PT, PT, PT, UP2, 0x40, 0x0 ;  /* 0x000000000000781c */ /* 0x000fe20003f4e828 */
[----:B------:R-:W-:Y:S01]  /*41c0*/  UISETP.NE.AND UP6, UPT, UR7, URZ, UPT ;  /* 0x0000003f0700728c */ /* 0x000fe2000bfc5270 */
[----:B------:R-:W-:Y:S01]  /*41d0*/  PLOP3.LUT P0, PT, PT, PT, UP5, 0x40, 0x0 ;  /* 0x000000000000781c */ /* 0x000fe20003f0e858 */
[----:B------:R-:W-:Y:S01]  /*41e0*/  UISETP.NE.AND UP4, UPT, UR29, URZ, UPT ;  /* 0x0000003f1d00728c */ /* 0x000fe2000bf85270 */
[----:B------:R-:W-:Y:S01]  /*41f0*/  ISETP.LT.OR P1, PT, R7, 0x12, P1 ;  /* 0x000000120700780c */ /* 0x000fe20000f21670 */
[----:B------:R-:W-:Y:S01]  /*4200*/  UP2UR UR29, UPR, URZ, 0x40 ;  /* 0x000000403f1d7883 */ /* 0x000fe20008000000 */
[C---:B------:R-:W-:Y:S01]  /*4210*/  ISETP.GT.AND P2, PT, R6.reuse, 0x21, P2 ;  /* 0x000000210600780c */ /* 0x040fe20001744270 */
[----:B------:R-:W-:Y:S01]  /*4220*/  UISETP.NE.AND UP6, UPT, UR25, URZ, UPT ;  /* 0x0000003f1900728c */ /* 0x000fe2000bfc5270 */
[----:B------:R-:W-:-:S02]  /*4230*/  ISETP.GT.AND P0, PT, R6, 0x18, P0 ;  /* 0x000000180600780c */ /* 0x000fc40000704270 */
[----:B------:R-:W-:Y:S02]  /*4240*/  FSEL R30, R43, -INF , !P1 ;  /* 0xff8000002b1e7808 */ /* 0x000fe40004800000 */
[----:B------:R-:W-:Y:S02]  /*4250*/  PLOP3.LUT P1, PT, PT, PT, UP1, 0x40, 0x0 ;  /* 0x000000000000781c */ /* 0x000fe40003f2e818 */
[C---:B------:R-:W-:Y:S02]  /*4260*/  ISETP.LT.OR P2, PT, R7.reuse, 0x22, P2 ;  /* 0x000000220700780c */ /* 0x040fe40001741670 */
[----:B------:R-:W-:Y:S02]  /*4270*/  ISETP.LT.OR P0, PT, R7, 0x19, P0 ;  /* 0x000000190700780c */ /* 0x000fe40000701670 */
[C---:B------:R-:W-:Y:S02]  /*4280*/  ISETP.GT.AND P1, PT, R6.reuse, 0x28, P1 ;  /* 0x000000280600780c */ /* 0x040fe40000f24270 */
[----:B------:R-:W-:-:S02]  /*4290*/  ISETP.GT.AND P6, PT, R6, 0x8, P6 ;  /* 0x000000080600780c */ /* 0x000fc400037c4270 */
[----:B------:R-:W-:Y:S02]  /*42a0*/  FSEL R178, R39, -INF , !P2 ;  /* 0xff80000027b27808 */ /* 0x000fe40005000000 */
[----:B------:R-:W-:Y:S02]  /*42b0*/  FSEL R31, R34, -INF , !P0 ;  /* 0xff800000221f7808 */ /* 0x000fe40004000000 */
[----:B------:R-:W-:Y:S01]  /*42c0*/  PLOP3.LUT P2, PT, PT, PT, UP6, 0x40, 0x0 ;  /* 0x000000000000781c */ /* 0x000fe20003f4e868 */
[----:B------:R-:W-:Y:S01]  /*42d0*/  UISETP.NE.AND UP6, UPT, UR29, URZ, UPT ;  /* 0x0000003f1d00728c */ /* 0x000fe2000bfc5270 */
[----:B------:R-:W-:Y:S02]  /*42e0*/  PLOP3.LUT P0, PT, PT, PT, UP0, 0x40, 0x0 ;  /* 0x000000000000781c */ /* 0x000fe40003f0e808 */
[C---:B------:R-:W-:Y:S02]  /*42f0*/  ISETP.LT.OR P1, PT, R7.reuse, 0x29, P1 ;  /* 0x000000290700780c */ /* 0x040fe40000f21670 */
[----:B------:R-:W-:-:S02]  /*4300*/  ISETP.LT.OR P6, PT, R7, 0x9, P6 ;  /* 0x000000090700780c */ /* 0x000fc400037c1670 */
[C---:B------:R-:W-:Y:S02]  /*4310*/  ISETP.GT.AND P0, PT, R6.reuse, 0x29, P0 ;  /* 0x000000290600780c */ /* 0x040fe40000704270 */
[----:B------:R-:W-:Y:S02]  /*4320*/  ISETP.GT.AND P5, PT, R6, 0x9, P5 ;  /* 0x000000090600780c */ /* 0x000fe40002fa4270 */
[----:B------:R-:W-:Y:S02]  /*4330*/  FSEL R189, R26, -INF , !P1 ;  /* 0xff8000001abd7808 */ /* 0x000fe40004800000 */
[----:B------:R-:W-:Y:S02]  /*4340*/  FSEL R16, R46, -INF , !P6 ;  /* 0xff8000002e107808 */ /* 0x000fe40007000000 */
[----:B------:R-:W-:Y:S01]  /*4350*/  PLOP3.LUT P1, PT, PT, PT, UP6, 0x40, 0x0 ;  /* 0x000000000000781c */ /* 0x000fe20003f2e868 */
[----:B------:R-:W-:Y:S01]  /*4360*/  UISETP.NE.AND UP6, UPT, UR28, URZ, UPT ;  /* 0x0000003f1c00728c */ /* 0x000fe2000bfc5270 */
[----:B------:R-:W-:-:S02]  /*4370*/  PLOP3.LUT P6, PT, PT, PT, UP4, 0x40, 0x0 ;  /* 0x000000000000781c */ /* 0x000fc40003fce848 */
[C---:B------:R-:W-:Y:S02]  /*4380*/  ISETP.LT.OR P0, PT, R7.reuse, 0x2a, P0 ;  /* 0x0000002a0700780c */ /* 0x040fe40000701670 */
[----:B------:R-:W-:Y:S02]  /*4390*/  ISETP.LT.OR P5, PT, R7, 0xa, P5 ;  /* 0x0000000a0700780c */ /* 0x000fe40002fa1670 */
[----:B------:R-:W-:Y:S02]  /*43a0*/  ISETP.GT.AND P6, PT, R6, 0x19, P6 ;  /* 0x000000190600780c */ /* 0x000fe400037c4270 */
[----:B------:R-:W-:Y:S02]  /*43b0*/  FSEL R188, R27, -INF , !P0 ;  /* 0xff8000001bbc7808 */ /* 0x000fe40004000000 */
[----:B------:R-:W-:Y:S02]  /*43c0*/  FSEL R18, R47, -INF , !P5 ;  /* 0xff8000002f127808 */ /* 0x000fe40006800000 */
[----:B------:R-:W-:Y:S01]  /*43d0*/  PLOP3.LUT P0, PT, PT, PT, UP6, 0x40, 0x0 ;  /* 0x000000000000781c */ /* 0x000fe20003f0e868 */
[----:B------:R-:W-:Y:S01]  /*43e0*/  UISETP.NE.AND UP6, UPT, UR27, URZ, UPT ;  /* 0x0000003f1b00728c */ /* 0x000fe2000bfc5270 */
[----:B------:R-:W-:-:S02]  /*43f0*/  PLOP3.LUT P5, PT, PT, PT, UP3, 0x40, 0x0 ;  /* 0x000000000000781c */ /* 0x000fc40003fae838 */
[----:B------:R-:W-:Y:S02]  /*4400*/  ISETP.LT.OR P6, PT, R7, 0x1a, P6 ;  /* 0x0000001a0700780c */ /* 0x000fe400037c1670 */
[----:B------:R-:W-:Y:S02]  /*4410*/  ISETP.GT.AND P5, PT, R6, 0x20, P5 ;  /* 0x000000200600780c */ /* 0x000fe40002fa4270 */
[----:B------:R-:W-:Y:S01]  /*4420*/  FSEL R34, R35, -INF , !P6 ;  /* 0xff80000023227808 */ /* 0x000fe20007000000 */
[----:B------:R-:W1:Y:S01]  /*4430*/  SHFL.IDX PT, R6, R9, 0x3, 0x1c1f ;  /* 0x007c1f0009067f89 */ /* 0x000e6200000e0000 */
[----:B------:R-:W-:Y:S01]  /*4440*/  PLOP3.LUT P6, PT, PT, PT, UP6, 0x40, 0x0 ;  /* 0x000000000000781c */ /* 0x000fe20003fce868 */
[----:B------:R-:W-:Y:S01]  /*4450*/  UISETP.NE.AND UP6, UPT, UR26, URZ, UPT ;  /* 0x0000003f1a00728c */ /* 0x000fe2000bfc5270 */
[----:B------:R-:W-:Y:S02]  /*4460*/  ISETP.LT.OR P5, PT, R7, 0x21, P5 ;  /* 0x000000210700780c */ /* 0x000fe40002fa1670 */
[----:B------:R-:W-:-:S02]  /*4470*/  ISETP.GT.AND P0, PT, R4, 0x8, P0 ;  /* 0x000000080400780c */ /* 0x000fc40000704270 */
[C---:B------:R-:W-:Y:S02]  /*4480*/  ISETP.GT.AND P2, PT, R4.reuse, RZ, P2 ;  /* 0x000000ff0400720c */ /* 0x040fe40001744270 */
[----:B------:R-:W-:Y:S02]  /*4490*/  ISETP.GT.AND P1, PT, R4, 0x1, P1 ;  /* 0x000000010400780c */ /* 0x000fe40000f24270 */
[----:B------:R-:W-:Y:S02]  /*44a0*/  FSEL R175, R38, -INF , !P5 ;  /* 0xff80000026af7808 */ /* 0x000fe40006800000 */
[C---:B------:R-:W-:Y:S02]  /*44b0*/  ISETP.LT.OR P0, PT, R5.reuse, 0x9, P0 ;  /* 0x000000090500780c */ /* 0x040fe40000701670 */
[----:B------:R-:W-:Y:S01]  /*44c0*/  PLOP3.LUT P5, PT, PT, PT, UP6, 0x40, 0x0 ;  /* 0x000000000000781c */ /* 0x000fe20003fae868 */
[----:B------:R-:W-:Y:S01]  /*44d0*/  UISETP.NE.AND UP6, UPT, UR24, URZ, UPT ;  /* 0x0000003f1800728c */ /* 0x000fe2000bfc5270 */
[----:B------:R-:W-:-:S02]  /*44e0*/  ISETP.LT.OR P2, PT, R5, 0x1, P2 ;  /* 0x000000010500780c */ /* 0x000fc40001741670 */
[----:B------:R-:W-:Y:S01]  /*44f0*/  ISETP.LT.OR P1, PT, R5, 0x2, P1 ;  /* 0x000000020500780c */ /* 0x000fe20000f21670 */
[----:B------:R-:W-:Y:S01]  /*4500*/  UP2UR UR24, UPR, URZ, 0x40 ;  /* 0x000000403f187883 */ /* 0x000fe20008000000 */
[----:B------:R-:W-:Y:S02]  /*4510*/  FSEL R112, R112, -INF , !P0 ;  /* 0xff80000070707808 */ /* 0x000fe40004000000 */
[----:B------:R-:W-:Y:S01]  /*4520*/  PLOP3.LUT P0, PT, PT, PT, UP4, 0x40, 0x0 ;  /* 0x000000000000781c */ /* 0x000fe20003f0e848 */
[----:B-1----:R-:W-:Y:S01]  /*4530*/  IMAD.IADD R8, R12, 0x1, R6 ;  /* 0x000000010c087824 */ /* 0x002fe200078e0206 */
[----:B------:R-:W-:Y:S02]  /*4540*/  FSEL R78, R80, -INF , !P2 ;  /* 0xff800000504e7808 */ /* 0x000fe40005000000 */
[----:B------:R-:W-:Y:S02]  /*4550*/  FSEL R79, R81, -INF , !P1 ;  /* 0xff800000514f7808 */ /* 0x000fe40004800000 */
        /* <DEDUP_REMOVED lines=14> */
[----:B------:R-:W-:Y:S01]  /*4640*/  PLOP3.LUT P0, PT, PT, PT, UP6, 0x40, 0x0 ;  /* 0x000000000000781c */ /* 0x000fe20003f0e868 */
[----:B------:R-:W-:Y:S01]  /*4650*/  UISETP.NE.AND UP6, UPT, UR24, URZ, UPT ;  /* 0x0000003f1800728c */ /* 0x000fe2000bfc5270 */
[----:B------:R-:W-:-:S02]  /*4660*/  FSEL R113, R113, -INF , !P6 ;  /* 0xff80000071717808 */ /* 0x000fc40007000000 */
[----:B------:R-:W-:Y:S02]  /*4670*/  FSEL R132, R72, -INF , !P5 ;  /* 0xff80000048847808 */ /* 0x000fe40006800000 */
[----:B------:R-:W-:Y:S02]  /*4680*/  FSEL R133, R73, -INF , !P2 ;  /* 0xff80000049857808 */ /* 0x000fe40005000000 */
[----:B------:R-:W-:Y:S02]  /*4690*/  FSEL R134, R68, -INF , !P1 ;  /* 0xff80000044867808 */ /* 0x000fe40004800000 */
[----:B------:R-:W-:Y:S02]  /*46a0*/  PLOP3.LUT P6, PT, PT, PT, UP3, 0x40, 0x0 ;  /* 0x000000000000781c */ /* 0x000fe40003fce838 */
[----:B------:R-:W-:Y:S02]  /*46b0*/  PLOP3.LUT P5, PT, PT, PT, UP2, 0x40, 0x0 ;  /* 0x000000000000781c */ /* 0x000fe40003fae828 */
[----:B------:R-:W-:-:S02]  /*46c0*/  PLOP3.LUT P2, PT, PT, PT, UP1, 0x40, 0x0 ;  /* 0x000000000000781c */ /* 0x000fc40003f4e818 */
[----:B------:R-:W-:Y:S02]  /*46d0*/  PLOP3.LUT P1, PT, PT, PT, UP0, 0x40, 0x0 ;  /* 0x000000000000781c */ /* 0x000fe40003f2e808 */
[C---:B------:R-:W-:Y:S02]  /*46e0*/  ISETP.GT.AND P6, PT, R4.reuse, 0x20, P6 ;  /* 0x000000200400780c */ /* 0x040fe400037c4270 */
[C---:B------:R-:W-:Y:S02]  /*46f0*/  ISETP.GT.AND P5, PT, R4.reuse, 0x21, P5 ;  /* 0x000000210400780c */ /* 0x040fe40002fa4270 */
[C---:B------:R-:W-:Y:S02]  /*4700*/  ISETP.GT.AND P2, PT, R4.reuse, 0x28, P2 ;  /* 0x000000280400780c */ /* 0x040fe40001744270 */
[----:B------:R-:W-:Y:S01]  /*4710*/  ISETP.GT.AND P1, PT, R4, 0x29, P1 ;  /* 0x000000290400780c */ /* 0x000fe20000f24270 */
[----:B------:R-:W-:Y:S01]  /*4720*/  IMAD.IADD R4, R10, 0x1, R6 ;  /* 0x000000010a047824 */ /* 0x000fe200078e0206 */
[----:B------:R-:W-:-:S02]  /*4730*/  ISETP.LT.OR P6, PT, R5, 0x21, P6 ;  /* 0x000000210500780c */ /* 0x000fc400037c1670 */
[C---:B------:R-:W-:Y:S02]  /*4740*/  ISETP.LT.OR P5, PT, R5.reuse, 0x22, P5 ;  /* 0x000000220500780c */ /* 0x040fe40002fa1670 */
[C---:B------:R-:W-:Y:S02]  /*4750*/  ISETP.LT.OR P2, PT, R5.reuse, 0x29, P2 ;  /* 0x000000290500780c */ /* 0x040fe40001741670 */
[----:B------:R-:W-:Y:S02]  /*4760*/  ISETP.LT.OR P1, PT, R5, 0x2a, P1 ;  /* 0x0000002a0500780c */ /* 0x000fe40000f21670 */
[----:B------:R-:W-:Y:S02]  /*4770*/  IMNMX R9, R4, R11, PT ;  /* 0x0000000b04097217 */ /* 0x000fe40003800200 */
[----:B------:R-:W-:Y:S02]  /*4780*/  FSEL R190, R64, -INF , !P6 ;  /* 0xff80000040be7808 */ /* 0x000fe40007000000 */
[----:B------:R-:W-:-:S02]  /*4790*/  FSEL R191, R65, -INF , !P5 ;  /* 0xff80000041bf7808 */ /* 0x000fc40006800000 */
        /* <DEDUP_REMOVED lines=15> */
.L_x_1021:
[----:B------:R-:W-:-:S04]  /*4890*/  MOV R5, c[0x0][0x32c] ;  /* 0x0000cb0000057a02 */ /* 0x000fc80000000f00 */
[----:B------:R-:W-:-:S13]  /*48a0*/  ISETP.NE.AND P0, PT, R5, 0x1, PT ;  /* 0x000000010500780c */ /* 0x000fda0003f05270 */
[----:B------:R-:W-:-:S05]  /*48b0*/  @P0 IMAD.HI.U32 R5, R4, c[0x0][0x330], RZ ;  /* 0x0000cc0004050a27 */ /* 0x000fca00078e00ff */
[----:B------:R-:W-:Y:S02]  /*48c0*/  @P0 SHF.R.U32.HI R4, RZ, c[0x0][0x334], R5 ;  /* 0x0000cd00ff040a19 */ /* 0x000fe40000011605 */
.L_x_1022:
[----:B------:R-:W-:Y:S05]  /*48d0*/  BSYNC B0 ;  /* 0x0000000000007941 */ /* 0x000fea0003800000 */
.L_x_1020:
[----:B------:R-:W-:-:S05]  /*48e0*/  IMAD R4, R4, c[0x0][0x32c], R13 ;  /* 0x0000cb0004047a24 */ /* 0x000fca00078e020d */
[----:B------:R-:W-:Y:S02]  /*48f0*/  IADD3 R5, R4, c[0x0][0x32c], RZ ;  /* 0x0000cb0004057a10 */ /* 0x000fe40007ffe0ff */
[----:B------:R-:W-:Y:S02]  /*4900*/  IMNMX R8, R8, R4, !PT ;  /* 0x0000000408087217 */ /* 0x000fe40007800200 */
[----:B------:R-:W-:Y:S02]  /*4910*/  IMNMX R9, R9, R5, PT ;  /* 0x0000000509097217 */ /* 0x000fe40003800200 */
.L_x_1019:
[----:B------:R-:W-:Y:S01]  /*4920*/  FMNMX.FTZ R5, R17, R19, !PT ;  /* 0x0000001311057209 */ /* 0x000fe20007810000 */
[----:B------:R-:W-:Y:S01]  /*4930*/  UP2UR UR24, UPR, URZ, 0x10 ;  /* 0x000000103f187883 */ /* 0x000fe20008000000 */
[----:B------:R-:W-:Y:S01]  /*4940*/  FMNMX.FTZ R4, R14, R15, !PT ;  /* 0x0000000f0e047209 */ /* 0x000fe20007810000 */
[----:B------:R-:W-:Y:S01]  /*4950*/  UISETP.NE.AND UP4, UPT, UR25, URZ, UPT ;  /* 0x0000003f1900728c */ /* 0x000fe2000bf85270 */
[----:B------:R-:W-:Y:S01]  /*4960*/  FMNMX.FTZ R5, R20, R5, !PT ;  /* 0x0000000514057209 */ /* 0x000fe20007810000 */
[----:B------:R-:W-:Y:S01]  /*4970*/  UP2UR UR25, UPR, URZ, 0x8 ;  /* 0x000000083f197883 */ /* 0x000fe20008000000 */
[----:B------:R-:W-:Y:S01]  /*4980*/  FMNMX.FTZ R4, R16, R4, !PT ;  /* 0x0000000410047209 */ /* 0x000fe20007810000 */
[----:B------:R-:W-:Y:S01]  /*4990*/  UISETP.NE.AND UP3, UPT, UR7, URZ, UPT ;  /* 0x0000003f0700728c */ /* 0x000fe2000bf65270 */
[----:B------:R-:W-:Y:S01]  /*49a0*/  FMNMX.FTZ R169, R21, R5, !PT ;  /* 0x0000000515a97209 */ /* 0x000fe20007810000 */
[----:B------:R-:W-:Y:S01]  /*49b0*/  IMAD.SHL.U32 R225, R0, 0x2, RZ ;  /* 0x0000000200e17824 */ /* 0x000fe200078e00ff */
        /* <DEDUP_REMOVED lines=13> */
[----:B------:R-:W-:Y:S01]  /*4a90*/  IMAD R226, R3, 0x2, R225 ;  /* 0x0000000203e27824 */ /* 0x000fe200078e02e1 */
[----:B------:R-:W-:Y:S01]  /*4aa0*/  FMNMX.FTZ R169, R33, R169, !PT ;  /* 0x000000a921a97209 */ /* 0x000fe20007810000 */
[----:B------:R-:W-:Y:S01]  /*4ab0*/  STL [R1+0x74], R236 ;  /* 0x000074ec01007387 */ /* 0x000fe20000100800 */
[----:B------:R-:W-:Y:S01]  /*4ac0*/  FMNMX.FTZ R4, R34, R4, !PT ;  /* 0x0000000422047209 */ /* 0x000fe20007810000 */
[----:B------:R-:W-:Y:S01]  /*4ad0*/  IMAD R227, R2, 0x2, R226 ;  /* 0x0000000202e37824 */ /* 0x000fe200078e02e2 */
[----:B------:R-:W-:Y:S01]  /*4ae0*/  FMNMX.FTZ R169, R177, R169, !PT ;  /* 0x000000a9b1a97209 */ /* 0x000fe20007810000 */
[----:B------:R-:W-:Y:S01]  /*4af0*/  STL [R1+0x70], R235 ;  /* 0x000070eb01007387 */ /* 0x000fe20000100800 */
[----:B------:R-:W-:-:S02]  /*4b00*/  FMNMX.FTZ R4, R175, R4, !PT ;  /* 0x00000004af047209 */ /* 0x000fc40007810000 */
[----:B------:R-:W-:Y:S01]  /*4b10*/  FMNMX.FTZ R169, R176, R169, !PT ;  /* 0x000000a9b0a97209 */ /* 0x000fe20007810000 */
[----:B------:R-:W-:Y:S01]  /*4b20*/  STL [R1+0x6c], R234 ;  /* 0x00006cea01007387 */ /* 0x000fe20000100800 */
[----:B------:R-:W-:Y:S02]  /*4b30*/  FMNMX.FTZ R4, R178, R4, !PT ;  /* 0x00000004b2047209 */ /* 0x000fe40007810000 */
[----:B------:R-:W-:Y:S01]  /*4b40*/  FMNMX.FTZ R169, R179, R169, !PT ;  /* 0x000000a9b3a97209 */ /* 0x000fe20007810000 */
[----:B------:R-:W-:Y:S01]  /*4b50*/  STL [R1+0x68], R233 ;  /* 0x000068e901007387 */ /* 0x000fe20000100800 */
[----:B------:R-:W-:Y:S02]  /*4b60*/  FMNMX.FTZ R4, R189, R4, !PT ;  /* 0x00000004bd047209 */ /* 0x000fe40007810000 */
[----:B------:R-:W-:Y:S01]  /*4b70*/  FMNMX.FTZ R169, R184, R169, !PT ;  /* 0x000000a9b8a97209 */ /* 0x000fe20007810000 */
[----:B------:R-:W-:Y:S01]  /*4b80*/  STL [R1+0x64], R232 ;  /* 0x000064e801007387 */ /* 0x000fe20000100800 */
[----:B------:R-:W-:-:S02]  /*4b90*/  FMNMX.FTZ R168, R188, R4, !PT ;  /* 0x00000004bca87209 */ /* 0x000fc40007810000 */
[----:B------:R-:W-:Y:S01]  /*4ba0*/  PLOP3.LUT P0, PT, PT, PT, UP3, 0x40, 0x0 ;  /* 0x000000000000781c */ /* 0x000fe20003f0e838 */
[----:B------:R-:W1:Y:S01]  /*4bb0*/  SHFL.BFLY PT, R4, R169, 0x2, 0x1f ;  /* 0x0c401f00a9047f89 */ /* 0x000e6200000e0000 */
[----:B------:R-:W-:Y:S01]  /*4bc0*/  PLOP3.LUT P1, PT, PT, PT, UP4, 0x40, 0x0 ;  /* 0x000000000000781c */ /* 0x000fe20003f2e848 */
[----:B------:R-:W-:Y:S01]  /*4bd0*/  UISETP.NE.AND UP4, UPT, UR24, URZ, UPT ;  /* 0x0000003f1800728c */ /* 0x000fe2000bf85270 */
[C---:B------:R-:W-:Y:S01]  /*4be0*/  ISETP.GT.AND P0, PT, R8.reuse, 0x1, P0 ;  /* 0x000000010800780c */ /* 0x040fe20000704270 */
[----:B------:R-:W2:Y:S01]  /*4bf0*/  SHFL.BFLY PT, R5, R168, 0x2, 0x1f ;  /* 0x0c401f00a8057f89 */ /* 0x000ea200000e0000 */
[----:B------:R-:W-:Y:S01]  /*4c00*/  PLOP3.LUT P6, PT, PT, PT, UP2, 0x40, 0x0 ;  /* 0x000000000000781c */ /* 0x000fe20003fce828 */
[----:B------:R-:W-:Y:S01]  /*4c10*/  UISETP.NE.AND UP3, UPT, UR25, URZ, UPT ;  /* 0x0000003f1900728c */ /* 0x000fe2000bf65270 */
[----:B------:R-:W-:Y:S01]  /*4c20*/  ISETP.LT.OR P0, PT, R9, 0x2, P0 ;  /* 0x000000020900780c */ /* 0x000fe20000701670 */
[----:B------:R-:W-:Y:S01]  /*4c30*/  STL [R1+0x60], R231 ;  /* 0x000060e701007387 */ /* 0x000fe20000100800 */
[C---:B------:R-:W-:Y:S01]  /*4c40*/  ISETP.GT.AND P1, PT, R8.reuse, RZ, P1 ;  /* 0x000000ff0800720c */ /* 0x040fe20000f24270 */
[----:B------:R-:W-:Y:S01]  /*4c50*/  UISETP.NE.AND UP2, UPT, UR7, URZ, UPT ;  /* 0x0000003f0700728c */ /* 0x000fe2000bf45270 */
[----:B------:R-:W-:Y:S01]  /*4c60*/  FSEL R27, R83, -INF , !P0 ;  /* 0xff800000531b7808 */ /* 0x000fe20004000000 */
[----:B------:R-:W-:Y:S01]  /*4c70*/  STL [R1+0x5c], R230 ;  /* 0x00005ce601007387 */ /* 0x000fe20000100800 */
[----:B------:R-:W-:Y:S01]  /*4c80*/  PLOP3.LUT P5, PT, PT, PT, UP1, 0x40, 0x0 ;  /* 0x000000000000781c */ /* 0x000fe20003fae818 */
[----:B------:R-:W-:Y:S01]  /*4c90*/  UISETP.NE.AND UP1, UPT, UR6, URZ, UPT ;  /* 0x0000003f0600728c */ /* 0x000fe2000bf25270 */
[----:B------:R-:W-:Y:S01]  /*4ca0*/  ISETP.LT.OR P1, PT, R9, 0x1, P1 ;  /* 0x000000010900780c */ /* 0x000fe20000f21670 */
[----:B------:R-:W-:Y:S01]  /*4cb0*/  STL [R1+0x58], R229 ;  /* 0x000058e501007387 */ /* 0x000fe20000100800 */
[----:B------:R-:W-:-:S02]  /*4cc0*/  ISETP.GT.AND P6, PT, R8, 0x8, P6 ;  /* 0x000000080800780c */ /* 0x000fc400037c4270 */
[----:B------:R-:W-:Y:S01]  /*4cd0*/  PLOP3.LUT P2, PT, PT, PT, UP0, 0x40, 0x0 ;  /* 0x000000000000781c */ /* 0x000fe20003f4e808 */
[----:B------:R-:W-:Y:S01]  /*4ce0*/  UISETP.NE.AND UP0, UPT, UR5, URZ, UPT ;  /* 0x0000003f0500728c */ /* 0x000fe2000bf05270 */
[----:B------:R-:W-:Y:S01]  /*4cf0*/  FSEL R77, R82, -INF , !P1 ;  /* 0xff800000524d7808 */ /* 0x000fe20004800000 */
[----:B------:R-:W-:Y:S01]  /*4d00*/  LDSM.16.MT88.4 R52, [R225+0x3880] ;  /* 0x00388000e134783b */ /* 0x000fe20000004200 */
[----:B------:R-:W-:Y:S01]  /*4d10*/  ISETP.GT.AND P5, PT, R8, 0x9, P5 ;  /* 0x000000090800780c */ /* 0x000fe20002fa4270 */
[----:B------:R-:W-:Y:S01]  /*4d20*/  ULDC.64 UR4, c[0x0][0x2c8] ;  /* 0x0000b20000047ab9 */ /* 0x000fe20000000a00 */
[----:B-1----:R-:W-:Y:S01]  /*4d30*/  FMNMX.FTZ R169, R169, R4, !PT ;  /* 0x00000004a9a97209 */ /* 0x002fe20007810000 */
[----:B------:R-:W-:Y:S01]  /*4d40*/  LDSM.16.MT88.4 R48, [R225+0x2080] ;  /* 0x00208000e130783b */ /* 0x000fe20000004200 */
[----:B------:R-:W-:Y:S02]  /*4d50*/  ISETP.LT.OR P6, PT, R9, 0x9, P6 ;  /* 0x000000090900780c */ /* 0x000fe400037c1670 */
[----:B--2---:R-:W-:Y:S01]  /*4d60*/  FMNMX.FTZ R168, R168, R5, !PT ;  /* 0x00000005a8a87209 */ /* 0x004fe20007810000 */
[----:B------:R-:W1:Y:S01]  /*4d70*/  SHFL.BFLY PT, R4, R169, 0x1, 0x1f ;  /* 0x0c201f00a9047f89 */ /* 0x000e6200000e0000 */
[----:B------:R-:W-:-:S02]  /*4d80*/  LEA R228, R2, R225, 0x1 ;  /* 0x000000e102e47211 */ /* 0x000fc400078e08ff */
[----:B------:R-:W-:Y:S01]  /*4d90*/  PLOP3.LUT P1, PT, PT, PT, UP6, 0x40, 0x0 ;  /* 0x000000000000781c */ /* 0x000fe20003f2e868 */
[----:B------:R-:W2:Y:S01]  /*4da0*/  SHFL.BFLY PT, R5, R168, 0x1, 0x1f ;  /* 0x0c201f00a8057f89 */ /* 0x000ea200000e0000 */
[C---:B------:R-:W-:Y:S01]  /*4db0*/  ISETP.GT.AND P2, PT, R8.reuse, 0x10, P2 ;  /* 0x000000100800780c */ /* 0x040fe20001744270 */
[----:B------:R-:W-:Y:S01]  /*4dc0*/  UISETP.NE.AND UP6, UPT, UR16, URZ, UPT ;  /* 0x0000003f1000728c */ /* 0x000fe2000bfc5270 */
[----:B------:R-:W-:Y:S01]  /*4dd0*/  ISETP.LT.OR P5, PT, R9, 0xa, P5 ;  /* 0x0000000a0900780c */ /* 0x000fe20002fa1670 */
[----:B------:R-:W-:Y:S01]  /*4de0*/  LDSM.16.MT88.4 R120, [R228+0x3880] ;  /* 0x00388000e478783b */ /* 0x000fe20000004200 */
[----:B------:R-:W-:Y:S02]  /*4df0*/  FMNMX.FTZ R3, R77, R27, !PT ;  /* 0x0000001b4d037209 */ /* 0x000fe40007810000 */
[----:B------:R-:W-:Y:S01]  /*4e00*/  ISETP.GT.AND P1, PT, R8, 0x11, P1 ;  /* 0x000000110800780c */ /* 0x000fe20000f24270 */
[----:B------:R-:W-:Y:S01]  /*4e10*/  LDSM.16.MT88.4 R44, [R227+0x2080] ;  /* 0x00208000e32c783b */ /* 0x000fe20000004200 */
[----:B------:R-:W-:-:S02]  /*4e20*/  ISETP.LT.OR P2, PT, R9, 0x11, P2 ;  /* 0x000000110900780c */ /* 0x000fc40001741670 */
[----:B------:R-:W-:Y:S01]  /*4e30*/  FSEL R24, R115, -INF , !P5 ;  /* 0xff80000073187808 */ /* 0x000fe20006800000 */
[----:B------:R-:W-:Y:S01]  /*4e40*/  LDSM.16.MT88.4 R100, [R226+0x3880] ;  /* 0x00388000e264783b */ /* 0x000fe20000004200 */
[----:B------:R-:W-:Y:S02]  /*4e50*/  ISETP.LT.OR P1, PT, R9, 0x12, P1 ;  /* 0x000000120900780c */ /* 0x000fe40000f21670 */
[----:B------:R-:W-:Y:S01]  /*4e60*/  FSEL R25, R74, -INF , !P2 ;  /* 0xff8000004a197808 */ /* 0x000fe20005000000 */
[----:B------:R-:W-:Y:S01]  /*4e70*/  LDSM.16.MT88.4 R40, [R226+0x2080] ;  /* 0x00208000e228783b */ /* 0x000fe20000004200 */
[----:B------:R-:W-:Y:S02]  /*4e80*/  FSEL R26, R75, -INF , !P1 ;  /* 0xff8000004b1a7808 */ /* 0x000fe40004800000 */
[----:B------:R-:W-:Y:S01]  /*4e90*/  PLOP3.LUT P5, PT, PT, PT, UP3, 0x40, 0x0 ;  /* 0x000000000000781c */ /* 0x000fe20003fae838 */
[----:B------:R-:W-:Y:S01]  /*4ea0*/  LDSM.16.MT88.4 R36, [R228+0x2080] ;  /* 0x00208000e424783b */ /* 0x000fe20000004200 */
[----:B-1----:R-:W-:-:S02]  /*4eb0*/  FMNMX.FTZ R169, R169, R4, !PT ;  /* 0x00000004a9a97209 */ /* 0x002fc40007810000 */
[----:B------:R-:W-:Y:S01]  /*4ec0*/  PLOP3.LUT P2, PT, PT, PT, UP2, 0x40, 0x0 ;  /* 0x000000000000781c */ /* 0x000fe20003f4e828 */
[----:B------:R-:W-:Y:S01]  /*4ed0*/  LDSM.16.MT88.4 R124, [R227+0x3880] ;  /* 0x00388000e37c783b */ /* 0x000fe20000004200 */
[----:B--2---:R-:W-:Y:S01]  /*4ee0*/  FMNMX.FTZ R168, R168, R5, !PT ;  /* 0x00000005a8a87209 */ /* 0x004fe20007810000 */
[C---:B------:R-:W-:Y:S01]  /*4ef0*/  FMUL.FTZ R13, R169.reuse, c[0x0][0x2d0] ;  /* 0x0000b400a90d7a20 */ /* 0x040fe20000410000 */
[----:B------:R-:W-:Y:S01]  /*4f00*/  FSETP.NEU.FTZ.AND P0, PT, R169, -INF , PT ;  /* 0xff800000a900780b */ /* 0x000fe20003f1d000 */
[----:B------:R-:W-:Y:S01]  /*4f10*/  LDSM.16.MT88.4 R72, [R225+0x4080] ;  /* 0x00408000e148783b */ /* 0x000fe20000004200 */
[----:B------:R-:W-:Y:S01]  /*4f20*/  PLOP3.LUT P1, PT, PT, PT, UP1, 0x40, 0x0 ;  /* 0x000000000000781c */ /* 0x000fe20003f2e818 */
[C---:B------:R-:W-:Y:S01]  /*4f30*/  FMUL.FTZ R12, R168.reuse, c[0x0][0x2d0] ;  /* 0x0000b400a80c7a20 */ /* 0x040fe20000410000 */
[----:B------:R-:W-:Y:S01]  /*4f40*/  FSEL R13, R13, RZ, P0 ;  /* 0x000000ff0d0d7208 */ /* 0x000fe20000000000 */
[----:B------:R-:W-:Y:S01]  /*4f50*/  STL [R1+0x54], R224 ;  /* 0x000054e001007387 */ /* 0x000fe20000100800 */
[----:B------:R-:W-:-:S02]  /*4f60*/  FSETP.NEU.FTZ.AND P0, PT, R168, -INF , PT ;  /* 0xff800000a800780b */ /* 0x000fc40003f1d000 */
[----:B------:R-:W-:Y:S01]  /*4f70*/  ISETP.GT.AND P5, PT, R8, 0x20, P5 ;  /* 0x000000200800780c */ /* 0x000fe20002fa4270 */
[--C-:B------:R-:W-:Y:S01]  /*4f80*/  FFMA.FTZ R2, R22, c[0x0][0x2d0], -R13.reuse ;  /* 0x0000b40016027a23 */ /* 0x100fe2000001080d */
[----:B------:R-:W-:Y:S01]  /*4f90*/  FSEL R12, R12, RZ, P0 ;  /* 0x000000ff0c0c7208 */ /* 0x000fe20000000000 */
[----:B------:R-:W-:Y:S01]  /*4fa0*/  FFMA.FTZ R4, R17, c[0x0][0x2d0], -R13 ;  /* 0x0000b40011047a23 */ /* 0x000fe2000001080d */
[----:B------:R-:W-:Y:S01]  /*4fb0*/  PLOP3.LUT P0, PT, PT, PT, UP5, 0x40, 0x0 ;  /* 0x000000000000781c */ /* 0x000fe20003f0e858 */
[----:B------:R-:W-:Y:S01]  /*4fc0*/  MUFU.EX2 R229, R2 ;  /* 0x0000000200e57308 */ /* 0x000fe20000000800 */
[----:B------:R-:W-:Y:S01]  /*4fd0*/  ISETP.GT.AND P2, PT, R8, 0x21, P2 ;  /* 0x000000210800780c */ /* 0x000fe20001744270 */
[----:B------:R-:W-:Y:S01]  /*4fe0*/  FFMA.FTZ R0, R15, c[0x0][0x2d0], -R12 ;  /* 0x0000b4000f007a23 */ /* 0x000fe2000001080c */
[----:B------:R-:W-:Y:S01]  /*4ff0*/  FSEL R15, R114, -INF , !P6 ;  /* 0xff800000720f7808 */ /* 0x000fe20007000000 */
[----:B------:R-:W-:Y:S01]  /*5000*/  LDSM.16.MT88.4 R88, [R225+0x2880] ;  /* 0x00288000e158783b */ /* 0x000fe20000004200 */
[----:B------:R-:W-:Y:S01]  /*5010*/  ISETP.GT.AND P0, PT, R8, 0x18, P0 ;  /* 0x000000180800780c */ /* 0x000fe20000704270 */
[----:B------:R-:W-:Y:S01]  /*5020*/  UISETP.NE.AND UP5, UPT, UR17, URZ, UPT ;  /* 0x0000003f1100728c */ /* 0x000fe2000bfa5270 */
[----:B------:R-:W-:Y:S01]  /*5030*/  FMNMX.FTZ R3, R15, R3, !PT ;  /* 0x000000030f037209 */ /* 0x000fe20007810000 */
[----:B------:R1:W-:Y:S01]  /*5040*/  MUFU.EX2 R200, R0 ;  /* 0x0000000000c87308 */ /* 0x0003e20000000800 */
[----:B------:R-:W-:Y:S01]  /*5050*/  ISETP.LT.OR P0, PT, R9, 0x19, P0 ;  /* 0x000000190900780c */ /* 0x000fe20000701670 */
[----:B------:R-:W-:Y:S01]  /*5060*/  LDSM.16.MT88.4 R80, [R226+0x4080] ;  /* 0x00408000e250783b */ /* 0x000fe20000004200 */
[----:B------:R-:W-:-:S02]  /*5070*/  PLOP3.LUT P6, PT, PT, PT, UP4, 0x40, 0x0 ;  /* 0x000000000000781c */ /* 0x000fc40003fce848 */
[----:B------:R-:W-:Y:S01]  /*5080*/  FMNMX.FTZ R3, R24, R3, !PT ;  /* 0x0000000318037209 */ /* 0x000fe20007810000 */
[----:B------:R-:W-:Y:S01]  /*5090*/  LDSM.16.MT88.4 R84, [R226+0x2880] ;  /* 0x00288000e254783b */ /* 0x000fe20000004200 */
[----:B------:R-:W-:Y:S01]  /*50a0*/  FSEL R76, R70, -INF , !P0 ;  /* 0xff800000464c7808 */ /* 0x000fe20004000000 */
[----:B------:R2:W-:Y:S01]  /*50b0*/  MUFU.EX2 R236, R4 ;  /* 0x0000000400ec7308 */ /* 0x0005e20000000800 */
[----:B------:R-:W-:Y:S01]  /*50c0*/  PLOP3.LUT P0, PT, PT, PT, UP0, 0x40, 0x0 ;  /* 0x000000000000781c */ /* 0x000fe20003f0e808 */
[----:B------:R-:W-:Y:S01]  /*50d0*/  LDSM.16.MT88.4 R60, [R228+0x2880] ;  /* 0x00288000e43c783b */ /* 0x000fe20000004200 */
[C---:B------:R-:W-:Y:S02]  /*50e0*/  ISETP.GT.AND P6, PT, R8.reuse, 0x19, P6 ;  /* 0x000000190800780c */ /* 0x040fe400037c4270 */
[----:B------:R-:W-:Y:S02]  /*50f0*/  FMNMX.FTZ R3, R25, R3, !PT ;  /* 0x0000000319037209 */ /* 0x000fe40007810000 */
[----:B------:R-:W-:Y:S01]  /*5100*/  ISETP.GT.AND P1, PT, R8, 0x28, P1 ;  /* 0x000000280800780c */ /* 0x000fe20000f24270 */
[----:B-1----:R-:W-:Y:S01]  /*5110*/  FFMA.FTZ R0, R16, c[0x0][0x2d0], -R12 ;  /* 0x0000b40010007a23 */ /* 0x002fe2000001080c */
[----:B------:R-:W-:-:S02]  /*5120*/  ISETP.GT.AND P0, PT, R8, 0x29, P0 ;  /* 0x000000290800780c */ /* 0x000fc40000704270 */
[C---:B------:R-:W-:Y:S01]  /*5130*/  ISETP.LT.OR P6, PT, R9.reuse, 0x1a, P6 ;  /* 0x0000001a0900780c */ /* 0x040fe200037c1670 */
[----:B------:R1:W-:Y:S01]  /*5140*/  MUFU.EX2 R181, R0 ;  /* 0x0000000000b57308 */ /* 0x0003e20000000800 */
[----:B------:R-:W-:Y:S02]  /*5150*/  FMNMX.FTZ R3, R26, R3, !PT ;  /* 0x000000031a037209 */ /* 0x000fe40007810000 */
[----:B------:R-:W-:Y:S01]  /*5160*/  ISETP.LT.OR P5, PT, R9, 0x21, P5 ;  /* 0x000000210900780c */ /* 0x000fe20002fa1670 */
[----:B--2---:R-:W-:Y:S01]  /*5170*/  FFMA.FTZ R4, R19, c[0x0][0x2d0], -R13 ;  /* 0x0000b40013047a23 */ /* 0x004fe2000001080d */
[C---:B------:R-:W-:Y:S02]  /*5180*/  ISETP.LT.OR P2, PT, R9.reuse, 0x22, P2 ;  /* 0x000000220900780c */ /* 0x040fe40001741670 */
[C---:B------:R-:W-:Y:S01]  /*5190*/  ISETP.LT.OR P1, PT, R9.reuse, 0x29, P1 ;  /* 0x000000290900780c */ /* 0x040fe20000f21670 */
[----:B------:R2:W-:Y:S01]  /*51a0*/  MUFU.EX2 R230, R4 ;  /* 0x0000000400e67308 */ /* 0x0005e20000000800 */
[----:B------:R-:W-:-:S02]  /*51b0*/  ISETP.LT.OR P0, PT, R9, 0x2a, P0 ;  /* 0x0000002a0900780c */ /* 0x000fc40000701670 */
[----:B------:R-:W-:Y:S02]  /*51c0*/  FSEL R28, R71, -INF , !P6 ;  /* 0xff800000471c7808 */ /* 0x000fe40007000000 */
[----:B------:R-:W-:Y:S01]  /*51d0*/  FMNMX.FTZ R3, R76, R3, !PT ;  /* 0x000000034c037209 */ /* 0x000fe20007810000 */
[----:B------:R-:W-:Y:S01]  /*51e0*/  LDSM.16.MT88.4 R68, [R228+0x4080] ;  /* 0x00408000e444783b */ /* 0x000fe20000004200 */
[----:B------:R-:W-:Y:S01]  /*51f0*/  FSEL R171, R66, -INF , !P5 ;  /* 0xff80000042ab7808 */ /* 0x000fe20006800000 */
[----:B-1----:R-:W-:Y:S01]  /*5200*/  FFMA.FTZ R0, R18, c[0x0][0x2d0], -R12 ;  /* 0x0000b40012007a23 */ /* 0x002fe2000001080c */
[----:B------:R-:W-:Y:S02]  /*5210*/  FSEL R172, R67, -INF , !P2 ;  /* 0xff80000043ac7808 */ /* 0x000fe40005000000 */
[----:B------:R-:W-:Y:S01]  /*5220*/  FSEL R173, R58, -INF , !P1 ;  /* 0xff8000003aad7808 */ /* 0x000fe20004800000 */
[----:B------:R1:W3:Y:S01]  /*5230*/  MUFU.EX2 R202, R0 ;  /* 0x0000000000ca7308 */ /* 0x0002e20000000800 */
[----:B------:R-:W-:Y:S01]  /*5240*/  FSEL R174, R59, -INF , !P0 ;  /* 0xff8000003bae7808 */ /* 0x000fe20004000000 */
[----:B------:R-:W-:Y:S01]  /*5250*/  LDSM.16.MT88.4 R64, [R227+0x2880] ;  /* 0x00288000e340783b */ /* 0x000fe20000004200 */
[----:B--2---:R-:W-:-:S03]  /*5260*/  FFMA.FTZ R4, R20, c[0x0][0x2d0], -R13 ;  /* 0x0000b40014047a23 */ /* 0x004fc6000001080d */
[----:B------:R-:W-:Y:S02]  /*5270*/  LDSM.16.MT88.4 R56, [R227+0x4080] ;  /* 0x00408000e338783b */ /* 0x000fe40000004200 */
[----:B------:R2:W-:Y:S01]  /*5280*/  MUFU.EX2 R201, R4 ;  /* 0x0000000400c97308 */ /* 0x0005e20000000800 */
[----:B-1----:R-:W-:Y:S02]  /*5290*/  FMNMX.FTZ R0, R78, R79, !PT ;  /* 0x0000004f4e007209 */ /* 0x002fe40007810000 */
[----:B---3--:R-:W-:Y:S02]  /*52a0*/  F2FP.BF16.PACK_AB R7, R202, R181 ;  /* 0x000000b5ca07723e */ /* 0x008fe400000010ff */
[----:B------:R-:W-:-:S04]  /*52b0*/  FMNMX.FTZ R0, R112, R0, !PT ;  /* 0x0000000070007209 */ /* 0x000fc80007810000 */
[----:B------:R-:W-:Y:S01]  /*52c0*/  FMNMX.FTZ R0, R113, R0, !PT ;  /* 0x0000000071007209 */ /* 0x000fe20007810000 */
[----:B--2---:R-:W-:-:S03]  /*52d0*/  FFMA.FTZ R4, R21, c[0x0][0x2d0], -R13 ;  /* 0x0000b40015047a23 */ /* 0x004fc6000001080d */
[----:B------:R-:W-:Y:S01]  /*52e0*/  FMNMX.FTZ R0, R132, R0, !PT ;  /* 0x0000000084007209 */ /* 0x000fe20007810000 */
[----:B------:R-:W1:Y:S03]  /*52f0*/  MUFU.EX2 R180, R4 ;  /* 0x0000000400b47308 */ /* 0x000e660000000800 */
[----:B------:R-:W-:-:S04]  /*5300*/  FMNMX.FTZ R0, R133, R0, !PT ;  /* 0x0000000085007209 */ /* 0x000fc80007810000 */
[----:B------:R-:W-:-:S04]  /*5310*/  FMNMX.FTZ R0, R134, R0, !PT ;  /* 0x0000000086007209 */ /* 0x000fc80007810000 */
[----:B------:R-:W-:-:S04]  /*5320*/  FMNMX.FTZ R0, R135, R0, !PT ;  /* 0x0000000087007209 */ /* 0x000fc80007810000 */
[----:B------:R-:W-:Y:S01]  /*5330*/  FMNMX.FTZ R2, R190, R0, !PT ;  /* 0x00000000be027209 */ /* 0x000fe20007810000 */
[----:B------:R-:W-:Y:S01]  /*5340*/  FFMA.FTZ R0, R23, c[0x0][0x2d0], -R13 ;  /* 0x0000b40017007a23 */ /* 0x000fe2000001080d */
[----:B-1----:R-:W-:Y:S01]  /*5350*/  F2FP.BF16.PACK_AB R6, R180, R201 ;  /* 0x000000c9b406723e */ /* 0x002fe200000010ff */
[----:B------:R-:W-:Y:S01]  /*5360*/  FFMA.FTZ R4, R14, c[0x0][0x2d0], -R12 ;  /* 0x0000b4000e047a23 */ /* 0x000fe2000001080c */
[----:B------:R-:W-:Y:S01]  /*5370*/  FMNMX.FTZ R2, R191, R2, !PT ;  /* 0x00000002bf027209 */ /* 0x000fe20007810000 */
[----:B------:R1:W-:Y:S03]  /*5380*/  MUFU.EX2 R198, R0 ;  /* 0x0000000000c67308 */ /* 0x0003e60000000800 */
[----:B------:R-:W-:-:S04]  /*5390*/  FMNMX.FTZ R2, R196, R2, !PT ;  /* 0x00000002c4027209 */ /* 0x000fc80007810000 */
[----:B------:R-:W-:Y:S01]  /*53a0*/  FMNMX.FTZ R2, R197, R2, !PT ;  /* 0x00000002c5027209 */ /* 0x000fe20007810000 */
[----:B------:R2:W3:Y:S04]  /*53b0*/  MUFU.EX2 R182, R4 ;  /* 0x0000000400b67308 */ /* 0x0004e80000000800 */
[----:B------:R-:W4:Y:S01]  /*53c0*/  SHFL.BFLY PT, R9, R2, 0x2, 0x1f ;  /* 0x0c401f0002097f89 */ /* 0x000f2200000e0000 */
[----:B-1----:R-:W-:-:S04]  /*53d0*/  FFMA.FTZ R0, R32, c[0x0][0x2d0], -R13 ;  /* 0x0000b40020007a23 */ /* 0x002fc8000001080d */
[----:B------:R1:W-:Y:S01]  /*53e0*/  MUFU.EX2 R203, R0 ;  /* 0x0000000000cb7308 */ /* 0x0003e20000000800 */
[----:B--2---:R-:W-:Y:S02]  /*53f0*/  F2FP.BF16.PACK_AB R4, R230, R236 ;  /* 0x000000ece604723e */ /* 0x004fe400000010ff */
[----:B---3--:R-:W-:-:S07]  /*5400*/  F2FP.BF16.PACK_AB R5, R200, R182 ;  /* 0x000000b6c805723e */ /* 0x008fce00000010ff */
[C---:B------:R-:W-:Y:S01]  /*5410*/  HMMA.16816.F32.BF16 R152, R4.reuse, R52, RZ ;  /* 0x000000340498723c */ /* 0x040fe200000418ff */
[----:B-1----:R-:W-:Y:S01]  /*5420*/  FMNMX.FTZ R0, R28, R3, !PT ;  /* 0x000000031c007209 */ /* 0x002fe20007810000 */
[----:B------:R-:W-:Y:S01]  /*5430*/  FFMA.FTZ R3, R33, c[0x0][0x2d0], -R13 ;  /* 0x0000b40021037a23 */ /* 0x000fe2000001080d */
[----:B----4-:R-:W-:Y:S02]  /*5440*/  FMNMX.FTZ R2, R2, R9, !PT ;  /* 0x0000000902027209 */ /* 0x010fe40007810000 */
[----:B------:R-:W-:Y:S01]  /*5450*/  FMNMX.FTZ R0, R171, R0, !PT ;  /* 0x00000000ab007209 */ /* 0x000fe20007810000 */
[----:B------:R1:W2:Y:S02]  /*5460*/  MUFU.EX2 R183, R3 ;  /* 0x0000000300b77308 */ /* 0x0002a40000000800 */
[----:B------:R-:W-:Y:S01]  /*5470*/  HMMA.16816.F32.BF16 R140, R4, R48, RZ ;  /* 0x00000030048c723c */ /* 0x000fe200000418ff */
[----:B------:R-:W3:Y:S01]  /*5480*/  SHFL.BFLY PT, R14, R2, 0x1, 0x1f ;  /* 0x0c201f00020e7f89 */ /* 0x000ee200000e0000 */
[----:B------:R-:W-:-:S04]  /*5490*/  FMNMX.FTZ R0, R172, R0, !PT ;  /* 0x00000000ac007209 */ /* 0x000fc80007810000 */
[----:B------:R-:W-:Y:S02]  /*54a0*/  FMNMX.FTZ R0, R173, R0, !PT ;  /* 0x00000000ad007209 */ /* 0x000fe40007810000 */
[----:B------:R-:W-:Y:S02]  /*54b0*/  HMMA.16816.F32.BF16 R136, R4, R120, RZ ;  /* 0x000000780488723c */ /* 0x000fe400000418ff */
[----:B------:R-:W-:Y:S01]  /*54c0*/  FMNMX.FTZ R0, R174, R0, !PT ;  /* 0x00000000ae007209 */ /* 0x000fe20007810000 */
[----:B-1----:R-:W-:-:S04]  /*54d0*/  FFMA.FTZ R3, R29, c[0x0][0x2d0], -R12 ;  /* 0x0000b4001d037a23 */ /* 0x002fc8000001080c */
[----:B------:R-:W1:Y:S01]  /*54e0*/  SHFL.BFLY PT, R8, R0, 0x2, 0x1f ;  /* 0x0c401f0000087f89 */ /* 0x000e6200000e0000 */
[C---:B------:R-:W-:Y:S01]  /*54f0*/  HMMA.16816.F32.BF16 R160, R4.reuse, R44, RZ ;  /* 0x0000002c04a0723c */ /* 0x040fe200000418ff */
[----:B--2---:R-:W-:Y:S01]  /*5500*/  F2FP.BF16.PACK_AB R10, R183, R203 ;  /* 0x000000cbb70a723e */ /* 0x004fe200000010ff */
[----:B------:R2:W-:Y:S06]  /*5510*/  MUFU.EX2 R224, R3 ;  /* 0x0000000300e07308 */ /* 0x0005ec0000000800 */
[----:B------:R-:W-:Y:S01]  /*5520*/  HMMA.16816.F32.BF16 R144, R4, R100, RZ ;  /* 0x000000640490723c */ /* 0x000fe200000418ff */
[----:B---3--:R-:W-:-:S04]  /*5530*/  FMNMX.FTZ R167, R2, R14, !PT ;  /* 0x0000000e02a77209 */ /* 0x008fc80007810000 */
[----:B------:R-:W-:-:S03]  /*5540*/  FSETP.NEU.FTZ.AND P0, PT, R167, -INF , PT ;  /* 0xff800000a700780b */ /* 0x000fc60003f1d000 */
[----:B------:R-:W-:Y:S01]  /*5550*/  HMMA.16816.F32.BF16 R148, R4, R40, RZ ;  /* 0x000000280494723c */ /* 0x000fe200000418ff */
[----:B--2---:R-:W-:-:S04]  /*5560*/  FFMA.FTZ R3, R30, c[0x0][0x2d0], -R12 ;  /* 0x0000b4001e037a23 */ /* 0x004fc8000001080c */
[----:B------:R2:W3:Y:S03]  /*5570*/  MUFU.EX2 R199, R3 ;  /* 0x0000000300c77308 */ /* 0x0004e60000000800 */
[C---:B------:R-:W-:Y:S08]  /*5580*/  HMMA.16816.F32.BF16 R156, R4.reuse, R36, RZ ;  /* 0x00000024049c723c */ /* 0x040ff000000418ff */
[----:B------:R-:W-:Y:S01]  /*5590*/  HMMA.16816.F32.BF16 R128, R4, R124, RZ ;  /* 0x0000007c0480723c */ /* 0x000fe200000418ff */
[----:B--2---:R-:W-:Y:S01]  /*55a0*/  FFMA.FTZ R3, R31, c[0x0][0x2d0], -R12 ;  /* 0x0000b4001f037a23 */ /* 0x004fe2000001080c */
[----:B---3--:R-:W-:-:S06]  /*55b0*/  F2FP.BF16.PACK_AB R9, R199, R224 ;  /* 0x000000e0c709723e */ /* 0x008fcc00000010ff */
[C---:B------:R-:W-:Y:S01]  /*55c0*/  HMMA.16816.F32.BF16 R116, R4.reuse, R50, RZ ;  /* 0x000000320474723c */ /* 0x040fe200000418ff */
[----:B------:R2:W-:Y:S07]  /*55d0*/  MUFU.EX2 R235, R3 ;  /* 0x0000000300eb7308 */ /* 0x0005ee0000000800 */
[C---:B------:R-:W-:Y:S08]  /*55e0*/  HMMA.16816.F32.BF16 R108, R4.reuse, R42, RZ ;  /* 0x0000002a046c723c */ /* 0x040ff000000418ff */
[----:B------:R-:W-:Y:S01]  /*55f0*/  HMMA.16816.F32.BF16 R104, R4, R38, RZ ;  /* 0x000000260468723c */ /* 0x000fe200000418ff */
[----:B--2---:R-:W-:-:S04]  /*5600*/  FFMA.FTZ R3, R34, c[0x0][0x2d0], -R12 ;  /* 0x0000b40022037a23 */ /* 0x004fc8000001080c */
[----:B------:R1:W2:Y:S03]  /*5610*/  MUFU.EX2 R234, R3 ;  /* 0x0000000300ea7308 */ /* 0x0002a60000000800 */
[C---:B------:R-:W-:Y:S08]  /*5620*/  HMMA.16816.F32.BF16 R96, R4.reuse, R46, RZ ;  /* 0x0000002e0460723c */ /* 0x040ff000000418ff */
[----:B------:R-:W-:Y:S01]  /*5630*/  HMMA.16816.F32.BF16 R92, R4, R54, RZ ;  /* 0x00000036045c723c */ /* 0x000fe200000418ff */
[----:B-1----:R-:W-:Y:S01]  /*5640*/  FMNMX.FTZ R3, R0, R8, !PT ;  /* 0x0000000800037209 */ /* 0x002fe20007810000 */
[----:B------:R-:W-:Y:S01]  /*5650*/  FMUL.FTZ R0, R167, c[0x0][0x2d0] ;  /* 0x0000b400a7007a20 */ /* 0x000fe20000410000 */
[----:B------:R-:W-:-:S05]  /*5660*/  F2FP.BF16.PACK_AB R8, R198, R229 ;  /* 0x000000e5c608723e */ /* 0x000fca00000010ff */
[----:B------:R-:W-:Y:S01]  /*5670*/  HMMA.16816.F32.BF16 R32, R4, R102, RZ ;  /* 0x000000660420723c */ /* 0x000fe200000418ff */
[----:B--2---:R-:W-:Y:S02]  /*5680*/  F2FP.BF16.PACK_AB R11, R234, R235 ;  /* 0x000000ebea0b723e */ /* 0x004fe400000010ff */
[----:B------:R-:W-:-:S05]  /*5690*/  FSEL R0, R0, RZ, P0 ;  /* 0x000000ff00007208 */ /* 0x000fca0000000000 */
[----:B------:R-:W-:Y:S01]  /*56a0*/  HMMA.16816.F32.BF16 R20, R4, R122, RZ ;  /* 0x0000007a0414723c */ /* 0x000fe200000418ff */
[----:B------:R-:W-:-:S04]  /*56b0*/  FFMA.FTZ R2, R78, c[0x0][0x2d0], -R0 ;  /* 0x0000b4004e027a23 */ /* 0x000fc80000010800 */
[----:B------:R1:W-:Y:S03]  /*56c0*/  MUFU.EX2 R242, R2 ;  /* 0x0000000200f27308 */ /* 0x0003e60000000800 */
[----:B------:R-:W-:Y:S01]  /*56d0*/  HMMA.16816.F32.BF16 R16, R4, R126, RZ ;  /* 0x0000007e0410723c */ /* 0x000fe200000418ff */
[----:B------:R-:W2:Y:S07]  /*56e0*/  SHFL.BFLY PT, R4, R3, 0x1, 0x1f ;  /* 0x0c201f0003047f89 */ /* 0x000eae00000e0000 */
[----:B------:R-:W-:Y:S01]  /*56f0*/  HMMA.16816.F32.BF16 R152, R8, R72, R152 ;  /* 0x000000480898723c */ /* 0x000fe20000041898 */
[----:B-1----:R-:W-:-:S07]  /*5700*/  FFMA.FTZ R2, R79, c[0x0][0x2d0], -R0 ;  /* 0x0000b4004f027a23 */ /* 0x002fce0000010800 */
[C---:B------:R-:W-:Y:S01]  /*5710*/  HMMA.16816.F32.BF16 R208, R8.reuse, R88, R140 ;  /* 0x0000005808d0723c */ /* 0x040fe2000004188c */
[----:B------:R1:W-:Y:S07]  /*5720*/  MUFU.EX2 R14, R2 ;  /* 0x00000002000e7308 */ /* 0x0003ee0000000800 */
[----:B------:R-:W-:Y:S01]  /*5730*/  HMMA.16816.F32.BF16 R136, R8, R68, R136 ;  /* 0x000000440888723c */ /* 0x000fe20000041888 */
[----:B--2---:R-:W-:Y:S01]  /*5740*/  FMNMX.FTZ R3, R3, R4, !PT ;  /* 0x0000000403037209 */ /* 0x004fe20007810000 */
[----:B------:R-:W-:-:S03]  /*5750*/  FFMA.FTZ R4, R113, c[0x0][0x2d0], -R0 ;  /* 0x0000b40071047a23 */ /* 0x000fc60000010800 */
[----:B------:R-:W-:-:S03]  /*5760*/  FSETP.NEU.FTZ.AND P0, PT, R3, -INF , PT ;  /* 0xff8000000300780b */ /* 0x000fc60003f1d000 */
[----:B------:R-:W-:Y:S01]  /*5770*/  HMMA.16816.F32.BF16 R140, R8, R64, R160 ;  /* 0x00000040088c723c */ /* 0x000fe200000418a0 */
[----:B-1----:R-:W-:-:S07]  /*5780*/  FFMA.FTZ R2, R112, c[0x0][0x2d0], -R0 ;  /* 0x0000b40070027a23 */ /* 0x002fce0000010800 */
[C---:B------:R-:W-:Y:S08]  /*5790*/  HMMA.16816.F32.BF16 R144, R8.reuse, R80, R144 ;  /* 0x000000500890723c */ /* 0x040ff00000041890 */
[----:B------:R-:W-:Y:S01]  /*57a0*/  HMMA.16816.F32.BF16 R192, R8, R84, R148 ;  /* 0x0000005408c0723c */ /* 0x000fe20000041894 */
[----:B------:R-:W-:Y:S01]  /*57b0*/  MOV R185, R136 ;  /* 0x0000008800b97202 */ /* 0x000fe20000000f00 */
[----:B------:R-:W-:Y:S01]  /*57c0*/  IMAD.MOV.U32 R233, RZ, RZ, R137 ;  /* 0x000000ffffe97224 */ /* 0x000fe200078e0089 */
[----:B------:R-:W-:Y:S01]  /*57d0*/  MUFU.EX2 R136, R4 ;  /* 0x0000000400887308 */ /* 0x000fe20000000800 */
[----:B------:R-:W-:Y:S01]  /*57e0*/  IMAD.MOV.U32 R232, RZ, RZ, R138 ;  /* 0x000000ffffe87224 */ /* 0x000fe200078e008a */
[----:B------:R-:W-:-:S03]  /*57f0*/  MOV R231, R139 ;  /* 0x0000008b00e77202 */ /* 0x000fc60000000f00 */
[C---:B------:R-:W-:Y:S01]  /*5800*/  HMMA.16816.F32.BF16 R148, R8.reuse, R60, R156 ;  /* 0x0000003c0894723c */ /* 0x040fe2000004189c */
[----:B------:R-:W-:Y:S01]  /*5810*/  MOV R7, R140 ;  /* 0x0000008c00077202 */ /* 0x000fe20000000f00 */
[----:B------:R-:W-:Y:S02]  /*5820*/  IMAD.MOV.U32 R6, RZ, RZ, R142 ;  /* 0x000000ffff067224 */ /* 0x000fe400078e008e */
[----:B------:R-:W-:Y:S02]  /*5830*/  IMAD.MOV.U32 R142, RZ, RZ, R155 ;  /* 0x000000ffff8e7224 */ /* 0x000fe400078e009b */
[----:B------:R-:W-:Y:S01]  /*5840*/  IMAD.MOV.U32 R155, RZ, RZ, R7 ;  /* 0x000000ffff9b7224 */ /* 0x000fe200078e0007 */
[----:B------:R-:W-:Y:S01]  /*5850*/  MOV R158, R143 ;  /* 0x0000008f009e7202 */ /* 0x000fe20000000f00 */
[----:B------:R-:W-:Y:S01]  /*5860*/  IMAD.MOV.U32 R157, RZ, RZ, R152 ;  /* 0x000000ffff9d7224 */ /* 0x000fe200078e0098 */
[----:B------:R-:W-:Y:S01]  /*5870*/  MOV R140, R145 ;  /* 0x00000091008c7202 */ /* 0x000fe20000000f00 */
[----:B------:R-:W1:Y:S01]  /*5880*/  MUFU.EX2 R152, R2 ;  /* 0x0000000200987308 */ /* 0x000e620000000800 */
[----:B------:R-:W-:Y:S01]  /*5890*/  IMAD.MOV.U32 R159, RZ, RZ, R141 ;  /* 0x000000ffff9f7224 */ /* 0x000fe200078e008d */
[C---:B------:R-:W-:Y:S01]  /*58a0*/  HMMA.16816.F32.BF16 R116, R8.reuse, R90, R116 ;  /* 0x0000005a0874723c */ /* 0x040fe20000041874 */
        /* <DEDUP_REMOVED lines=8> */
[----:B------:R-:W-:-:S02]  /*5930*/  IMAD.MOV.U32 R187, RZ, RZ, R194 ;  /* 0x000000ffffbb7224 */ /* 0x000fc400078e00c2 */
[----:B------:R-:W-:Y:S02]  /*5940*/  IMAD.MOV.U32 R5, RZ, RZ, R192 ;  /* 0x000000ffff057224 */ /* 0x000fe400078e00c0 */
[----:B------:R-:W-:Y:S01]  /*5950*/  IMAD.MOV.U32 R156, RZ, RZ, R153 ;  /* 0x000000ffff9c7224 */ /* 0x000fe200078e0099 */
[----:B-1----:R-:W-:Y:S01]  /*5960*/  F2FP.BF16.PACK_AB R6, R136, R152 ;  /* 0x000000988806723e */ /* 0x002fe200000010ff */
[----:B------:R-:W-:Y:S01]  /*5970*/  FMUL.FTZ R2, R3, c[0x0][0x2d0] ;  /* 0x0000b40003027a20 */ /* 0x000fe20000410000 */
[----:B------:R-:W-:Y:S01]  /*5980*/  HMMA.16816.F32.BF16 R248, R8, R86, R108 ;  /* 0x0000005608f8723c */ /* 0x000fe2000004186c */
[----:B------:R-:W-:Y:S01]  /*5990*/  IMAD.MOV.U32 R153, RZ, RZ, R5 ;  /* 0x000000ffff997224 */ /* 0x000fe200078e0005 */
[----:B------:R-:W-:Y:S01]  /*59a0*/  MOV R131, R154 ;  /* 0x0000009a00837202 */ /* 0x000fe20000000f00 */
[----:B------:R-:W-:Y:S01]  /*59b0*/  IMAD.MOV.U32 R130, RZ, RZ, R159 ;  /* 0x000000ffff827224 */ /* 0x000fe200078e009f */
[----:B------:R-:W-:Y:S01]  /*59c0*/  FSEL R2, R2, RZ, P0 ;  /* 0x000000ff02027208 */ /* 0x000fe20000000000 */
[----:B------:R-:W-:Y:S01]  /*59d0*/  IMAD.MOV.U32 R129, RZ, RZ, R155 ;  /* 0x000000ffff817224 */ /* 0x000fe200078e009b */
[----:B------:R-:W-:-:S02]  /*59e0*/  MOV R159, R200 ;  /* 0x000000c8009f7202 */ /* 0x000fc40000000f00 */
[C---:B------:R-:W-:Y:S01]  /*59f0*/  HMMA.16816.F32.BF16 R160, R8.reuse, R62, R104 ;  /* 0x0000003e08a0723c */ /* 0x040fe20000041868 */
[----:B------:R-:W-:Y:S01]  /*5a00*/  FFMA.FTZ R4, R77, c[0x0][0x2d0], -R2 ;  /* 0x0000b4004d047a23 */ /* 0x000fe20000010802 */
[----:B------:R-:W-:Y:S01]  /*5a10*/  MOV R137, R117 ;  /* 0x0000007500897202 */ /* 0x000fe20000000f00 */
[----:B------:R-:W-:Y:S02]  /*5a20*/  IMAD.MOV.U32 R139, RZ, RZ, R118 ;  /* 0x000000ffff8b7224 */ /* 0x000fe400078e0076 */
[----:B------:R1:W-:Y:S01]  /*5a30*/  MUFU.EX2 R195, R4 ;  /* 0x0000000400c37308 */ /* 0x0003e20000000800 */
[----:B------:R-:W-:Y:S02]  /*5a40*/  IMAD.MOV.U32 R138, RZ, RZ, R119 ;  /* 0x000000ffff8a7224 */ /* 0x000fe400078e0077 */
[----:B------:R-:W-:Y:S01]  /*5a50*/  HMMA.16816.F32.BF16 R244, R8, R66, R96 ;  /* 0x0000004208f4723c */ /* 0x000fe20000041860 */
[----:B------:R-:W-:-:S07]  /*5a60*/  IMAD.MOV.U32 R77, RZ, RZ, R116 ;  /* 0x000000ffff4d7224 */ /* 0x000fce00078e0074 */
[----:B------:R-:W-:Y:S01]  /*5a70*/  HMMA.16816.F32.BF16 R220, R8, R74, R92 ;  /* 0x0000004a08dc723c */ /* 0x000fe2000004185c */
[----:B-1----:R-:W-:-:S07]  /*5a80*/  FFMA.FTZ R4, R27, c[0x0][0x2d0], -R2 ;  /* 0x0000b4001b047a23 */ /* 0x002fce0000010802 */
[C---:B------:R-:W-:Y:S01]  /*5a90*/  HMMA.16816.F32.BF16 R216, R8.reuse, R82, R32 ;  /* 0x0000005208d8723c */ /* 0x040fe20000041820 */
[----:B------:R1:W2:Y:S07]  /*5aa0*/  MUFU.EX2 R194, R4 ;  /* 0x0000000400c27308 */ /* 0x0002ae0000000800 */
[C---:B------:R-:W-:Y:S08]  /*5ab0*/  HMMA.16816.F32.BF16 R212, R8.reuse, R70, R20 ;  /* 0x0000004608d4723c */ /* 0x040ff00000041814 */
[----:B------:R-:W-:Y:S01]  /*5ac0*/  HMMA.16816.F32.BF16 R204, R8, R58, R16 ;  /* 0x0000003a08cc723c */ /* 0x000fe20000041810 */
[----:B-1----:R-:W-:Y:S01]  /*5ad0*/  FFMA.FTZ R4, R15, c[0x0][0x2d0], -R2 ;  /* 0x0000b4000f047a23 */ /* 0x002fe20000010802 */
[----:B--2---:R-:W-:-:S03]  /*5ae0*/  F2FP.BF16.PACK_AB R5, R194, R195 ;  /* 0x000000c3c205723e */ /* 0x004fc600000010ff */
[----:B------:R1:W-:Y:S02]  /*5af0*/  MUFU.EX2 R192, R4 ;  /* 0x0000000400c07308 */ /* 0x0003e40000000800 */
[----:B------:R-:W-:Y:S02]  /*5b00*/  FFMA.FTZ R8, R132, c[0x0][0x2d0], -R0 ;  /* 0x0000b40084087a23 */ /* 0x000fe40000010800 */
[----:B------:R-:W-:-:S04]  /*5b10*/  IMAD.MOV.U32 R132, RZ, RZ, R138 ;  /* 0x000000ffff847224 */ /* 0x000fc800078e008a */
[----:B------:R2:W-:Y:S01]  /*5b20*/  MUFU.EX2 R30, R8 ;  /* 0x00000008001e7308 */ /* 0x0005e20000000800 */
[----:B-1----:R-:W-:-:S07]  /*5b30*/  FFMA.FTZ R4, R24, c[0x0][0x2d0], -R2 ;  /* 0x0000b40018047a23 */ /* 0x002fce0000010802 */
[----:B------:R1:W3:Y:S01]  /*5b40*/  MUFU.EX2 R193, R4 ;  /* 0x0000000400c17308 */ /* 0x0002e20000000800 */
[----:B--2---:R-:W-:Y:S01]  /*5b50*/  FFMA.FTZ R8, R133, c[0x0][0x2d0], -R0 ;  /* 0x0000b40085087a23 */ /* 0x004fe20000010800 */
[----:B------:R-:W-:-:S06]  /*5b60*/  MOV R133, R139 ;  /* 0x0000008b00857202 */ /* 0x000fcc0000000f00 */
[----:B------:R2:W-:Y:S01]  /*5b70*/  MUFU.EX2 R15, R8 ;  /* 0x00000008000f7308 */ /* 0x0005e20000000800 */
[----:B-1----:R-:W-:Y:S02]  /*5b80*/  F2FP.BF16.PACK_AB R4, R14, R242 ;  /* 0x000000f20e04723e */ /* 0x002fe400000010ff */
[----:B---3--:R-:W-:Y:S01]  /*5b90*/  F2FP.BF16.PACK_AB R7, R193, R192 ;  /* 0x000000c0c107723e */ /* 0x008fe200000010ff */
[----:B--2---:R-:W-:-:S06]  /*5ba0*/  FFMA.FTZ R8, R134, c[0x0][0x2d0], -R0 ;  /* 0x0000b40086087a23 */ /* 0x004fcc0000010800 */
[C---:B------:R-:W-:Y:S01]  /*5bb0*/  HMMA.16816.F32.BF16 R108, R4.reuse, R40, RZ ;  /* 0x00000028046c723c */ /* 0x040fe200000418ff */
[----:B------:R-:W-:Y:S01]  /*5bc0*/  IMAD.MOV.U32 R134, RZ, RZ, R137 ;  /* 0x000000ffff867224 */ /* 0x000fe200078e0089 */
[----:B------:R1:W2:Y:S06]  /*5bd0*/  MUFU.EX2 R29, R8 ;  /* 0x00000008001d7308 */ /* 0x0002ac0000000800 */
[C---:B------:R-:W-:Y:S08]  /*5be0*/  HMMA.16816.F32.BF16 R104, R4.reuse, R42, RZ ;  /* 0x0000002a0468723c */ /* 0x040ff000000418ff */
[----:B------:R-:W-:Y:S01]  /*5bf0*/  HMMA.16816.F32.BF16 R40, R4, R102, RZ ;  /* 0x000000660428723c */ /* 0x000fe200000418ff */
[----:B-1----:R-:W-:-:S02]  /*5c00*/  FFMA.FTZ R8, R135, c[0x0][0x2d0], -R0 ;  /* 0x0000b40087087a23 */ /* 0x002fc40000010800 */
[----:B------:R-:W-:Y:S02]  /*5c10*/  IMAD.MOV.U32 R135, RZ, RZ, R30 ;  /* 0x000000ffff877224 */ /* 0x000fe400078e001e */
[----:B------:R1:W3:Y:S02]  /*5c20*/  MUFU.EX2 R128, R8 ;  /* 0x0000000800807308 */ /* 0x0002e40000000800 */
[----:B--2---:R-:W-:Y:S01]  /*5c30*/  MOV R103, R29 ;  /* 0x0000001d00677202 */ /* 0x004fe20000000f00 */
[----:B------:R-:W-:Y:S01]  /*5c40*/  HMMA.16816.F32.BF16 R116, R4, R48, RZ ;  /* 0x000000300474723c */ /* 0x000fe200000418ff */
[----:B------:R-:W-:-:S07]  /*5c50*/  IMAD.MOV.U32 R102, RZ, RZ, R181 ;  /* 0x000000ffff667224 */ /* 0x000fce00078e00b5 */
[----:B------:R-:W-:Y:S01]  /*5c60*/  HMMA.16816.F32.BF16 R112, R4, R50, RZ ;  /* 0x000000320470723c */ /* 0x000fe200000418ff */
[----:B-1----:R-:W-:-:S07]  /*5c70*/  FFMA.FTZ R8, R25, c[0x0][0x2d0], -R2 ;  /* 0x0000b40019087a23 */ /* 0x002fce0000010802 */
[C---:B------:R-:W-:Y:S01]  /*5c80*/  HMMA.16816.F32.BF16 R92, R4.reuse, R36, RZ ;  /* 0x00000024045c723c */ /* 0x040fe200000418ff */
[----:B------:R1:W-:Y:S07]  /*5c90*/  MUFU.EX2 R165, R8 ;  /* 0x0000000800a57308 */ /* 0x0003ee0000000800 */
[C---:B------:R-:W-:Y:S08]  /*5ca0*/  HMMA.16816.F32.BF16 R96, R4.reuse, R38, RZ ;  /* 0x000000260460723c */ /* 0x040ff000000418ff */
[----:B------:R-:W-:Y:S01]  /*5cb0*/  HMMA.16816.F32.BF16 R32, R4, R44, RZ ;  /* 0x0000002c0420723c */ /* 0x000fe200000418ff */
[----:B-1----:R-:W-:-:S04]  /*5cc0*/  FFMA.FTZ R8, R26, c[0x0][0x2d0], -R2 ;  /* 0x0000b4001a087a23 */ /* 0x002fc80000010802 */
[----:B------:R1:W2:Y:S03]  /*5cd0*/  MUFU.EX2 R170, R8 ;  /* 0x0000000800aa7308 */ /* 0x0002a60000000800 */
[C---:B------:R-:W-:Y:S07]  /*5ce0*/  HMMA.16816.F32.BF16 R24, R4.reuse, R52, RZ ;  /* 0x000000340418723c */ /* 0x040fee00000418ff */
[----:B------:R-:W-:Y:S01]  /*5cf0*/  IMAD.MOV.U32 R53, RZ, RZ, R183 ;  /* 0x000000ffff357224 */ /* 0x000fe200078e00b7 */
[----:B------:R-:W-:Y:S01]  /*5d00*/  HMMA.16816.F32.BF16 R48, R4, R46, RZ ;  /* 0x0000002e0430723c */ /* 0x000fe200000418ff */
[----:B------:R-:W-:Y:S01]  /*5d10*/  MOV R52, R203 ;  /* 0x000000cb00347202 */ /* 0x000fe20000000f00 */
[----:B-1----:R-:W-:-:S06]  /*5d20*/  FFMA.FTZ R8, R76, c[0x0][0x2d0], -R2 ;  /* 0x0000b4004c087a23 */ /* 0x002fcc0000010802 */
[C---:B------:R-:W-:Y:S01]  /*5d30*/  HMMA.16816.F32.BF16 R44, R4.reuse, R54, RZ ;  /* 0x00000036042c723c */ /* 0x040fe200000418ff */
[----:B------:R-:W-:Y:S01]  /*5d40*/  IMAD.MOV.U32 R76, RZ, RZ, R202 ;  /* 0x000000ffff4c7224 */ /* 0x000fe200078e00ca */
[----:B------:R1:W-:Y:S05]  /*5d50*/  MUFU.EX2 R166, R8 ;  /* 0x0000000800a67308 */ /* 0x0003ea0000000800 */
[----:B------:R-:W-:Y:S01]  /*5d60*/  MOV R54, R180 ;  /* 0x000000b400367202 */ /* 0x000fe20000000f00 */
[----:B------:R-:W-:Y:S01]  /*5d70*/  HMMA.16816.F32.BF16 R20, R4, R100, RZ ;  /* 0x000000640414723c */ /* 0x000fe200000418ff */
[----:B------:R-:W-:-:S06]  /*5d80*/  IMAD.MOV.U32 R55, RZ, RZ, R201 ;  /* 0x000000ffff377224 */ /* 0x000fcc00078e00c9 */
[----:B------:R-:W-:Y:S01]  /*5d90*/  MOV R100, R182 ;  /* 0x000000b600647202 */ /* 0x000fe20000000f00 */
[----:B------:R-:W-:Y:S01]  /*5da0*/  HMMA.16816.F32.BF16 R36, R4, R122, RZ ;  /* 0x0000007a0424723c */ /* 0x000fe200000418ff */
[----:B------:R-:W-:Y:S02]  /*5db0*/  IMAD.MOV.U32 R101, RZ, RZ, R136 ;  /* 0x000000ffff657224 */ /* 0x000fe400078e0088 */
[----:B-1----:R-:W-:-:S04]  /*5dc0*/  FFMA.FTZ R8, R28, c[0x0][0x2d0], -R2 ;  /* 0x0000b4001c087a23 */ /* 0x002fc80000010802 */
[----:B------:R1:W4:Y:S01]  /*5dd0*/  MUFU.EX2 R164, R8 ;  /* 0x0000000800a47308 */ /* 0x0003220000000800 */
[C---:B------:R-:W-:Y:S07]  /*5de0*/  HMMA.16816.F32.BF16 R28, R4.reuse, R126, RZ ;  /* 0x0000007e041c723c */ /* 0x040fee00000418ff */
[----:B---3--:R-:W-:Y:S01]  /*5df0*/  IMAD.MOV.U32 R127, RZ, RZ, R128 ;  /* 0x000000ffff7f7224 */ /* 0x008fe200078e0080 */
[----:B------:R-:W-:Y:S01]  /*5e00*/  HMMA.16816.F32.BF16 R16, R4, R124, RZ ;  /* 0x0000007c0410723c */ /* 0x000fe200000418ff */
[----:B------:R-:W-:-:S06]  /*5e10*/  IMAD.MOV.U32 R128, RZ, RZ, R153 ;  /* 0x000000ffff807224 */ /* 0x000fcc00078e0099 */
[----:B------:R-:W-:Y:S01]  /*5e20*/  IMAD.MOV.U32 R125, RZ, RZ, R152 ;  /* 0x000000ffff7d7224 */ /* 0x000fe200078e0098 */
[----:B-1----:R-:W-:Y:S07]  /*5e30*/  HMMA.16816.F32.BF16 R8, R4, R120, RZ ;  /* 0x000000780408723c */ /* 0x002fee00000418ff */
[----:B------:R-:W-:Y:S02]  /*5e40*/  F2FP.BF16.PACK_AB R4, R15, R135 ;  /* 0x000000870f04723e */ /* 0x000fe400000010ff */
[----:B------:R-:W-:-:S02]  /*5e50*/  F2FP.BF16.PACK_AB R6, R127, R103 ;  /* 0x000000677f06723e */ /* 0x000fc400000010ff */
[----:B--2---:R-:W-:Y:S02]  /*5e60*/  F2FP.BF16.PACK_AB R5, R170, R165 ;  /* 0x000000a5aa05723e */ /* 0x004fe400000010ff */
[----:B----4-:R-:W-:-:S07]  /*5e70*/  F2FP.BF16.PACK_AB R7, R164, R166 ;  /* 0x000000a6a407723e */ /* 0x010fce00000010ff */
[C---:B------:R-:W-:Y:S08]  /*5e80*/  HMMA.16816.F32.BF16 R24, R4.reuse, R72, R24 ;  /* 0x000000480418723c */ /* 0x040ff00000041818 */
[C---:B------:R-:W-:Y:S07]  /*5e90*/  HMMA.16816.F32.BF16 R120, R4.reuse, R68, R8 ;  /* 0x000000440478723c */ /* 0x040fee0000041808 */
[----:B------:R-:W-:Y:S01]  /*5ea0*/  FFMA.FTZ R8, R177, c[0x0][0x2d0], -R13 ;  /* 0x0000b400b1087a23 */ /* 0x000fe2000001080d */
[C---:B------:R-:W-:Y:S01]  /*5eb0*/  HMMA.16816.F32.BF16 R180, R4.reuse, R88, R116 ;  /* 0x0000005804b4723c */ /* 0x040fe20000041874 */
[----:B------:R-:W-:Y:S01]  /*5ec0*/  IMAD.MOV.U32 R68, RZ, RZ, R157 ;  /* 0x000000ffff447224 */ /* 0x000fe200078e009d */
[----:B------:R-:W-:Y:S01]  /*5ed0*/  MOV R69, R156 ;  /* 0x0000009c00457202 */ /* 0x000fe20000000f00 */
[----:B------:R1:W-:Y:S04]  /*5ee0*/  MUFU.EX2 R73, R8 ;  /* 0x0000000800497308 */ /* 0x0003e80000000800 */
[----:B------:R-:W-:Y:S01]  /*5ef0*/  IMAD.MOV.U32 R118, RZ, RZ, R125 ;  /* 0x000000ffff767224 */ /* 0x000fe200078e007d */
[----:B------:R-:W-:Y:S01]  /*5f00*/  HMMA.16816.F32.BF16 R88, R4, R90, R112 ;  /* 0x0000005a0458723c */ /* 0x000fe20000041870 */
[----:B------:R-:W-:Y:S01]  /*5f10*/  MOV R117, R54 ;  /* 0x0000003600757202 */ /* 0x000fe20000000f00 */
[----:B------:R-:W-:Y:S01]  /*5f20*/  IMAD.MOV.U32 R54, RZ, RZ, R134 ;  /* 0x000000ffff367224 */ /* 0x000fe200078e0086 */
[----:B------:R-:W-:Y:S01]  /*5f30*/  MOV R125, R52 ;  /* 0x00000034007d7202 */ /* 0x000fe20000000f00 */
[----:B------:R-:W-:-:S02]  /*5f40*/  IMAD.MOV.U32 R52, RZ, RZ, R77 ;  /* 0x000000ffff347224 */ /* 0x000fc400078e004d */
[----:B------:R-:W-:Y:S01]  /*5f50*/  IMAD.MOV.U32 R134, RZ, RZ, R187 ;  /* 0x000000ffff867224 */ /* 0x000fe200078e00bb */
[----:B------:R-:W-:Y:S01]  /*5f60*/  MOV R112, R78 ;  /* 0x0000004e00707202 */ /* 0x000fe20000000f00 */
[C---:B------:R-:W-:Y:S01]  /*5f70*/  HMMA.16816.F32.BF16 R200, R4.reuse, R56, R16 ;  /* 0x0000003804c8723c */ /* 0x040fe20000041810 */
[----:B------:R-:W-:Y:S01]  /*5f80*/  IMAD.MOV.U32 R77, RZ, RZ, R186 ;  /* 0x000000ffff4d7224 */ /* 0x000fe200078e00ba */
[----:B------:R-:W-:Y:S01]  /*5f90*/  MOV R115, R54 ;  /* 0x0000003600737202 */ /* 0x000fe20000000f00 */
[----:B-1----:R-:W-:Y:S01]  /*5fa0*/  FFMA.FTZ R8, R176, c[0x0][0x2d0], -R13 ;  /* 0x0000b400b0087a23 */ /* 0x002fe2000001080d */
[----:B------:R-:W-:Y:S01]  /*5fb0*/  MOV R113, R52 ;  /* 0x0000003400717202 */ /* 0x000fe20000000f00 */
[----:B------:R-:W-:Y:S02]  /*5fc0*/  IMAD.MOV.U32 R119, RZ, RZ, R55 ;  /* 0x000000ffff777224 */ /* 0x000fe400078e0037 */
[----:B------:R1:W2:Y:S01]  /*5fd0*/  MUFU.EX2 R124, R8 ;  /* 0x00000008007c7308 */ /* 0x0002a20000000800 */
[----:B------:R-:W-:Y:S01]  /*5fe0*/  HMMA.16816.F32.BF16 R16, R4, R62, R96 ;  /* 0x0000003e0410723c */ /* 0x000fe20000041860 */
[----:B------:R-:W-:Y:S01]  /*5ff0*/  IMAD.MOV.U32 R55, RZ, RZ, R133 ;  /* 0x000000ffff377224 */ /* 0x000fe200078e0085 */
[----:B------:R-:W-:Y:S01]  /*6000*/  MOV R133, R252 ;  /* 0x000000fc00857202 */ /* 0x000fe20000000f00 */
[----:B------:R-:W-:-:S02]  /*6010*/  IMAD.MOV.U32 R72, RZ, RZ, R125 ;  /* 0x000000ffff487224 */ /* 0x000fc400078e007d */
[----:B------:R-:W-:Y:S02]  /*6020*/  IMAD.MOV.U32 R125, RZ, RZ, R242 ;  /* 0x000000ffff7d7224 */ /* 0x000fe400078e00f2 */
[----:B------:R-:W-:Y:S01]  /*6030*/  IMAD.MOV.U32 R56, RZ, RZ, R55 ;  /* 0x000000ffff387224 */ /* 0x000fe200078e0037 */
[C---:B------:R-:W-:Y:S01]  /*6040*/  HMMA.16816.F32.BF16 R20, R4.reuse, R80, R20 ;  /* 0x000000500414723c */ /* 0x040fe20000041814 */
[----:B------:R-:W-:Y:S02]  /*6050*/  IMAD.MOV.U32 R99, RZ, RZ, R113 ;  /* 0x000000ffff637224 */ /* 0x000fe400078e0071 */
[----:B------:R-:W-:Y:S02]  /*6060*/  IMAD.MOV.U32 R52, RZ, RZ, R129 ;  /* 0x000000ffff347224 */ /* 0x000fe400078e0081 */
[----:B------:R-:W-:Y:S02]  /*6070*/  IMAD.MOV.U32 R54, RZ, RZ, R131 ;  /* 0x000000ffff367224 */ /* 0x000fe400078e0083 */
[----:B-1----:R-:W-:Y:S01]  /*6080*/  FFMA.FTZ R8, R179, c[0x0][0x2d0], -R13 ;  /* 0x0000b400b3087a23 */ /* 0x002fe2000001080d */
[C---:B------:R-:W-:Y:S01]  /*6090*/  HMMA.16816.F32.BF16 R136, R4.reuse, R84, R108 ;  /* 0x000000540488723c */ /* 0x040fe2000004186c */
[----:B--2---:R-:W-:Y:S01]  /*60a0*/  IMAD.MOV.U32 R96, RZ, RZ, R124 ;  /* 0x000000ffff607224 */ /* 0x004fe200078e007c */
[----:B------:R-:W-:Y:S01]  /*60b0*/  LDSM.16.MT88.4 R108, [R228+0x4880] ;  /* 0x00488000e46c783b */ /* 0x000fe20000004200 */
[----:B------:R1:W2:Y:S01]  /*60c0*/  MUFU.EX2 R116, R8 ;  /* 0x0000000800747308 */ /* 0x0002a20000000800 */
[----:B------:R-:W-:Y:S01]  /*60d0*/  IMAD.MOV.U32 R124, RZ, RZ, R76 ;  /* 0x000000ffff7c7224 */ /* 0x000fe200078e004c */
[----:B------:R-:W-:Y:S01]  /*60e0*/  MOV R76, R132 ;  /* 0x00000084004c7202 */ /* 0x000fe20000000f00 */
[----:B------:R-:W-:Y:S01]  /*60f0*/  IMAD.MOV.U32 R132, RZ, RZ, R128 ;  /* 0x000000ffff847224 */ /* 0x000fe200078e0080 */
[----:B------:R-:W-:Y:S01]  /*6100*/  MOV R128, R185 ;  /* 0x000000b900807202 */ /* 0x000fe20000000f00 */
[----:B------:R-:W-:Y:S01]  /*6110*/  HMMA.16816.F32.BF16 R104, R4, R86, R104 ;  /* 0x000000560468723c */ /* 0x000fe20000041868 */
[----:B------:R-:W-:Y:S01]  /*6120*/  MOV R84, R141 ;  /* 0x0000008d00547202 */ /* 0x000fe20000000f00 */
[----:B------:R-:W-:-:S02]  /*6130*/  IMAD.MOV.U32 R85, RZ, RZ, R140 ;  /* 0x000000ffff557224 */ /* 0x000fc400078e008c */
[----:B------:R-:W-:Y:S02]  /*6140*/  IMAD.MOV.U32 R81, RZ, RZ, R101 ;  /* 0x000000ffff517224 */ /* 0x000fe400078e0065 */
[----:B------:R-:W-:Y:S02]  /*6150*/  IMAD.MOV.U32 R57, RZ, RZ, R76 ;  /* 0x000000ffff397224 */ /* 0x000fe400078e004c */
[C---:B------:R-:W-:Y:S01]  /*6160*/  HMMA.16816.F32.BF16 R40, R4.reuse, R82, R40 ;  /* 0x000000520428723c */ /* 0x040fe20000041828 */
[----:B------:R-:W-:Y:S02]  /*6170*/  IMAD.MOV.U32 R86, RZ, RZ, R142 ;  /* 0x000000ffff567224 */ /* 0x000fe400078e008e */
[----:B-1----:R-:W-:Y:S02]  /*6180*/  FFMA.FTZ R8, R184, c[0x0][0x2d0], -R13 ;  /* 0x0000b400b8087a23 */ /* 0x002fe4000001080d */
[----:B------:R-:W1:Y:S01]  /*6190*/  LDSM.16.MT88.4 R184, [R225+0x3080] ;  /* 0x00308000e1b8783b */ /* 0x000e620000004200 */
[----:B------:R-:W-:Y:S01]  /*61a0*/  IMAD.MOV.U32 R13, RZ, RZ, R143 ;  /* 0x000000ffff0d7224 */ /* 0x000fe200078e008f */
[----:B------:R3:W-:Y:S01]  /*61b0*/  MUFU.EX2 R114, R8 ;  /* 0x0000000800727308 */ /* 0x0007e20000000800 */
[----:B--2---:R-:W-:Y:S01]  /*61c0*/  IMAD.MOV.U32 R82, RZ, RZ, R116 ;  /* 0x000000ffff527224 */ /* 0x004fe200078e0074 */
[----:B------:R-:W2:Y:S01]  /*61d0*/  LDSM.16.MT88.4 R140, [R226+0x3080] ;  /* 0x00308000e28c783b */ /* 0x000ea20000004200 */
[----:B------:R-:W-:Y:S01]  /*61e0*/  IMAD.MOV.U32 R87, RZ, RZ, R79 ;  /* 0x000000ffff577224 */ /* 0x000fe200078e004f */
[C---:B------:R-:W-:Y:S01]  /*61f0*/  HMMA.16816.F32.BF16 R152, R4.reuse, R60, R92 ;  /* 0x0000003c0498723c */ /* 0x040fe2000004185c */
[----:B------:R-:W-:Y:S01]  /*6200*/  IMAD.MOV.U32 R116, RZ, RZ, R119 ;  /* 0x000000ffff747224 */ /* 0x000fe200078e0077 */
[----:B------:R-:W-:Y:S01]  /*6210*/  LDSM.16.MT88.4 R60, [R227+0x3080] ;  /* 0x00308000e33c783b */ /* 0x000fe20000004200 */
[----:B------:R-:W-:Y:S01]  /*6220*/  IMAD.MOV.U32 R119, RZ, RZ, R135 ;  /* 0x000000ffff777224 */ /* 0x000fe200078e0087 */
[----:B------:R-:W-:Y:S01]  /*6230*/  MOV R135, R77 ;  /* 0x0000004d00877202 */ /* 0x000fe20000000f00 */
[----:B------:R-:W-:Y:S01]  /*6240*/  IMAD.MOV.U32 R98, RZ, RZ, R86 ;  /* 0x000000ffff627224 */ /* 0x000fe200078e0056 */
[----:B------:R-:W-:Y:S01]  /*6250*/  LDSM.16.MT88.4 R76, [R225+0x4880] ;  /* 0x00488000e14c783b */ /* 0x000fe20000004200 */
[----:B------:R-:W-:Y:S01]  /*6260*/  IMAD.MOV.U32 R97, RZ, RZ, R13 ;  /* 0x000000ffff617224 */ /* 0x000fe200078e000d */
[C---:B------:R-:W-:Y:S01]  /*6270*/  HMMA.16816.F32.BF16 R32, R4.reuse, R64, R32 ;  /* 0x000000400420723c */ /* 0x040fe20000041820 */
[----:B------:R-:W-:Y:S01]  /*6280*/  MOV R86, R87 ;  /* 0x0000005700567202 */ /* 0x000fe20000000f00 */
[----:B------:R-:W-:Y:S01]  /*6290*/  LDSM.16.MT88.4 R92, [R226+0x4880] ;  /* 0x00488000e25c783b */ /* 0x000fe20000004200 */
[----:B------:R-:W-:Y:S01]  /*62a0*/  IMAD.MOV.U32 R87, RZ, RZ, R112 ;  /* 0x000000ffff577224 */ /* 0x000fe200078e0070 */
[----:B------:R-:W-:Y:S01]  /*62b0*/  MOV R13, R115 ;  /* 0x00000073000d7202 */ /* 0x000fe20000000f00 */
[----:B---3--:R-:W-:Y:S01]  /*62c0*/  FFMA.FTZ R8, R175, c[0x0][0x2d0], -R12 ;  /* 0x0000b400af087a23 */ /* 0x008fe2000001080c */
[----:B------:R-:W-:Y:S01]  /*62d0*/  MOV R115, R81 ;  /* 0x0000005100737202 */ /* 0x000fe20000000f00 */
[----:B------:R-:W-:Y:S01]  /*62e0*/  IMAD.MOV.U32 R112, RZ, RZ, R56 ;  /* 0x000000ffff707224 */ /* 0x000fe200078e0038 */
[----:B------:R-:W-:Y:S01]  /*62f0*/  MOV R65, R124 ;  /* 0x0000007c00417202 */ /* 0x000fe20000000f00 */
[----:B------:R3:W-:Y:S01]  /*6300*/  MUFU.EX2 R126, R8 ;  /* 0x00000008007e7308 */ /* 0x0007e20000000800 */
[----:B------:R-:W-:Y:S01]  /*6310*/  IMAD.MOV.U32 R56, RZ, RZ, R72 ;  /* 0x000000ffff387224 */ /* 0x000fe200078e0048 */
[C---:B------:R-:W-:Y:S01]  /*6320*/  HMMA.16816.F32.BF16 R36, R4.reuse, R70, R36 ;  /* 0x000000460424723c */ /* 0x040fe20000041824 */
        /* <DEDUP_REMOVED lines=11> */
[----:B------:R-:W-:-:S02]  /*63e0*/  IMAD.MOV.U32 R64, RZ, RZ, R53 ;  /* 0x000000ffff407224 */ /* 0x000fc400078e0035 */
[----:B---3--:R-:W-:-:S03]  /*63f0*/  FFMA.FTZ R8, R178, c[0x0][0x2d0], -R12 ;  /* 0x0000b400b2087a23 */ /* 0x008fc6000001080c */
[C---:B------:R-:W-:Y:S01]  /*6400*/  HMMA.16816.F32.BF16 R44, R4.reuse, R74, R44 ;  /* 0x0000004a042c723c */ /* 0x040fe2000004182c */
[----:B------:R3:W4:Y:S01]  /*6410*/  MUFU.EX2 R80, R8 ;  /* 0x0000000800507308 */ /* 0x0007220000000800 */
[----:B------:R-:W-:Y:S01]  /*6420*/  IMAD.MOV.U32 R100, RZ, RZ, R234 ;  /* 0x000000ffff647224 */ /* 0x000fe200078e00ea */
[----:B------:R-:W-:Y:S01]  /*6430*/  MOV R67, R99 ;  /* 0x0000006300437202 */ /* 0x000fe20000000f00 */
[----:B------:R-:W-:Y:S01]  /*6440*/  IMAD.MOV.U32 R71, RZ, RZ, R98 ;  /* 0x000000ffff477224 */ /* 0x000fe200078e0062 */
[----:B------:R-:W-:Y:S01]  /*6450*/  MOV R70, R97 ;  /* 0x0000006100467202 */ /* 0x000fe20000000f00 */
[----:B------:R-:W-:Y:S01]  /*6460*/  IMAD.MOV.U32 R13, RZ, RZ, R56 ;  /* 0x000000ffff0d7224 */ /* 0x000fe200078e0038 */
[----:B------:R-:W-:Y:S01]  /*6470*/  MOV R53, R130 ;  /* 0x0000008200357202 */ /* 0x000fe20000000f00 */
[----:B------:R-:W-:Y:S01]  /*6480*/  HMMA.16816.F32.BF16 R28, R4, R58, R28 ;  /* 0x0000003a041c723c */ /* 0x000fe2000004181c */
[----:B------:R-:W-:Y:S01]  /*6490*/  IMAD.MOV.U32 R101, RZ, RZ, R128 ;  /* 0x000000ffff657224 */ /* 0x000fe200078e0080 */
[----:B------:R1:W5:Y:S01]  /*64a0*/  LDL.LU R236, [R1+0x74] ;  /* 0x0000740001ec7983 */ /* 0x0003620000300800 */
[----:B------:R-:W-:-:S02]  /*64b0*/  IMAD.MOV.U32 R117, RZ, RZ, R102 ;  /* 0x000000ffff757224 */ /* 0x000fc400078e0066 */
[----:B------:R-:W-:Y:S02]  /*64c0*/  IMAD.MOV.U32 R55, RZ, RZ, R158 ;  /* 0x000000ffff377224 */ /* 0x000fe400078e009e */
[----:B---3--:R-:W-:Y:S01]  /*64d0*/  FFMA.FTZ R8, R189, c[0x0][0x2d0], -R12 ;  /* 0x0000b400bd087a23 */ /* 0x008fe2000001080c */
[----:B------:R-:W-:Y:S01]  /*64e0*/  MOV R99, R115 ;  /* 0x0000007300637202 */ /* 0x000fe20000000f00 */
[----:B------:R-:W-:Y:S01]  /*64f0*/  FFMA.FTZ R4, R190, c[0x0][0x2d0], -R0 ;  /* 0x0000b400be047a23 */ /* 0x000fe20000010800 */
[----:B----4-:R-:W-:Y:S01]  /*6500*/  F2FP.BF16.PACK_AB R129, R80, R126 ;  /* 0x0000007e5081723e */ /* 0x010fe200000010ff */
[----:B------:R3:W-:Y:S01]  /*6510*/  MUFU.EX2 R252, R8 ;  /* 0x0000000800fc7308 */ /* 0x0007e20000000800 */
[----:B------:R-:W-:Y:S01]  /*6520*/  IMAD.MOV.U32 R98, RZ, RZ, R113 ;  /* 0x000000ffff627224 */ /* 0x000fe200078e0071 */
[----:B------:R-:W-:Y:S02]  /*6530*/  MOV R56, R118 ;  /* 0x0000007600387202 */ /* 0x000fe40000000f00 */
[----:B------:R-:W-:-:S02]  /*6540*/  MOV R97, R112 ;  /* 0x0000007000617202 */ /* 0x000fc40000000f00 */
[----:B------:R-:W-:Y:S01]  /*6550*/  F2FP.BF16.PACK_AB R130, R114, R82 ;  /* 0x000000527282723e */ /* 0x000fe200000010ff */
[----:B------:R-:W-:Y:S01]  /*6560*/  IMAD.MOV.U32 R74, RZ, RZ, R175 ;  /* 0x000000ffff4a7224 */ /* 0x000fe200078e00af */
[----:B------:R-:W-:Y:S01]  /*6570*/  F2FP.BF16.PACK_AB R128, R96, R73 ;  /* 0x000000496080723e */ /* 0x000fe200000010ff */
[----:B------:R-:W-:Y:S01]  /*6580*/  IMAD.MOV.U32 R58, RZ, RZ, R119 ;  /* 0x000000ffff3a7224 */ /* 0x000fe200078e0077 */
[----:B------:R-:W-:Y:S01]  /*6590*/  MOV R102, R235 ;  /* 0x000000eb00667202 */ /* 0x000fe20000000f00 */
[----:B------:R-:W-:Y:S01]  /*65a0*/  LDSM.16.MT88.4 R156, [R228+0x3080] ;  /* 0x00308000e49c783b */ /* 0x000fe20000004200 */
[----:B---3--:R-:W-:Y:S02]  /*65b0*/  FFMA.FTZ R8, R188, c[0x0][0x2d0], -R12 ;  /* 0x0000b400bc087a23 */ /* 0x008fe4000001080c */
[----:B------:R-:W-:Y:S01]  /*65c0*/  IMAD.MOV.U32 R113, RZ, RZ, R65 ;  /* 0x000000ffff717224 */ /* 0x000fe200078e0041 */
[----:B------:R-:W-:Y:S01]  /*65d0*/  MOV R118, R100 ;  /* 0x0000006400767202 */ /* 0x000fe20000000f00 */
[----:B------:R3:W4:Y:S01]  /*65e0*/  MUFU.EX2 R242, R8 ;  /* 0x0000000800f27308 */ /* 0x0007220000000800 */
[----:B------:R-:W-:-:S02]  /*65f0*/  MOV R112, R57 ;  /* 0x0000003900707202 */ /* 0x000fc40000000f00 */
[----:B------:R-:W-:Y:S01]  /*6600*/  MOV R189, R67 ;  /* 0x0000004300bd7202 */ /* 0x000fe20000000f00 */
[----:B------:R-:W-:Y:S01]  /*6610*/  IMAD.MOV.U32 R115, RZ, RZ, R117 ;  /* 0x000000ffff737224 */ /* 0x000fe200078e0075 */
[----:B------:R-:W-:Y:S01]  /*6620*/  MOV R75, R97 ;  /* 0x00000061004b7202 */ /* 0x000fe20000000f00 */
[----:B------:R-:W-:Y:S01]  /*6630*/  IMAD.MOV.U32 R66, RZ, RZ, R98 ;  /* 0x000000ffff427224 */ /* 0x000fe200078e0062 */
[----:B------:R2:W5:Y:S04]  /*6640*/  LDL.LU R235, [R1+0x70] ;  /* 0x0000700001eb7983 */ /* 0x0005680000300800 */
[----:B---3--:R-:W3:Y:S01]  /*6650*/  LDSM.16.MT88.4 R8, [R227+0x4880] ;  /* 0x00488000e308783b */ /* 0x008ee20000004200 */
[----:B------:R-:W-:Y:S01]  /*6660*/  IMAD.MOV.U32 R65, RZ, RZ, R127 ;  /* 0x000000ffff417224 */ /* 0x000fe200078e007f */
[----:B----4-:R-:W-:Y:S01]  /*6670*/  F2FP.BF16.PACK_AB R131, R242, R252 ;  /* 0x000000fcf283723e */ /* 0x010fe200000010ff */
        /* <DEDUP_REMOVED lines=8> */
[C---:B-1----:R-:W-:Y:S01]  /*6700*/  HMMA.16816.F32.BF16 R176, R128.reuse, R184, R208 ;  /* 0x000000b880b0723c */ /* 0x042fe200000418d0 */
[----:B------:R-:W-:Y:S01]  /*6710*/  MOV R116, R102 ;  /* 0x0000006600747202 */ /* 0x000fe20000000f00 */
[----:B------:R-:W-:Y:S01]  /*6720*/  IMAD.MOV.U32 R117, RZ, RZ, R103 ;  /* 0x000000ffff757224 */ /* 0x000fe200078e0067 */
[----:B------:R-:W-:Y:S01]  /*6730*/  MOV R97, R113 ;  /* 0x0000007100617202 */ /* 0x000fe20000000f00 */
[----:B------:R-:W-:Y:S01]  /*6740*/  IMAD.MOV.U32 R98, RZ, RZ, R115 ;  /* 0x000000ffff627224 */ /* 0x000fe200078e0073 */
[----:B------:R1:W5:Y:S03]  /*6750*/  LDL.LU R234, [R1+0x6c] ;  /* 0x00006c0001ea7983 */ /* 0x0003660000300800 */
[----:B--2---:R-:W-:Y:S01]  /*6760*/  HMMA.16816.F32.BF16 R132, R128, R140, R132 ;  /* 0x0000008c8084723c */ /* 0x004fe20000041884 */
[----:B----4-:R-:W-:-:S04]  /*6770*/  FFMA.FTZ R4, R191, c[0x0][0x2d0], -R0 ;  /* 0x0000b400bf047a23 */ /* 0x010fc80000010800 */
[----:B------:R2:W4:Y:S01]  /*6780*/  MUFU.EX2 R198, R4 ;  /* 0x0000000400c67308 */ /* 0x0005220000000800 */
        /* <DEDUP_REMOVED lines=9> */
[----:B--2---:R-:W-:-:S02]  /*6820*/  FFMA.FTZ R4, R196, c[0x0][0x2d0], -R0 ;  /* 0x0000b400c4047a23 */ /* 0x004fc40000010800 */
[----:B------:R-:W-:Y:S01]  /*6830*/  FFMA.FTZ R0, R197, c[0x0][0x2d0], -R0 ;  /* 0x0000b400c5007a23 */ /* 0x000fe20000010800 */
[----:B------:R-:W-:-:S03]  /*6840*/  MOV R98, R99 ;  /* 0x0000006300627202 */ /* 0x000fc60000000f00 */
[----:B------:R2:W-:Y:S01]  /*6850*/  MUFU.EX2 R175, R0 ;  /* 0x0000000000af7308 */ /* 0x0005e20000000800 */
        /* <DEDUP_REMOVED lines=9> */
[----:B--2---:R-:W-:-:S04]  /*68f0*/  FFMA.FTZ R0, R171, c[0x0][0x2d0], -R2 ;  /* 0x0000b400ab007a23 */ /* 0x004fc80000010802 */
[----:B------:R2:W-:Y:S01]  /*6900*/  MUFU.EX2 R5, R0 ;  /* 0x0000000000057308 */ /* 0x0005e20000000800 */
[----:B------:R-:W-:Y:S01]  /*6910*/  IMAD.MOV.U32 R64, RZ, RZ, R65 ;  /* 0x000000ffff407224 */ /* 0x000fe200078e0041 */
[----:B------:R-:W-:Y:S01]  /*6920*/  MOV R65, R118 ;  /* 0x0000007600417202 */ /* 0x000fe20000000f00 */
[----:B------:R-:W-:Y:S01]  /*6930*/  IMAD.MOV.U32 R12, RZ, RZ, R117 ;  /* 0x000000ffff0c7224 */ /* 0x000fe200078e0075 */
[----:B------:R-:W-:Y:S02]  /*6940*/  MOV R59, R116 ;  /* 0x00000074003b7202 */ /* 0x000fe40000000f00 */
[----:B---3--:R-:W-:Y:S02]  /*6950*/  HMMA.16816.F32.BF16 R116, R128, R8, R144 ;  /* 0x000000088074723c */ /* 0x008fe40000041890 */
[----:B------:R-:W3:Y:S01]  /*6960*/  MUFU.EX2 R196, R4 ;  /* 0x0000000400c47308 */ /* 0x000ee20000000800 */
[----:B------:R-:W-:Y:S01]  /*6970*/  MOV R83, R75 ;  /* 0x0000004b00537202 */ /* 0x000fe20000000f00 */
[----:B--2---:R-:W-:-:S04]  /*6980*/  FFMA.FTZ R0, R172, c[0x0][0x2d0], -R2 ;  /* 0x0000b400ac007a23 */ /* 0x004fc80000010802 */
[----:B------:R-:W-:Y:S02]  /*6990*/  HMMA.16816.F32.BF16 R144, R128, R142, R248 ;  /* 0x0000008e8090723c */ /* 0x000fe400000418f8 */
[----:B------:R2:W1:Y:S01]  /*69a0*/  MUFU.EX2 R4, R0 ;  /* 0x0000000000047308 */ /* 0x0004620000000800 */
[----:B------:R-:W-:Y:S01]  /*69b0*/  IMAD.MOV.U32 R74, RZ, RZ, R66 ;  /* 0x000000ffff4a7224 */ /* 0x000fe200078e0042 */
[----:B------:R-:W-:-:S03]  /*69c0*/  MOV R75, R67 ;  /* 0x00000043004b7202 */ /* 0x000fc60000000f00 */
[----:B------:R-:W-:Y:S01]  /*69d0*/  IMAD.MOV.U32 R248, RZ, RZ, R64 ;  /* 0x000000fffff87224 */ /* 0x000fe200078e0040 */
[----:B------:R-:W-:Y:S01]  /*69e0*/  HMMA.16816.F32.BF16 R188, R128, R186, R208 ;  /* 0x000000ba80bc723c */ /* 0x000fe200000418d0 */
[----:B------:R-:W-:Y:S01]  /*69f0*/  MOV R127, R230 ;  /* 0x000000e6007f7202 */ /* 0x000fe20000000f00 */
[----:B------:R-:W-:Y:S01]  /*6a00*/  IMAD.MOV.U32 R7, RZ, RZ, R98 ;  /* 0x000000ffff077224 */ /* 0x000fe200078e0062 */
[----:B------:R-:W-:-:S04]  /*6a10*/  MOV R6, R99 ;  /* 0x0000006300067202 */ /* 0x000fc80000000f00 */
[----:B------:R-:W-:Y:S02]  /*6a20*/  IMAD.MOV.U32 R210, RZ, RZ, R82 ;  /* 0x000000ffffd27224 */ /* 0x000fe400078e0052 */
[--C-:B--2---:R-:W-:Y:S02]  /*6a30*/  FFMA.FTZ R0, R173, c[0x0][0x2d0], -R2.reuse ;  /* 0x0000b400ad007a23 */ /* 0x104fe40000010802 */
[----:B------:R-:W-:Y:S01]  /*6a40*/  FFMA.FTZ R2, R174, c[0x0][0x2d0], -R2 ;  /* 0x0000b400ae027a23 */ /* 0x000fe20000010802 */
[----:B------:R-:W-:Y:S01]  /*6a50*/  MOV R174, R65 ;  /* 0x0000004100ae7202 */ /* 0x000fe20000000f00 */
[----:B------:R-:W-:Y:S01]  /*6a60*/  IMAD.MOV.U32 R209, RZ, RZ, R80 ;  /* 0x000000ffffd17224 */ /* 0x000fe200078e0050 */
[----:B------:R-:W-:Y:S01]  /*6a70*/  HMMA.16816.F32.BF16 R64, R128, R62, R244 ;  /* 0x0000003e8040723c */ /* 0x000fe200000418f4 */
[----:B------:R-:W-:-:S06]  /*6a80*/  IMAD.MOV.U32 R208, RZ, RZ, R96 ;  /* 0x000000ffffd07224 */ /* 0x000fcc00078e0060 */
[----:B------:R-:W-:Y:S02]  /*6a90*/  MOV R245, R83 ;  /* 0x0000005300f57202 */ /* 0x000fe40000000f00 */
[----:B------:R-:W-:Y:S02]  /*6aa0*/  MOV R244, R81 ;  /* 0x0000005100f47202 */ /* 0x000fe40000000f00 */
[----:B------:R-:W-:Y:S01]  /*6ab0*/  HMMA.16816.F32.BF16 R80, R128, R78, R220 ;  /* 0x0000004e8050723c */ /* 0x000fe200000418dc */
[----:B------:R-:W-:Y:S06]  /*6ac0*/  MUFU.EX2 R0, R0 ;  /* 0x0000000000007308 */ /* 0x000fec0000000800 */
[----:B------:R-:W-:-:S02]  /*6ad0*/  MOV R221, R97 ;  /* 0x0000006100dd7202 */ /* 0x000fc40000000f00 */
[----:B------:R-:W-:Y:S01]  /*6ae0*/  HMMA.16816.F32.BF16 R96, R128, R94, R216 ;  /* 0x0000005e8060723c */ /* 0x000fe200000418d8 */
[----:B------:R-:W2:Y:S01]  /*6af0*/  MUFU.EX2 R2, R2 ;  /* 0x0000000200027308 */ /* 0x000ea20000000800 */
[----:B------:R-:W-:-:S05]  /*6b00*/  IMAD.MOV.U32 R220, RZ, RZ, R72 ;  /* 0x000000ffffdc7224 */ /* 0x000fca00078e0048 */
[----:B------:R-:W-:Y:S02]  /*6b10*/  MOV R217, R127 ;  /* 0x0000007f00d97202 */ /* 0x000fe40000000f00 */
[----:B------:R-:W-:Y:S01]  /*6b20*/  MOV R219, R125 ;  /* 0x0000007d00db7202 */ /* 0x000fe20000000f00 */
[----:B------:R-:W-:Y:S02]  /*6b30*/  IMAD.MOV.U32 R218, RZ, RZ, R124 ;  /* 0x000000ffffda7224 */ /* 0x000fe400078e007c */
[----:B------:R-:W-:Y:S01]  /*6b40*/  FADD.FTZ R6, R6, R217 ;  /* 0x000000d906067221 */ /* 0x000fe20000010000 */
[----:B------:R-:W-:Y:S01]  /*6b50*/  MOV R222, R75 ;  /* 0x0000004b00de7202 */ /* 0x000fe20000000f00 */
[----:B------:R-:W-:Y:S02]  /*6b60*/  FADD.FTZ R14, R219, R14 ;  /* 0x0000000edb0e7221 */ /* 0x000fe40000010000 */
[----:B------:R-:W-:Y:S02]  /*6b70*/  IMAD.MOV.U32 R223, RZ, RZ, R74 ;  /* 0x000000ffffdf7224 */ /* 0x000fe400078e004a */
[----:B------:R-:W-:-:S02]  /*6b80*/  FADD.FTZ R7, R7, R218 ;  /* 0x000000da07077221 */ /* 0x000fc40000010000 */
[----:B------:R-:W-:Y:S01]  /*6b90*/  FADD.FTZ R6, R220, R6 ;  /* 0x00000006dc067221 */ /* 0x000fe20000010000 */
[----:B------:R-:W-:Y:S01]  /*6ba0*/  MOV R246, R59 ;  /* 0x0000003b00f67202 */ /* 0x000fe20000000f00 */
[----:B------:R-:W-:Y:S02]  /*6bb0*/  FADD.FTZ R14, R222, R14 ;  /* 0x0000000ede0e7221 */ /* 0x000fe40000010000 */
[----:B------:R-:W-:Y:S02]  /*6bc0*/  FADD.FTZ R7, R221, R7 ;  /* 0x00000007dd077221 */ /* 0x000fe40000010000 */
[----:B------:R-:W-:Y:S02]  /*6bd0*/  FADD.FTZ R6, R223, R6 ;  /* 0x00000006df067221 */ /* 0x000fe40000010000 */
[----:B------:R-:W-:Y:S02]  /*6be0*/  IMAD.MOV.U32 R247, RZ, RZ, R58 ;  /* 0x000000fffff77224 */ /* 0x000fe400078e003a */
[----:B------:R-:W-:-:S02]  /*6bf0*/  FADD.FTZ R14, R245, R14 ;  /* 0x0000000ef50e7221 */ /* 0x000fc40000010000 */
[----:B------:R-:W-:Y:S02]  /*6c00*/  FADD.FTZ R7, R244, R7 ;  /* 0x00000007f4077221 */ /* 0x000fe40000010000 */
[----:B------:R-:W-:Y:S01]  /*6c10*/  FADD.FTZ R6, R246, R6 ;  /* 0x00000006f6067221 */ /* 0x000fe20000010000 */
[----:B----4-:R-:W-:Y:S01]  /*6c20*/  F2FP.BF16.PACK_AB R124, R198, R199 ;  /* 0x000000c7c67c723e */ /* 0x010fe200000010ff */
[----:B------:R-:W-:Y:S01]  /*6c30*/  IMAD.MOV.U32 R197, RZ, RZ, R126 ;  /* 0x000000ffffc57224 */ /* 0x000fe200078e007e */
[----:B---3--:R-:W-:Y:S01]  /*6c40*/  F2FP.BF16.PACK_AB R126, R175, R196 ;  /* 0x000000c4af7e723e */ /* 0x008fe200000010ff */
[----:B------:R-:W-:Y:S01]  /*6c50*/  FADD.FTZ R14, R247, R14 ;  /* 0x0000000ef70e7221 */ /* 0x000fe20000010000 */
[----:B-1----:R-:W-:Y:S02]  /*6c60*/  F2FP.BF16.PACK_AB R125, R4, R5 ;  /* 0x00000005047d723e */ /* 0x002fe400000010ff */
[----:B--2---:R-:W-:Y:S01]  /*6c70*/  F2FP.BF16.PACK_AB R127, R2, R0 ;  /* 0x00000000027f723e */ /* 0x004fe200000010ff */
[----:B------:R-:W-:-:S02]  /*6c80*/  FADD.FTZ R12, R12, R7 ;  /* 0x000000070c0c7221 */ /* 0x000fc40000010000 */
[----:B------:R-:W-:Y:S02]  /*6c90*/  FADD.FTZ R6, R174, R6 ;  /* 0x00000006ae067221 */ /* 0x000fe40000010000 */
[----:B------:R-:W-:Y:S02]  /*6ca0*/  FADD.FTZ R7, R195, R194 ;  /* 0x000000c2c3077221 */ /* 0x000fe40000010000 */
[----:B------:R-:W-:Y:S01]  /*6cb0*/  FADD.FTZ R14, R15, R14 ;  /* 0x0000000e0f0e7221 */ /* 0x000fe20000010000 */
[C---:B------:R-:W-:Y:S01]  /*6cc0*/  HMMA.16816.F32.BF16 R136, R124.reuse, R140, R136 ;  /* 0x0000008c7c88723c */ /* 0x040fe20000041888 */
[----:B------:R-:W-:Y:S02]  /*6cd0*/  IMAD.MOV.U32 R249, RZ, RZ, R112 ;  /* 0x000000fffff97224 */ /* 0x000fe400078e0070 */
[----:B------:R-:W-:Y:S02]  /*6ce0*/  FADD.FTZ R12, R248, R12 ;  /* 0x0000000cf80c7221 */ /* 0x000fe40000010000 */
[----:B------:R-:W-:Y:S01]  /*6cf0*/  FADD.FTZ R15, R13, R6 ;  /* 0x000000060d0f7221 */ /* 0x000fe20000010000 */
[----:B------:R-:W-:Y:S01]  /*6d00*/  MOV R250, R113 ;  /* 0x0000007100fa7202 */ /* 0x000fe20000000f00 */
[----:B------:R-:W-:Y:S01]  /*6d10*/  FADD.FTZ R13, R192, R7 ;  /* 0x00000007c00d7221 */ /* 0x000fe20000010000 */
[----:B------:R-:W-:Y:S01]  /*6d20*/  HMMA.16816.F32.BF16 R140, R124, R142, R104 ;  /* 0x0000008e7c8c723c */ /* 0x000fe20000041868 */
[----:B------:R-:W-:Y:S01]  /*6d30*/  MOV R251, R115 ;  /* 0x0000007300fb7202 */ /* 0x000fe20000000f00 */
[----:B------:R-:W-:-:S02]  /*6d40*/  IMAD.MOV.U32 R173, RZ, RZ, R56 ;  /* 0x000000ffffad7224 */ /* 0x000fc400078e0038 */
[----:B------:R-:W-:Y:S01]  /*6d50*/  FADD.FTZ R7, R249, R12 ;  /* 0x0000000cf9077221 */ /* 0x000fe20000010000 */
[----:B------:R-:W-:-:S03]  /*6d60*/  MOV R172, R57 ;  /* 0x0000003900ac7202 */ /* 0x000fc60000000f00 */
[----:B------:R-:W-:Y:S01]  /*6d70*/  HMMA.16816.F32.BF16 R104, R124, R108, R120 ;  /* 0x0000006c7c68723c */ /* 0x000fe20000041878 */
[----:B------:R-:W-:Y:S01]  /*6d80*/  MOV R171, R73 ;  /* 0x0000004900ab7202 */ /* 0x000fe20000000f00 */
[----:B------:R-:W-:Y:S02]  /*6d90*/  FADD.FTZ R6, R250, R14 ;  /* 0x0000000efa067221 */ /* 0x000fe40000010000 */
[----:B------:R-:W-:-:S04]  /*6da0*/  FADD.FTZ R12, R251, R15 ;  /* 0x0000000ffb0c7221 */ /* 0x000fc80000010000 */
        /* <DEDUP_REMOVED lines=9> */
[----:B------:R-:W-:Y:S01]  /*6e40*/  FADD.FTZ R6, R166, R7 ;  /* 0x00000007a6067221 */ /* 0x000fe20000010000 */
[----:B------:R-:W-:Y:S01]  /*6e50*/  MOV R103, R231 ;  /* 0x000000e700677202 */ /* 0x000fe20000000f00 */
[----:B------:R-:W-:Y:S01]  /*6e60*/  IMAD.MOV.U32 R100, RZ, RZ, R101 ;  /* 0x000000ffff647224 */ /* 0x000fe200078e0065 */
[----:B------:R-:W-:Y:S01]  /*6e70*/  MOV R101, R233 ;  /* 0x000000e900657202 */ /* 0x000fe20000000f00 */
[----:B------:R-:W-:Y:S01]  /*6e80*/  IMAD.MOV.U32 R102, RZ, RZ, R232 ;  /* 0x000000ffff667224 */ /* 0x000fe200078e00e8 */
[----:B------:R-:W-:Y:S01]  /*6e90*/  HMMA.16816.F32.BF16 R180, R124, R184, R180 ;  /* 0x000000b87cb4723c */ /* 0x000fe200000418b4 */
[----:B------:R-:W-:Y:S01]  /*6ea0*/  FADD.FTZ R6, R164, R6 ;  /* 0x00000006a4067221 */ /* 0x000fe20000010000 */
[----:B------:R1:W5:Y:S01]  /*6eb0*/  LDL.LU R233, [R1+0x68] ;  /* 0x0000680001e97983 */ /* 0x0003620000300800 */
[----:B------:R-:W-:-:S02]  /*6ec0*/  IMAD.MOV.U32 R211, RZ, RZ, R114 ;  /* 0x000000ffffd37224 */ /* 0x000fc400078e0072 */
[----:B------:R-:W-:Y:S01]  /*6ed0*/  FADD.FTZ R5, R5, R6 ;  /* 0x0000000605057221 */ /* 0x000fe20000010000 */
[----:B------:R1:W5:Y:S02]  /*6ee0*/  LDL.LU R232, [R1+0x64] ;  /* 0x0000640001e87983 */ /* 0x0003640000300800 */
[----:B------:R-:W-:Y:S01]  /*6ef0*/  HMMA.16816.F32.BF16 R184, R124, R186, R88 ;  /* 0x000000ba7cb8723c */ /* 0x000fe20000041858 */
[----:B------:R-:W-:Y:S01]  /*6f00*/  FADD.FTZ R4, R4, R5 ;  /* 0x0000000504047221 */ /* 0x000fe20000010000 */
[----:B------:R1:W5:Y:S01]  /*6f10*/  LDL.LU R231, [R1+0x60] ;  /* 0x0000600001e77983 */ /* 0x0003620000300800 */
[----:B------:R-:W-:-:S05]  /*6f20*/  FADD.FTZ R9, R210, R9 ;  /* 0x00000009d2097221 */ /* 0x000fca0000010000 */
[C---:B------:R-:W-:Y:S01]  /*6f30*/  HMMA.16816.F32.BF16 R148, R128.reuse, R156, R148 ;  /* 0x0000009c8094723c */ /* 0x040fe20000041894 */
[----:B------:R-:W-:Y:S01]  /*6f40*/  FADD.FTZ R7, R209, R8 ;  /* 0x00000008d1077221 */ /* 0x000fe20000010000 */
[----:B------:R1:W5:Y:S06]  /*6f50*/  LDL.LU R230, [R1+0x5c] ;  /* 0x00005c0001e67983 */ /* 0x00036c0000300800 */
[C---:B------:R-:W-:Y:S01]  /*6f60*/  HMMA.16816.F32.BF16 R52, R128.reuse, R60, R52 ;  /* 0x0000003c8034723c */ /* 0x040fe20000041834 */
[----:B------:R-:W-:Y:S01]  /*6f70*/  FADD.FTZ R4, R0, R4 ;  /* 0x0000000400047221 */ /* 0x000fe20000010000 */
[----:B------:R1:W5:Y:S06]  /*6f80*/  LDL.LU R229, [R1+0x58] ;  /* 0x0000580001e57983 */ /* 0x00036c0000300800 */
        /* <DEDUP_REMOVED lines=9> */
[----:B------:R-:W-:Y:S01]  /*7020*/  FADD.FTZ R0, R211, R9 ;  /* 0x00000009d3007221 */ /* 0x000fe20000010000 */
[----:B------:R1:W5:Y:S06]  /*7030*/  LDL.LU R224, [R1+0x54] ;  /* 0x0000540001e07983 */ /* 0x00036c0000300800 */
[C---:B------:R-:W-:Y:S08]  /*7040*/  HMMA.16816.F32.BF16 R156, R124.reuse, R158, R16 ;  /* 0x0000009e7c9c723c */ /* 0x040ff00000041810 */
[C---:B------:R-:W-:Y:S08]  /*7050*/  HMMA.16816.F32.BF16 R60, R124.reuse, R62, R48 ;  /* 0x0000003e7c3c723c */ /* 0x040ff00000041830 */
[C---:B------:R-:W-:Y:S08]  /*7060*/  HMMA.16816.F32.BF16 R76, R124.reuse, R78, R44 ;  /* 0x0000004e7c4c723c */ /* 0x040ff0000004182c */
[C---:B------:R-:W-:Y:S08]  /*7070*/  HMMA.16816.F32.BF16 R92, R124.reuse, R94, R40 ;  /* 0x0000005e7c5c723c */ /* 0x040ff00000041828 */
[----:B------:R-:W-:Y:S01]  /*7080*/  HMMA.16816.F32.BF16 R108, R124, R110, R36 ;  /* 0x0000006e7c6c723c */ /* 0x000fe20000041824 */
[----:B------:R-:W-:-:S07]  /*7090*/  FADD.FTZ R7, R252, R7 ;  /* 0x00000007fc077221 */ /* 0x000fce0000010000 */
[-C--:B------:R-:W-:Y:S08]  /*70a0*/  HMMA.16816.F32.BF16 R128, R128, R10.reuse, R204 ;  /* 0x0000000a8080723c */ /* 0x080ff000000418cc */
[----:B------:R-:W-:Y:S07]  /*70b0*/  HMMA.16816.F32.BF16 R124, R124, R10, R28 ;  /* 0x0000000a7c7c723c */ /* 0x000fee000004181c */
[----:B------:R-:W-:-:S04]  /*70c0*/  FADD.FTZ R10, R199, R13 ;  /* 0x0000000dc70a7221 */ /* 0x000fc80000010000 */
[----:B------:R-:W-:Y:S01]  /*70d0*/  FADD.FTZ R8, R198, R10 ;  /* 0x0000000ac6087221 */ /* 0x000fe20000010000 */
[----:B------:R2:W-:Y:S01]  /*70e0*/  STL [R1+0x18], R0 ;  /* 0x0000180001007387 */ /* 0x0005e20000100800 */
[----:B------:R-:W-:Y:S02]  /*70f0*/  FADD.FTZ R7, R242, R7 ;  /* 0x00000007f2077221 */ /* 0x000fe40000010000 */
[----:B------:R-:W-:-:S04]  /*7100*/  FADD.FTZ R6, R196, R8 ;  /* 0x00000008c4067221 */ /* 0x000fc80000010000 */
[----:B------:R-:W-:Y:S01]  /*7110*/  FADD.FTZ R5, R175, R6 ;  /* 0x00000006af057221 */ /* 0x000fe20000010000 */
[----:B------:R1:W-:Y:S01]  /*7120*/  STL [R1+0x14], R7 ;  /* 0x0000140701007387 */ /* 0x0003e20000100800 */
[----:B------:R-:W-:Y:S01]  /*7130*/  UIMAD.WIDE.U32 UR6, UR23, UR4, URZ ;  /* 0x00000004170672a5 */ /* 0x000fe2000f8e003f */
[----:B------:R-:W-:Y:S01]  /*7140*/  PLOP3.LUT P0, PT, PT, PT, UP6, 0x40, 0x0 ;  /* 0x000000000000781c */ /* 0x000fe20003f0e868 */
[----:B--2---:R-:W-:-:S05]  /*7150*/  FADD.FTZ R0, R2, R4 ;  /* 0x0000000402007221 */ /* 0x004fca0000010000 */
[----:B------:R1:W-:Y:S04]  /*7160*/  STL [R1+0x20], R0 ;  /* 0x0000200001007387 */ /* 0x0003e80000100800 */
[----:B------:R1:W-:Y:S01]  /*7170*/  STL [R1+0x1c], R5 ;  /* 0x00001c0501007387 */ /* 0x0003e20000100800 */
[----:B------:R-:W-:-:S04]  /*7180*/  @UP5 USHF.R.U32.HI UR23, URZ, UR5, UR7 ;  /* 0x000000053f175299 */ /* 0x000fc80008011607 */
[----:B------:R-:W-:Y:S02]  /*7190*/  UIADD3 UR23, UR22, UR23, URZ ;  /* 0x0000001716177290 */ /* 0x000fe4000fffe03f */
[----:B------:R-:W-:Y:S02]  /*71a0*/  ULDC UR7, c[0x0][0x328] ;  /* 0x0000ca0000077ab9 */ /* 0x000fe40000000800 */
[----:B------:R-:W-:Y:S02]  /*71b0*/  UIADD3 UR13, UR13, -0x2, URZ ;  /* 0xfffffffe0d0d7890 */ /* 0x000fe4000fffe03f */
[----:B------:R-:W-:Y:S01]  /*71c0*/  UIADD3 UR7, UR23, UR7, URZ ;  /* 0x0000000717077290 */ /* 0x000fe2000fffe03f */
[----:B------:R-:W-:Y:S05]  /*71d0*/  @P0 BRA `(.L_x_1023) ;  /* 0x0000015000000947 */ /* 0x000fea0003800000 */
[----:B------:R-:W-:Y:S01]  /*71e0*/  ISETP.LT.AND P0, PT, RZ, UR23, PT ;  /* 0x00000017ff007c0c */ /* 0x000fe2000bf01270 */
[----:B------:R-:W-:Y:S02]  /*71f0*/  UIADD3 UR22, UR23, -0x1, URZ ;  /* 0xffffffff17167890 */ /* 0x000fe4000fffe03f */
[----:B------:R-:W-:-:S10]  /*7200*/  ULDC UR6, c[0x0][0x32c] ;  /* 0x0000cb0000067ab9 */ /* 0x000fd40000000800 */
[----:B------:R-:W-:Y:S05]  /*7210*/  @P0 BRA `(.L_x_1024) ;  /* 0x0000008000000947 */ /* 0x000fea0003800000 */
[----:B------:R-:W-:Y:S02]  /*7220*/  UISETP.NE.AND UP0, UPT, UR6, 0x1, UPT ;  /* 0x000000010600788c */ /* 0x000fe4000bf05270 */
[----:B------:R-:W-:Y:S02]  /*7230*/  UIADD3 UR22, -UR23, URZ, URZ ;  /* 0x0000003f17167290 */ /* 0x000fe4000fffe13f */
[----:B------:R-:W-:Y:S02]  /*7240*/  ULDC.64 UR4, c[0x0][0x330] ;  /* 0x0000cc0000047ab9 */ /* 0x000fe40000000a00 */
[----:B------:R-:W-:-:S07]  /*7250*/  UIMAD.WIDE.U32 UR24, UR22, UR4, URZ ;  /* 0x00000004161872a5 */ /* 0x000fce000f8e003f */
[----:B------:R-:W-:Y:S02]  /*7260*/  @UP0 UMOV UR23, UR25 ;  /* 0x0000001900170c82 */ /* 0x000fe40008000000 */
[----:B------:R-:W-:-:S04]  /*7270*/  @UP0 USHF.R.U32.HI UR22, URZ, UR5, UR23 ;  /* 0x000000053f160299 */ /* 0x000fc80008011617 */
[----:B------:R-:W-:Y:S01]  /*7280*/  ULOP3.LUT UR22, URZ, UR22, URZ, 0x33, !UPT ;  /* 0x000000163f167292 */ /* 0x000fe2000f8e333f */
[----:B------:R-:W-:Y:S05]  /*7290*/  BRA `(.L_x_1025) ;  /* 0x0000005000007947 */ /* 0x000fea0003800000 */
.L_x_1024:
[----:B------:R-:W-:Y:S02]  /*72a0*/  UISETP.NE.AND UP0, UPT, UR6, 0x1, UPT ;  /* 0x000000010600788c */ /* 0x000fe4000bf05270 */
[----:B------:R-:W-:Y:S02]  /*72b0*/  ULDC.64 UR4, c[0x0][0x330] ;  /* 0x0000cc0000047ab9 */ /* 0x000fe40000000a00 */
[----:B------:R-:W-:-:S07]  /*72c0*/  UIMAD.WIDE.U32 UR24, UR22, UR4, URZ ;  /* 0x00000004161872a5 */ /* 0x000fce000f8e003f */
[----:B------:R-:W-:Y:S02]  /*72d0*/  @UP0 UMOV UR23, UR25 ;  /* 0x0000001900170c82 */ /* 0x000fe40008000000 */
[----:B------:R-:W-:Y:S02]  /*72e0*/  @UP0 USHF.R.U32.HI UR22, URZ, UR5, UR23 ;  /* 0x000000053f160299 */ /* 0x000fe40008011617 */
.L_x_1025:
[----:B------:R-:W-:Y:S02]  /*72f0*/  ULDC UR4, c[0x0][0x32c] ;  /* 0x0000cb0000047ab9 */ /* 0x000fe40000000800 */
[----:B------:R-:W-:-:S04]  /*7300*/  UIMAD UR4, UR22, UR6, UR4 ;  /* 0x00000006160472a4 */ /* 0x000fc8000f8e0204 */
[----:B------:R-:W-:-:S04]  /*7310*/  UISETP.LT.AND UP0, UPT, UR7, UR4, UPT ;  /* 0x000000040700728c */ /* 0x000fc8000bf01270 */
[----:B------:R-:W-:-:S04]  /*7320*/  USEL UR7, UR7, UR4, UP0 ;  /* 0x0000000407077287 */ /* 0x000fc80008000000 */
.L_x_1023:
[----:B------:R-:W-:-:S04]  /*7330*/  UIMAD.WIDE UR4, UR7, 0x2aaaaaab, URZ ;  /* 0x2aaaaaab070478a5 */ /* 0x000fc8000f8e023f */
[----:B------:R-:W-:-:S04]  /*7340*/  USHF.R.U32.HI UR4, URZ, 0x1f, UR5 ;  /* 0x0000001f3f047899 */ /* 0x000fc80008011605 */
[----:B------:R-:W-:-:S04]  /*7350*/  ULEA.HI.SX32 UR4, UR5, UR4, 0x1d ;  /* 0x0000000405047291 */ /* 0x000fc8000f8fea3f */
[----:B------:R-:W-:-:S04]  /*7360*/  UISETP.LT.AND UP0, UPT, UR8, UR4, UPT ;  /* 0x000000040800728c */ /* 0x000fc8000bf01270 */
[----:B------:R-:W-:-:S04]  /*7370*/  USEL UR22, UR8, UR4, !UP0 ;  /* 0x0000000408167287 */ /* 0x000fc8000c000000 */
[----:B------:R-:W-:-:S06]  /*7380*/  UISETP.GE.AND UP0, UPT, UR13, UR22, UPT ;  /* 0x000000160d00728c */ /* 0x000fcc000bf06270 */
[----:B------:R-:W-:-:S13]  /*7390*/  PLOP3.LUT P0, PT, PT, PT, UP0, 0x80, 0x0 ;  /* 0x000000000000781c */ /* 0x000fda0003f0f008 */
[----:B------:R-:W-:Y:S05]  /*73a0*/  @!P0 BRA `(.L_x_1026) ;  /* 0x0000498000008947 */ /* 0x000fea0003800000 */
[----:B-1----:R-:W2:Y:S01]  /*73b0*/  LDL R0, [R1+0x24] ;  /* 0x0000240001007983 */ /* 0x002ea20000100800 */
[----:B------:R-:W-:Y:S01]  /*73c0*/  UISETP.NE.AND UP0, UPT, UR17, URZ, UPT ;  /* 0x0000003f1100728c */ /* 0x000fe2000bf05270 */
[----:B------:R-:W-:Y:S01]  /*73d0*/  IMAD.MOV.U32 R166, RZ, RZ, R168 ;  /* 0x000000ffffa67224 */ /* 0x000fe200078e00a8 */
[----:B------:R-:W-:Y:S01]  /*73e0*/  MOV R171, R3 ;  /* 0x0000000300ab7202 */ /* 0x000fe20000000f00 */
[----:B------:R-:W-:Y:S01]  /*73f0*/  IMAD.MOV.U32 R164, RZ, RZ, R169 ;  /* 0x000000ffffa47224 */ /* 0x000fe200078e00a9 */
[----:B------:R-:W-:Y:S01]  /*7400*/  ULDC.64 UR6, c[0x0][0x208] ;  /* 0x0000820000067ab9 */ /* 0x000fe20000000a00 */
[----:B------:R-:W-:Y:S01]  /*7410*/  IMAD.MOV.U32 R170, RZ, RZ, R167 ;  /* 0x000000ffffaa7224 */ /* 0x000fe200078e00a7 */
[----:B------:R-:W-:Y:S01]  /*7420*/  PLOP3.LUT P1, PT, PT, PT, UP0, 0x80, 0x0 ;  /* 0x000000000000781c */ /* 0x000fe20003f2f008 */
[----:B------:R-:W-:Y:S01]  /*7430*/  ULDC.64 UR4, c[0x0][0x1e0] ;  /* 0x0000780000047ab9 */ /* 0x000fe20000000a00 */
[----:B------:R-:W-:-:S11]  /*7440*/  PLOP3.LUT P0, PT, PT, PT, UP0, 0x80, 0x0 ;  /* 0x000000000000781c */ /* 0x000fd60003f0f008 */
[----:B--2---:R-:W-:-:S05]  /*7450*/  @P1 IMAD.HI.U32 R0, R0, c[0x0][0x2c8], RZ ;  /* 0x0000b20000001a27 */ /* 0x004fca00078e00ff */
[----:B------:R-:W-:-:S05]  /*7460*/  @P0 SHF.R.U32.HI R0, RZ, c[0x0][0x2cc], R0 ;  /* 0x0000b300ff000a19 */ /* 0x000fca0000011600 */
[----:B------:R1:W-:Y:S02]  /*7470*/  @P0 STL [R1+0x28], R0 ;  /* 0x0000280001000387 */ /* 0x0003e40000100800 */
.L_x_1043:
[----:B------:R-:W2:Y:S01]  /*7480*/  LDL.64 R36, [R1+0x38] ;  /* 0x0000380001247983 */ /* 0x000ea20000100a00 */
[----:B------:R-:W-:Y:S04]  /*7490*/  DEPBAR.LE SB0, 0x0 ;  /* 0x000080000000791a */ /* 0x000fe80000000000 */
[----:B-1----:R-:W2:Y:S01]  /*74a0*/  LDL.64 R2, [R1+0x48] ;  /* 0x0000480001027983 */ /* 0x002ea20000100a00 */
[----:B------:R-:W-:Y:S02]  /*74b0*/  UISETP.GT.AND UP0, UPT, UR8, UR13, UPT ;  /* 0x0000000d0800728c */ /* 0x000fe4000bf04270 */
[----:B------:R-:W-:Y:S02]  /*74c0*/  UISETP.NE.AND UP2, UPT, UR17, URZ, UPT ;  /* 0x0000003f1100728c */ /* 0x000fe4000bf45270 */
[----:B------:R-:W-:Y:S01]  /*74d0*/  BAR.SYNC.DEFER_BLOCKING 0x0 ;  /* 0x0000000000007b1d */ /* 0x000fe20000010000 */
[----:B------:R-:W-:Y:S01]  /*74e0*/  UISETP.NE.AND UP1, UPT, UR16, URZ, UPT ;  /* 0x0000003f1000728c */ /* 0x000fe2000bf25270 */
[----:B------:R-:W-:Y:S05]  /*74f0*/  PLOP3.LUT P0, PT, PT, PT, UP0, 0x80, 0x0 ;  /* 0x000000000000781c */ /* 0x000fea0003f0f008 */
[----:B------:R-:W-:Y:S02]  /*7500*/  @!UP0 USHF.R.S32.HI UR23, URZ, 0x1f, UR13 ;  /* 0x0000001f3f178899 */ /* 0x000fe4000801140d */
[----:B------:R-:W-:Y:S02]  /*7510*/  @!UP0 UIMAD.WIDE.U32 UR24, UR13, UR6, URZ ;  /* 0x000000060d1882a5 */ /* 0x000fe4000f8e003f */
[----:B------:R-:W-:Y:S04]  /*7520*/  @!UP0 UIMAD UR23, UR23, UR6, URZ ;  /* 0x00000006171782a4 */ /* 0x000fe8000f8e023f */
[----:B------:R-:W-:Y:S01]  /*7530*/  @!UP0 UIMAD UR23, UR13, UR7, UR23 ;  /* 0x000000070d1782a4 */ /* 0x000fe2000f8e0217 */
[----:B-1----:R-:W-:Y:S03]  /*7540*/  IMAD.U32 R0, RZ, RZ, UR24 ;  /* 0x00000018ff007e24 */ /* 0x002fe6000f8e00ff */
[----:B------:R-:W-:Y:S04]  /*7550*/  @!UP0 UIADD3 UR23, UR25, UR23, URZ ;  /* 0x0000001719178290 */ /* 0x000fe8000fffe03f */
[----:B------:R-:W-:Y:S01]  /*7560*/  @!UP0 UIMAD UR23, UR23, 0x30, URZ ;  /* 0x00000030171788a4 */ /* 0x000fe2000f8e023f */
[----:B-----5:R-:W-:Y:S01]  /*7570*/  LDSM.16.M88.4 R48, [R231+0x8080] ;  /* 0x00808000e730783b */ /* 0x020fe20000000200 */
[----:B------:R-:W-:Y:S04]  /*7580*/  UISETP.GT.AND UP0, UPT, UR13, UR8, UPT ;  /* 0x000000080d00728c */ /* 0x000fe8000bf04270 */
[----:B------:R-:W1:Y:S05]  /*7590*/  LDSM.16.M88.4 R16, [R224+0x5080] ;  /* 0x00508000e010783b */ /* 0x000e6a0000000200 */
[----:B------:R-:W3:Y:S02]  /*75a0*/  LDSM.16.M88.4 R44, [R231+0xa080] ;  /* 0x00a08000e72c783b */ /* 0x000ee40000000200 */
[----:B------:R-:W-:Y:S03]  /*75b0*/  @UP0 UIADD3 UR24, UR13, -0x1, URZ ;  /* 0xffffffff0d180890 */ /* 0x000fe6000fffe03f */
[----:B------:R-:W4:Y:S01]  /*75c0*/  LDSM.16.M88.4 R32, [R224+0x5880] ;  /* 0x00588000e020783b */ /* 0x000f220000000200 */
[----:B------:R-:W-:Y:S04]  /*75d0*/  @UP0 UIMAD.WIDE.U32 UR26, UR24, UR4, URZ ;  /* 0x00000004181a02a5 */ /* 0x000fe8000f8e003f */
        /* <DEDUP_REMOVED lines=18> */
[-C--:B------:R-:W-:Y:S01]  /*7700*/  HMMA.16816.F32.BF16 R36, R48, R172.reuse, RZ ;  /* 0x000000ac3024723c */ /* 0x080fe200000418ff */
[----:B------:R-:W-:Y:S04]  /*7710*/  @!P0 IMAD.WIDE.U32 R2, R0, 0x30, R2 ;  /* 0x0000003000028825 */ /* 0x000fe800078e0002 */
[----:B------:R-:W-:Y:S01]  /*7720*/  @!P0 IMAD.SHL.U32 R0, R2, 0x2, RZ ;  /* 0x0000000202008824 */ /* 0x000fe200078e00ff */
[----:B------:R-:W-:Y:S02]  /*7730*/  @!P0 IADD3 R165, R3, UR23, RZ ;  /* 0x0000001703a58c10 */ /* 0x000fe4000fffe0ff */
[C---:B------:R-:W-:Y:S01]  /*7740*/  HMMA.16816.F32.BF16 R40, R44.reuse, R172, RZ ;  /* 0x000000ac2c28723c */ /* 0x040fe200000418ff */
[----:B------:R-:W-:Y:S03]  /*7750*/  @UP0 USHF.R.S32.HI UR23, URZ, 0x1f, UR24 ;  /* 0x0000001f3f170899 */ /* 0x000fe60008011418 */
[----:B------:R-:W-:Y:S01]  /*7760*/  @!P0 IADD3 R168, P1, R0, c[0x0][0x1f8], RZ ;  /* 0x00007e0000a88a10 */ /* 0x000fe20007f3e0ff */
[----:B------:R-:W-:Y:S01]  /*7770*/  @UP0 UIMAD UR23, UR23, UR4, URZ ;  /* 0x00000004171702a4 */ /* 0x000fe2000f8e023f */
[----:B------:R-:W-:Y:S02]  /*7780*/  @!P0 SHF.L.U64.HI R165, R2, 0x1, R165 ;  /* 0x0000000102a58819 */ /* 0x000fe400000102a5 */
[-C--:B------:R-:W-:Y:S01]  /*7790*/  HMMA.16816.F32.BF16 R44, R44, R174.reuse, RZ ;  /* 0x000000ae2c2c723c */ /* 0x080fe200000418ff */
[----:B------:R-:W-:Y:S01]  /*77a0*/  @!P0 IADD3 R2, P2, R168, UR12, RZ ;  /* 0x0000000ca8028c10 */ /* 0x000fe2000ff5e0ff */
[----:B------:R-:W-:Y:S02]  /*77b0*/  @UP0 UIMAD UR23, UR24, UR5, UR23 ;  /* 0x00000005181702a4 */ /* 0x000fe4000f8e0217 */
[----:B------:R-:W-:Y:S01]  /*77c0*/  @!P0 IADD3.X R169, R165, c[0x0][0x1fc], RZ, P1, !PT ;  /* 0x00007f00a5a98a10 */ /* 0x000fe20000ffe4ff */
[----:B------:R-:W-:Y:S01]  /*77d0*/  @UP0 USHF.L.U64.HI UR24, UR4, 0x5, UR5 ;  /* 0x0000000504180899 */ /* 0x000fe20008010205 */
[----:B------:R-:W-:Y:S01]  /*77e0*/  @!P0 IADD3 R172, P1, R2, UR12, RZ ;  /* 0x0000000c02ac8c10 */ /* 0x000fe2000ff3e0ff */
[----:B------:R-:W-:Y:S01]  /*77f0*/  @UP0 UIADD3 UR23, UR27, UR23, URZ ;  /* 0x000000171b170290 */ /* 0x000fe2000fffe03f */
[----:B------:R-:W-:Y:S01]  /*7800*/  HMMA.16816.F32.BF16 R48, R48, R174, RZ ;  /* 0x000000ae3030723c */ /* 0x000fe200000418ff */
[----:B------:R-:W-:Y:S01]  /*7810*/  @!PT LDS RZ, [RZ] ;  /* 0x00000000fffff984 */ /* 0x000fe20000000800 */
[----:B------:R-:W-:Y:S01]  /*7820*/  @!PT LDS RZ, [RZ] ;  /* 0x00000000fffff984 */ /* 0x000fe20000000800 */
[----:B------:R-:W-:Y:S01]  /*7830*/  @!PT LDS RZ, [RZ] ;  /* 0x00000000fffff984 */ /* 0x000fe20000000800 */
[----:B------:R2:W-:Y:S02]  /*7840*/  @!P0 LDGSTS.E.BYPASS.LTC128B.128 [R243+0x2080], [R168.64], !P4 ;  /* 0x02080000a8f38fae */ /* 0x0005e4000e101d54 */
[----:B------:R-:W-:Y:S01]  /*7850*/  @UP0 UIMAD UR23, UR23, 0x30, URZ ;  /* 0x00000030171708a4 */ /* 0x000fe2000f8e023f */
[----:B------:R-:W-:Y:S02]  /*7860*/  @!P0 IADD3 R0, P6, R0, 0x80, RZ ;  /* 0x0000008000008810 */ /* 0x000fe40007fde0ff */
[----:B------:R-:W-:Y:S02]  /*7870*/  @!P0 IADD3.X R3, R169, UR11, RZ, P2, !PT ;  /* 0x0000000ba9038c10 */ /* 0x000fe400097fe4ff */
[-C--:B-1----:R-:W-:Y:S05]  /*7880*/  HMMA.16816.F32.BF16 R4, R192, R196.reuse, R4 ;  /* 0x000000c4c004723c */ /* 0x082fea0000041804 */
[----:B------:R-:W-:Y:S01]  /*7890*/  @!P0 IADD3 R212, P5, R0, c[0x0][0x1f8], RZ ;  /* 0x00007e0000d48a10 */ /* 0x000fe20007fbe0ff */
[----:B------:R-:W-:Y:S01]  /*78a0*/  IMAD.U32 R0, RZ, RZ, UR26 ;  /* 0x0000001aff007e24 */ /* 0x000fe2000f8e00ff */
[----:B------:R-:W-:Y:S01]  /*78b0*/  @!P0 IADD3.X R173, R3, UR11, RZ, P1, !PT ;  /* 0x0000000b03ad8c10 */ /* 0x000fe20008ffe4ff */
[C---:B------:R-:W-:Y:S01]  /*78c0*/  HMMA.16816.F32.BF16 R8, R200.reuse, R196, R8 ;  /* 0x000000c4c808723c */ /* 0x040fe20000041808 */
[----:B------:R-:W-:Y:S03]  /*78d0*/  PLOP3.LUT P1, PT, PT, PT, UP0, 0x80, 0x0 ;  /* 0x000000000000781c */ /* 0x000fe60003f2f008 */
[----:B------:R-:W-:Y:S04]  /*78e0*/  @!P0 IADD3.X R213, RZ, c[0x0][0x1fc], R165, P5, P6 ;  /* 0x00007f00ffd58a10 */ /* 0x000fe80002fec4a5 */
[-C--:B------:R-:W-:Y:S01]  /*78f0*/  HMMA.16816.F32.BF16 R12, R200, R198.reuse, R12 ;  /* 0x000000c6c80c723c */ /* 0x080fe2000004180c */
[----:B------:R1:W-:Y:S05]  /*7900*/  @!P0 LDGSTS.E.BYPASS.LTC128B.128 [R243+0x3880], [R212.64], !P3 ;  /* 0x03880000d4f38fae */ /* 0x0003ea000d901d54 */
[----:B------:R4:W-:Y:S02]  /*7910*/  @!P0 LDGSTS.E.BYPASS.LTC128B.128 [R243+0x2880], [R2.64], !P4 ;  /* 0x0288000002f38fae */ /* 0x0009e4000e101d54 */
[C---:B------:R-:W-:Y:S03]  /*7920*/  HMMA.16816.F32.BF16 R16, R192.reuse, R198, R16 ;  /* 0x000000c6c010723c */ /* 0x040fe60000041810 */
[----:B------:R4:W-:Y:S05]  /*7930*/  @!P0 LDGSTS.E.BYPASS.LTC128B.128 [R243+0x4080], [R2.64+0x80], !P3 ;  /* 0x0408008002f38fae */ /* 0x0009ea000d901d54 */
[-C--:B---3--:R-:W-:Y:S01]  /*7940*/  HMMA.16816.F32.BF16 R20, R192, R204.reuse, R20 ;  /* 0x000000ccc014723c */ /* 0x088fe20000041814 */
[----:B------:R3:W-:Y:S05]  /*7950*/  @!P0 LDGSTS.E.BYPASS.LTC128B.128 [R243+0x3080], [R172.64], !P4 ;  /* 0x03080000acf38fae */ /* 0x0007ea000e101d54 */
[----:B------:R3:W-:Y:S01]  /*7960*/  @!P0 LDGSTS.E.BYPASS.LTC128B.128 [R243+0x4880], [R172.64+0x80], !P3 ;  /* 0x04880080acf38fae */ /* 0x0007e2000d901d54 */
[----:B------:R-:W-:Y:S01]  /*7970*/  PLOP3.LUT P0, PT, PT, PT, UP2, 0x80, 0x0 ;  /* 0x000000000000781c */ /* 0x000fe20003f0f028 */
[C---:B------:R-:W-:Y:S03]  /*7980*/  HMMA.16816.F32.BF16 R24, R200.reuse, R204, R24 ;  /* 0x000000ccc818723c */ /* 0x040fe60000041818 */
[----:B------:R-:W-:Y:S05]  /*7990*/  LDSM.16.M88.4 R216, [R232+0xa080] ;  /* 0x00a08000e8d8783b */ /* 0x000fea0000000200 */
[-C--:B------:R-:W-:Y:S01]  /*79a0*/  HMMA.16816.F32.BF16 R28, R200, R206.reuse, R28 ;  /* 0x000000cec81c723c */ /* 0x080fe2000004181c */
[----:B------:R-:W0:Y:S05]  /*79b0*/  LDGDEPBAR ;  /* 0x00000000000079af */ /* 0x000e2a0000000000 */
[----:B-1----:R-:W-:Y:S01]  /*79c0*/  LDSM.16.M88.4 R212, [R230+0x5080] ;  /* 0x00508000e6d4783b */ /* 0x002fe20000000200 */
[----:B----4-:R-:W-:Y:S01]  /*79d0*/  @P1 IMAD.MOV.U32 R2, RZ, RZ, R244 ;  /* 0x000000ffff021224 */ /* 0x010fe200078e00f4 */
[C---:B------:R-:W-:Y:S03]  /*79e0*/  HMMA.16816.F32.BF16 R32, R192.reuse, R206, R32 ;  /* 0x000000cec020723c */ /* 0x040fe60000041820 */
[----:B------:R-:W-:Y:S01]  /*79f0*/  LDSM.16.M88.4 R196, [R230+0x5880] ;  /* 0x00588000e6c4783b */ /* 0x000fe20000000200 */
[----:B------:R-:W-:Y:S04]  /*7a00*/  @P1 IMAD.MOV.U32 R3, RZ, RZ, R247 ;  /* 0x000000ffff031224 */ /* 0x000fe800078e00f7 */
[-C--:B------:R-:W-:Y:S01]  /*7a10*/  HMMA.16816.F32.BF16 R36, R192, R208.reuse, R36 ;  /* 0x000000d0c024723c */ /* 0x080fe20000041824 */
[----:B---3--:R-:W1:Y:S03]  /*7a20*/  LDSM.16.M88.4 R172, [R232+0x8080] ;  /* 0x00808000e8ac783b */ /* 0x008e660000000200 */
[----:B------:R-:W-:Y:S02]  /*7a30*/  @P1 IMAD.WIDE.U32 R2, R0, 0x30, R2 ;  /* 0x0000003000021825 */ /* 0x000fe400078e0002 */
[----:B------:R-:W3:Y:S02]  /*7a40*/  LDSM.16.M88.4 R204, [R230+0x6080] ;  /* 0x00608000e6cc783b */ /* 0x000ee40000000200 */
[C---:B------:R-:W-:Y:S03]  /*7a50*/  HMMA.16816.F32.BF16 R40, R200.reuse, R208, R40 ;  /* 0x000000d0c828723c */ /* 0x040fe60000041828 */
[----:B------:R-:W-:Y:S01]  /*7a60*/  LDSM.16.M88.4 R220, [R229] ;  /* 0x00000000e5dc783b */ /* 0x000fe20000000200 */
[C---:B--2---:R-:W-:Y:S01]  /*7a70*/  @P1 IMAD.SHL.U32 R168, R2.reuse, 0x2, RZ ;  /* 0x0000000202a81824 */ /* 0x044fe200078e00ff */
[----:B------:R-:W-:Y:S01]  /*7a80*/  @P1 IADD3 R3, R3, UR23, RZ ;  /* 0x0000001703031c10 */ /* 0x000fe2000fffe0ff */
[----:B------:R-:W-:Y:S02]  /*7a90*/  @UP0 USHF.L.U32 UR23, UR4, 0x5, URZ ;  /* 0x0000000504170899 */ /* 0x000fe4000800063f */
[-C--:B------:R-:W-:Y:S01]  /*7aa0*/  HMMA.16816.F32.BF16 R44, R200, R210.reuse, R44 ;  /* 0x000000d2c82c723c */ /* 0x080fe2000004182c */
[----:B------:R-:W2:Y:S03]  /*7ab0*/  LDSM.16.M88.4 R200, [R234+0x8080] ;  /* 0x00808000eac8783b */ /* 0x000ea60000000200 */
[----:B------:R-:W-:Y:S04]  /*7ac0*/  @P1 SHF.L.U64.HI R3, R2, 0x1, R3 ;  /* 0x0000000102031819 */ /* 0x000fe80000010203 */
[----:B------:R-:W-:Y:S01]  /*7ad0*/  HMMA.16816.F32.BF16 R48, R192, R210, R48 ;  /* 0x000000d2c030723c */ /* 0x000fe20000041830 */
[----:B------:R-:W4:Y:S05]  /*7ae0*/  LDSM.16.M88.4 R192, [R234+0xa080] ;  /* 0x00a08000eac0783b */ /* 0x000f2a0000000200 */
[----:B------:R-:W2:Y:S02]  /*7af0*/  LDSM.16.M88.4 R208, [R229+0x800] ;  /* 0x00080000e5d0783b */ /* 0x000ea40000000200 */
        /* <DEDUP_REMOVED lines=10> */
[-C--:B---3--:R-:W-:Y:S08]  /*7ba0*/  HMMA.16816.F32.BF16 R36, R172, R204.reuse, R36 ;  /* 0x000000ccac24723c */ /* 0x088ff00000041824 */
[C---:B------:R-:W-:Y:S08]  /*7bb0*/  HMMA.16816.F32.BF16 R40, R216.reuse, R204, R40 ;  /* 0x000000ccd828723c */ /* 0x040ff00000041828 */
[-C--:B------:R-:W-:Y:S01]  /*7bc0*/  HMMA.16816.F32.BF16 R44, R216, R206.reuse, R44 ;  /* 0x000000ced82c723c */ /* 0x080fe2000004182c */
[----:B------:R-:W-:Y:S07]  /*7bd0*/  LDSM.16.M88.4 R216, [R224+0x7080] ;  /* 0x00708000e0d8783b */ /* 0x000fee0000000200 */
[----:B------:R-:W-:Y:S01]  /*7be0*/  HMMA.16816.F32.BF16 R48, R172, R206, R48 ;  /* 0x000000ceac30723c */ /* 0x000fe20000041830 */
[----:B------:R-:W3:Y:S05]  /*7bf0*/  LDSM.16.M88.4 R172, [R231+0xc080] ;  /* 0x00c08000e7ac783b */ /* 0x000eea0000000200 */
[----:B------:R-:W1:Y:S02]  /*7c00*/  LDSM.16.M88.4 R204, [R231+0xe080] ;  /* 0x00e08000e7cc783b */ /* 0x000e640000000200 */
[-C--:B--2---:R-:W-:Y:S08]  /*7c10*/  HMMA.16816.F32.BF16 R4, R200, R220.reuse, R4 ;  /* 0x000000dcc804723c */ /* 0x084ff00000041804 */
        /* <DEDUP_REMOVED lines=14> */
[----:B------:R-:W2:Y:S05]  /*7d00*/  LDSM.16.M88.4 R200, [R233+0xc080] ;  /* 0x00c08000e9c8783b */ /* 0x000eaa0000000200 */
[----:B------:R-:W4:Y:S02]  /*7d10*/  LDSM.16.M88.4 R212, [R233+0xe080] ;  /* 0x00e08000e9d4783b */ /* 0x000f240000000200 */
[-C--:B---3--:R-:W-:Y:S08]  /*7d20*/  HMMA.16816.F32.BF16 R4, R172, R196.reuse, R4 ;  /* 0x000000c4ac04723c */ /* 0x088ff00000041804 */
[C---:B------:R-:W-:Y:S08]  /*7d30*/  HMMA.16816.F32.BF16 R8, R204.reuse, R196, R8 ;  /* 0x000000c4cc08723c */ /* 0x040ff00000041808 */
[-C--:B------:R-:W-:Y:S08]  /*7d40*/  HMMA.16816.F32.BF16 R12, R204, R198.reuse, R12 ;  /* 0x000000c6cc0c723c */ /* 0x080ff0000004180c */
[C---:B------:R-:W-:Y:S01]  /*7d50*/  HMMA.16816.F32.BF16 R16, R172.reuse, R198, R16 ;  /* 0x000000c6ac10723c */ /* 0x040fe20000041810 */
[----:B------:R-:W3:Y:S07]  /*7d60*/  LDSM.16.M88.4 R196, [R237] ;  /* 0x00000000edc4783b */ /* 0x000eee0000000200 */
        /* <DEDUP_REMOVED lines=12> */
[-C--:B--2---:R-:W-:Y:S08]  /*7e30*/  HMMA.16816.F32.BF16 R4, R200, R208.reuse, R4 ;  /* 0x000000d0c804723c */ /* 0x084ff00000041804 */
[C---:B----4-:R-:W-:Y:S08]  /*7e40*/  HMMA.16816.F32.BF16 R8, R212.reuse, R208, R8 ;  /* 0x000000d0d408723c */ /* 0x050ff00000041808 */
        /* <DEDUP_REMOVED lines=11> */
[----:B------:R-:W3:Y:S07]  /*7f00*/  LDSM.16.M88.4 R212, [R230+0x7880] ;  /* 0x00788000e6d4783b */ /* 0x000eee0000000200 */
[----:B------:R-:W-:Y:S01]  /*7f10*/  HMMA.16816.F32.BF16 R48, R200, R198, R48 ;  /* 0x000000c6c830723c */ /* 0x000fe20000041830 */
[----:B------:R-:W3:Y:S05]  /*7f20*/  LDSM.16.M88.4 R196, [R236+0xe080] ;  /* 0x00e08000ecc4783b */ /* 0x000eea0000000200 */
[----:B------:R-:W3:Y:S02]  /*7f30*/  LDSM.16.M88.4 R200, [R229+0x2000] ;  /* 0x00200000e5c8783b */ /* 0x000ee40000000200 */
[-C--:B-1----:R-:W-:Y:S08]  /*7f40*/  HMMA.16816.F32.BF16 R4, R172, R192.reuse, R4 ;  /* 0x000000c0ac04723c */ /* 0x082ff00000041804 */
[C---:B------:R-:W-:Y:S07]  /*7f50*/  HMMA.16816.F32.BF16 R8, R204.reuse, R192, R8 ;  /* 0x000000c0cc08723c */ /* 0x040fee0000041808 */
[C---:B------:R-:W-:Y:S01]  /*7f60*/  @P1 IADD3 R192, P6, R168.reuse, 0x80, RZ ;  /* 0x00000080a8c01810 */ /* 0x040fe20007fde0ff */
[-C--:B------:R-:W-:Y:S04]  /*7f70*/  HMMA.16816.F32.BF16 R12, R204, R194.reuse, R12 ;  /* 0x000000c2cc0c723c */ /* 0x080fe8000004180c */
[----:B------:R-:W-:Y:S02]  /*7f80*/  @P1 IADD3 R168, P2, R168, c[0x0][0x1c8], RZ ;  /* 0x00007200a8a81a10 */ /* 0x000fe40007f5e0ff */
[----:B------:R-:W-:Y:S02]  /*7f90*/  @P1 IADD3 R192, P5, R192, c[0x0][0x1c8], RZ ;  /* 0x00007200c0c01a10 */ /* 0x000fe40007fbe0ff */
[C---:B------:R-:W-:Y:S01]  /*7fa0*/  HMMA.16816.F32.BF16 R16, R172.reuse, R194, R16 ;  /* 0x000000c2ac10723c */ /* 0x040fe20000041810 */
[----:B------:R-:W4:Y:S03]  /*7fb0*/  LDL R194, [R1+0x10] ;  /* 0x0000100001c27983 */ /* 0x000f260000100800 */
[----:B------:R-:W-:Y:S02]  /*7fc0*/  @P1 IADD3.X R169, R3, c[0x0][0x1cc], RZ, P2, !PT ;  /* 0x0000730003a91a10 */ /* 0x000fe400017fe4ff */
[----:B------:R-:W-:Y:S02]  /*7fd0*/  @P1 IADD3.X R193, RZ, c[0x0][0x1cc], R3, P5, P6 ;  /* 0x00007300ffc11a10 */ /* 0x000fe40002fec403 */
[-C--:B--2---:R-:W-:Y:S04]  /*7fe0*/  HMMA.16816.F32.BF16 R20, R172, R208.reuse, R20 ;  /* 0x000000d0ac14723c */ /* 0x084fe80000041814 */
[----:B------:R-:W-:Y:S04]  /*7ff0*/  @P1 IADD3 R2, P2, R168, UR23, RZ ;  /* 0x00000017a8021c10 */ /* 0x000fe8000ff5e0ff */
[C---:B------:R-:W-:Y:S04]  /*8000*/  HMMA.16816.F32.BF16 R24, R204.reuse, R208, R24 ;  /* 0x000000d0cc18723c */ /* 0x040fe80000041818 */
[----:B------:R-:W-:Y:S04]  /*8010*/  @P1 IADD3.X R3, R169, UR24, RZ, P2, !PT ;  /* 0x00000018a9031c10 */ /* 0x000fe800097fe4ff */
[-C--:B------:R-:W-:Y:S08]  /*8020*/  HMMA.16816.F32.BF16 R28, R204, R210.reuse, R28 ;  /* 0x000000d2cc1c723c */ /* 0x080ff0000004181c */
[C---:B------:R-:W-:Y:S08]  /*8030*/  HMMA.16816.F32.BF16 R32, R172.reuse, R210, R32 ;  /* 0x000000d2ac20723c */ /* 0x040ff00000041820 */
[-C--:B---3--:R-:W-:Y:S08]  /*8040*/  HMMA.16816.F32.BF16 R36, R172, R212.reuse, R36 ;  /* 0x000000d4ac24723c */ /* 0x088ff00000041824 */
[C---:B------:R-:W-:Y:S08]  /*8050*/  HMMA.16816.F32.BF16 R40, R204.reuse, R212, R40 ;  /* 0x000000d4cc28723c */ /* 0x040ff00000041828 */
[-C--:B------:R-:W-:Y:S08]  /*8060*/  HMMA.16816.F32.BF16 R44, R204, R214.reuse, R44 ;  /* 0x000000d6cc2c723c */ /* 0x080ff0000004182c */
[----:B------:R-:W-:Y:S01]  /*8070*/  HMMA.16816.F32.BF16 R48, R172, R214, R48 ;  /* 0x000000d6ac30723c */ /* 0x000fe20000041830 */
[----:B------:R-:W1:Y:S01]  /*8080*/  LDSM.16.M88.4 R172, [R229+0x2800] ;  /* 0x00280000e5ac783b */ /* 0x000e620000000200 */
[----:B------:R-:W-:Y:S04]  /*8090*/  DEPBAR.LE SB0, 0x0 ;  /* 0x000080000000791a */ /* 0x000fe80000000000 */
[----:B------:R-:W-:Y:S02]  /*80a0*/  BAR.SYNC.DEFER_BLOCKING 0x0 ;  /* 0x0000000000007b1d */ /* 0x000fe40000010000 */
[-C--:B------:R-:W-:Y:S08]  /*80b0*/  HMMA.16816.F32.BF16 R4, R216, R220.reuse, R4 ;  /* 0x000000dcd804723c */ /* 0x080ff00000041804 */
        /* <DEDUP_REMOVED lines=18> */
[----:B------:R-:W-:Y:S07]  /*81e0*/  HMMA.16816.F32.BF16 R48, R216, R174, R48 ;  /* 0x000000aed830723c */ /* 0x000fee0000041830 */
[----:B------:R-:W-:Y:S02]  /*81f0*/  IMAD.U32 R174, RZ, RZ, UR15 ;  /* 0x0000000fffae7e24 */ /* 0x000fe4000f8e00ff */
[----:B--2---:R-:W-:Y:S03]  /*8200*/  @P0 IMAD.MOV.U32 R172, RZ, RZ, R167 ;  /* 0x000000ffffac0224 */ /* 0x004fe600078e00a7 */
[----:B------:R-:W-:Y:S01]  /*8210*/  @P1 IADD3 R168, P0, R2, UR23, RZ ;  /* 0x0000001702a81c10 */ /* 0x000fe2000ff1e0ff */
[----:B------:R-:W-:Y:S01]  /*8220*/  UIMAD UR23, UR13, -0x30, URZ ;  /* 0xffffffd00d1778a4 */ /* 0x000fe2000f8e023f */
[----:B------:R-:W2:Y:S02]  /*8230*/  SHFL.IDX PT, R0, R172, RZ, 0x1c1f ;  /* 0x001c1fffac007589 */ /* 0x000ea400000e0000 */
[----:B------:R-:W-:Y:S03]  /*8240*/  @P1 IADD3.X R169, R3, UR24, RZ, P0, !PT ;  /* 0x0000001803a91c10 */ /* 0x000fe600087fe4ff */
[----:B-1----:R-:W-:Y:S01]  /*8250*/  IMAD.U32 R2, RZ, RZ, UR23 ;  /* 0x00000017ff027e24 */ /* 0x002fe2000f8e00ff */
[----:B------:R-:W-:Y:S01]  /*8260*/  PLOP3.LUT P0, PT, PT, PT, UP1, 0x40, 0x0 ;  /* 0x000000000000781c */ /* 0x000fe20003f0e818 */
[----:B------:R1:W-:Y:S03]  /*8270*/  @P1 LDGSTS.E.BYPASS.LTC128B.128 [R243+0x6080], [R168.64], !P4 ;  /* 0x06080000a8f31fae */ /* 0x0003e6000e101d54 */
[----:B----4-:R-:W-:Y:S02]  /*8280*/  IADD3 R2, -R194, 0x1, R2 ;  /* 0x00000001c2027810 */ /* 0x010fe40007ffe102 */
[----:B------:R1:W-:Y:S02]  /*8290*/  @P1 LDGSTS.E.BYPASS.LTC128B.128 [R243+0x7880], [R168.64+0x80], !P3 ;  /* 0x07880080a8f31fae */ /* 0x0003e4000d901d54 */
[----:B------:R-:W-:Y:S03]  /*82a0*/  IADD3 R174, -R174, UR9, R2 ;  /* 0x00000009aeae7c10 */ /* 0x000fe6000fffe102 */
[----:B------:R-:W0:Y:S01]  /*82b0*/  LDGDEPBAR ;  /* 0x00000000000079af */ /* 0x000e220000000000 */
[C---:B------:R-:W-:Y:S02]  /*82c0*/  IADD3 R173, R174.reuse, c[0x0][0x328], RZ ;  /* 0x0000ca00aead7a10 */ /* 0x040fe40007ffe0ff */
[----:B------:R-:W-:Y:S05]  /*82d0*/  IADD3 R174, R174, UR14, RZ ;  /* 0x0000000eaeae7c10 */ /* 0x000fea000fffe0ff */
[----:B--2---:R-:W-:Y:S02]  /*82e0*/  IMAD.IADD R167, R0, 0x1, R174 ;  /* 0x0000000100a77824 */ /* 0x004fe400078e02ae */
[----:B-1----:R-:W-:Y:S01]  /*82f0*/  IMAD.IADD R168, R173, 0x1, R0 ;  /* 0x00000001ada87824 */ /* 0x002fe200078e0200 */
[----:B------:R-:W-:-:S05]  /*8300*/  @P0 BRA `(.L_x_1027) ;  /* 0x0000019000000947 */ /* 0x000fca0003800000 */
[----:B---3--:R-:W-:Y:S01]  /*8310*/  IMAD.U32 R2, RZ, RZ, UR15 ;  /* 0x0000000fff027e24 */ /* 0x008fe2000f8e00ff */
[----:B------:R-:W-:Y:S04]  /*8320*/  BSSY B0, `(.L_x_1028) ;  /* 0x0000012000007945 */ /* 0x000fe80003800000 */
[----:B------:R-:W-:Y:S04]  /*8330*/  IADD3 R0, -R2, UR9, R0 ;  /* 0x0000000902007c10 */ /* 0x000fe8000fffe100 */
        /* <DEDUP_REMOVED lines=11> */
.L_x_1029:
[----:B------:R-:W-:Y:S04]  /*83f0*/  MOV R2, c[0x0][0x32c] ;  /* 0x0000cb0000027a02 */ /* 0x000fe80000000f00 */
[----:B------:R-:W-:Y:S11]  /*8400*/  ISETP.NE.AND P0, PT, R2, 0x1, PT ;  /* 0x000000010200780c */ /* 0x000ff60003f05270 */
[----:B------:R-:W-:Y:S02]  /*8410*/  @!UPT UIADD3 URZ, URZ, URZ, URZ ;  /* 0x0000003f3f3ff290 */ /* 0x000fe4000fffe03f */
[----:B------:R-:W-:Y:S05]  /*8420*/  @P0 IMAD.HI.U32 R2, R0, c[0x0][0x330], RZ ;  /* 0x0000cc0000020a27 */ /* 0x000fea00078e00ff */
[----:B------:R-:W-:Y:S02]  /*8430*/  @P0 SHF.R.U32.HI R0, RZ, c[0x0][0x334], R2 ;  /* 0x0000cd00ff000a19 */ /* 0x000fe40000011602 */
.L_x_1030:
[----:B------:R-:W-:Y:S05]  /*8440*/  BSYNC B0 ;  /* 0x0000000000007941 */ /* 0x000fea0003800000 */
.L_x_1028:
[----:B------:R-:W-:Y:S05]  /*8450*/  IADD3 R2, -R194, UR23, RZ ;  /* 0x00000017c2027c10 */ /* 0x000fea000fffe1ff */
[----:B------:R-:W-:Y:S05]  /*8460*/  IMAD R0, R0, c[0x0][0x32c], R2 ;  /* 0x0000cb0000007a24 */ /* 0x000fea00078e0202 */
[----:B------:R-:W-:Y:S02]  /*8470*/  IADD3 R2, R0, c[0x0][0x32c], RZ ;  /* 0x0000cb0000027a10 */ /* 0x000fe40007ffe0ff */
[----:B------:R-:W-:Y:S02]  /*8480*/  IMNMX R167, R167, R0, !PT ;  /* 0x00000000a7a77217 */ /* 0x000fe40007800200 */
[----:B------:R-:W-:Y:S02]  /*8490*/  IMNMX R168, R168, R2, PT ;  /* 0x00000002a8a87217 */ /* 0x000fe40003800200 */
.L_x_1027:
[----:B---3--:R-:W1:Y:S01]  /*84a0*/  SHFL.IDX PT, R0, R172, 0x1, 0x1c1f ;  /* 0x003c1f00ac007f89 */ /* 0x008e6200000e0000 */
[----:B------:R-:W-:Y:S06]  /*84b0*/  UISETP.NE.AND UP0, UPT, UR16, URZ, UPT ;  /* 0x0000003f1000728c */ /* 0x000fec000bf05270 */
[----:B------:R-:W-:Y:S02]  /*84c0*/  PLOP3.LUT P0, PT, PT, PT, UP0, 0x40, 0x0 ;  /* 0x000000000000781c */ /* 0x000fe40003f0e808 */
[----:B-1----:R-:W-:Y:S01]  /*84d0*/  IADD3 R3, R174, R0, RZ ;  /* 0x00000000ae037210 */ /* 0x002fe20007ffe0ff */
[----:B------:R-:W-:Y:S10]  /*84e0*/  IMAD.IADD R165, R173, 0x1, R0 ;  /* 0x00000001ada57824 */ /* 0x000ff400078e0200 */
[----:B------:R-:W-:-:S05]  /*84f0*/  @P0 BRA `(.L_x_1031) ;  /* 0x0000019000000947 */ /* 0x000fca0003800000 */
[----:B------:R-:W-:Y:S01]  /*8500*/  IMAD.U32 R2, RZ, RZ, UR15 ;  /* 0x0000000fff027e24 */ /* 0x000fe2000f8e00ff */
        /* <DEDUP_REMOVED lines=13> */
.L_x_1033:
[----:B------:R-:W-:Y:S04]  /*85e0*/  MOV R2, c[0x0][0x32c] ;  /* 0x0000cb0000027a02 */ /* 0x000fe80000000f00 */
[----:B------:R-:W-:Y:S11]  /*85f0*/  ISETP.NE.AND P0, PT, R2, 0x1, PT ;  /* 0x000000010200780c */ /* 0x000ff60003f05270 */
[----:B------:R-:W-:Y:S02]  /*8600*/  @!UPT UIADD3 URZ, URZ, URZ, URZ ;  /* 0x0000003f3f3ff290 */ /* 0x000fe4000fffe03f */
[----:B------:R-:W-:Y:S05]  /*8610*/  @P0 IMAD.HI.U32 R2, R0, c[0x0][0x330], RZ ;  /* 0x0000cc0000020a27 */ /* 0x000fea00078e00ff */
[----:B------:R-:W-:Y:S02]  /*8620*/  @P0 SHF.R.U32.HI R0, RZ, c[0x0][0x334], R2 ;  /* 0x0000cd00ff000a19 */ /* 0x000fe40000011602 */
.L_x_1034:
[----:B------:R-:W-:Y:S05]  /*8630*/  BSYNC B0 ;  /* 0x0000000000007941 */ /* 0x000fea0003800000 */
.L_x_1032:
[----:B------:R-:W-:Y:S05]  /*8640*/  IADD3 R2, -R194, UR23, RZ ;  /* 0x00000017c2027c10 */ /* 0x000fea000fffe1ff */
[----:B------:R-:W-:Y:S05]  /*8650*/  IMAD R0, R0, c[0x0][0x32c], R2 ;  /* 0x0000cb0000007a24 */ /* 0x000fea00078e0202 */
[----:B------:R-:W-:Y:S02]  /*8660*/  IADD3 R2, R0, c[0x0][0x32c], RZ ;  /* 0x0000cb0000027a10 */ /* 0x000fe40007ffe0ff */
[----:B------:R-:W-:Y:S02]  /*8670*/  IMNMX R3, R3, R0, !PT ;  /* 0x0000000003037217 */ /* 0x000fe40007800200 */
[----:B------:R-:W-:Y:S02]  /*8680*/  IMNMX R165, R165, R2, PT ;  /* 0x00000002a5a57217 */ /* 0x000fe40003800200 */
.L_x_1031:
[----:B------:R-:W1:Y:S01]  /*8690*/  SHFL.IDX PT, R169, R172, 0x2, 0x1c1f ;  /* 0x005c1f00aca97f89 */ /* 0x000e6200000e0000 */
        /* <DEDUP_REMOVED lines=19> */
.L_x_1037:
[----:B------:R-:W-:Y:S04]  /*87d0*/  MOV R175, c[0x0][0x32c] ;  /* 0x0000cb0000af7a02 */ /* 0x000fe80000000f00 */
[----:B------:R-:W-:Y:S11]  /*87e0*/  ISETP.NE.AND P0, PT, R175, 0x1, PT ;  /* 0x00000001af00780c */ /* 0x000ff60003f05270 */
[----:B------:R-:W-:Y:S02]  /*87f0*/  @!UPT UIADD3 URZ, URZ, URZ, URZ ;  /* 0x0000003f3f3ff290 */ /* 0x000fe4000fffe03f */
[----:B------:R-:W-:Y:S05]  /*8800*/  @P0 IMAD.HI.U32 R175, R169, c[0x0][0x330], RZ ;  /* 0x0000cc00a9af0a27 */ /* 0x000fea00078e00ff */
[----:B------:R-:W-:Y:S02]  /*8810*/  @P0 SHF.R.U32.HI R169, RZ, c[0x0][0x334], R175 ;  /* 0x0000cd00ffa90a19 */ /* 0x000fe400000116af */
.L_x_1038:
[----:B------:R-:W-:Y:S05]  /*8820*/  BSYNC B0 ;  /* 0x0000000000007941 */ /* 0x000fea0003800000 */
.L_x_1036:
[----:B------:R-:W-:Y:S05]  /*8830*/  IADD3 R175, -R194, UR23, RZ ;  /* 0x00000017c2af7c10 */ /* 0x000fea000fffe1ff */
[----:B------:R-:W-:Y:S05]  /*8840*/  IMAD R169, R169, c[0x0][0x32c], R175 ;  /* 0x0000cb00a9a97a24 */ /* 0x000fea00078e02af */
[----:B------:R-:W-:Y:S02]  /*8850*/  IADD3 R175, R169, c[0x0][0x32c], RZ ;  /* 0x0000cb00a9af7a10 */ /* 0x000fe40007ffe0ff */
[----:B------:R-:W-:Y:S02]  /*8860*/  IMNMX R0, R0, R169, !PT ;  /* 0x000000a900007217 */ /* 0x000fe40007800200 */
[----:B------:R-:W-:Y:S02]  /*8870*/  IMNMX R2, R2, R175, PT ;  /* 0x000000af02027217 */ /* 0x000fe40003800200 */
.L_x_1035:
[----:B------:R-:W-:Y:S02]  /*8880*/  UISETP.GE.AND UP3, UPT, UR23, 0x1, UPT ;  /* 0x000000011700788c */ /* 0x000fe4000bf66270 */
[----:B------:R-:W-:Y:S02]  /*8890*/  UISETP.GE.AND UP0, UPT, UR23, 0x2, UPT ;  /* 0x000000021700788c */ /* 0x000fe4000bf06270 */
[----:B------:R-:W-:Y:S02]  /*88a0*/  UISETP.GE.AND UP2, UPT, UR23, 0x9, UPT ;  /* 0x000000091700788c */ /* 0x000fe4000bf46270 */
[----:B------:R-:W-:Y:S01]  /*88b0*/  PLOP3.LUT P1, PT, PT, PT, UP3, 0x40, 0x0 ;  /* 0x000000000000781c */ /* 0x000fe20003f2e838 */
[----:B------:R-:W-:Y:S01]  /*88c0*/  UISETP.GE.AND UP1, UPT, UR23, 0xa, UPT ;  /* 0x0000000a1700788c */ /* 0x000fe2000bf26270 */
[----:B------:R-:W-:Y:S01]  /*88d0*/  PLOP3.LUT P2, PT, PT, PT, UP0, 0x40, 0x0 ;  /* 0x000000000000781c */ /* 0x000fe20003f4e808 */
[----:B------:R-:W-:Y:S01]  /*88e0*/  UP2UR UR27, UPR, URZ, 0x1 ;  /* 0x000000013f1b7883 */ /* 0x000fe20008000000 */
[----:B------:R-:W-:Y:S01]  /*88f0*/  ISETP.GT.AND P1, PT, R3, RZ, P1 ;  /* 0x000000ff0300720c */ /* 0x000fe20000f24270 */
[----:B------:R-:W-:Y:S01]  /*8900*/  UISETP.GE.AND UP6, UPT, UR23, 0x12, UPT ;  /* 0x000000121700788c */ /* 0x000fe2000bfc6270 */
[----:B------:R-:W-:Y:S01]  /*8910*/  PLOP3.LUT P0, PT, PT, PT, UP0, 0x40, 0x0 ;  /* 0x000000000000781c */ /* 0x000fe20003f0e808 */
[----:B------:R-:W-:Y:S01]  /*8920*/  UISETP.GE.AND UP0, UPT, UR23, 0x11, UPT ;  /* 0x000000111700788c */ /* 0x000fe2000bf06270 */
[----:B------:R-:W-:Y:S01]  /*8930*/  ISETP.LT.OR P1, PT, R165, 0x1, P1 ;  /* 0x00000001a500780c */ /* 0x000fe20000f21670 */
[----:B------:R-:W-:Y:S01]  /*8940*/  UISETP.GE.AND UP5, UPT, UR23, 0x19, UPT ;  /* 0x000000191700788c */ /* 0x000fe2000bfa6270 */
[----:B------:R-:W-:Y:S01]  /*8950*/  ISETP.GT.AND P2, PT, R167, 0x1, P2 ;  /* 0x00000001a700780c */ /* 0x000fe20001744270 */
[----:B------:R-:W-:Y:S01]  /*8960*/  UISETP.GE.AND UP4, UPT, UR23, 0x1a, UPT ;  /* 0x0000001a1700788c */ /* 0x000fe2000bf86270 */
[----:B------:R-:W-:Y:S01]  /*8970*/  ISETP.GT.AND P0, PT, R3, 0x1, P0 ;  /* 0x000000010300780c */ /* 0x000fe20000704270 */
[----:B------:R-:W-:Y:S01]  /*8980*/  UP2UR UR24, UPR, URZ, 0x1 ;  /* 0x000000013f187883 */ /* 0x000fe20008000000 */
[----:B------:R-:W-:Y:S01]  /*8990*/  FSEL R192, R6, -INF , !P1 ;  /* 0xff80000006c07808 */ /* 0x000fe20004800000 */
[----:B------:R-:W-:Y:S01]  /*89a0*/  UP2UR UR28, UPR, URZ, 0x8 ;  /* 0x000000083f1c7883 */ /* 0x000fe20008000000 */
[----:B------:R-:W-:Y:S01]  /*89b0*/  PLOP3.LUT P1, PT, PT, PT, UP2, 0x40, 0x0 ;  /* 0x000000000000781c */ /* 0x000fe20003f2e828 */
[----:B------:R-:W-:Y:S01]  /*89c0*/  UP2UR UR25, UPR, URZ, 0x2 ;  /* 0x000000023f197883 */ /* 0x000fe20008000000 */
[----:B------:R-:W-:Y:S01]  /*89d0*/  ISETP.LT.OR P2, PT, R168, 0x2, P2 ;  /* 0x00000002a800780c */ /* 0x000fe20001741670 */
[----:B------:R-:W-:Y:S01]  /*89e0*/  UP2UR UR29, UPR, URZ, 0x40 ;  /* 0x000000403f1d7883 */ /* 0x000fe20008000000 */
[----:B------:R-:W-:Y:S01]  /*89f0*/  ISETP.LT.OR P0, PT, R165, 0x2, P0 ;  /* 0x00000002a500780c */ /* 0x000fe20000701670 */
[----:B------:R-:W-:Y:S01]  /*8a00*/  UP2UR UR26, UPR, URZ, 0x4 ;  /* 0x000000043f1a7883 */ /* 0x000fe20008000000 */
[----:B------:R-:W-:Y:S02]  /*8a10*/  ISETP.GT.AND P1, PT, R3, 0x8, P1 ;  /* 0x000000080300780c */ /* 0x000fe40000f24270 */
[----:B------:R-:W-:Y:S01]  /*8a20*/  PLOP3.LUT P5, PT, PT, PT, UP3, 0x40, 0x0 ;  /* 0x000000000000781c */ /* 0x000fe20003fae838 */
[----:B------:R-:W-:Y:S01]  /*8a30*/  UISETP.GE.AND UP3, UPT, UR23, 0x21, UPT ;  /* 0x000000211700788c */ /* 0x000fe2000bf66270 */
[----:B------:R-:W-:Y:S02]  /*8a40*/  FSEL R5, R5, -INF , !P2 ;  /* 0xff80000005057808 */ /* 0x000fe40005000000 */
[----:B------:R-:W-:Y:S02]  /*8a50*/  FSEL R193, R7, -INF , !P0 ;  /* 0xff80000007c17808 */ /* 0x000fe40004000000 */
[----:B------:R-:W-:Y:S02]  /*8a60*/  PLOP3.LUT P2, PT, PT, PT, UP1, 0x40, 0x0 ;  /* 0x000000000000781c */ /* 0x000fe40003f4e818 */
[----:B------:R-:W-:Y:S01]  /*8a70*/  PLOP3.LUT P0, PT, PT, PT, UP1, 0x40, 0x0 ;  /* 0x000000000000781c */ /* 0x000fe20003f0e818 */
[----:B------:R-:W-:Y:S01]  /*8a80*/  UISETP.GE.AND UP1, UPT, UR23, 0x29, UPT ;  /* 0x000000291700788c */ /* 0x000fe2000bf26270 */
[----:B------:R-:W-:Y:S02]  /*8a90*/  ISETP.LT.OR P1, PT, R165, 0x9, P1 ;  /* 0x00000009a500780c */ /* 0x000fe40000f21670 */
[C---:B------:R-:W-:Y:S02]  /*8aa0*/  ISETP.GT.AND P5, PT, R167.reuse, RZ, P5 ;  /* 0x000000ffa700720c */ /* 0x040fe40002fa4270 */
[----:B------:R-:W-:Y:S02]  /*8ab0*/  ISETP.GT.AND P2, PT, R167, 0x9, P2 ;  /* 0x00000009a700780c */ /* 0x000fe40001744270 */
[----:B------:R-:W-:Y:S02]  /*8ac0*/  ISETP.GT.AND P0, PT, R3, 0x9, P0 ;  /* 0x000000090300780c */ /* 0x000fe40000704270 */
[----:B------:R-:W-:Y:S02]  /*8ad0*/  FSEL R18, R18, -INF , !P1 ;  /* 0xff80000012127808 */ /* 0x000fe40004800000 */
[----:B------:R-:W-:Y:S02]  /*8ae0*/  PLOP3.LUT P1, PT, PT, PT, UP0, 0x40, 0x0 ;  /* 0x000000000000781c */ /* 0x000fe40003f2e808 */
[C---:B------:R-:W-:Y:S02]  /*8af0*/  ISETP.LT.OR P5, PT, R168.reuse, 0x1, P5 ;  /* 0x00000001a800780c */ /* 0x040fe40002fa1670 */
[----:B------:R-:W-:Y:S02]  /*8b00*/  ISETP.LT.OR P2, PT, R168, 0xa, P2 ;  /* 0x0000000aa800780c */ /* 0x000fe40001741670 */
[----:B------:R-:W-:Y:S02]  /*8b10*/  ISETP.LT.OR P0, PT, R165, 0xa, P0 ;  /* 0x0000000aa500780c */ /* 0x000fe40000701670 */
[----:B------:R-:W-:Y:S02]  /*8b20*/  ISETP.GT.AND P1, PT, R3, 0x10, P1 ;  /* 0x000000100300780c */ /* 0x000fe40000f24270 */
[----:B------:R-:W-:Y:S02]  /*8b30*/  FSEL R175, R4, -INF , !P5 ;  /* 0xff80000004af7808 */ /* 0x000fe40006800000 */
[----:B------:R-:W-:Y:S01]  /*8b40*/  PLOP3.LUT P5, PT, PT, PT, UP2, 0x40, 0x0 ;  /* 0x000000000000781c */ /* 0x000fe20003fae828 */
[----:B------:R-:W-:Y:S01]  /*8b50*/  UISETP.GE.AND UP2, UPT, UR23, 0x22, UPT ;  /* 0x000000221700788c */ /* 0x000fe2000bf46270 */
[----:B------:R-:W-:Y:S02]  /*8b60*/  FSEL R17, R17, -INF , !P2 ;  /* 0xff80000011117808 */ /* 0x000fe40005000000 */
[----:B------:R-:W-:Y:S02]  /*8b70*/  FSEL R19, R19, -INF , !P0 ;  /* 0xff80000013137808 */ /* 0x000fe40004000000 */
[----:B------:R-:W-:Y:S02]  /*8b80*/  PLOP3.LUT P2, PT, PT, PT, UP6, 0x40, 0x0 ;  /* 0x000000000000781c */ /* 0x000fe40003f4e868 */
[----:B------:R-:W-:Y:S01]  /*8b90*/  PLOP3.LUT P0, PT, PT, PT, UP6, 0x40, 0x0 ;  /* 0x000000000000781c */ /* 0x000fe20003f0e868 */
[----:B------:R-:W-:Y:S01]  /*8ba0*/  UISETP.NE.AND UP6, UPT, UR24, URZ, UPT ;  /* 0x0000003f1800728c */ /* 0x000fe2000bfc5270 */
[----:B------:R-:W-:Y:S02]  /*8bb0*/  ISETP.LT.OR P1, PT, R165, 0x11, P1 ;  /* 0x00000011a500780c */ /* 0x000fe40000f21670 */
[C---:B------:R-:W-:Y:S01]  /*8bc0*/  ISETP.GT.AND P5, PT, R167.reuse, 0x8, P5 ;  /* 0x00000008a700780c */ /* 0x040fe20002fa4270 */
[----:B------:R-:W-:Y:S01]  /*8bd0*/  UP2UR UR30, UPR, URZ, 0x40 ;  /* 0x000000403f1e7883 */ /* 0x000fe20008000000 */
[----:B------:R-:W-:Y:S01]  /*8be0*/  ISETP.GT.AND P2, PT, R167, 0x11, P2 ;  /* 0x00000011a700780c */ /* 0x000fe20001744270 */
[----:B------:R-:W-:Y:S01]  /*8bf0*/  UISETP.NE.AND UP6, UPT, UR25, URZ, UPT ;  /* 0x0000003f1900728c */ /* 0x000fe2000bfc5270 */
[----:B------:R-:W-:Y:S02]  /*8c00*/  ISETP.GT.AND P0, PT, R3, 0x11, P0 ;  /* 0x000000110300780c */ /* 0x000fe40000704270 */
[----:B------:R-:W-:Y:S01]  /*8c10*/  FSEL R198, R22, -INF , !P1 ;  /* 0xff80000016c67808 */ /* 0x000fe20004800000 */
[----:B------:R-:W-:Y:S01]  /*8c20*/  UP2UR UR31, UPR, URZ, 0x40 ;  /* 0x000000403f1f7883 */ /* 0x000fe20008000000 */
[----:B------:R-:W-:Y:S01]  /*8c30*/  PLOP3.LUT P1, PT, PT, PT, UP5, 0x40, 0x0 ;  /* 0x000000000000781c */ /* 0x000fe20003f2e858 */
[----:B------:R-:W-:Y:S01]  /*8c40*/  UISETP.NE.AND UP6, UPT, UR26, URZ, UPT ;  /* 0x0000003f1a00728c */ /* 0x000fe2000bfc5270 */
[C---:B------:R-:W-:Y:S02]  /*8c50*/  ISETP.LT.OR P5, PT, R168.reuse, 0x9, P5 ;  /* 0x00000009a800780c */ /* 0x040fe40002fa1670 */
[----:B------:R-:W-:Y:S01]  /*8c60*/  ISETP.LT.OR P2, PT, R168, 0x12, P2 ;  /* 0x00000012a800780c */ /* 0x000fe20001741670 */
[----:B------:R-:W-:Y:S01]  /*8c70*/  UP2UR UR32, UPR, URZ, 0x40 ;  /* 0x000000403f207883 */ /* 0x000fe20008000000 */
[----:B------:R-:W-:Y:S01]  /*8c80*/  ISETP.LT.OR P0, PT, R165, 0x12, P0 ;  /* 0x00000012a500780c */ /* 0x000fe20000701670 */
[----:B------:R-:W-:Y:S01]  /*8c90*/  UISETP.NE.AND UP6, UPT, UR27, URZ, UPT ;  /* 0x0000003f1b00728c */ /* 0x000fe2000bfc5270 */
[----:B------:R-:W-:Y:S02]  /*8ca0*/  ISETP.GT.AND P1, PT, R3, 0x18, P1 ;  /* 0x000000180300780c */ /* 0x000fe40000f24270 */
[----:B------:R-:W-:Y:S01]  /*8cb0*/  FSEL R16, R16, -INF , !P5 ;  /* 0xff80000010107808 */ /* 0x000fe20006800000 */
[----:B------:R-:W-:Y:S01]  /*8cc0*/  UP2UR UR33, UPR, URZ, 0x40 ;  /* 0x000000403f217883 */ /* 0x000fe20008000000 */
[----:B------:R-:W-:Y:S01]  /*8cd0*/  PLOP3.LUT P5, PT, PT, PT, UP0, 0x40, 0x0 ;  /* 0x000000000000781c */ /* 0x000fe20003fae808 */
[----:B------:R-:W-:Y:S01]  /*8ce0*/  UISETP.GE.AND UP0, UPT, UR23, 0x2a, UPT ;  /* 0x0000002a1700788c */ /* 0x000fe2000bf06270 */
[----:B------:R-:W-:Y:S01]  /*8cf0*/  FSEL R197, R21, -INF , !P2 ;  /* 0xff80000015c57808 */ /* 0x000fe20005000000 */
[----:B------:R-:W-:Y:S01]  /*8d00*/  UISETP.NE.AND UP6, UPT, UR28, URZ, UPT ;  /* 0x0000003f1c00728c */ /* 0x000fe2000bfc5270 */
[----:B------:R-:W-:Y:S02]  /*8d10*/  FSEL R199, R23, -INF , !P0 ;  /* 0xff80000017c77808 */ /* 0x000fe40004000000 */
[----:B------:R-:W-:Y:S02]  /*8d20*/  PLOP3.LUT P2, PT, PT, PT, UP4, 0x40, 0x0 ;  /* 0x000000000000781c */ /* 0x000fe40003f4e848 */
[----:B------:R-:W-:Y:S02]  /*8d30*/  PLOP3.LUT P0, PT, PT, PT, UP4, 0x40, 0x0 ;  /* 0x000000000000781c */ /* 0x000fe40003f0e848 */
[----:B------:R-:W-:Y:S02]  /*8d40*/  ISETP.LT.OR P1, PT, R165, 0x19, P1 ;  /* 0x00000019a500780c */ /* 0x000fe40000f21670 */
[C---:B------:R-:W-:Y:S02]  /*8d50*/  ISETP.GT.AND P5, PT, R167.reuse, 0x10, P5 ;  /* 0x00000010a700780c */ /* 0x040fe40002fa4270 */
        /* <DEDUP_REMOVED lines=9> */
[----:B------:R-:W-:Y:S02]  /*8df0*/  PLOP3.LUT P5, PT, PT, PT, UP5, 0x40, 0x0 ;  /* 0x000000000000781c */ /* 0x000fe40003fae858 */
[----:B------:R-:W-:Y:S02]  /*8e00*/  FSEL R203, R33, -INF , !P2 ;  /* 0xff80000021cb7808 */ /* 0x000fe40005000000 */
        /* <DEDUP_REMOVED lines=16> */
[----:B------:R-:W-:Y:S02]  /*8f10*/  PLOP3.LUT P2, PT, PT, PT, UP1, 0x40, 0x0 ;  /* 0x000000000000781c */ /* 0x000fe40003f4e818 */
[----:B------:R-:W-:Y:S02]  /*8f20*/  FSEL R221, R39, -INF , !P0 ;  /* 0xff80000027dd7808 */ /* 0x000fe40004000000 */
[----:B------:R-:W-:Y:S01]  /*8f30*/  PLOP3.LUT P0, PT, PT, PT, UP6, 0x40, 0x0 ;  /* 0x000000000000781c */ /* 0x000fe20003f0e868 */
[----:B------:R-:W-:Y:S01]  /*8f40*/  UISETP.NE.AND UP6, UPT, UR33, URZ, UPT ;  /* 0x0000003f2100728c */ /* 0x000fe2000bfc5270 */
[----:B------:R-:W-:Y:S02]  /*8f50*/  ISETP.LT.OR P1, PT, R165, 0x2a, P1 ;  /* 0x0000002aa500780c */ /* 0x000fe40000f21670 */
[----:B------:R-:W-:Y:S02]  /*8f60*/  ISETP.GT.AND P5, PT, R167, 0x20, P5 ;  /* 0x00000020a700780c */ /* 0x000fe40002fa4270 */
[----:B------:R-:W-:Y:S02]  /*8f70*/  ISETP.GT.AND P2, PT, R3, 0x28, P2 ;  /* 0x000000280300780c */ /* 0x000fe40001744270 */
[----:B------:R-:W-:Y:S01]  /*8f80*/  PLOP3.LUT P6, PT, PT, PT, UP1, 0x40, 0x0 ;  /* 0x000000000000781c */ /* 0x000fe20003fce818 */
[----:B------:R-:W1:Y:S01]  /*8f90*/  SHFL.IDX PT, R3, R172, 0x3, 0x1c1f ;  /* 0x007c1f00ac037f89 */ /* 0x000e6200000e0000 */
[----:B------:R-:W-:Y:S02]  /*8fa0*/  FSEL R248, R51, -INF , !P1 ;  /* 0xff80000033f87808 */ /* 0x000fe40004800000 */
[----:B------:R-:W-:Y:S01]  /*8fb0*/  PLOP3.LUT P1, PT, PT, PT, UP6, 0x40, 0x0 ;  /* 0x000000000000781c */ /* 0x000fe20003f2e868 */
[----:B------:R-:W-:Y:S01]  /*8fc0*/  UISETP.NE.AND UP6, UPT, UR32, URZ, UPT ;  /* 0x0000003f2000728c */ /* 0x000fe2000bfc5270 */
[----:B------:R-:W-:Y:S02]  /*8fd0*/  ISETP.LT.OR P5, PT, R168, 0x21, P5 ;  /* 0x00000021a800780c */ /* 0x000fe40002fa1670 */
[----:B------:R-:W-:Y:S02]  /*8fe0*/  ISETP.LT.OR P2, PT, R165, 0x29, P2 ;  /* 0x00000029a500780c */ /* 0x000fe40001741670 */
[C---:B------:R-:W-:Y:S02]  /*8ff0*/  ISETP.GT.AND P6, PT, R167.reuse, 0x28, P6 ;  /* 0x00000028a700780c */ /* 0x040fe400037c4270 */
[----:B------:R-:W-:Y:S02]  /*9000*/  FSEL R215, R36, -INF , !P5 ;  /* 0xff80000024d77808 */ /* 0x000fe40006800000 */
[----:B------:R-:W-:Y:S02]  /*9010*/  PLOP3.LUT P5, PT, PT, PT, UP0, 0x40, 0x0 ;  /* 0x000000000000781c */ /* 0x000fe40003fae808 */
[----:B------:R-:W-:Y:S02]  /*9020*/  FSEL R245, R50, -INF , !P2 ;  /* 0xff80000032f57808 */ /* 0x000fe40005000000 */
[----:B------:R-:W-:Y:S02]  /*9030*/  ISETP.GT.AND P2, PT, R0, RZ, P0 ;  /* 0x000000ff0000720c */ /* 0x000fe40000744270 */
[----:B------:R-:W-:Y:S01]  /*9040*/  PLOP3.LUT P0, PT, PT, PT, UP6, 0x40, 0x0 ;  /* 0x000000000000781c */ /* 0x000fe20003f0e868 */
[----:B------:R-:W-:Y:S01]  /*9050*/  UISETP.NE.AND UP6, UPT, UR31, URZ, UPT ;  /* 0x0000003f1f00728c */ /* 0x000fe2000bfc5270 */
[----:B------:R-:W-:Y:S02]  /*9060*/  ISETP.LT.OR P6, PT, R168, 0x29, P6 ;  /* 0x00000029a800780c */ /* 0x000fe400037c1670 */
[----:B------:R-:W-:Y:S02]  /*9070*/  ISETP.GT.AND P5, PT, R167, 0x29, P5 ;  /* 0x00000029a700780c */ /* 0x000fe40002fa4270 */
[----:B------:R-:W-:Y:S02]  /*9080*/  FSEL R223, R48, -INF , !P6 ;  /* 0xff80000030df7808 */ /* 0x000fe40007000000 */
[----:B------:R-:W-:Y:S01]  /*9090*/  PLOP3.LUT P6, PT, PT, PT, UP6, 0x40, 0x0 ;  /* 0x000000000000781c */ /* 0x000fe20003fce868 */
[----:B------:R-:W-:Y:S01]  /*90a0*/  UISETP.NE.AND UP6, UPT, UR30, URZ, UPT ;  /* 0x0000003f1e00728c */ /* 0x000fe2000bfc5270 */
[----:B------:R-:W-:Y:S02]  /*90b0*/  ISETP.GT.AND P0, PT, R0, 0x8, P0 ;  /* 0x000000080000780c */ /* 0x000fe40000704270 */
[----:B------:R-:W-:Y:S02]  /*90c0*/  ISETP.LT.OR P5, PT, R168, 0x2a, P5 ;  /* 0x0000002aa800780c */ /* 0x000fe40002fa1670 */
[----:B------:R-:W-:Y:S02]  /*90d0*/  ISETP.GT.AND P1, PT, R0, 0x1, P1 ;  /* 0x000000010000780c */ /* 0x000fe40000f24270 */
[C---:B------:R-:W-:Y:S02]  /*90e0*/  ISETP.LT.OR P0, PT, R2.reuse, 0x9, P0 ;  /* 0x000000090200780c */ /* 0x040fe40000701670 */
[----:B------:R-:W-:Y:S02]  /*90f0*/  FSEL R242, R49, -INF , !P5 ;  /* 0xff80000031f27808 */ /* 0x000fe40006800000 */
[----:B------:R-:W-:Y:S01]  /*9100*/  PLOP3.LUT P5, PT, PT, PT, UP6, 0x40, 0x0 ;  /* 0x000000000000781c */ /* 0x000fe20003fae868 */
[----:B------:R-:W-:Y:S01]  /*9110*/  UISETP.NE.AND UP6, UPT, UR29, URZ, UPT ;  /* 0x0000003f1d00728c */ /* 0x000fe2000bfc5270 */
[C---:B------:R-:W-:Y:S02]  /*9120*/  ISETP.LT.OR P2, PT, R2.reuse, 0x1, P2 ;  /* 0x000000010200780c */ /* 0x040fe40001741670 */
[----:B------:R-:W-:Y:S01]  /*9130*/  ISETP.LT.OR P1, PT, R2, 0x2, P1 ;  /* 0x000000020200780c */ /* 0x000fe20000f21670 */
[----:B------:R-:W-:Y:S01]  /*9140*/  UP2UR UR29, UPR, URZ, 0x40 ;  /* 0x000000403f1d7883 */ /* 0x000fe20008000000 */
[----:B------:R-:W-:Y:S02]  /*9150*/  FSEL R12, R12, -INF , !P0 ;  /* 0xff8000000c0c7808 */ /* 0x000fe40004000000 */
[----:B------:R-:W-:Y:S02]  /*9160*/  PLOP3.LUT P0, PT, PT, PT, UP4, 0x40, 0x0 ;  /* 0x000000000000781c */ /* 0x000fe40003f0e848 */
[----:B------:R-:W-:Y:S02]  /*9170*/  FSEL R8, R8, -INF , !P2 ;  /* 0xff80000008087808 */ /* 0x000fe40005000000 */
[----:B------:R-:W-:Y:S01]  /*9180*/  PLOP3.LUT P2, PT, PT, PT, UP6, 0x40, 0x0 ;  /* 0x000000000000781c */ /* 0x000fe20003f4e868 */
[----:B------:R-:W-:Y:S01]  /*9190*/  UISETP.NE.AND UP6, UPT, UR16, URZ, UPT ;  /* 0x0000003f1000728c */ /* 0x000fe2000bfc5270 */
[----:B------:R-:W-:Y:S02]  /*91a0*/  FSEL R9, R9, -INF , !P1 ;  /* 0xff80000009097808 */ /* 0x000fe40004800000 */
[----:B------:R-:W-:Y:S02]  /*91b0*/  PLOP3.LUT P1, PT, PT, PT, UP5, 0x40, 0x0 ;  /* 0x000000000000781c */ /* 0x000fe40003f2e858 */
[C---:B------:R-:W-:Y:S02]  /*91c0*/  ISETP.GT.AND P0, PT, R0.reuse, 0x19, P0 ;  /* 0x000000190000780c */ /* 0x040fe40000704270 */
[C---:B------:R-:W-:Y:S02]  /*91d0*/  ISETP.GT.AND P6, PT, R0.reuse, 0x9, P6 ;  /* 0x000000090000780c */ /* 0x040fe400037c4270 */
[C---:B------:R-:W-:Y:S02]  /*91e0*/  ISETP.GT.AND P5, PT, R0.reuse, 0x10, P5 ;  /* 0x000000100000780c */ /* 0x040fe40002fa4270 */
[C---:B------:R-:W-:Y:S02]  /*91f0*/  ISETP.GT.AND P2, PT, R0.reuse, 0x11, P2 ;  /* 0x000000110000780c */ /* 0x040fe40001744270 */
[----:B------:R-:W-:Y:S02]  /*9200*/  ISETP.GT.AND P1, PT, R0, 0x18, P1 ;  /* 0x000000180000780c */ /* 0x000fe40000f24270 */
[C---:B------:R-:W-:Y:S02]  /*9210*/  ISETP.LT.OR P0, PT, R2.reuse, 0x1a, P0 ;  /* 0x0000001a0200780c */ /* 0x040fe40000701670 */
[C---:B------:R-:W-:Y:S02]  /*9220*/  ISETP.LT.OR P6, PT, R2.reuse, 0xa, P6 ;  /* 0x0000000a0200780c */ /* 0x040fe400037c1670 */
[C---:B------:R-:W-:Y:S02]  /*9230*/  ISETP.LT.OR P5, PT, R2.reuse, 0x11, P5 ;  /* 0x000000110200780c */ /* 0x040fe40002fa1670 */
[C---:B------:R-:W-:Y:S02]  /*9240*/  ISETP.LT.OR P2, PT, R2.reuse, 0x12, P2 ;  /* 0x000000120200780c */ /* 0x040fe40001741670 */
[----:B------:R-:W-:Y:S02]  /*9250*/  ISETP.LT.OR P1, PT, R2, 0x19, P1 ;  /* 0x000000190200780c */ /* 0x000fe40000f21670 */
[----:B------:R-:W-:Y:S02]  /*9260*/  FSEL R211, R29, -INF , !P0 ;  /* 0xff8000001dd37808 */ /* 0x000fe40004000000 */
[----:B------:R-:W-:Y:S01]  /*9270*/  PLOP3.LUT P0, PT, PT, PT, UP6, 0x40, 0x0 ;  /* 0x000000000000781c */ /* 0x000fe20003f0e868 */
[----:B------:R-:W-:Y:S01]  /*9280*/  UISETP.NE.AND UP6, UPT, UR29, URZ, UPT ;  /* 0x0000003f1d00728c */ /* 0x000fe2000bfc5270 */
[----:B------:R-:W-:Y:S02]  /*9290*/  FSEL R13, R13, -INF , !P6 ;  /* 0xff8000000d0d7808 */ /* 0x000fe40007000000 */
[----:B------:R-:W-:Y:S02]  /*92a0*/  PLOP3.LUT P6, PT, PT, PT, UP3, 0x40, 0x0 ;  /* 0x000000000000781c */ /* 0x000fe40003fce838 */
[----:B------:R-:W-:Y:S02]  /*92b0*/  FSEL R205, R24, -INF , !P5 ;  /* 0xff80000018cd7808 */ /* 0x000fe40006800000 */
[----:B------:R-:W-:Y:S02]  /*92c0*/  PLOP3.LUT P5, PT, PT, PT, UP2, 0x40, 0x0 ;  /* 0x000000000000781c */ /* 0x000fe40003fae828 */
[----:B------:R-:W-:Y:S02]  /*92d0*/  FSEL R208, R25, -INF , !P2 ;  /* 0xff80000019d07808 */ /* 0x000fe40005000000 */
[----:B------:R-:W-:Y:S02]  /*92e0*/  PLOP3.LUT P2, PT, PT, PT, UP1, 0x40, 0x0 ;  /* 0x000000000000781c */ /* 0x000fe40003f4e818 */
[----:B------:R-:W-:Y:S02]  /*92f0*/  FSEL R210, R28, -INF , !P1 ;  /* 0xff8000001cd27808 */ /* 0x000fe40004800000 */
[----:B------:R-:W-:Y:S02]  /*9300*/  PLOP3.LUT P1, PT, PT, PT, UP0, 0x40, 0x0 ;  /* 0x000000000000781c */ /* 0x000fe40003f2e808 */
[C---:B------:R-:W-:Y:S02]  /*9310*/  ISETP.GT.AND P6, PT, R0.reuse, 0x20, P6 ;  /* 0x000000200000780c */ /* 0x040fe400037c4270 */
[C---:B------:R-:W-:Y:S02]  /*9320*/  ISETP.GT.AND P5, PT, R0.reuse, 0x21, P5 ;  /* 0x000000210000780c */ /* 0x040fe40002fa4270 */
[C---:B------:R-:W-:Y:S02]  /*9330*/  ISETP.GT.AND P2, PT, R0.reuse, 0x28, P2 ;  /* 0x000000280000780c */ /* 0x040fe40001744270 */
[----:B------:R-:W-:Y:S01]  /*9340*/  ISETP.GT.AND P1, PT, R0, 0x29, P1 ;  /* 0x000000290000780c */ /* 0x000fe20000f24270 */
[--C-:B-1----:R-:W-:Y:S01]  /*9350*/  IMAD.IADD R0, R174, 0x1, R3.reuse ;  /* 0x00000001ae007824 */ /* 0x102fe200078e0203 */
[C---:B------:R-:W-:Y:S02]  /*9360*/  ISETP.LT.OR P6, PT, R2.reuse, 0x21, P6 ;  /* 0x000000210200780c */ /* 0x040fe400037c1670 */
[C---:B------:R-:W-:Y:S02]  /*9370*/  ISETP.LT.OR P5, PT, R2.reuse, 0x22, P5 ;  /* 0x000000220200780c */ /* 0x040fe40002fa1670 */
[C---:B------:R-:W-:Y:S02]  /*9380*/  ISETP.LT.OR P2, PT, R2.reuse, 0x29, P2 ;  /* 0x000000290200780c */ /* 0x040fe40001741670 */
[----:B------:R-:W-:Y:S01]  /*9390*/  ISETP.LT.OR P1, PT, R2, 0x2a, P1 ;  /* 0x0000002a0200780c */ /* 0x000fe20000f21670 */
[----:B------:R-:W-:Y:S01]  /*93a0*/  IMAD.IADD R2, R173, 0x1, R3 ;  /* 0x00000001ad027824 */ /* 0x000fe200078e0203 */
[----:B------:R-:W-:Y:S02]  /*93b0*/  FSEL R244, R40, -INF , !P6 ;  /* 0xff80000028f47808 */ /* 0x000fe40007000000 */
[----:B------:R-:W-:Y:S02]  /*93c0*/  FSEL R246, R41, -INF , !P5 ;  /* 0xff80000029f67808 */ /* 0x000fe40006800000 */
[----:B------:R-:W-:Y:S02]  /*93d0*/  FSEL R247, R44, -INF , !P2 ;  /* 0xff8000002cf77808 */ /* 0x000fe40005000000 */
[----:B------:R-:W-:Y:S01]  /*93e0*/  FSEL R249, R45, -INF , !P1 ;  /* 0xff8000002df97808 */ /* 0x000fe20004800000 */
        /* <DEDUP_REMOVED lines=15> */
.L_x_1041:
[----:B------:R-:W-:Y:S04]  /*94e0*/  MOV R4, c[0x0][0x32c] ;  /* 0x0000cb0000047a02 */ /* 0x000fe80000000f00 */
[----:B------:R-:W-:Y:S11]  /*94f0*/  ISETP.NE.AND P0, PT, R4, 0x1, PT ;  /* 0x000000010400780c */ /* 0x000ff60003f05270 */
[----:B------:R-:W-:Y:S02]  /*9500*/  @!UPT UIADD3 URZ, URZ, URZ, URZ ;  /* 0x0000003f3f3ff290 */ /* 0x000fe4000fffe03f */
[----:B------:R-:W-:Y:S05]  /*9510*/  @P0 IMAD.HI.U32 R4, R3, c[0x0][0x330], RZ ;  /* 0x0000cc0003040a27 */ /* 0x000fea00078e00ff */
[----:B------:R-:W-:Y:S02]  /*9520*/  @P0 SHF.R.U32.HI R3, RZ, c[0x0][0x334], R4 ;  /* 0x0000cd00ff030a19 */ /* 0x000fe40000011604 */
.L_x_1042:
[----:B------:R-:W-:Y:S05]  /*9530*/  BSYNC B0 ;  /* 0x0000000000007941 */ /* 0x000fea0003800000 */
.L_x_1040:
[----:B------:R-:W-:Y:S05]  /*9540*/  IADD3 R4, -R194, UR23, RZ ;  /* 0x00000017c2047c10 */ /* 0x000fea000fffe1ff */
[----:B------:R-:W-:Y:S05]  /*9550*/  IMAD R3, R3, c[0x0][0x32c], R4 ;  /* 0x0000cb0003037a24 */ /* 0x000fea00078e0204 */
[----:B------:R-:W-:Y:S02]  /*9560*/  IADD3 R4, R3, c[0x0][0x32c], RZ ;  /* 0x0000cb0003047a10 */ /* 0x000fe40007ffe0ff */
[----:B------:R-:W-:Y:S02]  /*9570*/  IMNMX R0, R0, R3, !PT ;  /* 0x0000000300007217 */ /* 0x000fe40007800200 */
[----:B------:R-:W-:Y:S02]  /*9580*/  IMNMX R2, R2, R4, PT ;  /* 0x0000000402027217 */ /* 0x000fe40003800200 */
.L_x_1039:
        /* <DEDUP_REMOVED lines=21> */
[----:B------:R-:W-:Y:S01]  /*96e0*/  LDSM.16.MT88.4 R36, [R226+0x2080] ;  /* 0x00208000e224783b */ /* 0x000fe20000004200 */
        /* <DEDUP_REMOVED lines=17> */
[----:B------:R-:W-:Y:S01]  /*9800*/  PLOP3.LUT P2, PT, PT, PT, UP2, 0x40, 0x0 ;  /* 0x000000000000781c */ /* 0x000fe20003f4e828 */
[----:B------:R-:W-:Y:S01]  /*9810*/  UISETP.NE.AND UP2, UPT, UR27, URZ, UPT ;  /* 0x0000003f1b00728c */ /* 0x000fe2000bf45270 */
[----:B------:R-:W-:Y:S02]  /*9820*/  FMNMX.FTZ R3, R208, R3, !PT ;  /* 0x00000003d0037209 */ /* 0x000fe40007810000 */
[----:B------:R-:W-:Y:S02]  /*9830*/  ISETP.GT.AND P2, PT, R0, 0x8, P2 ;  /* 0x000000080000780c */ /* 0x000fe40001744270 */
[----:B------:R-:W-:Y:S02]  /*9840*/  FMNMX.FTZ R3, R210, R3, !PT ;  /* 0x00000003d2037209 */ /* 0x000fe40007810000 */
[----:B------:R-:W-:Y:S02]  /*9850*/  ISETP.LT.OR P2, PT, R2, 0x9, P2 ;  /* 0x000000090200780c */ /* 0x000fe40001741670 */
[----:B------:R-:W-:Y:S02]  /*9860*/  FMNMX.FTZ R3, R211, R3, !PT ;  /* 0x00000003d3037209 */ /* 0x000fe40007810000 */
[----:B------:R-:W-:Y:S02]  /*9870*/  FSEL R14, R14, -INF , !P2 ;  /* 0xff8000000e0e7808 */ /* 0x000fe40005000000 */
[----:B------:R-:W-:Y:S02]  /*9880*/  FMNMX.FTZ R3, R244, R3, !PT ;  /* 0x00000003f4037209 */ /* 0x000fe40007810000 */
[----:B------:R-:W-:Y:S01]  /*9890*/  PLOP3.LUT P1, PT, PT, PT, UP4, 0x40, 0x0 ;  /* 0x000000000000781c */ /* 0x000fe20003f2e848 */
[----:B------:R-:W-:Y:S01]  /*98a0*/  UISETP.NE.AND UP4, UPT, UR23, URZ, UPT ;  /* 0x0000003f1700728c */ /* 0x000fe2000bf85270 */
[----:B------:R-:W-:Y:S02]  /*98b0*/  FMNMX.FTZ R3, R246, R3, !PT ;  /* 0x00000003f6037209 */ /* 0x000fe40007810000 */
[----:B-1----:R-:W-:Y:S02]  /*98c0*/  FMNMX.FTZ R169, R169, R6, !PT ;  /* 0x00000006a9a97209 */ /* 0x002fe40007810000 */
[----:B------:R-:W-:Y:S02]  /*98d0*/  FMNMX.FTZ R167, R247, R3, !PT ;  /* 0x00000003f7a77209 */ /* 0x000fe40007810000 */
[----:B------:R-:W-:Y:S01]  /*98e0*/  ISETP.GT.AND P1, PT, R0, RZ, P1 ;  /* 0x000000ff0000720c */ /* 0x000fe20000f24270 */
[----:B------:R-:W1:Y:S01]  /*98f0*/  SHFL.BFLY PT, R4, R169, 0x1, 0x1f ;  /* 0x0c201f00a9047f89 */ /* 0x000e6200000e0000 */
[----:B------:R-:W-:Y:S01]  /*9900*/  PLOP3.LUT P0, PT, PT, PT, UP3, 0x40, 0x0 ;  /* 0x000000000000781c */ /* 0x000fe20003f0e838 */
[----:B------:R-:W-:Y:S01]  /*9910*/  UISETP.NE.AND UP3, UPT, UR28, URZ, UPT ;  /* 0x0000003f1c00728c */ /* 0x000fe2000bf65270 */
[----:B------:R-:W-:Y:S02]  /*9920*/  ISETP.LT.OR P1, PT, R2, 0x1, P1 ;  /* 0x000000010200780c */ /* 0x000fe40000f21670 */
[----:B------:R-:W-:Y:S02]  /*9930*/  ISETP.GT.AND P0, PT, R0, 0x1, P0 ;  /* 0x000000010000780c */ /* 0x000fe40000704270 */
[----:B------:R-:W-:Y:S02]  /*9940*/  FMNMX.FTZ R168, R245, R168, !PT ;  /* 0x000000a8f5a87209 */ /* 0x000fe40007810000 */
[----:B------:R-:W-:Y:S02]  /*9950*/  ISETP.LT.OR P0, PT, R2, 0x2, P0 ;  /* 0x000000020200780c */ /* 0x000fe40000701670 */
[----:B------:R-:W-:Y:S02]  /*9960*/  FSEL R10, R10, -INF , !P1 ;  /* 0xff8000000a0a7808 */ /* 0x000fe40004800000 */
[----:B------:R-:W-:Y:S02]  /*9970*/  FMNMX.FTZ R168, R248, R168, !PT ;  /* 0x000000a8f8a87209 */ /* 0x000fe40007810000 */
[----:B------:R-:W-:Y:S02]  /*9980*/  FSEL R11, R11, -INF , !P0 ;  /* 0xff8000000b0b7808 */ /* 0x000fe40004000000 */
[----:B------:R-:W-:Y:S01]  /*9990*/  PLOP3.LUT P6, PT, PT, PT, UP1, 0x40, 0x0 ;  /* 0x000000000000781c */ /* 0x000fe20003fce818 */
[----:B------:R-:W2:Y:S01]  /*99a0*/  SHFL.BFLY PT, R6, R168, 0x2, 0x1f ;  /* 0x0c401f00a8067f89 */ /* 0x000ea200000e0000 */
[----:B------:R-:W-:Y:S01]  /*99b0*/  PLOP3.LUT P5, PT, PT, PT, UP0, 0x40, 0x0 ;  /* 0x000000000000781c */ /* 0x000fe20003fae808 */
[----:B------:R-:W-:Y:S01]  /*99c0*/  UISETP.NE.AND UP1, UPT, UR26, URZ, UPT ;  /* 0x0000003f1a00728c */ /* 0x000fe2000bf25270 */
[C---:B------:R-:W-:Y:S01]  /*99d0*/  ISETP.GT.AND P6, PT, R0.reuse, 0x9, P6 ;  /* 0x000000090000780c */ /* 0x040fe200037c4270 */
[----:B------:R-:W-:Y:S01]  /*99e0*/  UISETP.NE.AND UP0, UPT, UR25, URZ, UPT ;  /* 0x0000003f1900728c */ /* 0x000fe2000bf05270 */
[----:B------:R-:W-:Y:S02]  /*99f0*/  ISETP.GT.AND P5, PT, R0, 0x10, P5 ;  /* 0x000000100000780c */ /* 0x000fe40002fa4270 */
[----:B-1----:R-:W-:Y:S02]  /*9a00*/  FMNMX.FTZ R169, R169, R4, !PT ;  /* 0x00000004a9a97209 */ /* 0x002fe40007810000 */
[----:B------:R-:W-:Y:S02]  /*9a10*/  FMNMX.FTZ R4, R10, R171, !PT ;  /* 0x000000ab0a047209 */ /* 0x000fe40007810000 */
[C---:B------:R-:W-:Y:S01]  /*9a20*/  FSETP.NEU.FTZ.AND P2, PT, R169.reuse, -INF , PT ;  /* 0xff800000a900780b */ /* 0x040fe20003f5d000 */
[----:B------:R-:W-:Y:S01]  /*9a30*/  FMUL.FTZ R173, R169, c[0x0][0x2d0] ;  /* 0x0000b400a9ad7a20 */ /* 0x000fe20000410000 */
[C---:B------:R-:W-:Y:S02]  /*9a40*/  ISETP.LT.OR P6, PT, R2.reuse, 0xa, P6 ;  /* 0x0000000a0200780c */ /* 0x040fe400037c1670 */
[----:B------:R-:W-:Y:S02]  /*9a50*/  ISETP.LT.OR P5, PT, R2, 0x11, P5 ;  /* 0x000000110200780c */ /* 0x000fe40002fa1670 */
[----:B------:R-:W-:Y:S02]  /*9a60*/  FSEL R173, R173, RZ, P2 ;  /* 0x000000ffadad7208 */ /* 0x000fe40001000000 */
[----:B------:R-:W-:Y:S02]  /*9a70*/  FSEL R15, R15, -INF , !P6 ;  /* 0xff8000000f0f7808 */ /* 0x000fe40007000000 */
[----:B------:R-:W-:Y:S01]  /*9a80*/  FMNMX.FTZ R167, R249, R167, !PT ;  /* 0x000000a7f9a77209 */ /* 0x000fe20007810000 */
[--C-:B------:R-:W-:Y:S01]  /*9a90*/  FFMA.FTZ R3, R175, c[0x0][0x2d0], -R173.reuse ;  /* 0x0000b400af037a23 */ /* 0x100fe200000108ad */
[----:B------:R-:W-:Y:S02]  /*9aa0*/  FSEL R200, R26, -INF , !P5 ;  /* 0xff8000001ac87808 */ /* 0x000fe40006800000 */
[----:B--2---:R-:W-:Y:S01]  /*9ab0*/  FMNMX.FTZ R168, R168, R6, !PT ;  /* 0x00000006a8a87209 */ /* 0x004fe20007810000 */
[----:B------:R1:W-:Y:S01]  /*9ac0*/  MUFU.EX2 R250, R3 ;  /* 0x0000000300fa7308 */ /* 0x0003e20000000800 */
[----:B------:R-:W2:Y:S01]  /*9ad0*/  SHFL.BFLY PT, R6, R167, 0x2, 0x1f ;  /* 0x0c401f00a7067f89 */ /* 0x000ea200000e0000 */
[----:B------:R-:W-:Y:S02]  /*9ae0*/  PLOP3.LUT P1, PT, PT, PT, UP6, 0x40, 0x0 ;  /* 0x000000000000781c */ /* 0x000fe40003f2e868 */
[----:B------:R-:W-:Y:S02]  /*9af0*/  PLOP3.LUT P0, PT, PT, PT, UP5, 0x40, 0x0 ;  /* 0x000000000000781c */ /* 0x000fe40003f0e858 */
[C---:B------:R-:W-:Y:S02]  /*9b00*/  ISETP.GT.AND P6, PT, R0.reuse, 0x11, P1 ;  /* 0x000000110000780c */ /* 0x040fe40000fc4270 */
[----:B------:R-:W-:Y:S01]  /*9b10*/  ISETP.GT.AND P0, PT, R0, 0x18, P0 ;  /* 0x000000180000780c */ /* 0x000fe20000704270 */
[----:B------:R-:W3:Y:S01]  /*9b20*/  SHFL.BFLY PT, R7, R168, 0x1, 0x1f ;  /* 0x0c201f00a8077f89 */ /* 0x000ee200000e0000 */
[C---:B------:R-:W-:Y:S02]  /*9b30*/  ISETP.LT.OR P6, PT, R2.reuse, 0x12, P6 ;  /* 0x000000120200780c */ /* 0x040fe400037c1670 */
[----:B------:R-:W-:Y:S02]  /*9b40*/  PLOP3.LUT P1, PT, PT, PT, UP4, 0x40, 0x0 ;  /* 0x000000000000781c */ /* 0x000fe40003f2e848 */
[----:B------:R-:W-:Y:S02]  /*9b50*/  FSEL R202, R27, -INF , !P6 ;  /* 0xff8000001bca7808 */ /* 0x000fe40007000000 */
[----:B------:R-:W-:Y:S02]  /*9b60*/  ISETP.LT.OR P0, PT, R2, 0x19, P0 ;  /* 0x000000190200780c */ /* 0x000fe40000701670 */
[----:B------:R-:W-:Y:S02]  /*9b70*/  ISETP.GT.AND P1, PT, R0, 0x19, P1 ;  /* 0x000000190000780c */ /* 0x000fe40000f24270 */
[----:B------:R-:W-:Y:S02]  /*9b80*/  PLOP3.LUT P5, PT, PT, PT, UP3, 0x40, 0x0 ;  /* 0x000000000000781c */ /* 0x000fe40003fae838 */
[----:B------:R-:W-:Y:S01]  /*9b90*/  FSEL R204, R30, -INF , !P0 ;  /* 0xff8000001ecc7808 */ /* 0x000fe20004000000 */
[--C-:B-1----:R-:W-:Y:S01]  /*9ba0*/  FFMA.FTZ R3, R5, c[0x0][0x2d0], -R173.reuse ;  /* 0x0000b40005037a23 */ /* 0x102fe200000108ad */
[----:B------:R-:W-:Y:S02]  /*9bb0*/  ISETP.LT.OR P1, PT, R2, 0x1a, P1 ;  /* 0x0000001a0200780c */ /* 0x000fe40000f21670 */
[----:B--2---:R-:W-:Y:S01]  /*9bc0*/  FMNMX.FTZ R167, R167, R6, !PT ;  /* 0x00000006a7a77209 */ /* 0x004fe20007810000 */
[----:B------:R1:W2:Y:S01]  /*9bd0*/  MUFU.EX2 R251, R3 ;  /* 0x0000000300fb7308 */ /* 0x0002a20000000800 */
[----:B------:R-:W-:Y:S02]  /*9be0*/  ISETP.GT.AND P0, PT, R0, 0x20, P5 ;  /* 0x000000200000780c */ /* 0x000fe40002f04270 */
[----:B------:R-:W-:Y:S01]  /*9bf0*/  PLOP3.LUT P6, PT, PT, PT, UP2, 0x40, 0x0 ;  /* 0x000000000000781c */ /* 0x000fe20003fce828 */
[----:B------:R-:W4:Y:S01]  /*9c00*/  SHFL.BFLY PT, R5, R167, 0x1, 0x1f ;  /* 0x0c201f00a7057f89 */ /* 0x000f2200000e0000 */
[----:B---3--:R-:W-:Y:S02]  /*9c10*/  FMNMX.FTZ R168, R168, R7, !PT ;  /* 0x00000007a8a87209 */ /* 0x008fe40007810000 */
[----:B------:R-:W-:Y:S02]  /*9c20*/  FSEL R207, R31, -INF , !P1 ;  /* 0xff8000001fcf7808 */ /* 0x000fe40004800000 */
[----:B------:R-:W-:Y:S01]  /*9c30*/  ISETP.LT.OR P0, PT, R2, 0x21, P0 ;  /* 0x000000210200780c */ /* 0x000fe20000701670 */
[----:B------:R-:W-:Y:S01]  /*9c40*/  FMUL.FTZ R174, R168, c[0x0][0x2d0] ;  /* 0x0000b400a8ae7a20 */ /* 0x000fe20000410000 */
[----:B------:R-:W-:Y:S02]  /*9c50*/  ISETP.GT.AND P6, PT, R0, 0x21, P6 ;  /* 0x000000210000780c */ /* 0x000fe400037c4270 */
[----:B------:R-:W-:Y:S02]  /*9c60*/  FSETP.NEU.FTZ.AND P1, PT, R168, -INF , PT ;  /* 0xff800000a800780b */ /* 0x000fe40003f3d000 */
[----:B------:R-:W-:Y:S02]  /*9c70*/  FSEL R213, R42, -INF , !P0 ;  /* 0xff8000002ad57808 */ /* 0x000fe40004000000 */
[----:B------:R-:W-:Y:S02]  /*9c80*/  ISETP.LT.OR P6, PT, R2, 0x22, P6 ;  /* 0x000000220200780c */ /* 0x000fe400037c1670 */
[----:B------:R-:W-:Y:S02]  /*9c90*/  PLOP3.LUT P5, PT, PT, PT, UP1, 0x40, 0x0 ;  /* 0x000000000000781c */ /* 0x000fe40003fae818 */
[----:B------:R-:W-:Y:S01]  /*9ca0*/  PLOP3.LUT P0, PT, PT, PT, UP0, 0x40, 0x0 ;  /* 0x000000000000781c */ /* 0x000fe20003f0e808 */
[----:B------:R-:W-:Y:S01]  /*9cb0*/  UISETP.GT.AND UP0, UPT, UR13, UR22, UPT ;  /* 0x000000160d00728c */ /* 0x000fe2000bf04270 */
[----:B------:R-:W-:Y:S01]  /*9cc0*/  FSEL R174, R174, RZ, P1 ;  /* 0x000000ffaeae7208 */ /* 0x000fe20000800000 */
[----:B------:R-:W-:Y:S01]  /*9cd0*/  UIADD3 UR13, UR13, -0x1, URZ ;  /* 0xffffffff0d0d7890 */ /* 0x000fe2000fffe03f */
[----:B-1----:R-:W-:Y:S01]  /*9ce0*/  FMNMX.FTZ R3, R11, R4, !PT ;  /* 0x000000040b037209 */ /* 0x002fe20007810000 */
[--C-:B------:R-:W-:Y:S01]  /*9cf0*/  FFMA.FTZ R4, R16, c[0x0][0x2d0], -R173.reuse ;  /* 0x0000b40010047a23 */ /* 0x100fe200000108ad */
[----:B------:R-:W-:Y:S02]  /*9d00*/  FSEL R212, R43, -INF , !P6 ;  /* 0xff8000002bd47808 */ /* 0x000fe40007000000 */
[----:B------:R-:W-:Y:S01]  /*9d10*/  FMNMX.FTZ R3, R14, R3, !PT ;  /* 0x000000030e037209 */ /* 0x000fe20007810000 */
[----:B------:R1:W-:Y:S01]  /*9d20*/  MUFU.EX2 R49, R4 ;  /* 0x0000000400317308 */ /* 0x0003e20000000800 */
[C---:B------:R-:W-:Y:S02]  /*9d30*/  ISETP.GT.AND P5, PT, R0.reuse, 0x28, P5 ;  /* 0x000000280000780c */ /* 0x040fe40002fa4270 */
[----:B------:R-:W-:Y:S02]  /*9d40*/  FMNMX.FTZ R3, R15, R3, !PT ;  /* 0x000000030f037209 */ /* 0x000fe40007810000 */
[----:B------:R-:W-:Y:S01]  /*9d50*/  ISETP.GT.AND P0, PT, R0, 0x29, P0 ;  /* 0x000000290000780c */ /* 0x000fe20000704270 */
[--C-:B------:R-:W-:Y:S01]  /*9d60*/  FFMA.FTZ R0, R193, c[0x0][0x2d0], -R174.reuse ;  /* 0x0000b400c1007a23 */ /* 0x100fe200000108ae */
[C---:B------:R-:W-:Y:S02]  /*9d70*/  ISETP.LT.OR P5, PT, R2.reuse, 0x29, P5 ;  /* 0x000000290200780c */ /* 0x040fe40002fa1670 */
[----:B------:R-:W-:Y:S01]  /*9d80*/  ISETP.LT.OR P0, PT, R2, 0x2a, P0 ;  /* 0x0000002a0200780c */ /* 0x000fe20000701670 */
[----:B------:R-:W-:Y:S01]  /*9d90*/  MUFU.EX2 R28, R0 ;  /* 0x00000000001c7308 */ /* 0x000fe20000000800 */
[----:B----4-:R-:W-:Y:S02]  /*9da0*/  FMNMX.FTZ R167, R167, R5, !PT ;  /* 0x00000005a7a77209 */ /* 0x010fe40007810000 */
[----:B------:R-:W-:Y:S02]  /*9db0*/  FSEL R172, R47, -INF , !P0 ;  /* 0xff8000002fac7808 */ /* 0x000fe40004000000 */
[C---:B------:R-:W-:Y:S01]  /*9dc0*/  FSETP.NEU.FTZ.AND P0, PT, R167.reuse, -INF , PT ;  /* 0xff800000a700780b */ /* 0x040fe20003f1d000 */
[----:B------:R-:W-:Y:S01]  /*9dd0*/  FMUL.FTZ R175, R167, c[0x0][0x2d0] ;  /* 0x0000b400a7af7a20 */ /* 0x000fe20000410000 */
[----:B------:R-:W-:Y:S04]  /*9de0*/  FSEL R214, R46, -INF , !P5 ;  /* 0xff8000002ed67808 */ /* 0x000fe80006800000 */
[----:B------:R-:W-:Y:S02]  /*9df0*/  FSEL R175, R175, RZ, P0 ;  /* 0x000000ffafaf7208 */ /* 0x000fe40000000000 */
[----:B-1----:R-:W-:Y:S01]  /*9e00*/  FMNMX.FTZ R4, R200, R3, !PT ;  /* 0x00000003c8047209 */ /* 0x002fe20007810000 */
[----:B------:R-:W-:Y:S03]  /*9e10*/  FFMA.FTZ R3, R17, c[0x0][0x2d0], -R173 ;  /* 0x0000b40011037a23 */ /* 0x000fe600000108ad */
[----:B------:R-:W-:Y:S01]  /*9e20*/  FMNMX.FTZ R4, R202, R4, !PT ;  /* 0x00000004ca047209 */ /* 0x000fe20007810000 */
[----:B------:R1:W3:Y:S03]  /*9e30*/  MUFU.EX2 R32, R3 ;  /* 0x0000000300207308 */ /* 0x0002e60000000800 */
[----:B-1----:R-:W-:Y:S01]  /*9e40*/  FMNMX.FTZ R3, R204, R4, !PT ;  /* 0x00000004cc037209 */ /* 0x002fe20007810000 */
[--C-:B------:R-:W-:Y:S01]  /*9e50*/  FFMA.FTZ R4, R192, c[0x0][0x2d0], -R174.reuse ;  /* 0x0000b400c0047a23 */ /* 0x100fe200000108ae */
[----:B--2---:R-:W-:Y:S02]  /*9e60*/  F2FP.BF16.PACK_AB R192, R251, R250 ;  /* 0x000000fafbc0723e */ /* 0x004fe400000010ff */
[----:B------:R-:W-:Y:S03]  /*9e70*/  FMNMX.FTZ R3, R207, R3, !PT ;  /* 0x00000003cf037209 */ /* 0x000fe60007810000 */
[----:B------:R1:W2:Y:S01]  /*9e80*/  MUFU.EX2 R51, R4 ;  /* 0x0000000400337308 */ /* 0x0002a20000000800 */
[----:B---3--:R-:W-:Y:S02]  /*9e90*/  F2FP.BF16.PACK_AB R194, R32, R49 ;  /* 0x0000003120c2723e */ /* 0x008fe400000010ff */
[----:B------:R-:W-:Y:S04]  /*9ea0*/  FMNMX.FTZ R3, R213, R3, !PT ;  /* 0x00000003d5037209 */ /* 0x000fe80007810000 */
[----:B------:R-:W-:Y:S01]  /*9eb0*/  FMNMX.FTZ R2, R212, R3, !PT ;  /* 0x00000003d4027209 */ /* 0x000fe20007810000 */
[--C-:B------:R-:W-:Y:S03]  /*9ec0*/  FFMA.FTZ R3, R19, c[0x0][0x2d0], -R174.reuse ;  /* 0x0000b40013037a23 */ /* 0x100fe600000108ae */
[----:B------:R-:W-:Y:S01]  /*9ed0*/  FMNMX.FTZ R0, R214, R2, !PT ;  /* 0x00000002d6007209 */ /* 0x000fe20007810000 */
[----:B------:R3:W-:Y:S01]  /*9ee0*/  MUFU.EX2 R48, R3 ;  /* 0x0000000300307308 */ /* 0x0007e20000000800 */
[----:B------:R-:W-:Y:S02]  /*9ef0*/  FFMA.FTZ R2, R18, c[0x0][0x2d0], -R174 ;  /* 0x0000b40012027a23 */ /* 0x000fe400000108ae */
[----:B------:R-:W-:Y:S07]  /*9f00*/  FMNMX.FTZ R0, R172, R0, !PT ;  /* 0x00000000ac007209 */ /* 0x000fee0007810000 */
[----:B------:R4:W5:Y:S01]  /*9f10*/  MUFU.EX2 R29, R2 ;  /* 0x00000002001d7308 */ /* 0x0009620000000800 */
[--C-:B-1----:R-:W-:Y:S01]  /*9f20*/  FFMA.FTZ R4, R12, c[0x0][0x2d0], -R175.reuse ;  /* 0x0000b4000c047a23 */ /* 0x102fe200000108af */
[----:B--2---:R-:W-:Y:S08]  /*9f30*/  F2FP.BF16.PACK_AB R193, R28, R51 ;  /* 0x000000331cc1723e */ /* 0x004ff000000010ff */
[----:B------:R-:W-:Y:S01]  /*9f40*/  MUFU.EX2 R20, R4 ;  /* 0x0000000400147308 */ /* 0x000fe20000000800 */
[--C-:B---3--:R-:W-:Y:S09]  /*9f50*/  FFMA.FTZ R3, R8, c[0x0][0x2d0], -R175.reuse ;  /* 0x0000b40008037a23 */ /* 0x108ff200000108af */
[----:B------:R1:W-:Y:S01]  /*9f60*/  MUFU.EX2 R24, R3 ;  /* 0x0000000300187308 */ /* 0x0003e20000000800 */
[----:B----4-:R-:W2:Y:S01]  /*9f70*/  SHFL.BFLY PT, R2, R0, 0x2, 0x1f ;  /* 0x0c401f0000027f89 */ /* 0x010ea200000e0000 */
[----:B-----5:R-:W-:Y:S01]  /*9f80*/  F2FP.BF16.PACK_AB R195, R48, R29 ;  /* 0x0000001d30c3723e */ /* 0x020fe200000010ff */
[--C-:B-1----:R-:W-:Y:S07]  /*9f90*/  FFMA.FTZ R3, R9, c[0x0][0x2d0], -R175.reuse ;  /* 0x0000b40009037a23 */ /* 0x102fee00000108af */
[----:B------:R2:W-:Y:S02]  /*9fa0*/  MUFU.EX2 R25, R3 ;  /* 0x0000000300197308 */ /* 0x0005e40000000800 */
[----:B--2---:R-:W-:Y:S01]  /*9fb0*/  FMNMX.FTZ R3, R0, R2, !PT ;  /* 0x0000000200037209 */ /* 0x004fe20007810000 */
[----:B------:R-:W-:Y:S01]  /*9fc0*/  FFMA.FTZ R2, R13, c[0x0][0x2d0], -R175 ;  /* 0x0000b4000d027a23 */ /* 0x000fe200000108af */
[----:B------:R-:W-:Y:S06]  /*9fd0*/  FSEL R0, R169, RZ, P2 ;  /* 0x000000ffa9007208 */ /* 0x000fec0001000000 */
        /* <DEDUP_REMOVED lines=14> */
[----:B------:R-:W-:Y:S01]  /*a0c0*/  FMUL.FTZ R5, R165, R177 ;  /* 0x000000b1a5057220 */ /* 0x000fe20000410000 */
[----:B------:R-:W-:Y:S01]  /*a0d0*/  F2FP.BF16.PACK_AB R176, R25, R24 ;  /* 0x0000001819b0723e */ /* 0x000fe200000010ff */
[----:B------:R-:W-:Y:S01]  /*a0e0*/  FADD.FTZ R0, -R0, R170 ;  /* 0x000000aa00007221 */ /* 0x000fe20000010100 */
[----:B------:R-:W-:Y:S01]  /*a0f0*/  FSEL R166, R166, RZ, P0 ;  /* 0x000000ffa6a67208 */ /* 0x000fe20000000000 */
[----:B------:R-:W-:Y:S01]  /*a100*/  FMUL.FTZ R16, R165, R188 ;  /* 0x000000bca5107220 */ /* 0x000fe20000410000 */
[----:B------:R-:W-:Y:S01]  /*a110*/  MOV R170, R20 ;  /* 0x0000001400aa7202 */ /* 0x000fe20000000f00 */
[----:B------:R-:W-:Y:S01]  /*a120*/  FMUL.FTZ R0, R0, c[0x0][0x2d0] ;  /* 0x0000b40000007a20 */ /* 0x000fe20000410000 */
[----:B------:R-:W2:Y:S01]  /*a130*/  LDSM.16.MT88.4 R20, [R225+0x2080] ;  /* 0x00208000e114783b */ /* 0x000ea20000004200 */
[--C-:B------:R-:W-:Y:S02]  /*a140*/  FFMA.FTZ R10, R10, c[0x0][0x2d0], -R166.reuse ;  /* 0x0000b4000a0a7a23 */ /* 0x100fe400000108a6 */
[----:B------:R3:W4:Y:S01]  /*a150*/  MUFU.EX2 R2, R0 ;  /* 0x0000000000027308 */ /* 0x0007220000000800 */
[--C-:B------:R-:W-:Y:S02]  /*a160*/  FFMA.FTZ R14, R14, c[0x0][0x2d0], -R166.reuse ;  /* 0x0000b4000e0e7a23 */ /* 0x100fe400000108a6 */
[--C-:B------:R-:W-:Y:S02]  /*a170*/  FFMA.FTZ R15, R15, c[0x0][0x2d0], -R166.reuse ;  /* 0x0000b4000f0f7a23 */ /* 0x100fe400000108a6 */
[C---:B------:R-:W-:Y:S02]  /*a180*/  FMUL.FTZ R17, R165.reuse, R189 ;  /* 0x000000bda5117220 */ /* 0x040fe40000410000 */
[C---:B------:R-:W-:Y:S02]  /*a190*/  FMUL.FTZ R33, R165.reuse, R145 ;  /* 0x00000091a5217220 */ /* 0x040fe40000410000 */
[C---:B------:R-:W-:Y:S01]  /*a1a0*/  FMUL.FTZ R52, R165.reuse, R52 ;  /* 0x00000034a5347220 */ /* 0x040fe20000410000 */
[----:B------:R-:W-:Y:S01]  /*a1b0*/  MUFU.EX2 R218, R10 ;  /* 0x0000000a00da7308 */ /* 0x000fe20000000800 */
[----:B------:R-:W-:Y:S02]  /*a1c0*/  FMUL.FTZ R53, R165, R53 ;  /* 0x00000035a5357220 */ /* 0x000fe40000410000 */
[----:B-1----:R-:W-:Y:S01]  /*a1d0*/  FMUL.FTZ R6, R164, R178 ;  /* 0x000000b2a4067220 */ /* 0x002fe20000410000 */
[----:B------:R-:W-:Y:S01]  /*a1e0*/  F2FP.BF16.PACK_AB R178, R50, R170 ;  /* 0x000000aa32b2723e */ /* 0x000fe200000010ff */
[C---:B------:R-:W-:Y:S02]  /*a1f0*/  FMUL.FTZ R7, R164.reuse, R179 ;  /* 0x000000b3a4077220 */ /* 0x040fe40000410000 */
[C---:B------:R-:W-:Y:S02]  /*a200*/  FMUL.FTZ R34, R164.reuse, R146 ;  /* 0x00000092a4227220 */ /* 0x040fe40000410000 */
[C---:B------:R-:W-:Y:S01]  /*a210*/  FMUL.FTZ R35, R164.reuse, R147 ;  /* 0x00000093a4237220 */ /* 0x040fe20000410000 */
[----:B------:R-:W-:Y:S01]  /*a220*/  MUFU.EX2 R220, R14 ;  /* 0x0000000e00dc7308 */ /* 0x000fe20000000800 */
[C---:B------:R-:W-:Y:S01]  /*a230*/  FMUL.FTZ R18, R164.reuse, R190 ;  /* 0x000000bea4127220 */ /* 0x040fe20000410000 */
[----:B------:R-:W-:Y:S01]  /*a240*/  MOV R190, R25 ;  /* 0x0000001900be7202 */ /* 0x000fe20000000f00 */
[----:B------:R-:W-:Y:S01]  /*a250*/  FMUL.FTZ R19, R164, R191 ;  /* 0x000000bfa4137220 */ /* 0x000fe20000410000 */
[----:B------:R-:W-:Y:S01]  /*a260*/  MOV R191, R24 ;  /* 0x0000001800bf7202 */ /* 0x000fe20000000f00 */
[----:B---3--:R-:W-:Y:S02]  /*a270*/  FFMA.FTZ R0, R11, c[0x0][0x2d0], -R166 ;  /* 0x0000b4000b007a23 */ /* 0x008fe400000108a6 */
[C---:B----4-:R-:W-:Y:S02]  /*a280*/  FMUL.FTZ R24, R2.reuse, R136 ;  /* 0x0000008802187220 */ /* 0x050fe40000410000 */
[C---:B------:R-:W-:Y:S01]  /*a290*/  FMUL.FTZ R25, R2.reuse, R137 ;  /* 0x0000008902197220 */ /* 0x040fe20000410000 */
[----:B------:R1:W3:Y:S01]  /*a2a0*/  MUFU.EX2 R219, R0 ;  /* 0x0000000000db7308 */ /* 0x0002e20000000800 */
[C---:B------:R-:W-:Y:S02]  /*a2b0*/  FMUL.FTZ R40, R2.reuse, R152 ;  /* 0x0000009802287220 */ /* 0x040fe40000410000 */
[C---:B------:R-:W-:Y:S02]  /*a2c0*/  FMUL.FTZ R41, R2.reuse, R153 ;  /* 0x0000009902297220 */ /* 0x040fe40000410000 */
[C---:B------:R-:W-:Y:S01]  /*a2d0*/  FMUL.FTZ R13, R2.reuse, R185 ;  /* 0x000000b9020d7220 */ /* 0x040fe20000410000 */
[-C--:B--2---:R-:W-:Y:S01]  /*a2e0*/  HMMA.16816.F32.BF16 R4, R192, R20.reuse, R4 ;  /* 0x00000014c004723c */ /* 0x084fe20000041804 */
[C---:B------:R-:W-:Y:S01]  /*a2f0*/  FMUL.FTZ R8, R2.reuse, R180 ;  /* 0x000000b402087220 */ /* 0x040fe20000410000 */
[----:B------:R-:W-:Y:S02]  /*a300*/  MOV R180, R48 ;  /* 0x0000003000b47202 */ /* 0x000fe40000000f00 */
[----:B------:R-:W2:Y:S01]  /*a310*/  MUFU.EX2 R222, R15 ;  /* 0x0000000f00de7308 */ /* 0x000ea20000000800 */
[C---:B------:R-:W-:Y:S01]  /*a320*/  FMUL.FTZ R9, R2.reuse, R181 ;  /* 0x000000b502097220 */ /* 0x040fe20000410000 */
[----:B------:R-:W-:Y:S01]  /*a330*/  MOV R181, R32 ;  /* 0x0000002000b57202 */ /* 0x000fe20000000f00 */
[C---:B------:R-:W-:Y:S02]  /*a340*/  FMUL.FTZ R12, R2.reuse, R184 ;  /* 0x000000b8020c7220 */ /* 0x040fe40000410000 */
[C---:B------:R-:W-:Y:S02]  /*a350*/  FMUL.FTZ R32, R165.reuse, R144 ;  /* 0x00000090a5207220 */ /* 0x040fe40000410000 */
[----:B------:R-:W-:Y:S01]  /*a360*/  LDSM.16.MT88.4 R144, [R226+0x2880] ;  /* 0x00288000e290783b */ /* 0x000fe20000004200 */
[C---:B------:R-:W-:Y:S01]  /*a370*/  FMUL.FTZ R44, R2.reuse, R156 ;  /* 0x0000009c022c7220 */ /* 0x040fe20000410000 */
[----:B------:R-:W-:Y:S01]  /*a380*/  MOV R156, R51 ;  /* 0x00000033009c7202 */ /* 0x000fe20000000f00 */
[----:B------:R-:W-:Y:S01]  /*a390*/  FMUL.FTZ R45, R2, R157 ;  /* 0x0000009d022d7220 */ /* 0x000fe20000410000 */
[----:B------:R-:W-:Y:S01]  /*a3a0*/  MOV R157, R250 ;  /* 0x000000fa009d7202 */ /* 0x000fe20000000f00 */
[----:B------:R-:W-:Y:S01]  /*a3b0*/  FMUL.FTZ R48, R165, R160 ;  /* 0x000000a0a5307220 */ /* 0x000fe20000410000 */
[----:B-1----:R-:W-:Y:S01]  /*a3c0*/  FSEL R0, R3, RZ, P0 ;  /* 0x000000ff03007208 */ /* 0x002fe20000000000 */
[C---:B------:R-:W-:Y:S01]  /*a3d0*/  FMUL.FTZ R51, R164.reuse, R163 ;  /* 0x000000a3a4337220 */ /* 0x040fe20000410000 */
[----:B---3--:R-:W-:Y:S01]  /*a3e0*/  F2FP.BF16.PACK_AB R177, R219, R218 ;  /* 0x000000dadbb1723e */ /* 0x008fe200000010ff */
[----:B------:R-:W-:Y:S01]  /*a3f0*/  FMUL.FTZ R54, R164, R54 ;  /* 0x00000036a4367220 */ /* 0x000fe20000410000 */
[----:B------:R-:W-:Y:S01]  /*a400*/  PLOP3.LUT P0, PT, PT, PT, UP0, 0x80, 0x0 ;  /* 0x000000000000781c */ /* 0x000fe20003f0f008 */
[----:B------:R-:W-:Y:S02]  /*a410*/  FADD.FTZ R0, -R0, R171 ;  /* 0x000000ab00007221 */ /* 0x000fe40000010100 */
[----:B------:R-:W-:Y:S02]  /*a420*/  FMUL.FTZ R55, R164, R55 ;  /* 0x00000037a4377220 */ /* 0x000fe40000410000 */
[----:B------:R-:W-:Y:S01]  /*a430*/  FMUL.FTZ R0, R0, c[0x0][0x2d0] ;  /* 0x0000b40000007a20 */ /* 0x000fe20000410000 */
[----:B--2---:R-:W-:Y:S01]  /*a440*/  F2FP.BF16.PACK_AB R179, R222, R220 ;  /* 0x000000dcdeb3723e */ /* 0x004fe200000010ff */
[C---:B------:R-:W-:Y:S02]  /*a450*/  FMUL.FTZ R56, R2.reuse, R56 ;  /* 0x0000003802387220 */ /* 0x040fe40000410000 */
[C---:B------:R-:W-:Y:S02]  /*a460*/  FMUL.FTZ R57, R2.reuse, R57 ;  /* 0x0000003902397220 */ /* 0x040fe40000410000 */
[----:B------:R-:W1:Y:S01]  /*a470*/  MUFU.EX2 R0, R0 ;  /* 0x0000000000007308 */ /* 0x000e620000000800 */
        /* <DEDUP_REMOVED lines=19> */
[C---:B------:R-:W-:Y:S01]  /*a5b0*/  HMMA.16816.F32.BF16 R8, R176.reuse, R20, R8 ;  /* 0x00000014b008723c */ /* 0x040fe20000041808 */
[C---:B------:R-:W-:Y:S02]  /*a5c0*/  FMUL.FTZ R14, R0.reuse, R186 ;  /* 0x000000ba000e7220 */ /* 0x040fe40000410000 */
[----:B------:R-:W-:Y:S01]  /*a5d0*/  FMUL.FTZ R15, R0, R187 ;  /* 0x000000bb000f7220 */ /* 0x000fe20000410000 */
[----:B------:R-:W-:Y:S01]  /*a5e0*/  MOV R187, R49 ;  /* 0x0000003100bb7202 */ /* 0x000fe20000000f00 */
[----:B------:R-:W-:Y:S02]  /*a5f0*/  FMUL.FTZ R29, R2, R141 ;  /* 0x0000008d021d7220 */ /* 0x000fe40000410000 */
[C---:B------:R-:W-:Y:S02]  /*a600*/  FMUL.FTZ R20, R165.reuse, R132 ;  /* 0x00000084a5147220 */ /* 0x040fe40000410000 */
[----:B------:R-:W-:Y:S01]  /*a610*/  FMUL.FTZ R21, R165, R133 ;  /* 0x00000085a5157220 */ /* 0x000fe20000410000 */
[-C--:B------:R-:W-:Y:S02]  /*a620*/  HMMA.16816.F32.BF16 R12, R176, R22.reuse, R12 ;  /* 0x00000016b00c723c */ /* 0x080fe4000004180c */
[C---:B------:R-:W-:Y:S02]  /*a630*/  FMUL.FTZ R30, R0.reuse, R142 ;  /* 0x0000008e001e7220 */ /* 0x040fe40000410000 */
[C---:B------:R-:W-:Y:S02]  /*a640*/  FMUL.FTZ R31, R0.reuse, R143 ;  /* 0x0000008f001f7220 */ /* 0x040fe40000410000 */
[----:B------:R-:W-:Y:S02]  /*a650*/  FMUL.FTZ R42, R0, R154 ;  /* 0x0000009a002a7220 */ /* 0x000fe40000410000 */
[C---:B------:R-:W-:Y:S01]  /*a660*/  HMMA.16816.F32.BF16 R16, R192.reuse, R22, R16 ;  /* 0x00000016c010723c */ /* 0x040fe20000041810 */
[----:B------:R-:W-:Y:S03]  /*a670*/  FMUL.FTZ R28, R2, R140 ;  /* 0x0000008c021c7220 */ /* 0x000fe60000410000 */
[C---:B------:R-:W-:Y:S02]  /*a680*/  FMUL.FTZ R43, R0.reuse, R155 ;  /* 0x0000009b002b7220 */ /* 0x040fe40000410000 */
[----:B------:R-:W-:Y:S01]  /*a690*/  FMUL.FTZ R46, R0, R158 ;  /* 0x0000009e002e7220 */ /* 0x000fe20000410000 */
[----:B------:R-:W-:Y:S01]  /*a6a0*/  LDSM.16.MT88.4 R152, [R227+0x2880] ;  /* 0x00288000e398783b */ /* 0x000fe20000004200 */
[C---:B------:R-:W-:Y:S01]  /*a6b0*/  FMUL.FTZ R22, R164.reuse, R134 ;  /* 0x00000086a4167220 */ /* 0x040fe20000410000 */
[----:B------:R-:W-:Y:S03]  /*a6c0*/  MOV R158, R251 ;  /* 0x000000fb009e7202 */ /* 0x000fe60000000f00 */
[----:B------:R-:W-:Y:S02]  /*a6d0*/  FMUL.FTZ R23, R164, R135 ;  /* 0x00000087a4177220 */ /* 0x000fe40000410000 */
[--C-:B------:R-:W-:Y:S01]  /*a6e0*/  FFMA.FTZ R140, R197, c[0x0][0x2d0], -R173.reuse ;  /* 0x0000b400c58c7a23 */ /* 0x100fe200000108ad */
[----:B------:R-:W1:Y:S01]  /*a6f0*/  LDSM.16.MT88.4 R132, [R228+0x2080] ;  /* 0x00208000e484783b */ /* 0x000e620000004200 */
[----:B------:R-:W-:Y:S01]  /*a700*/  FMUL.FTZ R47, R0, R159 ;  /* 0x0000009f002f7220 */ /* 0x000fe20000410000 */
[----:B------:R-:W-:Y:S01]  /*a710*/  MOV R159, R50 ;  /* 0x00000032009f7202 */ /* 0x000fe20000000f00 */
[----:B------:R2:W-:Y:S01]  /*a720*/  MUFU.EX2 R189, R140 ;  /* 0x0000008c00bd7308 */ /* 0x0005e20000000800 */
[-C--:B------:R-:W-:Y:S01]  /*a730*/  HMMA.16816.F32.BF16 R20, R192, R36.reuse, R20 ;  /* 0x00000024c014723c */ /* 0x080fe20000041814 */
[C---:B------:R-:W-:Y:S02]  /*a740*/  FMUL.FTZ R49, R165.reuse, R161 ;  /* 0x000000a1a5317220 */ /* 0x040fe40000410000 */
[----:B------:R-:W-:Y:S02]  /*a750*/  FMUL.FTZ R50, R164, R162 ;  /* 0x000000a2a4327220 */ /* 0x000fe40000410000 */
[C---:B------:R-:W-:Y:S02]  /*a760*/  FMUL.FTZ R58, R0.reuse, R58 ;  /* 0x0000003a003a7220 */ /* 0x040fe40000410000 */
[C---:B------:R-:W-:Y:S01]  /*a770*/  FMUL.FTZ R59, R0.reuse, R59 ;  /* 0x0000003b003b7220 */ /* 0x040fe20000410000 */
[C---:B------:R-:W-:Y:S01]  /*a780*/  HMMA.16816.F32.BF16 R24, R176.reuse, R36, R24 ;  /* 0x00000024b018723c */ /* 0x040fe20000041818 */
[C---:B------:R-:W-:Y:S03]  /*a790*/  FMUL.FTZ R62, R0.reuse, R62 ;  /* 0x0000003e003e7220 */ /* 0x040fe60000410000 */
[C---:B------:R-:W-:Y:S02]  /*a7a0*/  FMUL.FTZ R63, R0.reuse, R63 ;  /* 0x0000003f003f7220 */ /* 0x040fe40000410000 */
[C---:B------:R-:W-:Y:S02]  /*a7b0*/  FMUL.FTZ R74, R0.reuse, R74 ;  /* 0x0000004a004a7220 */ /* 0x040fe40000410000 */
[-C--:B------:R-:W-:Y:S01]  /*a7c0*/  HMMA.16816.F32.BF16 R28, R176, R38.reuse, R28 ;  /* 0x00000026b01c723c */ /* 0x080fe2000004181c */
[C---:B------:R-:W-:Y:S03]  /*a7d0*/  FMUL.FTZ R36, R165.reuse, R148 ;  /* 0x00000094a5247220 */ /* 0x040fe60000410000 */
[C---:B------:R-:W-:Y:S02]  /*a7e0*/  FMUL.FTZ R37, R165.reuse, R149 ;  /* 0x00000095a5257220 */ /* 0x040fe40000410000 */
[----:B------:R-:W-:Y:S02]  /*a7f0*/  FMUL.FTZ R75, R0, R75 ;  /* 0x0000004b004b7220 */ /* 0x000fe40000410000 */
[C---:B------:R-:W-:Y:S01]  /*a800*/  HMMA.16816.F32.BF16 R32, R192.reuse, R38, R32 ;  /* 0x00000026c020723c */ /* 0x040fe20000041820 */
[C---:B------:R-:W-:Y:S03]  /*a810*/  FMUL.FTZ R76, R2.reuse, R76 ;  /* 0x0000004c024c7220 */ /* 0x040fe60000410000 */
[----:B------:R-:W-:Y:S02]  /*a820*/  FMUL.FTZ R77, R2, R77 ;  /* 0x0000004d024d7220 */ /* 0x000fe40000410000 */
[----:B------:R-:W-:Y:S02]  /*a830*/  FMUL.FTZ R78, R0, R78 ;  /* 0x0000004e004e7220 */ /* 0x000fe40000410000 */
[C---:B------:R-:W-:Y:S04]  /*a840*/  FMUL.FTZ R38, R164.reuse, R150 ;  /* 0x00000096a4267220 */ /* 0x040fe80000410000 */
[----:B------:R-:W-:Y:S02]  /*a850*/  FMUL.FTZ R39, R164, R151 ;  /* 0x00000097a4277220 */ /* 0x000fe40000410000 */
[----:B------:R-:W-:Y:S01]  /*a860*/  LDSM.16.MT88.4 R148, [R228+0x2880] ;  /* 0x00288000e494783b */ /* 0x000fe20000004200 */
[--C-:B--2---:R-:W-:Y:S02]  /*a870*/  FFMA.FTZ R140, R198, c[0x0][0x2d0], -R174.reuse ;  /* 0x0000b400c68c7a23 */ /* 0x104fe400000108ae */
[----:B------:R-:W-:Y:S02]  /*a880*/  FMUL.FTZ R79, R0, R79 ;  /* 0x0000004f004f7220 */ /* 0x000fe40000410000 */
[-C--:B-1----:R-:W-:Y:S01]  /*a890*/  HMMA.16816.F32.BF16 R36, R192, R132.reuse, R36 ;  /* 0x00000084c024723c */ /* 0x082fe20000041824 */
[C---:B------:R-:W-:Y:S01]  /*a8a0*/  FMUL.FTZ R80, R165.reuse, R80 ;  /* 0x00000050a5507220 */ /* 0x040fe20000410000 */
[----:B------:R1:W-:Y:S01]  /*a8b0*/  MUFU.EX2 R171, R140 ;  /* 0x0000008c00ab7308 */ /* 0x0003e20000000800 */
[C---:B------:R-:W-:Y:S02]  /*a8c0*/  FMUL.FTZ R81, R165.reuse, R81 ;  /* 0x00000051a5517220 */ /* 0x040fe40000410000 */
[C---:B------:R-:W-:Y:S02]  /*a8d0*/  FMUL.FTZ R82, R164.reuse, R82 ;  /* 0x00000052a4527220 */ /* 0x040fe40000410000 */
[C---:B------:R-:W-:Y:S01]  /*a8e0*/  FMUL.FTZ R83, R164.reuse, R83 ;  /* 0x00000053a4537220 */ /* 0x040fe20000410000 */
[C---:B------:R-:W-:Y:S01]  /*a8f0*/  HMMA.16816.F32.BF16 R40, R176.reuse, R132, R40 ;  /* 0x00000084b028723c */ /* 0x040fe20000041828 */
[C---:B------:R-:W-:Y:S03]  /*a900*/  FMUL.FTZ R84, R165.reuse, R84 ;  /* 0x00000054a5547220 */ /* 0x040fe60000410000 */
[C---:B------:R-:W-:Y:S02]  /*a910*/  FMUL.FTZ R85, R165.reuse, R85 ;  /* 0x00000055a5557220 */ /* 0x040fe40000410000 */
[C---:B------:R-:W-:Y:S02]  /*a920*/  FMUL.FTZ R86, R164.reuse, R86 ;  /* 0x00000056a4567220 */ /* 0x040fe40000410000 */
[-C--:B------:R-:W-:Y:S01]  /*a930*/  HMMA.16816.F32.BF16 R44, R176, R134.reuse, R44 ;  /* 0x00000086b02c723c */ /* 0x080fe2000004182c */
[----:B------:R-:W-:Y:S03]  /*a940*/  FMUL.FTZ R87, R164, R87 ;  /* 0x00000057a4577220 */ /* 0x000fe60000410000 */
[C---:B------:R-:W-:Y:S02]  /*a950*/  FMUL.FTZ R88, R2.reuse, R88 ;  /* 0x0000005802587220 */ /* 0x040fe40000410000 */
[----:B------:R-:W-:Y:S02]  /*a960*/  FMUL.FTZ R89, R2, R89 ;  /* 0x0000005902597220 */ /* 0x000fe40000410000 */
[C---:B------:R-:W-:Y:S01]  /*a970*/  HMMA.16816.F32.BF16 R48, R192.reuse, R134, R48 ;  /* 0x00000086c030723c */ /* 0x040fe20000041830 */
[----:B------:R-:W2:Y:S03]  /*a980*/  LDSM.16.MT88.4 R132, [R225+0x3880] ;  /* 0x00388000e184783b */ /* 0x000ea60000004200 */
[C---:B------:R-:W-:Y:S02]  /*a990*/  FMUL.FTZ R90, R0.reuse, R90 ;  /* 0x0000005a005a7220 */ /* 0x040fe40000410000 */
[----:B------:R-:W-:Y:S02]  /*a9a0*/  FMUL.FTZ R91, R0, R91 ;  /* 0x0000005b005b7220 */ /* 0x000fe40000410000 */
[-C--:B------:R-:W-:Y:S01]  /*a9b0*/  HMMA.16816.F32.BF16 R52, R192, R136.reuse, R52 ;  /* 0x00000088c034723c */ /* 0x080fe20000041834 */
[C---:B------:R-:W-:Y:S03]  /*a9c0*/  FMUL.FTZ R92, R2.reuse, R92 ;  /* 0x0000005c025c7220 */ /* 0x040fe60000410000 */
[----:B------:R-:W-:Y:S02]  /*a9d0*/  FMUL.FTZ R93, R2, R93 ;  /* 0x0000005d025d7220 */ /* 0x000fe40000410000 */
[C---:B------:R-:W-:Y:S02]  /*a9e0*/  FMUL.FTZ R94, R0.reuse, R94 ;  /* 0x0000005e005e7220 */ /* 0x040fe40000410000 */
[C---:B------:R-:W-:Y:S01]  /*a9f0*/  HMMA.16816.F32.BF16 R56, R176.reuse, R136, R56 ;  /* 0x00000088b038723c */ /* 0x040fe20000041838 */
[----:B------:R-:W-:Y:S03]  /*aa00*/  FMUL.FTZ R95, R0, R95 ;  /* 0x0000005f005f7220 */ /* 0x000fe60000410000 */
[C---:B------:R-:W-:Y:S02]  /*aa10*/  FMUL.FTZ R96, R165.reuse, R96 ;  /* 0x00000060a5607220 */ /* 0x040fe40000410000 */
[----:B------:R-:W-:Y:S02]  /*aa20*/  FMUL.FTZ R97, R165, R97 ;  /* 0x00000061a5617220 */ /* 0x000fe40000410000 */
[-C--:B------:R-:W-:Y:S01]  /*aa30*/  HMMA.16816.F32.BF16 R60, R176, R138.reuse, R60 ;  /* 0x0000008ab03c723c */ /* 0x080fe2000004183c */
[--C-:B------:R-:W-:Y:S03]  /*aa40*/  FFMA.FTZ R136, R196, c[0x0][0x2d0], -R173.reuse ;  /* 0x0000b400c4887a23 */ /* 0x100fe600000108ad */
[C---:B------:R-:W-:Y:S01]  /*aa50*/  FMUL.FTZ R98, R164.reuse, R98 ;  /* 0x00000062a4627220 */ /* 0x040fe20000410000 */
[----:B------:R3:W-:Y:S01]  /*aa60*/  MUFU.EX2 R162, R136 ;  /* 0x0000008800a27308 */ /* 0x0007e20000000800 */
[----:B------:R-:W-:Y:S02]  /*aa70*/  FMUL.FTZ R99, R164, R99 ;  /* 0x00000063a4637220 */ /* 0x000fe40000410000 */
[C---:B------:R-:W-:Y:S01]  /*aa80*/  HMMA.16816.F32.BF16 R64, R192.reuse, R138, R64 ;  /* 0x0000008ac040723c */ /* 0x040fe20000041840 */
[C---:B------:R-:W-:Y:S03]  /*aa90*/  FMUL.FTZ R104, R2.reuse, R104 ;  /* 0x0000006802687220 */ /* 0x040fe60000410000 */
[----:B------:R-:W-:Y:S02]  /*aaa0*/  FMUL.FTZ R105, R2, R105 ;  /* 0x0000006902697220 */ /* 0x000fe40000410000 */
[C---:B------:R-:W-:Y:S02]  /*aab0*/  FMUL.FTZ R106, R0.reuse, R106 ;  /* 0x0000006a006a7220 */ /* 0x040fe40000410000 */
[----:B------:R-:W-:Y:S01]  /*aac0*/  FMUL.FTZ R107, R0, R107 ;  /* 0x0000006b006b7220 */ /* 0x000fe20000410000 */
[-C--:B--2---:R-:W-:Y:S03]  /*aad0*/  HMMA.16816.F32.BF16 R68, R192, R132.reuse, R68 ;  /* 0x00000084c044723c */ /* 0x084fe60000041844 */
[--C-:B-1----:R-:W-:Y:S02]  /*aae0*/  FFMA.FTZ R140, R203, c[0x0][0x2d0], -R173.reuse ;  /* 0x0000b400cb8c7a23 */ /* 0x102fe400000108ad */
[C---:B------:R-:W-:Y:S02]  /*aaf0*/  FMUL.FTZ R108, R2.reuse, R108 ;  /* 0x0000006c026c7220 */ /* 0x040fe40000410000 */
[----:B------:R1:W-:Y:S01]  /*ab00*/  MUFU.EX2 R184, R140 ;  /* 0x0000008c00b87308 */ /* 0x0003e20000000800 */
[C---:B------:R-:W-:Y:S01]  /*ab10*/  HMMA.16816.F32.BF16 R72, R176.reuse, R132, R72 ;  /* 0x00000084b048723c */ /* 0x040fe20000041848 */
[----:B------:R-:W-:Y:S01]  /*ab20*/  FMUL.FTZ R109, R2, R109 ;  /* 0x0000006d026d7220 */ /* 0x000fe20000410000 */
[----:B---3--:R-:W2:Y:S02]  /*ab30*/  LDSM.16.MT88.4 R136, [R226+0x3880] ;  /* 0x00388000e288783b */ /* 0x008ea40000004200 */
[C---:B------:R-:W-:Y:S03]  /*ab40*/  FMUL.FTZ R110, R0.reuse, R110 ;  /* 0x0000006e006e7220 */ /* 0x040fe60000410000 */
[--C-:B------:R-:W-:Y:S01]  /*ab50*/  FFMA.FTZ R132, R199, c[0x0][0x2d0], -R174.reuse ;  /* 0x0000b400c7847a23 */ /* 0x100fe200000108ae */
[-C--:B------:R-:W-:Y:S01]  /*ab60*/  HMMA.16816.F32.BF16 R76, R176, R134.reuse, R76 ;  /* 0x00000086b04c723c */ /* 0x080fe2000004184c */
[----:B------:R-:W-:Y:S02]  /*ab70*/  FMUL.FTZ R111, R0, R111 ;  /* 0x0000006f006f7220 */ /* 0x000fe40000410000 */
[----:B------:R3:W4:Y:S01]  /*ab80*/  MUFU.EX2 R160, R132 ;  /* 0x0000008400a07308 */ /* 0x0007220000000800 */
[C---:B------:R-:W-:Y:S02]  /*ab90*/  FMUL.FTZ R112, R165.reuse, R112 ;  /* 0x00000070a5707220 */ /* 0x040fe40000410000 */
[C---:B------:R-:W-:Y:S02]  /*aba0*/  FMUL.FTZ R113, R165.reuse, R113 ;  /* 0x00000071a5717220 */ /* 0x040fe40000410000 */
[C---:B------:R-:W-:Y:S01]  /*abb0*/  HMMA.16816.F32.BF16 R80, R192.reuse, R134, R80 ;  /* 0x00000086c050723c */ /* 0x040fe20000041850 */
[C---:B------:R-:W-:Y:S03]  /*abc0*/  FMUL.FTZ R114, R164.reuse, R114 ;  /* 0x00000072a4727220 */ /* 0x040fe60000410000 */
[----:B------:R-:W-:Y:S02]  /*abd0*/  FMUL.FTZ R115, R164, R115 ;  /* 0x00000073a4737220 */ /* 0x000fe40000410000 */
[C---:B------:R-:W-:Y:S02]  /*abe0*/  FMUL.FTZ R116, R165.reuse, R116 ;  /* 0x00000074a5747220 */ /* 0x040fe40000410000 */
[--C-:B-1----:R-:W-:Y:S04]  /*abf0*/  FFMA.FTZ R140, R206, c[0x0][0x2d0], -R174.reuse ;  /* 0x0000b400ce8c7a23 */ /* 0x102fe800000108ae */
[----:B------:R1:W-:Y:S01]  /*ac00*/  MUFU.EX2 R196, R140 ;  /* 0x0000008c00c47308 */ /* 0x0003e20000000800 */
[----:B------:R-:W-:Y:S02]  /*ac10*/  FMUL.FTZ R117, R165, R117 ;  /* 0x00000075a5757220 */ /* 0x000fe40000410000 */
[C---:B------:R-:W-:Y:S02]  /*ac20*/  FMUL.FTZ R118, R164.reuse, R118 ;  /* 0x00000076a4767220 */ /* 0x040fe40000410000 */
[----:B------:R-:W-:Y:S02]  /*ac30*/  FMUL.FTZ R119, R164, R119 ;  /* 0x00000077a4777220 */ /* 0x000fe40000410000 */
[----:B---3--:R-:W-:Y:S02]  /*ac40*/  FFMA.FTZ R132, R201, c[0x0][0x2d0], -R173 ;  /* 0x0000b400c9847a23 */ /* 0x008fe400000108ad */
[C---:B------:R-:W-:Y:S02]  /*ac50*/  FMUL.FTZ R120, R2.reuse, R120 ;  /* 0x0000007802787220 */ /* 0x040fe40000410000 */
[----:B------:R3:W5:Y:S01]  /*ac60*/  MUFU.EX2 R163, R132 ;  /* 0x0000008400a37308 */ /* 0x0007620000000800 */
[----:B------:R-:W-:Y:S02]  /*ac70*/  FMUL.FTZ R121, R2, R121 ;  /* 0x0000007902797220 */ /* 0x000fe40000410000 */
[C---:B------:R-:W-:Y:S01]  /*ac80*/  FMUL.FTZ R122, R0.reuse, R122 ;  /* 0x0000007a007a7220 */ /* 0x040fe20000410000 */
[-C--:B--2---:R-:W-:Y:S01]  /*ac90*/  HMMA.16816.F32.BF16 R84, R192, R136.reuse, R84 ;  /* 0x00000088c054723c */ /* 0x084fe20000041854 */
[----:B------:R-:W-:Y:S02]  /*aca0*/  FMUL.FTZ R123, R0, R123 ;  /* 0x0000007b007b7220 */ /* 0x000fe40000410000 */
[C---:B------:R-:W-:Y:S02]  /*acb0*/  FMUL.FTZ R124, R2.reuse, R124 ;  /* 0x0000007c027c7220 */ /* 0x040fe40000410000 */
[----:B------:R-:W-:Y:S02]  /*acc0*/  FMUL.FTZ R125, R2, R125 ;  /* 0x0000007d027d7220 */ /* 0x000fe40000410000 */
[----:B------:R-:W-:Y:S01]  /*acd0*/  FMUL.FTZ R126, R0, R126 ;  /* 0x0000007e007e7220 */ /* 0x000fe20000410000 */
[C---:B------:R-:W-:Y:S01]  /*ace0*/  HMMA.16816.F32.BF16 R88, R176.reuse, R136, R88 ;  /* 0x00000088b058723c */ /* 0x040fe20000041858 */
[--C-:B-1----:R-:W-:Y:S03]  /*acf0*/  FFMA.FTZ R140, R208, c[0x0][0x2d0], -R175.reuse ;  /* 0x0000b400d08c7a23 */ /* 0x102fe600000108af */
[----:B------:R-:W-:Y:S01]  /*ad00*/  FMUL.FTZ R127, R0, R127 ;  /* 0x0000007f007f7220 */ /* 0x000fe20000410000 */
[----:B------:R1:W-:Y:S01]  /*ad10*/  MUFU.EX2 R161, R140 ;  /* 0x0000008c00a17308 */ /* 0x0003e20000000800 */
[----:B------:R-:W-:Y:S02]  /*ad20*/  FMUL.FTZ R128, R165, R128 ;  /* 0x00000080a5807220 */ /* 0x000fe40000410000 */
[-C--:B------:R-:W-:Y:S01]  /*ad30*/  HMMA.16816.F32.BF16 R92, R176, R138.reuse, R92 ;  /* 0x0000008ab05c723c */ /* 0x080fe2000004185c */
[----:B------:R-:W-:Y:S01]  /*ad40*/  FFMA.FTZ R136, R209, c[0x0][0x2d0], -R174 ;  /* 0x0000b400d1887a23 */ /* 0x000fe200000108ae */
[----:B---3--:R-:W2:Y:S02]  /*ad50*/  LDSM.16.MT88.4 R132, [R228+0x3880] ;  /* 0x00388000e484783b */ /* 0x008ea40000004200 */
[C---:B------:R-:W-:Y:S02]  /*ad60*/  FMUL.FTZ R129, R165.reuse, R129 ;  /* 0x00000081a5817220 */ /* 0x040fe40000410000 */
[C---:B------:R-:W-:Y:S01]  /*ad70*/  FMUL.FTZ R130, R164.reuse, R130 ;  /* 0x00000082a4827220 */ /* 0x040fe20000410000 */
[----:B------:R3:W2:Y:S01]  /*ad80*/  MUFU.EX2 R186, R136 ;  /* 0x0000008800ba7308 */ /* 0x0006a20000000800 */
[C---:B------:R-:W-:Y:S01]  /*ad90*/  HMMA.16816.F32.BF16 R96, R192.reuse, R138, R96 ;  /* 0x0000008ac060723c */ /* 0x040fe20000041860 */
[C---:B------:R-:W-:Y:S03]  /*ada0*/  FMUL.FTZ R100, R165.reuse, R100 ;  /* 0x00000064a5647220 */ /* 0x040fe60000410000 */
[----:B------:R-:W-:Y:S02]  /*adb0*/  FMUL.FTZ R101, R165, R101 ;  /* 0x00000065a5657220 */ /* 0x000fe40000410000 */
[C---:B------:R-:W-:Y:S02]  /*adc0*/  FMUL.FTZ R102, R164.reuse, R102 ;  /* 0x00000066a4667220 */ /* 0x040fe40000410000 */
[C---:B------:R-:W-:Y:S04]  /*add0*/  FMUL.FTZ R103, R164.reuse, R103 ;  /* 0x00000067a4677220 */ /* 0x040fe80000410000 */
[----:B------:R-:W-:Y:S02]  /*ade0*/  FMUL.FTZ R131, R164, R131 ;  /* 0x00000083a4837220 */ /* 0x000fe40000410000 */
[--C-:B-1----:R-:W-:Y:S04]  /*adf0*/  FFMA.FTZ R140, R210, c[0x0][0x2d0], -R175.reuse ;  /* 0x0000b400d28c7a23 */ /* 0x102fe800000108af */
[----:B------:R1:W-:Y:S01]  /*ae00*/  MUFU.EX2 R185, R140 ;  /* 0x0000008c00b97308 */ /* 0x0003e20000000800 */
[--C-:B---3--:R-:W-:Y:S09]  /*ae10*/  FFMA.FTZ R136, R205, c[0x0][0x2d0], -R175.reuse ;  /* 0x0000b400cd887a23 */ /* 0x108ff200000108af */
[----:B------:R3:W3:Y:S01]  /*ae20*/  MUFU.EX2 R188, R136 ;  /* 0x0000008800bc7308 */ /* 0x0006e20000000800 */
[-C--:B--2---:R-:W-:Y:S01]  /*ae30*/  HMMA.16816.F32.BF16 R100, R192, R132.reuse, R100 ;  /* 0x00000084c064723c */ /* 0x084fe20000041864 */
[----:B-1----:R-:W-:Y:S07]  /*ae40*/  LDSM.16.MT88.4 R140, [R225+0x2880] ;  /* 0x00288000e18c783b */ /* 0x002fee0000004200 */
[C---:B------:R-:W-:Y:S07]  /*ae50*/  HMMA.16816.F32.BF16 R104, R176.reuse, R132, R104 ;  /* 0x00000084b068723c */ /* 0x040fee0000041868 */
[----:B------:R-:W-:Y:S01]  /*ae60*/  FFMA.FTZ R132, R211, c[0x0][0x2d0], -R175 ;  /* 0x0000b400d3847a23 */ /* 0x000fe200000108af */
[-C--:B------:R-:W-:Y:S01]  /*ae70*/  HMMA.16816.F32.BF16 R108, R176, R134.reuse, R108 ;  /* 0x00000086b06c723c */ /* 0x080fe2000004186c */
[----:B---3--:R-:W1:Y:S02]  /*ae80*/  LDSM.16.MT88.4 R136, [R227+0x3880] ;  /* 0x00388000e388783b */ /* 0x008e640000004200 */
[----:B------:R2:W3:Y:S01]  /*ae90*/  MUFU.EX2 R252, R132 ;  /* 0x0000008400fc7308 */ /* 0x0004e20000000800 */
[----:B----4-:R-:W-:Y:S04]  /*aea0*/  F2FP.BF16.PACK_AB R133, R160, R171 ;  /* 0x000000aba085723e */ /* 0x010fe800000010ff */
[C---:B------:R-:W-:Y:S07]  /*aeb0*/  HMMA.16816.F32.BF16 R112, R192.reuse, R134, R112 ;  /* 0x00000086c070723c */ /* 0x040fee0000041870 */
[----:B-----5:R-:W-:Y:S02]  /*aec0*/  F2FP.BF16.PACK_AB R134, R184, R163 ;  /* 0x000000a3b886723e */ /* 0x020fe400000010ff */
[----:B------:R-:W-:Y:S03]  /*aed0*/  F2FP.BF16.PACK_AB R135, R186, R196 ;  /* 0x000000c4ba87723e */ /* 0x000fe600000010ff */
[--C-:B--2---:R-:W-:Y:S04]  /*aee0*/  FFMA.FTZ R132, R200, c[0x0][0x2d0], -R166.reuse ;  /* 0x0000b400c8847a23 */ /* 0x104fe800000108a6 */
[----:B------:R2:W-:Y:S01]  /*aef0*/  MUFU.EX2 R205, R132 ;  /* 0x0000008400cd7308 */ /* 0x0005e20000000800 */
[-C--:B-1----:R-:W-:Y:S08]  /*af00*/  HMMA.16816.F32.BF16 R116, R192, R136.reuse, R116 ;  /* 0x00000088c074723c */ /* 0x082ff00000041874 */
[C---:B------:R-:W-:Y:S01]  /*af10*/  HMMA.16816.F32.BF16 R120, R176.reuse, R136, R120 ;  /* 0x00000088b078723c */ /* 0x040fe20000041878 */
[--C-:B--2---:R-:W-:Y:S06]  /*af20*/  FFMA.FTZ R132, R202, c[0x0][0x2d0], -R166.reuse ;  /* 0x0000b400ca847a23 */ /* 0x104fec00000108a6 */
[----:B------:R-:W-:Y:S01]  /*af30*/  F2FP.BF16.PACK_AB R136, R161, R188 ;  /* 0x000000bca188723e */ /* 0x000fe200000010ff */
[-C--:B------:R-:W-:Y:S01]  /*af40*/  HMMA.16816.F32.BF16 R124, R176, R138.reuse, R124 ;  /* 0x0000008ab07c723c */ /* 0x080fe2000004187c */
[----:B------:R1:W2:Y:S07]  /*af50*/  MUFU.EX2 R203, R132 ;  /* 0x0000008400cb7308 */ /* 0x0002ae0000000800 */
[----:B------:R-:W-:Y:S07]  /*af60*/  HMMA.16816.F32.BF16 R128, R192, R138, R128 ;  /* 0x0000008ac080723c */ /* 0x000fee0000041880 */
[----:B---3--:R-:W-:Y:S01]  /*af70*/  F2FP.BF16.PACK_AB R138, R252, R185 ;  /* 0x000000b9fc8a723e */ /* 0x008fe200000010ff */
        /* <DEDUP_REMOVED lines=16> */
[----:B------:R2:W-:Y:S05]  /*b080*/  MUFU.EX2 R250, R144 ;  /* 0x0000009000fa7308 */ /* 0x0005ea0000000800 */
[C---:B------:R-:W-:Y:S08]  /*b090*/  HMMA.16816.F32.BF16 R32, R132.reuse, R146, R32 ;  /* 0x000000928420723c */ /* 0x040ff00000041820 */
[-C--:B------:R-:W-:Y:S08]  /*b0a0*/  HMMA.16816.F32.BF16 R36, R132, R148.reuse, R36 ;  /* 0x000000948424723c */ /* 0x080ff00000041824 */
[C---:B------:R-:W-:Y:S01]  /*b0b0*/  HMMA.16816.F32.BF16 R40, R136.reuse, R148, R40 ;  /* 0x000000948828723c */ /* 0x040fe20000041828 */
[--C-:B--2---:R-:W-:Y:S06]  /*b0c0*/  FFMA.FTZ R144, R216, c[0x0][0x2d0], -R173.reuse ;  /* 0x0000b400d8907a23 */ /* 0x104fec00000108ad */
[--C-:B------:R-:W-:Y:S01]  /*b0d0*/  FFMA.FTZ R148, R221, c[0x0][0x2d0], -R174.reuse ;  /* 0x0000b400dd947a23 */ /* 0x100fe200000108ae */
[-C--:B------:R-:W-:Y:S01]  /*b0e0*/  HMMA.16816.F32.BF16 R44, R136, R150.reuse, R44 ;  /* 0x00000096882c723c */ /* 0x080fe2000004182c */
[----:B------:R2:W-:Y:S03]  /*b0f0*/  MUFU.EX2 R251, R144 ;  /* 0x0000009000fb7308 */ /* 0x0005e60000000800 */
[----:B------:R-:W-:Y:S04]  /*b100*/  MOV R221, R186 ;  /* 0x000000ba00dd7202 */ /* 0x000fe80000000f00 */
[C---:B------:R-:W-:Y:S03]  /*b110*/  HMMA.16816.F32.BF16 R48, R132.reuse, R150, R48 ;  /* 0x000000968430723c */ /* 0x040fe60000041830 */
[----:B------:R3:W-:Y:S05]  /*b120*/  MUFU.EX2 R216, R148 ;  /* 0x0000009400d87308 */ /* 0x0007ea0000000800 */
[-C--:B------:R-:W-:Y:S08]  /*b130*/  HMMA.16816.F32.BF16 R52, R132, R152.reuse, R52 ;  /* 0x000000988434723c */ /* 0x080ff00000041834 */
[C---:B------:R-:W-:Y:S01]  /*b140*/  HMMA.16816.F32.BF16 R56, R136.reuse, R152, R56 ;  /* 0x000000988838723c */ /* 0x040fe20000041838 */
[--C-:B--2---:R-:W-:Y:S04]  /*b150*/  FFMA.FTZ R144, R217, c[0x0][0x2d0], -R174.reuse ;  /* 0x0000b400d9907a23 */ /* 0x104fe800000108ae */
[----:B------:R2:W4:Y:S02]  /*b160*/  MUFU.EX2 R217, R144 ;  /* 0x0000009000d97308 */ /* 0x0005240000000800 */
[----:B------:R-:W-:Y:S01]  /*b170*/  MOV R152, R187 ;  /* 0x000000bb00987202 */ /* 0x000fe20000000f00 */
[-C--:B------:R-:W-:Y:S01]  /*b180*/  HMMA.16816.F32.BF16 R60, R136, R154.reuse, R60 ;  /* 0x0000009a883c723c */ /* 0x080fe2000004183c */
[--C-:B---3--:R-:W-:Y:S03]  /*b190*/  FFMA.FTZ R148, R223, c[0x0][0x2d0], -R173.reuse ;  /* 0x0000b400df947a23 */ /* 0x108fe600000108ad */
[----:B------:R-:W-:Y:S01]  /*b1a0*/  MOV R223, R183 ;  /* 0x000000b700df7202 */ /* 0x000fe20000000f00 */
[----:B------:R-:W-:Y:S01]  /*b1b0*/  FFMA.FTZ R173, R242, c[0x0][0x2d0], -R173 ;  /* 0x0000b400f2ad7a23 */ /* 0x000fe200000108ad */
[----:B------:R-:W-:Y:S02]  /*b1c0*/  MOV R242, R182 ;  /* 0x000000b600f27202 */ /* 0x000fe40000000f00 */
[C---:B------:R-:W-:Y:S01]  /*b1d0*/  HMMA.16816.F32.BF16 R64, R132.reuse, R154, R64 ;  /* 0x0000009a8440723c */ /* 0x040fe20000041840 */
[----:B------:R3:W-:Y:S06]  /*b1e0*/  MUFU.EX2 R215, R148 ;  /* 0x0000009400d77308 */ /* 0x0007ec0000000800 */
[----:B------:R-:W-:Y:S01]  /*b1f0*/  MOV R155, R185 ;  /* 0x000000b9009b7202 */ /* 0x000fe20000000f00 */
[-C--:B-1----:R-:W-:Y:S01]  /*b200*/  HMMA.16816.F32.BF16 R68, R132, R140.reuse, R68 ;  /* 0x0000008c8444723c */ /* 0x082fe20000041844 */
[----:B------:R-:W-:Y:S02]  /*b210*/  MOV R154, R184 ;  /* 0x000000b8009a7202 */ /* 0x000fe40000000f00 */
[----:B------:R4:W1:Y:S01]  /*b220*/  MUFU.EX2 R211, R173 ;  /* 0x000000ad00d37308 */ /* 0x0008620000000800 */
[----:B--2---:R-:W2:Y:S04]  /*b230*/  LDSM.16.MT88.4 R144, [R226+0x4080] ;  /* 0x00408000e290783b */ /* 0x004ea80000004200 */
[C---:B------:R-:W-:Y:S07]  /*b240*/  HMMA.16816.F32.BF16 R72, R136.reuse, R140, R72 ;  /* 0x0000008c8848723c */ /* 0x040fee0000041848 */
[--C-:B------:R-:W-:Y:S01]  /*b250*/  FFMA.FTZ R140, R245, c[0x0][0x2d0], -R174.reuse ;  /* 0x0000b400f58c7a23 */ /* 0x100fe200000108ae */
[-C--:B------:R-:W-:Y:S01]  /*b260*/  HMMA.16816.F32.BF16 R76, R136, R142.reuse, R76 ;  /* 0x0000008e884c723c */ /* 0x080fe2000004184c */
[----:B---3--:R-:W3:Y:S02]  /*b270*/  LDSM.16.MT88.4 R148, [R228+0x4080] ;  /* 0x00408000e494783b */ /* 0x008ee40000004200 */
[----:B------:R5:W-:Y:S01]  /*b280*/  MUFU.EX2 R210, R140 ;  /* 0x0000008c00d27308 */ /* 0x000be20000000800 */
[----:B------:R-:W-:Y:S01]  /*b290*/  MOV R245, R196 ;  /* 0x000000c400f57202 */ /* 0x000fe20000000f00 */
[----:B------:R-:W-:Y:S01]  /*b2a0*/  FFMA.FTZ R174, R248, c[0x0][0x2d0], -R174 ;  /* 0x0000b400f8ae7a23 */ /* 0x000fe200000108ae */
[----:B------:R-:W-:Y:S02]  /*b2b0*/  MOV R248, R163 ;  /* 0x000000a300f87202 */ /* 0x000fe40000000f00 */
[C---:B------:R-:W-:Y:S01]  /*b2c0*/  HMMA.16816.F32.BF16 R80, R132.reuse, R142, R80 ;  /* 0x0000008e8450723c */ /* 0x040fe20000041850 */
[----:B------:R-:W-:Y:S03]  /*b2d0*/  LDSM.16.MT88.4 R196, [R227+0x3080] ;  /* 0x00308000e3c4783b */ /* 0x000fe60000004200 */
[----:B----4-:R-:W-:Y:S01]  /*b2e0*/  F2FP.BF16.PACK_AB R173, R216, R217 ;  /* 0x000000d9d8ad723e */ /* 0x010fe200000010ff */
[----:B------:R1:W-:Y:S01]  /*b2f0*/  MUFU.EX2 R209, R174 ;  /* 0x000000ae00d17308 */ /* 0x0003e20000000800 */
[--C-:B-----5:R-:W-:Y:S01]  /*b300*/  FFMA.FTZ R140, R244, c[0x0][0x2d0], -R175.reuse ;  /* 0x0000b400f48c7a23 */ /* 0x120fe200000108af */
[----:B------:R-:W-:Y:S01]  /*b310*/  MOV R244, R161 ;  /* 0x000000a100f47202 */ /* 0x000fe20000000f00 */
[-C--:B--2---:R-:W-:Y:S01]  /*b320*/  HMMA.16816.F32.BF16 R84, R132, R144.reuse, R84 ;  /* 0x000000908454723c */ /* 0x084fe20000041854 */
[----:B------:R-:W-:Y:S06]  /*b330*/  MOV R161, R159 ;  /* 0x0000009f00a17202 */ /* 0x000fec0000000f00 */
[----:B------:R2:W-:Y:S01]  /*b340*/  MUFU.EX2 R208, R140 ;  /* 0x0000008c00d07308 */ /* 0x0005e20000000800 */
[----:B------:R-:W-:Y:S01]  /*b350*/  MOV R159, R191 ;  /* 0x000000bf009f7202 */ /* 0x000fe20000000f00 */
[C---:B------:R-:W-:Y:S03]  /*b360*/  HMMA.16816.F32.BF16 R88, R136.reuse, R144, R88 ;  /* 0x000000908858723c */ /* 0x040fe60000041858 */
[----:B-1----:R-:W-:Y:S04]  /*b370*/  F2FP.BF16.PACK_AB R174, R211, R215 ;  /* 0x000000d7d3ae723e */ /* 0x002fe800000010ff */
[--C-:B------:R-:W-:Y:S01]  /*b380*/  FFMA.FTZ R144, R213, c[0x0][0x2d0], -R166.reuse ;  /* 0x0000b400d5907a23 */ /* 0x100fe200000108a6 */
[-C--:B------:R-:W-:Y:S01]  /*b390*/  HMMA.16816.F32.BF16 R92, R136, R146.reuse, R92 ;  /* 0x00000092885c723c */ /* 0x080fe2000004185c */
[----:B------:R-:W-:Y:S02]  /*b3a0*/  MOV R213, R171 ;  /* 0x000000ab00d57202 */ /* 0x000fe40000000f00 */
[----:B------:R1:W-:Y:S05]  /*b3b0*/  MUFU.EX2 R171, R144 ;  /* 0x0000009000ab7308 */ /* 0x0003ea0000000800 */
[C---:B------:R-:W-:Y:S01]  /*b3c0*/  HMMA.16816.F32.BF16 R96, R132.reuse, R146, R96 ;  /* 0x000000928460723c */ /* 0x040fe20000041860 */
[--C-:B--2---:R-:W-:Y:S03]  /*b3d0*/  FFMA.FTZ R140, R246, c[0x0][0x2d0], -R175.reuse ;  /* 0x0000b400f68c7a23 */ /* 0x104fe600000108af */
[----:B------:R-:W-:Y:S02]  /*b3e0*/  MOV R246, R160 ;  /* 0x000000a000f67202 */ /* 0x000fe40000000f00 */
[----:B------:R-:W-:Y:S02]  /*b3f0*/  MOV R160, R190 ;  /* 0x000000be00a07202 */ /* 0x000fe40000000f00 */
[-C--:B---3--:R-:W-:Y:S01]  /*b400*/  HMMA.16816.F32.BF16 R100, R132, R148.reuse, R100 ;  /* 0x000000948464723c */ /* 0x088fe20000041864 */
[----:B------:R2:W3:Y:S03]  /*b410*/  MUFU.EX2 R207, R140 ;  /* 0x0000008c00cf7308 */ /* 0x0004e60000000800 */
[----:B------:R-:W-:Y:S04]  /*b420*/  MOV R153, R160 ;  /* 0x000000a000997202 */ /* 0x000fe80000000f00 */
[C---:B------:R-:W-:Y:S01]  /*b430*/  HMMA.16816.F32.BF16 R104, R136.reuse, R148, R104 ;  /* 0x000000948868723c */ /* 0x040fe20000041868 */
[--C-:B-1----:R-:W-:Y:S03]  /*b440*/  FFMA.FTZ R144, R212, c[0x0][0x2d0], -R166.reuse ;  /* 0x0000b400d4907a23 */ /* 0x102fe600000108a6 */
[----:B------:R-:W-:Y:S03]  /*b450*/  MOV R212, R162 ;  /* 0x000000a200d47202 */ /* 0x000fe60000000f00 */
[----:B------:R-:W-:Y:S01]  /*b460*/  MOV R149, R170 ;  /* 0x000000aa00957202 */ /* 0x000fe20000000f00 */
[-C--:B------:R-:W-:Y:S01]  /*b470*/  HMMA.16816.F32.BF16 R108, R136, R150.reuse, R108 ;  /* 0x00000096886c723c */ /* 0x080fe2000004186c */
[----:B------:R1:W4:Y:S03]  /*b480*/  MUFU.EX2 R200, R144 ;  /* 0x0000009000c87308 */ /* 0x0003260000000800 */
[----:B------:R-:W-:Y:S04]  /*b490*/  MOV R148, R181 ;  /* 0x000000b500947202 */ /* 0x000fe80000000f00 */
[C---:B------:R-:W-:Y:S01]  /*b4a0*/  HMMA.16816.F32.BF16 R112, R132.reuse, R150, R112 ;  /* 0x000000968470723c */ /* 0x040fe20000041870 */
[--C-:B--2---:R-:W-:Y:S03]  /*b4b0*/  FFMA.FTZ R140, R247, c[0x0][0x2d0], -R175.reuse ;  /* 0x0000b400f78c7a23 */ /* 0x104fe600000108af */
[----:B------:R-:W-:Y:S01]  /*b4c0*/  MOV R247, R189 ;  /* 0x000000bd00f77202 */ /* 0x000fe20000000f00 */
[----:B------:R2:W-:Y:S01]  /*b4d0*/  MUFU.EX2 R206, R140 ;  /* 0x0000008c00ce7308 */ /* 0x0005e20000000800 */
[----:B------:R-:W-:Y:S01]  /*b4e0*/  FFMA.FTZ R175, R249, c[0x0][0x2d0], -R175 ;  /* 0x0000b400f9af7a23 */ /* 0x000fe200000108af */
[----:B------:R-:W-:Y:S02]  /*b4f0*/  MOV R249, R188 ;  /* 0x000000bc00f97202 */ /* 0x000fe40000000f00 */
[----:B------:R-:W-:Y:S03]  /*b500*/  LDSM.16.MT88.4 R188, [R225+0x3080] ;  /* 0x00308000e1bc783b */ /* 0x000fe60000004200 */
[----:B---3--:R-:W-:Y:S02]  /*b510*/  F2FP.BF16.PACK_AB R192, R207, R208 ;  /* 0x000000d0cfc0723e */ /* 0x008fe400000010ff */
[----:B------:R-:W-:Y:S01]  /*b520*/  MOV R151, R180 ;  /* 0x000000b400977202 */ /* 0x000fe20000000f00 */
[----:B------:R3:W5:Y:S01]  /*b530*/  MUFU.EX2 R204, R175 ;  /* 0x000000af00cc7308 */ /* 0x0007620000000800 */
[--C-:B-1----:R-:W-:Y:S01]  /*b540*/  FFMA.FTZ R144, R214, c[0x0][0x2d0], -R166.reuse ;  /* 0x0000b400d6907a23 */ /* 0x102fe200000108a6 */
[----:B----4-:R-:W-:Y:S01]  /*b550*/  F2FP.BF16.PACK_AB R193, R200, R171 ;  /* 0x000000abc8c1723e */ /* 0x010fe200000010ff */
[----:B------:R-:W-:Y:S01]  /*b560*/  FFMA.FTZ R166, R172, c[0x0][0x2d0], -R166 ;  /* 0x0000b400aca67a23 */ /* 0x000fe200000108a6 */
[----:B------:R-:W-:Y:S02]  /*b570*/  F2FP.BF16.PACK_AB R172, R251, R250 ;  /* 0x000000fafbac723e */ /* 0x000fe400000010ff */
[----:B------:R-:W-:Y:S02]  /*b580*/  MOV R214, R161 ;  /* 0x000000a100d67202 */ /* 0x000fe40000000f00 */
[----:B------:R-:W-:Y:S02]  /*b590*/  LDSM.16.MT88.4 R160, [R228+0x3080] ;  /* 0x00308000e4a0783b */ /* 0x000fe40000004200 */
[----:B------:R1:W-:Y:S06]  /*b5a0*/  MUFU.EX2 R170, R144 ;  /* 0x0000009000aa7308 */ /* 0x0003ec0000000800 */
[----:B--2---:R-:W2:Y:S04]  /*b5b0*/  LDSM.16.MT88.4 R140, [R227+0x4080] ;  /* 0x00408000e38c783b */ /* 0x004ea80000004200 */
[----:B------:R-:W4:Y:S01]  /*b5c0*/  MUFU.EX2 R166, R166 ;  /* 0x000000a600a67308 */ /* 0x000f220000000800 */
[----:B---3--:R-:W-:Y:S02]  /*b5d0*/  F2FP.BF16.PACK_AB R175, R209, R210 ;  /* 0x000000d2d1af723e */ /* 0x008fe400000010ff */
[----:B-----5:R-:W-:Y:S01]  /*b5e0*/  F2FP.BF16.PACK_AB R194, R204, R206 ;  /* 0x000000ceccc2723e */ /* 0x020fe200000010ff */
[----:B-1----:R-:W1:Y:S01]  /*b5f0*/  LDSM.16.MT88.4 R144, [R226+0x3080] ;  /* 0x00308000e290783b */ /* 0x002e620000004200 */
[----:B----4-:R-:W-:Y:S01]  /*b600*/  F2FP.BF16.PACK_AB R195, R166, R170 ;  /* 0x000000aaa6c3723e */ /* 0x010fe200000010ff */
[-C--:B--2---:R-:W-:Y:S08]  /*b610*/  HMMA.16816.F32.BF16 R116, R132, R140.reuse, R116 ;  /* 0x0000008c8474723c */ /* 0x084ff00000041874 */
[C---:B------:R-:W-:Y:S08]  /*b620*/  HMMA.16816.F32.BF16 R120, R136.reuse, R140, R120 ;  /* 0x0000008c8878723c */ /* 0x040ff00000041878 */
[-C--:B------:R-:W-:Y:S08]  /*b630*/  HMMA.16816.F32.BF16 R124, R136, R142.reuse, R124 ;  /* 0x0000008e887c723c */ /* 0x080ff0000004187c */
        /* <DEDUP_REMOVED lines=12> */
[C---:B------:R-:W-:Y:S01]  /*b700*/  HMMA.16816.F32.BF16 R136, R192.reuse, R144, R24 ;  /* 0x00000090c088723c */ /* 0x040fe20000041818 */
[----:B------:R-:W-:Y:S03]  /*b710*/  MOV R22, R148 ;  /* 0x0000009400167202 */ /* 0x000fe60000000f00 */
[----:B------:R-:W-:Y:S03]  /*b720*/  MOV R21, R149 ;  /* 0x0000009500157202 */ /* 0x000fe60000000f00 */
[----:B------:R-:W-:Y:S01]  /*b730*/  MOV R27, R242 ;  /* 0x000000f2001b7202 */ /* 0x000fe20000000f00 */
[-C--:B------:R-:W-:Y:S01]  /*b740*/  HMMA.16816.F32.BF16 R140, R192, R146.reuse, R28 ;  /* 0x00000092c08c723c */ /* 0x080fe2000004181c */
[----:B------:R-:W5:Y:S03]  /*b750*/  LDL.LU R29, [R1+0x14] ;  /* 0x00001400011d7983 */ /* 0x000f660000300800 */
[----:B------:R-:W-:Y:S01]  /*b760*/  MOV R242, R155 ;  /* 0x0000009b00f27202 */ /* 0x000fe20000000f00 */
[----:B------:R-:W5:Y:S01]  /*b770*/  LDL.LU R28, [R1+0x1c] ;  /* 0x00001c00011c7983 */ /* 0x000f620000300800 */
[----:B------:R-:W-:Y:S02]  /*b780*/  MOV R24, R223 ;  /* 0x000000df00187202 */ /* 0x000fe40000000f00 */
[C---:B------:R-:W-:Y:S01]  /*b790*/  HMMA.16816.F32.BF16 R144, R172.reuse, R146, R32 ;  /* 0x00000092ac90723c */ /* 0x040fe20000041820 */
[----:B------:R-:W5:Y:S03]  /*b7a0*/  LDL.LU R34, [R1+0x18] ;  /* 0x0000180001227983 */ /* 0x000f660000300800 */
[----:B------:R-:W-:Y:S02]  /*b7b0*/  MOV R223, R154 ;  /* 0x0000009a00df7202 */ /* 0x000fe40000000f00 */
[----:B------:R-:W-:Y:S02]  /*b7c0*/  MOV R26, R152 ;  /* 0x00000098001a7202 */ /* 0x000fe40000000f00 */
[-C--:B------:R-:W-:Y:S01]  /*b7d0*/  HMMA.16816.F32.BF16 R148, R172, R160.reuse, R36 ;  /* 0x000000a0ac94723c */ /* 0x080fe20000041824 */
[----:B------:R-:W-:Y:S03]  /*b7e0*/  MOV R25, R153 ;  /* 0x0000009900197202 */ /* 0x000fe60000000f00 */
[----:B------:R-:W-:Y:S02]  /*b7f0*/  MOV R30, R159 ;  /* 0x0000009f001e7202 */ /* 0x000fe40000000f00 */
[----:B------:R-:W-:Y:S02]  /*b800*/  MOV R31, R158 ;  /* 0x0000009e001f7202 */ /* 0x000fe40000000f00 */
[C---:B------:R-:W-:Y:S01]  /*b810*/  HMMA.16816.F32.BF16 R152, R192.reuse, R160, R40 ;  /* 0x000000a0c098723c */ /* 0x040fe20000041828 */
[----:B------:R-:W-:Y:S03]  /*b820*/  MOV R33, R157 ;  /* 0x0000009d00217202 */ /* 0x000fe60000000f00 */
[----:B------:R-:W-:Y:S04]  /*b830*/  MOV R35, R156 ;  /* 0x0000009c00237202 */ /* 0x000fe80000000f00 */
        /* <DEDUP_REMOVED lines=21> */
[----:B------:R-:W-:Y:S01]  /*b990*/  HMMA.16816.F32.BF16 R128, R172, R18, R128 ;  /* 0x00000012ac80723c */ /* 0x000fe20000041880 */
[----:B-----5:R-:W-:Y:S03]  /*b9a0*/  FFMA.FTZ R164, R164, R29, R35 ;  /* 0x0000001da4a47223 */ /* 0x020fe60000010023 */
[----:B------:R-:W-:Y:S02]  /*b9b0*/  FFMA.FTZ R4, R2, R28, R30 ;  /* 0x0000001c02047223 */ /* 0x000fe4000001001e */
[----:B------:R-:W-:Y:S02]  /*b9c0*/  FADD.FTZ R164, R24, R164 ;  /* 0x000000a418a47221 */ /* 0x000fe40000010000 */
[----:B------:R-:W-:Y:S04]  /*b9d0*/  FFMA.FTZ R165, R165, R34, R33 ;  /* 0x00000022a5a57223 */ /* 0x000fe80000010021 */
[----:B------:R-:W-:Y:S02]  /*b9e0*/  FADD.FTZ R4, R25, R4 ;  /* 0x0000000419047221 */ /* 0x000fe40000010000 */
        /* <DEDUP_REMOVED lines=39> */
[----:B------:R-:W-:Y:S01]  /*bc60*/  FADD.FTZ R4, R210, R6 ;  /* 0x00000006d2047221 */ /* 0x000fe20000010000 */
[----:B------:R1:W-:Y:S01]  /*bc70*/  STL [R1+0x18], R5 ;  /* 0x0000180501007387 */ /* 0x0003e20000100800 */
[----:B------:R-:W-:Y:S02]  /*bc80*/  FADD.FTZ R2, R206, R2 ;  /* 0x00000002ce027221 */ /* 0x000fe40000010000 */
[----:B------:R-:W-:Y:S02]  /*bc90*/  FADD.FTZ R4, R209, R4 ;  /* 0x00000004d1047221 */ /* 0x000fe40000010000 */
[----:B------:R-:W-:Y:S02]  /*bca0*/  FADD.FTZ R2, R204, R2 ;  /* 0x00000002cc027221 */ /* 0x000fe40000010000 */
[----:B------:R-:W-:Y:S01]  /*bcb0*/  FADD.FTZ R0, R170, R0 ;  /* 0x00000000aa007221 */ /* 0x000fe20000010000 */
[----:B------:R1:W-:Y:S01]  /*bcc0*/  STL [R1+0x14], R4 ;  /* 0x0000140401007387 */ /* 0x0003e20000100800 */
[----:B------:R-:W-:Y:S02]  /*bcd0*/  MOV R170, R167 ;  /* 0x000000a700aa7202 */ /* 0x000fe40000000f00 */
[----:B------:R-:W-:Y:S01]  /*bce0*/  FADD.FTZ R0, R166, R0 ;  /* 0x00000000a6007221 */ /* 0x000fe20000010000 */
[----:B------:R1:W-:Y:S01]  /*bcf0*/  STL [R1+0x1c], R2 ;  /* 0x00001c0201007387 */ /* 0x0003e20000100800 */
[----:B------:R-:W-:Y:S03]  /*bd00*/  MOV R166, R168 ;  /* 0x000000a800a67202 */ /* 0x000fe60000000f00 */
[----:B------:R1:W-:Y:S01]  /*bd10*/  STL [R1+0x20], R0 ;  /* 0x0000200001007387 */ /* 0x0003e20000100800 */
[----:B------:R-:W-:-:S05]  /*bd20*/  @P0 BRA `(.L_x_1043) ;  /* 0xffffb75000000947 */ /* 0x000fca000383ffff */
.L_x_1026:
[----:B------:R-:W2:Y:S01]  /*bd30*/  S2UR UR6, SR_CTAID.X ;  /* 0x00000000000679c3 */ /* 0x000ea20000002500 */
[----:B------:R-:W-:-:S02]  /*bd40*/  UISETP.NE.AND UP1, UPT, UR17, URZ, UPT ;  /* 0x0000003f1100728c */ /* 0x000fc4000bf25270 */
[----:B------:R-:W-:Y:S02]  /*bd50*/  ULDC.64 UR4, c[0x0][0x2c8] ;  /* 0x0000b20000047ab9 */ /* 0x000fe40000000a00 */
[----:B------:R-:W-:-:S06]  /*bd60*/  UISETP.NE.AND UP0, UPT, UR16, URZ, UPT ;  /* 0x0000003f1000728c */ /* 0x000fcc000bf05270 */
[----:B------:R-:W-:Y:S01]  /*bd70*/  PLOP3.LUT P0, PT, PT, PT, UP0, 0x40, 0x0 ;  /* 0x000000000000781c */ /* 0x000fe20003f0e808 */
[----:B--2---:R-:W-:-:S04]  /*bd80*/  ULEA UR6, UR6, 0x7f, 0x7 ;  /* 0x0000007f06067891 */ /* 0x004fc8000f8e383f */
[----:B------:R-:W-:Y:S02]  /*bd90*/  UIMAD.WIDE.U32 UR22, UR6, UR4, URZ ;  /* 0x00000004061672a5 */ /* 0x000fe4000f8e003f */
[----:B------:R-:W-:-:S05]  /*bda0*/  UIADD3 UR4, UR9, 0x1, -UR15 ;  /* 0x0000000109047890 */ /* 0x000fca000fffe80f */
[----:B------:R-:W-:Y:S02]  /*bdb0*/  @UP1 UMOV UR7, UR23 ;  /* 0x0000001700071c82 */ /* 0x000fe40008000000 */
[----:B------:R-:W-:-:S04]  /*bdc0*/  @UP1 USHF.R.U32.HI UR6, URZ, UR5, UR7 ;  /* 0x000000053f061299 */ /* 0x000fc80008011607 */
[----:B------:R-:W-:-:S03]  /*bdd0*/  UIADD3 UR7, UR4, UR6, URZ ;  /* 0x0000000604077290 */ /* 0x000fc6000fffe03f */
        /* <DEDUP_REMOVED lines=14> */
.L_x_1045:
[----:B------:R-:W-:Y:S02]  /*bec0*/  ULDC UR4, c[0x0][0x32c] ;  /* 0x0000cb0000047ab9 */ /* 0x000fe40000000800 */
[----:B------:R-:W-:-:S03]  /*bed0*/  UISETP.NE.AND UP0, UPT, UR4, 0x1, UPT ;  /* 0x000000010400788c */ /* 0x000fc6000bf05270 */
[----:B------:R-:W-:Y:S02]  /*bee0*/  ULDC.64 UR4, c[0x0][0x330] ;  /* 0x0000cc0000047ab9 */ /* 0x000fe40000000a00 */
[----:B------:R-:W-:-:S06]  /*bef0*/  UIMAD.WIDE.U32 UR22, UR7, UR4, URZ ;  /* 0x00000004071672a5 */ /* 0x000fcc000f8e003f */
[----:B------:R-:W-:Y:S02]  /*bf00*/  @UP0 USHF.R.U32.HI UR7, URZ, UR5, UR23 ;  /* 0x000000053f070299 */ /* 0x000fe40008011617 */
.L_x_1046:
[----:B------:R-:W-:Y:S02]  /*bf10*/  ULDC UR4, c[0x0][0x32c] ;  /* 0x0000cb0000047ab9 */ /* 0x000fe40000000800 */
[----:B------:R-:W-:-:S04]  /*bf20*/  UIMAD UR4, UR7, UR4, URZ ;  /* 0x00000004070472a4 */ /* 0x000fc8000f8e023f */
[----:B------:R-:W-:-:S04]  /*bf30*/  UISETP.LT.AND UP0, UPT, UR6, UR4, UPT ;  /* 0x000000040600728c */ /* 0x000fc8000bf01270 */
[----:B------:R-:W-:-:S04]  /*bf40*/  USEL UR6, UR6, UR4, !UP0 ;  /* 0x0000000406067287 */ /* 0x000fc8000c000000 */
.L_x_1044:
[----:B------:R-:W-:-:S04]  /*bf50*/  UIADD3 UR6, UR6, 0x2f, URZ ;  /* 0x0000002f06067890 */ /* 0x000fc8000fffe03f */
        /* <DEDUP_REMOVED lines=8> */
[----:B-1----:R-:W-:Y:S01]  /*bfe0*/  IMAD.MOV.U32 R2, RZ, RZ, R168 ;  /* 0x000000ffff027224 */ /* 0x002fe200078e00a8 */
[----:B------:R-:W-:Y:S01]  /*bff0*/  MOV R170, R3 ;  /* 0x0000000300aa7202 */ /* 0x000fe20000000f00 */
[----:B------:R-:W-:Y:S01]  /*c000*/  IMAD.MOV.U32 R0, RZ, RZ, R169 ;  /* 0x000000ffff007224 */ /* 0x000fe200078e00a9 */
[----:B------:R-:W-:Y:S01]  /*c010*/  MOV R164, R167 ;  /* 0x000000a700a47202 */ /* 0x000fe20000000f00 */
[----:B------:R-:W-:Y:S02]  /*c020*/  UMOV UR23, UR13 ;  /* 0x0000000d00177c82 */ /* 0x000fe40008000000 */
[----:B------:R-:W-:Y:S02]  /*c030*/  ULDC.64 UR6, c[0x0][0x208] ;  /* 0x0000820000067ab9 */ /* 0x000fe40000000a00 */
[----:B------:R-:W-:Y:S02]  /*c040*/  ULDC.64 UR4, c[0x0][0x1e0] ;  /* 0x0000780000047ab9 */ /* 0x000fe40000000a00 */
.L_x_1048:
[----:B------:R-:W2:Y:S01]  /*c050*/  LDL.64 R22, [R1+0x38] ;  /* 0x0000380001167983 */ /* 0x000ea20000100a00 */
[----:B------:R-:W-:Y:S04]  /*c060*/  DEPBAR.LE SB0, 0x0 ;  /* 0x000080000000791a */ /* 0x000fe80000000000 */
[----:B------:R-:W-:Y:S01]  /*c070*/  UISETP.GT.AND UP0, UPT, UR8, UR23, UPT ;  /* 0x000000170800728c */ /* 0x000fe2000bf04270 */
[----:B------:R-:W3:Y:S06]  /*c080*/  LDL.64 R20, [R1+0x48] ;  /* 0x0000480001147983 */ /* 0x000eec0000100a00 */
[----:B------:R-:W-:Y:S01]  /*c090*/  BAR.SYNC.DEFER_BLOCKING 0x0 ;  /* 0x0000000000007b1d */ /* 0x000fe20000010000 */
[----:B------:R-:W-:Y:S03]  /*c0a0*/  PLOP3.LUT P0, PT, PT, PT, UP0, 0x80, 0x0 ;  /* 0x000000000000781c */ /* 0x000fe60003f0f008 */
[----:B------:R-:W-:Y:S02]  /*c0b0*/  @!UP0 USHF.R.S32.HI UR13, URZ, 0x1f, UR23 ;  /* 0x0000001f3f0d8899 */ /* 0x000fe40008011417 */
[----:B------:R-:W-:Y:S02]  /*c0c0*/  @!UP0 UIMAD.WIDE.U32 UR24, UR23, UR6, URZ ;  /* 0x00000006171882a5 */ /* 0x000fe4000f8e003f */
[----:B------:R-:W-:Y:S04]  /*c0d0*/  @!UP0 UIMAD UR13, UR13, UR6, URZ ;  /* 0x000000060d0d82a4 */ /* 0x000fe8000f8e023f */
[----:B------:R-:W-:Y:S01]  /*c0e0*/  @!UP0 UIMAD UR13, UR23, UR7, UR13 ;  /* 0x00000007170d82a4 */ /* 0x000fe2000f8e020d */
[----:B------:R-:W-:Y:S03]  /*c0f0*/  MOV R3, UR24 ;  /* 0x0000001800037c02 */ /* 0x000fe60008000f00 */
[----:B------:R-:W-:Y:S04]  /*c100*/  @!UP0 UIADD3 UR13, UR25, UR13, URZ ;  /* 0x0000000d190d8290 */ /* 0x000fe8000fffe03f */
[----:B------:R-:W-:Y:S02]  /*c110*/  @!UP0 UIMAD UR13, UR13, 0x30, URZ ;  /* 0x000000300d0d88a4 */ /* 0x000fe4000f8e023f */
[----:B------:R-:W-:Y:S01]  /*c120*/  UISETP.GT.AND UP0, UPT, UR23, UR8, UPT ;  /* 0x000000081700728c */ /* 0x000fe2000bf04270 */
[----:B-----5:R-:W-:Y:S08]  /*c130*/  LDSM.16.M88.4 R48, [R231+0x8080] ;  /* 0x00808000e730783b */ /* 0x020ff00000000200 */
[----:B------:R-:W1:Y:S02]  /*c140*/  LDSM.16.M88.4 R16, [R224+0x5080] ;  /* 0x00508000e010783b */ /* 0x000e640000000200 */
[----:B------:R-:W-:Y:S06]  /*c150*/  @UP0 USHF.L.U64.HI UR25, UR4, 0x5, UR5 ;  /* 0x0000000504190899 */ /* 0x000fec0008010205 */
[----:B------:R-:W4:Y:S08]  /*c160*/  LDSM.16.M88.4 R44, [R231+0xa080] ;  /* 0x00a08000e72c783b */ /* 0x000f300000000200 */
[----:B------:R-:W2:Y:S08]  /*c170*/  LDSM.16.M88.4 R32, [R224+0x5880] ;  /* 0x00588000e020783b */ /* 0x000eb00000000200 */
        /* <DEDUP_REMOVED lines=9> */
[----:B------:R-:W1:Y:S08]  /*c210*/  LDSM.16.M88.4 R208, [R240] ;  /* 0x00000000f0d0783b */ /* 0x000e700000000200 */
[----:B------:R-:W4:Y:S01]  /*c220*/  LDL.64 R250, [R1+0x40] ;  /* 0x0000400001fa7983 */ /* 0x000f220000100a00 */
[----:B--2---:R-:W-:Y:S02]  /*c230*/  @!P0 MOV R25, R23 ;  /* 0x0000001700198202 */ /* 0x004fe40000000f00 */
[----:B---3--:R-:W-:Y:S02]  /*c240*/  @!P0 MOV R24, R20 ;  /* 0x0000001400188202 */ /* 0x008fe40000000f00 */
[-C--:B------:R-:W-:Y:S03]  /*c250*/  HMMA.16816.F32.BF16 R20, R48, R32.reuse, RZ ;  /* 0x000000203014723c */ /* 0x080fe600000418ff */
[----:B------:R-:W-:Y:S05]  /*c260*/  @!P0 IMAD.WIDE.U32 R24, R3, 0x30, R24 ;  /* 0x0000003003188825 */ /* 0x000fea00078e0018 */
[C---:B------:R-:W-:Y:S04]  /*c270*/  @!P0 SHF.L.U32 R3, R24.reuse, 0x1, RZ ;  /* 0x0000000118038819 */ /* 0x040fe800000006ff */
[----:B------:R-:W-:Y:S01]  /*c280*/  @!P0 IADD3 R25, R25, UR13, RZ ;  /* 0x0000000d19198c10 */ /* 0x000fe2000fffe0ff */
[----:B------:R-:W-:Y:S01]  /*c290*/  UIADD3 UR13, UR23, -0x1, URZ ;  /* 0xffffffff170d7890 */ /* 0x000fe2000fffe03f */
[C---:B------:R-:W-:Y:S02]  /*c2a0*/  @!P0 IADD3 R28, P1, R3.reuse, c[0x0][0x1f8], RZ ;  /* 0x00007e00031c8a10 */ /* 0x040fe40007f3e0ff */
[----:B------:R-:W-:Y:S01]  /*c2b0*/  @!P0 IADD3 R40, P6, R3, 0x80, RZ ;  /* 0x0000008003288810 */ /* 0x000fe20007fde0ff */
[----:B------:R-:W-:Y:S01]  /*c2c0*/  @UP0 UIMAD.WIDE.U32 UR26, UR13, UR4, URZ ;  /* 0x000000040d1a02a5 */ /* 0x000fe2000f8e003f */
[----:B------:R-:W-:Y:S01]  /*c2d0*/  @!P0 SHF.L.U64.HI R3, R24, 0x1, R25 ;  /* 0x0000000118038819 */ /* 0x000fe20000010219 */
[----:B------:R-:W-:Y:S01]  /*c2e0*/  @UP0 USHF.R.S32.HI UR24, URZ, 0x1f, UR13 ;  /* 0x0000001f3f180899 */ /* 0x000fe2000801140d */
[C---:B------:R-:W-:Y:S02]  /*c2f0*/  HMMA.16816.F32.BF16 R24, R44.reuse, R32, RZ ;  /* 0x000000202c18723c */ /* 0x040fe400000418ff */
[----:B------:R-:W-:Y:S01]  /*c300*/  @!P0 IADD3.X R29, R3, c[0x0][0x1fc], RZ, P1, !PT ;  /* 0x00007f00031d8a10 */ /* 0x000fe20000ffe4ff */
[----:B------:R-:W-:Y:S01]  /*c310*/  @UP0 UIMAD UR24, UR24, UR4, URZ ;  /* 0x00000004181802a4 */ /* 0x000fe2000f8e023f */
[----:B------:R-:W-:Y:S02]  /*c320*/  @!P0 IADD3 R40, P5, R40, c[0x0][0x1f8], RZ ;  /* 0x00007e0028288a10 */ /* 0x000fe40007fbe0ff */
[----:B------:R-:W-:Y:S01]  /*c330*/  @!P0 IADD3 R36, P2, R28, UR12, RZ ;  /* 0x0000000c1c248c10 */ /* 0x000fe2000ff5e0ff */
[----:B------:R-:W-:Y:S01]  /*c340*/  @!PT LDS RZ, [RZ] ;  /* 0x00000000fffff984 */ /* 0x000fe20000000800 */
[----:B------:R-:W-:Y:S01]  /*c350*/  @!PT LDS RZ, [RZ] ;  /* 0x00000000fffff984 */ /* 0x000fe20000000800 */
[----:B------:R-:W-:Y:S01]  /*c360*/  @!PT LDS RZ, [RZ] ;  /* 0x00000000fffff984 */ /* 0x000fe20000000800 */
[----:B------:R2:W-:Y:S01]  /*c370*/  @!P0 LDGSTS.E.BYPASS.LTC128B.128 [R243+0x2080], [R28.64], !P4 ;  /* 0x020800001cf38fae */ /* 0x0005e2000e101d54 */
[----:B------:R-:W-:Y:S01]  /*c380*/  @!P0 IADD3.X R41, RZ, c[0x0][0x1fc], R3, P5, P6 ;  /* 0x00007f00ff298a10 */ /* 0x000fe20002fec403 */
[----:B------:R-:W-:Y:S03]  /*c390*/  @UP0 UIMAD UR24, UR13, UR5, UR24 ;  /* 0x000000050d1802a4 */ /* 0x000fe6000f8e0218 */
[----:B------:R-:W-:Y:S01]  /*c3a0*/  @!P0 IADD3.X R37, R29, UR11, RZ, P2, !PT ;  /* 0x0000000b1d258c10 */ /* 0x000fe200097fe4ff */
[----:B------:R-:W-:Y:S01]  /*c3b0*/  @UP0 UIADD3 UR24, UR27, UR24, URZ ;  /* 0x000000181b180290 */ /* 0x000fe2000fffe03f */
[----:B------:R-:W-:Y:S01]  /*c3c0*/  @!P0 IADD3 R38, P1, R36, UR12, RZ ;  /* 0x0000000c24268c10 */ /* 0x000fe2000ff3e0ff */
[----:B------:R3:W-:Y:S02]  /*c3d0*/  @!P0 LDGSTS.E.BYPASS.LTC128B.128 [R243+0x3880], [R40.64], !P3 ;  /* 0x0388000028f38fae */ /* 0x0007e4000d901d54 */
[----:B------:R-:W-:Y:S01]  /*c3e0*/  @UP0 UIMAD UR24, UR24, 0x30, URZ ;  /* 0x00000030181808a4 */ /* 0x000fe2000f8e023f */
[----:B------:R-:W-:Y:S05]  /*c3f0*/  @!P0 IADD3.X R39, R37, UR11, RZ, P1, !PT ;  /* 0x0000000b25278c10 */ /* 0x000fea0008ffe4ff */
[----:B------:R1:W-:Y:S08]  /*c400*/  @!P0 LDGSTS.E.BYPASS.LTC128B.128 [R243+0x2880], [R36.64], !P4 ;  /* 0x0288000024f38fae */ /* 0x0003f0000e101d54 */
[----:B------:R1:W-:Y:S01]  /*c410*/  @!P0 LDGSTS.E.BYPASS.LTC128B.128 [R243+0x4080], [R36.64+0x80], !P3 ;  /* 0x0408008024f38fae */ /* 0x0003e2000d901d54 */
[-C--:B--2---:R-:W-:Y:S07]  /*c420*/  HMMA.16816.F32.BF16 R28, R44, R34.reuse, RZ ;  /* 0x000000222c1c723c */ /* 0x084fee00000418ff */
[----:B------:R1:W-:Y:S01]  /*c430*/  @!P0 LDGSTS.E.BYPASS.LTC128B.128 [R243+0x3080], [R38.64], !P4 ;  /* 0x0308000026f38fae */ /* 0x0003e2000e101d54 */
[C---:B------:R-:W-:Y:S07]  /*c440*/  HMMA.16816.F32.BF16 R32, R48.reuse, R34, RZ ;  /* 0x000000223020723c */ /* 0x040fee00000418ff */
[----:B------:R1:W-:Y:S01]  /*c450*/  @!P0 LDGSTS.E.BYPASS.LTC128B.128 [R243+0x4880], [R38.64+0x80], !P3 ;  /* 0x0488008026f38fae */ /* 0x0003e2000d901d54 */
[----:B------:R-:W-:Y:S07]  /*c460*/  PLOP3.LUT P0, PT, PT, PT, UP0, 0x80, 0x0 ;  /* 0x000000000000781c */ /* 0x000fee0003f0f008 */
[----:B------:R-:W-:Y:S08]  /*c470*/  LDSM.16.M88.4 R212, [R232+0x8080] ;  /* 0x00808000e8d4783b */ /* 0x000ff00000000200 */
[----:B------:R-:W0:Y:S08]  /*c480*/  LDGDEPBAR ;  /* 0x00000000000079af */ /* 0x000e300000000000 */
[----:B------:R-:W2:Y:S01]  /*c490*/  LDSM.16.M88.4 R216, [R230+0x5080] ;  /* 0x00508000e6d8783b */ /* 0x000ea20000000200 */
[-C--:B-1----:R-:W-:Y:S07]  /*c4a0*/  HMMA.16816.F32.BF16 R36, R48, R172.reuse, RZ ;  /* 0x000000ac3024723c */ /* 0x082fee00000418ff */
[----:B------:R-:W1:Y:S01]  /*c4b0*/  LDSM.16.M88.4 R220, [R232+0xa080] ;  /* 0x00a08000e8dc783b */ /* 0x000e620000000200 */
[C---:B---3--:R-:W-:Y:S08]  /*c4c0*/  HMMA.16816.F32.BF16 R40, R44.reuse, R172, RZ ;  /* 0x000000ac2c28723c */ /* 0x048ff000000418ff */
[-C--:B------:R-:W-:Y:S08]  /*c4d0*/  HMMA.16816.F32.BF16 R44, R44, R174.reuse, RZ ;  /* 0x000000ae2c2c723c */ /* 0x080ff000000418ff */
[----:B------:R-:W-:Y:S01]  /*c4e0*/  HMMA.16816.F32.BF16 R48, R48, R174, RZ ;  /* 0x000000ae3030723c */ /* 0x000fe200000418ff */
[----:B------:R-:W3:Y:S07]  /*c4f0*/  LDSM.16.M88.4 R172, [R230+0x5880] ;  /* 0x00588000e6ac783b */ /* 0x000eee0000000200 */
[-C--:B------:R-:W-:Y:S08]  /*c500*/  HMMA.16816.F32.BF16 R4, R192, R196.reuse, R4 ;  /* 0x000000c4c004723c */ /* 0x080ff00000041804 */
[C---:B----4-:R-:W-:Y:S08]  /*c510*/  HMMA.16816.F32.BF16 R8, R200.reuse, R196, R8 ;  /* 0x000000c4c808723c */ /* 0x050ff00000041808 */
[-C--:B------:R-:W-:Y:S08]  /*c520*/  HMMA.16816.F32.BF16 R12, R200, R198.reuse, R12 ;  /* 0x000000c6c80c723c */ /* 0x080ff0000004180c */
[C---:B------:R-:W-:Y:S01]  /*c530*/  HMMA.16816.F32.BF16 R16, R192.reuse, R198, R16 ;  /* 0x000000c6c010723c */ /* 0x040fe20000041810 */
[----:B------:R-:W4:Y:S07]  /*c540*/  LDSM.16.M88.4 R196, [R230+0x6080] ;  /* 0x00608000e6c4783b */ /* 0x000f2e0000000200 */
        /* <DEDUP_REMOVED lines=13> */
[C---:B-1----:R-:W-:Y:S08]  /*c620*/  HMMA.16816.F32.BF16 R8, R220.reuse, R216, R8 ;  /* 0x000000d8dc08723c */ /* 0x042ff00000041808 */
[-C--:B------:R-:W-:Y:S08]  /*c630*/  HMMA.16816.F32.BF16 R12, R220, R218.reuse, R12 ;  /* 0x000000dadc0c723c */ /* 0x080ff0000004180c */
[C---:B------:R-:W-:Y:S01]  /*c640*/  HMMA.16816.F32.BF16 R16, R212.reuse, R218, R16 ;  /* 0x000000dad410723c */ /* 0x040fe20000041810 */
[----:B------:R-:W-:Y:S07]  /*c650*/  LDSM.16.M88.4 R216, [R231+0xe080] ;  /* 0x00e08000e7d8783b */ /* 0x000fee0000000200 */
[-C--:B---3--:R-:W-:Y:S08]  /*c660*/  HMMA.16816.F32.BF16 R20, R212, R172.reuse, R20 ;  /* 0x000000acd414723c */ /* 0x088ff00000041814 */
[C---:B------:R-:W-:Y:S08]  /*c670*/  HMMA.16816.F32.BF16 R24, R220.reuse, R172, R24 ;  /* 0x000000acdc18723c */ /* 0x040ff00000041818 */
[-C--:B------:R-:W-:Y:S08]  /*c680*/  HMMA.16816.F32.BF16 R28, R220, R174.reuse, R28 ;  /* 0x000000aedc1c723c */ /* 0x080ff0000004181c */
[C---:B------:R-:W-:Y:S01]  /*c690*/  HMMA.16816.F32.BF16 R32, R212.reuse, R174, R32 ;  /* 0x000000aed420723c */ /* 0x040fe20000041820 */
[----:B------:R-:W1:Y:S07]  /*c6a0*/  LDSM.16.M88.4 R172, [R229+0x1000] ;  /* 0x00100000e5ac783b */ /* 0x000e6e0000000200 */
[-C--:B----4-:R-:W-:Y:S08]  /*c6b0*/  HMMA.16816.F32.BF16 R36, R212, R196.reuse, R36 ;  /* 0x000000c4d424723c */ /* 0x090ff00000041824 */
[C---:B------:R-:W-:Y:S08]  /*c6c0*/  HMMA.16816.F32.BF16 R40, R220.reuse, R196, R40 ;  /* 0x000000c4dc28723c */ /* 0x040ff00000041828 */
[-C--:B------:R-:W-:Y:S01]  /*c6d0*/  HMMA.16816.F32.BF16 R44, R220, R198.reuse, R44 ;  /* 0x000000c6dc2c723c */ /* 0x080fe2000004182c */
[----:B------:R-:W-:Y:S07]  /*c6e0*/  LDSM.16.M88.4 R220, [R238] ;  /* 0x00000000eedc783b */ /* 0x000fee0000000200 */
[----:B------:R-:W-:Y:S01]  /*c6f0*/  HMMA.16816.F32.BF16 R48, R212, R198, R48 ;  /* 0x000000c6d430723c */ /* 0x000fe20000041830 */
[----:B------:R-:W-:Y:S07]  /*c700*/  LDSM.16.M88.4 R196, [R231+0xc080] ;  /* 0x00c08000e7c4783b */ /* 0x000fee0000000200 */
[-C--:B------:R-:W-:Y:S01]  /*c710*/  HMMA.16816.F32.BF16 R4, R192, R200.reuse, R4 ;  /* 0x000000c8c004723c */ /* 0x080fe20000041804 */
[----:B------:R-:W3:Y:S07]  /*c720*/  LDSM.16.M88.4 R212, [R224+0x6880] ;  /* 0x00688000e0d4783b */ /* 0x000eee0000000200 */
        /* <DEDUP_REMOVED lines=8> */
[----:B------:R-:W2:Y:S07]  /*c7b0*/  LDSM.16.M88.4 R208, [R224+0x7880] ;  /* 0x00788000e0d0783b */ /* 0x000eae0000000200 */
[-C--:B-1----:R-:W-:Y:S08]  /*c7c0*/  HMMA.16816.F32.BF16 R36, R192, R172.reuse, R36 ;  /* 0x000000acc024723c */ /* 0x082ff00000041824 */
[C---:B------:R-:W-:Y:S08]  /*c7d0*/  HMMA.16816.F32.BF16 R40, R204.reuse, R172, R40 ;  /* 0x000000accc28723c */ /* 0x040ff00000041828 */
[-C--:B------:R-:W-:Y:S01]  /*c7e0*/  HMMA.16816.F32.BF16 R44, R204, R174.reuse, R44 ;  /* 0x000000aecc2c723c */ /* 0x080fe2000004182c */
[----:B------:R-:W-:Y:S07]  /*c7f0*/  LDSM.16.M88.4 R204, [R233+0xe080] ;  /* 0x00e08000e9cc783b */ /* 0x000fee0000000200 */
[----:B------:R-:W-:Y:S01]  /*c800*/  HMMA.16816.F32.BF16 R48, R192, R174, R48 ;  /* 0x000000aec030723c */ /* 0x000fe20000041830 */
[----:B------:R-:W-:Y:S07]  /*c810*/  LDSM.16.M88.4 R172, [R233+0xc080] ;  /* 0x00c08000e9ac783b */ /* 0x000fee0000000200 */
[-C--:B---3--:R-:W-:Y:S01]  /*c820*/  HMMA.16816.F32.BF16 R4, R196, R212.reuse, R4 ;  /* 0x000000d4c404723c */ /* 0x088fe20000041804 */
[----:B------:R-:W1:Y:S07]  /*c830*/  LDSM.16.M88.4 R192, [R239] ;  /* 0x00000000efc0783b */ /* 0x000e6e0000000200 */
[C---:B------:R-:W-:Y:S08]  /*c840*/  HMMA.16816.F32.BF16 R8, R216.reuse, R212, R8 ;  /* 0x000000d4d808723c */ /* 0x040ff00000041808 */
[-C--:B------:R-:W-:Y:S08]  /*c850*/  HMMA.16816.F32.BF16 R12, R216, R214.reuse, R12 ;  /* 0x000000d6d80c723c */ /* 0x080ff0000004180c */
[C---:B------:R-:W-:Y:S01]  /*c860*/  HMMA.16816.F32.BF16 R16, R196.reuse, R214, R16 ;  /* 0x000000d6c410723c */ /* 0x040fe20000041810 */
[----:B------:R-:W3:Y:S07]  /*c870*/  LDSM.16.M88.4 R212, [R237] ;  /* 0x00000000edd4783b */ /* 0x000eee0000000200 */
[-C--:B----4-:R-:W-:Y:S08]  /*c880*/  HMMA.16816.F32.BF16 R20, R196, R200.reuse, R20 ;  /* 0x000000c8c414723c */ /* 0x090ff00000041814 */
        /* <DEDUP_REMOVED lines=9> */
[----:B------:R-:W2:Y:S07]  /*c920*/  LDSM.16.M88.4 R196, [R232+0xc080] ;  /* 0x00c08000e8c4783b */ /* 0x000eae0000000200 */
[-C--:B-1----:R-:W-:Y:S01]  /*c930*/  HMMA.16816.F32.BF16 R4, R172, R192.reuse, R4 ;  /* 0x000000c0ac04723c */ /* 0x082fe20000041804 */
[----:B------:R-:W1:Y:S07]  /*c940*/  LDSM.16.M88.4 R208, [R232+0xe080] ;  /* 0x00e08000e8d0783b */ /* 0x000e6e0000000200 */
[C---:B------:R-:W-:Y:S08]  /*c950*/  HMMA.16816.F32.BF16 R8, R204.reuse, R192, R8 ;  /* 0x000000c0cc08723c */ /* 0x040ff00000041808 */
        /* <DEDUP_REMOVED lines=13> */
[----:B------:R-:W3:Y:S07]  /*ca30*/  LDSM.16.M88.4 R172, [R236+0xe080] ;  /* 0x00e08000ecac783b */ /* 0x000eee0000000200 */
[-C--:B--2---:R-:W-:Y:S01]  /*ca40*/  HMMA.16816.F32.BF16 R4, R196, R200.reuse, R4 ;  /* 0x000000c8c404723c */ /* 0x084fe20000041804 */
[----:B------:R-:W2:Y:S07]  /*ca50*/  LDSM.16.M88.4 R212, [R229+0x2000] ;  /* 0x00200000e5d4783b */ /* 0x000eae0000000200 */
[C---:B-1----:R-:W-:Y:S08]  /*ca60*/  HMMA.16816.F32.BF16 R8, R208.reuse, R200, R8 ;  /* 0x000000c8d008723c */ /* 0x042ff00000041808 */
[-C--:B------:R-:W-:Y:S08]  /*ca70*/  HMMA.16816.F32.BF16 R12, R208, R202.reuse, R12 ;  /* 0x000000cad00c723c */ /* 0x080ff0000004180c */
[C---:B------:R-:W-:Y:S01]  /*ca80*/  HMMA.16816.F32.BF16 R16, R196.reuse, R202, R16 ;  /* 0x000000cac410723c */ /* 0x040fe20000041810 */
[----:B------:R-:W1:Y:S01]  /*ca90*/  LDSM.16.M88.4 R200, [R229+0x2800] ;  /* 0x00280000e5c8783b */ /* 0x000e620000000200 */
[----:B------:R-:W-:Y:S06]  /*caa0*/  DEPBAR.LE SB0, 0x0 ;  /* 0x000080000000791a */ /* 0x000fec0000000000 */
[-C--:B----4-:R-:W-:Y:S01]  /*cab0*/  HMMA.16816.F32.BF16 R20, R196, R192.reuse, R20 ;  /* 0x000000c0c414723c */ /* 0x090fe20000041814 */
[----:B------:R-:W-:Y:S07]  /*cac0*/  BAR.SYNC.DEFER_BLOCKING 0x0 ;  /* 0x0000000000007b1d */ /* 0x000fee0000010000 */
[C---:B------:R-:W-:Y:S08]  /*cad0*/  HMMA.16816.F32.BF16 R24, R208.reuse, R192, R24 ;  /* 0x000000c0d018723c */ /* 0x040ff00000041818 */
[-C--:B------:R-:W-:Y:S08]  /*cae0*/  HMMA.16816.F32.BF16 R28, R208, R194.reuse, R28 ;  /* 0x000000c2d01c723c */ /* 0x080ff0000004181c */
[C---:B------:R-:W-:Y:S01]  /*caf0*/  HMMA.16816.F32.BF16 R32, R196.reuse, R194, R32 ;  /* 0x000000c2c420723c */ /* 0x040fe20000041820 */
[----:B------:R-:W3:Y:S06]  /*cb00*/  LDL.64 R192, [R1+0x30] ;  /* 0x0000300001c07983 */ /* 0x000eec0000100a00 */
[----:B------:R-:W3:Y:S01]  /*cb10*/  LDL.LU R252, [R1+0x18] ;  /* 0x0000180001fc7983 */ /* 0x000ee20000300800 */
[-C--:B------:R-:W-:Y:S03]  /*cb20*/  HMMA.16816.F32.BF16 R36, R196, R216.reuse, R36 ;  /* 0x000000d8c424723c */ /* 0x080fe60000041824 */
[----:B------:R-:W3:Y:S05]  /*cb30*/  LDL.LU R251, [R1+0x14] ;  /* 0x0000140001fb7983 */ /* 0x000eea0000300800 */
[C---:B------:R-:W-:Y:S08]  /*cb40*/  HMMA.16816.F32.BF16 R40, R208.reuse, R216, R40 ;  /* 0x000000d8d028723c */ /* 0x040ff00000041828 */
[-C--:B------:R-:W-:Y:S08]  /*cb50*/  HMMA.16816.F32.BF16 R44, R208, R218.reuse, R44 ;  /* 0x000000dad02c723c */ /* 0x080ff0000004182c */
[----:B------:R-:W-:Y:S08]  /*cb60*/  HMMA.16816.F32.BF16 R48, R196, R218, R48 ;  /* 0x000000dac430723c */ /* 0x000ff00000041830 */
[-C--:B---3--:R-:W-:Y:S08]  /*cb70*/  HMMA.16816.F32.BF16 R4, R204, R220.reuse, R4 ;  /* 0x000000dccc04723c */ /* 0x088ff00000041804 */
[C---:B------:R-:W-:Y:S08]  /*cb80*/  HMMA.16816.F32.BF16 R8, R172.reuse, R220, R8 ;  /* 0x000000dcac08723c */ /* 0x040ff00000041808 */
[-C--:B------:R-:W-:Y:S08]  /*cb90*/  HMMA.16816.F32.BF16 R12, R172, R222.reuse, R12 ;  /* 0x000000deac0c723c */ /* 0x080ff0000004180c */
[C---:B------:R-:W-:Y:S04]  /*cba0*/  HMMA.16816.F32.BF16 R16, R204.reuse, R222, R16 ;  /* 0x000000decc10723c */ /* 0x040fe80000041810 */
[----:B------:R-:W-:Y:S02]  /*cbb0*/  FMNMX.FTZ R3, R4, R0, !PT ;  /* 0x0000000004037209 */ /* 0x000fe40007810000 */
[----:B------:R-:W-:Y:S02]  /*cbc0*/  FMNMX.FTZ R165, R6, R2, !PT ;  /* 0x0000000206a57209 */ /* 0x000fe40007810000 */
[-C--:B--2---:R-:W-:Y:S04]  /*cbd0*/  HMMA.16816.F32.BF16 R20, R204, R212.reuse, R20 ;  /* 0x000000d4cc14723c */ /* 0x084fe80000041814 */
        /* <DEDUP_REMOVED lines=40> */
[----:B------:R-:W2:Y:S01]  /*ce60*/  SHFL.BFLY PT, R167, R3, 0x2, 0x1f ;  /* 0x0c401f0003a77f89 */ /* 0x000ea200000e0000 */
[----:B------:R-:W-:Y:S04]  /*ce70*/  FMNMX.FTZ R165, R44, R165, !PT ;  /* 0x000000a52ca57209 */ /* 0x000fe80007810000 */
[----:B------:R-:W-:Y:S05]  /*ce80*/  FMNMX.FTZ R165, R45, R165, !PT ;  /* 0x000000a52da57209 */ /* 0x000fea0007810000 */
[----:B------:R-:W3:Y:S01]  /*ce90*/  SHFL.BFLY PT, R168, R165, 0x2, 0x1f ;  /* 0x0c401f00a5a87f89 */ /* 0x000ee200000e0000 */
[----:B-1----:R-:W-:Y:S02]  /*cea0*/  FMNMX.FTZ R169, R169, R166, !PT ;  /* 0x000000a6a9a97209 */ /* 0x002fe40007810000 */
[----:B------:R-:W-:Y:S05]  /*ceb0*/  FMNMX.FTZ R166, R10, R170, !PT ;  /* 0x000000aa0aa67209 */ /* 0x000fea0007810000 */
[----:B------:R-:W1:Y:S01]  /*cec0*/  SHFL.BFLY PT, R171, R169, 0x1, 0x1f ;  /* 0x0c201f00a9ab7f89 */ /* 0x000e6200000e0000 */
[----:B------:R-:W-:Y:S04]  /*ced0*/  FMNMX.FTZ R166, R11, R166, !PT ;  /* 0x000000a60ba67209 */ /* 0x000fe80007810000 */
[----:B------:R-:W-:Y:S02]  /*cee0*/  FMNMX.FTZ R166, R14, R166, !PT ;  /* 0x000000a60ea67209 */ /* 0x000fe40007810000 */
[----:B--2---:R-:W-:Y:S02]  /*cef0*/  FMNMX.FTZ R3, R3, R167, !PT ;  /* 0x000000a703037209 */ /* 0x004fe40007810000 */
[----:B------:R-:W-:Y:S03]  /*cf00*/  FMNMX.FTZ R166, R15, R166, !PT ;  /* 0x000000a60fa67209 */ /* 0x000fe60007810000 */
[----:B------:R-:W2:Y:S01]  /*cf10*/  SHFL.BFLY PT, R167, R3, 0x1, 0x1f ;  /* 0x0c201f0003a77f89 */ /* 0x000ea200000e0000 */
[----:B------:R-:W-:Y:S02]  /*cf20*/  FMNMX.FTZ R166, R26, R166, !PT ;  /* 0x000000a61aa67209 */ /* 0x000fe40007810000 */
[----:B---3--:R-:W-:Y:S02]  /*cf30*/  FMNMX.FTZ R165, R165, R168, !PT ;  /* 0x000000a8a5a57209 */ /* 0x008fe40007810000 */
[----:B------:R-:W-:Y:S03]  /*cf40*/  FMNMX.FTZ R166, R27, R166, !PT ;  /* 0x000000a61ba67209 */ /* 0x000fe60007810000 */
[----:B------:R-:W3:Y:S01]  /*cf50*/  SHFL.BFLY PT, R172, R165, 0x1, 0x1f ;  /* 0x0c201f00a5ac7f89 */ /* 0x000ee200000e0000 */
[----:B------:R-:W-:Y:S02]  /*cf60*/  FMNMX.FTZ R166, R30, R166, !PT ;  /* 0x000000a61ea67209 */ /* 0x000fe40007810000 */
[----:B-1----:R-:W-:Y:S02]  /*cf70*/  FMNMX.FTZ R169, R169, R171, !PT ;  /* 0x000000aba9a97209 */ /* 0x002fe40007810000 */
[----:B------:R-:W-:Y:S03]  /*cf80*/  FMNMX.FTZ R166, R31, R166, !PT ;  /* 0x000000a61fa67209 */ /* 0x000fe60007810000 */
[C---:B------:R-:W-:Y:S02]  /*cf90*/  FADD.FTZ R0, -R169.reuse, R0 ;  /* 0x00000000a9007221 */ /* 0x040fe40000010100 */
[----:B------:R-:W-:Y:S02]  /*cfa0*/  FMUL.FTZ R204, R169, c[0x0][0x2d0] ;  /* 0x0000b400a9cc7a20 */ /* 0x000fe40000410000 */
[----:B------:R-:W-:Y:S02]  /*cfb0*/  FMUL.FTZ R0, R0, c[0x0][0x2d0] ;  /* 0x0000b40000007a20 */ /* 0x000fe40000410000 */
[--C-:B------:R-:W-:Y:S01]  /*cfc0*/  FFMA.FTZ R4, R4, c[0x0][0x2d0], -R204.reuse ;  /* 0x0000b40004047a23 */ /* 0x100fe200000108cc */
[----:B--2---:R-:W-:Y:S01]  /*cfd0*/  FMNMX.FTZ R168, R3, R167, !PT ;  /* 0x000000a703a87209 */ /* 0x004fe20007810000 */
[--C-:B------:R-:W-:Y:S01]  /*cfe0*/  FFMA.FTZ R5, R5, c[0x0][0x2d0], -R204.reuse ;  /* 0x0000b40005057a23 */ /* 0x100fe200000108cc */
[----:B------:R-:W-:Y:S01]  /*cff0*/  FMNMX.FTZ R3, R42, R166, !PT ;  /* 0x000000a62a037209 */ /* 0x000fe20007810000 */
[----:B------:R1:W-:Y:S01]  /*d000*/  MUFU.EX2 R245, R4 ;  /* 0x0000000400f57308 */ /* 0x0003e20000000800 */
[----:B------:R-:W-:Y:S02]  /*d010*/  FFMA.FTZ R16, R16, c[0x0][0x2d0], -R204 ;  /* 0x0000b40010107a23 */ /* 0x000fe400000108cc */
[C---:B------:R-:W-:Y:S02]  /*d020*/  FADD.FTZ R2, -R168.reuse, R2 ;  /* 0x00000002a8027221 */ /* 0x040fe40000010100 */
[----:B------:R-:W-:Y:S01]  /*d030*/  FMUL.FTZ R205, R168, c[0x0][0x2d0] ;  /* 0x0000b400a8cd7a20 */ /* 0x000fe20000410000 */
[----:B---3--:R-:W-:Y:S01]  /*d040*/  FMNMX.FTZ R167, R165, R172, !PT ;  /* 0x000000aca5a77209 */ /* 0x008fe20007810000 */
[----:B------:R-:W-:Y:S02]  /*d050*/  FMUL.FTZ R2, R2, c[0x0][0x2d0] ;  /* 0x0000b40002027a20 */ /* 0x000fe40000410000 */
[--C-:B------:R-:W-:Y:S01]  /*d060*/  FFMA.FTZ R6, R6, c[0x0][0x2d0], -R205.reuse ;  /* 0x0000b40006067a23 */ /* 0x100fe200000108cd */
[----:B------:R2:W-:Y:S01]  /*d070*/  MUFU.EX2 R166, R0 ;  /* 0x0000000000a67308 */ /* 0x0005e20000000800 */
[----:B------:R-:W-:Y:S02]  /*d080*/  FMUL.FTZ R206, R167, c[0x0][0x2d0] ;  /* 0x0000b400a7ce7a20 */ /* 0x000fe40000410000 */
[--C-:B------:R-:W-:Y:S02]  /*d090*/  FFMA.FTZ R7, R7, c[0x0][0x2d0], -R205.reuse ;  /* 0x0000b40007077a23 */ /* 0x100fe400000108cd */
[--C-:B------:R-:W-:Y:S02]  /*d0a0*/  FFMA.FTZ R8, R8, c[0x0][0x2d0], -R206.reuse ;  /* 0x0000b40008087a23 */ /* 0x100fe400000108ce */
[----:B------:R-:W-:Y:S02]  /*d0b0*/  FFMA.FTZ R9, R9, c[0x0][0x2d0], -R206 ;  /* 0x0000b40009097a23 */ /* 0x000fe400000108ce */
[----:B------:R-:W-:Y:S01]  /*d0c0*/  FFMA.FTZ R17, R17, c[0x0][0x2d0], -R204 ;  /* 0x0000b40011117a23 */ /* 0x000fe200000108cc */
[----:B------:R3:W-:Y:S01]  /*d0d0*/  MUFU.EX2 R165, R2 ;  /* 0x0000000200a57308 */ /* 0x0007e20000000800 */
[--C-:B------:R-:W-:Y:S02]  /*d0e0*/  FFMA.FTZ R18, R18, c[0x0][0x2d0], -R205.reuse ;  /* 0x0000b40012127a23 */ /* 0x100fe400000108cd */
[--C-:B------:R-:W-:Y:S01]  /*d0f0*/  FFMA.FTZ R19, R19, c[0x0][0x2d0], -R205.reuse ;  /* 0x0000b40013137a23 */ /* 0x100fe200000108cd */
[----:B-1----:R-:W-:Y:S01]  /*d100*/  @P0 MOV R4, R250 ;  /* 0x000000fa00040202 */ /* 0x002fe20000000f00 */
[--C-:B------:R-:W-:Y:S01]  /*d110*/  FFMA.FTZ R12, R12, c[0x0][0x2d0], -R206.reuse ;  /* 0x0000b4000c0c7a23 */ /* 0x100fe200000108ce */
[----:B------:R-:W4:Y:S01]  /*d120*/  LDL.LU R250, [R1+0x1c] ;  /* 0x00001c0001fa7983 */ /* 0x000f220000300800 */
[----:B------:R-:W-:Y:S02]  /*d130*/  FFMA.FTZ R13, R13, c[0x0][0x2d0], -R206 ;  /* 0x0000b4000d0d7a23 */ /* 0x000fe400000108ce */
[--C-:B------:R-:W-:Y:S01]  /*d140*/  FFMA.FTZ R20, R20, c[0x0][0x2d0], -R204.reuse ;  /* 0x0000b40014147a23 */ /* 0x100fe200000108cc */
[----:B------:R-:W1:Y:S01]  /*d150*/  MUFU.EX2 R246, R5 ;  /* 0x0000000500f67308 */ /* 0x000e620000000800 */
[----:B------:R-:W4:Y:S01]  /*d160*/  LDL.LU R249, [R1+0x20] ;  /* 0x0000200001f97983 */ /* 0x000f220000300800 */
[--C-:B------:R-:W-:Y:S01]  /*d170*/  FFMA.FTZ R21, R21, c[0x0][0x2d0], -R204.reuse ;  /* 0x0000b40015157a23 */ /* 0x100fe200000108cc */
[----:B--2---:R-:W-:Y:S01]  /*d180*/  FMNMX.FTZ R0, R43, R3, !PT ;  /* 0x000000032b007209 */ /* 0x004fe20007810000 */
[--C-:B------:R-:W-:Y:S02]  /*d190*/  FFMA.FTZ R22, R22, c[0x0][0x2d0], -R205.reuse ;  /* 0x0000b40016167a23 */ /* 0x100fe400000108cd */
[----:B------:R-:W-:Y:S01]  /*d1a0*/  FFMA.FTZ R33, R33, c[0x0][0x2d0], -R204 ;  /* 0x0000b40021217a23 */ /* 0x000fe200000108cc */
[----:B------:R-:W-:Y:S01]  /*d1b0*/  FMNMX.FTZ R0, R46, R0, !PT ;  /* 0x000000002e007209 */ /* 0x000fe20007810000 */
[--C-:B------:R-:W-:Y:S02]  /*d1c0*/  FFMA.FTZ R34, R34, c[0x0][0x2d0], -R205.reuse ;  /* 0x0000b40022227a23 */ /* 0x100fe400000108cd */
[----:B------:R-:W-:Y:S01]  /*d1d0*/  MUFU.EX2 R222, R6 ;  /* 0x0000000600de7308 */ /* 0x000fe20000000800 */
[--C-:B------:R-:W-:Y:S01]  /*d1e0*/  FFMA.FTZ R35, R35, c[0x0][0x2d0], -R205.reuse ;  /* 0x0000b40023237a23 */ /* 0x100fe200000108cd */
[----:B------:R-:W-:Y:S01]  /*d1f0*/  FMNMX.FTZ R0, R47, R0, !PT ;  /* 0x000000002f007209 */ /* 0x000fe20007810000 */
[----:B------:R-:W-:Y:S02]  /*d200*/  FFMA.FTZ R24, R24, c[0x0][0x2d0], -R206 ;  /* 0x0000b40018187a23 */ /* 0x000fe400000108ce */
[----:B---3--:R-:W-:Y:S02]  /*d210*/  FADD.FTZ R2, -R167, R164 ;  /* 0x000000a4a7027221 */ /* 0x008fe40000010100 */
[----:B------:R-:W2:Y:S01]  /*d220*/  SHFL.BFLY PT, R3, R0, 0x2, 0x1f ;  /* 0x0c401f0000037f89 */ /* 0x000ea200000e0000 */
[----:B------:R-:W-:Y:S02]  /*d230*/  FFMA.FTZ R25, R25, c[0x0][0x2d0], -R206 ;  /* 0x0000b40019197a23 */ /* 0x000fe400000108ce */
[----:B------:R-:W-:Y:S01]  /*d240*/  FMUL.FTZ R2, R2, c[0x0][0x2d0] ;  /* 0x0000b40002027a20 */ /* 0x000fe20000410000 */
[----:B------:R-:W-:Y:S01]  /*d250*/  MUFU.EX2 R221, R8 ;  /* 0x0000000800dd7308 */ /* 0x000fe20000000800 */
[--C-:B------:R-:W-:Y:S01]  /*d260*/  FFMA.FTZ R36, R36, c[0x0][0x2d0], -R204.reuse ;  /* 0x0000b40024247a23 */ /* 0x100fe200000108cc */
[----:B-1----:R-:W-:Y:S01]  /*d270*/  F2FP.BF16.PACK_AB R172, R246, R245 ;  /* 0x000000f5f6ac723e */ /* 0x002fe200000010ff */
[----:B------:R-:W-:Y:S02]  /*d280*/  FFMA.FTZ R37, R37, c[0x0][0x2d0], -R204 ;  /* 0x0000b40025257a23 */ /* 0x000fe400000108cc */
[--C-:B------:R-:W-:Y:S02]  /*d290*/  FFMA.FTZ R38, R38, c[0x0][0x2d0], -R205.reuse ;  /* 0x0000b40026267a23 */ /* 0x100fe400000108cd */
[----:B------:R-:W-:Y:S03]  /*d2a0*/  FFMA.FTZ R39, R39, c[0x0][0x2d0], -R205 ;  /* 0x0000b40027277a23 */ /* 0x000fe600000108cd */
[----:B------:R1:W3:Y:S01]  /*d2b0*/  MUFU.EX2 R164, R2 ;  /* 0x0000000200a47308 */ /* 0x0002e20000000800 */
[C---:B------:R-:W-:Y:S02]  /*d2c0*/  FMUL.FTZ R132, R166.reuse, R132 ;  /* 0x00000084a6847220 */ /* 0x040fe40000410000 */
[C---:B------:R-:W-:Y:S02]  /*d2d0*/  FMUL.FTZ R133, R166.reuse, R133 ;  /* 0x00000085a6857220 */ /* 0x040fe40000410000 */
[C---:B------:R-:W-:Y:S02]  /*d2e0*/  FMUL.FTZ R134, R165.reuse, R134 ;  /* 0x00000086a5867220 */ /* 0x040fe40000410000 */
[C---:B------:R-:W-:Y:S02]  /*d2f0*/  FMUL.FTZ R135, R165.reuse, R135 ;  /* 0x00000087a5877220 */ /* 0x040fe40000410000 */
[----:B------:R-:W-:Y:S01]  /*d300*/  FMUL.FTZ R144, R166, R144 ;  /* 0x00000090a6907220 */ /* 0x000fe20000410000 */
[----:B--2---:R-:W-:Y:S01]  /*d310*/  FMNMX.FTZ R0, R0, R3, !PT ;  /* 0x0000000300007209 */ /* 0x004fe20007810000 */
[----:B------:R-:W2:Y:S01]  /*d320*/  MUFU.EX2 R223, R7 ;  /* 0x0000000700df7308 */ /* 0x000ea20000000800 */
[----:B------:R-:W-:Y:S01]  /*d330*/  @P0 MOV R5, R193 ;  /* 0x000000c100050202 */ /* 0x000fe20000000f00 */
[C---:B------:R-:W-:Y:S02]  /*d340*/  FMUL.FTZ R145, R166.reuse, R145 ;  /* 0x00000091a6917220 */ /* 0x040fe40000410000 */
[C---:B------:R-:W-:Y:S02]  /*d350*/  FMUL.FTZ R146, R165.reuse, R146 ;  /* 0x00000092a5927220 */ /* 0x040fe40000410000 */
[C---:B------:R-:W-:Y:S02]  /*d360*/  FMUL.FTZ R147, R165.reuse, R147 ;  /* 0x00000093a5937220 */ /* 0x040fe40000410000 */
[C---:B------:R-:W-:Y:S02]  /*d370*/  FMUL.FTZ R148, R166.reuse, R148 ;  /* 0x00000094a6947220 */ /* 0x040fe40000410000 */
[----:B------:R2:W-:Y:S01]  /*d380*/  MUFU.EX2 R220, R9 ;  /* 0x0000000900dc7308 */ /* 0x0005e20000000800 */
[----:B------:R-:W-:Y:S01]  /*d390*/  FMUL.FTZ R149, R166, R149 ;  /* 0x00000095a6957220 */ /* 0x000fe20000410000 */
[----:B-1----:R-:W1:Y:S01]  /*d3a0*/  SHFL.BFLY PT, R2, R0, 0x1, 0x1f ;  /* 0x0c201f0000027f89 */ /* 0x002e6200000e0000 */
[C---:B------:R-:W-:Y:S02]  /*d3b0*/  FMUL.FTZ R150, R165.reuse, R150 ;  /* 0x00000096a5967220 */ /* 0x040fe40000410000 */
[----:B------:R-:W-:Y:S02]  /*d3c0*/  FMUL.FTZ R151, R165, R151 ;  /* 0x00000097a5977220 */ /* 0x000fe40000410000 */
[C---:B---3--:R-:W-:Y:S03]  /*d3d0*/  FMUL.FTZ R152, R164.reuse, R152 ;  /* 0x00000098a4987220 */ /* 0x048fe60000410000 */
[----:B------:R-:W-:Y:S01]  /*d3e0*/  MUFU.EX2 R248, R16 ;  /* 0x0000001000f87308 */ /* 0x000fe20000000800 */
[C---:B------:R-:W-:Y:S02]  /*d3f0*/  FMUL.FTZ R153, R164.reuse, R153 ;  /* 0x00000099a4997220 */ /* 0x040fe40000410000 */
[C---:B------:R-:W-:Y:S01]  /*d400*/  FMUL.FTZ R156, R164.reuse, R156 ;  /* 0x0000009ca49c7220 */ /* 0x040fe20000410000 */
[----:B--2---:R-:W-:Y:S01]  /*d410*/  F2FP.BF16.PACK_AB R173, R223, R222 ;  /* 0x000000dedfad723e */ /* 0x004fe200000010ff */
[----:B------:R-:W-:Y:S02]  /*d420*/  FMUL.FTZ R157, R164, R157 ;  /* 0x0000009da49d7220 */ /* 0x000fe40000410000 */
[C---:B------:R-:W-:Y:S02]  /*d430*/  FMUL.FTZ R160, R166.reuse, R160 ;  /* 0x000000a0a6a07220 */ /* 0x040fe40000410000 */
[C---:B------:R-:W-:Y:S01]  /*d440*/  FMUL.FTZ R161, R166.reuse, R161 ;  /* 0x000000a1a6a17220 */ /* 0x040fe20000410000 */
[----:B------:R-:W2:Y:S01]  /*d450*/  MUFU.EX2 R247, R17 ;  /* 0x0000001100f77308 */ /* 0x000ea20000000800 */
[C---:B------:R-:W-:Y:S02]  /*d460*/  FMUL.FTZ R162, R165.reuse, R162 ;  /* 0x000000a2a5a27220 */ /* 0x040fe40000410000 */
[C---:B------:R-:W-:Y:S02]  /*d470*/  FMUL.FTZ R163, R165.reuse, R163 ;  /* 0x000000a3a5a37220 */ /* 0x040fe40000410000 */
[----:B------:R-:W-:Y:S01]  /*d480*/  FMUL.FTZ R52, R166, R52 ;  /* 0x00000034a6347220 */ /* 0x000fe20000410000 */
[----:B-1----:R-:W-:Y:S01]  /*d490*/  FMNMX.FTZ R3, R0, R2, !PT ;  /* 0x0000000200037209 */ /* 0x002fe20007810000 */
[----:B------:R-:W-:Y:S01]  /*d4a0*/  FMUL.FTZ R53, R166, R53 ;  /* 0x00000035a6357220 */ /* 0x000fe20000410000 */
[----:B------:R-:W-:Y:S02]  /*d4b0*/  MOV R2, UR26 ;  /* 0x0000001a00027c02 */ /* 0x000fe40008000f00 */
[----:B------:R1:W-:Y:S01]  /*d4c0*/  MUFU.EX2 R244, R18 ;  /* 0x0000001200f47308 */ /* 0x0003e20000000800 */
[----:B------:R-:W-:Y:S02]  /*d4d0*/  FMUL.FTZ R54, R165, R54 ;  /* 0x00000036a5367220 */ /* 0x000fe40000410000 */
[C---:B------:R-:W-:Y:S02]  /*d4e0*/  FADD.FTZ R0, -R3.reuse, R170 ;  /* 0x000000aa03007221 */ /* 0x040fe40000010100 */
[----:B------:R-:W-:Y:S04]  /*d4f0*/  @P0 IMAD.WIDE.U32 R4, R2, 0x30, R4 ;  /* 0x0000003002040825 */ /* 0x000fe800078e0004 */
[----:B------:R-:W-:Y:S01]  /*d500*/  FMUL.FTZ R2, R3, c[0x0][0x2d0] ;  /* 0x0000b40003027a20 */ /* 0x000fe20000410000 */
[----:B------:R-:W-:Y:S01]  /*d510*/  @P0 SHF.L.U32 R6, R4, 0x1, RZ ;  /* 0x0000000104060819 */ /* 0x000fe200000006ff */
[----:B------:R-:W3:Y:S01]  /*d520*/  MUFU.EX2 R242, R19 ;  /* 0x0000001300f27308 */ /* 0x000ee20000000800 */
[----:B------:R-:W-:Y:S01]  /*d530*/  @P0 IADD3 R5, R5, UR24, RZ ;  /* 0x0000001805050c10 */ /* 0x000fe2000fffe0ff */
[----:B------:R-:W-:Y:S01]  /*d540*/  @UP0 USHF.L.U32 UR24, UR4, 0x5, URZ ;  /* 0x0000000504180899 */ /* 0x000fe2000800063f */
[----:B------:R-:W-:Y:S01]  /*d550*/  @P0 IADD3 R8, P5, R6, 0x80, RZ ;  /* 0x0000008006080810 */ /* 0x000fe20007fbe0ff */
[----:B------:R-:W-:Y:S01]  /*d560*/  FMUL.FTZ R0, R0, c[0x0][0x2d0] ;  /* 0x0000b40000007a20 */ /* 0x000fe20000410000 */
[----:B------:R-:W-:Y:S01]  /*d570*/  @P0 IADD3 R6, P1, R6, c[0x0][0x1c8], RZ ;  /* 0x0000720006060a10 */ /* 0x000fe20007f3e0ff */
[--C-:B------:R-:W-:Y:S01]  /*d580*/  FFMA.FTZ R10, R10, c[0x0][0x2d0], -R2.reuse ;  /* 0x0000b4000a0a7a23 */ /* 0x100fe20000010802 */
[----:B------:R-:W-:Y:S01]  /*d590*/  @P0 SHF.L.U64.HI R5, R4, 0x1, R5 ;  /* 0x0000000104050819 */ /* 0x000fe20000010205 */
[--C-:B------:R-:W-:Y:S01]  /*d5a0*/  FFMA.FTZ R11, R11, c[0x0][0x2d0], -R2.reuse ;  /* 0x0000b4000b0b7a23 */ /* 0x100fe20000010802 */
[----:B------:R-:W-:Y:S01]  /*d5b0*/  @P0 IADD3 R8, P2, R8, c[0x0][0x1c8], RZ ;  /* 0x0000720008080a10 */ /* 0x000fe20007f5e0ff */
[--C-:B------:R-:W-:Y:S01]  /*d5c0*/  FFMA.FTZ R14, R14, c[0x0][0x2d0], -R2.reuse ;  /* 0x0000b4000e0e7a23 */ /* 0x100fe20000010802 */
[----:B------:R-:W-:Y:S01]  /*d5d0*/  @P0 IADD3.X R7, R5, c[0x0][0x1cc], RZ, P1, !PT ;  /* 0x0000730005070a10 */ /* 0x000fe20000ffe4ff */
[--C-:B------:R-:W-:Y:S01]  /*d5e0*/  FFMA.FTZ R15, R15, c[0x0][0x2d0], -R2.reuse ;  /* 0x0000b4000f0f7a23 */ /* 0x100fe20000010802 */
[----:B------:R-:W-:Y:S01]  /*d5f0*/  @P0 IADD3.X R9, RZ, c[0x0][0x1cc], R5, P2, P5 ;  /* 0x00007300ff090a10 */ /* 0x000fe200017ea405 */
[----:B------:R-:W3:Y:S01]  /*d600*/  MUFU.EX2 R0, R0 ;  /* 0x0000000000007308 */ /* 0x000ee20000000800 */
[----:B------:R-:W-:Y:S01]  /*d610*/  @P0 IADD3 R4, P1, R6, UR24, RZ ;  /* 0x0000001806040c10 */ /* 0x000fe2000ff3e0ff */
[----:B------:R3:W-:Y:S01]  /*d620*/  @P0 LDGSTS.E.BYPASS.LTC128B.128 [R243+0x5080], [R6.64], !P4 ;  /* 0x0508000006f30fae */ /* 0x0007e2000e101d54 */
[----:B--2---:R-:W-:Y:S01]  /*d630*/  F2FP.BF16.PACK_AB R174, R247, R248 ;  /* 0x000000f8f7ae723e */ /* 0x004fe200000010ff */
[C---:B------:R-:W-:Y:S01]  /*d640*/  FMUL.FTZ R16, R166.reuse, R188 ;  /* 0x000000bca6107220 */ /* 0x040fe20000410000 */
[----:B------:R-:W-:Y:S01]  /*d650*/  @P0 IADD3.X R5, R7, UR25, RZ, P1, !PT ;  /* 0x0000001907050c10 */ /* 0x000fe20008ffe4ff */
[----:B------:R-:W-:Y:S01]  /*d660*/  FMUL.FTZ R17, R166, R189 ;  /* 0x000000bda6117220 */ /* 0x000fe20000410000 */
[----:B------:R-:W-:Y:S01]  /*d670*/  UISETP.GT.AND UP0, UPT, UR23, UR22, UPT ;  /* 0x000000161700728c */ /* 0x000fe2000bf04270 */
[C---:B-1----:R-:W-:Y:S02]  /*d680*/  FMUL.FTZ R18, R165.reuse, R190 ;  /* 0x000000bea5127220 */ /* 0x042fe40000410000 */
[----:B------:R1:W-:Y:S01]  /*d690*/  @P0 LDGSTS.E.BYPASS.LTC128B.128 [R243+0x6880], [R8.64], !P3 ;  /* 0x0688000008f30fae */ /* 0x0003e2000d901d54 */
[----:B------:R2:W-:Y:S01]  /*d6a0*/  MUFU.EX2 R219, R12 ;  /* 0x0000000c00db7308 */ /* 0x0005e20000000800 */
[----:B---3--:R-:W-:Y:S01]  /*d6b0*/  F2FP.BF16.PACK_AB R175, R242, R244 ;  /* 0x000000f4f2af723e */ /* 0x008fe200000010ff */
[----:B------:R-:W-:Y:S01]  /*d6c0*/  FMUL.FTZ R19, R165, R191 ;  /* 0x000000bfa5137220 */ /* 0x000fe20000410000 */
[----:B------:R-:W-:Y:S01]  /*d6d0*/  UMOV UR23, UR13 ;  /* 0x0000000d00177c82 */ /* 0x000fe20008000000 */
[--C-:B------:R-:W-:Y:S02]  /*d6e0*/  FFMA.FTZ R26, R26, c[0x0][0x2d0], -R2.reuse ;  /* 0x0000b4001a1a7a23 */ /* 0x100fe40000010802 */
[----:B------:R-:W-:Y:S01]  /*d6f0*/  FFMA.FTZ R27, R27, c[0x0][0x2d0], -R2 ;  /* 0x0000b4001b1b7a23 */ /* 0x000fe20000010802 */
[----:B------:R3:W-:Y:S01]  /*d700*/  @P0 LDGSTS.E.BYPASS.LTC128B.128 [R243+0x5880], [R4.64], !P4 ;  /* 0x0588000004f30fae */ /* 0x0007e2000e101d54 */
[----:B------:R-:W-:Y:S02]  /*d710*/  FMUL.FTZ R55, R165, R55 ;  /* 0x00000037a5377220 */ /* 0x000fe40000410000 */
[----:B------:R3:W-:Y:S01]  /*d720*/  MUFU.EX2 R218, R13 ;  /* 0x0000000d00da7308 */ /* 0x0007e20000000800 */
[----:B------:R-:W-:Y:S02]  /*d730*/  FMUL.FTZ R56, R164, R56 ;  /* 0x00000038a4387220 */ /* 0x000fe40000410000 */
[C---:B------:R-:W-:Y:S02]  /*d740*/  FMUL.FTZ R154, R0.reuse, R154 ;  /* 0x0000009a009a7220 */ /* 0x040fe40000410000 */
[----:B------:R3:W-:Y:S01]  /*d750*/  @P0 LDGSTS.E.BYPASS.LTC128B.128 [R243+0x7080], [R4.64+0x80], !P3 ;  /* 0x0708008004f30fae */ /* 0x0007e2000d901d54 */
[----:B------:R-:W-:Y:S01]  /*d760*/  FMUL.FTZ R155, R0, R155 ;  /* 0x0000009b009b7220 */ /* 0x000fe20000410000 */
[----:B------:R-:W-:Y:S01]  /*d770*/  @P0 IADD3 R6, P2, R4, UR24, RZ ;  /* 0x0000001804060c10 */ /* 0x000fe2000ff5e0ff */
[C---:B------:R-:W-:Y:S02]  /*d780*/  FMUL.FTZ R158, R0.reuse, R158 ;  /* 0x0000009e009e7220 */ /* 0x040fe40000410000 */
[----:B------:R3:W-:Y:S01]  /*d790*/  MUFU.EX2 R201, R10 ;  /* 0x0000000a00c97308 */ /* 0x0007e20000000800 */
[----:B------:R-:W-:Y:S01]  /*d7a0*/  FMUL.FTZ R159, R0, R159 ;  /* 0x0000009f009f7220 */ /* 0x000fe20000410000 */
[----:B------:R-:W-:Y:S01]  /*d7b0*/  @P0 IADD3.X R7, R5, UR25, RZ, P2, !PT ;  /* 0x0000001905070c10 */ /* 0x000fe200097fe4ff */
[C---:B------:R-:W-:Y:S02]  /*d7c0*/  FMUL.FTZ R57, R164.reuse, R57 ;  /* 0x00000039a4397220 */ /* 0x040fe40000410000 */
[C---:B--2---:R-:W-:Y:S02]  /*d7d0*/  FMUL.FTZ R12, R164.reuse, R184 ;  /* 0x000000b8a40c7220 */ /* 0x044fe40000410000 */
[----:B------:R2:W-:Y:S01]  /*d7e0*/  @P0 LDGSTS.E.BYPASS.LTC128B.128 [R243+0x6080], [R6.64], !P4 ;  /* 0x0608000006f30fae */ /* 0x0005e2000e101d54 */
[C---:B-1----:R-:W-:Y:S02]  /*d7f0*/  FMUL.FTZ R8, R164.reuse, R180 ;  /* 0x000000b4a4087220 */ /* 0x042fe40000410000 */
[----:B------:R1:W1:Y:S01]  /*d800*/  MUFU.EX2 R200, R11 ;  /* 0x0000000b00c87308 */ /* 0x0002620000000800 */
[----:B------:R-:W-:Y:S02]  /*d810*/  FMUL.FTZ R9, R164, R181 ;  /* 0x000000b5a4097220 */ /* 0x000fe40000410000 */
[----:B------:R-:W-:Y:S02]  /*d820*/  FMUL.FTZ R58, R0, R58 ;  /* 0x0000003a003a7220 */ /* 0x000fe40000410000 */
[----:B------:R2:W-:Y:S01]  /*d830*/  @P0 LDGSTS.E.BYPASS.LTC128B.128 [R243+0x7880], [R6.64+0x80], !P3 ;  /* 0x0788008006f30fae */ /* 0x0005e2000d901d54 */
[----:B---3--:R-:W-:Y:S01]  /*d840*/  FMUL.FTZ R13, R164, R185 ;  /* 0x000000b9a40d7220 */ /* 0x008fe20000410000 */
[----:B------:R-:W-:Y:S01]  /*d850*/  PLOP3.LUT P0, PT, PT, PT, UP0, 0x80, 0x0 ;  /* 0x000000000000781c */ /* 0x000fe20003f0f008 */
[----:B------:R-:W-:Y:S02]  /*d860*/  FMUL.FTZ R59, R0, R59 ;  /* 0x0000003b003b7220 */ /* 0x000fe40000410000 */
[----:B------:R3:W-:Y:S01]  /*d870*/  MUFU.EX2 R202, R14 ;  /* 0x0000000e00ca7308 */ /* 0x0007e20000000800 */
[----:B------:R-:W-:Y:S02]  /*d880*/  FMUL.FTZ R60, R164, R60 ;  /* 0x0000003ca43c7220 */ /* 0x000fe40000410000 */
[----:B------:R-:W3:Y:S01]  /*d890*/  LDSM.16.MT88.4 R192, [R225+0x2080] ;  /* 0x00208000e1c0783b */ /* 0x000ee20000004200 */
[----:B------:R-:W-:Y:S01]  /*d8a0*/  FMUL.FTZ R4, R166, R176 ;  /* 0x000000b0a6047220 */ /* 0x000fe20000410000 */
[----:B------:R-:W-:Y:S01]  /*d8b0*/  F2FP.BF16.PACK_AB R176, R220, R221 ;  /* 0x000000dddcb0723e */ /* 0x000fe200000010ff */
[----:B------:R-:W-:Y:S02]  /*d8c0*/  FMUL.FTZ R5, R166, R177 ;  /* 0x000000b1a6057220 */ /* 0x000fe40000410000 */
[----:B------:R-:W-:Y:S02]  /*d8d0*/  FMUL.FTZ R10, R0, R182 ;  /* 0x000000b6000a7220 */ /* 0x000fe40000410000 */
[----:B------:R-:W3:Y:S01]  /*d8e0*/  MUFU.EX2 R203, R15 ;  /* 0x0000000f00cb7308 */ /* 0x000ee20000000800 */
[----:B------:R-:W3:Y:S01]  /*d8f0*/  LDSM.16.MT88.4 R196, [R226+0x2080] ;  /* 0x00208000e2c4783b */ /* 0x000ee20000004200 */
[----:B------:R-:W-:Y:S02]  /*d900*/  FMUL.FTZ R61, R164, R61 ;  /* 0x0000003da43d7220 */ /* 0x000fe40000410000 */
[----:B-1----:R-:W-:Y:S01]  /*d910*/  FMUL.FTZ R11, R0, R183 ;  /* 0x000000b7000b7220 */ /* 0x002fe20000410000 */
[----:B------:R-:W-:Y:S01]  /*d920*/  F2FP.BF16.PACK_AB R177, R200, R201 ;  /* 0x000000c9c8b1723e */ /* 0x000fe200000010ff */
[C---:B------:R-:W-:Y:S02]  /*d930*/  FMUL.FTZ R62, R0.reuse, R62 ;  /* 0x0000003e003e7220 */ /* 0x040fe40000410000 */
[----:B------:R-:W-:Y:S01]  /*d940*/  FMUL.FTZ R63, R0, R63 ;  /* 0x0000003f003f7220 */ /* 0x000fe20000410000 */
[----:B------:R-:W1:Y:S01]  /*d950*/  LDSM.16.MT88.4 R180, [R228+0x2080] ;  /* 0x00208000e4b4783b */ /* 0x000e620000004200 */
[----:B------:R-:W-:Y:S01]  /*d960*/  MUFU.EX2 R217, R20 ;  /* 0x0000001400d97308 */ /* 0x000fe20000000800 */
[----:B------:R-:W-:Y:S02]  /*d970*/  FMUL.FTZ R64, R166, R64 ;  /* 0x00000040a6407220 */ /* 0x000fe40000410000 */
[C---:B--2---:R-:W-:Y:S01]  /*d980*/  FMUL.FTZ R6, R165.reuse, R178 ;  /* 0x000000b2a5067220 */ /* 0x044fe20000410000 */
[----:B------:R-:W-:Y:S01]  /*d990*/  F2FP.BF16.PACK_AB R178, R218, R219 ;  /* 0x000000dbdab2723e */ /* 0x000fe200000010ff */
[C---:B------:R-:W-:Y:S02]  /*d9a0*/  FMUL.FTZ R7, R165.reuse, R179 ;  /* 0x000000b3a5077220 */ /* 0x040fe40000410000 */
[----:B------:R-:W-:Y:S01]  /*d9b0*/  LDSM.16.MT88.4 R188, [R225+0x3080] ;  /* 0x00308000e1bc783b */ /* 0x000fe20000004200 */
[----:B---3--:R-:W-:Y:S02]  /*d9c0*/  FMUL.FTZ R14, R0, R186 ;  /* 0x000000ba000e7220 */ /* 0x008fe40000410000 */
[----:B------:R-:W-:Y:S01]  /*d9d0*/  MUFU.EX2 R216, R21 ;  /* 0x0000001500d87308 */ /* 0x000fe20000000800 */
[----:B------:R-:W-:Y:S02]  /*d9e0*/  FMUL.FTZ R65, R166, R65 ;  /* 0x00000041a6417220 */ /* 0x000fe40000410000 */
[----:B------:R-:W-:Y:S01]  /*d9f0*/  FMUL.FTZ R66, R165, R66 ;  /* 0x00000042a5427220 */ /* 0x000fe20000410000 */
[----:B------:R-:W-:Y:S01]  /*da00*/  F2FP.BF16.PACK_AB R179, R203, R202 ;  /* 0x000000cacbb3723e */ /* 0x000fe200000010ff */
[----:B------:R-:W0:Y:S01]  /*da10*/  LDGDEPBAR ;  /* 0x00000000000079af */ /* 0x000e220000000000 */
[----:B------:R-:W-:Y:S02]  /*da20*/  FMUL.FTZ R15, R0, R187 ;  /* 0x000000bb000f7220 */ /* 0x000fe40000410000 */
[C---:B------:R-:W-:Y:S02]  /*da30*/  FMUL.FTZ R67, R165.reuse, R67 ;  /* 0x00000043a5437220 */ /* 0x040fe40000410000 */
[----:B------:R-:W-:Y:S01]  /*da40*/  MUFU.EX2 R213, R22 ;  /* 0x0000001600d57308 */ /* 0x000fe20000000800 */
[C---:B------:R-:W-:Y:S01]  /*da50*/  FMUL.FTZ R68, R166.reuse, R68 ;  /* 0x00000044a6447220 */ /* 0x040fe20000410000 */
[-C--:B------:R-:W-:Y:S01]  /*da60*/  HMMA.16816.F32.BF16 R4, R172, R192.reuse, R4 ;  /* 0x000000c0ac04723c */ /* 0x080fe20000041804 */
[----:B------:R-:W2:Y:S04]  /*da70*/  LDSM.16.MT88.4 R184, [R227+0x2080] ;  /* 0x00208000e3b8783b */ /* 0x000ea80000004200 */
[----:B------:R-:W-:Y:S03]  /*da80*/  FMUL.FTZ R69, R166, R69 ;  /* 0x00000045a6457220 */ /* 0x000fe60000410000 */
[----:B------:R-:W-:Y:S01]  /*da90*/  MUFU.EX2 R214, R33 ;  /* 0x0000002100d67308 */ /* 0x000fe20000000800 */
[C---:B------:R-:W-:Y:S04]  /*daa0*/  HMMA.16816.F32.BF16 R8, R176.reuse, R192, R8 ;  /* 0x000000c0b008723c */ /* 0x040fe80000041808 */
[C---:B------:R-:W-:Y:S02]  /*dab0*/  FMUL.FTZ R70, R165.reuse, R70 ;  /* 0x00000046a5467220 */ /* 0x040fe40000410000 */
[C---:B------:R-:W-:Y:S02]  /*dac0*/  FMUL.FTZ R71, R165.reuse, R71 ;  /* 0x00000047a5477220 */ /* 0x040fe40000410000 */
[-C--:B------:R-:W-:Y:S01]  /*dad0*/  HMMA.16816.F32.BF16 R12, R176, R194.reuse, R12 ;  /* 0x000000c2b00c723c */ /* 0x080fe2000004180c */
[----:B------:R-:W-:Y:S03]  /*dae0*/  MUFU.EX2 R211, R34 ;  /* 0x0000002200d37308 */ /* 0x000fe60000000800 */
[----:B------:R-:W-:Y:S02]  /*daf0*/  FFMA.FTZ R32, R32, c[0x0][0x2d0], -R204 ;  /* 0x0000b40020207a23 */ /* 0x000fe400000108cc */
[C---:B------:R-:W-:Y:S02]  /*db00*/  FMUL.FTZ R72, R164.reuse, R72 ;  /* 0x00000048a4487220 */ /* 0x040fe40000410000 */
[C---:B------:R-:W-:Y:S03]  /*db10*/  HMMA.16816.F32.BF16 R16, R172.reuse, R194, R16 ;  /* 0x000000c2ac10723c */ /* 0x040fe60000041810 */
[----:B------:R-:W-:Y:S01]  /*db20*/  MUFU.EX2 R210, R35 ;  /* 0x0000002300d27308 */ /* 0x000fe20000000800 */
[----:B------:R-:W-:Y:S02]  /*db30*/  FMUL.FTZ R73, R164, R73 ;  /* 0x00000049a4497220 */ /* 0x000fe40000410000 */
[----:B------:R-:W-:Y:S02]  /*db40*/  FMUL.FTZ R74, R0, R74 ;  /* 0x0000004a004a7220 */ /* 0x000fe40000410000 */
[-C--:B------:R-:W-:Y:S04]  /*db50*/  HMMA.16816.F32.BF16 R132, R172, R196.reuse, R132 ;  /* 0x000000c4ac84723c */ /* 0x080fe80000041884 */
[C---:B------:R-:W-:Y:S01]  /*db60*/  FMUL.FTZ R136, R164.reuse, R136 ;  /* 0x00000088a4887220 */ /* 0x040fe20000410000 */
[----:B------:R-:W-:Y:S01]  /*db70*/  MUFU.EX2 R209, R24 ;  /* 0x0000001800d17308 */ /* 0x000fe20000000800 */
[----:B------:R-:W-:Y:S02]  /*db80*/  FMUL.FTZ R137, R164, R137 ;  /* 0x00000089a4897220 */ /* 0x000fe40000410000 */
[C---:B------:R-:W-:Y:S04]  /*db90*/  FMUL.FTZ R138, R0.reuse, R138 ;  /* 0x0000008a008a7220 */ /* 0x040fe80000410000 */
[C---:B------:R-:W-:Y:S02]  /*dba0*/  FMUL.FTZ R139, R0.reuse, R139 ;  /* 0x0000008b008b7220 */ /* 0x040fe40000410000 */
[----:B------:R-:W-:Y:S01]  /*dbb0*/  FMUL.FTZ R75, R0, R75 ;  /* 0x0000004b004b7220 */ /* 0x000fe20000410000 */
[----:B------:R-:W3:Y:S01]  /*dbc0*/  MUFU.EX2 R208, R25 ;  /* 0x0000001900d07308 */ /* 0x000ee20000000800 */
[C---:B------:R-:W-:Y:S02]  /*dbd0*/  FMUL.FTZ R76, R164.reuse, R76 ;  /* 0x0000004ca44c7220 */ /* 0x040fe40000410000 */
[C---:B------:R-:W-:Y:S01]  /*dbe0*/  FMUL.FTZ R77, R164.reuse, R77 ;  /* 0x0000004da44d7220 */ /* 0x040fe20000410000 */
[C---:B------:R-:W-:Y:S04]  /*dbf0*/  HMMA.16816.F32.BF16 R136, R176.reuse, R196, R136 ;  /* 0x000000c4b088723c */ /* 0x040fe80000041888 */
[C---:B------:R-:W-:Y:S02]  /*dc00*/  FMUL.FTZ R140, R164.reuse, R140 ;  /* 0x0000008ca48c7220 */ /* 0x040fe40000410000 */
[----:B------:R-:W-:Y:S01]  /*dc10*/  FMUL.FTZ R141, R164, R141 ;  /* 0x0000008da48d7220 */ /* 0x000fe20000410000 */
[----:B------:R-:W-:Y:S01]  /*dc20*/  MUFU.EX2 R193, R26 ;  /* 0x0000001a00c17308 */ /* 0x000fe20000000800 */
[C---:B------:R-:W-:Y:S04]  /*dc30*/  FMUL.FTZ R142, R0.reuse, R142 ;  /* 0x0000008e008e7220 */ /* 0x040fe80000410000 */
[C---:B------:R-:W-:Y:S02]  /*dc40*/  FMUL.FTZ R143, R0.reuse, R143 ;  /* 0x0000008f008f7220 */ /* 0x040fe40000410000 */
[C---:B------:R-:W-:Y:S02]  /*dc50*/  FMUL.FTZ R78, R0.reuse, R78 ;  /* 0x0000004e004e7220 */ /* 0x040fe40000410000 */
[----:B------:R-:W-:Y:S01]  /*dc60*/  FMUL.FTZ R79, R0, R79 ;  /* 0x0000004f004f7220 */ /* 0x000fe20000410000 */
[----:B------:R2:W2:Y:S01]  /*dc70*/  MUFU.EX2 R192, R27 ;  /* 0x0000001b00c07308 */ /* 0x0004a20000000800 */
[C---:B------:R-:W-:Y:S01]  /*dc80*/  FMUL.FTZ R80, R166.reuse, R80 ;  /* 0x00000050a6507220 */ /* 0x040fe20000410000 */
[-C--:B------:R-:W-:Y:S03]  /*dc90*/  HMMA.16816.F32.BF16 R140, R176, R198.reuse, R140 ;  /* 0x000000c6b08c723c */ /* 0x080fe6000004188c */
[C---:B------:R-:W-:Y:S02]  /*dca0*/  FMUL.FTZ R81, R166.reuse, R81 ;  /* 0x00000051a6517220 */ /* 0x040fe40000410000 */
[C---:B------:R-:W-:Y:S02]  /*dcb0*/  FMUL.FTZ R82, R165.reuse, R82 ;  /* 0x00000052a5527220 */ /* 0x040fe40000410000 */
[C---:B------:R-:W-:Y:S01]  /*dcc0*/  FMUL.FTZ R83, R165.reuse, R83 ;  /* 0x00000053a5537220 */ /* 0x040fe20000410000 */
[C---:B------:R-:W-:Y:S01]  /*dcd0*/  HMMA.16816.F32.BF16 R144, R172.reuse, R198, R144 ;  /* 0x000000c6ac90723c */ /* 0x040fe20000041890 */
[----:B------:R-:W-:Y:S03]  /*dce0*/  MUFU.EX2 R198, R36 ;  /* 0x0000002400c67308 */ /* 0x000fe60000000800 */
[C---:B------:R-:W-:Y:S02]  /*dcf0*/  FMUL.FTZ R84, R166.reuse, R84 ;  /* 0x00000054a6547220 */ /* 0x040fe40000410000 */
[----:B------:R-:W-:Y:S02]  /*dd00*/  FMUL.FTZ R85, R166, R85 ;  /* 0x00000055a6557220 */ /* 0x000fe40000410000 */
[-C--:B-1----:R-:W-:Y:S03]  /*dd10*/  HMMA.16816.F32.BF16 R148, R172, R180.reuse, R148 ;  /* 0x000000b4ac94723c */ /* 0x082fe60000041894 */
[----:B------:R-:W-:Y:S01]  /*dd20*/  MUFU.EX2 R197, R37 ;  /* 0x0000002500c57308 */ /* 0x000fe20000000800 */
[C---:B------:R-:W-:Y:S01]  /*dd30*/  FMUL.FTZ R86, R165.reuse, R86 ;  /* 0x00000056a5567220 */ /* 0x040fe20000410000 */
[----:B--2---:R-:W-:Y:S01]  /*dd40*/  LDSM.16.MT88.4 R24, [R225+0x2880] ;  /* 0x00288000e118783b */ /* 0x004fe20000004200 */
[----:B------:R-:W-:Y:S02]  /*dd50*/  FMUL.FTZ R87, R165, R87 ;  /* 0x00000057a5577220 */ /* 0x000fe40000410000 */
[C---:B------:R-:W-:Y:S04]  /*dd60*/  HMMA.16816.F32.BF16 R152, R176.reuse, R180, R152 ;  /* 0x000000b4b098723c */ /* 0x040fe80000041898 */
[C---:B------:R-:W-:Y:S01]  /*dd70*/  FMUL.FTZ R88, R164.reuse, R88 ;  /* 0x00000058a4587220 */ /* 0x040fe20000410000 */
[----:B------:R-:W-:Y:S01]  /*dd80*/  MUFU.EX2 R194, R38 ;  /* 0x0000002600c27308 */ /* 0x000fe20000000800 */
[----:B------:R-:W-:Y:S02]  /*dd90*/  FMUL.FTZ R89, R164, R89 ;  /* 0x00000059a4597220 */ /* 0x000fe40000410000 */
[-C--:B------:R-:W-:Y:S04]  /*dda0*/  HMMA.16816.F32.BF16 R156, R176, R182.reuse, R156 ;  /* 0x000000b6b09c723c */ /* 0x080fe8000004189c */
[C---:B------:R-:W-:Y:S02]  /*ddb0*/  FMUL.FTZ R90, R0.reuse, R90 ;  /* 0x0000005a005a7220 */ /* 0x040fe40000410000 */
[----:B------:R-:W-:Y:S01]  /*ddc0*/  FMUL.FTZ R91, R0, R91 ;  /* 0x0000005b005b7220 */ /* 0x000fe20000410000 */
[----:B------:R1:W-:Y:S01]  /*ddd0*/  MUFU.EX2 R215, R32 ;  /* 0x0000002000d77308 */ /* 0x0003e20000000800 */
[C---:B------:R-:W-:Y:S01]  /*dde0*/  HMMA.16816.F32.BF16 R160, R172.reuse, R182, R160 ;  /* 0x000000b6aca0723c */ /* 0x040fe200000418a0 */
[----:B------:R-:W2:Y:S03]  /*ddf0*/  LDSM.16.MT88.4 R180, [R225+0x3880] ;  /* 0x00388000e1b4783b */ /* 0x000ea60000004200 */
[C---:B------:R-:W-:Y:S02]  /*de00*/  FMUL.FTZ R92, R164.reuse, R92 ;  /* 0x0000005ca45c7220 */ /* 0x040fe40000410000 */
[----:B------:R-:W-:Y:S02]  /*de10*/  FMUL.FTZ R93, R164, R93 ;  /* 0x0000005da45d7220 */ /* 0x000fe40000410000 */
[-C--:B------:R-:W-:Y:S04]  /*de20*/  HMMA.16816.F32.BF16 R52, R172, R184.reuse, R52 ;  /* 0x000000b8ac34723c */ /* 0x080fe80000041834 */
[C---:B------:R-:W-:Y:S02]  /*de30*/  FMUL.FTZ R94, R0.reuse, R94 ;  /* 0x0000005e005e7220 */ /* 0x040fe40000410000 */
[----:B------:R-:W-:Y:S02]  /*de40*/  FMUL.FTZ R95, R0, R95 ;  /* 0x0000005f005f7220 */ /* 0x000fe40000410000 */
[C---:B------:R-:W-:Y:S04]  /*de50*/  HMMA.16816.F32.BF16 R56, R176.reuse, R184, R56 ;  /* 0x000000b8b038723c */ /* 0x040fe80000041838 */
[C---:B------:R-:W-:Y:S02]  /*de60*/  FMUL.FTZ R96, R166.reuse, R96 ;  /* 0x00000060a6607220 */ /* 0x040fe40000410000 */
[C---:B------:R-:W-:Y:S02]  /*de70*/  FMUL.FTZ R97, R166.reuse, R97 ;  /* 0x00000061a6617220 */ /* 0x040fe40000410000 */
[-C--:B------:R-:W-:Y:S04]  /*de80*/  HMMA.16816.F32.BF16 R60, R176, R186.reuse, R60 ;  /* 0x000000bab03c723c */ /* 0x080fe8000004183c */
[--C-:B-1----:R-:W-:Y:S02]  /*de90*/  FFMA.FTZ R32, R23, c[0x0][0x2d0], -R205.reuse ;  /* 0x0000b40017207a23 */ /* 0x102fe400000108cd */
[----:B------:R-:W-:Y:S01]  /*dea0*/  LDSM.16.MT88.4 R20, [R228+0x3880] ;  /* 0x00388000e414783b */ /* 0x000fe20000004200 */
[C---:B------:R-:W-:Y:S01]  /*deb0*/  FMUL.FTZ R98, R165.reuse, R98 ;  /* 0x00000062a5627220 */ /* 0x040fe20000410000 */
[C---:B------:R-:W-:Y:S01]  /*dec0*/  HMMA.16816.F32.BF16 R64, R172.reuse, R186, R64 ;  /* 0x000000baac40723c */ /* 0x040fe20000041840 */
[----:B------:R1:W1:Y:S03]  /*ded0*/  MUFU.EX2 R212, R32 ;  /* 0x0000002000d47308 */ /* 0x0002660000000800 */
[C---:B------:R-:W-:Y:S02]  /*dee0*/  FMUL.FTZ R99, R165.reuse, R99 ;  /* 0x00000063a5637220 */ /* 0x040fe40000410000 */
[----:B------:R-:W3:Y:S01]  /*def0*/  LDSM.16.MT88.4 R184, [R226+0x3880] ;  /* 0x00388000e2b8783b */ /* 0x000ee20000004200 */
[C---:B------:R-:W-:Y:S01]  /*df00*/  FMUL.FTZ R100, R166.reuse, R100 ;  /* 0x00000064a6647220 */ /* 0x040fe20000410000 */
[-C--:B--2---:R-:W-:Y:S04]  /*df10*/  HMMA.16816.F32.BF16 R68, R172, R180.reuse, R68 ;  /* 0x000000b4ac44723c */ /* 0x084fe80000041844 */
[C---:B------:R-:W-:Y:S02]  /*df20*/  FMUL.FTZ R101, R166.reuse, R101 ;  /* 0x00000065a6657220 */ /* 0x040fe40000410000 */
[C---:B------:R-:W-:Y:S02]  /*df30*/  FMUL.FTZ R102, R165.reuse, R102 ;  /* 0x00000066a5667220 */ /* 0x040fe40000410000 */
[C---:B------:R-:W-:Y:S01]  /*df40*/  FMUL.FTZ R103, R165.reuse, R103 ;  /* 0x00000067a5677220 */ /* 0x040fe20000410000 */
[C---:B------:R-:W-:Y:S04]  /*df50*/  HMMA.16816.F32.BF16 R72, R176.reuse, R180, R72 ;  /* 0x000000b4b048723c */ /* 0x040fe80000041848 */
[C---:B------:R-:W-:Y:S02]  /*df60*/  FMUL.FTZ R112, R166.reuse, R112 ;  /* 0x00000070a6707220 */ /* 0x040fe40000410000 */
[C---:B------:R-:W-:Y:S02]  /*df70*/  FMUL.FTZ R113, R166.reuse, R113 ;  /* 0x00000071a6717220 */ /* 0x040fe40000410000 */
[-C--:B------:R-:W-:Y:S01]  /*df80*/  HMMA.16816.F32.BF16 R76, R176, R182.reuse, R76 ;  /* 0x000000b6b04c723c */ /* 0x080fe2000004184c */
[----:B-1----:R-:W1:Y:S03]  /*df90*/  LDSM.16.MT88.4 R32, [R227+0x3880] ;  /* 0x00388000e320783b */ /* 0x002e660000004200 */
[C---:B------:R-:W-:Y:S02]  /*dfa0*/  FMUL.FTZ R114, R165.reuse, R114 ;  /* 0x00000072a5727220 */ /* 0x040fe40000410000 */
[C---:B------:R-:W-:Y:S02]  /*dfb0*/  FMUL.FTZ R115, R165.reuse, R115 ;  /* 0x00000073a5737220 */ /* 0x040fe40000410000 */
[C---:B------:R-:W-:Y:S01]  /*dfc0*/  HMMA.16816.F32.BF16 R80, R172.reuse, R182, R80 ;  /* 0x000000b6ac50723c */ /* 0x040fe20000041850 */
[----:B------:R-:W2:Y:S03]  /*dfd0*/  LDSM.16.MT88.4 R180, [R226+0x2880] ;  /* 0x00288000e2b4783b */ /* 0x000ea60000004200 */
[C---:B------:R-:W-:Y:S02]  /*dfe0*/  FMUL.FTZ R116, R166.reuse, R116 ;  /* 0x00000074a6747220 */ /* 0x040fe40000410000 */
[----:B------:R-:W-:Y:S02]  /*dff0*/  FMUL.FTZ R117, R166, R117 ;  /* 0x00000075a6757220 */ /* 0x000fe40000410000 */
[C---:B------:R-:W-:Y:S04]  /*e000*/  FMUL.FTZ R118, R165.reuse, R118 ;  /* 0x00000076a5767220 */ /* 0x040fe80000410000 */
[----:B------:R-:W-:Y:S01]  /*e010*/  FMUL.FTZ R119, R165, R119 ;  /* 0x00000077a5777220 */ /* 0x000fe20000410000 */
[-C--:B---3--:R-:W-:Y:S03]  /*e020*/  HMMA.16816.F32.BF16 R84, R172, R184.reuse, R84 ;  /* 0x000000b8ac54723c */ /* 0x088fe60000041854 */
        /* <DEDUP_REMOVED lines=11> */
[----:B------:R-:W1:Y:S03]  /*e0e0*/  LDSM.16.MT88.4 R184, [R228+0x2880] ;  /* 0x00288000e4b8783b */ /* 0x000e660000004200 */
[----:B------:R-:W-:Y:S01]  /*e0f0*/  FFMA.FTZ R31, R31, c[0x0][0x2d0], -R2 ;  /* 0x0000b4001f1f7a23 */ /* 0x000fe20000010802 */
[----:B------:R2:W2:Y:S01]  /*e100*/  MUFU.EX2 R199, R29 ;  /* 0x0000001d00c77308 */ /* 0x0004a20000000800 */
[C---:B------:R-:W-:Y:S02]  /*e110*/  FMUL.FTZ R124, R164.reuse, R124 ;  /* 0x0000007ca47c7220 */ /* 0x040fe40000410000 */
[-C--:B------:R-:W-:Y:S04]  /*e120*/  HMMA.16816.F32.BF16 R100, R172, R20.reuse, R100 ;  /* 0x00000014ac64723c */ /* 0x080fe80000041864 */
[C---:B------:R-:W-:Y:S02]  /*e130*/  FMUL.FTZ R104, R164.reuse, R104 ;  /* 0x00000068a4687220 */ /* 0x040fe40000410000 */
[----:B------:R-:W-:Y:S01]  /*e140*/  FMUL.FTZ R105, R164, R105 ;  /* 0x00000069a4697220 */ /* 0x000fe20000410000 */
[----:B------:R4:W-:Y:S01]  /*e150*/  MUFU.EX2 R171, R30 ;  /* 0x0000001e00ab7308 */ /* 0x0009e20000000800 */
[C---:B------:R-:W-:Y:S04]  /*e160*/  FMUL.FTZ R106, R0.reuse, R106 ;  /* 0x0000006a006a7220 */ /* 0x040fe80000410000 */
[----:B------:R-:W-:Y:S01]  /*e170*/  FMUL.FTZ R107, R0, R107 ;  /* 0x0000006b006b7220 */ /* 0x000fe20000410000 */
[----:B---3--:R-:W-:Y:S01]  /*e180*/  F2FP.BF16.PACK_AB R28, R208, R209 ;  /* 0x000000d1d01c723e */ /* 0x008fe200000010ff */
[----:B------:R-:W-:Y:S02]  /*e190*/  FMUL.FTZ R125, R164, R125 ;  /* 0x0000007da47d7220 */ /* 0x000fe40000410000 */
[C---:B------:R-:W-:Y:S01]  /*e1a0*/  FMUL.FTZ R126, R0.reuse, R126 ;  /* 0x0000007e007e7220 */ /* 0x040fe20000410000 */
[----:B------:R-:W3:Y:S01]  /*e1b0*/  MUFU.EX2 R170, R31 ;  /* 0x0000001f00aa7308 */ /* 0x000ee20000000800 */
[----:B------:R-:W-:Y:S01]  /*e1c0*/  FMUL.FTZ R127, R0, R127 ;  /* 0x0000007f007f7220 */ /* 0x000fe20000410000 */
[C---:B------:R-:W-:Y:S04]  /*e1d0*/  HMMA.16816.F32.BF16 R104, R176.reuse, R20, R104 ;  /* 0x00000014b068723c */ /* 0x040fe80000041868 */
[----:B------:R-:W-:Y:S01]  /*e1e0*/  FMUL.FTZ R108, R164, R108 ;  /* 0x0000006ca46c7220 */ /* 0x000fe20000410000 */
[----:B--2---:R-:W-:Y:S01]  /*e1f0*/  F2FP.BF16.PACK_AB R29, R192, R193 ;  /* 0x000000c1c01d723e */ /* 0x004fe200000010ff */
[----:B------:R-:W-:Y:S01]  /*e200*/  FMUL.FTZ R109, R164, R109 ;  /* 0x0000006da46d7220 */ /* 0x000fe20000410000 */
[----:B------:R-:W-:Y:S01]  /*e210*/  F2FP.BF16.PACK_AB R20, R216, R217 ;  /* 0x000000d9d814723e */ /* 0x000fe200000010ff */
[----:B------:R-:W-:Y:S01]  /*e220*/  FMUL.FTZ R110, R0, R110 ;  /* 0x0000006e006e7220 */ /* 0x000fe20000410000 */
[----:B------:R-:W-:Y:S03]  /*e230*/  F2FP.BF16.PACK_AB R21, R212, R213 ;  /* 0x000000d5d415723e */ /* 0x000fe600000010ff */
[----:B------:R-:W-:Y:S01]  /*e240*/  FMUL.FTZ R111, R0, R111 ;  /* 0x0000006f006f7220 */ /* 0x000fe20000410000 */
[----:B----4-:R-:W-:Y:S01]  /*e250*/  F2FP.BF16.PACK_AB R30, R199, R207 ;  /* 0x000000cfc71e723e */ /* 0x010fe200000010ff */
[C---:B------:R-:W-:Y:S02]  /*e260*/  FMUL.FTZ R128, R166.reuse, R128 ;  /* 0x00000080a6807220 */ /* 0x040fe40000410000 */
[----:B------:R-:W-:Y:S02]  /*e270*/  FMUL.FTZ R129, R166, R129 ;  /* 0x00000081a6817220 */ /* 0x000fe40000410000 */
[C---:B------:R-:W-:Y:S01]  /*e280*/  FMUL.FTZ R130, R165.reuse, R130 ;  /* 0x00000082a5827220 */ /* 0x040fe20000410000 */
[-C--:B------:R-:W-:Y:S03]  /*e290*/  HMMA.16816.F32.BF16 R108, R176, R22.reuse, R108 ;  /* 0x00000016b06c723c */ /* 0x080fe6000004186c */
[----:B---3--:R-:W-:Y:S01]  /*e2a0*/  F2FP.BF16.PACK_AB R31, R170, R171 ;  /* 0x000000abaa1f723e */ /* 0x008fe200000010ff */
[----:B------:R-:W-:Y:S02]  /*e2b0*/  FMUL.FTZ R131, R165, R131 ;  /* 0x00000083a5837220 */ /* 0x000fe40000410000 */
[----:B------:R-:W-:Y:S02]  /*e2c0*/  FFMA.FTZ R49, R49, c[0x0][0x2d0], -R204 ;  /* 0x0000b40031317a23 */ /* 0x000fe400000108cc */
[C---:B------:R-:W-:Y:S02]  /*e2d0*/  HMMA.16816.F32.BF16 R112, R172.reuse, R22, R112 ;  /* 0x00000016ac70723c */ /* 0x040fe40000041870 */
[----:B------:R-:W-:Y:S02]  /*e2e0*/  MUFU.EX2 R195, R49 ;  /* 0x0000003100c37308 */ /* 0x000fe40000000800 */
[--C-:B------:R-:W-:Y:S02]  /*e2f0*/  FFMA.FTZ R51, R51, c[0x0][0x2d0], -R205.reuse ;  /* 0x0000b40033337a23 */ /* 0x100fe400000108cd */
[--C-:B------:R-:W-:Y:S01]  /*e300*/  FFMA.FTZ R40, R40, c[0x0][0x2d0], -R206.reuse ;  /* 0x0000b40028287a23 */ /* 0x100fe200000108ce */
[----:B------:R-:W-:Y:S01]  /*e310*/  F2FP.BF16.PACK_AB R22, R214, R215 ;  /* 0x000000d7d616723e */ /* 0x000fe200000010ff */
[-C--:B-1----:R-:W-:Y:S04]  /*e320*/  HMMA.16816.F32.BF16 R116, R172, R32.reuse, R116 ;  /* 0x00000020ac74723c */ /* 0x082fe80000041874 */
[----:B------:R1:W-:Y:S01]  /*e330*/  MUFU.EX2 R49, R39 ;  /* 0x0000002700317308 */ /* 0x0003e20000000800 */
[----:B------:R-:W-:Y:S01]  /*e340*/  F2FP.BF16.PACK_AB R23, R210, R211 ;  /* 0x000000d3d217723e */ /* 0x000fe200000010ff */
[----:B------:R-:W-:Y:S02]  /*e350*/  FFMA.FTZ R45, R45, c[0x0][0x2d0], -R206 ;  /* 0x0000b4002d2d7a23 */ /* 0x000fe400000108ce */
[C---:B------:R-:W-:Y:S04]  /*e360*/  HMMA.16816.F32.BF16 R120, R176.reuse, R32, R120 ;  /* 0x00000020b078723c */ /* 0x040fe80000041878 */
[----:B------:R-:W-:Y:S02]  /*e370*/  FFMA.FTZ R50, R50, c[0x0][0x2d0], -R205 ;  /* 0x0000b40032327a23 */ /* 0x000fe400000108cd */
[----:B------:R-:W-:Y:S01]  /*e380*/  MUFU.EX2 R51, R51 ;  /* 0x0000003300337308 */ /* 0x000fe20000000800 */
[----:B------:R-:W-:Y:S01]  /*e390*/  FFMA.FTZ R48, R48, c[0x0][0x2d0], -R204 ;  /* 0x0000b40030307a23 */ /* 0x000fe200000108cc */
[-C--:B------:R-:W-:Y:S04]  /*e3a0*/  HMMA.16816.F32.BF16 R124, R176, R34.reuse, R124 ;  /* 0x00000022b07c723c */ /* 0x080fe8000004187c */
[--C-:B------:R-:W-:Y:S02]  /*e3b0*/  FFMA.FTZ R41, R41, c[0x0][0x2d0], -R206.reuse ;  /* 0x0000b40029297a23 */ /* 0x100fe400000108ce */
[----:B------:R-:W-:Y:S02]  /*e3c0*/  FFMA.FTZ R44, R44, c[0x0][0x2d0], -R206 ;  /* 0x0000b4002c2c7a23 */ /* 0x000fe400000108ce */
[----:B------:R-:W-:Y:S01]  /*e3d0*/  HMMA.16816.F32.BF16 R128, R172, R34, R128 ;  /* 0x00000022ac80723c */ /* 0x000fe20000041880 */
[----:B------:R-:W2:Y:S01]  /*e3e0*/  LDSM.16.MT88.4 R32, [R227+0x2880] ;  /* 0x00288000e320783b */ /* 0x000ea20000004200 */
[----:B------:R-:W-:Y:S02]  /*e3f0*/  MUFU.EX2 R45, R45 ;  /* 0x0000002d002d7308 */ /* 0x000fe40000000800 */
[--C-:B------:R-:W-:Y:S02]  /*e400*/  FFMA.FTZ R42, R42, c[0x0][0x2d0], -R2.reuse ;  /* 0x0000b4002a2a7a23 */ /* 0x100fe40000010802 */
[--C-:B------:R-:W-:Y:S02]  /*e410*/  FFMA.FTZ R43, R43, c[0x0][0x2d0], -R2.reuse ;  /* 0x0000b4002b2b7a23 */ /* 0x100fe40000010802 */
[-C--:B------:R-:W-:Y:S01]  /*e420*/  HMMA.16816.F32.BF16 R4, R20, R24.reuse, R4 ;  /* 0x000000181404723c */ /* 0x080fe20000041804 */
[----:B------:R-:W-:Y:S03]  /*e430*/  LDSM.16.MT88.4 R172, [R226+0x4080] ;  /* 0x00408000e2ac783b */ /* 0x000fe60000004200 */
[----:B------:R-:W-:Y:S01]  /*e440*/  MUFU.EX2 R196, R48 ;  /* 0x0000003000c47308 */ /* 0x000fe20000000800 */
[--C-:B------:R-:W-:Y:S02]  /*e450*/  FFMA.FTZ R46, R46, c[0x0][0x2d0], -R2.reuse ;  /* 0x0000b4002e2e7a23 */ /* 0x100fe40000010802 */
[----:B------:R-:W-:Y:S01]  /*e460*/  FFMA.FTZ R2, R47, c[0x0][0x2d0], -R2 ;  /* 0x0000b4002f027a23 */ /* 0x000fe20000010802 */
[C---:B------:R-:W-:Y:S01]  /*e470*/  HMMA.16816.F32.BF16 R8, R28.reuse, R24, R8 ;  /* 0x000000181c08723c */ /* 0x040fe20000041808 */
[----:B-1----:R-:W-:Y:S03]  /*e480*/  LDSM.16.MT88.4 R36, [R227+0x3080] ;  /* 0x00308000e324783b */ /* 0x002fe60000004200 */
[----:B------:R-:W-:Y:S02]  /*e490*/  FFMA.FTZ R166, R166, R252, R245 ;  /* 0x000000fca6a67223 */ /* 0x000fe400000100f5 */
[----:B------:R-:W-:Y:S01]  /*e4a0*/  MUFU.EX2 R50, R50 ;  /* 0x0000003200327308 */ /* 0x000fe20000000800 */
[----:B------:R-:W-:Y:S01]  /*e4b0*/  FFMA.FTZ R165, R165, R251, R222 ;  /* 0x000000fba5a57223 */ /* 0x000fe200000100de */
[-C--:B------:R-:W-:Y:S04]  /*e4c0*/  HMMA.16816.F32.BF16 R12, R28, R26.reuse, R12 ;  /* 0x0000001a1c0c723c */ /* 0x080fe8000004180c */
[----:B------:R-:W-:Y:S04]  /*e4d0*/  FFMA.FTZ R164, R164, R250, R221 ;  /* 0x000000faa4a47223 */ /* 0x000fe800000100dd */
[C---:B------:R-:W-:Y:S01]  /*e4e0*/  HMMA.16816.F32.BF16 R16, R20.reuse, R26, R16 ;  /* 0x0000001a1410723c */ /* 0x040fe20000041810 */
[----:B------:R-:W1:Y:S01]  /*e4f0*/  LDSM.16.MT88.4 R24, [R225+0x4080] ;  /* 0x00408000e118783b */ /* 0x000e620000004200 */
[----:B------:R-:W-:Y:S06]  /*e500*/  MUFU.EX2 R48, R40 ;  /* 0x0000002800307308 */ /* 0x000fec0000000800 */
[-C--:B------:R-:W-:Y:S04]  /*e510*/  HMMA.16816.F32.BF16 R132, R20, R180.reuse, R132 ;  /* 0x000000b41484723c */ /* 0x080fe80000041884 */
[----:B------:R3:W-:Y:S04]  /*e520*/  MUFU.EX2 R40, R2 ;  /* 0x0000000200287308 */ /* 0x0007e80000000800 */
[C---:B------:R-:W-:Y:S06]  /*e530*/  HMMA.16816.F32.BF16 R136, R28.reuse, R180, R136 ;  /* 0x000000b41c88723c */ /* 0x040fec0000041888 */
[----:B------:R-:W4:Y:S02]  /*e540*/  MUFU.EX2 R41, R41 ;  /* 0x0000002900297308 */ /* 0x000f240000000800 */
[-C--:B------:R-:W-:Y:S08]  /*e550*/  HMMA.16816.F32.BF16 R140, R28, R182.reuse, R140 ;  /* 0x000000b61c8c723c */ /* 0x080ff0000004188c */
[C---:B------:R-:W-:Y:S01]  /*e560*/  HMMA.16816.F32.BF16 R144, R20.reuse, R182, R144 ;  /* 0x000000b61490723c */ /* 0x040fe20000041890 */
[----:B------:R-:W-:Y:S03]  /*e570*/  MUFU.EX2 R44, R44 ;  /* 0x0000002c002c7308 */ /* 0x000fe60000000800 */
[----:B---3--:R-:W-:Y:S04]  /*e580*/  FADD.FTZ R2, R246, R166 ;  /* 0x000000a6f6027221 */ /* 0x008fe80000010000 */
[-C--:B------:R-:W-:Y:S03]  /*e590*/  HMMA.16816.F32.BF16 R148, R20, R184.reuse, R148 ;  /* 0x000000b81494723c */ /* 0x080fe60000041894 */
[----:B------:R-:W-:Y:S01]  /*e5a0*/  MUFU.EX2 R42, R42 ;  /* 0x0000002a002a7308 */ /* 0x000fe20000000800 */
[----:B------:R-:W-:Y:S04]  /*e5b0*/  FADD.FTZ R2, R248, R2 ;  /* 0x00000002f8027221 */ /* 0x000fe80000010000 */
[C---:B------:R-:W-:Y:S04]  /*e5c0*/  HMMA.16816.F32.BF16 R152, R28.reuse, R184, R152 ;  /* 0x000000b81c98723c */ /* 0x040fe80000041898 */
[----:B------:R-:W-:Y:S01]  /*e5d0*/  FADD.FTZ R2, R247, R2 ;  /* 0x00000002f7027221 */ /* 0x000fe20000010000 */
[----:B------:R-:W3:Y:S03]  /*e5e0*/  MUFU.EX2 R43, R43 ;  /* 0x0000002b002b7308 */ /* 0x000ee60000000800 */
[-C--:B------:R-:W-:Y:S07]  /*e5f0*/  HMMA.16816.F32.BF16 R156, R28, R186.reuse, R156 ;  /* 0x000000ba1c9c723c */ /* 0x080fee000004189c */
[----:B------:R-:W1:Y:S01]  /*e600*/  MUFU.EX2 R46, R46 ;  /* 0x0000002e002e7308 */ /* 0x000e620000000800 */
[C---:B------:R-:W-:Y:S08]  /*e610*/  HMMA.16816.F32.BF16 R160, R20.reuse, R186, R160 ;  /* 0x000000ba14a0723c */ /* 0x040ff000000418a0 */
[-C--:B--2---:R-:W-:Y:S08]  /*e620*/  HMMA.16816.F32.BF16 R52, R20, R32.reuse, R52 ;  /* 0x000000201434723c */ /* 0x084ff00000041834 */
        /* <DEDUP_REMOVED lines=12> */
[C---:B------:R-:W-:Y:S08]  /*e6f0*/  HMMA.16816.F32.BF16 R96, R20.reuse, R174, R96 ;  /* 0x000000ae1460723c */ /* 0x040ff00000041860 */
[-C--:B--2---:R-:W-:Y:S08]  /*e700*/  HMMA.16816.F32.BF16 R100, R20, R32.reuse, R100 ;  /* 0x000000201464723c */ /* 0x084ff00000041864 */
[C---:B------:R-:W-:Y:S08]  /*e710*/  HMMA.16816.F32.BF16 R104, R28.reuse, R32, R104 ;  /* 0x000000201c68723c */ /* 0x040ff00000041868 */
[-C--:B------:R-:W-:Y:S08]  /*e720*/  HMMA.16816.F32.BF16 R108, R28, R34.reuse, R108 ;  /* 0x000000221c6c723c */ /* 0x080ff0000004186c */
[C---:B------:R-:W-:Y:S01]  /*e730*/  HMMA.16816.F32.BF16 R112, R20.reuse, R34, R112 ;  /* 0x000000221470723c */ /* 0x040fe20000041870 */
[----:B------:R-:W-:Y:S07]  /*e740*/  LDSM.16.MT88.4 R32, [R228+0x3080] ;  /* 0x00308000e420783b */ /* 0x000fee0000004200 */
[-C--:B-1----:R-:W-:Y:S08]  /*e750*/  HMMA.16816.F32.BF16 R116, R20, R24.reuse, R116 ;  /* 0x000000181474723c */ /* 0x082ff00000041874 */
[C---:B------:R-:W-:Y:S07]  /*e760*/  HMMA.16816.F32.BF16 R120, R28.reuse, R24, R120 ;  /* 0x000000181c78723c */ /* 0x040fee0000041878 */
[----:B----4-:R-:W-:Y:S01]  /*e770*/  F2FP.BF16.PACK_AB R24, R41, R48 ;  /* 0x000000302918723e */ /* 0x010fe200000010ff */
[-C--:B------:R-:W-:Y:S01]  /*e780*/  HMMA.16816.F32.BF16 R124, R28, R26.reuse, R124 ;  /* 0x0000001a1c7c723c */ /* 0x080fe2000004187c */
[----:B------:R-:W1:Y:S03]  /*e790*/  LDSM.16.MT88.4 R28, [R226+0x3080] ;  /* 0x00308000e21c783b */ /* 0x000e660000004200 */
[----:B---3--:R-:W-:Y:S04]  /*e7a0*/  F2FP.BF16.PACK_AB R25, R43, R42 ;  /* 0x0000002a2b19723e */ /* 0x008fe800000010ff */
[----:B------:R-:W-:Y:S07]  /*e7b0*/  HMMA.16816.F32.BF16 R128, R20, R26, R128 ;  /* 0x0000001a1480723c */ /* 0x000fee0000041880 */
[----:B------:R-:W-:Y:S02]  /*e7c0*/  F2FP.BF16.PACK_AB R20, R197, R198 ;  /* 0x000000c6c514723e */ /* 0x000fe400000010ff */
[----:B------:R-:W-:Y:S03]  /*e7d0*/  F2FP.BF16.PACK_AB R22, R195, R196 ;  /* 0x000000c4c316723e */ /* 0x000fe600000010ff */
[----:B------:R-:W-:Y:S02]  /*e7e0*/  F2FP.BF16.PACK_AB R21, R49, R194 ;  /* 0x000000c23115723e */ /* 0x000fe400000010ff */
[----:B------:R-:W-:Y:S02]  /*e7f0*/  F2FP.BF16.PACK_AB R23, R51, R50 ;  /* 0x000000323317723e */ /* 0x000fe400000010ff */
[----:B------:R-:W-:Y:S02]  /*e800*/  F2FP.BF16.PACK_AB R26, R45, R44 ;  /* 0x0000002c2d1a723e */ /* 0x000fe400000010ff */
[----:B------:R-:W-:Y:S03]  /*e810*/  F2FP.BF16.PACK_AB R27, R40, R46 ;  /* 0x0000002e281b723e */ /* 0x000fe600000010ff */
        /* <DEDUP_REMOVED lines=8> */
[-C--:B-1----:R-:W-:Y:S08]  /*e8a0*/  HMMA.16816.F32.BF16 R132, R20, R28.reuse, R132 ;  /* 0x0000001c1484723c */ /* 0x082ff00000041884 */
        /* <DEDUP_REMOVED lines=11> */
[-C--:B--2---:R-:W-:Y:S08]  /*e960*/  HMMA.16816.F32.BF16 R68, R20, R4.reuse, R68 ;  /* 0x000000041444723c */ /* 0x084ff00000041844 */
[C---:B------:R-:W-:Y:S07]  /*e970*/  HMMA.16816.F32.BF16 R72, R24.reuse, R4, R72 ;  /* 0x000000041848723c */ /* 0x040fee0000041848 */
[----:B------:R-:W-:Y:S01]  /*e980*/  FFMA.FTZ R4, R0, R249, R201 ;  /* 0x000000f900047223 */ /* 0x000fe200000100c9 */
[-C--:B------:R-:W-:Y:S04]  /*e990*/  HMMA.16816.F32.BF16 R76, R24, R6.reuse, R76 ;  /* 0x00000006184c723c */ /* 0x080fe8000004184c */
[----:B------:R-:W-:Y:S02]  /*e9a0*/  FADD.FTZ R4, R200, R4 ;  /* 0x00000004c8047221 */ /* 0x000fe40000010000 */
[----:B------:R-:W-:Y:S02]  /*e9b0*/  FADD.FTZ R0, R223, R165 ;  /* 0x000000a5df007221 */ /* 0x000fe40000010000 */
[C---:B------:R-:W-:Y:S04]  /*e9c0*/  HMMA.16816.F32.BF16 R80, R20.reuse, R6, R80 ;  /* 0x000000061450723c */ /* 0x040fe80000041850 */
[----:B------:R-:W-:Y:S02]  /*e9d0*/  FADD.FTZ R4, R202, R4 ;  /* 0x00000004ca047221 */ /* 0x000fe40000010000 */
[----:B------:R-:W-:Y:S02]  /*e9e0*/  FADD.FTZ R0, R244, R0 ;  /* 0x00000000f4007221 */ /* 0x000fe40000010000 */
[-C--:B---3--:R-:W-:Y:S04]  /*e9f0*/  HMMA.16816.F32.BF16 R84, R20, R8.reuse, R84 ;  /* 0x000000081454723c */ /* 0x088fe80000041854 */
[----:B------:R-:W-:Y:S02]  /*ea00*/  FADD.FTZ R0, R242, R0 ;  /* 0x00000000f2007221 */ /* 0x000fe40000010000 */
[----:B------:R-:W-:Y:S02]  /*ea10*/  FADD.FTZ R6, R217, R2 ;  /* 0x00000002d9067221 */ /* 0x000fe40000010000 */
[C---:B------:R-:W-:Y:S04]  /*ea20*/  HMMA.16816.F32.BF16 R88, R24.reuse, R8, R88 ;  /* 0x000000081858723c */ /* 0x040fe80000041858 */
[----:B------:R-:W-:Y:S02]  /*ea30*/  FADD.FTZ R5, R213, R0 ;  /* 0x00000000d5057221 */ /* 0x000fe40000010000 */
[----:B------:R-:W-:Y:S02]  /*ea40*/  FADD.FTZ R0, R216, R6 ;  /* 0x00000006d8007221 */ /* 0x000fe40000010000 */
[-C--:B------:R-:W-:Y:S04]  /*ea50*/  HMMA.16816.F32.BF16 R92, R24, R10.reuse, R92 ;  /* 0x0000000a185c723c */ /* 0x080fe8000004185c */
[----:B------:R-:W-:Y:S02]  /*ea60*/  FADD.FTZ R7, R203, R4 ;  /* 0x00000004cb077221 */ /* 0x000fe40000010000 */
[----:B------:R-:W-:Y:S01]  /*ea70*/  FADD.FTZ R8, R220, R164 ;  /* 0x000000a4dc087221 */ /* 0x000fe20000010000 */
[----:B------:R-:W-:Y:S01]  /*ea80*/  MOV R164, R167 ;  /* 0x000000a700a47202 */ /* 0x000fe20000000f00 */
        /* <DEDUP_REMOVED lines=23> */
[----:B------:R-:W-:Y:S01]  /*ec00*/  FADD.FTZ R2, R194, R7 ;  /* 0x00000007c2027221 */ /* 0x000fe20000010000 */
[----:B------:R-:W-:Y:S01]  /*ec10*/  MOV R170, R3 ;  /* 0x0000000300aa7202 */ /* 0x000fe20000000f00 */
        /* <DEDUP_REMOVED lines=9> */
[----:B------:R-:W-:Y:S03]  /*ecb0*/  FADD.FTZ R4, R50, R4 ;  /* 0x0000000432047221 */ /* 0x000fe60000010000 */
[----:B------:R-:W-:Y:S01]  /*ecc0*/  STL [R1+0x18], R5 ;  /* 0x0000180501007387 */ /* 0x000fe20000100800 */
[----:B------:R-:W-:Y:S02]  /*ecd0*/  FADD.FTZ R4, R51, R4 ;  /* 0x0000000433047221 */ /* 0x000fe40000010000 */
[----:B------:R-:W-:Y:S02]  /*ece0*/  FADD.FTZ R2, R44, R2 ;  /* 0x000000022c027221 */ /* 0x000fe40000010000 */
[----:B------:R-:W-:Y:S01]  /*ecf0*/  FADD.FTZ R0, R43, R6 ;  /* 0x000000062b007221 */ /* 0x000fe20000010000 */
[----:B------:R-:W-:Y:S01]  /*ed00*/  STL [R1+0x14], R4 ;  /* 0x0000140401007387 */ /* 0x000fe20000100800 */
[----:B------:R-:W-:Y:S02]  /*ed10*/  FADD.FTZ R2, R45, R2 ;  /* 0x000000022d027221 */ /* 0x000fe40000010000 */
[----:B------:R-:W-:Y:S03]  /*ed20*/  FADD.FTZ R0, R46, R0 ;  /* 0x000000002e007221 */ /* 0x000fe60000010000 */
[----:B------:R1:W-:Y:S01]  /*ed30*/  STL [R1+0x1c], R2 ;  /* 0x00001c0201007387 */ /* 0x0003e20000100800 */
[----:B------:R-:W-:Y:S05]  /*ed40*/  FADD.FTZ R0, R40, R0 ;  /* 0x0000000028007221 */ /* 0x000fea0000010000 */
[----:B------:R2:W-:Y:S01]  /*ed50*/  STL [R1+0x20], R0 ;  /* 0x0000200001007387 */ /* 0x0005e20000100800 */
[----:B-1----:R-:W-:Y:S02]  /*ed60*/  MOV R2, R168 ;  /* 0x000000a800027202 */ /* 0x002fe40000000f00 */
[----:B--2---:R-:W-:Y:S01]  /*ed70*/  MOV R0, R169 ;  /* 0x000000a900007202 */ /* 0x004fe20000000f00 */
[----:B------:R-:W-:-:S05]  /*ed80*/  @P0 BRA `(.L_x_1048) ;  /* 0xffffd2c000000947 */ /* 0x000fca000383ffff */
.L_x_1047:
[----:B------:R-:W-:-:S06]  /*ed90*/  UISETP.GE.AND UP0, UPT, UR13, UR8, UPT ;  /* 0x000000080d00728c */ /* 0x000fcc000bf06270 */
[----:B------:R-:W-:-:S13]  /*eda0*/  PLOP3.LUT P0, PT, PT, PT, UP0, 0x80, 0x0 ;  /* 0x000000000000781c */ /* 0x000fda0003f0f008 */
[----:B------:R-:W-:Y:S05]  /*edb0*/  @!P0 BRA `(.L_x_1049) ;  /* 0x000048e000008947 */ /* 0x000fea0003800000 */
[----:B-1----:R-:W2:Y:S04]  /*edc0*/  LDL.64 R4, [R1+0x48] ;  /* 0x0000480001047983 */ /* 0x002ea80000100a00 */
        /* <DEDUP_REMOVED lines=23> */
.L_x_1066:
[----:B------:R-:W2:Y:S01]  /*ef40*/  LDL.64 R40, [R1+0x8] ;  /* 0x0000080001287983 */ /* 0x000ea20000100a00 */
[----:B------:R-:W-:Y:S04]  /*ef50*/  DEPBAR.LE SB0, 0x0 ;  /* 0x000080000000791a */ /* 0x000fe80000000000 */
[----:B------:R-:W-:Y:S01]  /*ef60*/  USHF.R.S32.HI UR5, URZ, 0x1f, UR13 ;  /* 0x0000001f3f057899 */ /* 0x000fe2000801140d */
[----:B------:R-:W3:Y:S01]  /*ef70*/  LDL.64 R168, [R1] ;  /* 0x0000000001a87983 */ /* 0x000ee20000100a00 */
[----:B-1----:R-:W-:Y:S01]  /*ef80*/  IMAD.U32 R2, RZ, RZ, UR22 ;  /* 0x00000016ff027e24 */ /* 0x002fe2000f8e00ff */
[----:B------:R-:W-:Y:S01]  /*ef90*/  UIMAD UR4, UR25, UR13, URZ ;  /* 0x0000000d190472a4 */ /* 0x000fe2000f8e023f */
[----:B------:R-:W-:Y:S01]  /*efa0*/  IMAD.U32 R3, RZ, RZ, UR23 ;  /* 0x00000017ff037e24 */ /* 0x000fe2000f8e00ff */
[----:B------:R-:W-:Y:S02]  /*efb0*/  UISETP.GT.AND UP0, UPT, UR13, UR8, UPT ;  /* 0x000000080d00728c */ /* 0x000fe4000bf04270 */
[----:B------:R-:W-:Y:S01]  /*efc0*/  BAR.SYNC.DEFER_BLOCKING 0x0 ;  /* 0x0000000000007b1d */ /* 0x000fe20000010000 */
[----:B------:R-:W-:Y:S02]  /*efd0*/  UIMAD UR4, UR5, UR22, UR4 ;  /* 0x00000016050472a4 */ /* 0x000fe4000f8e0204 */
[----:B------:R-:W-:Y:S06]  /*efe0*/  UISETP.NE.AND UP1, UPT, UR17, URZ, UPT ;  /* 0x0000003f1100728c */ /* 0x000fec000bf25270 */
[----:B------:R-:W-:Y:S01]  /*eff0*/  PLOP3.LUT P2, PT, PT, PT, UP1, 0x80, 0x0 ;  /* 0x000000000000781c */ /* 0x000fe20003f4f018 */
[----:B------:R-:W-:Y:S04]  /*f000*/  @UP0 UIADD3 UR27, UR13, -0x1, URZ ;  /* 0xffffffff0d1b0890 */ /* 0x000fe8000fffe03f */
[----:B------:R-:W-:Y:S01]  /*f010*/  @UP0 USHF.R.S32.HI UR26, URZ, 0x1f, UR27 ;  /* 0x0000001f3f1a0899 */ /* 0x000fe2000801141b */
[----:B-----5:R-:W-:Y:S06]  /*f020*/  LDSM.16.M88.4 R48, [R231+0x8080] ;  /* 0x00808000e730783b */ /* 0x020fec0000000200 */
[----:B------:R-:W1:Y:S06]  /*f030*/  LDSM.16.M88.4 R16, [R224+0x5080] ;  /* 0x00508000e010783b */ /* 0x000e6c0000000200 */
[----:B------:R-:W4:Y:S06]  /*f040*/  LDSM.16.M88.4 R44, [R231+0xa080] ;  /* 0x00a08000e72c783b */ /* 0x000f2c0000000200 */
[----:B------:R-:W4:Y:S06]  /*f050*/  LDSM.16.M88.4 R32, [R224+0x5880] ;  /* 0x00588000e020783b */ /* 0x000f2c0000000200 */
[----:B------:R-:W3:Y:S06]  /*f060*/  LDL.64 R246, [R1+0x30] ;  /* 0x0000300001f67983 */ /* 0x000eec0000100a00 */
[----:B------:R-:W4:Y:S06]  /*f070*/  LDSM.16.M88.4 R172, [R224+0x6080] ;  /* 0x00608000e0ac783b */ /* 0x000f2c0000000200 */
[----:B------:R-:W3:Y:S06]  /*f080*/  LDL.64 R244, [R1+0x40] ;  /* 0x0000400001f47983 */ /* 0x000eec0000100a00 */
[----:B------:R-:W-:Y:S01]  /*f090*/  LDSM.16.M88.4 R192, [R233+0x8080] ;  /* 0x00808000e9c0783b */ /* 0x000fe20000000200 */
[-C--:B-1----:R-:W-:Y:S05]  /*f0a0*/  HMMA.16816.F32.BF16 R4, R48, R16.reuse, RZ ;  /* 0x000000103004723c */ /* 0x082fea00000418ff */
[----:B------:R-:W3:Y:S03]  /*f0b0*/  LDL R171, [R1+0x24] ;  /* 0x0000240001ab7983 */ /* 0x000ee60000100800 */
[C---:B----4-:R-:W-:Y:S03]  /*f0c0*/  HMMA.16816.F32.BF16 R8, R44.reuse, R16, RZ ;  /* 0x000000102c08723c */ /* 0x050fe600000418ff */
[----:B------:R-:W1:Y:S06]  /*f0d0*/  LDSM.16.M88.4 R196, [R235] ;  /* 0x00000000ebc4783b */ /* 0x000e6c0000000200 */
[----:B------:R-:W4:Y:S01]  /*f0e0*/  LDL R167, [R1+0x10] ;  /* 0x0000100001a77983 */ /* 0x000f220000100800 */
[-C--:B------:R-:W-:Y:S05]  /*f0f0*/  HMMA.16816.F32.BF16 R12, R44, R18.reuse, RZ ;  /* 0x000000122c0c723c */ /* 0x080fea00000418ff */
[----:B------:R-:W1:Y:S03]  /*f100*/  LDSM.16.M88.4 R200, [R233+0xa080] ;  /* 0x00a08000e9c8783b */ /* 0x000e660000000200 */
[C---:B------:R-:W-:Y:S03]  /*f110*/  HMMA.16816.F32.BF16 R16, R48.reuse, R18, RZ ;  /* 0x000000123010723c */ /* 0x040fe600000418ff */
[----:B------:R-:W1:Y:S05]  /*f120*/  LDSM.16.M88.4 R204, [R241] ;  /* 0x00000000f1cc783b */ /* 0x000e6a0000000200 */
[-C--:B------:R-:W-:Y:S08]  /*f130*/  HMMA.16816.F32.BF16 R20, R48, R32.reuse, RZ ;  /* 0x000000203014723c */ /* 0x080ff000000418ff */
[C---:B------:R-:W-:Y:S08]  /*f140*/  HMMA.16816.F32.BF16 R24, R44.reuse, R32, RZ ;  /* 0x000000202c18723c */ /* 0x040ff000000418ff */
[-C--:B------:R-:W-:Y:S08]  /*f150*/  HMMA.16816.F32.BF16 R28, R44, R34.reuse, RZ ;  /* 0x000000222c1c723c */ /* 0x080ff000000418ff */
[C---:B------:R-:W-:Y:S08]  /*f160*/  HMMA.16816.F32.BF16 R32, R48.reuse, R34, RZ ;  /* 0x000000223020723c */ /* 0x040ff000000418ff */
[-C--:B------:R-:W-:Y:S01]  /*f170*/  HMMA.16816.F32.BF16 R36, R48, R172.reuse, RZ ;  /* 0x000000ac3024723c */ /* 0x080fe200000418ff */
[C---:B--2---:R-:W-:Y:S07]  /*f180*/  IMAD.WIDE.U32 R208, R2.reuse, UR13, R40 ;  /* 0x0000000d02d07c25 */ /* 0x044fee000f8e0028 */
[C---:B------:R-:W-:Y:S04]  /*f190*/  HMMA.16816.F32.BF16 R40, R44.reuse, R172, RZ ;  /* 0x000000ac2c28723c */ /* 0x040fe800000418ff */
[----:B------:R-:W-:Y:S01]  /*f1a0*/  IADD3 R0, R209, UR4, RZ ;  /* 0x00000004d1007c10 */ /* 0x000fe2000fffe0ff */
[----:B---3--:R-:W-:Y:S01]  /*f1b0*/  IMAD.WIDE.U32 R2, R2, UR13, R168 ;  /* 0x0000000d02027c25 */ /* 0x008fe2000f8e00a8 */
[C---:B------:R-:W-:Y:S02]  /*f1c0*/  LEA R168, P1, R208.reuse, c[0x0][0x1f8], 0x1 ;  /* 0x00007e00d0a87a11 */ /* 0x040fe400078208ff */
[-C--:B------:R-:W-:Y:S04]  /*f1d0*/  HMMA.16816.F32.BF16 R44, R44, R174.reuse, RZ ;  /* 0x000000ae2c2c723c */ /* 0x080fe800000418ff */
[----:B------:R-:W-:Y:S02]  /*f1e0*/  LEA.HI.X R169, R208, c[0x0][0x1fc], R0, 0x1, P1 ;  /* 0x00007f00d0a97a11 */ /* 0x000fe400008f0c00 */
[----:B------:R-:W2:Y:S01]  /*f1f0*/  LDSM.16.M88.4 R208, [R240] ;  /* 0x00000000f0d0783b */ /* 0x000ea20000000200 */
[----:B------:R-:W-:Y:S01]  /*f200*/  IADD3 R3, R3, UR4, RZ ;  /* 0x0000000403037c10 */ /* 0x000fe2000fffe0ff */
[----:B------:R-:W-:Y:S01]  /*f210*/  ULDC.64 UR4, c[0x0][0x1e0] ;  /* 0x0000780000047ab9 */ /* 0x000fe20000000a00 */
[C---:B------:R-:W-:Y:S01]  /*f220*/  LEA R212, P0, R2.reuse, c[0x0][0x1f8], 0x1 ;  /* 0x00007e0002d47a11 */ /* 0x040fe200078008ff */
[----:B------:R-:W-:Y:S01]  /*f230*/  @UP0 UIMAD.WIDE.U32 UR28, UR27, UR4, URZ ;  /* 0x000000041b1c02a5 */ /* 0x000fe2000f8e003f */
[----:B------:R-:W-:Y:S01]  /*f240*/  HMMA.16816.F32.BF16 R48, R48, R174, RZ ;  /* 0x000000ae3030723c */ /* 0x000fe200000418ff */
[----:B------:R-:W-:Y:S01]  /*f250*/  @!PT LDS RZ, [RZ] ;  /* 0x00000000fffff984 */ /* 0x000fe20000000800 */
[----:B------:R-:W-:Y:S01]  /*f260*/  @!PT LDS RZ, [RZ] ;  /* 0x00000000fffff984 */ /* 0x000fe20000000800 */
[----:B------:R-:W-:Y:S01]  /*f270*/  @!PT LDS RZ, [RZ] ;  /* 0x00000000fffff984 */ /* 0x000fe20000000800 */
[----:B------:R3:W-:Y:S01]  /*f280*/  LDGSTS.E.BYPASS.LTC128B.128 [R243+0x2080], [R168.64], !P4 ;  /* 0x02080000a8f37fae */ /* 0x0007e2000e101d54 */
[----:B------:R-:W-:Y:S01]  /*f290*/  @UP0 UIMAD UR26, UR26, UR4, URZ ;  /* 0x000000041a1a02a4 */ /* 0x000fe2000f8e023f */
[----:B------:R-:W-:Y:S02]  /*f2a0*/  LEA.HI.X R213, R2, c[0x0][0x1fc], R3, 0x1, P0 ;  /* 0x00007f0002d57a11 */ /* 0x000fe400000f0c03 */
[----:B------:R-:W-:Y:S01]  /*f2b0*/  IMAD.U32 R0, RZ, RZ, UR28 ;  /* 0x0000001cff007e24 */ /* 0x000fe2000f8e00ff */
[----:B------:R-:W-:Y:S01]  /*f2c0*/  IADD3 R2, P0, R168, UR12, RZ ;  /* 0x0000000ca8027c10 */ /* 0x000fe2000ff1e0ff */
[----:B------:R-:W-:Y:S01]  /*f2d0*/  @UP0 UIMAD UR26, UR27, UR5, UR26 ;  /* 0x000000051b1a02a4 */ /* 0x000fe2000f8e021a */
[-C--:B-1----:R-:W-:Y:S01]  /*f2e0*/  HMMA.16816.F32.BF16 R4, R192, R196.reuse, R4 ;  /* 0x000000c4c004723c */ /* 0x082fe20000041804 */
[----:B------:R1:W-:Y:S02]  /*f2f0*/  LDGSTS.E.BYPASS.LTC128B.128 [R243+0x3880], [R212.64], !P3 ;  /* 0x03880000d4f37fae */ /* 0x0003e4000d901d54 */
[----:B------:R-:W-:Y:S02]  /*f300*/  @UP0 UIADD3 UR4, UR29, UR26, URZ ;  /* 0x0000001a1d040290 */ /* 0x000fe4000fffe03f */
[----:B------:R-:W-:Y:S01]  /*f310*/  IADD3.X R3, R169, UR11, RZ, P0, !PT ;  /* 0x0000000ba9037c10 */ /* 0x000fe200087fe4ff */
[----:B------:R-:W-:Y:S01]  /*f320*/  UIMAD UR29, UR13, -0x30, URZ ;  /* 0xffffffd00d1d78a4 */ /* 0x000fe2000f8e023f */
[C---:B------:R-:W-:Y:S01]  /*f330*/  IADD3 R172, P1, R2.reuse, UR12, RZ ;  /* 0x0000000c02ac7c10 */ /* 0x040fe2000ff3e0ff */
[C---:B------:R-:W-:Y:S01]  /*f340*/  HMMA.16816.F32.BF16 R8, R200.reuse, R196, R8 ;  /* 0x000000c4c808723c */ /* 0x040fe20000041808 */
[----:B------:R-:W-:Y:S01]  /*f350*/  @UP0 UIMAD UR4, UR4, 0x30, URZ ;  /* 0x00000030040408a4 */ /* 0x000fe2000f8e023f */
[----:B------:R1:W-:Y:S02]  /*f360*/  LDGSTS.E.BYPASS.LTC128B.128 [R243+0x2880], [R2.64], !P4 ;  /* 0x0288000002f37fae */ /* 0x0003e4000e101d54 */
[C---:B------:R-:W-:Y:S02]  /*f370*/  IADD3.X R173, R3.reuse, UR11, RZ, P1, !PT ;  /* 0x0000000b03ad7c10 */ /* 0x040fe40008ffe4ff */
[----:B------:R-:W-:Y:S01]  /*f380*/  PLOP3.LUT P1, PT, PT, PT, UP0, 0x80, 0x0 ;  /* 0x000000000000781c */ /* 0x000fe20003f2f008 */
[----:B------:R-:W-:Y:S01]  /*f390*/  UISETP.NE.AND UP0, UPT, UR16, URZ, UPT ;  /* 0x0000003f1000728c */ /* 0x000fe2000bf05270 */
[-C--:B------:R-:W-:Y:S01]  /*f3a0*/  HMMA.16816.F32.BF16 R12, R200, R198.reuse, R12 ;  /* 0x000000c6c80c723c */ /* 0x080fe2000004180c */
[----:B------:R2:W-:Y:S03]  /*f3b0*/  LDGSTS.E.BYPASS.LTC128B.128 [R243+0x4080], [R2.64+0x80], !P3 ;  /* 0x0408008002f37fae */ /* 0x0005e6000d901d54 */
[----:B---3--:R-:W-:Y:S03]  /*f3c0*/  IADD3 R168, P0, R2, UR19, RZ ;  /* 0x0000001302a87c10 */ /* 0x008fe6000ff1e0ff */
[----:B------:R3:W-:Y:S01]  /*f3d0*/  LDGSTS.E.BYPASS.LTC128B.128 [R243+0x3080], [R172.64], !P4 ;  /* 0x03080000acf37fae */ /* 0x0007e2000e101d54 */
[C---:B------:R-:W-:Y:S04]  /*f3e0*/  HMMA.16816.F32.BF16 R16, R192.reuse, R198, R16 ;  /* 0x000000c6c010723c */ /* 0x040fe80000041810 */
[----:B------:R-:W-:Y:S02]  /*f3f0*/  IADD3.X R169, R3, UR24, RZ, P0, !PT ;  /* 0x0000001803a97c10 */ /* 0x000fe400087fe4ff */
[----:B------:R-:W-:Y:S02]  /*f400*/  PLOP3.LUT P0, PT, PT, PT, UP1, 0x80, 0x0 ;  /* 0x000000000000781c */ /* 0x000fe40003f0f018 */
[-C--:B------:R-:W-:Y:S01]  /*f410*/  HMMA.16816.F32.BF16 R20, R192, R204.reuse, R20 ;  /* 0x000000ccc014723c */ /* 0x080fe20000041814 */
[----:B------:R4:W-:Y:S06]  /*f420*/  LDGSTS.E.BYPASS.LTC128B.128 [R243+0x4880], [R168.64], !P3 ;  /* 0x04880000a8f37fae */ /* 0x0009ec000d901d54 */
[----:B-1----:R-:W-:Y:S01]  /*f430*/  LDSM.16.M88.4 R212, [R230+0x5080] ;  /* 0x00508000e6d4783b */ /* 0x002fe20000000200 */
[C---:B------:R-:W-:Y:S04]  /*f440*/  HMMA.16816.F32.BF16 R24, R200.reuse, R204, R24 ;  /* 0x000000ccc818723c */ /* 0x040fe80000041818 */
[----:B--2---:R-:W-:Y:S01]  /*f450*/  @P1 IMAD.MOV.U32 R3, RZ, RZ, R247 ;  /* 0x000000ffff031224 */ /* 0x004fe200078e00f7 */
[----:B------:R-:W0:Y:S01]  /*f460*/  LDGDEPBAR ;  /* 0x00000000000079af */ /* 0x000e220000000000 */
[----:B------:R-:W-:Y:S02]  /*f470*/  @P1 IMAD.MOV.U32 R2, RZ, RZ, R244 ;  /* 0x000000ffff021224 */ /* 0x000fe400078e00f4 */
[-C--:B------:R-:W-:Y:S03]  /*f480*/  HMMA.16816.F32.BF16 R28, R200, R206.reuse, R28 ;  /* 0x000000cec81c723c */ /* 0x080fe6000004181c */
[----:B---3--:R-:W1:Y:S01]  /*f490*/  LDSM.16.M88.4 R172, [R232+0x8080] ;  /* 0x00808000e8ac783b */ /* 0x008e620000000200 */
[----:B------:R-:W-:Y:S04]  /*f4a0*/  @P1 IMAD.WIDE.U32 R2, R0, 0x30, R2 ;  /* 0x0000003000021825 */ /* 0x000fe800078e0002 */
[C---:B------:R-:W-:Y:S01]  /*f4b0*/  HMMA.16816.F32.BF16 R32, R192.reuse, R206, R32 ;  /* 0x000000cec020723c */ /* 0x040fe20000041820 */
[----:B------:R-:W2:Y:S03]  /*f4c0*/  LDSM.16.M88.4 R216, [R232+0xa080] ;  /* 0x00a08000e8d8783b */ /* 0x000ea60000000200 */
[----:B------:R-:W-:Y:S01]  /*f4d0*/  @P2 IMAD.HI.U32 R0, R171, c[0x0][0x2c8], RZ ;  /* 0x0000b200ab002a27 */ /* 0x000fe200078e00ff */
[----:B------:R-:W-:Y:S02]  /*f4e0*/  @P1 IADD3 R3, R3, UR4, RZ ;  /* 0x0000000403031c10 */ /* 0x000fe4000fffe0ff */
[----:B------:R-:W3:Y:S01]  /*f4f0*/  LDSM.16.M88.4 R196, [R230+0x5880] ;  /* 0x00588000e6c4783b */ /* 0x000ee20000000200 */
[-C--:B------:R-:W-:Y:S04]  /*f500*/  HMMA.16816.F32.BF16 R36, R192, R208.reuse, R36 ;  /* 0x000000d0c024723c */ /* 0x080fe80000041824 */
[C---:B------:R-:W-:Y:S01]  /*f510*/  @P1 SHF.L.U64.HI R3, R2.reuse, 0x1, R3 ;  /* 0x0000000102031819 */ /* 0x040fe20000010203 */
[----:B------:R-:W-:Y:S01]  /*f520*/  LDSM.16.M88.4 R204, [R229] ;  /* 0x00000000e5cc783b */ /* 0x000fe20000000200 */
[----:B----4-:R-:W-:Y:S01]  /*f530*/  IMAD.MOV.U32 R169, RZ, RZ, R171 ;  /* 0x000000ffffa97224 */ /* 0x010fe200078e00ab */
[----:B------:R-:W-:Y:S01]  /*f540*/  @P0 SHF.R.U32.HI R169, RZ, c[0x0][0x2cc], R0 ;  /* 0x0000b300ffa90a19 */ /* 0x000fe20000011600 */
[C---:B------:R-:W-:Y:S01]  /*f550*/  HMMA.16816.F32.BF16 R40, R200.reuse, R208, R40 ;  /* 0x000000d0c828723c */ /* 0x040fe20000041828 */
[----:B------:R-:W-:Y:S02]  /*f560*/  IMAD.U32 R0, RZ, RZ, UR29 ;  /* 0x0000001dff007e24 */ /* 0x000fe4000f8e00ff */
[----:B------:R-:W-:Y:S03]  /*f570*/  LDSM.16.M88.4 R220, [R229+0x800] ;  /* 0x00080000e5dc783b */ /* 0x000fe60000000200 */
[----:B------:R-:W-:Y:S02]  /*f580*/  IADD3 R0, -R167, 0x1, R0 ;  /* 0x00000001a7007810 */ /* 0x000fe40007ffe100 */
[-C--:B------:R-:W-:Y:S01]  /*f590*/  HMMA.16816.F32.BF16 R44, R200, R210.reuse, R44 ;  /* 0x000000d2c82c723c */ /* 0x080fe2000004182c */
[----:B------:R-:W4:Y:S07]  /*f5a0*/  LDSM.16.M88.4 R200, [R230+0x6080] ;  /* 0x00608000e6c8783b */ /* 0x000f2e0000000200 */
[----:B------:R-:W-:Y:S01]  /*f5b0*/  HMMA.16816.F32.BF16 R48, R192, R210, R48 ;  /* 0x000000d2c030723c */ /* 0x000fe20000041830 */
[----:B------:R-:W4:Y:S06]  /*f5c0*/  LDSM.16.M88.4 R192, [R234+0x8080] ;  /* 0x00808000eac0783b */ /* 0x000f2c0000000200 */
[----:B------:R-:W4:Y:S01]  /*f5d0*/  LDSM.16.M88.4 R208, [R234+0xa080] ;  /* 0x00a08000ead0783b */ /* 0x000f220000000200 */
[-C--:B-1----:R-:W-:Y:S08]  /*f5e0*/  HMMA.16816.F32.BF16 R4, R172, R212.reuse, R4 ;  /* 0x000000d4ac04723c */ /* 0x082ff00000041804 */
[C---:B--2---:R-:W-:Y:S08]  /*f5f0*/  HMMA.16816.F32.BF16 R8, R216.reuse, R212, R8 ;  /* 0x000000d4d808723c */ /* 0x044ff00000041808 */
[-C--:B------:R-:W-:Y:S08]  /*f600*/  HMMA.16816.F32.BF16 R12, R216, R214.reuse, R12 ;  /* 0x000000d6d80c723c */ /* 0x080ff0000004180c */
[C---:B------:R-:W-:Y:S01]  /*f610*/  HMMA.16816.F32.BF16 R16, R172.reuse, R214, R16 ;  /* 0x000000d6ac10723c */ /* 0x040fe20000041810 */
[----:B------:R-:W1:Y:S07]  /*f620*/  LDSM.16.M88.4 R212, [R229+0x1000] ;  /* 0x00100000e5d4783b */ /* 0x000e6e0000000200 */
[-C--:B---3--:R-:W-:Y:S08]  /*f630*/  HMMA.16816.F32.BF16 R20, R172, R196.reuse, R20 ;  /* 0x000000c4ac14723c */ /* 0x088ff00000041814 */
        /* <DEDUP_REMOVED lines=9> */
[----:B------:R-:W2:Y:S06]  /*f6d0*/  LDSM.16.M88.4 R172, [R231+0xc080] ;  /* 0x00c08000e7ac783b */ /* 0x000eac0000000200 */
[----:B------:R-:W3:Y:S01]  /*f6e0*/  LDSM.16.M88.4 R200, [R231+0xe080] ;  /* 0x00e08000e7c8783b */ /* 0x000ee20000000200 */
        /* <DEDUP_REMOVED lines=15> */
[----:B------:R-:W-:Y:S06]  /*f7e0*/  LDSM.16.M88.4 R192, [R233+0xc080] ;  /* 0x00c08000e9c0783b */ /* 0x000fec0000000200 */
[----:B------:R-:W1:Y:S01]  /*f7f0*/  LDSM.16.M88.4 R212, [R239] ;  /* 0x00000000efd4783b */ /* 0x000e620000000200 */
[-C--:B--2---:R-:W-:Y:S08]  /*f800*/  HMMA.16816.F32.BF16 R4, R172, R196.reuse, R4 ;  /* 0x000000c4ac04723c */ /* 0x084ff00000041804 */
[C---:B---3--:R-:W-:Y:S08]  /*f810*/  HMMA.16816.F32.BF16 R8, R200.reuse, R196, R8 ;  /* 0x000000c4c808723c */ /* 0x048ff00000041808 */
[-C--:B------:R-:W-:Y:S08]  /*f820*/  HMMA.16816.F32.BF16 R12, R200, R198.reuse, R12 ;  /* 0x000000c6c80c723c */ /* 0x080ff0000004180c */
[C---:B------:R-:W-:Y:S01]  /*f830*/  HMMA.16816.F32.BF16 R16, R172.reuse, R198, R16 ;  /* 0x000000c6ac10723c */ /* 0x040fe20000041810 */
[----:B------:R-:W2:Y:S07]  /*f840*/  LDSM.16.M88.4 R196, [R237] ;  /* 0x00000000edc4783b */ /* 0x000eae0000000200 */
[-C--:B----4-:R-:W-:Y:S08]  /*f850*/  HMMA.16816.F32.BF16 R20, R172, R204.reuse, R20 ;  /* 0x000000ccac14723c */ /* 0x090ff00000041814 */
        /* <DEDUP_REMOVED lines=9> */
[----:B------:R-:W1:Y:S06]  /*f8f0*/  LDSM.16.M88.4 R172, [R232+0xc080] ;  /* 0x00c08000e8ac783b */ /* 0x000e6c0000000200 */
        /* <DEDUP_REMOVED lines=16> */
[----:B------:R-:W-:Y:S06]  /*fa00*/  LDSM.16.M88.4 R192, [R234+0xc080] ;  /* 0x00c08000eac0783b */ /* 0x000fec0000000200 */
[----:B------:R-:W2:Y:S01]  /*fa10*/  LDSM.16.M88.4 R196, [R229+0x1800] ;  /* 0x00180000e5c4783b */ /* 0x000ea20000000200 */
[-C--:B-1----:R-:W-:Y:S08]  /*fa20*/  HMMA.16816.F32.BF16 R4, R172, R200.reuse, R4 ;  /* 0x000000c8ac04723c */ /* 0x082ff00000041804 */
        /* <DEDUP_REMOVED lines=10> */
[----:B------:R-:W-:Y:S01]  /*fad0*/  HMMA.16816.F32.BF16 R48, R172, R214, R48 ;  /* 0x000000d6ac30723c */ /* 0x000fe20000041830 */
[----:B------:R-:W1:Y:S01]  /*fae0*/  LDSM.16.M88.4 R172, [R229+0x2800] ;  /* 0x00280000e5ac783b */ /* 0x000e620000000200 */
[----:B------:R-:W-:Y:S05]  /*faf0*/  DEPBAR.LE SB0, 0x0 ;  /* 0x000080000000791a */ /* 0x000fea0000000000 */
[----:B------:R-:W-:Y:S01]  /*fb00*/  BAR.SYNC.DEFER_BLOCKING 0x0 ;  /* 0x0000000000007b1d */ /* 0x000fe20000010000 */
[-C--:B--2---:R-:W-:Y:S08]  /*fb10*/  HMMA.16816.F32.BF16 R4, R192, R196.reuse, R4 ;  /* 0x000000c4c004723c */ /* 0x084ff00000041804 */
[C---:B------:R-:W-:Y:S07]  /*fb20*/  HMMA.16816.F32.BF16 R8, R216.reuse, R196, R8 ;  /* 0x000000c4d808723c */ /* 0x040fee0000041808 */
[----:B------:R-:W-:Y:S01]  /*fb30*/  @P1 IMAD.SHL.U32 R196, R2, 0x2, RZ ;  /* 0x0000000202c41824 */ /* 0x000fe200078e00ff */
[-C--:B------:R-:W-:Y:S08]  /*fb40*/  HMMA.16816.F32.BF16 R12, R216, R198.reuse, R12 ;  /* 0x000000c6d80c723c */ /* 0x080ff0000004180c */
        /* <DEDUP_REMOVED lines=8> */
[-C--:B------:R-:W-:Y:S01]  /*fbd0*/  HMMA.16816.F32.BF16 R28, R216, R222.reuse, R28 ;  /* 0x000000ded81c723c */ /* 0x080fe2000004181c */
[----:B------:R-:W-:Y:S01]  /*fbe0*/  @!PT LDS RZ, [RZ] ;  /* 0x00000000fffff984 */ /* 0x000fe20000000800 */
[----:B------:R-:W-:Y:S01]  /*fbf0*/  @!PT LDS RZ, [RZ] ;  /* 0x00000000fffff984 */ /* 0x000fe20000000800 */
[----:B------:R-:W-:Y:S01]  /*fc00*/  @!PT LDS RZ, [RZ] ;  /* 0x00000000fffff984 */ /* 0x000fe20000000800 */
[----:B------:R2:W-:Y:S03]  /*fc10*/  @P1 LDGSTS.E.BYPASS.LTC128B.128 [R243+0x5080], [R196.64], !P4 ;  /* 0x05080000c4f31fae */ /* 0x0005e6000e101d54 */
[----:B------:R-:W-:Y:S03]  /*fc20*/  @P1 IADD3 R2, P0, R196, UR7, RZ ;  /* 0x00000007c4021c10 */ /* 0x000fe6000ff1e0ff */
[----:B------:R3:W-:Y:S01]  /*fc30*/  @P1 LDGSTS.E.BYPASS.LTC128B.128 [R243+0x6880], [R198.64], !P3 ;  /* 0x06880000c6f31fae */ /* 0x0007e2000d901d54 */
[C---:B------:R-:W-:Y:S04]  /*fc40*/  HMMA.16816.F32.BF16 R32, R192.reuse, R222, R32 ;  /* 0x000000dec020723c */ /* 0x040fe80000041820 */
[----:B------:R-:W-:Y:S04]  /*fc50*/  @P1 IADD3.X R3, R197, UR6, RZ, P0, !PT ;  /* 0x00000006c5031c10 */ /* 0x000fe800087fe4ff */
[-C--:B-1----:R-:W-:Y:S01]  /*fc60*/  HMMA.16816.F32.BF16 R36, R192, R172.reuse, R36 ;  /* 0x000000acc024723c */ /* 0x082fe20000041824 */
[----:B------:R1:W-:Y:S06]  /*fc70*/  @P1 LDGSTS.E.BYPASS.LTC128B.128 [R243+0x5880], [R2.64], !P4 ;  /* 0x0588000002f31fae */ /* 0x0003ec000e101d54 */
[----:B------:R1:W-:Y:S01]  /*fc80*/  @P1 LDGSTS.E.BYPASS.LTC128B.128 [R243+0x7080], [R2.64+0x80], !P3 ;  /* 0x0708008002f31fae */ /* 0x0003e2000d901d54 */
[C---:B------:R-:W-:Y:S04]  /*fc90*/  HMMA.16816.F32.BF16 R40, R216.reuse, R172, R40 ;  /* 0x000000acd828723c */ /* 0x040fe80000041828 */
[C---:B--2---:R-:W-:Y:S03]  /*fca0*/  @P1 IADD3 R196, P2, R2.reuse, UR7, RZ ;  /* 0x0000000702c41c10 */ /* 0x044fe6000ff5e0ff */
[----:B------:R-:W-:Y:S01]  /*fcb0*/  @P1 IADD3 R172, P0, R2, UR18, RZ ;  /* 0x0000001202ac1c10 */ /* 0x000fe2000ff1e0ff */
[-C--:B------:R-:W-:Y:S04]  /*fcc0*/  HMMA.16816.F32.BF16 R44, R216, R174.reuse, R44 ;  /* 0x000000aed82c723c */ /* 0x080fe8000004182c */
[C---:B------:R-:W-:Y:S02]  /*fcd0*/  @P1 IADD3.X R197, R3.reuse, UR6, RZ, P2, !PT ;  /* 0x0000000603c51c10 */ /* 0x040fe400097fe4ff */
[----:B------:R-:W-:Y:S02]  /*fce0*/  @P1 IADD3.X R173, R3, UR10, RZ, P0, !PT ;  /* 0x0000000a03ad1c10 */ /* 0x000fe400087fe4ff */
[----:B------:R-:W-:Y:S01]  /*fcf0*/  HMMA.16816.F32.BF16 R48, R192, R174, R48 ;  /* 0x000000aec030723c */ /* 0x000fe20000041830 */
[----:B------:R3:W-:Y:S01]  /*fd00*/  @P1 LDGSTS.E.BYPASS.LTC128B.128 [R243+0x6080], [R196.64], !P4 ;  /* 0x06080000c4f31fae */ /* 0x0007e2000e101d54 */
[----:B------:R-:W-:Y:S05]  /*fd10*/  PLOP3.LUT P0, PT, PT, PT, UP0, 0x40, 0x0 ;  /* 0x000000000000781c */ /* 0x000fea0003f0e808 */
[----:B------:R2:W-:Y:S06]  /*fd20*/  @P1 LDGSTS.E.BYPASS.LTC128B.128 [R243+0x7880], [R172.64], !P3 ;  /* 0x07880000acf31fae */ /* 0x0005ec000d901d54 */
[----:B-1----:R-:W1:Y:S06]  /*fd30*/  SHFL.IDX PT, R3, R169, RZ, 0x1c1f ;  /* 0x001c1fffa9037589 */ /* 0x002e6c00000e0000 */
[----:B------:R-:W0:Y:S01]  /*fd40*/  LDGDEPBAR ;  /* 0x00000000000079af */ /* 0x000e220000000000 */
[----:B--2---:R-:W-:Y:S01]  /*fd50*/  IADD3 R173, -R167, UR29, RZ ;  /* 0x0000001da7ad7c10 */ /* 0x004fe2000fffe1ff */
[----:B------:R-:W-:Y:S05]  /*fd60*/  IMAD.U32 R172, RZ, RZ, UR15 ;  /* 0x0000000fffac7e24 */ /* 0x000fea000f8e00ff */
[----:B------:R-:W-:Y:S04]  /*fd70*/  IADD3 R172, -R172, UR9, R0 ;  /* 0x00000009acac7c10 */ /* 0x000fe8000fffe100 */
[C---:B------:R-:W-:Y:S02]  /*fd80*/  IADD3 R171, R172.reuse, c[0x0][0x328], RZ ;  /* 0x0000ca00acab7a10 */ /* 0x040fe40007ffe0ff */
[----:B------:R-:W-:Y:S03]  /*fd90*/  IADD3 R172, R172, UR14, RZ ;  /* 0x0000000eacac7c10 */ /* 0x000fe6000fffe0ff */
[--C-:B-1----:R-:W-:Y:S02]  /*fda0*/  IMAD.IADD R2, R171, 0x1, R3.reuse ;  /* 0x00000001ab027824 */ /* 0x102fe400078e0203 */
[----:B------:R-:W-:Y:S01]  /*fdb0*/  IMAD.IADD R0, R172, 0x1, R3 ;  /* 0x00000001ac007824 */ /* 0x000fe200078e0203 */
        /* <DEDUP_REMOVED lines=15> */
.L_x_1052:
[----:B------:R-:W-:Y:S04]  /*feb0*/  MOV R167, c[0x0][0x32c] ;  /* 0x0000cb0000a77a02 */ /* 0x000fe80000000f00 */
[----:B------:R-:W-:Y:S11]  /*fec0*/  ISETP.NE.AND P0, PT, R167, 0x1, PT ;  /* 0x00000001a700780c */ /* 0x000ff60003f05270 */
[----:B------:R-:W-:Y:S02]  /*fed0*/  @!UPT UIADD3 URZ, URZ, URZ, URZ ;  /* 0x0000003f3f3ff290 */ /* 0x000fe4000fffe03f */
[----:B------:R-:W-:Y:S05]  /*fee0*/  @P0 IMAD.HI.U32 R167, R3, c[0x0][0x330], RZ ;  /* 0x0000cc0003a70a27 */ /* 0x000fea00078e00ff */
[----:B------:R-:W-:Y:S02]  /*fef0*/  @P0 SHF.R.U32.HI R3, RZ, c[0x0][0x334], R167 ;  /* 0x0000cd00ff030a19 */ /* 0x000fe400000116a7 */
.L_x_1053:
[----:B------:R-:W-:Y:S05]  /*ff00*/  BSYNC B0 ;  /* 0x0000000000007941 */ /* 0x000fea0003800000 */
.L_x_1051:
[----:B------:R-:W-:Y:S05]  /*ff10*/  IMAD R3, R3, c[0x0][0x32c], R173 ;  /* 0x0000cb0003037a24 */ /* 0x000fea00078e02ad */
[----:B------:R-:W-:Y:S02]  /*ff20*/  IADD3 R167, R3, c[0x0][0x32c], RZ ;  /* 0x0000cb0003a77a10 */ /* 0x000fe40007ffe0ff */
[----:B------:R-:W-:Y:S02]  /*ff30*/  IMNMX R0, R0, R3, !PT ;  /* 0x0000000300007217 */ /* 0x000fe40007800200 */
[----:B------:R-:W-:Y:S02]  /*ff40*/  IMNMX R2, R2, R167, PT ;  /* 0x000000a702027217 */ /* 0x000fe40003800200 */
.L_x_1050:
        /* <DEDUP_REMOVED lines=20> */
.L_x_1056:
[----:B------:R-:W-:Y:S04]  /*10090*/  MOV R174, c[0x0][0x32c] ;  /* 0x0000cb0000ae7a02 */ /* 0x000fe80000000f00 */
[----:B------:R-:W-:Y:S11]  /*100a0*/  ISETP.NE.AND P0, PT, R174, 0x1, PT ;  /* 0x00000001ae00780c */ /* 0x000ff60003f05270 */
[----:B------:R-:W-:Y:S02]  /*100b0*/  @!UPT UIADD3 URZ, URZ, URZ, URZ ;  /* 0x0000003f3f3ff290 */ /* 0x000fe4000fffe03f */
[----:B------:R-:W-:Y:S05]  /*100c0*/  @P0 IMAD.HI.U32 R174, R168, c[0x0][0x330], RZ ;  /* 0x0000cc00a8ae0a27 */ /* 0x000fea00078e00ff */
[----:B------:R-:W-:Y:S02]  /*100d0*/  @P0 SHF.R.U32.HI R168, RZ, c[0x0][0x334], R174 ;  /* 0x0000cd00ffa80a19 */ /* 0x000fe400000116ae */
.L_x_1057:
[----:B------:R-:W-:Y:S05]  /*100e0*/  BSYNC B0 ;  /* 0x0000000000007941 */ /* 0x000fea0003800000 */
.L_x_1055:
[----:B------:R-:W-:Y:S05]  /*100f0*/  IMAD R168, R168, c[0x0][0x32c], R173 ;  /* 0x0000cb00a8a87a24 */ /* 0x000fea00078e02ad */
[----:B------:R-:W-:Y:S02]  /*10100*/  IADD3 R174, R168, c[0x0][0x32c], RZ ;  /* 0x0000cb00a8ae7a10 */ /* 0x000fe40007ffe0ff */
[----:B------:R-:W-:Y:S02]  /*10110*/  IMNMX R3, R3, R168, !PT ;  /* 0x000000a803037217 */ /* 0x000fe40007800200 */
[----:B------:R-:W-:Y:S02]  /*10120*/  IMNMX R167, R167, R174, PT ;  /* 0x000000aea7a77217 */ /* 0x000fe40003800200 */
.L_x_1054:
[----:B------:R-:W-:Y:S01]  /*10130*/  UISETP.GE.AND UP2, UPT, UR29, 0x9, UPT ;  /* 0x000000091d00788c */ /* 0x000fe2000bf46270 */
[----:B------:R-:W1:Y:S01]  /*10140*/  SHFL.IDX PT, R168, R169, 0x2, 0x1c1f ;  /* 0x005c1f00a9a87f89 */ /* 0x000e6200000e0000 */
[----:B------:R-:W-:Y:S02]  /*10150*/  UISETP.GE.AND UP0, UPT, UR29, 0x1, UPT ;  /* 0x000000011d00788c */ /* 0x000fe4000bf06270 */
[----:B------:R-:W-:Y:S02]  /*10160*/  UISETP.GE.AND UP3, UPT, UR29, 0x2, UPT ;  /* 0x000000021d00788c */ /* 0x000fe4000bf66270 */
[----:B------:R-:W-:Y:S01]  /*10170*/  PLOP3.LUT P0, PT, PT, PT, UP2, 0x40, 0x0 ;  /* 0x000000000000781c */ /* 0x000fe20003f0e828 */
[----:B------:R-:W-:Y:S01]  /*10180*/  UISETP.GE.AND UP4, UPT, UR29, 0x1a, UPT ;  /* 0x0000001a1d00788c */ /* 0x000fe2000bf86270 */
[----:B------:R-:W-:Y:S01]  /*10190*/  PLOP3.LUT P2, PT, PT, PT, UP0, 0x40, 0x0 ;  /* 0x000000000000781c */ /* 0x000fe20003f4e808 */
[----:B------:R-:W-:Y:S01]  /*101a0*/  UISETP.GE.AND UP1, UPT, UR29, 0xa, UPT ;  /* 0x0000000a1d00788c */ /* 0x000fe2000bf26270 */
[----:B------:R-:W-:Y:S01]  /*101b0*/  PLOP3.LUT P1, PT, PT, PT, UP3, 0x40, 0x0 ;  /* 0x000000000000781c */ /* 0x000fe20003f2e838 */
[----:B------:R-:W-:Y:S01]  /*101c0*/  UP2UR UR28, UPR, URZ, 0x1 ;  /* 0x000000013f1c7883 */ /* 0x000fe20008000000 */
        /* <DEDUP_REMOVED lines=14> */
[----:B------:R-:W-:Y:S01]  /*102b0*/  PLOP3.LUT P0, PT, PT, PT, UP4, 0x40, 0x0 ;  /* 0x000000000000781c */ /* 0x000fe20003f0e848 */
[----:B------:R-:W-:Y:S01]  /*102c0*/  UP2UR UR4, UPR, URZ, 0x1 ;  /* 0x000000013f047883 */ /* 0x000fe20008000000 */
[----:B------:R-:W-:Y:S01]  /*102d0*/  PLOP3.LUT P6, PT, PT, PT, UP1, 0x40, 0x0 ;  /* 0x000000000000781c */ /* 0x000fe20003fce818 */
[----:B------:R-:W-:Y:S01]  /*102e0*/  UISETP.GE.AND UP3, UPT, UR29, 0x21, UPT ;  /* 0x000000211d00788c */ /* 0x000fe2000bf66270 */
[----:B------:R-:W-:Y:S01]  /*102f0*/  PLOP3.LUT P5, PT, PT, PT, UP0, 0x40, 0x0 ;  /* 0x000000000000781c */ /* 0x000fe20003fae808 */
[----:B------:R-:W-:Y:S01]  /*10300*/  UISETP.GE.AND UP2, UPT, UR29, 0x22, UPT ;  /* 0x000000221d00788c */ /* 0x000fe2000bf46270 */
[----:B------:R-:W-:Y:S01]  /*10310*/  FSEL R174, R4, -INF , !P2 ;  /* 0xff80000004ae7808 */ /* 0x000fe20005000000 */
[----:B------:R-:W-:Y:S01]  /*10320*/  UISETP.GE.AND UP1, UPT, UR29, 0x29, UPT ;  /* 0x000000291d00788c */ /* 0x000fe2000bf26270 */
[----:B------:R-:W-:Y:S01]  /*10330*/  PLOP3.LUT P2, PT, PT, PT, UP6, 0x40, 0x0 ;  /* 0x000000000000781c */ /* 0x000fe20003f4e868 */
[----:B------:R-:W-:Y:S01]  /*10340*/  UISETP.NE.AND UP6, UPT, UR16, URZ, UPT ;  /* 0x0000003f1000728c */ /* 0x000fe2000bfc5270 */
[----:B------:R-:W-:Y:S01]  /*10350*/  FSEL R175, R5, -INF , !P1 ;  /* 0xff80000005af7808 */ /* 0x000fe20004800000 */
[----:B------:R-:W-:Y:S01]  /*10360*/  UISETP.GE.AND UP0, UPT, UR29, 0x2a, UPT ;  /* 0x0000002a1d00788c */ /* 0x000fe2000bf06270 */
        /* <DEDUP_REMOVED lines=51> */
.L_x_1060:
[----:B------:R-:W-:Y:S04]  /*106a0*/  MOV R5, c[0x0][0x32c] ;  /* 0x0000cb0000057a02 */ /* 0x000fe80000000f00 */
[----:B------:R-:W-:Y:S11]  /*106b0*/  ISETP.NE.AND P0, PT, R5, 0x1, PT ;  /* 0x000000010500780c */ /* 0x000ff60003f05270 */
[----:B------:R-:W-:Y:S02]  /*106c0*/  @!UPT UIADD3 URZ, URZ, URZ, URZ ;  /* 0x0000003f3f3ff290 */ /* 0x000fe4000fffe03f */
[----:B------:R-:W-:Y:S05]  /*106d0*/  @P0 IMAD.HI.U32 R5, R4, c[0x0][0x330], RZ ;  /* 0x0000cc0004050a27 */ /* 0x000fea00078e00ff */
[----:B------:R-:W-:Y:S02]  /*106e0*/  @P0 SHF.R.U32.HI R4, RZ, c[0x0][0x334], R5 ;  /* 0x0000cd00ff040a19 */ /* 0x000fe40000011605 */
.L_x_1061:
[----:B------:R-:W-:Y:S05]  /*106f0*/  BSYNC B0 ;  /* 0x0000000000007941 */ /* 0x000fea0003800000 */
.L_x_1059:
[----:B------:R-:W-:Y:S05]  /*10700*/  IMAD R4, R4, c[0x0][0x32c], R173 ;  /* 0x0000cb0004047a24 */ /* 0x000fea00078e02ad */
[----:B------:R-:W-:Y:S02]  /*10710*/  IADD3 R5, R4, c[0x0][0x32c], RZ ;  /* 0x0000cb0004057a10 */ /* 0x000fe40007ffe0ff */
[----:B------:R-:W-:Y:S02]  /*10720*/  IMNMX R0, R0, R4, !PT ;  /* 0x0000000400007217 */ /* 0x000fe40007800200 */
[----:B------:R-:W-:Y:S02]  /*10730*/  IMNMX R2, R2, R5, PT ;  /* 0x0000000502027217 */ /* 0x000fe40003800200 */
.L_x_1058:
[----:B------:R-:W-:Y:S02]  /*10740*/  UP2UR UR33, UPR, URZ, 0x10 ;  /* 0x000000103f217883 */ /* 0x000fe40008000000 */
[----:B------:R-:W-:Y:S02]  /*10750*/  UISETP.NE.AND UP4, UPT, UR28, URZ, UPT ;  /* 0x0000003f1c00728c */ /* 0x000fe4000bf85270 */
[----:B------:R-:W-:Y:S02]  /*10760*/  UP2UR UR32, UPR, URZ, 0x8 ;  /* 0x000000083f207883 */ /* 0x000fe40008000000 */
[----:B------:R-:W-:Y:S02]  /*10770*/  UISETP.NE.AND UP3, UPT, UR27, URZ, UPT ;  /* 0x0000003f1b00728c */ /* 0x000fe4000bf65270 */
[----:B------:R-:W-:Y:S01]  /*10780*/  PLOP3.LUT P1, PT, PT, PT, UP4, 0x40, 0x0 ;  /* 0x000000000000781c */ /* 0x000fe20003f2e848 */
[----:B------:R-:W-:Y:S02]  /*10790*/  UP2UR UR29, UPR, URZ, 0x1 ;  /* 0x000000013f1d7883 */ /* 0x000fe40008000000 */
[----:B------:R-:W-:Y:S01]  /*107a0*/  UISETP.NE.AND UP0, UPT, UR4, URZ, UPT ;  /* 0x0000003f0400728c */ /* 0x000fe2000bf05270 */
[----:B------:R-:W-:Y:S01]  /*107b0*/  ISETP.GT.AND P1, PT, R3, RZ, P1 ;  /* 0x000000ff0300720c */ /* 0x000fe20000f24270 */
[----:B------:R-:W-:Y:S01]  /*107c0*/  UP2UR UR31, UPR, URZ, 0x4 ;  /* 0x000000043f1f7883 */ /* 0x000fe20008000000 */
[----:B------:R-:W-:Y:S01]  /*107d0*/  PLOP3.LUT P0, PT, PT, PT, UP3, 0x40, 0x0 ;  /* 0x000000000000781c */ /* 0x000fe20003f0e838 */
[----:B------:R-:W-:Y:S01]  /*107e0*/  UISETP.NE.AND UP2, UPT, UR26, URZ, UPT ;  /* 0x0000003f1a00728c */ /* 0x000fe2000bf45270 */
[----:B------:R-:W-:Y:S01]  /*107f0*/  ISETP.LT.OR P1, PT, R167, 0x1, P1 ;  /* 0x00000001a700780c */ /* 0x000fe20000f21670 */
[----:B------:R-:W-:Y:S01]  /*10800*/  UP2UR UR30, UPR, URZ, 0x2 ;  /* 0x000000023f1e7883 */ /* 0x000fe20008000000 */
[----:B------:R-:W-:Y:S01]  /*10810*/  PLOP3.LUT P2, PT, PT, PT, UP0, 0x40, 0x0 ;  /* 0x000000000000781c */ /* 0x000fe20003f4e808 */
[----:B------:R-:W-:Y:S01]  /*10820*/  UISETP.NE.AND UP1, UPT, UR5, URZ, UPT ;  /* 0x0000003f0500728c */ /* 0x000fe2000bf25270 */
[----:B------:R-:W-:Y:S01]  /*10830*/  FSEL R6, R6, -INF , !P1 ;  /* 0xff80000006067808 */ /* 0x000fe20004800000 */
[----:B------:R-:W-:Y:S01]  /*10840*/  UISETP.NE.AND UP0, UPT, UR29, URZ, UPT ;  /* 0x0000003f1d00728c */ /* 0x000fe2000bf05270 */
[----:B------:R-:W-:Y:S01]  /*10850*/  PLOP3.LUT P1, PT, PT, PT, UP6, 0x40, 0x0 ;  /* 0x000000000000781c */ /* 0x000fe20003f2e868 */
[----:B------:R-:W-:Y:S01]  /*10860*/  UP2UR UR29, UPR, URZ, 0x40 ;  /* 0x000000403f1d7883 */ /* 0x000fe20008000000 */
[C---:B------:R-:W-:Y:S01]  /*10870*/  ISETP.GT.AND P0, PT, R3.reuse, 0x1, P0 ;  /* 0x000000010300780c */ /* 0x040fe20000704270 */
[----:B------:R-:W-:Y:S01]  /*10880*/  UISETP.NE.AND UP6, UPT, UR4, URZ, UPT ;  /* 0x0000003f0400728c */ /* 0x000fe2000bfc5270 */
[----:B------:R-:W-:Y:S01]  /*10890*/  ISETP.GT.AND P2, PT, R3, 0x10, P2 ;  /* 0x000000100300780c */ /* 0x000fe20001744270 */
[----:B------:R-:W-:Y:S01]  /*108a0*/  UISETP.NE.AND UP3, UPT, UR32, URZ, UPT ;  /* 0x0000003f2000728c */ /* 0x000fe2000bf65270 */
[----:B------:R-:W-:Y:S01]  /*108b0*/  PLOP3.LUT P6, PT, PT, PT, UP2, 0x40, 0x0 ;  /* 0x000000000000781c */ /* 0x000fe20003fce828 */
[----:B------:R-:W-:Y:S01]  /*108c0*/  UISETP.NE.AND UP2, UPT, UR31, URZ, UPT ;  /* 0x0000003f1f00728c */ /* 0x000fe2000bf45270 */
[----:B------:R-:W-:Y:S01]  /*108d0*/  PLOP3.LUT P5, PT, PT, PT, UP1, 0x40, 0x0 ;  /* 0x000000000000781c */ /* 0x000fe20003fae818 */
[----:B------:R-:W-:Y:S01]  /*108e0*/  UISETP.NE.AND UP1, UPT, UR30, URZ, UPT ;  /* 0x0000003f1e00728c */ /* 0x000fe2000bf25270 */
[C---:B------:R-:W-:Y:S01]  /*108f0*/  ISETP.LT.OR P0, PT, R167.reuse, 0x2, P0 ;  /* 0x00000002a700780c */ /* 0x040fe20000701670 */
[----:B------:R-:W-:Y:S01]  /*10900*/  UP2UR UR30, UPR, URZ, 0x40 ;  /* 0x000000403f1e7883 */ /* 0x000fe20008000000 */
[----:B------:R-:W-:Y:S01]  /*10910*/  ISETP.LT.OR P2, PT, R167, 0x11, P2 ;  /* 0x00000011a700780c */ /* 0x000fe20001741670 */
[----:B------:R-:W-:Y:S01]  /*10920*/  UISETP.NE.AND UP6, UPT, UR5, URZ, UPT ;  /* 0x0000003f0500728c */ /* 0x000fe2000bfc5270 */
[----:B------:R-:W-:Y:S01]  /*10930*/  ISETP.GT.AND P1, PT, R3, 0x11, P1 ;  /* 0x000000110300780c */ /* 0x000fe20000f24270 */
[----:B------:R-:W-:Y:S01]  /*10940*/  UISETP.NE.AND UP4, UPT, UR33, URZ, UPT ;  /* 0x0000003f2100728c */ /* 0x000fe2000bf85270 */
[----:B------:R-:W-:Y:S01]  /*10950*/  FSEL R16, R7, -INF , !P0 ;  /* 0xff80000007107808 */ /* 0x000fe20004000000 */
[----:B------:R-:W-:Y:S01]  /*10960*/  UP2UR UR31, UPR, URZ, 0x40 ;  /* 0x000000403f1f7883 */ /* 0x000fe20008000000 */
[----:B------:R-:W-:Y:S01]  /*10970*/  PLOP3.LUT P0, PT, PT, PT, UP5, 0x40, 0x0 ;  /* 0x000000000000781c */ /* 0x000fe20003f0e858 */
[----:B------:R-:W-:Y:S01]  /*10980*/  UISETP.NE.AND UP6, UPT, UR26, URZ, UPT ;  /* 0x0000003f1a00728c */ /* 0x000fe2000bfc5270 */
[----:B------:R-:W-:Y:S02]  /*10990*/  FSEL R193, R22, -INF , !P2 ;  /* 0xff80000016c17808 */ /* 0x000fe40005000000 */
[----:B------:R-:W-:Y:S01]  /*109a0*/  PLOP3.LUT P2, PT, PT, PT, UP2, 0x40, 0x0 ;  /* 0x000000000000781c */ /* 0x000fe20003f4e828 */
[----:B------:R-:W-:Y:S01]  /*109b0*/  UP2UR UR32, UPR, URZ, 0x40 ;  /* 0x000000403f207883 */ /* 0x000fe20008000000 */
[----:B------:R-:W-:Y:S01]  /*109c0*/  ISETP.LT.OR P1, PT, R167, 0x12, P1 ;  /* 0x00000012a700780c */ /* 0x000fe20000f21670 */
[----:B------:R-:W-:Y:S01]  /*109d0*/  UISETP.NE.AND UP6, UPT, UR27, URZ, UPT ;  /* 0x0000003f1b00728c */ /* 0x000fe2000bfc5270 */
[C---:B------:R-:W-:Y:S02]  /*109e0*/  ISETP.GT.AND P0, PT, R3.reuse, 0x18, P0 ;  /* 0x000000180300780c */ /* 0x040fe40000704270 */
[----:B------:R-:W-:Y:S01]  /*109f0*/  ISETP.GT.AND P2, PT, R3, 0x21, P2 ;  /* 0x000000210300780c */ /* 0x000fe20001744270 */
[----:B------:R-:W-:Y:S01]  /*10a00*/  UP2UR UR33, UPR, URZ, 0x40 ;  /* 0x000000403f217883 */ /* 0x000fe20008000000 */
[----:B------:R-:W-:Y:S01]  /*10a10*/  FSEL R195, R23, -INF , !P1 ;  /* 0xff80000017c37808 */ /* 0x000fe20004800000 */
[----:B------:R-:W-:Y:S01]  /*10a20*/  UISETP.NE.AND UP6, UPT, UR28, URZ, UPT ;  /* 0x0000003f1c00728c */ /* 0x000fe2000bfc5270 */
[----:B------:R-:W-:Y:S02]  /*10a30*/  PLOP3.LUT P1, PT, PT, PT, UP1, 0x40, 0x0 ;  /* 0x000000000000781c */ /* 0x000fe40003f2e818 */
[C---:B------:R-:W-:Y:S02]  /*10a40*/  ISETP.LT.OR P0, PT, R167.reuse, 0x19, P0 ;  /* 0x00000019a700780c */ /* 0x040fe40000701670 */
[----:B------:R-:W-:Y:S02]  /*10a50*/  ISETP.LT.OR P2, PT, R167, 0x22, P2 ;  /* 0x00000022a700780c */ /* 0x000fe40001741670 */
[C---:B------:R-:W-:Y:S02]  /*10a60*/  ISETP.GT.AND P6, PT, R3.reuse, 0x8, P6 ;  /* 0x000000080300780c */ /* 0x040fe400037c4270 */
[----:B------:R-:W-:Y:S02]  /*10a70*/  ISETP.GT.AND P1, PT, R3, 0x28, P1 ;  /* 0x000000280300780c */ /* 0x000fe40000f24270 */
[----:B------:R-:W-:Y:S02]  /*10a80*/  FSEL R197, R34, -INF , !P0 ;  /* 0xff80000022c57808 */ /* 0x000fe40004000000 */
[----:B------:R-:W-:Y:S02]  /*10a90*/  PLOP3.LUT P0, PT, PT, PT, UP0, 0x40, 0x0 ;  /* 0x000000000000781c */ /* 0x000fe40003f0e808 */
[----:B------:R-:W-:Y:S02]  /*10aa0*/  FSEL R205, R39, -INF , !P2 ;  /* 0xff80000027cd7808 */ /* 0x000fe40005000000 */
[----:B------:R-:W-:Y:S01]  /*10ab0*/  PLOP3.LUT P2, PT, PT, PT, UP6, 0x40, 0x0 ;  /* 0x000000000000781c */ /* 0x000fe20003f4e868 */
[----:B------:R-:W-:Y:S01]  /*10ac0*/  UISETP.NE.AND UP6, UPT, UR33, URZ, UPT ;  /* 0x0000003f2100728c */ /* 0x000fe2000bfc5270 */
        /* <DEDUP_REMOVED lines=11> */
[----:B------:R-:W-:Y:S02]  /*10b80*/  ISETP.GT.AND P6, PT, R3, 0x19, P6 ;  /* 0x000000190300780c */ /* 0x000fe400037c4270 */
[----:B------:R-:W-:Y:S02]  /*10b90*/  FSEL R19, R19, -INF , !P5 ;  /* 0xff80000013137808 */ /* 0x000fe40006800000 */
[----:B------:R-:W-:Y:S02]  /*10ba0*/  PLOP3.LUT P5, PT, PT, PT, UP3, 0x40, 0x0 ;  /* 0x000000000000781c */ /* 0x000fe40003fae838 */
[----:B------:R-:W-:Y:S02]  /*10bb0*/  FSEL R214, R51, -INF , !P0 ;  /* 0xff80000033d67808 */ /* 0x000fe40004000000 */
[----:B------:R-:W-:Y:S01]  /*10bc0*/  PLOP3.LUT P0, PT, PT, PT, UP6, 0x40, 0x0 ;  /* 0x000000000000781c */ /* 0x000fe20003f0e868 */
[----:B------:R-:W-:Y:S01]  /*10bd0*/  UISETP.NE.AND UP6, UPT, UR31, URZ, UPT ;  /* 0x0000003f1f00728c */ /* 0x000fe2000bfc5270 */
[----:B------:R-:W-:Y:S02]  /*10be0*/  ISETP.LT.OR P6, PT, R167, 0x1a, P6 ;  /* 0x0000001aa700780c */ /* 0x000fe400037c1670 */
[----:B------:R-:W-:Y:S02]  /*10bf0*/  ISETP.GT.AND P5, PT, R3, 0x20, P5 ;  /* 0x000000200300780c */ /* 0x000fe40002fa4270 */
[----:B------:R-:W-:Y:S01]  /*10c00*/  FSEL R199, R35, -INF , !P6 ;  /* 0xff80000023c77808 */ /* 0x000fe20007000000 */
[----:B------:R-:W1:Y:S01]  /*10c10*/  SHFL.IDX PT, R3, R169, 0x3, 0x1c1f ;  /* 0x007c1f00a9037f89 */ /* 0x000e6200000e0000 */
[----:B------:R-:W-:Y:S01]  /*10c20*/  PLOP3.LUT P6, PT, PT, PT, UP6, 0x40, 0x0 ;  /* 0x000000000000781c */ /* 0x000fe20003fce868 */
[----:B------:R-:W-:Y:S01]  /*10c30*/  UISETP.NE.AND UP6, UPT, UR30, URZ, UPT ;  /* 0x0000003f1e00728c */ /* 0x000fe2000bfc5270 */
[C---:B------:R-:W-:Y:S02]  /*10c40*/  ISETP.GT.AND P0, PT, R0.reuse, 0x8, P0 ;  /* 0x000000080000780c */ /* 0x040fe40000704270 */
[----:B------:R-:W-:Y:S02]  /*10c50*/  ISETP.LT.OR P5, PT, R167, 0x21, P5 ;  /* 0x00000021a700780c */ /* 0x000fe40002fa1670 */
[C---:B------:R-:W-:Y:S02]  /*10c60*/  ISETP.GT.AND P2, PT, R0.reuse, RZ, P2 ;  /* 0x000000ff0000720c */ /* 0x040fe40001744270 */
[----:B------:R-:W-:Y:S02]  /*10c70*/  ISETP.GT.AND P1, PT, R0, 0x1, P1 ;  /* 0x000000010000780c */ /* 0x000fe40000f24270 */
[----:B------:R-:W-:Y:S02]  /*10c80*/  ISETP.LT.OR P0, PT, R2, 0x9, P0 ;  /* 0x000000090200780c */ /* 0x000fe40000701670 */
        /* <DEDUP_REMOVED lines=63> */
.L_x_1064:
[----:B------:R-:W-:Y:S04]  /*11080*/  MOV R4, c[0x0][0x32c] ;  /* 0x0000cb0000047a02 */ /* 0x000fe80000000f00 */
[----:B------:R-:W-:Y:S11]  /*11090*/  ISETP.NE.AND P0, PT, R4, 0x1, PT ;  /* 0x000000010400780c */ /* 0x000ff60003f05270 */
[----:B------:R-:W-:Y:S02]  /*110a0*/  @!UPT UIADD3 URZ, URZ, URZ, URZ ;  /* 0x0000003f3f3ff290 */ /* 0x000fe4000fffe03f */
[----:B------:R-:W-:Y:S05]  /*110b0*/  @P0 IMAD.HI.U32 R4, R3, c[0x0][0x330], RZ ;  /* 0x0000cc0003040a27 */ /* 0x000fea00078e00ff */
[----:B------:R-:W-:Y:S02]  /*110c0*/  @P0 SHF.R.U32.HI R3, RZ, c[0x0][0x334], R4 ;  /* 0x0000cd00ff030a19 */ /* 0x000fe40000011604 */
.L_x_1065:
[----:B------:R-:W-:Y:S05]  /*110d0*/  BSYNC B0 ;  /* 0x0000000000007941 */ /* 0x000fea0003800000 */
.L_x_1063:
[----:B------:R-:W-:Y:S05]  /*110e0*/  IMAD R173, R3, c[0x0][0x32c], R173 ;  /* 0x0000cb0003ad7a24 */ /* 0x000fea00078e02ad */
[----:B------:R-:W-:Y:S02]  /*110f0*/  IADD3 R3, R173, c[0x0][0x32c], RZ ;  /* 0x0000cb00ad037a10 */ /* 0x000fe40007ffe0ff */
[----:B------:R-:W-:Y:S02]  /*11100*/  IMNMX R0, R0, R173, !PT ;  /* 0x000000ad00007217 */ /* 0x000fe40007800200 */
[----:B------:R-:W-:Y:S02]  /*11110*/  IMNMX R2, R2, R3, PT ;  /* 0x0000000302027217 */ /* 0x000fe40003800200 */
.L_x_1062:
        /* <DEDUP_REMOVED lines=48> */
[----:B------:R-:W-:Y:S02]  /*11420*/  FMNMX.FTZ R168, R211, R168, !PT ;  /* 0x000000a8d3a87209 */ /* 0x000fe40007810000 */
[----:B------:R-:W-:Y:S02]  /*11430*/  FMNMX.FTZ R3, R212, R3, !PT ;  /* 0x00000003d4037209 */ /* 0x000fe40007810000 */
[----:B-1----:R-:W-:Y:S02]  /*11440*/  FMNMX.FTZ R169, R169, R5, !PT ;  /* 0x00000005a9a97209 */ /* 0x002fe40007810000 */
[----:B------:R-:W-:Y:S02]  /*11450*/  FMNMX.FTZ R167, R213, R3, !PT ;  /* 0x00000003d5a77209 */ /* 0x000fe40007810000 */
[----:B------:R-:W-:Y:S01]  /*11460*/  FMNMX.FTZ R168, R214, R168, !PT ;  /* 0x000000a8d6a87209 */ /* 0x000fe20007810000 */
[----:B------:R-:W1:Y:S01]  /*11470*/  SHFL.BFLY PT, R4, R169, 0x1, 0x1f ;  /* 0x0c201f00a9047f89 */ /* 0x000e6200000e0000 */
[----:B------:R-:W-:Y:S01]  /*11480*/  PLOP3.LUT P1, PT, PT, PT, UP4, 0x40, 0x0 ;  /* 0x000000000000781c */ /* 0x000fe20003f2e848 */
[----:B------:R-:W-:Y:S01]  /*11490*/  UISETP.NE.AND UP4, UPT, UR29, URZ, UPT ;  /* 0x0000003f1d00728c */ /* 0x000fe2000bf85270 */
[----:B------:R-:W-:Y:S01]  /*114a0*/  PLOP3.LUT P0, PT, PT, PT, UP3, 0x40, 0x0 ;  /* 0x000000000000781c */ /* 0x000fe20003f0e838 */
[----:B------:R-:W-:Y:S01]  /*114b0*/  UISETP.NE.AND UP3, UPT, UR28, URZ, UPT ;  /* 0x0000003f1c00728c */ /* 0x000fe2000bf65270 */
[C---:B------:R-:W-:Y:S02]  /*114c0*/  ISETP.GT.AND P1, PT, R0.reuse, RZ, P1 ;  /* 0x000000ff0000720c */ /* 0x040fe40000f24270 */
[----:B------:R-:W-:Y:S01]  /*114d0*/  ISETP.GT.AND P0, PT, R0, 0x1, P0 ;  /* 0x000000010000780c */ /* 0x000fe20000704270 */
[----:B------:R-:W2:Y:S01]  /*114e0*/  SHFL.BFLY PT, R5, R168, 0x2, 0x1f ;  /* 0x0c401f00a8057f89 */ /* 0x000ea200000e0000 */
[C---:B------:R-:W-:Y:S02]  /*114f0*/  ISETP.LT.OR P1, PT, R2.reuse, 0x1, P1 ;  /* 0x000000010200780c */ /* 0x040fe40000f21670 */
[----:B------:R-:W-:Y:S02]  /*11500*/  ISETP.LT.OR P0, PT, R2, 0x2, P0 ;  /* 0x000000020200780c */ /* 0x000fe40000701670 */
[----:B------:R-:W-:Y:S02]  /*11510*/  FSEL R10, R10, -INF , !P1 ;  /* 0xff8000000a0a7808 */ /* 0x000fe40004800000 */
[----:B------:R-:W-:Y:S02]  /*11520*/  FSEL R11, R11, -INF , !P0 ;  /* 0xff8000000b0b7808 */ /* 0x000fe40004000000 */
[----:B------:R-:W-:Y:S01]  /*11530*/  PLOP3.LUT P6, PT, PT, PT, UP1, 0x40, 0x0 ;  /* 0x000000000000781c */ /* 0x000fe20003fce818 */
[----:B------:R-:W-:Y:S01]  /*11540*/  UISETP.NE.AND UP1, UPT, UR26, URZ, UPT ;  /* 0x0000003f1a00728c */ /* 0x000fe2000bf25270 */
[----:B------:R-:W-:Y:S01]  /*11550*/  PLOP3.LUT P5, PT, PT, PT, UP0, 0x40, 0x0 ;  /* 0x000000000000781c */ /* 0x000fe20003fae808 */
[----:B------:R-:W-:Y:S01]  /*11560*/  UISETP.NE.AND UP0, UPT, UR5, URZ, UPT ;  /* 0x0000003f0500728c */ /* 0x000fe2000bf05270 */
[C---:B------:R-:W-:Y:S02]  /*11570*/  ISETP.GT.AND P6, PT, R0.reuse, 0x9, P6 ;  /* 0x000000090000780c */ /* 0x040fe400037c4270 */
[----:B------:R-:W-:Y:S02]  /*11580*/  ISETP.GT.AND P5, PT, R0, 0x10, P5 ;  /* 0x000000100000780c */ /* 0x000fe40002fa4270 */
[----:B-1----:R-:W-:Y:S02]  /*11590*/  FMNMX.FTZ R169, R169, R4, !PT ;  /* 0x00000004a9a97209 */ /* 0x002fe40007810000 */
[----:B------:R-:W-:Y:S02]  /*115a0*/  FMNMX.FTZ R4, R10, R170, !PT ;  /* 0x000000aa0a047209 */ /* 0x000fe40007810000 */
[C---:B------:R-:W-:Y:S01]  /*115b0*/  FSETP.NEU.FTZ.AND P2, PT, R169.reuse, -INF , PT ;  /* 0xff800000a900780b */ /* 0x040fe20003f5d000 */
[----:B------:R-:W-:Y:S01]  /*115c0*/  FMUL.FTZ R23, R169, c[0x0][0x2d0] ;  /* 0x0000b400a9177a20 */ /* 0x000fe20000410000 */
[----:B------:R-:W-:Y:S02]  /*115d0*/  ISETP.LT.OR P6, PT, R2, 0xa, P6 ;  /* 0x0000000a0200780c */ /* 0x000fe400037c1670 */
[----:B--2---:R-:W-:Y:S02]  /*115e0*/  FMNMX.FTZ R168, R168, R5, !PT ;  /* 0x00000005a8a87209 */ /* 0x004fe40007810000 */
[----:B------:R-:W-:Y:S02]  /*115f0*/  FSEL R23, R23, RZ, P2 ;  /* 0x000000ff17177208 */ /* 0x000fe40001000000 */
[----:B------:R-:W-:Y:S01]  /*11600*/  ISETP.LT.OR P5, PT, R2, 0x11, P5 ;  /* 0x000000110200780c */ /* 0x000fe20002fa1670 */
[----:B------:R-:W1:Y:S01]  /*11610*/  SHFL.BFLY PT, R7, R168, 0x1, 0x1f ;  /* 0x0c201f00a8077f89 */ /* 0x000e6200000e0000 */
[----:B------:R-:W-:Y:S01]  /*11620*/  FSEL R15, R15, -INF , !P6 ;  /* 0xff8000000f0f7808 */ /* 0x000fe20007000000 */
[--C-:B------:R-:W-:Y:S01]  /*11630*/  FFMA.FTZ R3, R174, c[0x0][0x2d0], -R23.reuse ;  /* 0x0000b400ae037a23 */ /* 0x100fe20000010817 */
[----:B------:R-:W-:Y:S01]  /*11640*/  FMNMX.FTZ R167, R216, R167, !PT ;  /* 0x000000a7d8a77209 */ /* 0x000fe20007810000 */
[--C-:B------:R-:W-:Y:S01]  /*11650*/  FFMA.FTZ R40, R196, c[0x0][0x2d0], -R23.reuse ;  /* 0x0000b400c4287a23 */ /* 0x100fe20000010817 */
[----:B------:R-:W-:Y:S01]  /*11660*/  FSEL R41, R26, -INF , !P5 ;  /* 0xff8000001a297808 */ /* 0x000fe20006800000 */
[----:B------:R2:W-:Y:S01]  /*11670*/  MUFU.EX2 R24, R3 ;  /* 0x0000000300187308 */ /* 0x0005e20000000800 */
[----:B------:R-:W-:Y:S01]  /*11680*/  PLOP3.LUT P1, PT, PT, PT, UP6, 0x40, 0x0 ;  /* 0x000000000000781c */ /* 0x000fe20003f2e868 */
[----:B------:R-:W3:Y:S01]  /*11690*/  SHFL.BFLY PT, R5, R167, 0x2, 0x1f ;  /* 0x0c401f00a7057f89 */ /* 0x000ee200000e0000 */
[----:B------:R-:W-:Y:S02]  /*116a0*/  PLOP3.LUT P0, PT, PT, PT, UP5, 0x40, 0x0 ;  /* 0x000000000000781c */ /* 0x000fe40003f0e858 */
[C---:B------:R-:W-:Y:S02]  /*116b0*/  ISETP.GT.AND P6, PT, R0.reuse, 0x11, P1 ;  /* 0x000000110000780c */ /* 0x040fe40000fc4270 */
[----:B------:R-:W-:Y:S02]  /*116c0*/  ISETP.GT.AND P0, PT, R0, 0x18, P0 ;  /* 0x000000180000780c */ /* 0x000fe40000704270 */
[C---:B------:R-:W-:Y:S01]  /*116d0*/  ISETP.LT.OR P6, PT, R2.reuse, 0x12, P6 ;  /* 0x000000120200780c */ /* 0x040fe200037c1670 */
[----:B------:R-:W-:Y:S01]  /*116e0*/  MUFU.EX2 R244, R40 ;  /* 0x0000002800f47308 */ /* 0x000fe20000000800 */
[----:B------:R-:W-:Y:S02]  /*116f0*/  PLOP3.LUT P1, PT, PT, PT, UP4, 0x40, 0x0 ;  /* 0x000000000000781c */ /* 0x000fe40003f2e848 */
[----:B------:R-:W-:Y:S02]  /*11700*/  FSEL R44, R27, -INF , !P6 ;  /* 0xff8000001b2c7808 */ /* 0x000fe40007000000 */
[----:B------:R-:W-:Y:S02]  /*11710*/  ISETP.LT.OR P0, PT, R2, 0x19, P0 ;  /* 0x000000190200780c */ /* 0x000fe40000701670 */
[----:B------:R-:W-:Y:S02]  /*11720*/  ISETP.GT.AND P1, PT, R0, 0x19, P1 ;  /* 0x000000190000780c */ /* 0x000fe40000f24270 */
[----:B-1----:R-:W-:Y:S02]  /*11730*/  FMNMX.FTZ R168, R168, R7, !PT ;  /* 0x00000007a8a87209 */ /* 0x002fe40007810000 */
[----:B------:R-:W-:Y:S02]  /*11740*/  PLOP3.LUT P5, PT, PT, PT, UP3, 0x40, 0x0 ;  /* 0x000000000000781c */ /* 0x000fe40003fae838 */
[----:B------:R-:W-:Y:S01]  /*11750*/  FSEL R45, R30, -INF , !P0 ;  /* 0xff8000001e2d7808 */ /* 0x000fe20004000000 */
[--C-:B--2---:R-:W-:Y:S01]  /*11760*/  FFMA.FTZ R3, R175, c[0x0][0x2d0], -R23.reuse ;  /* 0x0000b400af037a23 */ /* 0x104fe20000010817 */
[----:B------:R-:W-:Y:S01]  /*11770*/  ISETP.LT.OR P1, PT, R2, 0x1a, P1 ;  /* 0x0000001a0200780c */ /* 0x000fe20000f21670 */
[----:B------:R-:W-:Y:S01]  /*11780*/  FMUL.FTZ R48, R168, c[0x0][0x2d0] ;  /* 0x0000b400a8307a20 */ /* 0x000fe20000410000 */
[----:B------:R-:W-:Y:S01]  /*11790*/  ISETP.GT.AND P0, PT, R0, 0x20, P5 ;  /* 0x000000200000780c */ /* 0x000fe20002f04270 */
[----:B------:R1:W2:Y:S01]  /*117a0*/  MUFU.EX2 R21, R3 ;  /* 0x0000000300157308 */ /* 0x0002a20000000800 */
[----:B---3--:R-:W-:Y:S02]  /*117b0*/  FMNMX.FTZ R167, R167, R5, !PT ;  /* 0x00000005a7a77209 */ /* 0x008fe40007810000 */
[----:B------:R-:W-:Y:S02]  /*117c0*/  PLOP3.LUT P6, PT, PT, PT, UP2, 0x40, 0x0 ;  /* 0x000000000000781c */ /* 0x000fe40003fce828 */
[----:B------:R-:W-:Y:S01]  /*117d0*/  FSEL R171, R31, -INF , !P1 ;  /* 0xff8000001fab7808 */ /* 0x000fe20004800000 */
[----:B------:R-:W3:Y:S01]  /*117e0*/  SHFL.BFLY PT, R5, R167, 0x1, 0x1f ;  /* 0x0c201f00a7057f89 */ /* 0x000ee200000e0000 */
[----:B------:R-:W-:Y:S02]  /*117f0*/  ISETP.LT.OR P0, PT, R2, 0x21, P0 ;  /* 0x000000210200780c */ /* 0x000fe40000701670 */
[----:B------:R-:W-:Y:S02]  /*11800*/  ISETP.GT.AND P6, PT, R0, 0x21, P6 ;  /* 0x000000210000780c */ /* 0x000fe400037c4270 */
[----:B------:R-:W-:Y:S02]  /*11810*/  FSETP.NEU.FTZ.AND P1, PT, R168, -INF , PT ;  /* 0xff800000a800780b */ /* 0x000fe40003f3d000 */
[----:B------:R-:W-:Y:S01]  /*11820*/  FSEL R173, R42, -INF , !P0 ;  /* 0xff8000002aad7808 */ /* 0x000fe20004000000 */
[----:B------:R-:W-:Y:S01]  /*11830*/  LDSM.16.MT88.4 R28, [R225+0x2080] ;  /* 0x00208000e11c783b */ /* 0x000fe20000004200 */
[----:B------:R-:W-:Y:S02]  /*11840*/  ISETP.LT.OR P6, PT, R2, 0x22, P6 ;  /* 0x000000220200780c */ /* 0x000fe400037c1670 */
[----:B------:R-:W-:Y:S02]  /*11850*/  PLOP3.LUT P5, PT, PT, PT, UP1, 0x40, 0x0 ;  /* 0x000000000000781c */ /* 0x000fe40003fae818 */
[----:B------:R-:W-:Y:S01]  /*11860*/  PLOP3.LUT P0, PT, PT, PT, UP0, 0x40, 0x0 ;  /* 0x000000000000781c */ /* 0x000fe20003f0e808 */
[----:B------:R-:W-:Y:S01]  /*11870*/  UISETP.GT.AND UP0, UPT, UR13, UR8, UPT ;  /* 0x000000080d00728c */ /* 0x000fe2000bf04270 */
[----:B------:R-:W-:Y:S01]  /*11880*/  FSEL R48, R48, RZ, P1 ;  /* 0x000000ff30307208 */ /* 0x000fe20000800000 */
[----:B------:R-:W-:Y:S01]  /*11890*/  UIADD3 UR13, UR13, -0x1, URZ ;  /* 0xffffffff0d0d7890 */ /* 0x000fe2000fffe03f */
[----:B------:R-:W-:Y:S02]  /*118a0*/  FSEL R172, R43, -INF , !P6 ;  /* 0xff8000002bac7808 */ /* 0x000fe40007000000 */
[----:B-1----:R-:W-:Y:S01]  /*118b0*/  FMNMX.FTZ R3, R11, R4, !PT ;  /* 0x000000040b037209 */ /* 0x002fe20007810000 */
[--C-:B------:R-:W-:Y:S01]  /*118c0*/  FFMA.FTZ R4, R192, c[0x0][0x2d0], -R23.reuse ;  /* 0x0000b400c0047a23 */ /* 0x100fe20000010817 */
[----:B------:R-:W-:Y:S01]  /*118d0*/  ISETP.GT.AND P5, PT, R0, 0x28, P5 ;  /* 0x000000280000780c */ /* 0x000fe20002fa4270 */
[--C-:B------:R-:W-:Y:S01]  /*118e0*/  FFMA.FTZ R40, R193, c[0x0][0x2d0], -R48.reuse ;  /* 0x0000b400c1287a23 */ /* 0x100fe20000010830 */
[----:B------:R-:W-:Y:S01]  /*118f0*/  FMNMX.FTZ R3, R14, R3, !PT ;  /* 0x000000030e037209 */ /* 0x000fe20007810000 */
[----:B------:R1:W4:Y:S01]  /*11900*/  MUFU.EX2 R20, R4 ;  /* 0x0000000400147308 */ /* 0x0003220000000800 */
[----:B------:R-:W-:Y:S01]  /*11910*/  ISETP.GT.AND P0, PT, R0, 0x29, P0 ;  /* 0x000000290000780c */ /* 0x000fe20000704270 */
[--C-:B------:R-:W-:Y:S01]  /*11920*/  FFMA.FTZ R0, R16, c[0x0][0x2d0], -R48.reuse ;  /* 0x0000b40010007a23 */ /* 0x100fe20000010830 */
[----:B------:R-:W-:Y:S02]  /*11930*/  FMNMX.FTZ R3, R15, R3, !PT ;  /* 0x000000030f037209 */ /* 0x000fe40007810000 */
[C---:B------:R-:W-:Y:S02]  /*11940*/  ISETP.LT.OR P5, PT, R2.reuse, 0x29, P5 ;  /* 0x000000290200780c */ /* 0x040fe40002fa1670 */
[----:B------:R-:W-:Y:S02]  /*11950*/  ISETP.LT.OR P0, PT, R2, 0x2a, P0 ;  /* 0x0000002a0200780c */ /* 0x000fe40000701670 */
[----:B---3--:R-:W-:Y:S01]  /*11960*/  FMNMX.FTZ R167, R167, R5, !PT ;  /* 0x00000005a7a77209 */ /* 0x008fe20007810000 */
[----:B------:R-:W-:Y:S01]  /*11970*/  MUFU.EX2 R252, R0 ;  /* 0x0000000000fc7308 */ /* 0x000fe20000000800 */
[----:B------:R-:W-:Y:S02]  /*11980*/  FSEL R22, R47, -INF , !P0 ;  /* 0xff8000002f167808 */ /* 0x000fe40004000000 */
[C---:B------:R-:W-:Y:S01]  /*11990*/  FSETP.NEU.FTZ.AND P0, PT, R167.reuse, -INF , PT ;  /* 0xff800000a700780b */ /* 0x040fe20003f1d000 */
[----:B------:R-:W-:Y:S01]  /*119a0*/  FMUL.FTZ R49, R167, c[0x0][0x2d0] ;  /* 0x0000b400a7317a20 */ /* 0x000fe20000410000 */
[----:B------:R-:W-:Y:S02]  /*119b0*/  FSEL R174, R46, -INF , !P5 ;  /* 0xff8000002eae7808 */ /* 0x000fe40006800000 */
[----:B--2---:R-:W-:Y:S02]  /*119c0*/  MOV R43, R21 ;  /* 0x00000015002b7202 */ /* 0x004fe40000000f00 */
[----:B------:R-:W-:Y:S01]  /*119d0*/  FSEL R49, R49, RZ, P0 ;  /* 0x000000ff31317208 */ /* 0x000fe20000000000 */
[----:B------:R2:W-:Y:S01]  /*119e0*/  MUFU.EX2 R242, R40 ;  /* 0x0000002800f27308 */ /* 0x0005e20000000800 */
[----:B-1----:R-:W-:Y:S01]  /*119f0*/  FMNMX.FTZ R4, R41, R3, !PT ;  /* 0x0000000329047209 */ /* 0x002fe20007810000 */
[--C-:B------:R-:W-:Y:S01]  /*11a00*/  FFMA.FTZ R3, R17, c[0x0][0x2d0], -R23.reuse ;  /* 0x0000b40011037a23 */ /* 0x100fe20000010817 */
[----:B----4-:R-:W-:Y:S02]  /*11a10*/  MOV R42, R20 ;  /* 0x00000014002a7202 */ /* 0x010fe40000000f00 */
[----:B------:R-:W-:Y:S05]  /*11a20*/  FMNMX.FTZ R4, R44, R4, !PT ;  /* 0x000000042c047209 */ /* 0x000fea0007810000 */
[----:B------:R1:W3:Y:S01]  /*11a30*/  MUFU.EX2 R7, R3 ;  /* 0x0000000300077308 */ /* 0x0002e20000000800 */
[----:B--2---:R-:W-:Y:S09]  /*11a40*/  FFMA.FTZ R40, R200, c[0x0][0x2d0], -R23 ;  /* 0x0000b400c8287a23 */ /* 0x004ff20000010817 */
[----:B------:R2:W-:Y:S01]  /*11a50*/  MUFU.EX2 R221, R40 ;  /* 0x0000002800dd7308 */ /* 0x0005e20000000800 */
[----:B-1----:R-:W-:Y:S01]  /*11a60*/  FMNMX.FTZ R3, R45, R4, !PT ;  /* 0x000000042d037209 */ /* 0x002fe20007810000 */
[--C-:B------:R-:W-:Y:S01]  /*11a70*/  FFMA.FTZ R4, R6, c[0x0][0x2d0], -R48.reuse ;  /* 0x0000b40006047a23 */ /* 0x100fe20000010830 */
[----:B---3--:R-:W-:Y:S02]  /*11a80*/  MOV R47, R7 ;  /* 0x00000007002f7202 */ /* 0x008fe40000000f00 */
[----:B------:R-:W-:Y:S05]  /*11a90*/  FMNMX.FTZ R3, R171, R3, !PT ;  /* 0x00000003ab037209 */ /* 0x000fea0007810000 */
[----:B------:R1:W3:Y:S01]  /*11aa0*/  MUFU.EX2 R20, R4 ;  /* 0x0000000400147308 */ /* 0x0002e20000000800 */
[----:B------:R-:W-:Y:S02]  /*11ab0*/  F2FP.BF16.PACK_AB R26, R47, R42 ;  /* 0x0000002a2f1a723e */ /* 0x000fe400000010ff */
[----:B------:R-:W-:Y:S04]  /*11ac0*/  FMNMX.FTZ R3, R173, R3, !PT ;  /* 0x00000003ad037209 */ /* 0x000fe80007810000 */
[----:B------:R-:W-:Y:S01]  /*11ad0*/  FMNMX.FTZ R2, R172, R3, !PT ;  /* 0x00000003ac027209 */ /* 0x000fe20007810000 */
[--C-:B------:R-:W-:Y:S03]  /*11ae0*/  FFMA.FTZ R3, R19, c[0x0][0x2d0], -R48.reuse ;  /* 0x0000b40013037a23 */ /* 0x100fe60000010830 */
[----:B------:R-:W-:Y:S01]  /*11af0*/  FMNMX.FTZ R0, R174, R2, !PT ;  /* 0x00000002ae007209 */ /* 0x000fe20007810000 */
[----:B------:R4:W-:Y:S01]  /*11b00*/  MUFU.EX2 R251, R3 ;  /* 0x0000000300fb7308 */ /* 0x0009e20000000800 */
[--C-:B------:R-:W-:Y:S02]  /*11b10*/  FFMA.FTZ R2, R18, c[0x0][0x2d0], -R48.reuse ;  /* 0x0000b40012027a23 */ /* 0x100fe40000010830 */
[----:B------:R-:W-:Y:S01]  /*11b20*/  FMNMX.FTZ R0, R22, R0, !PT ;  /* 0x0000000016007209 */ /* 0x000fe20007810000 */
[----:B--2---:R-:W-:Y:S06]  /*11b30*/  FFMA.FTZ R40, R197, c[0x0][0x2d0], -R48 ;  /* 0x0000b400c5287a23 */ /* 0x004fec0000010830 */
[----:B------:R2:W5:Y:S01]  /*11b40*/  MUFU.EX2 R250, R2 ;  /* 0x0000000200fa7308 */ /* 0x0005620000000800 */
[--C-:B-1----:R-:W-:Y:S01]  /*11b50*/  FFMA.FTZ R4, R12, c[0x0][0x2d0], -R49.reuse ;  /* 0x0000b4000c047a23 */ /* 0x102fe20000010831 */
[----:B---3--:R-:W-:Y:S04]  /*11b60*/  MOV R46, R20 ;  /* 0x00000014002e7202 */ /* 0x008fe80000000f00 */
[----:B------:R-:W-:Y:S04]  /*11b70*/  F2FP.BF16.PACK_AB R25, R252, R46 ;  /* 0x0000002efc19723e */ /* 0x000fe800000010ff */
[----:B------:R-:W-:Y:S01]  /*11b80*/  MUFU.EX2 R246, R4 ;  /* 0x0000000400f67308 */ /* 0x000fe20000000800 */
[--C-:B----4-:R-:W-:Y:S09]  /*11b90*/  FFMA.FTZ R3, R8, c[0x0][0x2d0], -R49.reuse ;  /* 0x0000b40008037a23 */ /* 0x110ff20000010831 */
[----:B------:R1:W-:Y:S01]  /*11ba0*/  MUFU.EX2 R247, R3 ;  /* 0x0000000300f77308 */ /* 0x0003e20000000800 */
[----:B--2---:R-:W2:Y:S01]  /*11bb0*/  SHFL.BFLY PT, R2, R0, 0x2, 0x1f ;  /* 0x0c401f0000027f89 */ /* 0x004ea200000e0000 */
[----:B-----5:R-:W-:Y:S08]  /*11bc0*/  F2FP.BF16.PACK_AB R27, R251, R250 ;  /* 0x000000fafb1b723e */ /* 0x020ff000000010ff */
[----:B------:R3:W-:Y:S01]  /*11bd0*/  MUFU.EX2 R220, R40 ;  /* 0x0000002800dc7308 */ /* 0x0007e20000000800 */
[--C-:B-1----:R-:W-:Y:S09]  /*11be0*/  FFMA.FTZ R3, R9, c[0x0][0x2d0], -R49.reuse ;  /* 0x0000b40009037a23 */ /* 0x102ff20000010831 */
[----:B------:R2:W1:Y:S01]  /*11bf0*/  MUFU.EX2 R248, R3 ;  /* 0x0000000300f87308 */ /* 0x0004620000000800 */
[--C-:B---3--:R-:W-:Y:S09]  /*11c00*/  FFMA.FTZ R40, R201, c[0x0][0x2d0], -R49.reuse ;  /* 0x0000b400c9287a23 */ /* 0x108ff20000010831 */
[----:B------:R3:W-:Y:S01]  /*11c10*/  MUFU.EX2 R201, R40 ;  /* 0x0000002800c97308 */ /* 0x0007e20000000800 */
[----:B--2---:R-:W-:Y:S01]  /*11c20*/  FMNMX.FTZ R3, R0, R2, !PT ;  /* 0x0000000200037209 */ /* 0x004fe20007810000 */
[--C-:B------:R-:W-:Y:S01]  /*11c30*/  FFMA.FTZ R2, R13, c[0x0][0x2d0], -R49.reuse ;  /* 0x0000b4000d027a23 */ /* 0x100fe20000010831 */
[----:B------:R-:W-:Y:S02]  /*11c40*/  FSEL R0, R169, RZ, P2 ;  /* 0x000000ffa9007208 */ /* 0x000fe40001000000 */
[----:B-1----:R-:W-:Y:S05]  /*11c50*/  F2FP.BF16.PACK_AB R32, R248, R247 ;  /* 0x000000f7f820723e */ /* 0x002fea00000010ff */
[----:B------:R1:W2:Y:S01]  /*11c60*/  MUFU.EX2 R249, R2 ;  /* 0x0000000200f97308 */ /* 0x0002a20000000800 */
[----:B------:R-:W4:Y:S01]  /*11c70*/  SHFL.BFLY PT, R4, R3, 0x1, 0x1f ;  /* 0x0c201f0003047f89 */ /* 0x000f2200000e0000 */
[----:B------:R-:W-:Y:S02]  /*11c80*/  FADD.FTZ R0, -R0, R164 ;  /* 0x000000a400007221 */ /* 0x000fe40000010100 */
[----:B---3--:R-:W-:Y:S01]  /*11c90*/  FFMA.FTZ R40, R202, c[0x0][0x2d0], -R49 ;  /* 0x0000b400ca287a23 */ /* 0x008fe20000010831 */
[----:B------:R-:W-:Y:S01]  /*11ca0*/  MOV R202, R47 ;  /* 0x0000002f00ca7202 */ /* 0x000fe20000000f00 */
[----:B------:R-:W-:Y:S04]  /*11cb0*/  FMUL.FTZ R0, R0, c[0x0][0x2d0] ;  /* 0x0000b40000007a20 */ /* 0x000fe80000410000 */
[----:B------:R-:W-:Y:S10]  /*11cc0*/  MUFU.EX2 R200, R40 ;  /* 0x0000002800c87308 */ /* 0x000ff40000000800 */
[----:B------:R3:W5:Y:S01]  /*11cd0*/  MUFU.EX2 R21, R0 ;  /* 0x0000000000157308 */ /* 0x0007620000000800 */
[----:B-1----:R-:W-:Y:S02]  /*11ce0*/  FSEL R2, R168, RZ, P1 ;  /* 0x000000ffa8027208 */ /* 0x002fe40000800000 */
[----:B----4-:R-:W-:Y:S02]  /*11cf0*/  FMNMX.FTZ R3, R3, R4, !PT ;  /* 0x0000000403037209 */ /* 0x010fe40007810000 */
[----:B--2---:R-:W-:Y:S01]  /*11d00*/  F2FP.BF16.PACK_AB R34, R249, R246 ;  /* 0x000000f6f922723e */ /* 0x004fe200000010ff */
[----:B------:R-:W-:Y:S02]  /*11d10*/  FADD.FTZ R2, -R2, R165 ;  /* 0x000000a502027221 */ /* 0x000fe40000010100 */
[----:B------:R-:W-:Y:S02]  /*11d20*/  FMUL.FTZ R50, R3, c[0x0][0x2d0] ;  /* 0x0000b40003327a20 */ /* 0x000fe40000410000 */
[----:B------:R-:W-:Y:S04]  /*11d30*/  FMUL.FTZ R2, R2, c[0x0][0x2d0] ;  /* 0x0000b40002027a20 */ /* 0x000fe80000410000 */
[----:B------:R-:W1:Y:S01]  /*11d40*/  MUFU.EX2 R20, R2 ;  /* 0x0000000200147308 */ /* 0x000e620000000800 */
[----:B---3--:R-:W-:Y:S01]  /*11d50*/  FSEL R0, R167, RZ, P0 ;  /* 0x000000ffa7007208 */ /* 0x008fe20000000000 */
[----:B-----5:R-:W-:Y:S01]  /*11d60*/  FMUL.FTZ R4, R21, R176 ;  /* 0x000000b015047220 */ /* 0x020fe20000410000 */
[----:B------:R-:W-:Y:S01]  /*11d70*/  FSETP.NEU.FTZ.AND P0, PT, R3, -INF , PT ;  /* 0xff8000000300780b */ /* 0x000fe20003f1d000 */
[C---:B------:R-:W-:Y:S01]  /*11d80*/  FMUL.FTZ R5, R21.reuse, R177 ;  /* 0x000000b115057220 */ /* 0x040fe20000410000 */
[----:B------:R-:W-:Y:S01]  /*11d90*/  MOV R177, R43 ;  /* 0x0000002b00b17202 */ /* 0x000fe20000000f00 */
[----:B------:R-:W-:Y:S01]  /*11da0*/  FADD.FTZ R0, -R0, R166 ;  /* 0x000000a600007221 */ /* 0x000fe20000010100 */
[----:B------:R-:W-:Y:S01]  /*11db0*/  FSEL R50, R50, RZ, P0 ;  /* 0x000000ff32327208 */ /* 0x000fe20000000000 */
[----:B------:R-:W-:Y:S01]  /*11dc0*/  FMUL.FTZ R16, R21, R188 ;  /* 0x000000bc15107220 */ /* 0x000fe20000410000 */
[----:B------:R-:W-:Y:S01]  /*11dd0*/  MOV R176, R46 ;  /* 0x0000002e00b07202 */ /* 0x000fe20000000f00 */
[----:B------:R-:W-:Y:S02]  /*11de0*/  FMUL.FTZ R0, R0, c[0x0][0x2d0] ;  /* 0x0000b40000007a20 */ /* 0x000fe40000410000 */
[--C-:B------:R-:W-:Y:S02]  /*11df0*/  FFMA.FTZ R10, R10, c[0x0][0x2d0], -R50.reuse ;  /* 0x0000b4000a0a7a23 */ /* 0x100fe40000010832 */
[----:B------:R2:W3:Y:S01]  /*11e00*/  MUFU.EX2 R2, R0 ;  /* 0x0000000000027308 */ /* 0x0004e20000000800 */
[--C-:B------:R-:W-:Y:S02]  /*11e10*/  FFMA.FTZ R14, R14, c[0x0][0x2d0], -R50.reuse ;  /* 0x0000b4000e0e7a23 */ /* 0x100fe40000010832 */
[--C-:B------:R-:W-:Y:S02]  /*11e20*/  FFMA.FTZ R15, R15, c[0x0][0x2d0], -R50.reuse ;  /* 0x0000b4000f0f7a23 */ /* 0x100fe40000010832 */
[C---:B-1----:R-:W-:Y:S01]  /*11e30*/  FMUL.FTZ R6, R20.reuse, R178 ;  /* 0x000000b214067220 */ /* 0x042fe20000410000 */
[----:B------:R-:W-:Y:S01]  /*11e40*/  MOV R178, R42 ;  /* 0x0000002a00b27202 */ /* 0x000fe20000000f00 */
[C---:B------:R-:W-:Y:S02]  /*11e50*/  FMUL.FTZ R7, R20.reuse, R179 ;  /* 0x000000b314077220 */ /* 0x040fe40000410000 */
[C---:B------:R-:W-:Y:S01]  /*11e60*/  FMUL.FTZ R17, R21.reuse, R189 ;  /* 0x000000bd15117220 */ /* 0x040fe20000410000 */
[----:B------:R-:W-:Y:S01]  /*11e70*/  MUFU.EX2 R175, R10 ;  /* 0x0000000a00af7308 */ /* 0x000fe20000000800 */
[C---:B------:R-:W-:Y:S02]  /*11e80*/  FMUL.FTZ R18, R20.reuse, R190 ;  /* 0x000000be14127220 */ /* 0x040fe40000410000 */
[C---:B------:R-:W-:Y:S02]  /*11e90*/  FMUL.FTZ R19, R20.reuse, R191 ;  /* 0x000000bf14137220 */ /* 0x040fe40000410000 */
[C---:B------:R-:W-:Y:S01]  /*11ea0*/  FMUL.FTZ R132, R21.reuse, R132 ;  /* 0x0000008415847220 */ /* 0x040fe20000410000 */
[----:B------:R-:W-:Y:S01]  /*11eb0*/  LDSM.16.MT88.4 R188, [R225+0x3080] ;  /* 0x00308000e1bc783b */ /* 0x000fe20000004200 */
[C---:B------:R-:W-:Y:S02]  /*11ec0*/  FMUL.FTZ R133, R21.reuse, R133 ;  /* 0x0000008515857220 */ /* 0x040fe40000410000 */
[C---:B------:R-:W-:Y:S01]  /*11ed0*/  FMUL.FTZ R134, R20.reuse, R134 ;  /* 0x0000008614867220 */ /* 0x040fe20000410000 */
[----:B------:R-:W-:Y:S01]  /*11ee0*/  MUFU.EX2 R206, R14 ;  /* 0x0000000e00ce7308 */ /* 0x000fe20000000800 */
[----:B------:R-:W-:Y:S02]  /*11ef0*/  FMUL.FTZ R135, R20, R135 ;  /* 0x0000008714877220 */ /* 0x000fe40000410000 */
[----:B------:R-:W-:Y:S02]  /*11f00*/  FMUL.FTZ R144, R21, R144 ;  /* 0x0000009015907220 */ /* 0x000fe40000410000 */
[----:B--2---:R-:W-:Y:S02]  /*11f10*/  FFMA.FTZ R0, R11, c[0x0][0x2d0], -R50 ;  /* 0x0000b4000b007a23 */ /* 0x004fe40000010832 */
[C---:B---3--:R-:W-:Y:S02]  /*11f20*/  FMUL.FTZ R8, R2.reuse, R180 ;  /* 0x000000b402087220 */ /* 0x048fe40000410000 */
[C---:B------:R-:W-:Y:S01]  /*11f30*/  FMUL.FTZ R9, R2.reuse, R181 ;  /* 0x000000b502097220 */ /* 0x040fe20000410000 */
[----:B------:R1:W2:Y:S01]  /*11f40*/  MUFU.EX2 R192, R0 ;  /* 0x0000000000c07308 */ /* 0x0002a20000000800 */
[C---:B------:R-:W-:Y:S02]  /*11f50*/  FMUL.FTZ R12, R2.reuse, R184 ;  /* 0x000000b8020c7220 */ /* 0x040fe40000410000 */
[C---:B------:R-:W-:Y:S02]  /*11f60*/  FMUL.FTZ R13, R2.reuse, R185 ;  /* 0x000000b9020d7220 */ /* 0x040fe40000410000 */
[C---:B------:R-:W-:Y:S02]  /*11f70*/  FMUL.FTZ R136, R2.reuse, R136 ;  /* 0x0000008802887220 */ /* 0x040fe40000410000 */
[C---:B------:R-:W-:Y:S02]  /*11f80*/  FMUL.FTZ R137, R2.reuse, R137 ;  /* 0x0000008902897220 */ /* 0x040fe40000410000 */
[C---:B------:R-:W-:Y:S01]  /*11f90*/  FMUL.FTZ R140, R2.reuse, R140 ;  /* 0x0000008c028c7220 */ /* 0x040fe20000410000 */
[----:B------:R-:W3:Y:S01]  /*11fa0*/  MUFU.EX2 R207, R15 ;  /* 0x0000000f00cf7308 */ /* 0x000ee20000000800 */
[----:B------:R-:W-:Y:S02]  /*11fb0*/  FMUL.FTZ R141, R2, R141 ;  /* 0x0000008d028d7220 */ /* 0x000fe40000410000 */
[C---:B------:R-:W-:Y:S02]  /*11fc0*/  FMUL.FTZ R145, R21.reuse, R145 ;  /* 0x0000009115917220 */ /* 0x040fe40000410000 */
[C---:B------:R-:W-:Y:S02]  /*11fd0*/  FMUL.FTZ R146, R20.reuse, R146 ;  /* 0x0000009214927220 */ /* 0x040fe40000410000 */
[C---:B------:R-:W-:Y:S02]  /*11fe0*/  FMUL.FTZ R147, R20.reuse, R147 ;  /* 0x0000009314937220 */ /* 0x040fe40000410000 */
[C---:B------:R-:W-:Y:S02]  /*11ff0*/  FMUL.FTZ R148, R21.reuse, R148 ;  /* 0x0000009415947220 */ /* 0x040fe40000410000 */
[----:B------:R-:W-:Y:S02]  /*12000*/  FMUL.FTZ R149, R21, R149 ;  /* 0x0000009515957220 */ /* 0x000fe40000410000 */
[C---:B------:R-:W-:Y:S01]  /*12010*/  FMUL.FTZ R150, R20.reuse, R150 ;  /* 0x0000009614967220 */ /* 0x040fe20000410000 */
[----:B-1----:R-:W-:Y:S01]  /*12020*/  FSEL R0, R3, RZ, P0 ;  /* 0x000000ff03007208 */ /* 0x002fe20000000000 */
[----:B------:R-:W-:Y:S01]  /*12030*/  FMUL.FTZ R151, R20, R151 ;  /* 0x0000009714977220 */ /* 0x000fe20000410000 */
[----:B--2---:R-:W-:Y:S01]  /*12040*/  F2FP.BF16.PACK_AB R33, R192, R175 ;  /* 0x000000afc021723e */ /* 0x004fe200000010ff */
[----:B------:R-:W-:Y:S01]  /*12050*/  FMUL.FTZ R152, R2, R152 ;  /* 0x0000009802987220 */ /* 0x000fe20000410000 */
[----:B------:R-:W-:Y:S01]  /*12060*/  PLOP3.LUT P0, PT, PT, PT, UP0, 0x80, 0x0 ;  /* 0x000000000000781c */ /* 0x000fe20003f0f008 */
[----:B------:R-:W-:Y:S01]  /*12070*/  FADD.FTZ R0, -R0, R170 ;  /* 0x000000aa00007221 */ /* 0x000fe20000010100 */
[----:B------:R-:W-:Y:S01]  /*12080*/  MOV R170, R24 ;  /* 0x0000001800aa7202 */ /* 0x000fe20000000f00 */
[----:B------:R-:W-:Y:S02]  /*12090*/  FMUL.FTZ R153, R2, R153 ;  /* 0x0000009902997220 */ /* 0x000fe40000410000 */
[----:B------:R-:W-:Y:S01]  /*120a0*/  FMUL.FTZ R0, R0, c[0x0][0x2d0] ;  /* 0x0000b40000007a20 */ /* 0x000fe20000410000 */
[----:B------:R-:W-:Y:S01]  /*120b0*/  F2FP.BF16.PACK_AB R24, R43, R170 ;  /* 0x000000aa2b18723e */ /* 0x000fe200000010ff */
[----:B------:R-:W-:Y:S01]  /*120c0*/  FFMA.FTZ R40, R45, c[0x0][0x2d0], -R50 ;  /* 0x0000b4002d287a23 */ /* 0x000fe20000010832 */
[----:B---3--:R-:W-:Y:S01]  /*120d0*/  F2FP.BF16.PACK_AB R35, R207, R206 ;  /* 0x000000cecf23723e */ /* 0x008fe200000010ff */
[C---:B------:R-:W-:Y:S02]  /*120e0*/  FMUL.FTZ R156, R2.reuse, R156 ;  /* 0x0000009c029c7220 */ /* 0x040fe40000410000 */
[----:B------:R-:W1:Y:S01]  /*120f0*/  MUFU.EX2 R0, R0 ;  /* 0x0000000000007308 */ /* 0x000e620000000800 */
[----:B------:R-:W-:Y:S01]  /*12100*/  FMUL.FTZ R157, R2, R157 ;  /* 0x0000009d029d7220 */ /* 0x000fe20000410000 */
[-C--:B------:R-:W-:Y:S05]  /*12110*/  HMMA.16816.F32.BF16 R4, R24, R28.reuse, R4 ;  /* 0x0000001c1804723c */ /* 0x080fea0000041804 */
[C---:B------:R-:W-:Y:S02]  /*12120*/  FMUL.FTZ R160, R21.reuse, R160 ;  /* 0x000000a015a07220 */ /* 0x040fe40000410000 */
[C---:B------:R-:W-:Y:S01]  /*12130*/  FMUL.FTZ R161, R21.reuse, R161 ;  /* 0x000000a115a17220 */ /* 0x040fe20000410000 */
[----:B------:R-:W-:Y:S01]  /*12140*/  MUFU.EX2 R164, R40 ;  /* 0x0000002800a47308 */ /* 0x000fe20000000800 */
[C---:B------:R-:W-:Y:S03]  /*12150*/  FMUL.FTZ R162, R20.reuse, R162 ;  /* 0x000000a214a27220 */ /* 0x040fe60000410000 */
[C---:B------:R-:W-:Y:S02]  /*12160*/  FMUL.FTZ R163, R20.reuse, R163 ;  /* 0x000000a314a37220 */ /* 0x040fe40000410000 */
[C---:B------:R-:W-:Y:S02]  /*12170*/  FMUL.FTZ R52, R21.reuse, R52 ;  /* 0x0000003415347220 */ /* 0x040fe40000410000 */
[C---:B------:R-:W-:Y:S02]  /*12180*/  FMUL.FTZ R53, R21.reuse, R53 ;  /* 0x0000003515357220 */ /* 0x040fe40000410000 */
[C---:B------:R-:W-:Y:S02]  /*12190*/  FMUL.FTZ R54, R20.reuse, R54 ;  /* 0x0000003614367220 */ /* 0x040fe40000410000 */
        /* <DEDUP_REMOVED lines=17> */
[----:B------:R-:W-:Y:S02]  /*122b0*/  FMUL.FTZ R159, R0, R159 ;  /* 0x0000009f009f7220 */ /* 0x000fe40000410000 */
[C---:B------:R-:W-:Y:S02]  /*122c0*/  FMUL.FTZ R56, R2.reuse, R56 ;  /* 0x0000003802387220 */ /* 0x040fe40000410000 */
        /* <DEDUP_REMOVED lines=9> */
[C---:B------:R-:W-:Y:S02]  /*12360*/  FMUL.FTZ R62, R0.reuse, R62 ;  /* 0x0000003e003e7220 */ /* 0x040fe40000410000 */
[----:B------:R-:W-:Y:S01]  /*12370*/  FMUL.FTZ R63, R0, R63 ;  /* 0x0000003f003f7220 */ /* 0x000fe20000410000 */
[-C--:B-1----:R-:W-:Y:S03]  /*12380*/  HMMA.16816.F32.BF16 R148, R24, R28.reuse, R148 ;  /* 0x0000001c1894723c */ /* 0x082fe60000041894 */
        /* <DEDUP_REMOVED lines=11> */
[----:B------:R-:W-:Y:S02]  /*12440*/  FMUL.FTZ R71, R20, R71 ;  /* 0x0000004714477220 */ /* 0x000fe40000410000 */
[C---:B------:R-:W-:Y:S02]  /*12450*/  FMUL.FTZ R72, R2.reuse, R72 ;  /* 0x0000004802487220 */ /* 0x040fe40000410000 */
[-C--:B--2---:R-:W-:Y:S04]  /*12460*/  HMMA.16816.F32.BF16 R52, R24, R36.reuse, R52 ;  /* 0x000000241834723c */ /* 0x084fe80000041834 */
[----:B------:R-:W-:Y:S02]  /*12470*/  FMUL.FTZ R73, R2, R73 ;  /* 0x0000004902497220 */ /* 0x000fe40000410000 */
[C---:B------:R-:W-:Y:S02]  /*12480*/  FMUL.FTZ R74, R0.reuse, R74 ;  /* 0x0000004a004a7220 */ /* 0x040fe40000410000 */
[C---:B------:R-:W-:Y:S04]  /*12490*/  HMMA.16816.F32.BF16 R56, R32.reuse, R36, R56 ;  /* 0x000000242038723c */ /* 0x040fe80000041838 */
[----:B------:R-:W-:Y:S02]  /*124a0*/  FMUL.FTZ R75, R0, R75 ;  /* 0x0000004b004b7220 */ /* 0x000fe40000410000 */
[----:B------:R-:W-:Y:S02]  /*124b0*/  FMUL.FTZ R76, R2, R76 ;  /* 0x0000004c024c7220 */ /* 0x000fe40000410000 */
[-C--:B------:R-:W-:Y:S04]  /*124c0*/  HMMA.16816.F32.BF16 R60, R32, R38.reuse, R60 ;  /* 0x00000026203c723c */ /* 0x080fe8000004183c */
[--C-:B------:R-:W-:Y:S02]  /*124d0*/  FFMA.FTZ R36, R194, c[0x0][0x2d0], -R23.reuse ;  /* 0x0000b400c2247a23 */ /* 0x100fe40000010817 */
[----:B------:R-:W-:Y:S02]  /*124e0*/  FMUL.FTZ R77, R2, R77 ;  /* 0x0000004d024d7220 */ /* 0x000fe40000410000 */
[C---:B------:R-:W-:Y:S01]  /*124f0*/  HMMA.16816.F32.BF16 R64, R24.reuse, R38, R64 ;  /* 0x000000261840723c */ /* 0x040fe20000041840 */
[----:B------:R2:W-:Y:S03]  /*12500*/  MUFU.EX2 R245, R36 ;  /* 0x0000002400f57308 */ /* 0x0005e60000000800 */
[C---:B------:R-:W-:Y:S02]  /*12510*/  FMUL.FTZ R78, R0.reuse, R78 ;  /* 0x0000004e004e7220 */ /* 0x040fe40000410000 */
[----:B------:R-:W-:Y:S02]  /*12520*/  FMUL.FTZ R79, R0, R79 ;  /* 0x0000004f004f7220 */ /* 0x000fe40000410000 */
[C---:B------:R-:W-:Y:S01]  /*12530*/  FMUL.FTZ R80, R21.reuse, R80 ;  /* 0x0000005015507220 */ /* 0x040fe20000410000 */
[-C--:B-1----:R-:W-:Y:S03]  /*12540*/  HMMA.16816.F32.BF16 R68, R24, R28.reuse, R68 ;  /* 0x0000001c1844723c */ /* 0x082fe60000041844 */
[C---:B------:R-:W-:Y:S02]  /*12550*/  FMUL.FTZ R81, R21.reuse, R81 ;  /* 0x0000005115517220 */ /* 0x040fe40000410000 */
[C---:B------:R-:W-:Y:S02]  /*12560*/  FMUL.FTZ R82, R20.reuse, R82 ;  /* 0x0000005214527220 */ /* 0x040fe40000410000 */
[C---:B------:R-:W-:Y:S01]  /*12570*/  FMUL.FTZ R83, R20.reuse, R83 ;  /* 0x0000005314537220 */ /* 0x040fe20000410000 */
[C---:B------:R-:W-:Y:S04]  /*12580*/  HMMA.16816.F32.BF16 R72, R32.reuse, R28, R72 ;  /* 0x0000001c2048723c */ /* 0x040fe80000041848 */
[C---:B------:R-:W-:Y:S02]  /*12590*/  FMUL.FTZ R84, R21.reuse, R84 ;  /* 0x0000005415547220 */ /* 0x040fe40000410000 */
[----:B------:R-:W-:Y:S02]  /*125a0*/  FMUL.FTZ R85, R21, R85 ;  /* 0x0000005515557220 */ /* 0x000fe40000410000 */
[-C--:B------:R-:W-:Y:S01]  /*125b0*/  HMMA.16816.F32.BF16 R76, R32, R30.reuse, R76 ;  /* 0x0000001e204c723c */ /* 0x080fe2000004184c */
[----:B--2---:R-:W1:Y:S03]  /*125c0*/  LDSM.16.MT88.4 R36, [R226+0x3880] ;  /* 0x00388000e224783b */ /* 0x004e660000004200 */
[--C-:B------:R-:W-:Y:S02]  /*125d0*/  FFMA.FTZ R28, R195, c[0x0][0x2d0], -R48.reuse ;  /* 0x0000b400c31c7a23 */ /* 0x100fe40000010830 */
[C---:B------:R-:W-:Y:S02]  /*125e0*/  FMUL.FTZ R86, R20.reuse, R86 ;  /* 0x0000005614567220 */ /* 0x040fe40000410000 */
[C---:B------:R-:W-:Y:S01]  /*125f0*/  HMMA.16816.F32.BF16 R80, R24.reuse, R30, R80 ;  /* 0x0000001e1850723c */ /* 0x040fe20000041850 */
[----:B------:R2:W-:Y:S03]  /*12600*/  MUFU.EX2 R223, R28 ;  /* 0x0000001c00df7308 */ /* 0x0005e60000000800 */
        /* <DEDUP_REMOVED lines=10> */
[----:B--2---:R-:W-:Y:S02]  /*126b0*/  FFMA.FTZ R28, R198, c[0x0][0x2d0], -R23 ;  /* 0x0000b400c61c7a23 */ /* 0x004fe40000010817 */
[C---:B------:R-:W-:Y:S02]  /*126c0*/  FMUL.FTZ R97, R21.reuse, R97 ;  /* 0x0000006115617220 */ /* 0x040fe40000410000 */
[----:B------:R2:W-:Y:S01]  /*126d0*/  MUFU.EX2 R222, R28 ;  /* 0x0000001c00de7308 */ /* 0x0005e20000000800 */
[C---:B------:R-:W-:Y:S01]  /*126e0*/  FMUL.FTZ R98, R20.reuse, R98 ;  /* 0x0000006214627220 */ /* 0x040fe20000410000 */
[-C--:B-1----:R-:W-:Y:S03]  /*126f0*/  HMMA.16816.F32.BF16 R84, R24, R36.reuse, R84 ;  /* 0x000000241854723c */ /* 0x082fe60000041854 */
[C---:B------:R-:W-:Y:S02]  /*12700*/  FMUL.FTZ R99, R20.reuse, R99 ;  /* 0x0000006314637220 */ /* 0x040fe40000410000 */
[C---:B------:R-:W-:Y:S02]  /*12710*/  FMUL.FTZ R100, R21.reuse, R100 ;  /* 0x0000006415647220 */ /* 0x040fe40000410000 */
[----:B------:R-:W-:Y:S01]  /*12720*/  FMUL.FTZ R101, R21, R101 ;  /* 0x0000006515657220 */ /* 0x000fe20000410000 */
[C---:B------:R-:W-:Y:S04]  /*12730*/  HMMA.16816.F32.BF16 R88, R32.reuse, R36, R88 ;  /* 0x000000242058723c */ /* 0x040fe80000041858 */
[C---:B------:R-:W-:Y:S02]  /*12740*/  FMUL.FTZ R102, R20.reuse, R102 ;  /* 0x0000006614667220 */ /* 0x040fe40000410000 */
[----:B------:R-:W-:Y:S02]  /*12750*/  FMUL.FTZ R103, R20, R103 ;  /* 0x0000006714677220 */ /* 0x000fe40000410000 */
[-C--:B------:R-:W-:Y:S04]  /*12760*/  HMMA.16816.F32.BF16 R92, R32, R38.reuse, R92 ;  /* 0x00000026205c723c */ /* 0x080fe8000004185c */
[----:B------:R-:W-:Y:S01]  /*12770*/  FFMA.FTZ R36, R199, c[0x0][0x2d0], -R48 ;  /* 0x0000b400c7247a23 */ /* 0x000fe20000010830 */
[----:B--2---:R-:W1:Y:S01]  /*12780*/  LDSM.16.MT88.4 R28, [R228+0x3880] ;  /* 0x00388000e41c783b */ /* 0x004e620000004200 */
        /* <DEDUP_REMOVED lines=13> */
[--C-:B--2---:R-:W-:Y:S02]  /*12860*/  FFMA.FTZ R36, R51, c[0x0][0x2d0], -R49.reuse ;  /* 0x0000b40033247a23 */ /* 0x104fe40000010831 */
[C---:B------:R-:W-:Y:S02]  /*12870*/  FMUL.FTZ R115, R20.reuse, R115 ;  /* 0x0000007314737220 */ /* 0x040fe40000410000 */
[----:B------:R2:W3:Y:S01]  /*12880*/  MUFU.EX2 R218, R36 ;  /* 0x0000002400da7308 */ /* 0x0004e20000000800 */
        /* <DEDUP_REMOVED lines=10> */
[-C--:B------:R-:W-:Y:S01]  /*12930*/  HMMA.16816.F32.BF16 R108, R32, R30.reuse, R108 ;  /* 0x0000001e206c723c */ /* 0x080fe2000004186c */
[----:B--2---:R-:W1:Y:S03]  /*12940*/  LDSM.16.MT88.4 R36, [R227+0x3880] ;  /* 0x00388000e324783b */ /* 0x004e660000004200 */
[----:B------:R-:W-:Y:S02]  /*12950*/  FFMA.FTZ R28, R203, c[0x0][0x2d0], -R49 ;  /* 0x0000b400cb1c7a23 */ /* 0x000fe40000010831 */
[C---:B------:R-:W-:Y:S02]  /*12960*/  FMUL.FTZ R124, R2.reuse, R124 ;  /* 0x0000007c027c7220 */ /* 0x040fe40000410000 */
[C---:B------:R-:W-:Y:S01]  /*12970*/  HMMA.16816.F32.BF16 R112, R24.reuse, R30, R112 ;  /* 0x0000001e1870723c */ /* 0x040fe20000041870 */
[----:B------:R2:W4:Y:S01]  /*12980*/  MUFU.EX2 R199, R28 ;  /* 0x0000001c00c77308 */ /* 0x0005220000000800 */
[----:B------:R-:W5:Y:S02]  /*12990*/  LDL.LU R203, [R1+0x20] ;  /* 0x0000200001cb7983 */ /* 0x000f640000300800 */
[----:B------:R-:W-:Y:S02]  /*129a0*/  FMUL.FTZ R125, R2, R125 ;  /* 0x0000007d027d7220 */ /* 0x000fe40000410000 */
[C---:B------:R-:W-:Y:S02]  /*129b0*/  FMUL.FTZ R126, R0.reuse, R126 ;  /* 0x0000007e007e7220 */ /* 0x040fe40000410000 */
[----:B------:R-:W-:Y:S04]  /*129c0*/  FMUL.FTZ R127, R0, R127 ;  /* 0x0000007f007f7220 */ /* 0x000fe80000410000 */
[C---:B------:R-:W-:Y:S02]  /*129d0*/  FMUL.FTZ R128, R21.reuse, R128 ;  /* 0x0000008015807220 */ /* 0x040fe40000410000 */
[----:B------:R-:W-:Y:S02]  /*129e0*/  FMUL.FTZ R129, R21, R129 ;  /* 0x0000008115817220 */ /* 0x000fe40000410000 */
[C---:B------:R-:W-:Y:S02]  /*129f0*/  FMUL.FTZ R130, R20.reuse, R130 ;  /* 0x0000008214827220 */ /* 0x040fe40000410000 */
[----:B------:R-:W-:Y:S02]  /*12a00*/  FMUL.FTZ R131, R20, R131 ;  /* 0x0000008314837220 */ /* 0x000fe40000410000 */
[--C-:B--2---:R-:W-:Y:S02]  /*12a10*/  FFMA.FTZ R28, R41, c[0x0][0x2d0], -R50.reuse ;  /* 0x0000b400291c7a23 */ /* 0x104fe40000010832 */
[----:B------:R-:W-:Y:S02]  /*12a20*/  LDSM.16.MT88.4 R40, [R226+0x2880] ;  /* 0x00288000e228783b */ /* 0x000fe40000004200 */
[----:B------:R2:W-:Y:S01]  /*12a30*/  MUFU.EX2 R166, R28 ;  /* 0x0000001c00a67308 */ /* 0x0005e20000000800 */
[-C--:B-1----:R-:W-:Y:S08]  /*12a40*/  HMMA.16816.F32.BF16 R116, R24, R36.reuse, R116 ;  /* 0x000000241874723c */ /* 0x082ff00000041874 */
[C---:B------:R-:W-:Y:S07]  /*12a50*/  HMMA.16816.F32.BF16 R120, R32.reuse, R36, R120 ;  /* 0x000000242078723c */ /* 0x040fee0000041878 */
[--C-:B------:R-:W-:Y:S01]  /*12a60*/  FFMA.FTZ R36, R171, c[0x0][0x2d0], -R50.reuse ;  /* 0x0000b400ab247a23 */ /* 0x100fe20000010832 */
[-C--:B------:R-:W-:Y:S03]  /*12a70*/  HMMA.16816.F32.BF16 R124, R32, R38.reuse, R124 ;  /* 0x00000026207c723c */ /* 0x080fe6000004187c */
[----:B------:R-:W1:Y:S01]  /*12a80*/  MUFU.EX2 R51, R36 ;  /* 0x0000002400337308 */ /* 0x000e620000000800 */
[----:B--2---:R-:W-:Y:S02]  /*12a90*/  FFMA.FTZ R28, R44, c[0x0][0x2d0], -R50 ;  /* 0x0000b4002c1c7a23 */ /* 0x004fe40000010832 */
[----:B------:R-:W-:Y:S01]  /*12aa0*/  LDSM.16.MT88.4 R44, [R228+0x2880] ;  /* 0x00288000e42c783b */ /* 0x000fe20000004200 */
[----:B---3--:R-:W-:Y:S01]  /*12ab0*/  F2FP.BF16.PACK_AB R32, R201, R218 ;  /* 0x000000dac920723e */ /* 0x008fe200000010ff */
[----:B------:R-:W-:Y:S04]  /*12ac0*/  HMMA.16816.F32.BF16 R128, R24, R38, R128 ;  /* 0x000000261880723c */ /* 0x000fe80000041880 */
[----:B----4-:R-:W-:Y:S01]  /*12ad0*/  F2FP.BF16.PACK_AB R34, R199, R200 ;  /* 0x000000c8c722723e */ /* 0x010fe200000010ff */
[----:B------:R2:W3:Y:S02]  /*12ae0*/  MUFU.EX2 R165, R28 ;  /* 0x0000001c00a57308 */ /* 0x0004e40000000800 */
[----:B------:R-:W-:Y:S02]  /*12af0*/  F2FP.BF16.PACK_AB R24, R244, R245 ;  /* 0x000000f5f418723e */ /* 0x000fe400000010ff */
[----:B------:R-:W-:Y:S03]  /*12b00*/  F2FP.BF16.PACK_AB R25, R223, R242 ;  /* 0x000000f2df19723e */ /* 0x000fe600000010ff */
[----:B------:R-:W-:Y:S02]  /*12b10*/  F2FP.BF16.PACK_AB R26, R221, R222 ;  /* 0x000000dedd1a723e */ /* 0x000fe400000010ff */
[----:B------:R-:W-:Y:S02]  /*12b20*/  F2FP.BF16.PACK_AB R27, R219, R220 ;  /* 0x000000dcdb1b723e */ /* 0x000fe400000010ff */
[----:B-1----:R-:W-:Y:S01]  /*12b30*/  F2FP.BF16.PACK_AB R35, R51, R164 ;  /* 0x000000a43323723e */ /* 0x002fe200000010ff */
[----:B------:R-:W-:Y:S08]  /*12b40*/  LDSM.16.MT88.4 R36, [R227+0x2880] ;  /* 0x00288000e324783b */ /* 0x000ff00000004200 */
[----:B--2---:R-:W1:Y:S01]  /*12b50*/  LDSM.16.MT88.4 R28, [R225+0x2880] ;  /* 0x00288000e11c783b */ /* 0x004e620000004200 */
[----:B---3--:R-:W-:Y:S01]  /*12b60*/  F2FP.BF16.PACK_AB R33, R165, R166 ;  /* 0x000000a6a521723e */ /* 0x008fe200000010ff */
        /* <DEDUP_REMOVED lines=14> */
[--C-:B--2---:R-:W-:Y:S01]  /*12c50*/  FFMA.FTZ R40, R209, c[0x0][0x2d0], -R23.reuse ;  /* 0x0000b400d1287a23 */ /* 0x104fe20000010817 */
[----:B------:R-:W-:Y:S03]  /*12c60*/  MOV R209, R177 ;  /* 0x000000b100d17202 */ /* 0x000fe60000000f00 */
[-C--:B------:R-:W-:Y:S01]  /*12c70*/  HMMA.16816.F32.BF16 R156, R32, R46.reuse, R156 ;  /* 0x0000002e209c723c */ /* 0x080fe2000004189c */
[----:B------:R2:W-:Y:S07]  /*12c80*/  MUFU.EX2 R198, R40 ;  /* 0x0000002800c67308 */ /* 0x0005ee0000000800 */
[C---:B------:R-:W-:Y:S08]  /*12c90*/  HMMA.16816.F32.BF16 R160, R24.reuse, R46, R160 ;  /* 0x0000002e18a0723c */ /* 0x040ff000000418a0 */
[-C--:B------:R-:W-:Y:S08]  /*12ca0*/  HMMA.16816.F32.BF16 R52, R24, R36.reuse, R52 ;  /* 0x000000241834723c */ /* 0x080ff00000041834 */
[C---:B------:R-:W-:Y:S01]  /*12cb0*/  HMMA.16816.F32.BF16 R56, R32.reuse, R36, R56 ;  /* 0x000000242038723c */ /* 0x040fe20000041838 */
[----:B--2---:R-:W2:Y:S06]  /*12cc0*/  LDSM.16.MT88.4 R40, [R226+0x4080] ;  /* 0x00408000e228783b */ /* 0x004eac0000004200 */
[--C-:B------:R-:W-:Y:S01]  /*12cd0*/  FFMA.FTZ R36, R204, c[0x0][0x2d0], -R48.reuse ;  /* 0x0000b400cc247a23 */ /* 0x100fe20000010830 */
[-C--:B------:R-:W-:Y:S01]  /*12ce0*/  HMMA.16816.F32.BF16 R60, R32, R38.reuse, R60 ;  /* 0x00000026203c723c */ /* 0x080fe2000004183c */
[----:B------:R-:W3:Y:S02]  /*12cf0*/  LDL.LU R204, [R1+0x1c] ;  /* 0x00001c0001cc7983 */ /* 0x000ee40000300800 */
[----:B------:R4:W-:Y:S05]  /*12d00*/  MUFU.EX2 R196, R36 ;  /* 0x0000002400c47308 */ /* 0x0009ea0000000800 */
[C---:B------:R-:W-:Y:S08]  /*12d10*/  HMMA.16816.F32.BF16 R64, R24.reuse, R38, R64 ;  /* 0x000000261840723c */ /* 0x040ff00000041840 */
[-C--:B-1----:R-:W-:Y:S08]  /*12d20*/  HMMA.16816.F32.BF16 R68, R24, R28.reuse, R68 ;  /* 0x0000001c1844723c */ /* 0x082ff00000041844 */
[C---:B------:R-:W-:Y:S04]  /*12d30*/  HMMA.16816.F32.BF16 R72, R32.reuse, R28, R72 ;  /* 0x0000001c2048723c */ /* 0x040fe80000041848 */
[--C-:B----4-:R-:W-:Y:S02]  /*12d40*/  FFMA.FTZ R36, R205, c[0x0][0x2d0], -R48.reuse ;  /* 0x0000b400cd247a23 */ /* 0x110fe40000010830 */
[----:B------:R-:W4:Y:S02]  /*12d50*/  LDL.LU R205, [R1+0x14] ;  /* 0x0000140001cd7983 */ /* 0x000f240000300800 */
[-C--:B------:R-:W-:Y:S01]  /*12d60*/  HMMA.16816.F32.BF16 R76, R32, R30.reuse, R76 ;  /* 0x0000001e204c723c */ /* 0x080fe2000004184c */
[----:B------:R1:W-:Y:S07]  /*12d70*/  MUFU.EX2 R195, R36 ;  /* 0x0000002400c37308 */ /* 0x0003ee0000000800 */
[C---:B------:R-:W-:Y:S01]  /*12d80*/  HMMA.16816.F32.BF16 R80, R24.reuse, R30, R80 ;  /* 0x0000001e1850723c */ /* 0x040fe20000041850 */
[----:B------:R-:W-:Y:S07]  /*12d90*/  LDSM.16.MT88.4 R28, [R227+0x4080] ;  /* 0x00408000e31c783b */ /* 0x000fee0000004200 */
[-C--:B--2---:R-:W-:Y:S08]  /*12da0*/  HMMA.16816.F32.BF16 R84, R24, R40.reuse, R84 ;  /* 0x000000281854723c */ /* 0x084ff00000041854 */
[C---:B------:R-:W-:Y:S04]  /*12db0*/  HMMA.16816.F32.BF16 R88, R32.reuse, R40, R88 ;  /* 0x000000282058723c */ /* 0x040fe80000041858 */
[--C-:B-1----:R-:W-:Y:S01]  /*12dc0*/  FFMA.FTZ R36, R215, c[0x0][0x2d0], -R23.reuse ;  /* 0x0000b400d7247a23 */ /* 0x102fe20000010817 */
[----:B------:R-:W-:Y:S01]  /*12dd0*/  MOV R215, R176 ;  /* 0x000000b000d77202 */ /* 0x000fe20000000f00 */
[----:B------:R-:W-:Y:S02]  /*12de0*/  FFMA.FTZ R23, R217, c[0x0][0x2d0], -R23 ;  /* 0x0000b400d9177a23 */ /* 0x000fe40000010817 */
[-C--:B------:R-:W-:Y:S01]  /*12df0*/  HMMA.16816.F32.BF16 R92, R32, R42.reuse, R92 ;  /* 0x0000002a205c723c */ /* 0x080fe2000004185c */
[----:B------:R1:W-:Y:S01]  /*12e00*/  MUFU.EX2 R194, R36 ;  /* 0x0000002400c27308 */ /* 0x0003e20000000800 */
[----:B------:R-:W2:Y:S06]  /*12e10*/  LDL.LU R217, [R1+0x18] ;  /* 0x0000180001d97983 */ /* 0x000eac0000300800 */
[C---:B------:R-:W-:Y:S01]  /*12e20*/  HMMA.16816.F32.BF16 R96, R24.reuse, R42, R96 ;  /* 0x0000002a1860723c */ /* 0x040fe20000041860 */
[----:B------:R-:W-:Y:S02]  /*12e30*/  LDSM.16.MT88.4 R40, [R227+0x3080] ;  /* 0x00308000e328783b */ /* 0x000fe40000004200 */
[----:B------:R5:W-:Y:S06]  /*12e40*/  MUFU.EX2 R193, R23 ;  /* 0x0000001700c17308 */ /* 0x000bec0000000800 */
[----:B-1----:R-:W1:Y:S03]  /*12e50*/  LDSM.16.MT88.4 R36, [R228+0x4080] ;  /* 0x00408000e424783b */ /* 0x002e660000004200 */
[--C-:B-----5:R-:W-:Y:S01]  /*12e60*/  FFMA.FTZ R23, R211, c[0x0][0x2d0], -R48.reuse ;  /* 0x0000b400d3177a23 */ /* 0x120fe20000010830 */
[----:B------:R-:W-:Y:S01]  /*12e70*/  MOV R211, R170 ;  /* 0x000000aa00d37202 */ /* 0x000fe20000000f00 */
[----:B------:R-:W-:Y:S02]  /*12e80*/  FFMA.FTZ R48, R214, c[0x0][0x2d0], -R48 ;  /* 0x0000b400d6307a23 */ /* 0x000fe40000010830 */
[----:B------:R5:W-:Y:S10]  /*12e90*/  MUFU.EX2 R171, R23 ;  /* 0x0000001700ab7308 */ /* 0x000bf40000000800 */
        /* <DEDUP_REMOVED lines=13> */
[----:B------:R-:W3:Y:S07]  /*12f70*/  LDSM.16.MT88.4 R32, [R226+0x3080] ;  /* 0x00308000e220783b */ /* 0x000eee0000004200 */
        /* <DEDUP_REMOVED lines=26> */
[----:B------:R-:W5:Y:S03]  /*13120*/  LDSM.16.MT88.4 R12, [R228+0x4880] ;  /* 0x00488000e40c783b */ /* 0x000f660000004200 */
[----:B----4-:R-:W-:Y:S04]  /*13130*/  FFMA.FTZ R20, R20, R205, R215 ;  /* 0x000000cd14147223 */ /* 0x010fe800000100d7 */
[C---:B------:R-:W-:Y:S01]  /*13140*/  HMMA.16816.F32.BF16 R188, R24.reuse, R190, R16 ;  /* 0x000000be18bc723c */ /* 0x040fe20000041810 */
[----:B------:R-:W4:Y:S03]  /*13150*/  LDSM.16.MT88.4 R16, [R227+0x4880] ;  /* 0x00488000e310783b */ /* 0x000f260000004200 */
[----:B------:R-:W-:Y:S04]  /*13160*/  FADD.FTZ R20, R252, R20 ;  /* 0x00000014fc147221 */ /* 0x000fe80000010000 */
[-C--:B---3--:R-:W-:Y:S04]  /*13170*/  HMMA.16816.F32.BF16 R132, R24, R32.reuse, R132 ;  /* 0x000000201884723c */ /* 0x088fe80000041884 */
[----:B------:R-:W-:Y:S04]  /*13180*/  FADD.FTZ R20, R250, R20 ;  /* 0x00000014fa147221 */ /* 0x000fe80000010000 */
[C---:B------:R-:W-:Y:S08]  /*13190*/  HMMA.16816.F32.BF16 R136, R28.reuse, R32, R136 ;  /* 0x000000201c88723c */ /* 0x040ff00000041888 */
[-C--:B------:R-:W-:Y:S04]  /*131a0*/  HMMA.16816.F32.BF16 R140, R28, R34.reuse, R140 ;  /* 0x000000221c8c723c */ /* 0x080fe8000004188c */
[----:B--2---:R-:W-:Y:S04]  /*131b0*/  FFMA.FTZ R21, R21, R217, R211 ;  /* 0x000000d915157223 */ /* 0x004fe800000100d3 */
        /* <DEDUP_REMOVED lines=26> */
[----:B------:R-:W-:Y:S02]  /*13360*/  FFMA.FTZ R4, R0, R203, R175 ;  /* 0x000000cb00047223 */ /* 0x000fe400000100af */
        /* <DEDUP_REMOVED lines=17> */
[----:B------:R-:W-:Y:S01]  /*13480*/  FADD.FTZ R0, R221, R7 ;  /* 0x00000007dd007221 */ /* 0x000fe20000010000 */
[----:B------:R-:W-:Y:S01]  /*13490*/  MOV R165, R168 ;  /* 0x000000a800a57202 */ /* 0x000fe20000000f00 */
[----:B------:R-:W-:Y:S02]  /*134a0*/  FADD.FTZ R2, R200, R5 ;  /* 0x00000005c8027221 */ /* 0x000fe40000010000 */
[----:B------:R-:W-:Y:S01]  /*134b0*/  FADD.FTZ R6, R219, R6 ;  /* 0x00000006db067221 */ /* 0x000fe20000010000 */
[-C--:B----4-:R-:W-:Y:S03]  /*134c0*/  HMMA.16816.F32.BF16 R116, R24, R16.reuse, R116 ;  /* 0x000000101874723c */ /* 0x090fe60000041874 */
        /* <DEDUP_REMOVED lines=16> */
[----:B------:R-:W-:Y:S01]  /*135d0*/  FADD.FTZ R0, R45, R4 ;  /* 0x000000042d007221 */ /* 0x000fe20000010000 */
[----:B------:R1:W-:Y:S01]  /*135e0*/  STL [R1+0x18], R5 ;  /* 0x0000180501007387 */ /* 0x0003e20000100800 */
[----:B------:R-:W-:Y:S02]  /*135f0*/  FADD.FTZ R4, R171, R6 ;  /* 0x00000006ab047221 */ /* 0x000fe40000010000 */
[----:B------:R-:W-:Y:S02]  /*13600*/  FADD.FTZ R2, R46, R2 ;  /* 0x000000022e027221 */ /* 0x000fe40000010000 */
[----:B------:R-:W-:Y:S01]  /*13610*/  FADD.FTZ R4, R170, R4 ;  /* 0x00000004aa047221 */ /* 0x000fe20000010000 */
[----:B------:R-:W-:Y:S01]  /*13620*/  MOV R170, R3 ;  /* 0x0000000300aa7202 */ /* 0x000fe20000000f00 */
[----:B------:R-:W-:Y:S02]  /*13630*/  FADD.FTZ R2, R49, R2 ;  /* 0x0000000231027221 */ /* 0x000fe40000010000 */
[----:B------:R-:W-:Y:S01]  /*13640*/  FADD.FTZ R0, R23, R0 ;  /* 0x0000000017007221 */ /* 0x000fe20000010000 */
[----:B------:R1:W-:Y:S03]  /*13650*/  STL [R1+0x14], R4 ;  /* 0x0000140401007387 */ /* 0x0003e60000100800 */
[----:B------:R-:W-:Y:S01]  /*13660*/  FADD.FTZ R0, R50, R0 ;  /* 0x0000000032007221 */ /* 0x000fe20000010000 */
[----:B------:R1:W-:Y:S04]  /*13670*/  STL [R1+0x1c], R2 ;  /* 0x00001c0201007387 */ /* 0x0003e80000100800 */
[----:B------:R1:W-:Y:S01]  /*13680*/  STL [R1+0x20], R0 ;  /* 0x0000200001007387 */ /* 0x0003e20000100800 */
[----:B------:R-:W-:-:S05]  /*13690*/  @P0 BRA `(.L_x_1066) ;  /* 0xffffb8a000000947 */ /* 0x000fca000383ffff */
.L_x_1049:
[----:B-1----:R-:W2:Y:S04]  /*136a0*/  LDL.LU R0, [R1+0x18] ;  /* 0x0000180001007983 */ /* 0x002ea80000300800 */
[----:B------:R-:W3:Y:S04]  /*136b0*/  LDL.LU R4, [R1+0x14] ;  /* 0x0000140001047983 */ /* 0x000ee80000300800 */
[----:B------:R-:W4:Y:S04]  /*136c0*/  LDL.LU R5, [R1+0x1c] ;  /* 0x00001c0001057983 */ /* 0x000f280000300800 */
[----:B------:R-:W4:Y:S01]  /*136d0*/  LDL.LU R2, [R1+0x20] ;  /* 0x0000200001027983 */ /* 0x000f220000300800 */
[----:B------:R-:W-:-:S03]  /*136e0*/  PLOP3.LUT P0, PT, PT, PT, PT, 0x8, 0x0 ;  /* 0x000000000000781c */ /* 0x000fc60003f0e170 */
        /* <DEDUP_REMOVED lines=18> */
[----:B------:R-:W-:Y:S02]  /*13810*/  FSETP.NE.FTZ.AND P3, PT, R9, RZ, PT ;  /* 0x000000ff0900720b */ /* 0x000fe40003f75000 */
[----:B------:R-:W-:Y:S01]  /*13820*/  MOV R2, RZ ;  /* 0x000000ff00027202 */ /* 0x000fe20000000f00 */
[----:B----4-:R-:W-:Y:S01]  /*13830*/  FADD.FTZ R6, R5, R6 ;  /* 0x0000000605067221 */ /* 0x010fe20000010000 */
[----:B------:R-:W-:-:S05]  /*13840*/  FSETP.NE.FTZ.AND P2, PT, R7, RZ, PT ;  /* 0x000000ff0700720b */ /* 0x000fca0003f55000 */
[----:B------:R-:W1:Y:S01]  /*13850*/  @P4 MUFU.RCP R0, R11 ;  /* 0x0000000b00004308 */ /* 0x000e620000001000 */
[----:B------:R-:W-:-:S07]  /*13860*/  FSETP.NE.FTZ.AND P1, PT, R6, RZ, PT ;  /* 0x000000ff0600720b */ /* 0x000fce0003f35000 */
[----:B------:R-:W2:Y:S06]  /*13870*/  @P3 MUFU.RCP R4, R9 ;  /* 0x0000000900043308 */ /* 0x000eac0000001000 */
[----:B------:R-:W-:Y:S01]  /*13880*/  @P1 MOV R8, 0x3f317218 ;  /* 0x3f31721800081802 */ /* 0x000fe20000000f00 */
[C---:B-1----:R-:W-:Y:S01]  /*13890*/  FMUL.FTZ R176, R0.reuse, R176 ;  /* 0x000000b000b07220 */ /* 0x042fe20000410000 */
[----:B------:R-:W1:Y:S01]  /*138a0*/  @P2 MUFU.RCP R2, R7 ;  /* 0x0000000700022308 */ /* 0x000e620000001000 */
        /* <DEDUP_REMOVED lines=16> */
[C---:B------:R-:W-:Y:S01]  /*139b0*/  FMUL.FTZ R24, R0.reuse, R64 ;  /* 0x0000004000187220 */ /* 0x040fe20000410000 */
[----:B------:R-:W-:Y:S01]  /*139c0*/  MOV R64, 0xff800000 ;  /* 0xff80000000407802 */ /* 0x000fe20000000f00 */
[C---:B------:R-:W-:Y:S01]  /*139d0*/  FMUL.FTZ R42, R0.reuse, R65 ;  /* 0x00000041002a7220 */ /* 0x040fe20000410000 */
[----:B------:R-:W-:Y:S01]  /*139e0*/  MOV R65, 0xff800000 ;  /* 0xff80000000417802 */ /* 0x000fe20000000f00 */
[C---:B------:R-:W-:Y:S01]  /*139f0*/  FMUL.FTZ R28, R0.reuse, R68 ;  /* 0x00000044001c7220 */ /* 0x040fe20000410000 */
[----:B------:R-:W-:Y:S01]  /*13a00*/  MOV R68, 0xff800000 ;  /* 0xff80000000447802 */ /* 0x000fe20000000f00 */
        /* <DEDUP_REMOVED lines=15> */
[----:B------:R-:W-:Y:S01]  /*13b00*/  MOV R0, RZ ;  /* 0x000000ff00007202 */ /* 0x000fe20000000f00 */
[C---:B--2---:R-:W-:Y:S02]  /*13b10*/  FMUL.FTZ R15, R4.reuse, R54 ;  /* 0x00000036040f7220 */ /* 0x044fe40000410000 */
[----:B------:R-:W-:Y:S02]  /*13b20*/  FMUL.FTZ R44, R4, R55 ;  /* 0x00000037042c7220 */ /* 0x000fe40000410000 */
[C---:B-1----:R-:W-:Y:S01]  /*13b30*/  FMUL.FTZ R180, R2.reuse, R180 ;  /* 0x000000b402b47220 */ /* 0x042fe20000410000 */
[----:B------:R-:W1:Y:S01]  /*13b40*/  @P1 MUFU.RCP R0, R6 ;  /* 0x0000000600001308 */ /* 0x000e620000001000 */
[----:B------:R-:W-:-:S02]  /*13b50*/  FMUL.FTZ R181, R2, R181 ;  /* 0x000000b502b57220 */ /* 0x000fc40000410000 */
[C---:B------:R-:W-:Y:S02]  /*13b60*/  FMUL.FTZ R184, R2.reuse, R184 ;  /* 0x000000b802b87220 */ /* 0x040fe40000410000 */
[C---:B------:R-:W-:Y:S02]  /*13b70*/  FMUL.FTZ R185, R2.reuse, R185 ;  /* 0x000000b902b97220 */ /* 0x040fe40000410000 */
[C---:B------:R-:W-:Y:S01]  /*13b80*/  FMUL.FTZ R136, R2.reuse, R136 ;  /* 0x0000008802887220 */ /* 0x040fe20000410000 */
[----:B------:R-:W2:Y:S01]  /*13b90*/  @P1 MUFU.LG2 R6, R6 ;  /* 0x0000000600061308 */ /* 0x000ea20000000c00 */
        /* <DEDUP_REMOVED lines=41> */
[C---:B------:R-:W-:Y:S01]  /*13e30*/  FMUL.FTZ R41, R4.reuse, R67 ;  /* 0x0000004304297220 */ /* 0x040fe20000410000 */
[----:B------:R-:W-:Y:S01]  /*13e40*/  MOV R67, 0xff800000 ;  /* 0xff80000000437802 */ /* 0x000fe20000000f00 */
        /* <DEDUP_REMOVED lines=51> */
[----:B------:R-:W-:Y:S02]  /*14180*/  @P4 FMUL.FTZ R10, R4, c[0x0][0x2d0] ;  /* 0x0000b400040a4a20 */ /* 0x000fe40000410000 */
[----:B------:R-:W-:Y:S02]  /*14190*/  @P2 FMUL.FTZ R2, R0, c[0x0][0x2d0] ;  /* 0x0000b40000022a20 */ /* 0x000fe40000410000 */
[----:B------:R-:W-:Y:S02]  /*141a0*/  @P4 FMUL.FTZ R11, R11, 0.69314718246459960938 ;  /* 0x3f3172180b0b4820 */ /* 0x000fe40000410000 */
[----:B------:R-:W-:-:S02]  /*141b0*/  @P3 FMUL.FTZ R9, R9, 0.69314718246459960938 ;  /* 0x3f31721809093820 */ /* 0x000fc40000410000 */
[----:B------:R-:W-:Y:S02]  /*141c0*/  @P2 FMUL.FTZ R7, R7, 0.69314718246459960938 ;  /* 0x3f31721807072820 */ /* 0x000fe40000410000 */
[----:B--2---:R-:W-:Y:S02]  /*141d0*/  @P1 FMUL.FTZ R4, R6, 0.69314718246459960938 ;  /* 0x3f31721806041820 */ /* 0x004fe40000410000 */
[----:B------:R-:W-:Y:S02]  /*141e0*/  @P1 FMUL.FTZ R0, R8, c[0x0][0x2d0] ;  /* 0x0000b40008001a20 */ /* 0x000fe40000410000 */
[----:B------:R-:W-:Y:S02]  /*141f0*/  @P4 FFMA.FTZ R64, R10, R169, R11 ;  /* 0x000000a90a404223 */ /* 0x000fe4000001000b */
[----:B------:R-:W-:Y:S02]  /*14200*/  @P3 FFMA.FTZ R65, R5, R168, R9 ;  /* 0x000000a805413223 */ /* 0x000fe40000010009 */
[----:B------:R-:W-:-:S02]  /*14210*/  @P2 FFMA.FTZ R67, R2, R167, R7 ;  /* 0x000000a702432223 */ /* 0x000fc40000010007 */
[----:B------:R-:W-:Y:S02]  /*14220*/  @P1 FFMA.FTZ R68, R0, R3, R4 ;  /* 0x0000000300441223 */ /* 0x000fe40000010004 */
.L_x_991:
[----:B------:R-:W-:Y:S05]  /*14230*/  @P0 BRA `(.L_x_1067) ;  /* 0x00001c6000000947 */ /* 0x000fea0003800000 */
[----:B------:R-:W2:Y:S01]  /*14240*/  LDL R71, [R1+0x50] ;  /* 0x0000500001477983 */ /* 0x000ea20000100800 */
[----:B------:R-:W-:Y:S02]  /*14250*/  F2FP.BF16.PACK_AB R41, R41, R66 ;  /* 0x000000422929723e */ /* 0x000fe400000010ff */
[----:B------:R-:W-:Y:S01]  /*14260*/  F2FP.BF16.PACK_AB R62, R63, R62 ;  /* 0x0000003e3f3e723e */ /* 0x000fe200000010ff */
[----:B------:R-:W1:Y:S01]  /*14270*/  S2R R69, SR_TID.X ;  /* 0x0000000000457919 */ /* 0x000e620000002100 */
        /* <DEDUP_REMOVED lines=12> */
[----:B-1----:R-:W-:Y:S02]  /*14340*/  SHF.R.S32.HI R66, RZ, 0x1f, R69 ;  /* 0x0000001fff427819 */ /* 0x002fe40000011445 */
[----:B------:R-:W-:Y:S02]  /*14350*/  F2FP.BF16.PACK_AB R8, R145, R144 ;  /* 0x000000909108723e */ /* 0x000fe400000010ff */
[CC--:B------:R-:W-:Y:S02]  /*14360*/  LEA.HI R2, R66.reuse, R69.reuse, RZ, 0x2 ;  /* 0x0000004542027211 */ /* 0x0c0fe400078f10ff */
[----:B------:R-:W-:-:S02]  /*14370*/  LEA.HI R63, R66, R69, RZ, 0x5 ;  /* 0x00000045423f7211 */ /* 0x000fc400078f28ff */
[--C-:B------:R-:W-:Y:S02]  /*14380*/  SHF.R.S32.HI R4, RZ, 0x2, R2.reuse ;  /* 0x00000002ff047819 */ /* 0x100fe40000011402 */
[----:B------:R-:W-:Y:S02]  /*14390*/  SHF.R.S32.HI R0, RZ, 0x1f, R2 ;  /* 0x0000001fff007819 */ /* 0x000fe40000011402 */
[----:B------:R-:W-:Y:S02]  /*143a0*/  SHF.R.S32.HI R59, RZ, 0x5, R63 ;  /* 0x00000005ff3b7819 */ /* 0x000fe4000001143f */
[----:B------:R-:W-:Y:S02]  /*143b0*/  LEA.HI R0, R0, R4, RZ, 0x3 ;  /* 0x0000000400007211 */ /* 0x000fe400078f18ff */
[----:B------:R-:W-:Y:S02]  /*143c0*/  F2FP.BF16.PACK_AB R55, R55, R136 ;  /* 0x000000883737723e */ /* 0x000fe400000010ff */
[----:B------:R-:W-:-:S02]  /*143d0*/  LOP3.LUT R0, R0, 0xfffffff8, RZ, 0xc0, !PT ;  /* 0xfffffff800007812 */ /* 0x000fc400078ec0ff */
        /* <DEDUP_REMOVED lines=157> */
.L_x_1068:
        /* <DEDUP_REMOVED lines=151> */
.L_x_1070:
[----:B--234-:R-:W-:Y:S05]  /*15720*/  BSYNC B0 ;  /* 0x0000000000007941 */ /* 0x01cfea0003800000 */
.L_x_1069:
        /* <DEDUP_REMOVED lines=16> */
.L_x_1072:
[----:B------:R-:W-:Y:S05]  /*15830*/  BSYNC B0 ;  /* 0x0000000000007941 */ /* 0x000fea0003800000 */
.L_x_1071:
        /* <DEDUP_REMOVED lines=16> */
.L_x_1074:
[----:B------:R-:W-:Y:S05]  /*15940*/  BSYNC B0 ;  /* 0x0000000000007941 */ /* 0x000fea0003800000 */
.L_x_1073:
        /* <DEDUP_REMOVED lines=16> */
.L_x_1076:
[----:B------:R-:W-:Y:S05]  /*15a50*/  BSYNC B0 ;  /* 0x0000000000007941 */ /* 0x000fea0003800000 */
.L_x_1075:
        /* <DEDUP_REMOVED lines=16> */
.L_x_1078:
[----:B------:R-:W-:Y:S05]  /*15b60*/  BSYNC B0 ;  /* 0x0000000000007941 */ /* 0x000fea0003800000 */
.L_x_1077:
        /* <DEDUP_REMOVED lines=16> */
.L_x_1080:
[----:B------:R-:W-:Y:S05]  /*15c70*/  BSYNC B0 ;  /* 0x0000000000007941 */ /* 0x000fea0003800000 */
.L_x_1079:
        /* <DEDUP_REMOVED lines=16> */
.L_x_1082:
[----:B------:R-:W-:Y:S05]  /*15d80*/  BSYNC B0 ;  /* 0x0000000000007941 */ /* 0x000fea0003800000 */
.L_x_1081:
        /* <DEDUP_REMOVED lines=17> */
.L_x_1067:
        /* <DEDUP_REMOVED lines=19> */
.L_x_1083:
        /* <DEDUP_REMOVED lines=42> */
.L_x_1085:
[----:B------:R-:W-:Y:S05]  /*16270*/  BSYNC B0 ;  /* 0x0000000000007941 */ /* 0x000fea0003800000 */
.L_x_1084:
        /* <DEDUP_REMOVED lines=59> */
.L_x_1087:
[----:B------:R-:W-:Y:S05]  /*16630*/  BSYNC B0 ;  /* 0x0000000000007941 */ /* 0x000fea0003800000 */
.L_x_1086:
        /* <DEDUP_REMOVED lines=15> */
.L_x_1089:
[----:B------:R-:W-:Y:S05]  /*16730*/  BSYNC B0 ;  /* 0x0000000000007941 */ /* 0x000fea0003800000 */
.L_x_1088:
        /* <DEDUP_REMOVED lines=15> */
.L_x_1091:
[----:B------:R-:W-:Y:S05]  /*16830*/  BSYNC B0 ;  /* 0x0000000000007941 */ /* 0x000fea0003800000 */
.L_x_1090:
        /* <DEDUP_REMOVED lines=15> */
.L_x_1093:
[----:B------:R-:W-:Y:S05]  /*16930*/  BSYNC B0 ;  /* 0x0000000000007941 */ /* 0x000fea0003800000 */
.L_x_1092:
        /* <DEDUP_REMOVED lines=15> */
.L_x_1095:
[----:B------:R-:W-:Y:S05]  /*16a30*/  BSYNC B0 ;  /* 0x0000000000007941 */ /* 0x000fea0003800000 */
.L_x_1094:
        /* <DEDUP_REMOVED lines=15> */
.L_x_1097:
[----:B------:R-:W-:Y:S05]  /*16b30*/  BSYNC B0 ;  /* 0x0000000000007941 */ /* 0x000fea0003800000 */
.L_x_1096:
        /* <DEDUP_REMOVED lines=15> */
.L_x_1099:
[----:B------:R-:W-:Y:S05]  /*16c30*/  BSYNC B0 ;  /* 0x0000000000007941 */ /* 0x000fea0003800000 */
.L_x_1098:
        /* <DEDUP_REMOVED lines=16> */
.L_x_1100:
        /* <DEDUP_REMOVED lines=12> */
.L_x_1839:


//--------------------- .text._ZN7cutlass13device_kernelIN5flash19enable_sm80_to_sm89INS1_16FlashAttnFwdSm80INS1_25CollectiveMainloopFwdSm80ILi4ELi1ELb0EN4cute5tupleIJNS5_1CILi128EEENS7_ILi48EEES8_EEELi128ENS_10bfloat16_tEfNS_4arch4Sm80ELb0ELb1ELb0ELb1ELb0ELb1ELb1ELb0EEENS1_21CollectiveEpilogueFwdINS6_IJS8_S8_S9_EEENS6_IJNS7_ILi1EEESH_SH_EEESB_SD_Li128ELb1ELb1ELb0ELb0EEENS1_19SingleTileSchedulerILb1ELb0ELb1ELi128EEEEEEEEEvNT_6ParamsE --------------------------
	.section	.text._ZN7cutlass13device_kernelIN5flash19enable_sm80_to_sm89INS1_16FlashAttnFwdSm80INS1_25CollectiveMainloopFwdSm80ILi4ELi1ELb0EN4cute5tupleIJNS5_1CILi128EEENS7_ILi48EEES8_EEELi128ENS_10bfloat16_tEfNS_4arch4Sm80ELb0ELb1ELb0ELb1ELb0ELb1ELb1ELb0EEENS1_21CollectiveEpilogueFwdINS6_IJS8_S8_S9_EEENS6_IJNS7_ILi1EEESH_SH_EEESB_SD_Li128ELb1ELb1ELb0ELb0EEENS1_19SingleTileSchedulerILb1ELb0ELb1ELi128EEEEEEEEEvNT_6ParamsE,"ax",@progbits
	.sectioninfo	@"SHI_REGISTERS=255"
	.align	128
.text._ZN7cutlass13device_kernelIN5flash19enable_sm80_to_sm89INS1_16FlashAttnFwdSm80INS1_25CollectiveMainloopFwdSm80ILi4ELi1ELb0EN4cute5tupleIJNS5_1CILi128EEENS7_ILi48EEES8_EEELi128ENS_10bfloat16_tEfNS_4arch4Sm80ELb0ELb1ELb0ELb1ELb0ELb1ELb1ELb0EEENS1_21CollectiveEpilogueFwdINS6_IJS8_S8_S9_EEENS6_IJNS7_ILi1EEESH_SH_EEESB_SD_Li128ELb1ELb1ELb0ELb0EEENS1_19SingleTileSchedulerILb1ELb0ELb1ELi128EEEEEEEEEvNT_6ParamsE:
        .type           _ZN7cutlass13device_kernelIN5flash19enable_sm80_to_sm89INS1_16FlashAttnFwdSm80INS1_25CollectiveMainloopFwdSm80ILi4ELi1ELb0EN4cute5tupleIJNS5_1CILi128EEENS7_ILi48EEES8_EEELi128ENS_10bfloat16_tEfNS_4arch4Sm80ELb0ELb1ELb0ELb1ELb0ELb1ELb1ELb0EEENS1_21CollectiveEpilogueFwdINS6_IJS8_S8_S9_EEENS6_IJNS7_ILi1EEESH_SH_EEESB_SD_Li128ELb1ELb1ELb0ELb0EEENS1_19SingleTileSchedulerILb1ELb0ELb1ELi128EEEEEEEEEvNT_6ParamsE,@function
        .size           _ZN7cutlass13device_kernelIN5flash19enable_sm80_to_sm89INS1_16FlashAttnFwdSm80INS1_25CollectiveMainloopFwdSm80ILi4ELi1ELb0EN4cute5tupleIJNS5_1CILi128EEENS7_ILi48EEES8_EEELi128ENS_10bfloat16_tEfNS_4arch4Sm80ELb0ELb1ELb0ELb1ELb0ELb1ELb1ELb0EEENS1_21CollectiveEpilogueFwdINS6_IJS8_S8_S9_EEENS6_IJNS7_ILi1EEESH_SH_EEESB_SD_Li128ELb1ELb1ELb0ELb0EEENS1_19SingleTileSchedulerILb1ELb0ELb1ELi128EEEEEEEEEvNT_6ParamsE,(.L_x_1840 - _ZN7cutlass13device_kernelIN5flash19enable_sm80_to_sm89INS1_16FlashAttnFwdSm80INS1_25CollectiveMainloopFwdSm80ILi4ELi1ELb0EN4cute5tupleIJNS5_1CILi128EEENS7_ILi48EEES8_EEELi128ENS_10bfloat16_tEfNS_4arch4Sm80ELb0ELb1ELb0ELb1ELb0ELb1ELb1ELb0EEENS1_21CollectiveEpilogueFwdINS6_IJS8_S8_S9_EEENS6_IJNS7_ILi1EEESH_SH_EEESB_SD_Li128ELb1ELb1ELb0ELb0EEENS1_19SingleTileSchedulerILb1ELb0ELb1ELi128EEEEEEEEEvNT_6ParamsE)
        .other          _ZN7cutlass13device_kernelIN5flash19enable_sm80_to_sm89INS1_16FlashAttnFwdSm80INS1_25CollectiveMainloopFwdSm80ILi4ELi1ELb0EN4cute5tupleIJNS5_1CILi128EEENS7_ILi48EEES8_EEELi128ENS_10bfloat16_tEfNS_4arch4Sm80ELb0ELb1ELb0ELb1ELb0ELb1ELb1ELb0EEENS1_21CollectiveEpilogueFwdINS6_IJS8_S8_S9_EEENS6_IJNS7_ILi1EEESH_SH_EEESB_SD_Li128ELb1ELb1ELb0ELb0EEENS1_19SingleTileSchedulerILb1ELb0ELb1ELi128EEEEEEEEEvNT_6ParamsE,@"STO_CUDA_ENTRY STV_DEFAULT"
_ZN7cutlass13device_kernelIN5flash19enable_sm80_to_sm89INS1_16FlashAttnFwdSm80INS1_25CollectiveMainloopFwdSm80ILi4ELi1ELb0EN4cute5tupleIJNS5_1CILi128EEENS7_ILi48EEES8_EEELi128ENS_10bfloat16_tEfNS_4arch4Sm80ELb0ELb1ELb0ELb1ELb0ELb1ELb1ELb0EEENS1_21CollectiveEpilogueFwdINS6_IJS8_S8_S9_EEENS6_IJNS7_ILi1EEESH_SH_EEESB_SD_Li128ELb1ELb1ELb0ELb0EEENS1_19SingleTileSchedulerILb1ELb0ELb1ELi128EEEEEEEEEvNT_6ParamsE:
        /* <DEDUP_REMOVED lines=17> */
.L_x_1102:
        /* <DEDUP_REMOVED lines=8> */
.L_x_1104:
[----:B------:R-:W-:-:S05]  /*0190*/  MOV R0, c[0x0][0x54c] ;  /* 0x0001530000007a02 */ /* 0x000fca0000000f00 */
.L_x_1103:
[----:B-----5:R-:W-:Y:S01]  /*01a0*/  IMAD R0, R0, c[0x0][0x548], RZ ;  /* 0x0001520000007a24 */ /* 0x020fe200078e02ff */
[----:B------:R-:W-:-:S04]  /*01b0*/  SHF.L.U32 R141, R179, 0x7, RZ ;  /* 0x00000007b38d7819 */ /* 0x000fc800000006ff */
[----:B------:R-:W-:-:S04]  /*01c0*/  ISETP.GE.AND P0, PT, R141, R0, PT ;  /* 0x000000008d00720c */ /* 0x000fc80003f06270 */
[----:B------:R-:W-:-:S05]  /*01d0*/  SEL R0, R5, 0xffffffff, !P0 ;  /* 0xffffffff05007807 */ /* 0x000fca0004000000 */
[----:B------:R2:W-:Y:S01]  /*01e0*/  STL [R1+0xe0], R0 ;  /* 0x0000e00001007387 */ /* 0x0005e20000100800 */
[----:B------:R-:W-:Y:S05]  /*01f0*/  BRA `(.L_x_1105) ;  /* 0x0000013000007947 */ /* 0x000fea0003800000 */
.L_x_1101:
[----:B---3--:R-:W-:-:S04]  /*0200*/  ISETP.NE.U32.AND P0, PT, RZ, c[0x0][0x568], PT ;  /* 0x00015a00ff007a0c */ /* 0x008fc80003f05070 */
[----:B------:R-:W-:-:S13]  /*0210*/  ISETP.NE.AND.EX P0, PT, RZ, c[0x0][0x56c], PT, P0 ;  /* 0x00015b00ff007a0c */ /* 0x000fda0003f05300 */
[----:B------:R-:W-:Y:S05]  /*0220*/  @!P0 BRA `(.L_x_1106) ;  /* 0x0000002000008947 */ /* 0x000fea0003800000 */
[----:B------:R1:W5:Y:S01]  /*0230*/  LDG.E R0, [R2.64] ;  /* 0x0000000602007981 */ /* 0x000362000c1e1900 */
[----:B------:R-:W-:Y:S05]  /*0240*/  BRA `(.L_x_1107) ;  /* 0x0000009000007947 */ /* 0x000fea0003800000 */
.L_x_1106:
        /* <DEDUP_REMOVED lines=8> */
.L_x_1108:
[----:B------:R-:W-:-:S05]  /*02d0*/  MOV R0, c[0x0][0x54c] ;  /* 0x0001530000007a02 */ /* 0x000fca0000000f00 */
.L_x_1107:
[----:B-----5:R-:W-:Y:S01]  /*02e0*/  IMAD R0, R0, c[0x0][0x548], RZ ;  /* 0x0001520000007a24 */ /* 0x020fe200078e02ff */
[----:B------:R-:W-:-:S04]  /*02f0*/  SHF.L.U32 R141, R179, 0x7, RZ ;  /* 0x00000007b38d7819 */ /* 0x000fc800000006ff */
[----:B------:R-:W-:-:S04]  /*0300*/  ISETP.GE.AND P0, PT, R141, R0, PT ;  /* 0x000000008d00720c */ /* 0x000fc80003f06270 */
[----:B------:R-:W-:-:S05]  /*0310*/  SEL R0, R5, 0xffffffff, !P0 ;  /* 0xffffffff05007807 */ /* 0x000fca0004000000 */
[----:B------:R2:W-:Y:S04]  /*0320*/  STL [R1+0xe0], R0 ;  /* 0x0000e00001007387 */ /* 0x0005e80000100800 */
.L_x_1105:
[----:B------:R-:W3:Y:S02]  /*0330*/  LDL R38, [R1+0xe0] ;  /* 0x0000e00001267983 */ /* 0x000ee40000100800 */
[----:B---3--:R-:W-:-:S13]  /*0340*/  ISETP.GE.AND P0, PT, R38, RZ, PT ;  /* 0x000000ff2600720c */ /* 0x008fda0003f06270 */
[----:B------:R-:W-:Y:S05]  /*0350*/  @!P0 EXIT ;  /* 0x000000000000894d */ /* 0x000fea0003800000 */
[----:B------:R-:W-:Y:S01]  /*0360*/  ISETP.NE.U32.AND P0, PT, RZ, c[0x0][0x370], PT ;  /* 0x0000dc00ff007a0c */ /* 0x000fe20003f05070 */
[----:B------:R-:W-:Y:S01]  /*0370*/  IMAD.MOV.U32 R10, RZ, RZ, RZ ;  /* 0x000000ffff0a7224 */ /* 0x000fe200078e00ff */
[----:B------:R-:W-:Y:S01]  /*0380*/  ISETP.NE.U32.AND P1, PT, RZ, c[0x0][0x350], PT ;  /* 0x0000d400ff007a0c */ /* 0x000fe20003f25070 */
[----:B------:R-:W-:Y:S01]  /*0390*/  IMAD.MOV.U32 R12, RZ, RZ, RZ ;  /* 0x000000ffff0c7224 */ /* 0x000fe200078e00ff */
[----:B------:R-:W-:Y:S01]  /*03a0*/  ISETP.NE.AND.EX P0, PT, RZ, c[0x0][0x374], PT, P0 ;  /* 0x0000dd00ff007a0c */ /* 0x000fe20003f05300 */
[----:B------:R-:W-:Y:S01]  /*03b0*/  IMAD.WIDE R6, R38, R35, c[0x0][0x350] ;  /* 0x0000d40026067625 */ /* 0x000fe200078e0223 */
[----:B------:R-:W-:Y:S02]  /*03c0*/  ISETP.NE.U32.AND P2, PT, RZ, c[0x0][0x348], PT ;  /* 0x0000d200ff007a0c */ /* 0x000fe40003f45070 */
[----:B------:R-:W-:Y:S02]  /*03d0*/  ISETP.NE.U32.AND P4, PT, RZ, c[0x0][0x358], PT ;  /* 0x0000d600ff007a0c */ /* 0x000fe40003f85070 */
[----:B------:R-:W-:-:S02]  /*03e0*/  ISETP.NE.AND.EX P5, PT, RZ, c[0x0][0x354], PT, P1 ;  /* 0x0000d500ff007a0c */ /* 0x000fc40003fa5310 */
[----:B------:R-:W-:Y:S02]  /*03f0*/  ISETP.NE.AND.EX P1, PT, RZ, c[0x0][0x34c], PT, P2 ;  /* 0x0000d300ff007a0c */ /* 0x000fe40003f25320 */
[----:B------:R-:W-:-:S03]  /*0400*/  ISETP.NE.AND.EX P4, PT, RZ, c[0x0][0x35c], PT, P4 ;  /* 0x0000d700ff007a0c */ /* 0x000fc60003f85340 */
[----:B-1----:R-:W-:-:S04]  /*0410*/  @P0 IMAD.WIDE R2, R38, R35, c[0x0][0x370] ;  /* 0x0000dc0026020625 */ /* 0x002fc800078e0223 */
[----:B--2---:R-:W-:Y:S01]  /*0420*/  IMAD.MOV.U32 R0, RZ, RZ, RZ ;  /* 0x000000ffff007224 */ /* 0x004fe200078e00ff */
[----:B------:R1:W2:Y:S01]  /*0430*/  @P0 LDG.E R10, [R2.64] ;  /* 0x00000006020a0981 */ /* 0x0002a2000c1e1900 */
[----:B------:R-:W-:Y:S02]  /*0440*/  IMAD.MOV.U32 R14, RZ, RZ, RZ ;  /* 0x000000ffff0e7224 */ /* 0x000fe400078e00ff */
[CC--:B------:R-:W-:Y:S01]  /*0450*/  IMAD.WIDE R8, R38.reuse, R35.reuse, c[0x0][0x348] ;  /* 0x0000d20026087625 */ /* 0x0c0fe200078e0223 */
[----:B------:R-:W3:Y:S04]  /*0460*/  @P5 LDG.E R12, [R6.64] ;  /* 0x00000006060c5981 */ /* 0x000ee8000c1e1900 */
[----:B------:R-:W4:Y:S01]  /*0470*/  @P1 LDG.E R0, [R8.64] ;  /* 0x0000000608001981 */ /* 0x000f22000c1e1900 */
[----:B-1----:R-:W-:-:S05]  /*0480*/  IMAD.WIDE R2, R38, R35, c[0x0][0x358] ;  /* 0x0000d60026027625 */ /* 0x002fca00078e0223 */
[----:B------:R-:W3:Y:S01]  /*0490*/  @P4 LDG.E R14, [R2.64] ;  /* 0x00000006020e4981 */ /* 0x000ee2000c1e1900 */
[----:B------:R-:W-:-:S03]  /*04a0*/  ISETP.NE.U32.AND P0, PT, RZ, c[0x0][0x360], PT ;  /* 0x0000d800ff007a0c */ /* 0x000fc60003f05070 */
[----:B------:R-:W1:Y:S01]  /*04b0*/  S2R R15, SR_CTAID.Y ;  /* 0x00000000000f7919 */ /* 0x000e620000002600 */
[----:B------:R-:W-:Y:S02]  /*04c0*/  ISETP.NE.AND.EX P0, PT, RZ, c[0x0][0x364], PT, P0 ;  /* 0x0000d900ff007a0c */ /* 0x000fe40003f05300 */
[----:B------:R-:W-:-:S11]  /*04d0*/  MOV R18, c[0x0][0x168] ;  /* 0x00005a0000127a02 */ /* 0x000fd60000000f00 */
[----:B------:R-:W-:-:S05]  /*04e0*/  @P0 IMAD.WIDE R4, R38, R35, c[0x0][0x360] ;  /* 0x0000d80026040625 */ /* 0x000fca00078e0223 */
[----:B------:R3:W5:Y:S01]  /*04f0*/  @P0 LDG.E R18, [R4.64] ;  /* 0x0000000604120981 */ /* 0x000762000c1e1900 */
[----:B------:R-:W-:Y:S01]  /*0500*/  IMAD.MOV.U32 R11, RZ, RZ, c[0x0][0x1d0] ;  /* 0x00007400ff0b7624 */ /* 0x000fe200078e00ff */
[----:B-1----:R-:W-:Y:S02]  /*0510*/  SHF.R.S32.HI R13, RZ, 0x1f, R15 ;  /* 0x0000001fff0d7819 */ /* 0x002fe4000001140f */
[----:B--2---:R-:W-:Y:S04]  /*0520*/  STL [R1+0x48], R10 ;  /* 0x0000480a01007387 */ /* 0x004fe80000100800 */
[----:B----4-:R-:W-:Y:S01]  /*0530*/  STL [R1+0x4c], R0 ;  /* 0x00004c0001007387 */ /* 0x010fe20000100800 */
[----:B---3--:R-:W-:-:S03]  /*0540*/  IMAD.IADD R4, R12, 0x1, R10 ;  /* 0x000000010c047824 */ /* 0x008fc600078e020a */
[----:B------:R-:W-:Y:S04]  /*0550*/  STL [R1+0x54], R14 ;  /* 0x0000540e01007387 */ /* 0x000fe80000100800 */
[----:B------:R1:W-:Y:S02]  /*0560*/  STL [R1+0x50], R4 ;  /* 0x0000500401007387 */ /* 0x0003e40000100800 */
[----:B-1----:R-:W-:Y:S01]  /*0570*/  MOV R4, c[0x0][0x228] ;  /* 0x00008a0000047a02 */ /* 0x002fe20000000f00 */
[----:B------:R-:W-:Y:S05]  /*0580*/  @P0 BRA `(.L_x_1109) ;  /* 0x0000004000000947 */ /* 0x000fea0003800000 */
[----:B------:R-:W-:Y:S05]  /*0590*/  @!P1 BRA `(.L_x_1109) ;  /* 0x0000003000009947 */ /* 0x000fea0003800000 */
[----:B------:R1:W2:Y:S04]  /*05a0*/  LDG.E R0, [R8.64] ;  /* 0x0000000608007981 */ /* 0x0002a8000c1e1900 */
[----:B-1----:R-:W2:Y:S02]  /*05b0*/  LDG.E R8, [R8.64+0x4] ;  /* 0x0000040608087981 */ /* 0x002ea4000c1e1900 */
[----:B--2--5:R-:W-:-:S05]  /*05c0*/  IADD3 R18, -R0, R8, RZ ;  /* 0x0000000800127210 */ /* 0x024fca0007ffe1ff */
.L_x_1109:
[----:B-----5:R1:W-:Y:S01]  /*05d0*/  STL [R1+0x58], R18 ;  /* 0x0000581201007387 */ /* 0x0203e20000100800 */
[----:B------:R-:W-:-:S04]  /*05e0*/  ISETP.NE.U32.AND P0, PT, RZ, c[0x0][0x368], PT ;  /* 0x0000da00ff007a0c */ /* 0x000fc80003f05070 */
[----:B------:R-:W-:-:S13]  /*05f0*/  ISETP.NE.AND.EX P0, PT, RZ, c[0x0][0x36c], PT, P0 ;  /* 0x0000db00ff007a0c */ /* 0x000fda0003f05300 */
[----:B------:R-:W-:Y:S05]  /*0600*/  @!P0 BRA `(.L_x_1110) ;  /* 0x0000003000008947 */ /* 0x000fea0003800000 */
[----:B------:R-:W-:-:S05]  /*0610*/  IMAD.WIDE R6, R38, R35, c[0x0][0x368] ;  /* 0x0000da0026067625 */ /* 0x000fca00078e0223 */
[----:B------:R2:W5:Y:S01]  /*0620*/  LDG.E R11, [R6.64] ;  /* 0x00000006060b7981 */ /* 0x000562000c1e1900 */
[----:B------:R-:W-:Y:S05]  /*0630*/  BRA `(.L_x_1111) ;  /* 0x0000004000007947 */ /* 0x000fea0003800000 */
.L_x_1110:
[----:B------:R-:W-:Y:S05]  /*0640*/  @!P5 BRA `(.L_x_1111) ;  /* 0x000000300000d947 */ /* 0x000fea0003800000 */
[----:B------:R2:W3:Y:S04]  /*0650*/  LDG.E R0, [R6.64] ;  /* 0x0000000606007981 */ /* 0x0004e8000c1e1900 */
[----:B--2---:R-:W3:Y:S02]  /*0660*/  LDG.E R6, [R6.64+0x4] ;  /* 0x0000040606067981 */ /* 0x004ee4000c1e1900 */
[----:B---3--:R-:W-:Y:S02]  /*0670*/  IADD3 R11, -R0, R6, RZ ;  /* 0x00000006000b7210 */ /* 0x008fe40007ffe1ff */
.L_x_1111:
[----:B------:R-:W-:Y:S01]  /*0680*/  ISETP.NE.U32.AND P0, PT, RZ, c[0x0][0x378], PT ;  /* 0x0000de00ff007a0c */ /* 0x000fe20003f05070 */
[----:B------:R3:W4:Y:S03]  /*0690*/  @P4 LDG.E R5, [R2.64] ;  /* 0x0000000602054981 */ /* 0x000726000c1e1900 */
[----:B------:R-:W-:Y:S01]  /*06a0*/  ISETP.NE.AND.EX P0, PT, RZ, c[0x0][0x37c], PT, P0 ;  /* 0x0000df00ff007a0c */ /* 0x000fe20003f05300 */
[----:B------:R3:W4:Y:S01]  /*06b0*/  @P4 LDG.E R0, [R2.64+0x4] ;  /* 0x0000040602004981 */ /* 0x000722000c1e1900 */
[----:B-----5:R-:W-:-:S11]  /*06c0*/  IMAD.MOV.U32 R24, RZ, RZ, R11 ;  /* 0x000000ffff187224 */ /* 0x020fd600078e000b */
[----:B---3--:R-:W-:-:S05]  /*06d0*/  @P0 IMAD.WIDE R2, R38, R35, c[0x0][0x378] ;  /* 0x0000de0026020625 */ /* 0x008fca00078e0223 */
[----:B--2---:R3:W2:Y:S01]  /*06e0*/  @P0 LDG.E R24, [R2.64] ;  /* 0x0000000602180981 */ /* 0x0046a2000c1e1900 */
[----:B------:R-:W-:Y:S02]  /*06f0*/  IMAD.IADD R10, R11, 0x1, -R10 ;  /* 0x000000010b0a7824 */ /* 0x000fe400078e0a0a */
[----:B------:R-:W-:-:S03]  /*0700*/  IMAD.MOV.U32 R8, RZ, RZ, c[0x0][0x32c] ;  /* 0x0000cb00ff087624 */ /* 0x000fc600078e00ff */
[----:B------:R1:W-:Y:S01]  /*0710*/  STL [R1+0x5c], R10 ;  /* 0x00005c0a01007387 */ /* 0x0003e20000100800 */
[----:B---3--:R-:W-:-:S05]  /*0720*/  IMAD.MOV.U32 R2, RZ, RZ, c[0x0][0x2c4] ;  /* 0x0000b100ff027624 */ /* 0x008fca00078e00ff */
[----:B------:R-:W-:Y:S02]  /*0730*/  ISETP.NE.AND P1, PT, R2, 0x1, PT ;  /* 0x000000010200780c */ /* 0x000fe40003f25270 */
[----:B------:R-:W-:Y:S01]  /*0740*/  ISETP.GE.AND P2, PT, R8, 0x1, PT ;  /* 0x000000010800780c */ /* 0x000fe20003f46270 */
[----:B----4-:R-:W-:Y:S01]  /*0750*/  @P4 IMAD.IADD R4, R0, 0x1, -R5 ;  /* 0x0000000100044824 */ /* 0x010fe200078e0a05 */
[----:B------:R-:W-:-:S03]  /*0760*/  IADD3 R0, R141, 0x7f, RZ ;  /* 0x0000007f8d007810 */ /* 0x000fc60007ffe0ff */
[----:B------:R-:W-:-:S06]  /*0770*/  IMAD.IADD R5, R10, 0x1, R4 ;  /* 0x000000010a057824 */ /* 0x000fcc00078e0204 */
[----:B------:R-:W-:Y:S01]  /*0780*/  @P1 IMAD.HI.U32 R2, R0, c[0x0][0x2c8], RZ ;  /* 0x0000b20000021a27 */ /* 0x000fe200078e00ff */
[----:B------:R1:W-:Y:S01]  /*0790*/  STL.64 [R1+0x60], R4 ;  /* 0x0000600401007387 */ /* 0x0003e20000100a00 */
[----:B------:R-:W-:-:S03]  /*07a0*/  IADD3 R3, R5, 0x2f, RZ ;  /* 0x0000002f05037810 */ /* 0x000fc60007ffe0ff */
[----:B------:R-:W-:Y:S02]  /*07b0*/  @P1 SHF.R.U32.HI R0, RZ, c[0x0][0x2cc], R2 ;  /* 0x0000b300ff001a19 */ /* 0x000fe40000011602 */
[----:B------:R-:W-:Y:S02]  /*07c0*/  IMAD.HI R3, R3, 0x2aaaaaab, RZ ;  /* 0x2aaaaaab03037827 */ /* 0x000fe400078e02ff */
[----:B------:R-:W-:Y:S01]  /*07d0*/  IADD3 R0, R0, 0x1, R5 ;  /* 0x0000000100007810 */ /* 0x000fe20007ffe005 */
[----:B--2---:R1:W-:Y:S02]  /*07e0*/  STL [R1+0x68], R24 ;  /* 0x0000681801007387 */ /* 0x0043e40000100800 */
[----:B------:R-:W-:Y:S02]  /*07f0*/  SHF.R.U32.HI R6, RZ, 0x1f, R3 ;  /* 0x0000001fff067819 */ /* 0x000fe40000011603 */
[----:B------:R-:W-:Y:S02]  /*0800*/  IMAD.IADD R2, R0, 0x1, -R18 ;  /* 0x0000000100027824 */ /* 0x000fe400078e0a12 */
[----:B------:R-:W-:-:S03]  /*0810*/  LEA.HI.SX32 R7, R3, R6, 0x1d ;  /* 0x0000000603077211 */ /* 0x000fc600078feaff */
        /* <DEDUP_REMOVED lines=11> */
.L_x_1113:
[----:B------:R-:W-:-:S13]  /*08d0*/  ISETP.NE.AND P0, PT, R8, 0x1, PT ;  /* 0x000000010800780c */ /* 0x000fda0003f05270 */
[----:B------:R-:W-:-:S05]  /*08e0*/  @P0 IMAD.HI.U32 R2, R0, c[0x0][0x330], RZ ;  /* 0x0000cc0000020a27 */ /* 0x000fca00078e00ff */
[----:B------:R-:W-:-:S05]  /*08f0*/  @P0 SHF.R.U32.HI R0, RZ, c[0x0][0x334], R2 ;  /* 0x0000cd00ff000a19 */ /* 0x000fca0000011602 */
.L_x_1114:
[----:B------:R-:W-:-:S05]  /*0900*/  IMAD R0, R0, R8, c[0x0][0x32c] ;  /* 0x0000cb0000007624 */ /* 0x000fca00078e0208 */
[----:B------:R-:W-:Y:S02]  /*0910*/  IMNMX R6, R6, R0, PT ;  /* 0x0000000006067217 */ /* 0x000fe40003800200 */
.L_x_1112:
[----:B------:R-:W-:-:S04]  /*0920*/  @P1 IMAD.HI.U32 R2, R141, c[0x0][0x2c8], RZ ;  /* 0x0000b2008d021a27 */ /* 0x000fc800078e00ff */
[----:B------:R-:W-:Y:S01]  /*0930*/  IMAD.MOV.U32 R0, RZ, RZ, R141 ;  /* 0x000000ffff007224 */ /* 0x000fe200078e008d */
[----:B------:R-:W-:-:S04]  /*0940*/  @P1 SHF.R.U32.HI R0, RZ, c[0x0][0x2cc], R2 ;  /* 0x0000b300ff001a19 */ /* 0x000fc80000011602 */
[----:B------:R-:W-:-:S04]  /*0950*/  IADD3 R0, R0, R5, -R18 ;  /* 0x0000000500007210 */ /* 0x000fc80007ffe812 */
        /* <DEDUP_REMOVED lines=10> */
.L_x_1116:
[----:B------:R-:W-:-:S13]  /*0a00*/  ISETP.NE.AND P0, PT, R8, 0x1, PT ;  /* 0x000000010800780c */ /* 0x000fda0003f05270 */
[----:B------:R-:W-:-:S05]  /*0a10*/  @P0 IMAD.HI.U32 R2, R0, c[0x0][0x330], RZ ;  /* 0x0000cc0000020a27 */ /* 0x000fca00078e00ff */
[----:B------:R-:W-:-:S05]  /*0a20*/  @P0 SHF.R.U32.HI R0, RZ, c[0x0][0x334], R2 ;  /* 0x0000cd00ff000a19 */ /* 0x000fca0000011602 */
.L_x_1117:
[----:B------:R-:W-:-:S05]  /*0a30*/  IMAD R0, R0, c[0x0][0x32c], RZ ;  /* 0x0000cb0000007a24 */ /* 0x000fca00078e02ff */
[----:B------:R-:W-:-:S04]  /*0a40*/  IMNMX R3, R3, R0, !PT ;  /* 0x0000000003037217 */ /* 0x000fc80007800200 */
.L_x_1115:
        /* <DEDUP_REMOVED lines=15> */
[----:B------:R-:W-:-:S07]  /*0b40*/  SHF.R.U32.HI R131, RZ, 0x5, R3 ;  /* 0x00000005ff837819 */ /* 0x000fce0000011603 */
[----:B------:R-:W-:Y:S01]  /*0b50*/  @P0 IADD3 R2, R0, 0x2f, RZ ;  /* 0x0000002f00020810 */ /* 0x000fe20007ffe0ff */
[----:B------:R-:W-:-:S04]  /*0b60*/  IMAD.MOV.U32 R0, RZ, RZ, R131 ;  /* 0x000000ffff007224 */ /* 0x000fc800078e0083 */
[----:B------:R-:W-:-:S05]  /*0b70*/  @P0 IMAD.HI R2, R2, 0x2aaaaaab, RZ ;  /* 0x2aaaaaab02020827 */ /* 0x000fca00078e02ff */
[----:B------:R-:W-:-:S04]  /*0b80*/  @P0 SHF.R.U32.HI R3, RZ, 0x1f, R2 ;  /* 0x0000001fff030819 */ /* 0x000fc80000011602 */
[----:B------:R-:W-:-:S04]  /*0b90*/  @P0 LEA.HI.SX32 R0, R2, R3, 0x1d ;  /* 0x0000000302000211 */ /* 0x000fc800078feaff */
[----:B------:R-:W-:-:S13]  /*0ba0*/  ISETP.GT.AND P0, PT, R0, R131, PT ;  /* 0x000000830000720c */ /* 0x000fda0003f04270 */
[----:B------:R-:W-:Y:S05]  /*0bb0*/  @!P0 BRA `(.L_x_1118) ;  /* 0x0000578000008947 */ /* 0x000fea0003800000 */
[----:B------:R-:W-:-:S04]  /*0bc0*/  ISETP.NE.U32.AND P0, PT, RZ, c[0x0][0x340], PT ;  /* 0x0000d000ff007a0c */ /* 0x000fc80003f05070 */
[----:B------:R-:W-:-:S13]  /*0bd0*/  ISETP.NE.AND.EX P1, PT, RZ, c[0x0][0x344], PT, P0 ;  /* 0x0000d100ff007a0c */ /* 0x000fda0003f25300 */
[----:B------:R-:W-:-:S05]  /*0be0*/  @P1 IMAD.WIDE R2, R38, R35, c[0x0][0x340] ;  /* 0x0000d00026021625 */ /* 0x000fca00078e0223 */
[----:B------:R2:W3:Y:S01]  /*0bf0*/  @P1 LDG.E R25, [R2.64] ;  /* 0x0000000602191981 */ /* 0x0004e2000c1e1900 */
[----:B------:R-:W-:Y:S01]  /*0c00*/  IMAD.MOV.U32 R146, RZ, RZ, 0x30 ;  /* 0x00000030ff927424 */ /* 0x000fe200078e00ff */
[----:B------:R-:W-:Y:S01]  /*0c10*/  SHF.R.S32.HI R34, RZ, 0x1f, R178 ;  /* 0x0000001fff227819 */ /* 0x000fe200000114b2 */
[----:B------:R-:W-:Y:S01]  /*0c20*/  IMAD.WIDE.U32 R28, R15, c[0x0][0x1e8], RZ ;  /* 0x00007a000f1c7a25 */ /* 0x000fe200078e00ff */
[----:B------:R-:W-:Y:S01]  /*0c30*/  IADD3 R40, R0, -0x1, RZ ;  /* 0xffffffff00287810 */ /* 0x000fe20007ffe0ff */
[----:B------:R-:W-:Y:S01]  /*0c40*/  ULDC.U8 UR4, c[0x0][0x298] ;  /* 0x0000a60000047ab9 */ /* 0x000fe20000000000 */
[----:B------:R-:W-:Y:S01]  /*0c50*/  SEL R96, R38, RZ, !P4 ;  /* 0x000000ff26607207 */ /* 0x000fe20006000000 */
[----:B------:R-:W-:Y:S01]  /*0c60*/  IMAD.WIDE.U32 R150, R146, c[0x0][0x238], RZ ;  /* 0x00008e0092967a25 */ /* 0x000fe200078e00ff */
[----:B------:R-:W-:-:S03]  /*0c70*/  MOV R172, c[0x0][0x290] ;  /* 0x0000a40000ac7a02 */ /* 0x000fc60000000f00 */
[----:B------:R-:W-:Y:S01]  /*0c80*/  IMAD.IADD R30, R12, 0x1, R11 ;  /* 0x000000010c1e7824 */ /* 0x000fe200078e020b */
[----:B------:R-:W-:Y:S01]  /*0c90*/  SHF.R.S32.HI R12, RZ, 0x1f, R38 ;  /* 0x0000001fff0c7819 */ /* 0x000fe20000011426 */
[C---:B-1----:R-:W-:Y:S01]  /*0ca0*/  IMAD R5, R13.reuse, c[0x0][0x240], RZ ;  /* 0x000090000d057a24 */ /* 0x042fe200078e02ff */
[----:B------:R-:W-:Y:S01]  /*0cb0*/  SHF.L.U64.HI R143, R172, R35, c[0x0][0x294] ;  /* 0x0000a500ac8f7619 */ /* 0x000fe20000010223 */
[----:B------:R-:W-:Y:S01]  /*0cc0*/  IMAD R20, R13, c[0x0][0x260], RZ ;  /* 0x000098000d147a24 */ /* 0x000fe200078e02ff */
[----:B------:R-:W-:Y:S01]  /*0cd0*/  SEL R26, R12, RZ, !P4 ;  /* 0x000000ff0c1a7207 */ /* 0x000fe20006000000 */
[C---:B------:R-:W-:Y:S02]  /*0ce0*/  IMAD R5, R15.reuse, c[0x0][0x244], R5 ;  /* 0x000091000f057a24 */ /* 0x040fe400078e0205 */
[----:B------:R-:W-:Y:S02]  /*0cf0*/  IMAD R20, R15, c[0x0][0x264], R20 ;  /* 0x000099000f147a24 */ /* 0x000fe400078e0214 */
[----:B------:R-:W-:-:S02]  /*0d00*/  IMAD R22, R13, c[0x0][0x210], RZ ;  /* 0x000084000d167a24 */ /* 0x000fc400078e02ff */
[----:B------:R-:W-:Y:S02]  /*0d10*/  IMAD.MOV.U32 R142, RZ, RZ, c[0x0][0x238] ;  /* 0x00008e00ff8e7624 */ /* 0x000fe400078e00ff */
[----:B--2---:R-:W-:Y:S02]  /*0d20*/  IMAD R3, R146, c[0x0][0x23c], RZ ;  /* 0x00008f0092037a24 */ /* 0x004fe400078e02ff */
[----:B------:R-:W-:Y:S01]  /*0d30*/  IMAD R2, R13, c[0x0][0x1e8], RZ ;  /* 0x00007a000d027a24 */ /* 0x000fe200078e02ff */
[----:B------:R-:W-:Y:S01]  /*0d40*/  SHF.L.U32 R155, R142, 0x5, RZ ;  /* 0x000000058e9b7819 */ /* 0x000fe200000006ff */
[----:B------:R-:W-:Y:S01]  /*0d50*/  IMAD.IADD R169, R151, 0x1, R3 ;  /* 0x0000000197a97824 */ /* 0x000fe200078e0203 */
[----:B------:R-:W-:Y:S01]  /*0d60*/  LEA.HI R3, R34, R178, RZ, 0x3 ;  /* 0x000000b222037211 */ /* 0x000fe200078f18ff */
[----:B------:R-:W-:Y:S02]  /*0d70*/  IMAD R2, R15, c[0x0][0x1ec], R2 ;  /* 0x00007b000f027a24 */ /* 0x000fe400078e0202 */
[----:B------:R-:W-:Y:S01]  /*0d80*/  IMAD R0, R169, R40, RZ ;  /* 0x00000028a9007224 */ /* 0x000fe200078e02ff */
[----:B------:R-:W-:Y:S01]  /*0d90*/  LOP3.LUT R32, R3, 0xfffffff8, RZ, 0xc0, !PT ;  /* 0xfffffff803207812 */ /* 0x000fe200078ec0ff */
[----:B------:R-:W-:Y:S01]  /*0da0*/  IMAD R22, R15, c[0x0][0x214], R22 ;  /* 0x000085000f167a24 */ /* 0x000fe200078e0216 */
[----:B------:R-:W-:Y:S01]  /*0db0*/  IADD3 R29, R29, R2, RZ ;  /* 0x000000021d1d7210 */ /* 0x000fe20007ffe0ff */
[----:B------:R-:W-:Y:S01]  /*0dc0*/  IMAD.MOV.U32 R153, RZ, RZ, 0x5 ;  /* 0x00000005ff997424 */ /* 0x000fe200078e00ff */
[----:B------:R-:W-:Y:S01]  /*0dd0*/  SHF.R.S32.HI R2, RZ, 0x1f, R40 ;  /* 0x0000001fff027819 */ /* 0x000fe20000011428 */
[----:B------:R-:W-:Y:S01]  /*0de0*/  IMAD.IADD R32, R178, 0x1, -R32 ;  /* 0x00000001b2207824 */ /* 0x000fe200078e0a20 */
[----:B------:R-:W-:Y:S01]  /*0df0*/  SHF.R.S32.HI R89, RZ, 0x3, R3 ;  /* 0x00000003ff597819 */ /* 0x000fe20000011403 */
[----:B------:R-:W-:-:S02]  /*0e00*/  IMAD.MOV.U32 R71, RZ, RZ, c[0x0][0x27c] ;  /* 0x00009f00ff477624 */ /* 0x000fc400078e00ff */
[----:B------:R-:W-:Y:S01]  /*0e10*/  IMAD R27, R2, R150, R0 ;  /* 0x00000096021b7224 */ /* 0x000fe200078e0200 */
[----:B------:R-:W-:Y:S01]  /*0e20*/  SHF.L.U32 R36, R32, 0x3, RZ ;  /* 0x0000000320247819 */ /* 0x000fe200000006ff */
[--C-:B------:R-:W-:Y:S01]  /*0e30*/  IMAD R0, R40, -0x30, -R89.reuse ;  /* 0xffffffd028007824 */ /* 0x100fe200078e0a59 */
[----:B------:R-:W-:Y:S01]  /*0e40*/  SHF.R.S32.HI R31, RZ, 0x1f, R89 ;  /* 0x0000001fff1f7819 */ /* 0x000fe20000011459 */
[----:B------:R-:W-:Y:S01]  /*0e50*/  IMAD.SHL.U32 R32, R32, 0x4, RZ ;  /* 0x0000000420207824 */ /* 0x000fe200078e00ff */
[----:B------:R-:W-:Y:S01]  /*0e60*/  SHF.R.S32.HI R37, RZ, 0x1f, R36 ;  /* 0x0000001fff257819 */ /* 0x000fe20000011424 */
[----:B------:R-:W-:Y:S01]  /*0e70*/  IMAD.IADD R0, R0, 0x1, R4 ;  /* 0x0000000100007824 */ /* 0x000fe200078e0204 */
[----:B------:R-:W-:Y:S01]  /*0e80*/  IADD3 R125, P4, R89, R14, RZ ;  /* 0x0000000e597d7210 */ /* 0x000fe20007f9e0ff */
[----:B------:R-:W-:Y:S01]  /*0e90*/  IMAD R16, R31, c[0x0][0x280], RZ ;  /* 0x0000a0001f107a24 */ /* 0x000fe200078e02ff */
[----:B------:R-:W-:Y:S01]  /*0ea0*/  SHF.R.S32.HI R33, RZ, 0x1f, R32 ;  /* 0x0000001fff217819 */ /* 0x000fe20000011420 */
[----:B------:R-:W-:Y:S01]  /*0eb0*/  IMAD.WIDE.U32 R2, R15, c[0x0][0x240], R36 ;  /* 0x000090000f027a25 */ /* 0x000fe200078e0024 */
[----:B------:R-:W-:-:S02]  /*0ec0*/  ISETP.GE.AND P3, PT, R0, 0x1, PT ;  /* 0x000000010000780c */ /* 0x000fc40003f66270 */
[C---:B------:R-:W-:Y:S01]  /*0ed0*/  ISETP.GE.AND P2, PT, R0.reuse, 0x11, PT ;  /* 0x000000110000780c */ /* 0x040fe20003f46270 */
[----:B------:R-:W-:Y:S01]  /*0ee0*/  IMAD R16, R89, c[0x0][0x284], R16 ;  /* 0x0000a10059107a24 */ /* 0x000fe200078e0210 */
[----:B------:R-:W-:Y:S01]  /*0ef0*/  IADD3 R3, R3, R5, RZ ;  /* 0x0000000503037210 */ /* 0x000fe20007ffe0ff */
[----:B------:R-:W-:Y:S01]  /*0f00*/  IMAD.WIDE.U32 R8, R89, c[0x0][0x280], R32 ;  /* 0x0000a00059087a25 */ /* 0x000fe200078e0020 */
[----:B------:R-:W-:Y:S02]  /*0f10*/  ISETP.GT.AND P0, PT, R0, 0x20, PT ;  /* 0x000000200000780c */ /* 0x000fe40003f04270 */
[----:B------:R-:W-:Y:S01]  /*0f20*/  LEA.HI.X.SX32 R136, R14, R31, 0x1, P4 ;  /* 0x0000001f0e887211 */ /* 0x000fe200020f0eff */
[----:B------:R-:W-:Y:S01]  /*0f30*/  IMAD R0, R26, c[0x0][0x248], RZ ;  /* 0x000092001a007a24 */ /* 0x000fe200078e02ff */
[----:B------:R-:W-:Y:S01]  /*0f40*/  IADD3 R19, R9, R16, RZ ;  /* 0x0000001009137210 */ /* 0x000fe20007ffe0ff */
[----:B------:R-:W-:Y:S01]  /*0f50*/  IMAD.WIDE.U32 R2, R96, c[0x0][0x248], R2 ;  /* 0x0000920060027a25 */ /* 0x000fe200078e0002 */
[----:B------:R-:W-:-:S02]  /*0f60*/  ISETP.GE.AND P4, PT, R36, c[0x0][0x1d4], PT ;  /* 0x0000750024007a0c */ /* 0x000fc40003f86270 */
[----:B------:R-:W-:Y:S01]  /*0f70*/  IADD3 R88, R36, 0x40, RZ ;  /* 0x0000004024587810 */ /* 0x000fe20007ffe0ff */
[----:B------:R-:W-:Y:S01]  /*0f80*/  IMAD R0, R96, c[0x0][0x24c], R0 ;  /* 0x0000930060007a24 */ /* 0x000fe200078e0200 */
[----:B------:R-:W-:Y:S01]  /*0f90*/  P2R R124, PR, RZ, 0x10 ;  /* 0x00000010ff7c7803 */ /* 0x000fe20000000000 */
[----:B------:R-:W-:Y:S01]  /*0fa0*/  IMAD.MOV.U32 R18, RZ, RZ, R8 ;  /* 0x000000ffff127224 */ /* 0x000fe200078e0008 */
[----:B------:R-:W-:Y:S01]  /*0fb0*/  ISETP.GE.AND P6, PT, R88, c[0x0][0x1d4], PT ;  /* 0x0000750058007a0c */ /* 0x000fe20003fc6270 */
[C---:B------:R-:W-:Y:S01]  /*0fc0*/  IMAD.WIDE.U32 R8, R89.reuse, c[0x0][0x280], R36 ;  /* 0x0000a00059087a25 */ /* 0x040fe200078e0024 */
[C---:B------:R-:W-:Y:S02]  /*0fd0*/  IADD3 R139, R89.reuse, 0x20, RZ ;  /* 0x00000020598b7810 */ /* 0x040fe40007ffe0ff */
[----:B------:R-:W-:Y:S01]  /*0fe0*/  IADD3 R140, R89, 0x10, RZ ;  /* 0x00000010598c7810 */ /* 0x000fe20007ffe0ff */
[----:B------:R-:W-:Y:S01]  /*0ff0*/  IMAD.IADD R3, R3, 0x1, R0 ;  /* 0x0000000103037824 */ /* 0x000fe200078e0200 */
[----:B------:R-:W-:Y:S01]  /*1000*/  P2R R138, PR, RZ, 0x40 ;  /* 0x00000040ff8a7803 */ /* 0x000fe20000000000 */
[----:B------:R-:W-:Y:S01]  /*1010*/  IMAD.WIDE.U32 R6, R15, c[0x0][0x260], R36 ;  /* 0x000098000f067a25 */ /* 0x000fe200078e0024 */
[----:B------:R-:W-:-:S03]  /*1020*/  IADD3 R133, -R89, R4, RZ ;  /* 0x0000000459857210 */ /* 0x000fc60007ffe1ff */
[----:B------:R-:W-:Y:S02]  /*1030*/  IMAD R0, R136, c[0x0][0x238], RZ ;  /* 0x00008e0088007a24 */ /* 0x000fe400078e02ff */
[----:B------:R-:W-:Y:S01]  /*1040*/  IMAD.IADD R17, R16, 0x1, R9 ;  /* 0x0000000110117824 */ /* 0x000fe200078e0209 */
[----:B------:R-:W-:Y:S01]  /*1050*/  MOV R16, R8 ;  /* 0x0000000800107202 */ /* 0x000fe20000000f00 */
[----:B------:R-:W-:-:S04]  /*1060*/  IMAD.WIDE.U32 R122, R125, c[0x0][0x238], R2 ;  /* 0x00008e007d7a7a25 */ /* 0x000fc800078e0002 */
[----:B------:R-:W-:Y:S01]  /*1070*/  IMAD R13, R31, c[0x0][0x290], RZ ;  /* 0x0000a4001f0d7a24 */ /* 0x000fe200078e02ff */
[----:B------:R-:W-:Y:S01]  /*1080*/  MOV R120, R122 ;  /* 0x0000007a00787202 */ /* 0x000fe20000000f00 */
[----:B------:R-:W-:Y:S02]  /*1090*/  IMAD.IADD R21, R7, 0x1, R20 ;  /* 0x0000000107157824 */ /* 0x000fe400078e0214 */
[----:B------:R-:W-:Y:S02]  /*10a0*/  IMAD R0, R125, c[0x0][0x23c], R0 ;  /* 0x00008f007d007a24 */ /* 0x000fe400078e0200 */
[----:B------:R-:W-:Y:S02]  /*10b0*/  IMAD.MOV.U32 R20, RZ, RZ, R6 ;  /* 0x000000ffff147224 */ /* 0x000fe400078e0006 */
[----:B------:R-:W-:-:S04]  /*10c0*/  IMAD.WIDE.U32 R6, R15, c[0x0][0x210], R36 ;  /* 0x000084000f067a25 */ /* 0x000fc800078e0024 */
[----:B------:R-:W-:Y:S01]  /*10d0*/  IMAD R13, R89, c[0x0][0x294], R13 ;  /* 0x0000a500590d7a24 */ /* 0x000fe200078e020d */
[----:B------:R-:W-:Y:S01]  /*10e0*/  IADD3 R23, R7, R22, RZ ;  /* 0x0000001607177210 */ /* 0x000fe20007ffe0ff */
[----:B------:R-:W-:-:S04]  /*10f0*/  IMAD.WIDE.U32 R10, R89, c[0x0][0x290], R32 ;  /* 0x0000a400590a7a25 */ /* 0x000fc800078e0020 */
[----:B------:R-:W-:Y:S02]  /*1100*/  IMAD.IADD R121, R123, 0x1, R0 ;  /* 0x000000017b797824 */ /* 0x000fe400078e0200 */
[----:B------:R-:W-:Y:S02]  /*1110*/  IMAD.SHL.U32 R2, R89, 0x40, RZ ;  /* 0x0000004059027824 */ /* 0x000fe400078e00ff */
[----:B------:R-:W-:Y:S02]  /*1120*/  IMAD.IADD R15, R11, 0x1, R13 ;  /* 0x000000010b0f7824 */ /* 0x000fe400078e020d */
[----:B------:R-:W-:Y:S01]  /*1130*/  IMAD.MOV.U32 R14, RZ, RZ, R10 ;  /* 0x000000ffff0e7224 */ /* 0x000fe200078e000a */
[----:B------:R-:W-:Y:S01]  /*1140*/  LOP3.LUT R118, R2, 0x1c0, RZ, 0xc0, !PT ;  /* 0x000001c002767812 */ /* 0x000fe200078ec0ff */
[----:B------:R-:W-:Y:S01]  /*1150*/  IMAD.MOV.U32 R22, RZ, RZ, R6 ;  /* 0x000000ffff167224 */ /* 0x000fe200078e0006 */
[----:B------:R-:W-:Y:S01]  /*1160*/  LEA.HI R6, R34, R178, RZ, 0x6 ;  /* 0x000000b222067211 */ /* 0x000fe200078f30ff */
[----:B------:R-:W-:Y:S01]  /*1170*/  IMAD.WIDE.U32 R10, R40, R150, R120 ;  /* 0x00000096280a7225 */ /* 0x000fe200078e0078 */
[----:B------:R-:W-:-:S02]  /*1180*/  LOP3.LUT R72, R118, 0x38, R36, 0xf8, !PT ;  /* 0x0000003876487812 */ /* 0x000fc400078ef824 */
[----:B------:R-:W-:Y:S01]  /*1190*/  SHF.L.U32 R6, R6, 0x3, RZ ;  /* 0x0000000306067819 */ /* 0x000fe200000006ff */
[----:B------:R-:W-:Y:S01]  /*11a0*/  IMAD.WIDE.U32 R2, R89, c[0x0][0x290], R36 ;  /* 0x0000a40059027a25 */ /* 0x000fe200078e0024 */
[----:B------:R-:W-:Y:S02]  /*11b0*/  SHF.R.U32.HI R170, RZ, 0x3, R118 ;  /* 0x00000003ffaa7819 */ /* 0x000fe40000011676 */
[----:B------:R-:W-:Y:S01]  /*11c0*/  LOP3.LUT R6, R6, 0xfffffe00, RZ, 0xc0, !PT ;  /* 0xfffffe0006067812 */ /* 0x000fe200078ec0ff */
[----:B------:R-:W-:Y:S01]  /*11d0*/  IMAD.WIDE.U32 R102, R24, c[0x0][0x280], R16 ;  /* 0x0000a00018667a25 */ /* 0x000fe200078e0010 */
[----:B------:R-:W-:Y:S02]  /*11e0*/  IADD3 R3, R13, R3, RZ ;  /* 0x000000030d037210 */ /* 0x000fe40007ffe0ff */
[----:B------:R-:W-:Y:S01]  /*11f0*/  LOP3.LUT R72, R6, R72, R170, 0xf6, !PT ;  /* 0x0000004806487212 */ /* 0x000fe200078ef6aa */
[----:B------:R-:W-:Y:S01]  /*1200*/  IMAD.WIDE.U32 R100, R24, c[0x0][0x290], R14 ;  /* 0x0000a40018647a25 */ /* 0x000fe200078e000e */
[----:B------:R-:W-:-:S03]  /*1210*/  IADD3 R34, R32, 0x20, RZ ;  /* 0x0000002020227810 */ /* 0x000fc60007ffe0ff */
[----:B------:R-:W-:Y:S02]  /*1220*/  IMAD.SHL.U32 R72, R72, 0x2, RZ ;  /* 0x0000000248487824 */ /* 0x000fe400078e00ff */
[----:B------:R-:W-:-:S04]  /*1230*/  IMAD.WIDE.U32 R98, R24, c[0x0][0x290], R2 ;  /* 0x0000a40018627a25 */ /* 0x000fc800078e0002 */
[----:B------:R-:W-:-:S04]  /*1240*/  IMAD.WIDE.U32 R2, R142, 0x20, RZ ;  /* 0x000000208e027825 */ /* 0x000fc800078e00ff */
[----:B------:R-:W-:-:S04]  /*1250*/  IMAD.WIDE.U32 R104, R24, c[0x0][0x280], R18 ;  /* 0x0000a00018687a25 */ /* 0x000fc800078e0012 */
[----:B------:R-:W-:-:S04]  /*1260*/  IMAD.WIDE.U32 R156, R89, c[0x0][0x1e0], RZ ;  /* 0x00007800599c7a25 */ /* 0x000fc800078e00ff */
[C---:B------:R-:W-:Y:S02]  /*1270*/  IMAD R162, R146.reuse, c[0x0][0x294], RZ ;  /* 0x0000a50092a27a24 */ /* 0x040fe400078e02ff */
[C---:B------:R-:W-:Y:S02]  /*1280*/  IMAD R163, R146.reuse, c[0x0][0x284], RZ ;  /* 0x0000a10092a37a24 */ /* 0x040fe400078e02ff */
[C---:B------:R-:W-:Y:S02]  /*1290*/  IMAD R164, R146.reuse, c[0x0][0x1e4], RZ ;  /* 0x0000790092a47a24 */ /* 0x040fe400078e02ff */
[----:B------:R-:W-:-:S04]  /*12a0*/  IMAD.WIDE.U32 R148, R146, c[0x0][0x290], RZ ;  /* 0x0000a40092947a25 */ /* 0x000fc800078e00ff */
[----:B------:R-:W-:Y:S01]  /*12b0*/  IMAD.WIDE.U32 R158, R139, c[0x0][0x1e0], RZ ;  /* 0x000078008b9e7a25 */ /* 0x000fe200078e00ff */
[----:B------:R-:W-:-:S03]  /*12c0*/  IADD3 R162, R149, R162, RZ ;  /* 0x000000a295a27210 */ /* 0x000fc60007ffe0ff */
[----:B------:R-:W-:-:S04]  /*12d0*/  IMAD.WIDE.U32 R146, R146, c[0x0][0x280], RZ ;  /* 0x0000a00092927a25 */ /* 0x000fc800078e00ff */
[----:B------:R-:W-:-:S04]  /*12e0*/  IMAD.WIDE.U32 R160, R140, c[0x0][0x1e0], RZ ;  /* 0x000078008ca07a25 */ /* 0x000fc800078e00ff */
[----:B------:R-:W-:Y:S02]  /*12f0*/  IMAD.SHL.U32 R171, R172, 0x20, RZ ;  /* 0x00000020acab7824 */ /* 0x000fe400078e00ff */
[----:B------:R-:W-:Y:S02]  /*1300*/  IMAD.SHL.U32 R70, R71, 0x2, RZ ;  /* 0x0000000247467824 */ /* 0x000fe400078e00ff */
[----:B------:R-:W-:Y:S01]  /*1310*/  IMAD.IADD R163, R147, 0x1, R163 ;  /* 0x0000000193a37824 */ /* 0x000fe200078e02a3 */
[--C-:B---3--:R-:W-:Y:S01]  /*1320*/  @P1 SHF.R.S32.HI R9, RZ, 0x1f, R25.reuse ;  /* 0x0000001fff091819 */ /* 0x108fe20000011419 */
[----:B------:R-:W-:Y:S01]  /*1330*/  @P1 IMAD.MOV.U32 R8, RZ, RZ, R25 ;  /* 0x000000ffff081224 */ /* 0x000fe200078e0019 */
[----:B------:R-:W-:Y:S01]  /*1340*/  @!P1 MOV R8, R38 ;  /* 0x0000002600089202 */ /* 0x000fe20000000f00 */
[----:B------:R-:W-:Y:S01]  /*1350*/  @!P1 IMAD.MOV.U32 R9, RZ, RZ, R12 ;  /* 0x000000ffff099224 */ /* 0x000fe200078e000c */
[----:B------:R-:W-:Y:S01]  /*1360*/  ISETP.GE.AND P1, PT, R36, c[0x0][0x27c], PT ;  /* 0x00009f0024007a0c */ /* 0x000fe20003f26270 */
[----:B------:R-:W-:Y:S01]  /*1370*/  IMAD.IADD R25, R11, 0x1, R27 ;  /* 0x000000010b197824 */ /* 0x000fe200078e021b */
[----:B------:R-:W-:Y:S01]  /*1380*/  @P3 LEA R12, P4, R10, c[0x0][0x220], 0x1 ;  /* 0x000088000a0c3a11 */ /* 0x000fe200078808ff */
[----:B------:R-:W-:Y:S01]  /*1390*/  IMAD R11, R26, c[0x0][0x268], RZ ;  /* 0x00009a001a0b7a24 */ /* 0x000fe200078e02ff */
[----:B------:R-:W-:-:S02]  /*13a0*/  SEL R5, RZ, c[0x0][0x27c], !P1 ;  /* 0x00009f00ff057a07 */ /* 0x000fc40004800000 */
[----:B------:R-:W-:Y:S01]  /*13b0*/  @P3 LEA.HI.X R13, R10, c[0x0][0x224], R25, 0x1, P4 ;  /* 0x000089000a0d3a11 */ /* 0x000fe200020f0c19 */
[----:B------:R-:W-:Y:S01]  /*13c0*/  IMAD R107, R96, c[0x0][0x26c], R11 ;  /* 0x00009b00606b7a24 */ /* 0x000fe200078e020b */
[----:B------:R-:W-:Y:S01]  /*13d0*/  ISETP.NE.AND P4, PT, R124, RZ, PT ;  /* 0x000000ff7c00720c */ /* 0x000fe20003f85270 */
[----:B------:R-:W-:Y:S01]  /*13e0*/  IMAD.IADD R5, R36, 0x1, R5 ;  /* 0x0000000124057824 */ /* 0x000fe200078e0205 */
[----:B------:R-:W-:Y:S01]  /*13f0*/  SEL R14, R8, RZ, !P5 ;  /* 0x000000ff080e7207 */ /* 0x000fe20006800000 */
[----:B------:R-:W-:Y:S01]  /*1400*/  IMAD.WIDE.U32 R96, R96, c[0x0][0x268], R20 ;  /* 0x00009a0060607a25 */ /* 0x000fe200078e0014 */
[----:B------:R-:W-:Y:S02]  /*1410*/  MOV R21, c[0x0][0x23c] ;  /* 0x00008f0000157a02 */ /* 0x000fe40000000f00 */
[----:B------:R-:W-:Y:S01]  /*1420*/  SHF.R.S32.HI R7, RZ, 0x1f, R5 ;  /* 0x0000001fff077819 */ /* 0x000fe20000011405 */
[----:B------:R-:W-:-:S03]  /*1430*/  IMAD.WIDE.U32 R94, R14, c[0x0][0x218], R22 ;  /* 0x000086000e5e7a25 */ /* 0x000fc600078e0016 */
[-C--:B------:R-:W-:Y:S01]  /*1440*/  LEA.HI R0, R7, R5.reuse, RZ, 0x3 ;  /* 0x0000000507007211 */ /* 0x080fe200078f18ff */
[----:B------:R-:W-:Y:S01]  /*1450*/  IMAD.SHL.U32 R15, R21, 0x20, RZ ;  /* 0x00000020150f7824 */ /* 0x000fe200078e00ff */
[----:B------:R-:W-:Y:S01]  /*1460*/  LEA.HI R26, R7, R5, RZ, 0x6 ;  /* 0x00000005071a7211 */ /* 0x000fe200078f30ff */
[----:B------:R-:W-:Y:S01]  /*1470*/  @!PT LDS RZ, [RZ] ;  /* 0x00000000fffff984 */ /* 0x000fe20000000800 */
[----:B------:R-:W-:Y:S01]  /*1480*/  @!PT LDS RZ, [RZ] ;  /* 0x00000000fffff984 */ /* 0x000fe20000000800 */
[----:B------:R-:W-:Y:S01]  /*1490*/  @!PT LDS RZ, [RZ] ;  /* 0x00000000fffff984 */ /* 0x000fe20000000800 */
[----:B------:R1:W-:Y:S01]  /*14a0*/  @P3 LDGSTS.E.BYPASS.LTC128B.128 [R72+0x5080], [R12.64], !P4 ;  /* 0x050800000c483fae */ /* 0x0003e2000e101d46 */
[----:B------:R-:W-:Y:S01]  /*14b0*/  SHF.R.S32.HI R5, RZ, 0x1f, R24 ;  /* 0x0000001fff057819 */ /* 0x000fe20000011418 */
[----:B------:R-:W-:Y:S01]  /*14c0*/  IMAD.IADD R107, R97, 0x1, R107 ;  /* 0x00000001616b7824 */ /* 0x000fe200078e026b */
[----:B------:R-:W-:Y:S01]  /*14d0*/  LOP3.LUT R11, R118, 0x38, R0, 0xf8, !PT ;  /* 0x00000038760b7812 */ /* 0x000fe200078ef800 */
[----:B------:R1:W-:Y:S01]  /*14e0*/  @P3 LDGSTS.E.BYPASS.LTC128B.128 [R72+0x6880], [R12.64+0x80], !P6 ;  /* 0x068800800c483fae */ /* 0x0003e2000f101d46 */
[----:B------:R-:W-:Y:S01]  /*14f0*/  IADD3 R15, R3, R15, RZ ;  /* 0x0000000f030f7210 */ /* 0x000fe20007ffe0ff */
[C---:B------:R-:W-:Y:S01]  /*1500*/  IMAD R7, R5.reuse, c[0x0][0x280], RZ ;  /* 0x0000a00005077a24 */ /* 0x040fe200078e02ff */
[----:B------:R-:W-:Y:S01]  /*1510*/  IADD3 R137, P4, R2, 0x80, RZ ;  /* 0x0000008002897810 */ /* 0x000fe20007f9e0ff */
[----:B------:R-:W-:Y:S01]  /*1520*/  IMAD R5, R5, c[0x0][0x290], RZ ;  /* 0x0000a40005057a24 */ /* 0x000fe200078e02ff */
[----:B------:R-:W-:Y:S01]  /*1530*/  LOP3.LUT R108, R0, 0xfffffff8, RZ, 0xc0, !PT ;  /* 0xfffffff8006c7812 */ /* 0x000fe200078ec0ff */
[----:B------:R-:W-:Y:S01]  /*1540*/  IMAD R112, R24, c[0x0][0x284], R7 ;  /* 0x0000a10018707a24 */ /* 0x000fe200078e0207 */
[----:B------:R-:W-:Y:S01]  /*1550*/  @P2 LEA R7, P3, R142, R10, 0x4 ;  /* 0x0000000a8e072211 */ /* 0x000fe200078620ff */
[----:B------:R-:W-:Y:S01]  /*1560*/  IMAD R111, R24, c[0x0][0x294], R5 ;  /* 0x0000a500186f7a24 */ /* 0x000fe200078e0205 */
[----:B------:R-:W-:Y:S01]  /*1570*/  SHF.R.S32.HI R5, RZ, 0x6, R26 ;  /* 0x00000006ff057819 */ /* 0x000fe2000001141a */
[----:B------:R-:W-:Y:S01]  /*1580*/  IMAD.SHL.U32 R3, R140, 0x40, RZ ;  /* 0x000000408c037824 */ /* 0x000fe200078e00ff */
[----:B------:R-:W-:Y:S01]  /*1590*/  IADD3 R114, R105, R112, RZ ;  /* 0x0000007069727210 */ /* 0x000fe20007ffe0ff */
[----:B------:R-:W-:Y:S01]  /*15a0*/  IMAD.X R134, RZ, RZ, R15, P4 ;  /* 0x000000ffff867224 */ /* 0x000fe200020e060f */
[----:B------:R-:W-:Y:S01]  /*15b0*/  IADD3 R113, R101, R111, RZ ;  /* 0x0000006f65717210 */ /* 0x000fe20007ffe0ff */
[----:B------:R-:W-:Y:S01]  /*15c0*/  IMAD.IADD R112, R112, 0x1, R103 ;  /* 0x0000000170707824 */ /* 0x000fe200078e0267 */
[----:B------:R-:W-:Y:S01]  /*15d0*/  LOP3.LUT R117, R3, 0x1c0, RZ, 0xc0, !PT ;  /* 0x000001c003757812 */ /* 0x000fe200078ec0ff */
[----:B------:R-:W-:Y:S01]  /*15e0*/  IMAD.IADD R111, R111, 0x1, R99 ;  /* 0x000000016f6f7824 */ /* 0x000fe200078e0263 */
[----:B------:R-:W-:-:S02]  /*15f0*/  SHF.R.S32.HI R68, RZ, 0x3, R0 ;  /* 0x00000003ff447819 */ /* 0x000fc40000011400 */
[----:B------:R-:W-:Y:S02]  /*1600*/  SHF.R.U32.HI R168, RZ, 0x3, R117 ;  /* 0x00000003ffa87819 */ /* 0x000fe40000011675 */
[----:B------:R-:W-:Y:S02]  /*1610*/  LOP3.LUT R3, R117, 0x38, R0, 0xf8, !PT ;  /* 0x0000003875037812 */ /* 0x000fe400078ef800 */
[----:B------:R-:W-:Y:S02]  /*1620*/  SHF.R.S32.HI R115, RZ, 0x1f, R108 ;  /* 0x0000001fff737819 */ /* 0x000fe4000001146c */
[----:B-1----:R-:W-:Y:S01]  /*1630*/  LOP3.LUT R12, R11, R170, RZ, 0x3c, !PT ;  /* 0x000000aa0b0c7212 */ /* 0x002fe200078e3cff */
[----:B------:R-:W-:Y:S01]  /*1640*/  IMAD R13, R5, 0xc00, R6 ;  /* 0x00000c00050d7824 */ /* 0x000fe200078e0206 */
[----:B------:R-:W-:Y:S02]  /*1650*/  @P2 LEA.HI.X R11, R142, R25, R21, 0x4, P3 ;  /* 0x000000198e0b2211 */ /* 0x000fe400018f2415 */
[----:B------:R-:W-:Y:S01]  /*1660*/  @P2 LEA R16, P3, R7, c[0x0][0x220], 0x1 ;  /* 0x0000880007102a11 */ /* 0x000fe200078608ff */
[----:B------:R-:W-:Y:S01]  /*1670*/  IMAD.IADD R20, R13, 0x1, R12 ;  /* 0x000000010d147824 */ /* 0x000fe200078e020c */
[----:B------:R-:W-:-:S02]  /*1680*/  SHF.R.S32.HI R12, RZ, 0x1f, R139 ;  /* 0x0000001fff0c7819 */ /* 0x000fc4000001148b */
[----:B------:R-:W-:Y:S02]  /*1690*/  @P2 LEA.HI.X R17, R7, c[0x0][0x224], R11, 0x1, P3 ;  /* 0x0000890007112a11 */ /* 0x000fe400018f0c0b */
[----:B------:R-:W-:Y:S02]  /*16a0*/  SHF.R.S32.HI R11, RZ, 0x1f, R140 ;  /* 0x0000001fff0b7819 */ /* 0x000fe4000001148c */
[----:B------:R-:W-:Y:S02]  /*16b0*/  LEA.HI R12, R12, R139, RZ, 0x3 ;  /* 0x0000008b0c0c7211 */ /* 0x000fe400078f18ff */
[----:B------:R-:W-:Y:S01]  /*16c0*/  @P0 IADD3 R10, P3, R10, R2, RZ ;  /* 0x000000020a0a0210 */ /* 0x000fe20007f7e0ff */
[----:B------:R-:W-:Y:S01]  /*16d0*/  IMAD.SHL.U32 R2, R139, 0x40, RZ ;  /* 0x000000408b027824 */ /* 0x000fe200078e00ff */
[----:B------:R-:W-:Y:S01]  /*16e0*/  LEA.HI R11, R11, R140, RZ, 0x3 ;  /* 0x0000008c0b0b7211 */ /* 0x000fe200078f18ff */
[----:B------:R-:W-:Y:S01]  /*16f0*/  IMAD.SHL.U32 R12, R12, 0x40, RZ ;  /* 0x000000400c0c7824 */ /* 0x000fe200078e00ff */
[----:B------:R-:W-:-:S02]  /*1700*/  SEL R7, R9, RZ, !P5 ;  /* 0x000000ff09077207 */ /* 0x000fc40006800000 */
[----:B------:R-:W-:Y:S02]  /*1710*/  SHF.L.U32 R11, R11, 0x6, RZ ;  /* 0x000000060b0b7819 */ /* 0x000fe400000006ff */
[----:B------:R-:W-:Y:S02]  /*1720*/  LOP3.LUT R116, R2, 0x1c0, RZ, 0xc0, !PT ;  /* 0x000001c002747812 */ /* 0x000fe400078ec0ff */
[----:B------:R-:W-:Y:S02]  /*1730*/  LOP3.LUT R11, R11, 0xfffffe00, RZ, 0xc0, !PT ;  /* 0xfffffe000b0b7812 */ /* 0x000fe400078ec0ff */
[----:B------:R-:W-:Y:S02]  /*1740*/  LOP3.LUT R12, R12, 0xfffffe00, RZ, 0xc0, !PT ;  /* 0xfffffe000c0c7812 */ /* 0x000fe400078ec0ff */
[----:B------:R-:W-:Y:S01]  /*1750*/  ISETP.NE.AND P5, PT, R124, RZ, PT ;  /* 0x000000ff7c00720c */ /* 0x000fe20003fa5270 */
[C---:B------:R-:W-:Y:S01]  /*1760*/  IMAD R13, R5.reuse, 0xc00, R11 ;  /* 0x00000c00050d7824 */ /* 0x040fe200078e020b */
[----:B------:R-:W-:Y:S01]  /*1770*/  SHF.R.U32.HI R167, RZ, 0x3, R116 ;  /* 0x00000003ffa77819 */ /* 0x000fe20000011674 */
[----:B------:R-:W-:Y:S01]  /*1780*/  IMAD R8, R5, 0xc00, R12 ;  /* 0x00000c0005087824 */ /* 0x000fe200078e020c */
[----:B------:R-:W-:-:S02]  /*1790*/  LOP3.LUT R2, R116, 0x38, R0, 0xf8, !PT ;  /* 0x0000003874027812 */ /* 0x000fc400078ef800 */
[----:B------:R-:W-:Y:S01]  /*17a0*/  LOP3.LUT R9, R3, R168, RZ, 0x3c, !PT ;  /* 0x000000a803097212 */ /* 0x000fe200078e3cff */
[----:B------:R-:W-:Y:S01]  /*17b0*/  @P0 IMAD.X R3, R15, 0x1, R25, P3 ;  /* 0x000000010f030824 */ /* 0x000fe200018e0619 */
[----:B------:R-:W-:Y:S02]  /*17c0*/  LOP3.LUT R5, R2, R167, RZ, 0x3c, !PT ;  /* 0x000000a702057212 */ /* 0x000fe400078e3cff */
[C---:B------:R-:W-:Y:S02]  /*17d0*/  @P0 LEA R2, P3, R10.reuse, c[0x0][0x220], 0x1 ;  /* 0x000088000a020a11 */ /* 0x040fe400078608ff */
[----:B------:R-:W-:Y:S01]  /*17e0*/  IADD3 R19, R13, R9, RZ ;  /* 0x000000090d137210 */ /* 0x000fe20007ffe0ff */
[----:B------:R1:W-:Y:S01]  /*17f0*/  @P2 LDGSTS.E.BYPASS.LTC128B.128 [R72+0x5880], [R16.64], !P5 ;  /* 0x0588000010482fae */ /* 0x0003e2000e901d46 */
[----:B------:R-:W-:Y:S01]  /*1800*/  @P0 LEA.HI.X R3, R10, c[0x0][0x224], R3, 0x1, P3 ;  /* 0x000089000a030a11 */ /* 0x000fe200018f0c03 */
[----:B------:R-:W-:Y:S01]  /*1810*/  IMAD R13, R7, c[0x0][0x1f0], RZ ;  /* 0x00007c00070d7a24 */ /* 0x000fe200078e02ff */
[----:B------:R-:W-:Y:S01]  /*1820*/  SHF.L.U64.HI R142, R142, R153, c[0x0][0x23c] ;  /* 0x00008f008e8e7619 */ /* 0x000fe20000010299 */
[----:B------:R1:W-:Y:S01]  /*1830*/  @P2 LDGSTS.E.BYPASS.LTC128B.128 [R72+0x7080], [R16.64+0x80], !P6 ;  /* 0x0708008010482fae */ /* 0x0003e2000f101d46 */
[----:B------:R-:W-:Y:S01]  /*1840*/  IMAD.IADD R18, R8, 0x1, R5 ;  /* 0x0000000108127824 */ /* 0x000fe200078e0205 */
[----:B------:R-:W-:Y:S01]  /*1850*/  SHF.L.U32 R128, R20, 0x1, RZ ;  /* 0x0000000114807819 */ /* 0x000fe200000006ff */
[----:B------:R-:W-:Y:S01]  /*1860*/  IMAD.WIDE.U32 R8, R14, c[0x0][0x1f0], R28 ;  /* 0x00007c000e087a25 */ /* 0x000fe200078e001c */
[----:B------:R2:W-:Y:S01]  /*1870*/  @P0 LDGSTS.E.BYPASS.LTC128B.128 [R72+0x6080], [R2.64], !P5 ;  /* 0x0608000002480fae */ /* 0x0005e2000e901d46 */
[----:B------:R-:W-:-:S02]  /*1880*/  ISETP.GE.AND P5, PT, R36, c[0x0][0x1d4], PT ;  /* 0x0000750024007a0c */ /* 0x000fc40003fa6270 */
[----:B------:R-:W-:Y:S01]  /*1890*/  IMAD R5, R14, c[0x0][0x1f4], R13 ;  /* 0x00007d000e057a24 */ /* 0x000fe200078e020d */
[----:B------:R2:W-:Y:S01]  /*18a0*/  @P0 LDGSTS.E.BYPASS.LTC128B.128 [R72+0x7880], [R2.64+0x80], !P6 ;  /* 0x0788008002480fae */ /* 0x0005e2000f101d46 */
[----:B------:R-:W-:Y:S01]  /*18b0*/  ISETP.GE.AND P0, PT, R71, 0x1, PT ;  /* 0x000000014700780c */ /* 0x000fe20003f06270 */
[----:B------:R-:W-:Y:S01]  /*18c0*/  IMAD R7, R7, c[0x0][0x218], RZ ;  /* 0x0000860007077a24 */ /* 0x000fe200078e02ff */
[----:B------:R-:W-:Y:S01]  /*18d0*/  IADD3 R135, P0, R30, R89, RZ ;  /* 0x000000591e877210 */ /* 0x000fe20007f1e0ff */
[----:B------:R-:W0:Y:S01]  /*18e0*/  LDGDEPBAR ;  /* 0x00000000000079af */ /* 0x000e220000000000 */
[----:B------:R-:W-:Y:S01]  /*18f0*/  IADD3 R9, R9, R5, RZ ;  /* 0x0000000509097210 */ /* 0x000fe20007ffe0ff */
[----:B------:R-:W-:Y:S01]  /*1900*/  IMAD.MOV.U32 R5, RZ, RZ, c[0x0][0x1e0] ;  /* 0x00007800ff057624 */ /* 0x000fe200078e00ff */
[----:B------:R-:W-:Y:S01]  /*1910*/  SHF.L.U32 R126, R18, 0x1, RZ ;  /* 0x00000001127e7819 */ /* 0x000fe200000006ff */
[----:B------:R-:W-:Y:S02]  /*1920*/  IMAD R7, R14, c[0x0][0x21c], R7 ;  /* 0x000087000e077a24 */ /* 0x000fe400078e0207 */
[----:B------:R-:W-:Y:S01]  /*1930*/  IMAD.WIDE.U32 R90, R30, c[0x0][0x1e0], R8 ;  /* 0x000078001e5a7a25 */ /* 0x000fe200078e0008 */
[----:B------:R-:W-:-:S02]  /*1940*/  SHF.R.S32.HI R8, RZ, 0x1f, R139 ;  /* 0x0000001fff087819 */ /* 0x000fc4000001148b */
[C---:B------:R-:W-:Y:S01]  /*1950*/  SHF.L.U64.HI R165, R5.reuse, R153, c[0x0][0x1e4] ;  /* 0x0000790005a57619 */ /* 0x040fe20000010299 */
[C---:B------:R-:W-:Y:S01]  /*1960*/  IMAD.WIDE.U32 R144, R5.reuse, 0x30, RZ ;  /* 0x0000003005907825 */ /* 0x040fe200078e00ff */
[C---:B------:R-:W-:Y:S02]  /*1970*/  SHF.L.U64.HI R166, R5.reuse, R35, c[0x0][0x1e4] ;  /* 0x0000790005a67619 */ /* 0x040fe40000010223 */
[C---:B------:R-:W-:Y:S01]  /*1980*/  SHF.L.U32 R176, R5.reuse, 0x5, RZ ;  /* 0x0000000505b07819 */ /* 0x040fe200000006ff */
[----:B------:R-:W-:Y:S01]  /*1990*/  IMAD.SHL.U32 R175, R5, 0x10, RZ ;  /* 0x0000001005af7824 */ /* 0x000fe200078e00ff */
[----:B------:R-:W-:Y:S01]  /*19a0*/  IADD3 R164, R145, R164, RZ ;  /* 0x000000a491a47210 */ /* 0x000fe20007ffe0ff */
[----:B------:R-:W-:Y:S01]  /*19b0*/  IMAD.SHL.U32 R127, R19, 0x2, RZ ;  /* 0x00000002137f7824 */ /* 0x000fe200078e00ff */
[----:B------:R-:W-:Y:S02]  /*19c0*/  IADD3 R106, R95, R7, RZ ;  /* 0x000000075f6a7210 */ /* 0x000fe40007ffe0ff */
[----:B--2---:R-:W-:-:S04]  /*19d0*/  MOV R2, c[0x0][0x280] ;  /* 0x0000a00000027a02 */ /* 0x004fc80000000f00 */
[C---:B------:R-:W-:Y:S01]  /*19e0*/  SHF.L.U64.HI R152, R2.reuse, R153, c[0x0][0x284] ;  /* 0x0000a10002987619 */ /* 0x040fe20000010299 */
[C---:B------:R-:W-:Y:S01]  /*19f0*/  IMAD.SHL.U32 R174, R2.reuse, 0x20, RZ ;  /* 0x0000002002ae7824 */ /* 0x040fe200078e00ff */
[C---:B------:R-:W-:Y:S02]  /*1a00*/  SHF.L.U64.HI R154, R2.reuse, R35, c[0x0][0x284] ;  /* 0x0000a100029a7619 */ /* 0x040fe40000010223 */
[----:B------:R-:W-:Y:S02]  /*1a10*/  SHF.L.U32 R173, R2, 0x4, RZ ;  /* 0x0000000402ad7819 */ /* 0x000fe400000006ff */
[----:B------:R-:W-:Y:S02]  /*1a20*/  SHF.R.S32.HI R2, RZ, 0x1f, R30 ;  /* 0x0000001fff027819 */ /* 0x000fe4000001141e */
[C---:B------:R-:W-:Y:S02]  /*1a30*/  SHF.L.U64.HI R153, R172.reuse, R153, c[0x0][0x294] ;  /* 0x0000a500ac997619 */ /* 0x040fe40000010299 */
[----:B------:R-:W-:Y:S01]  /*1a40*/  SHF.L.U32 R172, R172, 0x4, RZ ;  /* 0x00000004acac7819 */ /* 0x000fe200000006ff */
[----:B------:R-:W-:-:S02]  /*1a50*/  IMAD R3, R2, c[0x0][0x1e0], RZ ;  /* 0x0000780002037a24 */ /* 0x000fc400078e02ff */
[----:B------:R-:W-:Y:S01]  /*1a60*/  IMAD.X R132, R2, 0x1, R31, P0 ;  /* 0x0000000102847824 */ /* 0x000fe200000e061f */
[----:B------:R-:W-:Y:S01]  /*1a70*/  BAR.SYNC.DEFER_BLOCKING 0x0 ;  /* 0x0000000000007b1d */ /* 0x000fe20000010000 */
[----:B------:R-:W-:Y:S01]  /*1a80*/  IMAD R92, R30, c[0x0][0x1e4], R3 ;  /* 0x000079001e5c7a24 */ /* 0x000fe200078e0203 */
[----:B------:R-:W-:Y:S01]  /*1a90*/  SHF.R.S32.HI R3, RZ, 0x1f, R140 ;  /* 0x0000001fff037819 */ /* 0x000fe2000001148c */
[----:B------:R-:W-:Y:S01]  /*1aa0*/  IMAD R2, R31, c[0x0][0x1e0], RZ ;  /* 0x000078001f027a24 */ /* 0x000fe200078e02ff */
[----:B------:R-:W-:Y:S01]  /*1ab0*/  IADD3 R110, P2, P0, R90, R156, R36 ;  /* 0x0000009c5a6e7210 */ /* 0x000fe2000785e024 */
[----:B------:R-:W-:Y:S02]  /*1ac0*/  IMAD.IADD R92, R91, 0x1, R92 ;  /* 0x000000015b5c7824 */ /* 0x000fe400078e025c */
[----:B------:R-:W-:Y:S02]  /*1ad0*/  IMAD R5, R89, c[0x0][0x1e4], R2 ;  /* 0x0000790059057a24 */ /* 0x000fe400078e0202 */
[----:B------:R-:W-:-:S02]  /*1ae0*/  IMAD R2, R8, c[0x0][0x1e0], RZ ;  /* 0x0000780008027a24 */ /* 0x000fc400078e02ff */
[----:B------:R-:W-:Y:S01]  /*1af0*/  IMAD R3, R3, c[0x0][0x1e0], RZ ;  /* 0x0000780003037a24 */ /* 0x000fe200078e02ff */
[----:B------:R-:W-:Y:S01]  /*1b00*/  IADD3 R119, R157, R5, RZ ;  /* 0x000000059d777210 */ /* 0x000fe20007ffe0ff */
[----:B------:R-:W-:Y:S02]  /*1b10*/  IMAD R2, R139, c[0x0][0x1e4], R2 ;  /* 0x000079008b027a24 */ /* 0x000fe400078e0202 */
[----:B------:R-:W-:Y:S01]  /*1b20*/  IMAD R3, R140, c[0x0][0x1e4], R3 ;  /* 0x000079008c037a24 */ /* 0x000fe200078e0203 */
[----:B------:R-:W-:Y:S02]  /*1b30*/  IADD3.X R109, R92, R119, R37, P2, P0 ;  /* 0x000000775c6d7210 */ /* 0x000fe400017e0425 */
[----:B------:R-:W-:Y:S01]  /*1b40*/  IADD3 R129, R159, R2, RZ ;  /* 0x000000029f817210 */ /* 0x000fe20007ffe0ff */
[----:B-1----:R-:W-:Y:S02]  /*1b50*/  IMAD.IADD R130, R161, 0x1, R3 ;  /* 0x00000001a1827824 */ /* 0x002fe400078e0203 */
.L_x_1153:
[----:B------:R-:W-:Y:S01]  /*1b60*/  SHF.R.S32.HI R93, RZ, 0x1f, R40 ;  /* 0x0000001fff5d7819 */ /* 0x000fe20000011428 */
[-C--:B------:R-:W-:Y:S01]  /*1b70*/  IMAD R0, R164, R40.reuse, RZ ;  /* 0x00000028a4007224 */ /* 0x080fe200078e02ff */
[----:B------:R-:W-:Y:S01]  /*1b80*/  ISETP.GE.AND P3, PT, R71, 0x1, PT ;  /* 0x000000014700780c */ /* 0x000fe20003f66270 */
[----:B------:R-:W-:Y:S01]  /*1b90*/  IMAD.WIDE.U32 R74, R144, R40, RZ ;  /* 0x00000028904a7225 */ /* 0x000fe200078e00ff */
[----:B------:R-:W-:Y:S04]  /*1ba0*/  DEPBAR.LE SB0, 0x0 ;  /* 0x000080000000791a */ /* 0x000fe80000000000 */
[----:B------:R-:W-:Y:S01]  /*1bb0*/  BAR.SYNC.DEFER_BLOCKING 0x0 ;  /* 0x0000000000007b1d */ /* 0x000fe20000010000 */
[C---:B-1----:R-:W-:Y:S01]  /*1bc0*/  IADD3 R2, P2, P0, R110.reuse, R74, R175 ;  /* 0x0000004a6e027210 */ /* 0x042fe2000785e0af */
[----:B------:R-:W-:Y:S04]  /*1bd0*/  IMAD R0, R93, R144, R0 ;  /* 0x000000905d007224 */ /* 0x000fe800078e0200 */
[----:B------:R-:W-:Y:S05]  /*1be0*/  IMAD.IADD R82, R75, 0x1, R0 ;  /* 0x000000014b527824 */ /* 0x000fea00078e0200 */
[C---:B------:R-:W-:Y:S02]  /*1bf0*/  IADD3.X R5, R109.reuse, R82, R166, P2, P0 ;  /* 0x000000526d057210 */ /* 0x040fe400017e04a6 */
[-C--:B------:R-:W-:Y:S04]  /*1c00*/  IADD3 R0, P2, R110, R74.reuse, RZ ;  /* 0x0000004a6e007210 */ /* 0x080fe80007f5e0ff */
[----:B------:R-:W-:Y:S01]  /*1c10*/  LEA R58, P0, R0, c[0x0][0x1c8], 0x1 ;  /* 0x00007200003a7a11 */ /* 0x000fe200078008ff */
[----:B------:R-:W-:Y:S05]  /*1c20*/  IMAD.X R3, R82, 0x1, R109, P2 ;  /* 0x0000000152037824 */ /* 0x000fea00010e066d */
[----:B------:R-:W-:Y:S01]  /*1c30*/  LEA.HI.X R59, R0, c[0x0][0x1cc], R3, 0x1, P0 ;  /* 0x00007300003b7a11 */ /* 0x000fe200000f0c03 */
[----:B------:R-:W-:Y:S01]  /*1c40*/  BSSY B2, `(.L_x_1119) ;  /* 0x00003d7000027945 */ /* 0x000fe20003800000 */
[----:B------:R-:W-:Y:S04]  /*1c50*/  IADD3 R0, P2, P0, R110, R74, R176 ;  /* 0x0000004a6e007210 */ /* 0x000fe8000785e0b0 */
[----:B------:R-:W-:Y:S02]  /*1c60*/  IADD3.X R3, R109, R82, R165, P2, P0 ;  /* 0x000000526d037210 */ /* 0x000fe400017e04a5 */
[----:B------:R-:W-:Y:S02]  /*1c70*/  LEA R66, P2, R2, c[0x0][0x1c8], 0x1 ;  /* 0x0000720002427a11 */ /* 0x000fe400078408ff */
[----:B------:R-:W-:Y:S02]  /*1c80*/  LEA R76, P0, R0, c[0x0][0x1c8], 0x1 ;  /* 0x00007200004c7a11 */ /* 0x000fe400078008ff */
[----:B------:R-:W-:Y:S02]  /*1c90*/  LEA.HI.X R67, R2, c[0x0][0x1cc], R5, 0x1, P2 ;  /* 0x0000730002437a11 */ /* 0x000fe400010f0c05 */
[----:B------:R-:W-:Y:S01]  /*1ca0*/  LEA.HI.X R77, R0, c[0x0][0x1cc], R3, 0x1, P0 ;  /* 0x00007300004d7a11 */ /* 0x000fe200000f0c03 */
[----:B------:R-:W-:-:S05]  /*1cb0*/  @!P3 BRA `(.L_x_1120) ;  /* 0x00003ae00000b947 */ /* 0x000fca0003800000 */
[-C--:B------:R-:W-:Y:S01]  /*1cc0*/  IMAD R3, R163, R40.reuse, RZ ;  /* 0x00000028a3037224 */ /* 0x080fe200078e02ff */
[----:B------:R-:W-:Y:S01]  /*1cd0*/  ISETP.NE.AND P0, PT, RZ, UR4, PT ;  /* 0x00000004ff007c0c */ /* 0x000fe2000bf05270 */
        /* <DEDUP_REMOVED lines=38> */
.L_x_1123:
[----:B------:R-:W-:Y:S05]  /*1f40*/  BSYNC B0 ;  /* 0x0000000000007941 */ /* 0x000fea0003800000 */
.L_x_1122:
[----:B------:R-:W-:Y:S01]  /*1f50*/  ISETP.GE.AND P4, PT, R140, R73, PT ;  /* 0x000000498c00720c */ /* 0x000fe20003f86270 */
[----:B-----5:R-:W-:Y:S01]  /*1f60*/  IMAD.MOV.U32 R0, RZ, RZ, R8 ;  /* 0x000000ffff007224 */ /* 0x020fe200078e0008 */
[----:B------:R-:W-:Y:S01]  /*1f70*/  MOV R10, R42 ;  /* 0x0000002a000a7202 */ /* 0x000fe20000000f00 */
[----:B------:R-:W-:Y:S01]  /*1f80*/  IMAD.MOV.U32 R7, RZ, RZ, R9 ;  /* 0x000000ffff077224 */ /* 0x000fe200078e0009 */
[----:B------:R-:W-:Y:S01]  /*1f90*/  BSSY B0, `(.L_x_1124) ;  /* 0x0000023000007945 */ /* 0x000fe20003800000 */
[----:B------:R-:W-:Y:S01]  /*1fa0*/  IMAD.MOV.U32 R5, RZ, RZ, R2 ;  /* 0x000000ffff057224 */ /* 0x000fe200078e0002 */
[----:B------:R-:W-:Y:S01]  /*1fb0*/  PRMT R52, R10, 0x7610, R52 ;  /* 0x000076100a347816 */ /* 0x000fe20000000034 */
[----:B-1----:R-:W-:Y:S01]  /*1fc0*/  CS2R R14, SRZ ;  /* 0x00000000000e7805 */ /* 0x002fe2000001ff00 */
        /* <DEDUP_REMOVED lines=31> */
.L_x_1125:
[----:B------:R-:W-:Y:S05]  /*21c0*/  BSYNC B0 ;  /* 0x0000000000007941 */ /* 0x000fea0003800000 */
.L_x_1124:
[----:B------:R-:W-:Y:S01]  /*21d0*/  ISETP.GE.AND P3, PT, R139, R73, PT ;  /* 0x000000498b00720c */ /* 0x000fe20003f66270 */
[----:B-----5:R-:W-:Y:S01]  /*21e0*/  IMAD.MOV.U32 R10, RZ, RZ, R20 ;  /* 0x000000ffff0a7224 */ /* 0x020fe200078e0014 */
[----:B------:R-:W-:Y:S01]  /*21f0*/  MOV R5, R14 ;  /* 0x0000000e00057202 */ /* 0x000fe20000000f00 */
        /* <DEDUP_REMOVED lines=13> */
[----:B------:R-:W-:Y:S02]  /*22d0*/  PRMT R54, R10, 0x5410, R7 ;  /* 0x000054100a367816 */ /* 0x000fe40000000007 */
[----:B------:R-:W-:Y:S01]  /*22e0*/  PRMT R53, R5, 0x5410, R0 ;  /* 0x0000541005357816 */ /* 0x000fe20000000000 */
[----:B------:R-:W-:-:S05]  /*22f0*/  @P3 BRA `(.L_x_1127) ;  /* 0x0000012000003947 */ /* 0x000fca0003800000 */
[----:B------:R-:W-:Y:S01]  /*2300*/  IADD3 R56, P2, P0, R104, R174, R56 ;  /* 0x000000ae68387210 */ /* 0x000fe2000785e038 */
[----:B------:R-:W-:Y:S01]  /*2310*/  CS2R R24, SRZ ;  /* 0x0000000000187805 */ /* 0x000fe2000001ff00 */
[----:B------:R-:W-:Y:S02]  /*2320*/  CS2R R50, SRZ ;  /* 0x0000000000327805 */ /* 0x000fe4000001ff00 */
[----:B------:R-:W-:Y:S02]  /*2330*/  IADD3.X R29, R114, R152, R29, P2, P0 ;  /* 0x00000098721d7210 */ /* 0x000fe400017e041d */
[----:B------:R-:W-:Y:S04]  /*2340*/  IADD3 R64, P2, P0, R100, R171, R64 ;  /* 0x000000ab64407210 */ /* 0x000fe8000785e040 */
[----:B------:R-:W-:Y:S02]  /*2350*/  IADD3.X R35, R113, R153, R35, P2, P0 ;  /* 0x0000009971237210 */ /* 0x000fe400017e0423 */
[C---:B-1----:R-:W-:Y:S04]  /*2360*/  LEA R18, P0, R56.reuse, c[0x0][0x270], 0x1 ;  /* 0x00009c0038127a11 */ /* 0x042fe800078008ff */
        /* <DEDUP_REMOVED lines=11> */
.L_x_1127:
[----:B------:R-:W-:Y:S05]  /*2420*/  BSYNC B0 ;  /* 0x0000000000007941 */ /* 0x000fea0003800000 */
.L_x_1126:
[----:B-----5:R-:W-:Y:S01]  /*2430*/  MOV R5, R22 ;  /* 0x0000001600057202 */ /* 0x020fe20000000f00 */
        /* <DEDUP_REMOVED lines=21> */
[C---:B------:R-:W-:Y:S02]  /*2590*/  @!P0 PRMT R0, R13.reuse, 0x5432, R0 ;  /* 0x000054320d008816 */ /* 0x040fe40000000000 */
[----:B------:R-:W-:Y:S02]  /*25a0*/  @!P0 SHF.R.U32.HI R7, RZ, 0x10, R3 ;  /* 0x00000010ff078819 */ /* 0x000fe40000011603 */
[----:B------:R-:W-:Y:S01]  /*25b0*/  @!P0 SHF.R.U32.HI R39, RZ, 0x10, R39 ;  /* 0x00000010ff278819 */ /* 0x000fe20000011627 */
[C---:B------:R-:W-:Y:S01]  /*25c0*/  @!P0 IMAD.U32 R10, R0.reuse, 0x10000, RZ ;  /* 0x00010000000a8824 */ /* 0x040fe200078e00ff */
[----:B------:R-:W-:Y:S01]  /*25d0*/  @!P0 PRMT R7, R13, 0x5410, R7 ;  /* 0x000054100d078816 */ /* 0x000fe20000000007 */
[C---:B------:R-:W-:Y:S01]  /*25e0*/  @!P0 IMAD.U32 R13, R35.reuse, 0x10000, RZ ;  /* 0x00010000230d8824 */ /* 0x040fe200078e00ff */
[----:B------:R-:W-:Y:S02]  /*25f0*/  @!P0 LOP3.LUT R35, R35, 0xffff0000, RZ, 0xc0, !PT ;  /* 0xffff000023238812 */ /* 0x000fe400078ec0ff */
[----:B------:R-:W-:Y:S02]  /*2600*/  @!P0 LOP3.LUT R5, R0, 0xffff0000, RZ, 0xc0, !PT ;  /* 0xffff000000058812 */ /* 0x000fe400078ec0ff */
[----:B------:R-:W-:Y:S01]  /*2610*/  @!P0 PRMT R39, R31, 0x5432, R39 ;  /* 0x000054321f278816 */ /* 0x000fe20000000027 */
[C---:B-1----:R-:W-:Y:S01]  /*2620*/  @!P0 IMAD.U32 R38, R17.reuse, 0x10000, RZ ;  /* 0x0001000011268824 */ /* 0x042fe200078e00ff */
[C---:B------:R-:W-:Y:S02]  /*2630*/  @!P0 LOP3.LUT R2, R16.reuse, 0xffff0000, RZ, 0xc0, !PT ;  /* 0xffff000010028812 */ /* 0x040fe400078ec0ff */
[----:B------:R-:W-:Y:S02]  /*2640*/  @!P0 LOP3.LUT R3, R17, 0xffff0000, RZ, 0xc0, !PT ;  /* 0xffff000011038812 */ /* 0x000fe400078ec0ff */
[----:B------:R-:W-:Y:S01]  /*2650*/  @!P0 SHF.L.U32 R31, R16, 0x10, RZ ;  /* 0x00000010101f8819 */ /* 0x000fe200000006ff */
[C---:B------:R-:W-:Y:S02]  /*2660*/  @!P0 FMUL.FTZ R41, R2.reuse, R13 ;  /* 0x0000000d02298220 */ /* 0x040fe40000410000 */
[-C--:B------:R-:W-:Y:S02]  /*2670*/  @!P0 FMUL.FTZ R0, R2, R10.reuse ;  /* 0x0000000a02008220 */ /* 0x080fe40000410000 */
[C---:B------:R-:W-:Y:S02]  /*2680*/  @!P0 FMUL.FTZ R57, R3.reuse, R35 ;  /* 0x0000002303398220 */ /* 0x040fe40000410000 */
[----:B------:R-:W-:Y:S01]  /*2690*/  @!P0 FMUL.FTZ R2, R3, R5 ;  /* 0x0000000503028220 */ /* 0x000fe20000410000 */
[C---:B------:R-:W-:Y:S01]  /*26a0*/  @!P0 LOP3.LUT R3, R18.reuse, 0xffff0000, RZ, 0xc0, !PT ;  /* 0xffff000012038812 */ /* 0x040fe200078ec0ff */
[----:B------:R-:W-:Y:S01]  /*26b0*/  @!P0 FFMA.FTZ R62, R31, R10, -R41 ;  /* 0x0000000a1f3e8223 */ /* 0x000fe20000010829 */
[----:B------:R-:W-:Y:S01]  /*26c0*/  @!P0 SHF.L.U32 R41, R19, 0x10, RZ ;  /* 0x0000001013298819 */ /* 0x000fe200000006ff */
        /* <DEDUP_REMOVED lines=26> */
.L_x_1131:
[----:B------:R-:W-:Y:S05]  /*2870*/  BSYNC B0 ;  /* 0x0000000000007941 */ /* 0x000fea0003800000 */
.L_x_1130:
        /* <DEDUP_REMOVED lines=10> */
[----:B------:R-:W-:Y:S01]  /*2920*/  @!P0 SHF.R.U32.HI R8, RZ, 0x10, R9 ;  /* 0x00000010ff088819 */ /* 0x000fe20000011609 */
[C---:B------:R-:W-:Y:S01]  /*2930*/  @!P0 IMAD.U32 R9, R13.reuse, 0x10000, RZ ;  /* 0x000100000d098824 */ /* 0x040fe200078e00ff */
[----:B------:R-:W-:Y:S01]  /*2940*/  @!P0 SHF.R.U32.HI R31, RZ, 0x10, R43 ;  /* 0x00000010ff1f8819 */ /* 0x000fe2000001162b */
[C---:B------:R-:W-:Y:S01]  /*2950*/  @!P0 IMAD.U32 R7, R0.reuse, 0x10000, RZ ;  /* 0x0001000000078824 */ /* 0x040fe200078e00ff */
[----:B------:R-:W-:Y:S02]  /*2960*/  @!P0 LOP3.LUT R13, R13, 0xffff0000, RZ, 0xc0, !PT ;  /* 0xffff00000d0d8812 */ /* 0x000fe400078ec0ff */
[----:B------:R-:W-:Y:S02]  /*2970*/  @!P0 LOP3.LUT R5, R0, 0xffff0000, RZ, 0xc0, !PT ;  /* 0xffff000000058812 */ /* 0x000fe400078ec0ff */
[----:B------:R-:W-:Y:S02]  /*2980*/  @!P0 PRMT R8, R26, 0x5410, R8 ;  /* 0x000054101a088816 */ /* 0x000fe40000000008 */
[----:B------:R-:W-:Y:S01]  /*2990*/  @!P0 PRMT R31, R52, 0x5432, R31 ;  /* 0x00005432341f8816 */ /* 0x000fe2000000001f */
[C---:B-1----:R-:W-:Y:S01]  /*29a0*/  @!P0 IMAD.U32 R26, R17.reuse, 0x10000, RZ ;  /* 0x00010000111a8824 */ /* 0x042fe200078e00ff */
[C---:B------:R-:W-:Y:S02]  /*29b0*/  @!P0 LOP3.LUT R2, R16.reuse, 0xffff0000, RZ, 0xc0, !PT ;  /* 0xffff000010028812 */ /* 0x040fe400078ec0ff */
[----:B------:R-:W-:Y:S02]  /*29c0*/  @!P0 LOP3.LUT R3, R17, 0xffff0000, RZ, 0xc0, !PT ;  /* 0xffff000011038812 */ /* 0x000fe400078ec0ff */
[----:B------:R-:W-:Y:S01]  /*29d0*/  @!P0 SHF.L.U32 R10, R16, 0x10, RZ ;  /* 0x00000010100a8819 */ /* 0x000fe200000006ff */
[C---:B------:R-:W-:Y:S02]  /*29e0*/  @!P0 FMUL.FTZ R35, R2.reuse, R9 ;  /* 0x0000000902238220 */ /* 0x040fe40000410000 */
[----:B------:R-:W-:Y:S02]  /*29f0*/  @!P0 FMUL.FTZ R0, R2, R7 ;  /* 0x0000000702008220 */ /* 0x000fe40000410000 */
[C---:B------:R-:W-:Y:S02]  /*2a00*/  @!P0 FMUL.FTZ R38, R3.reuse, R13 ;  /* 0x0000000d03268220 */ /* 0x040fe40000410000 */
[----:B------:R-:W-:Y:S01]  /*2a10*/  @!P0 FMUL.FTZ R2, R3, R5 ;  /* 0x0000000503028220 */ /* 0x000fe20000410000 */
[----:B------:R-:W-:Y:S01]  /*2a20*/  @!P0 LOP3.LUT R3, R18, 0xffff0000, RZ, 0xc0, !PT ;  /* 0xffff000012038812 */ /* 0x000fe200078ec0ff */
        /* <DEDUP_REMOVED lines=10> */
[C---:B------:R-:W-:Y:S01]  /*2ad0*/  @!P0 FMUL.FTZ R38, R3.reuse, R9 ;  /* 0x0000000903268220 */ /* 0x040fe20000410000 */
        /* <DEDUP_REMOVED lines=17> */
.L_x_1129:
[----:B------:R-:W-:Y:S05]  /*2bf0*/  BSYNC B1 ;  /* 0x0000000000017941 */ /* 0x000fea0003800000 */
.L_x_1128:
        /* <DEDUP_REMOVED lines=8> */
[--C-:B------:R-:W-:Y:S02]  /*2c80*/  @!P0 SHF.R.U64 R0, R14, 0x10, R15.reuse ;  /* 0x000000100e008819 */ /* 0x100fe4000000120f */
[----:B------:R-:W-:Y:S02]  /*2c90*/  @!P0 PRMT R10, R53, 0x5410, R10 ;  /* 0x00005410350a8816 */ /* 0x000fe4000000000a */
[C---:B------:R-:W-:Y:S02]  /*2ca0*/  @!P0 PRMT R0, R27.reuse, 0x5432, R0 ;  /* 0x000054321b008816 */ /* 0x040fe40000000000 */
[----:B------:R-:W-:Y:S01]  /*2cb0*/  @!P0 SHF.R.U32.HI R14, RZ, 0x10, R15 ;  /* 0x00000010ff0e8819 */ /* 0x000fe2000001160f */
[----:B------:R-:W-:Y:S01]  /*2cc0*/  @!P0 IMAD.U32 R8, R10, 0x10000, RZ ;  /* 0x000100000a088824 */ /* 0x000fe200078e00ff */
[----:B------:R-:W-:Y:S01]  /*2cd0*/  @!P0 SHF.R.U32.HI R44, RZ, 0x10, R45 ;  /* 0x00000010ff2c8819 */ /* 0x000fe2000001162d */
[----:B------:R-:W-:Y:S01]  /*2ce0*/  @!P0 IMAD.U32 R7, R0, 0x10000, RZ ;  /* 0x0001000000078824 */ /* 0x000fe200078e00ff */
        /* <DEDUP_REMOVED lines=41> */
.L_x_1135:
[----:B------:R-:W-:Y:S05]  /*2f80*/  BSYNC B0 ;  /* 0x0000000000007941 */ /* 0x000fea0003800000 */
.L_x_1134:
        /* <DEDUP_REMOVED lines=25> */
[-C--:B------:R-:W-:Y:S01]  /*3120*/  @!P0 FMUL.FTZ R2, R3, R5.reuse ;  /* 0x0000000503028220 */ /* 0x080fe20000410000 */
        /* <DEDUP_REMOVED lines=29> */
.L_x_1133:
[----:B------:R-:W-:Y:S05]  /*3300*/  BSYNC B1 ;  /* 0x0000000000017941 */ /* 0x000fea0003800000 */
.L_x_1132:
        /* <DEDUP_REMOVED lines=55> */
.L_x_1138:
[----:B------:R-:W-:Y:S05]  /*3680*/  BSYNC B0 ;  /* 0x0000000000007941 */ /* 0x000fea0003800000 */
.L_x_1137:
        /* <DEDUP_REMOVED lines=56> */
.L_x_1121:
[----:B------:R-:W-:Y:S01]  /*3a10*/  ISETP.GE.AND P2, PT, R140, R73, PT ;  /* 0x000000498c00720c */ /* 0x000fe20003f46270 */
[----:B------:R-:W-:Y:S01]  /*3a20*/  CS2R R26, SRZ ;  /* 0x00000000001a7805 */ /* 0x000fe2000001ff00 */
[----:B------:R-:W-:Y:S01]  /*3a30*/  IADD3 R69, -R70, c[0x0][0x1d4], RZ ;  /* 0x0000750046457a10 */ /* 0x000fe20007ffe1ff */
        /* <DEDUP_REMOVED lines=9> */
[----:B------:R-:W-:Y:S05]  /*3ad0*/  BSSY B0, `(.L_x_1139) ;  /* 0x00000c7000007945 */ /* 0x000fea0003800000 */
        /* <DEDUP_REMOVED lines=17> */
[----:B------:R-:W-:Y:S02]  /*3bf0*/  @!P0 LEA.HI.X R15, R7, c[0x0][0x274], R13, 0x1, P3 ;  /* 0x00009d00070f8a11 */ /* 0x000fe400018f0c0d */
[C---:B------:R-:W-:Y:S04]  /*3c00*/  @!P0 LEA R16, P3, R10.reuse, c[0x0][0x288], 0x1 ;  /* 0x0000a2000a108a11 */ /* 0x040fe800078608ff */
[----:B------:R-:W-:Y:S02]  /*3c10*/  @!P0 LEA.HI.X R17, R10, c[0x0][0x28c], R17, 0x1, P3 ;  /* 0x0000a3000a118a11 */ /* 0x000fe400018f0c11 */
[-C--:B------:R-:W-:Y:S03]  /*3c20*/  ISETP.GE.AND P3, PT, R89, R73.reuse, PT ;  /* 0x000000495900720c */ /* 0x080fe60003f66270 */
[----:B------:R3:W4:Y:S01]  /*3c30*/  @!P0 LDG.E.128 R60, [R16.64] ;  /* 0x00000006103c8981 */ /* 0x000722000c1e1d00 */
[----:B------:R-:W-:Y:S11]  /*3c40*/  ISETP.GE.OR P3, PT, R36, c[0x0][0x27c], P3 ;  /* 0x00009f0024007a0c */ /* 0x000ff60001f66670 */
[----:B------:R-:W-:Y:S02]  /*3c50*/  @!UPT UIADD3 URZ, URZ, URZ, URZ ;  /* 0x0000003f3f3ff290 */ /* 0x000fe4000fffe03f */
[----:B------:R-:W-:Y:S02]  /*3c60*/  @!P3 IADD3 R0, P4, R102, R56, RZ ;  /* 0x000000386600b210 */ /* 0x000fe40007f9e0ff */
[----:B------:R-:W-:Y:S03]  /*3c70*/  CS2R R56, SRZ ;  /* 0x0000000000387805 */ /* 0x000fe6000001ff00 */
[----:B------:R-:W-:Y:S01]  /*3c80*/  @!P3 IMAD.X R5, R29, 0x1, R112, P4 ;  /* 0x000000011d05b824 */ /* 0x000fe200020e0670 */
[C---:B------:R-:W-:Y:S01]  /*3c90*/  @!P3 LEA R20, P4, R0.reuse, c[0x0][0x270], 0x1 ;  /* 0x00009c000014ba11 */ /* 0x040fe200078808ff */
[----:B------:R-:W-:Y:S01]  /*3ca0*/  CS2R R28, SRZ ;  /* 0x00000000001c7805 */ /* 0x000fe2000001ff00 */
[----:B------:R-:W4:Y:S01]  /*3cb0*/  @!P2 LDG.E.128 R56, [R8.64] ;  /* 0x000000060838a981 */ /* 0x000f22000c1e1d00 */
[----:B------:R-:W-:Y:S02]  /*3cc0*/  ISETP.GE.OR P2, PT, R89, R73, P5 ;  /* 0x000000495900720c */ /* 0x000fe40002f46670 */
[----:B------:R-:W-:Y:S01]  /*3cd0*/  @!P3 LEA.HI.X R21, R0, c[0x0][0x274], R5, 0x1, P4 ;  /* 0x00009d000015ba11 */ /* 0x000fe200020f0c05 */
[----:B---3--:R-:W-:Y:S04]  /*3ce0*/  CS2R R16, SRZ ;  /* 0x0000000000107805 */ /* 0x008fe8000001ff00 */
[----:B------:R3:W4:Y:S01]  /*3cf0*/  @!P0 LDG.E.128 R28, [R14.64] ;  /* 0x000000060e1c8981 */ /* 0x000722000c1e1d00 */
[----:B------:R-:W-:Y:S05]  /*3d00*/  @!P3 IADD3 R64, P0, R98, R64, RZ ;  /* 0x000000406240b210 */ /* 0x000fea0007f1e0ff */
[----:B------:R-:W-:Y:S01]  /*3d10*/  @!P3 IMAD.X R0, R35, 0x1, R111, P0 ;  /* 0x000000012300b824 */ /* 0x000fe200000e066f */
[C---:B-1----:R-:W-:Y:S01]  /*3d20*/  @!P3 LEA R2, P0, R64.reuse, c[0x0][0x288], 0x1 ;  /* 0x0000a2004002ba11 */ /* 0x042fe200078008ff */
[----:B------:R1:W5:Y:S03]  /*3d30*/  @!P3 LDG.E.128 R16, [R20.64] ;  /* 0x000000061410b981 */ /* 0x000366000c1e1d00 */
[----:B------:R-:W-:Y:S02]  /*3d40*/  @!P3 LEA.HI.X R3, R64, c[0x0][0x28c], R0, 0x1, P0 ;  /* 0x0000a3004003ba11 */ /* 0x000fe400000f0c00 */
[----:B------:R-:W-:Y:S03]  /*3d50*/  ISETP.GE.AND P0, PT, R36, c[0x0][0x27c], PT ;  /* 0x00009f0024007a0c */ /* 0x000fe60003f06270 */
[----:B------:R1:W5:Y:S01]  /*3d60*/  @!P3 LDG.E.128 R44, [R2.64] ;  /* 0x00000006022cb981 */ /* 0x000362000c1e1d00 */
[----:B--2---:R-:W-:Y:S02]  /*3d70*/  IMAD.MOV.U32 R5, RZ, RZ, R26 ;  /* 0x000000ffff057224 */ /* 0x004fe400078e001a */
[----:B-1----:R-:W-:Y:S02]  /*3d80*/  IMAD.MOV.U32 R3, RZ, RZ, R27 ;  /* 0x000000ffff037224 */ /* 0x002fe400078e001b */
[----:B------:R-:W-:Y:S02]  /*3d90*/  IMAD.MOV.U32 R2, RZ, RZ, R24 ;  /* 0x000000ffff027224 */ /* 0x000fe400078e0018 */
[----:B------:R-:W-:Y:S01]  /*3da0*/  IMAD.MOV.U32 R0, RZ, RZ, R25 ;  /* 0x000000ffff007224 */ /* 0x000fe200078e0019 */
[----:B------:R-:W-:Y:S04]  /*3db0*/  PRMT R35, R3, 0x5410, R5 ;  /* 0x0000541003237816 */ /* 0x000fe80000000005 */
[----:B---3--:R-:W-:Y:S01]  /*3dc0*/  PRMT R15, R0, 0x5410, R2 ;  /* 0x00005410000f7816 */ /* 0x008fe20000000002 */
[----:B----4-:R-:W-:Y:S02]  /*3dd0*/  IMAD.MOV.U32 R5, RZ, RZ, R58 ;  /* 0x000000ffff057224 */ /* 0x010fe400078e003a */
[----:B------:R-:W-:Y:S02]  /*3de0*/  IMAD.MOV.U32 R3, RZ, RZ, R59 ;  /* 0x000000ffff037224 */ /* 0x000fe400078e003b */
        /* <DEDUP_REMOVED lines=17> */
[----:B------:R-:W-:Y:S01]  /*3f00*/  SEL R0, R70, R69, !P1 ;  /* 0x0000004546007207 */ /* 0x000fe20004800000 */
[----:B------:R-:W1:Y:S01]  /*3f10*/  LDS.128 R52, [R128+0x5080] ;  /* 0x0050800080347984 */ /* 0x000e620000000c00 */
[----:B------:R-:W-:Y:S01]  /*3f20*/  IADD3 R5, P2, R156, R74, RZ ;  /* 0x0000004a9c057210 */ /* 0x000fe20007f5e0ff */
[----:B-----5:R-:W-:Y:S01]  /*3f30*/  IMAD.MOV.U32 R13, RZ, RZ, R46 ;  /* 0x000000ffff0d7224 */ /* 0x020fe200078e002e */
[----:B------:R-:W-:Y:S02]  /*3f40*/  SHF.R.S32.HI R2, RZ, 0x1f, R0 ;  /* 0x0000001fff027819 */ /* 0x000fe40000011400 */
[----:B------:R-:W-:Y:S01]  /*3f50*/  @!P0 SHF.R.U64 R14, R44, 0x10, R45 ;  /* 0x000000102c0e8819 */ /* 0x000fe2000000122d */
[----:B------:R-:W-:Y:S01]  /*3f60*/  IMAD.X R7, R82, 0x1, R119, P2 ;  /* 0x0000000152077824 */ /* 0x000fe200010e0677 */
[----:B------:R-:W-:Y:S02]  /*3f70*/  LEA.HI R0, R2, R0, RZ, 0x4 ;  /* 0x0000000002007211 */ /* 0x000fe400078f20ff */
[----:B------:R-:W-:Y:S02]  /*3f80*/  IADD3 R8, P3, P2, R90, R5, R108 ;  /* 0x000000055a087210 */ /* 0x000fe40007a7e06c */
[----:B------:R-:W-:Y:S02]  /*3f90*/  LEA.HI.SX32 R0, R0, R68, 0x1c ;  /* 0x0000004400007211 */ /* 0x000fe400078fe2ff */
[----:B------:R-:W-:Y:S02]  /*3fa0*/  IADD3.X R10, R92, R7, R115, P3, P2 ;  /* 0x000000075c0a7210 */ /* 0x000fe40001fe4473 */
[----:B------:R-:W-:Y:S01]  /*3fb0*/  @!P0 SHF.R.U32.HI R41, RZ, 0x10, R45 ;  /* 0x00000010ff298819 */ /* 0x000fe2000001162d */
[----:B------:R-:W-:Y:S01]  /*3fc0*/  IMAD.SHL.U32 R3, R0, 0x8, RZ ;  /* 0x0000000800037824 */ /* 0x000fe200078e00ff */
[--C-:B------:R-:W-:Y:S01]  /*3fd0*/  @!P0 SHF.R.U64 R42, R46, 0x10, R47.reuse ;  /* 0x000000102e2a8819 */ /* 0x100fe2000000122f */
[--C-:B------:R-:W-:Y:S01]  /*3fe0*/  IMAD.MOV.U32 R46, RZ, RZ, R47.reuse ;  /* 0x000000ffff2e7224 */ /* 0x100fe200078e002f */
[----:B------:R-:W-:Y:S02]  /*3ff0*/  @!P0 SHF.R.U32.HI R43, RZ, 0x10, R47 ;  /* 0x00000010ff2b8819 */ /* 0x000fe4000001162f */
[----:B------:R-:W-:Y:S02]  /*4000*/  ISETP.GE.AND P2, PT, R3, c[0x0][0x1d4], PT ;  /* 0x0000750003007a0c */ /* 0x000fe40003f46270 */
[----:B------:R-:W-:Y:S11]  /*4010*/  @!P0 PRMT R49, R46, 0x5410, R43 ;  /* 0x000054102e318816 */ /* 0x000ff6000000002b */
[--C-:B------:R-:W-:Y:S02]  /*4020*/  @!P2 IADD3 R2, P4, P3, R90, R5, R3.reuse ;  /* 0x000000055a02a210 */ /* 0x100fe40007b9e003 */
[----:B------:R-:W-:Y:S02]  /*4030*/  @!P2 SHF.R.S32.HI R9, RZ, 0x1f, R3 ;  /* 0x0000001fff09a819 */ /* 0x000fe40000011403 */
[----:B------:R-:W-:Y:S01]  /*4040*/  @!P0 SHF.R.U64 R5, R16, 0x10, R17 ;  /* 0x0000001010058819 */ /* 0x000fe20000001211 */
[C---:B-1----:R-:W-:Y:S01]  /*4050*/  @!P0 IMAD.U32 R48, R55.reuse, 0x10000, RZ ;  /* 0x0001000037308824 */ /* 0x042fe200078e00ff */
[----:B------:R-:W-:Y:S01]  /*4060*/  @!P2 IADD3.X R7, R92, R7, R9, P4, P3 ;  /* 0x000000075c07a210 */ /* 0x000fe200027e6409 */
[----:B------:R-:W-:Y:S01]  /*4070*/  IMAD.MOV.U32 R9, RZ, RZ, R44 ;  /* 0x000000ffff097224 */ /* 0x000fe200078e002c */
[----:B------:R-:W-:Y:S01]  /*4080*/  LEA R84, P3, R8, c[0x0][0x1c8], 0x1 ;  /* 0x0000720008547a11 */ /* 0x000fe200078608ff */
[----:B------:R-:W-:Y:S01]  /*4090*/  IMAD.MOV.U32 R44, RZ, RZ, R45 ;  /* 0x000000ffff2c7224 */ /* 0x000fe200078e002d */
[----:B------:R-:W-:Y:S02]  /*40a0*/  @!P0 LOP3.LUT R46, R54, 0xffff0000, RZ, 0xc0, !PT ;  /* 0xffff0000362e8812 */ /* 0x000fe400078ec0ff */
[----:B------:R-:W-:Y:S01]  /*40b0*/  LEA.HI.X R85, R8, c[0x0][0x1cc], R10, 0x1, P3 ;  /* 0x0000730008557a11 */ /* 0x000fe200018f0c0a */
[----:B------:R-:W-:Y:S01]  /*40c0*/  IMAD.MOV.U32 R8, RZ, RZ, R19 ;  /* 0x000000ffff087224 */ /* 0x000fe200078e0013 */
[C---:B------:R-:W-:Y:S02]  /*40d0*/  @!P2 LEA R80, P3, R2.reuse, c[0x0][0x1c8], 0x1 ;  /* 0x000072000250aa11 */ /* 0x040fe400078608ff */
[----:B------:R-:W-:Y:S02]  /*40e0*/  @!P0 LOP3.LUT R50, R55, 0xffff0000, RZ, 0xc0, !PT ;  /* 0xffff000037328812 */ /* 0x000fe400078ec0ff */
[----:B------:R-:W-:Y:S02]  /*40f0*/  @!P2 LEA.HI.X R81, R2, c[0x0][0x1cc], R7, 0x1, P3 ;  /* 0x000073000251aa11 */ /* 0x000fe400018f0c07 */
[----:B------:R-:W-:Y:S02]  /*4100*/  SHF.R.S32.HI R2, RZ, 0x1f, R0 ;  /* 0x0000001fff027819 */ /* 0x000fe40000011400 */
[----:B------:R-:W-:Y:S02]  /*4110*/  @!P0 SHF.R.U64 R10, R18, 0x10, R19 ;  /* 0x00000010120a8819 */ /* 0x000fe40000001213 */
[----:B------:R-:W-:Y:S02]  /*4120*/  LEA.HI R0, R2, R0, RZ, 0x3 ;  /* 0x0000000002007211 */ /* 0x000fe400078f18ff */
[----:B------:R-:W-:Y:S01]  /*4130*/  LOP3.LUT R2, R118, 0x38, R3, 0xf8, !PT ;  /* 0x0000003876027812 */ /* 0x000fe200078ef803 */
[----:B------:R-:W-:Y:S01]  /*4140*/  IMAD.MOV.U32 R3, RZ, RZ, R16 ;  /* 0x000000ffff037224 */ /* 0x000fe200078e0010 */
[----:B------:R-:W-:Y:S02]  /*4150*/  SHF.R.S32.HI R0, RZ, 0x3, R0 ;  /* 0x00000003ff007819 */ /* 0x000fe40000011400 */
[----:B------:R-:W-:Y:S02]  /*4160*/  LOP3.LUT R2, R2, R170, RZ, 0x3c, !PT ;  /* 0x000000aa02027212 */ /* 0x000fe400078e3cff */
[----:B------:R-:W-:Y:S01]  /*4170*/  @!P0 PRMT R16, R44, 0x5410, R41 ;  /* 0x000054102c108816 */ /* 0x000fe20000000029 */
[----:B------:R-:W-:Y:S01]  /*4180*/  IMAD R0, R0, 0xc00, R6 ;  /* 0x00000c0000007824 */ /* 0x000fe200078e0206 */
[----:B------:R-:W-:Y:S02]  /*4190*/  @!P0 SHF.L.U32 R44, R54, 0x10, RZ ;  /* 0x00000010362c8819 */ /* 0x000fe400000006ff */
[----:B------:R-:W-:Y:S01]  /*41a0*/  @!P0 PRMT R45, R13, 0x5410, R42 ;  /* 0x000054100d2d8816 */ /* 0x000fe2000000002a */
[----:B------:R-:W-:Y:S01]  /*41b0*/  IMAD.IADD R0, R0, 0x1, R2 ;  /* 0x0000000100007824 */ /* 0x000fe200078e0202 */
[----:B------:R-:W-:Y:S01]  /*41c0*/  MOV R7, R17 ;  /* 0x0000001100077202 */ /* 0x000fe20000000f00 */
[----:B------:R-:W-:Y:S01]  /*41d0*/  @!P0 IMAD.U32 R13, R52, 0x10000, RZ ;  /* 0x00010000340d8824 */ /* 0x000fe200078e00ff */
[----:B------:R-:W-:Y:S01]  /*41e0*/  @!P0 SHF.R.U32.HI R2, RZ, 0x10, R17 ;  /* 0x00000010ff028819 */ /* 0x000fe20000011611 */
[----:B------:R-:W-:Y:S01]  /*41f0*/  IMAD.SHL.U32 R0, R0, 0x2, RZ ;  /* 0x0000000200007824 */ /* 0x000fe200078e00ff */
[----:B------:R-:W-:Y:S02]  /*4200*/  @!P0 PRMT R17, R9, 0x5410, R14 ;  /* 0x0000541009118816 */ /* 0x000fe4000000000e */
[----:B------:R-:W-:Y:S02]  /*4210*/  @!P0 PRMT R9, R3, 0x5410, R5 ;  /* 0x0000541003098816 */ /* 0x000fe40000000005 */
[----:B------:R1:W2:Y:S01]  /*4220*/  LDS.128 R20, [R0+0x5080] ;  /* 0x0050800000147984 */ /* 0x0002a20000000c00 */
[----:B------:R-:W-:Y:S02]  /*4230*/  @!P0 PRMT R7, R7, 0x5410, R2 ;  /* 0x0000541007078816 */ /* 0x000fe40000000002 */
[C---:B------:R-:W-:Y:S01]  /*4240*/  @!P0 IMAD.U32 R2, R9.reuse, 0x10000, RZ ;  /* 0x0001000009028824 */ /* 0x040fe200078e00ff */
[----:B------:R-:W-:Y:S02]  /*4250*/  @!P0 LOP3.LUT R9, R9, 0xffff0000, RZ, 0xc0, !PT ;  /* 0xffff000009098812 */ /* 0x000fe400078ec0ff */
[C---:B------:R-:W-:Y:S01]  /*4260*/  @!P0 IMAD.U32 R5, R7.reuse, 0x10000, RZ ;  /* 0x0001000007058824 */ /* 0x040fe200078e00ff */
[----:B------:R-:W-:Y:S02]  /*4270*/  @!P0 LOP3.LUT R7, R7, 0xffff0000, RZ, 0xc0, !PT ;  /* 0xffff000007078812 */ /* 0x000fe400078ec0ff */
[----:B------:R-:W-:Y:S01]  /*4280*/  @!P0 PRMT R10, R18, 0x5410, R10 ;  /* 0x00005410120a8816 */ /* 0x000fe2000000000a */
[----:B------:R-:W-:Y:S01]  /*4290*/  @!P0 IMAD.U32 R18, R16, 0x10000, RZ ;  /* 0x0001000010128824 */ /* 0x000fe200078e00ff */
[----:B-1----:R-:W-:Y:S01]  /*42a0*/  @!P0 SHF.R.U32.HI R0, RZ, 0x10, R19 ;  /* 0x00000010ff008819 */ /* 0x002fe20000011613 */
[----:B------:R-:W-:Y:S03]  /*42b0*/  @!P0 IMAD.U32 R19, R53, 0x10000, RZ ;  /* 0x0001000035138824 */ /* 0x000fe600078e00ff */
[----:B------:R-:W-:Y:S01]  /*42c0*/  @!P0 PRMT R14, R8, 0x5410, R0 ;  /* 0x00005410080e8816 */ /* 0x000fe20000000000 */
[----:B------:R-:W-:Y:S02]  /*42d0*/  @!P0 IMAD.U32 R8, R17, 0x10000, RZ ;  /* 0x0001000011088824 */ /* 0x000fe400078e00ff */
[----:B--2---:R-:W-:Y:S01]  /*42e0*/  @!P0 IMAD.U32 R3, R21, 0x10000, RZ ;  /* 0x0001000015038824 */ /* 0x004fe200078e00ff */
[----:B------:R-:W-:Y:S03]  /*42f0*/  @!P0 SHF.L.U32 R0, R20, 0x10, RZ ;  /* 0x0000001014008819 */ /* 0x000fe600000006ff */
[----:B------:R-:W-:Y:S02]  /*4300*/  @!P0 FMUL.FTZ R42, R3, R18 ;  /* 0x00000012032a8220 */ /* 0x000fe40000410000 */
[C---:B------:R-:W-:Y:S02]  /*4310*/  @!P0 FMUL.FTZ R41, R0.reuse, R8 ;  /* 0x0000000800298220 */ /* 0x040fe40000410000 */
[-C--:B------:R-:W-:Y:S02]  /*4320*/  @!P0 FMUL.FTZ R0, R0, R2.reuse ;  /* 0x0000000200008220 */ /* 0x080fe40000410000 */
[----:B------:R-:W-:Y:S01]  /*4330*/  @!P0 FFMA.FTZ R87, R13, R2, -R41 ;  /* 0x000000020d578223 */ /* 0x000fe20000010829 */
[----:B------:R-:W-:Y:S01]  /*4340*/  @!P0 LOP3.LUT R2, R21, 0xffff0000, RZ, 0xc0, !PT ;  /* 0xffff000015028812 */ /* 0x000fe200078ec0ff */
[----:B------:R-:W-:Y:S01]  /*4350*/  @!P0 FFMA.FTZ R0, R8, R13, R0 ;  /* 0x0000000d08008223 */ /* 0x000fe20000010000 */
[----:B------:R-:W-:Y:S01]  /*4360*/  @!P0 LOP3.LUT R8, R20, 0xffff0000, RZ, 0xc0, !PT ;  /* 0xffff000014088812 */ /* 0x000fe200078ec0ff */
[-C--:B------:R-:W-:Y:S01]  /*4370*/  @!P0 FFMA.FTZ R86, R19, R5.reuse, -R42 ;  /* 0x0000000513568223 */ /* 0x080fe2000001082a */
[----:B------:R-:W-:Y:S01]  /*4380*/  @!P0 LOP3.LUT R42, R53, 0xffff0000, RZ, 0xc0, !PT ;  /* 0xffff0000352a8812 */ /* 0x000fe200078ec0ff */
[----:B------:R-:W-:Y:S01]  /*4390*/  @!P0 FMUL.FTZ R3, R3, R5 ;  /* 0x0000000503038220 */ /* 0x000fe20000410000 */
[----:B------:R-:W-:Y:S01]  /*43a0*/  @!P0 LOP3.LUT R41, R16, 0xffff0000, RZ, 0xc0, !PT ;  /* 0xffff000010298812 */ /* 0x000fe200078ec0ff */
[----:B------:R-:W-:Y:S01]  /*43b0*/  @!P0 FMUL.FTZ R5, R2, R7 ;  /* 0x0000000702058220 */ /* 0x000fe20000410000 */
[----:B------:R-:W-:Y:S02]  /*43c0*/  @!P0 LOP3.LUT R16, R17, 0xffff0000, RZ, 0xc0, !PT ;  /* 0xffff000011108812 */ /* 0x000fe400078ec0ff */
        /* <DEDUP_REMOVED lines=14> */
[-C--:B------:R-:W-:Y:S02]  /*44b0*/  @!P0 FMUL.FTZ R7, R7, R8.reuse ;  /* 0x0000000807078220 */ /* 0x080fe40000410000 */
[----:B------:R-:W-:Y:S01]  /*44c0*/  @!P0 FFMA.FTZ R78, R44, R8, -R13 ;  /* 0x000000082c4e8223 */ /* 0x000fe2000001080d */
[----:B------:R-:W-:Y:S01]  /*44d0*/  @!P0 LOP3.LUT R13, R23, 0xffff0000, RZ, 0xc0, !PT ;  /* 0xffff0000170d8812 */ /* 0x000fe200078ec0ff */
[-C--:B------:R-:W-:Y:S01]  /*44e0*/  @!P0 FMUL.FTZ R8, R9, R10.reuse ;  /* 0x0000000a09088220 */ /* 0x080fe20000410000 */
[----:B------:R-:W-:Y:S01]  /*44f0*/  @!P0 SHF.L.U32 R9, R23, 0x10, RZ ;  /* 0x0000001017098819 */ /* 0x000fe200000006ff */
[----:B------:R-:W-:Y:S02]  /*4500*/  @!P0 FFMA.FTZ R77, R46, R10, -R47 ;  /* 0x0000000a2e4d8223 */ /* 0x000fe4000001082f */
[C---:B------:R-:W-:Y:S01]  /*4510*/  @!P0 IMAD.U32 R47, R49.reuse, 0x10000, RZ ;  /* 0x00010000312f8824 */ /* 0x040fe200078e00ff */
[----:B------:R-:W-:Y:S01]  /*4520*/  @!P0 LOP3.LUT R49, R49, 0xffff0000, RZ, 0xc0, !PT ;  /* 0xffff000031318812 */ /* 0x000fe200078ec0ff */
[C---:B------:R-:W-:Y:S01]  /*4530*/  @!P0 IMAD.U32 R10, R14.reuse, 0x10000, RZ ;  /* 0x000100000e0a8824 */ /* 0x040fe200078e00ff */
[----:B------:R-:W-:Y:S01]  /*4540*/  @!P0 LOP3.LUT R14, R14, 0xffff0000, RZ, 0xc0, !PT ;  /* 0xffff00000e0e8812 */ /* 0x000fe200078ec0ff */
[----:B------:R-:W-:Y:S02]  /*4550*/  @!P0 FMUL.FTZ R51, R9, R47 ;  /* 0x0000002f09338220 */ /* 0x000fe40000410000 */
[----:B------:R-:W-:Y:S02]  /*4560*/  @!P0 FMUL.FTZ R76, R13, R49 ;  /* 0x000000310d4c8220 */ /* 0x000fe40000410000 */
[----:B------:R-:W-:Y:S01]  /*4570*/  @!P0 FFMA.FTZ R2, R16, R17, R2 ;  /* 0x0000001110028223 */ /* 0x000fe20000010002 */
[----:B------:R-:W-:Y:S01]  /*4580*/  @!P0 F2FP.BF16.PACK_AB R16, R77, R78 ;  /* 0x0000004e4d10823e */ /* 0x000fe200000010ff */
[----:B------:R-:W-:Y:S02]  /*4590*/  @!P0 FFMA.FTZ R3, R18, R19, R3 ;  /* 0x0000001312038223 */ /* 0x000fe40000010003 */
[----:B------:R-:W-:Y:S01]  /*45a0*/  @!P0 FFMA.FTZ R51, R48, R10, -R51 ;  /* 0x0000000a30338223 */ /* 0x000fe20000010833 */
[----:B------:R-:W-:Y:S01]  /*45b0*/  @!P0 F2FP.BF16.PACK_AB R0, R2, R0 ;  /* 0x000000000200823e */ /* 0x000fe200000010ff */
[----:B------:R-:W-:Y:S02]  /*45c0*/  @!P0 FFMA.FTZ R76, R50, R14, -R76 ;  /* 0x0000000e324c8223 */ /* 0x000fe4000001084c */
[----:B------:R-:W-:Y:S01]  /*45d0*/  @!P0 FFMA.FTZ R5, R41, R42, R5 ;  /* 0x0000002a29058223 */ /* 0x000fe20000010005 */
[----:B------:R-:W-:Y:S01]  /*45e0*/  @!P0 MOV R20, R0 ;  /* 0x0000000000148202 */ /* 0x000fe20000000f00 */
[----:B------:R-:W-:Y:S01]  /*45f0*/  @!P0 FMUL.FTZ R9, R9, R10 ;  /* 0x0000000a09098220 */ /* 0x000fe20000410000 */
[----:B------:R-:W-:Y:S01]  /*4600*/  @!P0 F2FP.BF16.PACK_AB R17, R76, R51 ;  /* 0x000000334c11823e */ /* 0x000fe200000010ff */
[----:B------:R-:W-:Y:S01]  /*4610*/  @!P0 FFMA.FTZ R7, R43, R44, R7 ;  /* 0x0000002c2b078223 */ /* 0x000fe20000010007 */
[----:B------:R-:W-:Y:S01]  /*4620*/  @!P0 F2FP.BF16.PACK_AB R3, R5, R3 ;  /* 0x000000030503823e */ /* 0x000fe200000010ff */
[----:B------:R-:W-:Y:S01]  /*4630*/  @!P0 FMUL.FTZ R10, R13, R14 ;  /* 0x0000000e0d0a8220 */ /* 0x000fe20000410000 */
[----:B------:R-:W-:Y:S01]  /*4640*/  @!P0 F2FP.BF16.PACK_AB R14, R83, R86 ;  /* 0x00000056530e823e */ /* 0x000fe200000010ff */
[----:B------:R-:W-:Y:S01]  /*4650*/  @!P0 FFMA.FTZ R8, R45, R46, R8 ;  /* 0x0000002e2d088223 */ /* 0x000fe20000010008 */
[----:B------:R-:W-:Y:S01]  /*4660*/  @!P0 F2FP.BF16.PACK_AB R13, R79, R87 ;  /* 0x000000574f0d823e */ /* 0x000fe200000010ff */
[----:B------:R-:W-:Y:S02]  /*4670*/  @!P0 FFMA.FTZ R9, R47, R48, R9 ;  /* 0x000000302f098223 */ /* 0x000fe40000010009 */
[----:B------:R-:W-:Y:S01]  /*4680*/  @!P0 FFMA.FTZ R10, R49, R50, R10 ;  /* 0x00000032310a8223 */ /* 0x000fe2000001000a */
[----:B------:R-:W-:Y:S01]  /*4690*/  @!P0 F2FP.BF16.PACK_AB R7, R8, R7 ;  /* 0x000000070807823e */ /* 0x000fe200000010ff */
[----:B------:R-:W-:Y:S02]  /*46a0*/  @!P0 IMAD.MOV.U32 R52, RZ, RZ, R13 ;  /* 0x000000ffff348224 */ /* 0x000fe400078e000d */
[----:B------:R-:W-:Y:S01]  /*46b0*/  @!P0 IMAD.MOV.U32 R53, RZ, RZ, R14 ;  /* 0x000000ffff358224 */ /* 0x000fe200078e000e */
[----:B------:R-:W-:Y:S01]  /*46c0*/  @!P0 F2FP.BF16.PACK_AB R9, R10, R9 ;  /* 0x000000090a09823e */ /* 0x000fe200000010ff */
[----:B------:R-:W-:Y:S02]  /*46d0*/  @!P0 IMAD.MOV.U32 R54, RZ, RZ, R16 ;  /* 0x000000ffff368224 */ /* 0x000fe400078e0010 */
[----:B------:R-:W-:Y:S02]  /*46e0*/  @!P0 IMAD.MOV.U32 R55, RZ, RZ, R17 ;  /* 0x000000ffff378224 */ /* 0x000fe400078e0011 */
[----:B------:R-:W-:Y:S02]  /*46f0*/  @!P0 IMAD.MOV.U32 R21, RZ, RZ, R3 ;  /* 0x000000ffff158224 */ /* 0x000fe400078e0003 */
[----:B------:R-:W-:Y:S01]  /*4700*/  @!P0 IMAD.MOV.U32 R22, RZ, RZ, R7 ;  /* 0x000000ffff168224 */ /* 0x000fe200078e0007 */
[----:B------:R1:W-:Y:S01]  /*4710*/  STG.E.128 [R84.64], R52 ;  /* 0x0000003454007986 */ /* 0x0003e2000c101d06 */
[----:B------:R-:W-:Y:S07]  /*4720*/  @!P0 IMAD.MOV.U32 R23, RZ, RZ, R9 ;  /* 0x000000ffff178224 */ /* 0x000fee00078e0009 */
[----:B------:R1:W-:Y:S02]  /*4730*/  @!P2 STG.E.128 [R80.64], R20 ;  /* 0x000000145000a986 */ /* 0x0003e4000c101d06 */
.L_x_1140:
[----:B------:R-:W-:Y:S05]  /*4740*/  BSYNC B0 ;  /* 0x0000000000007941 */ /* 0x000fea0003800000 */
.L_x_1139:
[----:B------:R-:W-:Y:S01]  /*4750*/  ISETP.GE.OR P2, PT, R140, R73, P5 ;  /* 0x000000498c00720c */ /* 0x000fe20002f46670 */
[----:B------:R-:W-:Y:S01]  /*4760*/  @!UPT UIADD3 URZ, URZ, URZ, URZ ;  /* 0x0000003f3f3ff290 */ /* 0x000fe2000fffe03f */
[----:B------:R-:W-:Y:S11]  /*4770*/  BSSY B0, `(.L_x_1141) ;  /* 0x0000080000007945 */ /* 0x000ff60003800000 */
[----:B------:R-:W-:-:S05]  /*4780*/  @P2 BRA `(.L_x_1142) ;  /* 0x000007e000002947 */ /* 0x000fca0003800000 */
[----:B------:R-:W-:Y:S01]  /*4790*/  SEL R0, R70, R69, !P1 ;  /* 0x0000004546007207 */ /* 0x000fe20004800000 */
[----:B------:R-:W2:Y:S01]  /*47a0*/  LDS.128 R48, [R127+0x5080] ;  /* 0x005080007f307984 */ /* 0x000ea20000000c00 */
[----:B------:R-:W-:Y:S02]  /*47b0*/  IADD3 R5, P2, R160, R74, RZ ;  /* 0x0000004aa0057210 */ /* 0x000fe40007f5e0ff */
[----:B------:R-:W-:Y:S02]  /*47c0*/  SHF.R.S32.HI R2, RZ, 0x1f, R0 ;  /* 0x0000001fff027819 */ /* 0x000fe40000011400 */
[----:B------:R-:W-:Y:S01]  /*47d0*/  @!P0 SHF.R.U32.HI R13, RZ, 0x10, R59 ;  /* 0x00000010ff0d8819 */ /* 0x000fe2000001163b */
[----:B------:R-:W-:Y:S01]  /*47e0*/  IMAD.X R7, R82, 0x1, R130, P2 ;  /* 0x0000000152077824 */ /* 0x000fe200010e0682 */
[----:B------:R-:W-:Y:S02]  /*47f0*/  LEA.HI R0, R2, R0, RZ, 0x4 ;  /* 0x0000000002007211 */ /* 0x000fe400078f20ff */
[----:B------:R-:W-:Y:S02]  /*4800*/  IADD3 R8, P3, P2, R90, R5, R108 ;  /* 0x000000055a087210 */ /* 0x000fe40007a7e06c */
[----:B------:R-:W-:Y:S02]  /*4810*/  LEA.HI.SX32 R0, R0, R68, 0x1c ;  /* 0x0000004400007211 */ /* 0x000fe400078fe2ff */
[----:B------:R-:W-:Y:S03]  /*4820*/  IADD3.X R10, R92, R7, R115, P3, P2 ;  /* 0x000000075c0a7210 */ /* 0x000fe60001fe4473 */
[----:B------:R-:W-:Y:S05]  /*4830*/  IMAD.SHL.U32 R3, R0, 0x8, RZ ;  /* 0x0000000800037824 */ /* 0x000fea00078e00ff */
[----:B------:R-:W-:Y:S11]  /*4840*/  ISETP.GE.AND P2, PT, R3, c[0x0][0x1d4], PT ;  /* 0x0000750003007a0c */ /* 0x000ff60003f46270 */
[----:B------:R-:W-:Y:S02]  /*4850*/  @!UPT UIADD3 URZ, URZ, URZ, URZ ;  /* 0x0000003f3f3ff290 */ /* 0x000fe4000fffe03f */
[--C-:B------:R-:W-:Y:S02]  /*4860*/  @!P2 IADD3 R2, P4, P3, R90, R5, R3.reuse ;  /* 0x000000055a02a210 */ /* 0x100fe40007b9e003 */
[----:B------:R-:W-:Y:S02]  /*4870*/  @!P2 SHF.R.S32.HI R9, RZ, 0x1f, R3 ;  /* 0x0000001fff09a819 */ /* 0x000fe40000011403 */
[----:B------:R-:W-:Y:S01]  /*4880*/  @!P0 SHF.R.U32.HI R5, RZ, 0x10, R27 ;  /* 0x00000010ff058819 */ /* 0x000fe2000001161b */
[----:B-12---:R-:W-:Y:S01]  /*4890*/  @!P0 IMAD.U32 R22, R49, 0x10000, RZ ;  /* 0x0001000031168824 */ /* 0x006fe200078e00ff */
[----:B------:R-:W-:Y:S01]  /*48a0*/  @!P2 IADD3.X R7, R92, R7, R9, P4, P3 ;  /* 0x000000075c07a210 */ /* 0x000fe200027e6409 */
[C---:B------:R-:W-:Y:S01]  /*48b0*/  @!P0 IMAD.U32 R42, R51.reuse, 0x10000, RZ ;  /* 0x00010000332a8824 */ /* 0x040fe200078e00ff */
[C---:B------:R-:W-:Y:S02]  /*48c0*/  LEA R78, P3, R8.reuse, c[0x0][0x1c8], 0x1 ;  /* 0x00007200084e7a11 */ /* 0x040fe400078608ff */
[----:B-----5:R-:W-:Y:S02]  /*48d0*/  @!P0 LOP3.LUT R44, R51, 0xffff0000, RZ, 0xc0, !PT ;  /* 0xffff0000332c8812 */ /* 0x020fe400078ec0ff */
[----:B------:R-:W-:Y:S02]  /*48e0*/  LEA.HI.X R79, R8, c[0x0][0x1cc], R10, 0x1, P3 ;  /* 0x00007300084f7a11 */ /* 0x000fe400018f0c0a */
[----:B------:R-:W-:Y:S02]  /*48f0*/  @!P2 LEA R76, P3, R2, c[0x0][0x1c8], 0x1 ;  /* 0x00007200024caa11 */ /* 0x000fe400078608ff */
[----:B------:R-:W-:Y:S02]  /*4900*/  @!P0 SHF.R.U64 R10, R58, 0x10, R59 ;  /* 0x000000103a0a8819 */ /* 0x000fe4000000123b */
[----:B------:R-:W-:Y:S02]  /*4910*/  @!P2 LEA.HI.X R77, R2, c[0x0][0x1cc], R7, 0x1, P3 ;  /* 0x00007300024daa11 */ /* 0x000fe400018f0c07 */
[----:B------:R-:W-:Y:S02]  /*4920*/  SHF.R.S32.HI R2, RZ, 0x1f, R0 ;  /* 0x0000001fff027819 */ /* 0x000fe40000011400 */
[----:B------:R-:W-:Y:S02]  /*4930*/  @!P0 SHF.R.U64 R7, R56, 0x10, R57 ;  /* 0x0000001038078819 */ /* 0x000fe40000001239 */
[----:B------:R-:W-:Y:S02]  /*4940*/  LEA.HI R0, R2, R0, RZ, 0x3 ;  /* 0x0000000002007211 */ /* 0x000fe400078f18ff */
[----:B------:R-:W-:Y:S02]  /*4950*/  LOP3.LUT R2, R117, 0x38, R3, 0xf8, !PT ;  /* 0x0000003875027812 */ /* 0x000fe400078ef803 */
[----:B------:R-:W-:Y:S02]  /*4960*/  SHF.R.S32.HI R0, RZ, 0x3, R0 ;  /* 0x00000003ff007819 */ /* 0x000fe40000011400 */
[----:B------:R-:W-:Y:S02]  /*4970*/  LOP3.LUT R2, R2, R168, RZ, 0x3c, !PT ;  /* 0x000000a802027212 */ /* 0x000fe400078e3cff */
[----:B------:R-:W-:Y:S01]  /*4980*/  @!P0 SHF.R.U64 R3, R24, 0x10, R25 ;  /* 0x0000001018038819 */ /* 0x000fe20000001219 */
[----:B------:R-:W-:Y:S01]  /*4990*/  IMAD R0, R0, 0xc00, R11 ;  /* 0x00000c0000007824 */ /* 0x000fe200078e020b */
[----:B------:R-:W-:Y:S02]  /*49a0*/  @!P0 PRMT R20, R64, 0x5410, R7 ;  /* 0x0000541040148816 */ /* 0x000fe40000000007 */
[C---:B------:R-:W-:Y:S01]  /*49b0*/  @!P0 PRMT R9, R15.reuse, 0x5432, R3 ;  /* 0x000054320f098816 */ /* 0x040fe20000000003 */
[----:B------:R-:W-:Y:S01]  /*49c0*/  IMAD.IADD R0, R0, 0x1, R2 ;  /* 0x0000000100007824 */ /* 0x000fe200078e0202 */
[----:B------:R-:W-:Y:S02]  /*49d0*/  @!P0 SHF.R.U32.HI R8, RZ, 0x10, R57 ;  /* 0x00000010ff088819 */ /* 0x000fe40000011639 */
[----:B------:R-:W-:Y:S01]  /*49e0*/  @!P0 SHF.R.U32.HI R2, RZ, 0x10, R25 ;  /* 0x00000010ff028819 */ /* 0x000fe20000011619 */
[----:B------:R-:W-:Y:S01]  /*49f0*/  IMAD.SHL.U32 R0, R0, 0x2, RZ ;  /* 0x0000000200007824 */ /* 0x000fe200078e00ff */
[----:B------:R-:W-:Y:S01]  /*4a00*/  @!P0 PRMT R23, R64, 0x5432, R8 ;  /* 0x0000543240178816 */ /* 0x000fe20000000008 */
[----:B------:R-:W-:Y:S01]  /*4a10*/  @!P0 IMAD.U32 R8, R20, 0x10000, RZ ;  /* 0x0001000014088824 */ /* 0x000fe200078e00ff */
[----:B------:R-:W-:Y:S01]  /*4a20*/  @!P0 PRMT R7, R15, 0x5410, R2 ;  /* 0x000054100f078816 */ /* 0x000fe20000000002 */
[----:B------:R-:W-:Y:S01]  /*4a30*/  @!P0 IMAD.U32 R2, R9, 0x10000, RZ ;  /* 0x0001000009028824 */ /* 0x000fe200078e00ff */
[----:B------:R1:W2:Y:S01]  /*4a40*/  LDS.128 R16, [R0+0x5080] ;  /* 0x0050800000107984 */ /* 0x0002a20000000c00 */
[----:B------:R-:W-:Y:S01]  /*4a50*/  @!P0 IMAD.U32 R21, R23, 0x10000, RZ ;  /* 0x0001000017158824 */ /* 0x000fe200078e00ff */
[----:B------:R-:W-:Y:S02]  /*4a60*/  @!P0 PRMT R25, R65, 0x5410, R13 ;  /* 0x0000541041198816 */ /* 0x000fe4000000000d */
[----:B------:R-:W-:Y:S01]  /*4a70*/  @!P0 PRMT R13, R35, 0x5410, R5 ;  /* 0x00005410230d8816 */ /* 0x000fe20000000005 */
[C---:B------:R-:W-:Y:S01]  /*4a80*/  @!P0 IMAD.U32 R5, R7.reuse, 0x10000, RZ ;  /* 0x0001000007058824 */ /* 0x040fe200078e00ff */
[----:B------:R-:W-:Y:S01]  /*4a90*/  @!P0 LOP3.LUT R7, R7, 0xffff0000, RZ, 0xc0, !PT ;  /* 0xffff000007078812 */ /* 0x000fe200078ec0ff */
[----:B------:R-:W-:Y:S01]  /*4aa0*/  @!P0 IMAD.U32 R41, R25, 0x10000, RZ ;  /* 0x0001000019298824 */ /* 0x000fe200078e00ff */
[----:B------:R-:W-:Y:S02]  /*4ab0*/  @!P0 LOP3.LUT R23, R23, 0xffff0000, RZ, 0xc0, !PT ;  /* 0xffff000017178812 */ /* 0x000fe400078ec0ff */
[----:B------:R-:W-:Y:S02]  /*4ac0*/  @!P0 LOP3.LUT R9, R9, 0xffff0000, RZ, 0xc0, !PT ;  /* 0xffff000009098812 */ /* 0x000fe400078ec0ff */
[----:B------:R-:W-:Y:S02]  /*4ad0*/  @!P0 LOP3.LUT R43, R25, 0xffff0000, RZ, 0xc0, !PT ;  /* 0xffff0000192b8812 */ /* 0x000fe400078ec0ff */
[----:B-1----:R-:W-:Y:S02]  /*4ae0*/  @!P0 SHF.R.U64 R0, R26, 0x10, R27 ;  /* 0x000000101a008819 */ /* 0x002fe4000000121b */
[----:B------:R-:W-:Y:S01]  /*4af0*/  @!P0 PRMT R27, R65, 0x5432, R10 ;  /* 0x00005432411b8816 */ /* 0x000fe2000000000a */
[----:B------:R-:W-:Y:S01]  /*4b00*/  @!P0 IMAD.U32 R10, R48, 0x10000, RZ ;  /* 0x00010000300a8824 */ /* 0x000fe200078e00ff */
[----:B------:R-:W-:Y:S02]  /*4b10*/  @!P0 PRMT R14, R35, 0x5432, R0 ;  /* 0x00005432230e8816 */ /* 0x000fe40000000000 */
[----:B------:R-:W-:Y:S01]  /*4b20*/  @!P0 LOP3.LUT R35, R50, 0xffff0000, RZ, 0xc0, !PT ;  /* 0xffff000032238812 */ /* 0x000fe200078ec0ff */
[----:B--2---:R-:W-:Y:S02]  /*4b30*/  @!P0 IMAD.U32 R0, R16, 0x10000, RZ ;  /* 0x0001000010008824 */ /* 0x004fe400078e00ff */
[----:B------:R-:W-:Y:S02]  /*4b40*/  @!P0 IMAD.U32 R3, R17, 0x10000, RZ ;  /* 0x0001000011038824 */ /* 0x000fe400078e00ff */
[C---:B------:R-:W-:Y:S02]  /*4b50*/  @!P0 FMUL.FTZ R15, R0.reuse, R8 ;  /* 0x00000008000f8220 */ /* 0x040fe40000410000 */
[-C--:B------:R-:W-:Y:S02]  /*4b60*/  @!P0 FMUL.FTZ R0, R0, R2.reuse ;  /* 0x0000000200008220 */ /* 0x080fe40000410000 */
[----:B------:R-:W-:Y:S02]  /*4b70*/  @!P0 FMUL.FTZ R24, R3, R21 ;  /* 0x0000001503188220 */ /* 0x000fe40000410000 */
[----:B------:R-:W-:Y:S01]  /*4b80*/  @!P0 FFMA.FTZ R56, R10, R2, -R15 ;  /* 0x000000020a388223 */ /* 0x000fe2000001080f */
[----:B------:R-:W-:Y:S01]  /*4b90*/  @!P0 LOP3.LUT R2, R17, 0xffff0000, RZ, 0xc0, !PT ;  /* 0xffff000011028812 */ /* 0x000fe200078ec0ff */
[----:B------:R-:W-:Y:S01]  /*4ba0*/  @!P0 FFMA.FTZ R55, R22, R5, -R24 ;  /* 0x0000000516378223 */ /* 0x000fe20000010818 */
[----:B------:R-:W-:Y:S01]  /*4bb0*/  @!P0 LOP3.LUT R24, R49, 0xffff0000, RZ, 0xc0, !PT ;  /* 0xffff000031188812 */ /* 0x000fe200078ec0ff */
[----:B------:R-:W-:Y:S01]  /*4bc0*/  @!P0 FFMA.FTZ R0, R8, R10, R0 ;  /* 0x0000000a08008223 */ /* 0x000fe20000010000 */
[----:B------:R-:W-:Y:S01]  /*4bd0*/  @!P0 LOP3.LUT R8, R16, 0xffff0000, RZ, 0xc0, !PT ;  /* 0xffff000010088812 */ /* 0x000fe200078ec0ff */
[----:B------:R-:W-:Y:S01]  /*4be0*/  @!P0 FMUL.FTZ R10, R2, R23 ;  /* 0x00000017020a8220 */ /* 0x000fe20000410000 */
[----:B------:R-:W-:Y:S01]  /*4bf0*/  @!P0 LOP3.LUT R15, R20, 0xffff0000, RZ, 0xc0, !PT ;  /* 0xffff0000140f8812 */ /* 0x000fe200078ec0ff */
[----:B------:R-:W-:Y:S01]  /*4c00*/  @!P0 FMUL.FTZ R3, R3, R5 ;  /* 0x0000000503038220 */ /* 0x000fe20000410000 */
[----:B------:R-:W-:Y:S01]  /*4c10*/  @!P0 LOP3.LUT R20, R48, 0xffff0000, RZ, 0xc0, !PT ;  /* 0xffff000030148812 */ /* 0x000fe200078ec0ff */
[-C--:B------:R-:W-:Y:S02]  /*4c20*/  @!P0 FMUL.FTZ R5, R2, R7.reuse ;  /* 0x0000000702058220 */ /* 0x080fe40000410000 */
[----:B------:R-:W-:Y:S01]  /*4c30*/  @!P0 FFMA.FTZ R54, R24, R7, -R10 ;  /* 0x0000000718368223 */ /* 0x000fe2000001080a */
[C---:B------:R-:W-:Y:S01]  /*4c40*/  @!P0 SHF.L.U32 R7, R19.reuse, 0x10, RZ ;  /* 0x0000001013078819 */ /* 0x040fe200000006ff */
[C---:B------:R-:W-:Y:S01]  /*4c50*/  @!P0 FMUL.FTZ R26, R8.reuse, R15 ;  /* 0x0000000f081a8220 */ /* 0x040fe20000410000 */
[----:B------:R-:W-:Y:S01]  /*4c60*/  @!P0 LOP3.LUT R10, R19, 0xffff0000, RZ, 0xc0, !PT ;  /* 0xffff0000130a8812 */ /* 0x000fe200078ec0ff */
[-C--:B------:R-:W-:Y:S02]  /*4c70*/  @!P0 FMUL.FTZ R2, R8, R9.reuse ;  /* 0x0000000908028220 */ /* 0x080fe40000410000 */
[C---:B------:R-:W-:Y:S01]  /*4c80*/  @!P0 IMAD.U32 R8, R13.reuse, 0x10000, RZ ;  /* 0x000100000d088824 */ /* 0x040fe200078e00ff */
[----:B------:R-:W-:Y:S01]  /*4c90*/  @!P0 LOP3.LUT R13, R13, 0xffff0000, RZ, 0xc0, !PT ;  /* 0xffff00000d0d8812 */ /* 0x000fe200078ec0ff */
[----:B------:R-:W-:Y:S02]  /*4ca0*/  @!P0 FFMA.FTZ R53, R20, R9, -R26 ;  /* 0x0000000914358223 */ /* 0x000fe4000001081a */
[C---:B------:R-:W-:Y:S02]  /*4cb0*/  @!P0 FMUL.FTZ R25, R7.reuse, R41 ;  /* 0x0000002907198220 */ /* 0x040fe40000410000 */
[----:B------:R-:W-:Y:S02]  /*4cc0*/  @!P0 FMUL.FTZ R26, R10, R43 ;  /* 0x0000002b0a1a8220 */ /* 0x000fe40000410000 */
[-C--:B------:R-:W-:Y:S02]  /*4cd0*/  @!P0 FMUL.FTZ R9, R7, R8.reuse ;  /* 0x0000000807098220 */ /* 0x080fe40000410000 */
[----:B------:R-:W-:Y:S02]  /*4ce0*/  @!P0 FFMA.FTZ R52, R42, R8, -R25 ;  /* 0x000000082a348223 */ /* 0x000fe40000010819 */
[-C--:B------:R-:W-:Y:S02]  /*4cf0*/  @!P0 FMUL.FTZ R10, R10, R13.reuse ;  /* 0x0000000d0a0a8220 */ /* 0x080fe40000410000 */
[----:B------:R-:W-:Y:S01]  /*4d00*/  @!P0 FFMA.FTZ R47, R44, R13, -R26 ;  /* 0x0000000d2c2f8223 */ /* 0x000fe2000001081a */
[C---:B------:R-:W-:Y:S01]  /*4d10*/  @!P0 LOP3.LUT R13, R18.reuse, 0xffff0000, RZ, 0xc0, !PT ;  /* 0xffff0000120d8812 */ /* 0x040fe200078ec0ff */
[C---:B------:R-:W-:Y:S01]  /*4d20*/  @!P0 IMAD.U32 R25, R27.reuse, 0x10000, RZ ;  /* 0x000100001b198824 */ /* 0x040fe200078e00ff */
[----:B------:R-:W-:Y:S01]  /*4d30*/  @!P0 LOP3.LUT R27, R27, 0xffff0000, RZ, 0xc0, !PT ;  /* 0xffff00001b1b8812 */ /* 0x000fe200078ec0ff */
[----:B------:R-:W-:Y:S02]  /*4d40*/  @!P0 IMAD.U32 R7, R18, 0x10000, RZ ;  /* 0x0001000012078824 */ /* 0x000fe400078e00ff */
[C---:B------:R-:W-:Y:S01]  /*4d50*/  @!P0 IMAD.U32 R8, R14.reuse, 0x10000, RZ ;  /* 0x000100000e088824 */ /* 0x040fe200078e00ff */
[----:B------:R-:W-:Y:S01]  /*4d60*/  @!P0 LOP3.LUT R14, R14, 0xffff0000, RZ, 0xc0, !PT ;  /* 0xffff00000e0e8812 */ /* 0x000fe200078ec0ff */
[----:B------:R-:W-:Y:S02]  /*4d70*/  @!P0 IMAD.U32 R26, R50, 0x10000, RZ ;  /* 0x00010000321a8824 */ /* 0x000fe400078e00ff */
[----:B------:R-:W-:Y:S02]  /*4d80*/  @!P0 FMUL.FTZ R45, R7, R25 ;  /* 0x00000019072d8220 */ /* 0x000fe40000410000 */
[----:B------:R-:W-:Y:S01]  /*4d90*/  @!P0 FFMA.FTZ R2, R15, R20, R2 ;  /* 0x000000140f028223 */ /* 0x000fe20000010002 */
[----:B------:R-:W-:Y:S01]  /*4da0*/  @!P0 F2FP.BF16.PACK_AB R20, R47, R52 ;  /* 0x000000342f14823e */ /* 0x000fe200000010ff */
[----:B------:R-:W-:Y:S02]  /*4db0*/  @!P0 FMUL.FTZ R46, R13, R27 ;  /* 0x0000001b0d2e8220 */ /* 0x000fe40000410000 */
[----:B------:R-:W-:Y:S01]  /*4dc0*/  @!P0 FMUL.FTZ R7, R7, R8 ;  /* 0x0000000807078220 */ /* 0x000fe20000410000 */
[----:B------:R-:W-:Y:S01]  /*4dd0*/  @!P0 F2FP.BF16.PACK_AB R0, R2, R0 ;  /* 0x000000000200823e */ /* 0x000fe200000010ff */
[----:B------:R-:W-:Y:S02]  /*4de0*/  @!P0 FFMA.FTZ R3, R21, R22, R3 ;  /* 0x0000001615038223 */ /* 0x000fe40000010003 */
[----:B------:R-:W-:Y:S02]  /*4df0*/  @!P0 FFMA.FTZ R45, R26, R8, -R45 ;  /* 0x000000081a2d8223 */ /* 0x000fe4000001082d */
[----:B------:R-:W-:Y:S01]  /*4e00*/  @!P0 FMUL.FTZ R8, R13, R14 ;  /* 0x0000000e0d088220 */ /* 0x000fe20000410000 */
[----:B------:R-:W-:Y:S01]  /*4e10*/  @!P0 F2FP.BF16.PACK_AB R13, R53, R56 ;  /* 0x00000038350d823e */ /* 0x000fe200000010ff */
[----:B------:R-:W-:Y:S02]  /*4e20*/  @!P0 FFMA.FTZ R5, R23, R24, R5 ;  /* 0x0000001817058223 */ /* 0x000fe40000010005 */
[----:B------:R-:W-:Y:S01]  /*4e30*/  @!P0 FFMA.FTZ R46, R35, R14, -R46 ;  /* 0x0000000e232e8223 */ /* 0x000fe2000001082e */
[----:B------:R-:W-:Y:S01]  /*4e40*/  @!P0 F2FP.BF16.PACK_AB R14, R54, R55 ;  /* 0x00000037360e823e */ /* 0x000fe200000010ff */
[----:B------:R-:W-:Y:S01]  /*4e50*/  @!P0 FFMA.FTZ R7, R25, R26, R7 ;  /* 0x0000001a19078223 */ /* 0x000fe20000010007 */
[----:B------:R-:W-:Y:S01]  /*4e60*/  @!P0 F2FP.BF16.PACK_AB R3, R5, R3 ;  /* 0x000000030503823e */ /* 0x000fe200000010ff */
[----:B------:R-:W-:Y:S01]  /*4e70*/  @!P0 FFMA.FTZ R8, R27, R35, R8 ;  /* 0x000000231b088223 */ /* 0x000fe20000010008 */
[----:B------:R-:W-:Y:S01]  /*4e80*/  @!P0 F2FP.BF16.PACK_AB R15, R46, R45 ;  /* 0x0000002d2e0f823e */ /* 0x000fe200000010ff */
[----:B------:R-:W-:Y:S02]  /*4e90*/  @!P0 FFMA.FTZ R9, R41, R42, R9 ;  /* 0x0000002a29098223 */ /* 0x000fe40000010009 */
[----:B------:R-:W-:Y:S01]  /*4ea0*/  @!P0 FFMA.FTZ R10, R43, R44, R10 ;  /* 0x0000002c2b0a8223 */ /* 0x000fe2000001000a */
[----:B------:R-:W-:Y:S01]  /*4eb0*/  @!P0 MOV R50, R15 ;  /* 0x0000000f00328202 */ /* 0x000fe20000000f00 */
[----:B------:R-:W-:Y:S01]  /*4ec0*/  @!P0 IMAD.MOV.U32 R48, RZ, RZ, R13 ;  /* 0x000000ffff308224 */ /* 0x000fe200078e000d */
[----:B------:R-:W-:Y:S01]  /*4ed0*/  @!P0 F2FP.BF16.PACK_AB R7, R8, R7 ;  /* 0x000000070807823e */ /* 0x000fe200000010ff */
[----:B------:R-:W-:Y:S01]  /*4ee0*/  @!P0 IMAD.MOV.U32 R49, RZ, RZ, R14 ;  /* 0x000000ffff318224 */ /* 0x000fe200078e000e */
[----:B------:R-:W-:Y:S01]  /*4ef0*/  @!P0 F2FP.BF16.PACK_AB R9, R10, R9 ;  /* 0x000000090a09823e */ /* 0x000fe200000010ff */
[----:B------:R-:W-:Y:S02]  /*4f00*/  @!P0 IMAD.MOV.U32 R51, RZ, RZ, R20 ;  /* 0x000000ffff338224 */ /* 0x000fe400078e0014 */
[----:B------:R-:W-:Y:S02]  /*4f10*/  @!P0 IMAD.MOV.U32 R16, RZ, RZ, R0 ;  /* 0x000000ffff108224 */ /* 0x000fe400078e0000 */
[----:B------:R-:W-:Y:S01]  /*4f20*/  @!P0 IMAD.MOV.U32 R17, RZ, RZ, R3 ;  /* 0x000000ffff118224 */ /* 0x000fe200078e0003 */
[----:B------:R1:W-:Y:S01]  /*4f30*/  STG.E.128 [R78.64], R48 ;  /* 0x000000304e007986 */ /* 0x0003e2000c101d06 */
[----:B------:R-:W-:Y:S02]  /*4f40*/  @!P0 IMAD.MOV.U32 R18, RZ, RZ, R7 ;  /* 0x000000ffff128224 */ /* 0x000fe400078e0007 */
[----:B------:R-:W-:Y:S05]  /*4f50*/  @!P0 IMAD.MOV.U32 R19, RZ, RZ, R9 ;  /* 0x000000ffff138224 */ /* 0x000fea00078e0009 */
[----:B------:R1:W-:Y:S02]  /*4f60*/  @!P2 STG.E.128 [R76.64], R16 ;  /* 0x000000104c00a986 */ /* 0x0003e4000c101d06 */
.L_x_1142:
[----:B------:R-:W-:Y:S05]  /*4f70*/  BSYNC B0 ;  /* 0x0000000000007941 */ /* 0x000fea0003800000 */
.L_x_1141:
[----:B------:R-:W-:Y:S05]  /*4f80*/  IADD3 R74, P2, R158, R74, RZ ;  /* 0x0000004a9e4a7210 */ /* 0x000fea0007f5e0ff */
[----:B------:R-:W-:Y:S01]  /*4f90*/  IMAD.X R64, R82, 0x1, R129, P2 ;  /* 0x0000000152407824 */ /* 0x000fe200010e0681 */
[----:B------:R-:W-:Y:S11]  /*4fa0*/  ISETP.GE.OR P2, PT, R139, R73, P5 ;  /* 0x000000498b00720c */ /* 0x000ff60002f46670 */
[----:B------:R-:W-:Y:S02]  /*4fb0*/  @!UPT UIADD3 URZ, URZ, URZ, URZ ;  /* 0x0000003f3f3ff290 */ /* 0x000fe4000fffe03f */
[----:B------:R-:W-:-:S05]  /*4fc0*/  @P2 BRA `(.L_x_1136) ;  /* 0x000009e000002947 */ /* 0x000fca0003800000 */
[----:B------:R-:W-:Y:S01]  /*4fd0*/  SEL R0, R70, R69, !P1 ;  /* 0x0000004546007207 */ /* 0x000fe20004800000 */
[----:B-----5:R-:W2:Y:S01]  /*4fe0*/  LDS.128 R44, [R126+0x5080] ;  /* 0x005080007e2c7984 */ /* 0x020ea20000000c00 */
[----:B------:R-:W-:Y:S02]  /*4ff0*/  @!P0 SHF.R.U32.HI R3, RZ, 0x10, R61 ;  /* 0x00000010ff038819 */ /* 0x000fe4000001163d */
[----:B------:R-:W-:Y:S02]  /*5000*/  SHF.R.S32.HI R2, RZ, 0x1f, R0 ;  /* 0x0000001fff027819 */ /* 0x000fe40000011400 */
[----:B------:R-:W-:Y:S02]  /*5010*/  IADD3 R13, P3, P2, R90, R74, R108 ;  /* 0x0000004a5a0d7210 */ /* 0x000fe40007a7e06c */
[----:B------:R-:W-:Y:S02]  /*5020*/  LEA.HI R0, R2, R0, RZ, 0x4 ;  /* 0x0000000002007211 */ /* 0x000fe400078f20ff */
[----:B------:R-:W-:Y:S02]  /*5030*/  IADD3.X R14, R92, R64, R115, P3, P2 ;  /* 0x000000405c0e7210 */ /* 0x000fe40001fe4473 */
[----:B------:R-:W-:Y:S02]  /*5040*/  LEA.HI.SX32 R0, R0, R68, 0x1c ;  /* 0x0000004400007211 */ /* 0x000fe400078fe2ff */
[C---:B-1----:R-:W-:Y:S02]  /*5050*/  LEA R52, P2, R13.reuse, c[0x0][0x1c8], 0x1 ;  /* 0x000072000d347a11 */ /* 0x042fe400078408ff */
[----:B------:R-:W-:Y:S01]  /*5060*/  SHF.R.S32.HI R2, RZ, 0x1f, R0 ;  /* 0x0000001fff027819 */ /* 0x000fe20000011400 */
[----:B------:R-:W-:Y:S01]  /*5070*/  IMAD.SHL.U32 R54, R0, 0x8, RZ ;  /* 0x0000000800367824 */ /* 0x000fe200078e00ff */
[----:B------:R-:W-:Y:S02]  /*5080*/  LEA.HI.X R53, R13, c[0x0][0x1cc], R14, 0x1, P2 ;  /* 0x000073000d357a11 */ /* 0x000fe400010f0c0e */
[----:B------:R-:W-:Y:S02]  /*5090*/  LEA.HI R2, R2, R0, RZ, 0x3 ;  /* 0x0000000002027211 */ /* 0x000fe400078f18ff */
[--C-:B------:R-:W-:Y:S02]  /*50a0*/  @!P0 SHF.R.U32.HI R7, RZ, 0x10, R31.reuse ;  /* 0x00000010ff078819 */ /* 0x100fe4000001161f */
[----:B------:R-:W-:Y:S02]  /*50b0*/  SHF.R.S32.HI R0, RZ, 0x3, R2 ;  /* 0x00000003ff007819 */ /* 0x000fe40000011402 */
[----:B------:R-:W-:Y:S02]  /*50c0*/  LOP3.LUT R2, R116, 0x38, R54, 0xf8, !PT ;  /* 0x0000003874027812 */ /* 0x000fe400078ef836 */
[----:B------:R-:W-:Y:S01]  /*50d0*/  @!P0 SHF.R.U64 R10, R30, 0x10, R31 ;  /* 0x000000101e0a8819 */ /* 0x000fe2000000121f */
[----:B------:R-:W-:Y:S01]  /*50e0*/  IMAD R0, R0, 0xc00, R12 ;  /* 0x00000c0000007824 */ /* 0x000fe200078e020c */
[----:B------:R-:W-:Y:S02]  /*50f0*/  LOP3.LUT R2, R2, R167, RZ, 0x3c, !PT ;  /* 0x000000a702027212 */ /* 0x000fe400078e3cff */
[----:B------:R-:W-:Y:S02]  /*5100*/  @!P0 SHF.R.U64 R24, R60, 0x10, R61 ;  /* 0x000000103c188819 */ /* 0x000fe4000000123d */
[----:B------:R-:W-:Y:S01]  /*5110*/  @!P0 PRMT R8, R39, 0x5410, R7 ;  /* 0x0000541027088816 */ /* 0x000fe20000000007 */
[----:B------:R-:W-:Y:S01]  /*5120*/  IMAD.IADD R0, R0, 0x1, R2 ;  /* 0x0000000100007824 */ /* 0x000fe200078e0202 */
[--C-:B------:R-:W-:Y:S02]  /*5130*/  @!P0 SHF.R.U32.HI R2, RZ, 0x10, R29.reuse ;  /* 0x00000010ff028819 */ /* 0x100fe4000001161d */
[----:B------:R-:W-:Y:S01]  /*5140*/  @!P0 LOP3.LUT R20, R8, 0xffff0000, RZ, 0xc0, !PT ;  /* 0xffff000008148812 */ /* 0x000fe200078ec0ff */
[----:B------:R-:W-:Y:S01]  /*5150*/  IMAD.SHL.U32 R16, R0, 0x2, RZ ;  /* 0x0000000200107824 */ /* 0x000fe200078e00ff */
[----:B------:R-:W-:Y:S01]  /*5160*/  @!P0 SHF.R.U64 R0, R28, 0x10, R29 ;  /* 0x000000101c008819 */ /* 0x000fe2000000121d */
[----:B--2---:R-:W-:Y:S01]  /*5170*/  @!P0 IMAD.U32 R23, R44, 0x10000, RZ ;  /* 0x000100002c178824 */ /* 0x004fe200078e00ff */
[----:B------:R-:W-:Y:S01]  /*5180*/  @!P0 SHF.L.U32 R27, R45, 0x10, RZ ;  /* 0x000000102d1b8819 */ /* 0x000fe200000006ff */
[----:B------:R-:W-:Y:S01]  /*5190*/  @!P0 IMAD.U32 R21, R8, 0x10000, RZ ;  /* 0x0001000008158824 */ /* 0x000fe200078e00ff */
[----:B------:R-:W-:Y:S01]  /*51a0*/  @!P0 LOP3.LUT R25, R44, 0xffff0000, RZ, 0xc0, !PT ;  /* 0xffff00002c198812 */ /* 0x000fe200078ec0ff */
[----:B------:R-:W-:Y:S01]  /*51b0*/  @!P0 IMAD.U32 R41, R47, 0x10000, RZ ;  /* 0x000100002f298824 */ /* 0x000fe200078e00ff */
[----:B------:R-:W1:Y:S01]  /*51c0*/  LDS.128 R16, [R16+0x5080] ;  /* 0x0050800010107984 */ /* 0x000e620000000c00 */
[----:B------:R-:W-:Y:S02]  /*51d0*/  @!P0 LOP3.LUT R29, R45, 0xffff0000, RZ, 0xc0, !PT ;  /* 0xffff00002d1d8812 */ /* 0x000fe400078ec0ff */
[----:B------:R-:W-:Y:S02]  /*51e0*/  @!P0 LOP3.LUT R43, R47, 0xffff0000, RZ, 0xc0, !PT ;  /* 0xffff00002f2b8812 */ /* 0x000fe400078ec0ff */
[----:B------:R-:W-:Y:S02]  /*51f0*/  @!P0 SHF.L.U32 R31, R46, 0x10, RZ ;  /* 0x000000102e1f8819 */ /* 0x000fe400000006ff */
[C---:B------:R-:W-:Y:S02]  /*5200*/  @!P0 PRMT R9, R38.reuse, 0x5410, R2 ;  /* 0x0000541026098816 */ /* 0x040fe40000000002 */
[----:B------:R-:W-:Y:S02]  /*5210*/  @!P0 PRMT R5, R38, 0x5432, R0 ;  /* 0x0000543226058816 */ /* 0x000fe40000000000 */
[----:B------:R-:W-:Y:S01]  /*5220*/  @!P0 LOP3.LUT R38, R46, 0xffff0000, RZ, 0xc0, !PT ;  /* 0xffff00002e268812 */ /* 0x000fe200078ec0ff */
[----:B------:R-:W-:Y:S01]  /*5230*/  @!P0 IMAD.U32 R0, R9, 0x10000, RZ ;  /* 0x0001000009008824 */ /* 0x000fe200078e00ff */
[----:B------:R-:W-:Y:S02]  /*5240*/  @!P0 PRMT R10, R39, 0x5432, R10 ;  /* 0x00005432270a8816 */ /* 0x000fe4000000000a */
[C---:B------:R-:W-:Y:S02]  /*5250*/  @!P0 PRMT R28, R66.reuse, 0x5410, R3 ;  /* 0x00005410421c8816 */ /* 0x040fe40000000003 */
[----:B------:R-:W-:Y:S01]  /*5260*/  @!P0 PRMT R24, R66, 0x5432, R24 ;  /* 0x0000543242188816 */ /* 0x000fe20000000018 */
[C---:B------:R-:W-:Y:S01]  /*5270*/  @!P0 IMAD.U32 R8, R10.reuse, 0x10000, RZ ;  /* 0x000100000a088824 */ /* 0x040fe200078e00ff */
[----:B------:R-:W-:Y:S01]  /*5280*/  @!P0 LOP3.LUT R10, R10, 0xffff0000, RZ, 0xc0, !PT ;  /* 0xffff00000a0a8812 */ /* 0x000fe200078ec0ff */
[C---:B------:R-:W-:Y:S01]  /*5290*/  @!P0 IMAD.U32 R26, R28.reuse, 0x10000, RZ ;  /* 0x000100001c1a8824 */ /* 0x040fe200078e00ff */
[----:B------:R-:W-:Y:S01]  /*52a0*/  @!P0 LOP3.LUT R28, R28, 0xffff0000, RZ, 0xc0, !PT ;  /* 0xffff00001c1c8812 */ /* 0x000fe200078ec0ff */
[C---:B------:R-:W-:Y:S01]  /*52b0*/  @!P0 IMAD.U32 R22, R24.reuse, 0x10000, RZ ;  /* 0x0001000018168824 */ /* 0x040fe200078e00ff */
[----:B------:R-:W-:Y:S02]  /*52c0*/  @!P0 LOP3.LUT R24, R24, 0xffff0000, RZ, 0xc0, !PT ;  /* 0xffff000018188812 */ /* 0x000fe400078ec0ff */
[--C-:B------:R-:W-:Y:S02]  /*52d0*/  @!P0 SHF.R.U64 R35, R62, 0x10, R63.reuse ;  /* 0x000000103e238819 */ /* 0x100fe4000000123f */
[----:B------:R-:W-:Y:S02]  /*52e0*/  @!P0 SHF.R.U32.HI R42, RZ, 0x10, R63 ;  /* 0x00000010ff2a8819 */ /* 0x000fe4000001163f */
[C---:B------:R-:W-:Y:S02]  /*52f0*/  @!P0 PRMT R35, R67.reuse, 0x5432, R35 ;  /* 0x0000543243238816 */ /* 0x040fe40000000023 */
[----:B------:R-:W-:Y:S02]  /*5300*/  @!P0 PRMT R42, R67, 0x5410, R42 ;  /* 0x00005410432a8816 */ /* 0x000fe4000000002a */
[----:B------:R-:W-:Y:S01]  /*5310*/  ISETP.GE.AND P2, PT, R54, c[0x0][0x1d4], PT ;  /* 0x0000750036007a0c */ /* 0x000fe20003f46270 */
[C---:B------:R-:W-:Y:S01]  /*5320*/  @!P0 IMAD.U32 R30, R35.reuse, 0x10000, RZ ;  /* 0x00010000231e8824 */ /* 0x040fe200078e00ff */
[----:B------:R-:W-:Y:S01]  /*5330*/  @!P0 LOP3.LUT R35, R35, 0xffff0000, RZ, 0xc0, !PT ;  /* 0xffff000023238812 */ /* 0x000fe200078ec0ff */
[C---:B------:R-:W-:Y:S01]  /*5340*/  @!P0 IMAD.U32 R39, R42.reuse, 0x10000, RZ ;  /* 0x000100002a278824 */ /* 0x040fe200078e00ff */
[----:B------:R-:W-:Y:S01]  /*5350*/  @!P0 LOP3.LUT R42, R42, 0xffff0000, RZ, 0xc0, !PT ;  /* 0xffff00002a2a8812 */ /* 0x000fe200078ec0ff */
[----:B-1----:R-:W-:Y:S01]  /*5360*/  @!P0 IMAD.U32 R3, R17, 0x10000, RZ ;  /* 0x0001000011038824 */ /* 0x002fe200078e00ff */
[C---:B------:R-:W-:Y:S02]  /*5370*/  @!P0 LOP3.LUT R7, R16.reuse, 0xffff0000, RZ, 0xc0, !PT ;  /* 0xffff000010078812 */ /* 0x040fe400078ec0ff */
[----:B------:R-:W-:Y:S01]  /*5380*/  @!P0 LOP3.LUT R15, R19, 0xffff0000, RZ, 0xc0, !PT ;  /* 0xffff0000130f8812 */ /* 0x000fe200078ec0ff */
[C---:B------:R-:W-:Y:S02]  /*5390*/  @!P0 FMUL.FTZ R2, R3.reuse, R26 ;  /* 0x0000001a03028220 */ /* 0x040fe40000410000 */
[-C--:B------:R-:W-:Y:S02]  /*53a0*/  @!P0 FMUL.FTZ R3, R3, R0.reuse ;  /* 0x0000000003038220 */ /* 0x080fe40000410000 */
[----:B------:R-:W-:Y:S02]  /*53b0*/  @!P0 FFMA.FTZ R60, R27, R0, -R2 ;  /* 0x000000001b3c8223 */ /* 0x000fe40000010802 */
[----:B------:R-:W-:Y:S02]  /*53c0*/  @!P0 IMAD.U32 R0, R16, 0x10000, RZ ;  /* 0x0001000010008824 */ /* 0x000fe400078e00ff */
[C---:B------:R-:W-:Y:S01]  /*53d0*/  @!P0 IMAD.U32 R2, R5.reuse, 0x10000, RZ ;  /* 0x0001000005028824 */ /* 0x040fe200078e00ff */
[----:B------:R-:W-:Y:S01]  /*53e0*/  @!P0 LOP3.LUT R5, R5, 0xffff0000, RZ, 0xc0, !PT ;  /* 0xffff000005058812 */ /* 0x000fe200078ec0ff */
[C---:B------:R-:W-:Y:S02]  /*53f0*/  @!P0 FMUL.FTZ R13, R0.reuse, R22 ;  /* 0x00000016000d8220 */ /* 0x040fe40000410000 */
[----:B------:R-:W-:Y:S02]  /*5400*/  @!P0 FMUL.FTZ R14, R7, R24 ;  /* 0x00000018070e8220 */ /* 0x000fe40000410000 */
[-C--:B------:R-:W-:Y:S02]  /*5410*/  @!P0 FMUL.FTZ R0, R0, R2.reuse ;  /* 0x0000000200008220 */ /* 0x080fe40000410000 */
[----:B------:R-:W-:Y:S01]  /*5420*/  @!P0 FFMA.FTZ R59, R23, R2, -R13 ;  /* 0x00000002173b8223 */ /* 0x000fe2000001080d */
[C---:B------:R-:W-:Y:S01]  /*5430*/  @!P0 LOP3.LUT R13, R18.reuse, 0xffff0000, RZ, 0xc0, !PT ;  /* 0xffff0000120d8812 */ /* 0x040fe200078ec0ff */
[-C--:B------:R-:W-:Y:S01]  /*5440*/  @!P0 FMUL.FTZ R2, R7, R5.reuse ;  /* 0x0000000507028220 */ /* 0x080fe20000410000 */
[----:B------:R-:W-:Y:S01]  /*5450*/  @!P0 LOP3.LUT R7, R17, 0xffff0000, RZ, 0xc0, !PT ;  /* 0xffff000011078812 */ /* 0x000fe200078ec0ff */
[----:B------:R-:W-:Y:S01]  /*5460*/  @!P0 FFMA.FTZ R58, R25, R5, -R14 ;  /* 0x00000005193a8223 */ /* 0x000fe2000001080e */
[----:B------:R-:W-:Y:S01]  /*5470*/  @!P0 LOP3.LUT R5, R9, 0xffff0000, RZ, 0xc0, !PT ;  /* 0xffff000009058812 */ /* 0x000fe200078ec0ff */
[----:B------:R-:W-:Y:S01]  /*5480*/  @!P0 IMAD.U32 R14, R19, 0x10000, RZ ;  /* 0x00010000130e8824 */ /* 0x000fe200078e00ff */
[----:B------:R-:W-:Y:S01]  /*5490*/  @!P0 SHF.L.U32 R9, R18, 0x10, RZ ;  /* 0x0000001012098819 */ /* 0x000fe200000006ff */
[----:B------:R-:W-:Y:S02]  /*54a0*/  @!P0 FMUL.FTZ R55, R7, R28 ;  /* 0x0000001c07378220 */ /* 0x000fe40000410000 */
[----:B------:R-:W-:Y:S02]  /*54b0*/  @!P0 FMUL.FTZ R49, R14, R39 ;  /* 0x000000270e318220 */ /* 0x000fe40000410000 */
[----:B------:R-:W-:Y:S02]  /*54c0*/  @!P0 FMUL.FTZ R48, R15, R42 ;  /* 0x0000002a0f308220 */ /* 0x000fe40000410000 */
[----:B------:R-:W-:Y:S02]  /*54d0*/  @!P0 FMUL.FTZ R51, R9, R30 ;  /* 0x0000001e09338220 */ /* 0x000fe40000410000 */
[----:B------:R-:W-:Y:S02]  /*54e0*/  @!P0 FMUL.FTZ R50, R13, R35 ;  /* 0x000000230d328220 */ /* 0x000fe40000410000 */
[----:B------:R-:W-:Y:S02]  /*54f0*/  @!P0 FFMA.FTZ R57, R29, R5, -R55 ;  /* 0x000000051d398223 */ /* 0x000fe40000010837 */
        /* <DEDUP_REMOVED lines=10> */
[----:B------:R-:W-:Y:S02]  /*55a0*/  @!P0 IMAD.MOV.U32 R44, RZ, RZ, R50 ;  /* 0x000000ffff2c8224 */ /* 0x000fe400078e0032 */
[----:B------:R-:W-:Y:S02]  /*55b0*/  @!P0 IMAD.MOV.U32 R47, RZ, RZ, R49 ;  /* 0x000000ffff2f8224 */ /* 0x000fe400078e0031 */
[----:B------:R-:W-:Y:S02]  /*55c0*/  @!P0 IMAD.MOV.U32 R46, RZ, RZ, R48 ;  /* 0x000000ffff2e8224 */ /* 0x000fe400078e0030 */
[----:B------:R-:W-:Y:S02]  /*55d0*/  @!P0 FMUL.FTZ R5, R7, R5 ;  /* 0x0000000507058220 */ /* 0x000fe40000410000 */
[----:B------:R-:W-:Y:S01]  /*55e0*/  @!P0 FFMA.FTZ R2, R24, R25, R2 ;  /* 0x0000001918028223 */ /* 0x000fe20000010002 */
[----:B------:R1:W-:Y:S01]  /*55f0*/  STG.E.128 [R52.64], R44 ;  /* 0x0000002c34007986 */ /* 0x0003e2000c101d06 */
[----:B------:R-:W-:Y:S02]  /*5600*/  @!P0 FMUL.FTZ R7, R9, R8 ;  /* 0x0000000809078220 */ /* 0x000fe40000410000 */
[----:B------:R-:W-:Y:S01]  /*5610*/  @!P0 FFMA.FTZ R3, R26, R27, R3 ;  /* 0x0000001b1a038223 */ /* 0x000fe20000010003 */
[----:B------:R-:W-:Y:S01]  /*5620*/  @!P0 F2FP.BF16.PACK_AB R0, R2, R0 ;  /* 0x000000000200823e */ /* 0x000fe200000010ff */
[----:B------:R-:W-:Y:S02]  /*5630*/  @!P0 FMUL.FTZ R8, R13, R10 ;  /* 0x0000000a0d088220 */ /* 0x000fe40000410000 */
[----:B------:R-:W-:Y:S01]  /*5640*/  @!P0 FFMA.FTZ R5, R28, R29, R5 ;  /* 0x0000001d1c058223 */ /* 0x000fe20000010005 */
[----:B------:R-:W-:Y:S01]  /*5650*/  @!P0 MOV R16, R0 ;  /* 0x0000000000108202 */ /* 0x000fe20000000f00 */
        /* <DEDUP_REMOVED lines=8> */
[----:B------:R-:W-:Y:S03]  /*56e0*/  @!P0 IMAD.MOV.U32 R17, RZ, RZ, R3 ;  /* 0x000000ffff118224 */ /* 0x000fe600078e0003 */
[----:B------:R-:W-:Y:S01]  /*56f0*/  @!P0 F2FP.BF16.PACK_AB R9, R10, R9 ;  /* 0x000000090a09823e */ /* 0x000fe200000010ff */
[----:B------:R-:W-:Y:S04]  /*5700*/  @!P0 IMAD.MOV.U32 R18, RZ, RZ, R7 ;  /* 0x000000ffff128224 */ /* 0x000fe800078e0007 */
[----:B------:R-:W-:Y:S01]  /*5710*/  @!P0 IMAD.MOV.U32 R19, RZ, RZ, R9 ;  /* 0x000000ffff138224 */ /* 0x000fe200078e0009 */
[----:B------:R-:W-:-:S05]  /*5720*/  @P2 BRA `(.L_x_1136) ;  /* 0x0000028000002947 */ /* 0x000fca0003800000 */
[--C-:B------:R-:W-:Y:S02]  /*5730*/  IADD3 R0, P2, P0, R90, R74, R54.reuse ;  /* 0x0000004a5a007210 */ /* 0x100fe4000785e036 */
[----:B------:R-:W-:Y:S04]  /*5740*/  SHF.R.S32.HI R2, RZ, 0x1f, R54 ;  /* 0x0000001fff027819 */ /* 0x000fe80000011436 */
[----:B------:R-:W-:Y:S02]  /*5750*/  IADD3.X R3, R92, R64, R2, P2, P0 ;  /* 0x000000405c037210 */ /* 0x000fe400017e0402 */
[C---:B------:R-:W-:Y:S04]  /*5760*/  LEA R2, P0, R0.reuse, c[0x0][0x1c8], 0x1 ;  /* 0x0000720000027a11 */ /* 0x040fe800078008ff */
[----:B------:R-:W-:Y:S05]  /*5770*/  LEA.HI.X R3, R0, c[0x0][0x1cc], R3, 0x1, P0 ;  /* 0x0000730000037a11 */ /* 0x000fea00000f0c03 */
[----:B------:R2:W-:Y:S01]  /*5780*/  STG.E.128 [R2.64], R16 ;  /* 0x0000001002007986 */ /* 0x0005e2000c101d06 */
[----:B------:R-:W-:-:S05]  /*5790*/  BRA `(.L_x_1136) ;  /* 0x0000021000007947 */ /* 0x000fca0003800000 */
.L_x_1120:
        /* <DEDUP_REMOVED lines=12> */
.L_x_1144:
[----:B------:R-:W-:Y:S05]  /*5860*/  BSYNC B0 ;  /* 0x0000000000007941 */ /* 0x000fea0003800000 */
.L_x_1143:
        /* <DEDUP_REMOVED lines=10> */
.L_x_1146:
[----:B------:R-:W-:Y:S05]  /*5910*/  BSYNC B0 ;  /* 0x0000000000007941 */ /* 0x000fea0003800000 */
.L_x_1145:
        /* <DEDUP_REMOVED lines=9> */
.L_x_1136:
[----:B------:R-:W-:Y:S05]  /*59b0*/  BSYNC B2 ;  /* 0x0000000000027941 */ /* 0x000fea0003800000 */
.L_x_1119:
[----:B------:R-:W-:Y:S01]  /*59c0*/  IMAD R10, R40, -0x30, RZ ;  /* 0xffffffd0280a7824 */ /* 0x000fe200078e02ff */
[----:B------:R-:W-:Y:S01]  /*59d0*/  ISETP.NE.AND P6, PT, R138, RZ, PT ;  /* 0x000000ff8a00720c */ /* 0x000fe20003fc5270 */
[----:B------:R-:W-:Y:S01]  /*59e0*/  IMAD R0, R93, 0x30, RZ ;  /* 0x000000305d007824 */ /* 0x000fe200078e02ff */
[----:B------:R-:W-:Y:S01]  /*59f0*/  BSSY B0, `(.L_x_1147) ;  /* 0x0000047000007945 */ /* 0x000fe20003800000 */
[----:B--2---:R-:W-:Y:S02]  /*5a00*/  IMAD.IADD R3, R133, 0x1, R10 ;  /* 0x0000000185037824 */ /* 0x004fe400078e020a */
[----:B-1---5:R-:W-:Y:S03]  /*5a10*/  IMAD.WIDE.U32 R18, R40, 0x30, RZ ;  /* 0x0000003028127825 */ /* 0x022fe600078e00ff */
[----:B------:R-:W-:Y:S01]  /*5a20*/  ISETP.GE.AND P2, PT, R3, 0x11, PT ;  /* 0x000000110300780c */ /* 0x000fe20003f46270 */
[----:B------:R-:W-:Y:S01]  /*5a30*/  IMAD.IADD R19, R19, 0x1, R0 ;  /* 0x0000000113137824 */ /* 0x000fe200078e0200 */
[----:B------:R-:W-:Y:S04]  /*5a40*/  IADD3 R0, P0, R125, R18, RZ ;  /* 0x000000127d007210 */ /* 0x000fe80007f1e0ff */
[----:B------:R-:W-:Y:S07]  /*5a50*/  IADD3.X R2, R19, R136, RZ, P0, !PT ;  /* 0x0000008813027210 */ /* 0x000fee00007fe4ff */
[C---:B------:R-:W-:Y:S05]  /*5a60*/  @P2 IADD3 R7, P0, R0.reuse, 0x10, RZ ;  /* 0x0000001000072810 */ /* 0x040fea0007f1e0ff */
[--C-:B------:R-:W-:Y:S01]  /*5a70*/  @P2 IMAD.X R9, RZ, RZ, R2.reuse, P0 ;  /* 0x000000ffff092224 */ /* 0x100fe200000e0602 */
[C---:B------:R-:W-:Y:S11]  /*5a80*/  ISETP.GE.AND P0, PT, R3.reuse, 0x21, PT ;  /* 0x000000210300780c */ /* 0x040ff60003f06270 */
[----:B------:R-:W-:Y:S02]  /*5a90*/  @!UPT UIADD3 URZ, URZ, URZ, URZ ;  /* 0x0000003f3f3ff290 */ /* 0x000fe4000fffe03f */
[----:B------:R-:W-:Y:S05]  /*5aa0*/  @P0 IADD3 R8, P3, R0, 0x20, RZ ;  /* 0x0000002000080810 */ /* 0x000fea0007f7e0ff */
[----:B------:R-:W-:Y:S01]  /*5ab0*/  @P0 IMAD.X R13, RZ, RZ, R2, P3 ;  /* 0x000000ffff0d0224 */ /* 0x000fe200018e0602 */
[----:B------:R-:W-:Y:S11]  /*5ac0*/  ISETP.GE.AND P3, PT, R3, 0x1, PT ;  /* 0x000000010300780c */ /* 0x000ff60003f66270 */
[----:B------:R-:W-:Y:S02]  /*5ad0*/  @!UPT UIADD3 URZ, URZ, URZ, URZ ;  /* 0x0000003f3f3ff290 */ /* 0x000fe4000fffe03f */
[----:B------:R-:W-:Y:S01]  /*5ae0*/  @P3 IMAD R5, R2, c[0x0][0x258], RZ ;  /* 0x0000960002053a24 */ /* 0x000fe200078e02ff */
[----:B------:R-:W-:Y:S01]  /*5af0*/  @P3 MOV R2, R96 ;  /* 0x0000006000023202 */ /* 0x000fe20000000f00 */
[----:B------:R-:W-:Y:S04]  /*5b00*/  @P3 IMAD.MOV.U32 R3, RZ, RZ, R107 ;  /* 0x000000ffff033224 */ /* 0x000fe800078e006b */
[C---:B------:R-:W-:Y:S04]  /*5b10*/  @P3 IMAD.WIDE.U32 R2, R0.reuse, c[0x0][0x258], R2 ;  /* 0x0000960000023a25 */ /* 0x040fe800078e0002 */
[----:B------:R-:W-:Y:S01]  /*5b20*/  @P3 IMAD R0, R0, c[0x0][0x25c], R5 ;  /* 0x0000970000003a24 */ /* 0x000fe200078e0205 */
[C---:B------:R-:W-:Y:S04]  /*5b30*/  @P3 LEA R16, P4, R2.reuse, c[0x0][0x250], 0x1 ;  /* 0x0000940002103a11 */ /* 0x040fe800078808ff */
[----:B------:R-:W-:Y:S02]  /*5b40*/  @P3 IADD3 R0, R3, R0, RZ ;  /* 0x0000000003003210 */ /* 0x000fe40007ffe0ff */
[----:B------:R-:W-:Y:S02]  /*5b50*/  @P2 MOV R3, R107 ;  /* 0x0000006b00032202 */ /* 0x000fe40000000f00 */
        /* <DEDUP_REMOVED lines=8> */
[----:B------:R-:W-:Y:S01]  /*5be0*/  @P2 LEA.HI.X R15, R2, c[0x0][0x254], R0, 0x1, P4 ;  /* 0x00009500020f2a11 */ /* 0x000fe200020f0c00 */
[----:B------:R-:W-:Y:S01]  /*5bf0*/  @P0 IMAD R0, R13, c[0x0][0x258], RZ ;  /* 0x000096000d000a24 */ /* 0x000fe200078e02ff */
[----:B------:R-:W-:Y:S03]  /*5c00*/  @P0 MOV R2, R96 ;  /* 0x0000006000020202 */ /* 0x000fe60000000f00 */
[C---:B------:R-:W-:Y:S02]  /*5c10*/  @P0 IMAD R0, R8.reuse, c[0x0][0x25c], R0 ;  /* 0x0000970008000a24 */ /* 0x040fe400078e0200 */
[----:B------:R-:W-:Y:S05]  /*5c20*/  @P0 IMAD.WIDE.U32 R2, R8, c[0x0][0x258], R2 ;  /* 0x0000960008020a25 */ /* 0x000fea00078e0002 */
[C---:B------:R-:W-:Y:S02]  /*5c30*/  @P0 LEA R8, P4, R2.reuse, c[0x0][0x250], 0x1 ;  /* 0x0000940002080a11 */ /* 0x040fe400078808ff */
[----:B------:R-:W-:Y:S04]  /*5c40*/  @P0 IADD3 R0, R3, R0, RZ ;  /* 0x0000000003000210 */ /* 0x000fe80007ffe0ff */
[----:B------:R-:W-:Y:S01]  /*5c50*/  @P0 LEA.HI.X R9, R2, c[0x0][0x254], R0, 0x1, P4 ;  /* 0x0000950002090a11 */ /* 0x000fe200020f0c00 */
[----:B------:R-:W-:Y:S01]  /*5c60*/  IMAD.IADD R0, R10, 0x1, R4 ;  /* 0x000000010a007824 */ /* 0x000fe200078e0204 */
[----:B------:R-:W-:Y:S04]  /*5c70*/  ISETP.NE.AND P4, PT, R124, RZ, PT ;  /* 0x000000ff7c00720c */ /* 0x000fe80003f85270 */
[----:B------:R-:W-:Y:S09]  /*5c80*/  IMNMX R7, R0, 0x30, PT ;  /* 0x0000003000077817 */ /* 0x000ff20003800200 */
[----:B------:R-:W-:Y:S01]  /*5c90*/  @!PT LDS RZ, [RZ] ;  /* 0x00000000fffff984 */ /* 0x000fe20000000800 */
[----:B------:R-:W-:Y:S01]  /*5ca0*/  @!PT LDS RZ, [RZ] ;  /* 0x00000000fffff984 */ /* 0x000fe20000000800 */
[----:B------:R-:W-:Y:S01]  /*5cb0*/  @!PT LDS RZ, [RZ] ;  /* 0x00000000fffff984 */ /* 0x000fe20000000800 */
[----:B------:R1:W-:Y:S05]  /*5cc0*/  @P3 LDGSTS.E.BYPASS.LTC128B.128 [R72+0x2080], [R16.64], !P4 ;  /* 0x0208000010483fae */ /* 0x0003ea000e101d46 */
[----:B------:R1:W-:Y:S05]  /*5cd0*/  @P3 LDGSTS.E.BYPASS.LTC128B.128 [R72+0x3880], [R16.64+0x80], !P6 ;  /* 0x0388008010483fae */ /* 0x0003ea000f101d46 */
[----:B------:R1:W-:Y:S05]  /*5ce0*/  @P2 LDGSTS.E.BYPASS.LTC128B.128 [R72+0x2880], [R14.64], !P4 ;  /* 0x028800000e482fae */ /* 0x0003ea000e101d46 */
[----:B------:R1:W-:Y:S01]  /*5cf0*/  @P2 LDGSTS.E.BYPASS.LTC128B.128 [R72+0x4080], [R14.64+0x80], !P6 ;  /* 0x040800800e482fae */ /* 0x0003e2000f101d46 */
[----:B------:R-:W-:Y:S04]  /*5d00*/  ISETP.GE.AND P2, PT, R89, R7, PT ;  /* 0x000000075900720c */ /* 0x000fe80003f46270 */
[----:B------:R1:W-:Y:S05]  /*5d10*/  @P0 LDGSTS.E.BYPASS.LTC128B.128 [R72+0x3080], [R8.64], !P4 ;  /* 0x0308000008480fae */ /* 0x0003ea000e101d46 */
[----:B------:R1:W-:Y:S01]  /*5d20*/  @P0 LDGSTS.E.BYPASS.LTC128B.128 [R72+0x4880], [R8.64+0x80], !P6 ;  /* 0x0488008008480fae */ /* 0x0003e2000f101d46 */
[----:B------:R-:W-:Y:S04]  /*5d30*/  IADD3 R5, P0, R135, R18, RZ ;  /* 0x0000001287057210 */ /* 0x000fe80007f1e0ff */
[----:B------:R-:W0:Y:S01]  /*5d40*/  LDGDEPBAR ;  /* 0x00000000000079af */ /* 0x000e220000000000 */
[----:B------:R-:W-:Y:S01]  /*5d50*/  IADD3.X R10, R19, R132, RZ, P0, !PT ;  /* 0x00000084130a7210 */ /* 0x000fe200007fe4ff */
        /* <DEDUP_REMOVED lines=16> */
.L_x_1148:
[----:B-1----:R-:W-:Y:S05]  /*5e60*/  BSYNC B0 ;  /* 0x0000000000007941 */ /* 0x002fea0003800000 */
.L_x_1147:
        /* <DEDUP_REMOVED lines=19> */
.L_x_1150:
[----:B------:R-:W-:Y:S05]  /*5fa0*/  BSYNC B0 ;  /* 0x0000000000007941 */ /* 0x000fea0003800000 */
.L_x_1149:
        /* <DEDUP_REMOVED lines=19> */
.L_x_1152:
[----:B------:R-:W-:Y:S05]  /*60e0*/  BSYNC B0 ;  /* 0x0000000000007941 */ /* 0x000fea0003800000 */
.L_x_1151:
        /* <DEDUP_REMOVED lines=26> */
[----:B------:R1:W-:Y:S04]  /*6290*/  @P0 LDGSTS.E.BYPASS.LTC128B.128 [R72+0x6080], [R16.64], !P4 ;  /* 0x0608000010480fae */ /* 0x0003e8000e101d46 */
[----:B------:R1:W-:Y:S04]  /*62a0*/  @P0 LDGSTS.E.BYPASS.LTC128B.128 [R72+0x7880], [R14.64], !P6 ;  /* 0x078800000e480fae */ /* 0x0003e8000f101d46 */
[----:B------:R-:W0:Y:S01]  /*62b0*/  LDGDEPBAR ;  /* 0x00000000000079af */ /* 0x000e220000000000 */
[----:B------:R-:W-:-:S05]  /*62c0*/  @P0 BRA `(.L_x_1153) ;  /* 0xffffb89000000947 */ /* 0x000fca000383ffff */
[----:B------:R-:W2:Y:S04]  /*62d0*/  LDL R5, [R1+0x64] ;  /* 0x0000640001057983 */ /* 0x000ea80000100800 */
[----:B-1----:R1:W5:Y:S04]  /*62e0*/  LDL R18, [R1+0x58] ;  /* 0x0000580001127983 */ /* 0x0023680000100800 */
[----:B------:R-:W-:Y:S01]  /*62f0*/  BAR.SYNC.DEFER_BLOCKING 0x0 ;  /* 0x0000000000007b1d */ /* 0x000fe20000010000 */
[----:B--2---:R-:W-:-:S05]  /*6300*/  IADD3 R0, R5, 0x2f, RZ ;  /* 0x0000002f05007810 */ /* 0x004fca0007ffe0ff */
[----:B------:R-:W-:-:S05]  /*6310*/  IMAD.HI R0, R0, 0x2aaaaaab, RZ ;  /* 0x2aaaaaab00007827 */ /* 0x000fca00078e02ff */
[----:B------:R-:W-:-:S04]  /*6320*/  SHF.R.U32.HI R2, RZ, 0x1f, R0 ;  /* 0x0000001fff027819 */ /* 0x000fc80000011600 */
[----:B------:R-:W-:Y:S02]  /*6330*/  LEA.HI.SX32 R7, R0, R2, 0x1d ;  /* 0x0000000200077211 */ /* 0x000fe400078feaff */
.L_x_1118:
[----:B-1----:R-:W-:Y:S01]  /*6340*/  IMAD.MOV.U32 R0, RZ, RZ, c[0x0][0x2c4] ;  /* 0x0000b100ff007624 */ /* 0x002fe200078e00ff */
[----:B------:R1:W-:Y:S01]  /*6350*/  STL.64 [R1], R178 ;  /* 0x000000b201007387 */ /* 0x0003e20000100a00 */
[----:B------:R-:W-:-:S03]  /*6360*/  IMAD.MOV.U32 R4, RZ, RZ, c[0x0][0x32c] ;  /* 0x0000cb00ff047624 */ /* 0x000fc600078e00ff */
[----:B------:R-:W-:Y:S02]  /*6370*/  ISETP.NE.AND P2, PT, R0, 0x1, PT ;  /* 0x000000010000780c */ /* 0x000fe40003f45270 */
[----:B------:R-:W-:Y:S02]  /*6380*/  IADD3 R0, R141, 0x7f, RZ ;  /* 0x0000007f8d007810 */ /* 0x000fe40007ffe0ff */
[----:B------:R-:W-:-:S09]  /*6390*/  ISETP.GE.AND P1, PT, R4, 0x1, PT ;  /* 0x000000010400780c */ /* 0x000fd20003f26270 */
[----:B------:R-:W-:-:S05]  /*63a0*/  @P2 IMAD.HI.U32 R2, R0, c[0x0][0x2c8], RZ ;  /* 0x0000b20000022a27 */ /* 0x000fca00078e00ff */
[----:B------:R-:W-:-:S04]  /*63b0*/  @P2 SHF.R.U32.HI R0, RZ, c[0x0][0x2cc], R2 ;  /* 0x0000b300ff002a19 */ /* 0x000fc80000011602 */
[----:B------:R-:W-:-:S05]  /*63c0*/  IADD3 R0, R0, 0x1, R5 ;  /* 0x0000000100007810 */ /* 0x000fca0007ffe005 */
[----:B-----5:R-:W-:-:S05]  /*63d0*/  IMAD.IADD R2, R0, 0x1, -R18 ;  /* 0x0000000100027824 */ /* 0x020fca00078e0a12 */
[----:B------:R-:W-:Y:S01]  /*63e0*/  IADD3 R3, R2, c[0x0][0x328], RZ ;  /* 0x0000ca0002037a10 */ /* 0x000fe20007ffe0ff */
[----:B------:R-:W-:Y:S05]  /*63f0*/  @!P1 BRA `(.L_x_1154) ;  /* 0x0000010000009947 */ /* 0x000fea0003800000 */
[C---:B-1----:R-:W-:Y:S01]  /*6400*/  ISETP.GT.AND P0, PT, R2.reuse, RZ, PT ;  /* 0x000000ff0200720c */ /* 0x042fe20003f04270 */
[----:B------:R-:W-:Y:S01]  /*6410*/  BSSY B0, `(.L_x_1155) ;  /* 0x000000c000007945 */ /* 0x000fe20003800000 */
        /* <DEDUP_REMOVED lines=8> */
.L_x_1156:
[----:B------:R-:W-:-:S13]  /*64a0*/  ISETP.NE.AND P0, PT, R4, 0x1, PT ;  /* 0x000000010400780c */ /* 0x000fda0003f05270 */
[----:B------:R-:W-:-:S05]  /*64b0*/  @P0 IMAD.HI.U32 R2, R0, c[0x0][0x330], RZ ;  /* 0x0000cc0000020a27 */ /* 0x000fca00078e00ff */
[----:B------:R-:W-:Y:S02]  /*64c0*/  @P0 SHF.R.U32.HI R0, RZ, c[0x0][0x334], R2 ;  /* 0x0000cd00ff000a19 */ /* 0x000fe40000011602 */
.L_x_1157:
[----:B------:R-:W-:Y:S05]  /*64d0*/  BSYNC B0 ;  /* 0x0000000000007941 */ /* 0x000fea0003800000 */
.L_x_1155:
[----:B------:R-:W-:-:S05]  /*64e0*/  IMAD R0, R0, R4, c[0x0][0x32c] ;  /* 0x0000cb0000007624 */ /* 0x000fca00078e0204 */
[----:B------:R-:W-:-:S04]  /*64f0*/  IMNMX R3, R3, R0, PT ;  /* 0x0000000003037217 */ /* 0x000fc80003800200 */
.L_x_1154:
[----:B-1----:R-:W-:Y:S01]  /*6500*/  IADD3 R3, R3, 0x2f, RZ ;  /* 0x0000002f03037810 */ /* 0x002fe20007ffe0ff */
[----:B------:R-:W-:-:S04]  /*6510*/  @P2 IMAD.HI.U32 R2, R141, c[0x0][0x2c8], RZ ;  /* 0x0000b2008d022a27 */ /* 0x000fc800078e00ff */
[----:B------:R-:W-:-:S04]  /*6520*/  IMAD.HI R3, R3, 0x2aaaaaab, RZ ;  /* 0x2aaaaaab03037827 */ /* 0x000fc800078e02ff */
[----:B------:R-:W-:Y:S01]  /*6530*/  IMAD.MOV.U32 R0, RZ, RZ, R141 ;  /* 0x000000ffff007224 */ /* 0x000fe200078e008d */
[----:B------:R-:W-:Y:S02]  /*6540*/  @P2 SHF.R.U32.HI R0, RZ, c[0x0][0x2cc], R2 ;  /* 0x0000b300ff002a19 */ /* 0x000fe40000011602 */
[----:B------:R-:W-:Y:S02]  /*6550*/  SHF.R.U32.HI R2, RZ, 0x1f, R3 ;  /* 0x0000001fff027819 */ /* 0x000fe40000011603 */
[----:B------:R-:W-:Y:S02]  /*6560*/  IADD3 R0, R0, R5, -R18 ;  /* 0x0000000500007210 */ /* 0x000fe40007ffe812 */
[----:B------:R-:W-:Y:S02]  /*6570*/  LEA.HI.SX32 R2, R3, R2, 0x1d ;  /* 0x0000000203027211 */ /* 0x000fe400078feaff */
[----:B------:R-:W-:Y:S02]  /*6580*/  IADD3 R3, R0, -c[0x0][0x324], RZ ;  /* 0x8000c90000037a10 */ /* 0x000fe40007ffe0ff */
[----:B------:R-:W-:-:S05]  /*6590*/  IMNMX R57, R2, R7, PT ;  /* 0x0000000702397217 */ /* 0x000fca0003800200 */
[----:B------:R1:W-:Y:S01]  /*65a0*/  STL [R1+0xe4], R57 ;  /* 0x0000e43901007387 */ /* 0x0003e20000100800 */
[----:B------:R-:W-:Y:S05]  /*65b0*/  @!P1 BRA `(.L_x_1158) ;  /* 0x000000f000009947 */ /* 0x000fea0003800000 */
[----:B------:R-:W-:Y:S01]  /*65c0*/  ISETP.GT.AND P0, PT, R0, -0x1, PT ;  /* 0xffffffff0000780c */ /* 0x000fe20003f04270 */
[----:B------:R-:W-:-:S12]  /*65d0*/  BSSY B0, `(.L_x_1159) ;  /* 0x000000b000007945 */ /* 0x000fd80003800000 */
[----:B------:R-:W-:Y:S05]  /*65e0*/  @P0 BRA `(.L_x_1160) ;  /* 0x0000006000000947 */ /* 0x000fea0003800000 */
[----:B------:R-:W-:Y:S02]  /*65f0*/  ISETP.NE.AND P0, PT, R4, 0x1, PT ;  /* 0x000000010400780c */ /* 0x000fe40003f05270 */
[----:B------:R-:W-:-:S11]  /*6600*/  LOP3.LUT R0, RZ, R0, RZ, 0x33, !PT ;  /* 0x00000000ff007212 */ /* 0x000fd600078e33ff */
[----:B------:R-:W-:-:S05]  /*6610*/  @P0 IMAD.HI.U32 R2, R0, c[0x0][0x330], RZ ;  /* 0x0000cc0000020a27 */ /* 0x000fca00078e00ff */
[----:B------:R-:W-:-:S04]  /*6620*/  @P0 SHF.R.U32.HI R0, RZ, c[0x0][0x334], R2 ;  /* 0x0000cd00ff000a19 */ /* 0x000fc80000011602 */
[----:B------:R-:W-:Y:S01]  /*6630*/  LOP3.LUT R0, RZ, R0, RZ, 0x33, !PT ;  /* 0x00000000ff007212 */ /* 0x000fe200078e33ff */
[----:B------:R-:W-:Y:S05]  /*6640*/  BRA `(.L_x_1161) ;  /* 0x0000003000007947 */ /* 0x000fea0003800000 */
.L_x_1160:
[----:B------:R-:W-:-:S13]  /*6650*/  ISETP.NE.AND P0, PT, R4, 0x1, PT ;  /* 0x000000010400780c */ /* 0x000fda0003f05270 */
[----:B------:R-:W-:-:S05]  /*6660*/  @P0 IMAD.HI.U32 R2, R0, c[0x0][0x330], RZ ;  /* 0x0000cc0000020a27 */ /* 0x000fca00078e00ff */
[----:B------:R-:W-:Y:S02]  /*6670*/  @P0 SHF.R.U32.HI R0, RZ, c[0x0][0x334], R2 ;  /* 0x0000cd00ff000a19 */ /* 0x000fe40000011602 */
.L_x_1161:
[----:B------:R-:W-:Y:S05]  /*6680*/  BSYNC B0 ;  /* 0x0000000000007941 */ /* 0x000fea0003800000 */
.L_x_1159:
[----:B------:R-:W-:-:S05]  /*6690*/  IMAD R0, R0, c[0x0][0x32c], RZ ;  /* 0x0000cb0000007a24 */ /* 0x000fca00078e02ff */
[----:B------:R-:W-:-:S05]  /*66a0*/  IMNMX R3, R3, R0, !PT ;  /* 0x0000000003037217 */ /* 0x000fca0007800200 */
.L_x_1158:
        /* <DEDUP_REMOVED lines=11> */
[----:B------:R-:W-:Y:S01]  /*6760*/  MOV R126, RZ ;  /* 0x000000ff007e7202 */ /* 0x000fe20000000f00 */
[----:B------:R-:W-:Y:S01]  /*6770*/  CS2R R12, SRZ ;  /* 0x00000000000c7805 */ /* 0x000fe2000001ff00 */
[----:B------:R-:W-:Y:S01]  /*6780*/  IMNMX R4, RZ, R0, !PT ;  /* 0x00000000ff047217 */ /* 0x000fe20007800200 */
[----:B------:R-:W-:Y:S01]  /*6790*/  IMAD.MOV.U32 R124, RZ, RZ, RZ ;  /* 0x000000ffff7c7224 */ /* 0x000fe200078e00ff */
[----:B------:R-:W-:Y:S01]  /*67a0*/  MOV R120, RZ ;  /* 0x000000ff00787202 */ /* 0x000fe20000000f00 */
[----:B------:R-:W-:Y:S01]  /*67b0*/  IMAD.MOV.U32 R122, RZ, RZ, RZ ;  /* 0x000000ffff7a7224 */ /* 0x000fe200078e00ff */
[----:B------:R-:W-:Y:S01]  /*67c0*/  ISETP.GT.AND P1, PT, R57, R4, PT ;  /* 0x000000043900720c */ /* 0x000fe20003f24270 */
[----:B------:R2:W-:Y:S01]  /*67d0*/  STL [R1+0x9c], R4 ;  /* 0x00009c0401007387 */ /* 0x0005e20000100800 */
        /* <DEDUP_REMOVED lines=69> */
[----:B------:R-:W-:Y:S01]  /*6c30*/  CS2R R186, SRZ ;  /* 0x0000000000ba7805 */ /* 0x000fe2000001ff00 */
[----:B------:R-:W-:Y:S01]  /*6c40*/  IMAD.MOV.U32 R185, RZ, RZ, RZ ;  /* 0x000000ffffb97224 */ /* 0x000fe200078e00ff */
[----:B------:R-:W-:Y:S01]  /*6c50*/  MOV R56, RZ ;  /* 0x000000ff00387202 */ /* 0x000fe20000000f00 */
[----:B------:R-:W-:Y:S01]  /*6c60*/  CS2R R54, SRZ ;  /* 0x0000000000367805 */ /* 0x000fe2000001ff00 */
[----:B------:R-:W-:Y:S01]  /*6c70*/  IMAD.MOV.U32 R182, RZ, RZ, RZ ;  /* 0x000000ffffb67224 */ /* 0x000fe200078e00ff */
[----:B------:R-:W-:Y:S01]  /*6c80*/  MOV R180, RZ ;  /* 0x000000ff00b47202 */ /* 0x000fe20000000f00 */
[----:B------:R-:W-:Y:S05]  /*6c90*/  @!P1 BRA `(.L_x_1162) ;  /* 0x00012bb000009947 */ /* 0x000fea0003800000 */
[----:B--2---:R-:W2:Y:S04]  /*6ca0*/  LDL R61, [R1+0xe0] ;  /* 0x0000e000013d7983 */ /* 0x004ea80000100800 */
[----:B------:R-:W3:Y:S01]  /*6cb0*/  LDL R0, [R1+0x4c] ;  /* 0x00004c0001007983 */ /* 0x000ee20000100800 */
[----:B------:R-:W-:Y:S01]  /*6cc0*/  ISETP.NE.U32.AND P1, PT, RZ, c[0x0][0x340], PT ;  /* 0x0000d000ff007a0c */ /* 0x000fe20003f25070 */
[----:B------:R-:W-:-:S02]  /*6cd0*/  ULDC.64 UR4, c[0x0][0x18] ;  /* 0x0000060000047ab9 */ /* 0x000fc40000000a00 */
[----:B------:R-:W4:Y:S01]  /*6ce0*/  LDL R21, [R1+0x50] ;  /* 0x0000500001157983 */ /* 0x000f220000100800 */
[----:B------:R-:W-:-:S03]  /*6cf0*/  ISETP.NE.AND.EX P1, PT, RZ, c[0x0][0x344], PT, P1 ;  /* 0x0000d100ff007a0c */ /* 0x000fc60003f25310 */
[----:B------:R-:W5:Y:S10]  /*6d00*/  S2R R4, SR_CTAID.Y ;  /* 0x0000000000047919 */ /* 0x000f740000002600 */
[----:B------:R-:W-:Y:S01]  /*6d10*/  @P1 IMAD.MOV.U32 R2, RZ, RZ, 0x4 ;  /* 0x00000004ff021424 */ /* 0x000fe200078e00ff */
[----:B------:R-:W1:Y:S01]  /*6d20*/  S2R R9, SR_CTAID.Y ;  /* 0x0000000000097919 */ /* 0x000e620000002600 */
[----:B------:R-:W-:-:S02]  /*6d30*/  SHF.R.S32.HI R142, RZ, 0x1f, R178 ;  /* 0x0000001fff8e7819 */ /* 0x000fc400000114b2 */
[----:B-----5:R-:W-:-:S05]  /*6d40*/  SHF.R.S32.HI R7, RZ, 0x1f, R4 ;  /* 0x0000001fff077819 */ /* 0x020fca0000011404 */
[----:B------:R-:W-:Y:S02]  /*6d50*/  IMAD R6, R7, c[0x0][0x1e8], RZ ;  /* 0x00007a0007067a24 */ /* 0x000fe400078e02ff */
[----:B--2---:R-:W-:-:S05]  /*6d60*/  @P1 IMAD.WIDE R2, R61, R2, c[0x0][0x340] ;  /* 0x0000d0003d021625 */ /* 0x004fca00078e0202 */
[----:B------:R3:W2:Y:S01]  /*6d70*/  @P1 LDG.E R19, [R2.64] ;  /* 0x0000000602131981 */ /* 0x0006a2000c1e1900 */
[----:B-1----:R-:W-:-:S04]  /*6d80*/  IMAD.WIDE.U32 R14, R9, c[0x0][0x1e8], RZ ;  /* 0x00007a00090e7a25 */ /* 0x002fc800078e00ff */
[----:B------:R-:W-:Y:S01]  /*6d90*/  IMAD R6, R9, c[0x0][0x1ec], R6 ;  /* 0x00007b0009067a24 */ /* 0x000fe200078e0206 */
[----:B---3--:R-:W-:-:S05]  /*6da0*/  SHF.R.S32.HI R2, RZ, 0x1f, R0 ;  /* 0x0000001fff027819 */ /* 0x008fca0000011400 */
[----:B------:R-:W-:-:S04]  /*6db0*/  IMAD R2, R2, c[0x0][0x178], RZ ;  /* 0x00005e0002027a24 */ /* 0x000fc800078e02ff */
[C---:B------:R-:W-:Y:S02]  /*6dc0*/  IMAD R4, R0.reuse, c[0x0][0x17c], R2 ;  /* 0x00005f0000047a24 */ /* 0x040fe400078e0202 */
[----:B------:R-:W-:Y:S01]  /*6dd0*/  IMAD.WIDE.U32 R2, R0, c[0x0][0x178], RZ ;  /* 0x00005e0000027a25 */ /* 0x000fe200078e00ff */
[----:B------:R-:W-:-:S04]  /*6de0*/  LEA.HI R0, R142, R178, RZ, 0x3 ;  /* 0x000000b28e007211 */ /* 0x000fc800078f18ff */
[----:B------:R-:W-:Y:S02]  /*6df0*/  SHF.R.S32.HI R117, RZ, 0x3, R0 ;  /* 0x00000003ff757819 */ /* 0x000fe40000011400 */
[----:B------:R-:W-:Y:S01]  /*6e00*/  LOP3.LUT R0, R0, 0xfffffff8, RZ, 0xc0, !PT ;  /* 0xfffffff800007812 */ /* 0x000fe200078ec0ff */
[----:B------:R-:W-:Y:S02]  /*6e10*/  IMAD.IADD R15, R15, 0x1, R6 ;  /* 0x000000010f0f7824 */ /* 0x000fe400078e0206 */
[----:B------:R-:W-:Y:S01]  /*6e20*/  IMAD.IADD R3, R3, 0x1, R4 ;  /* 0x0000000103037824 */ /* 0x000fe200078e0204 */
[----:B------:R-:W-:Y:S01]  /*6e30*/  IADD3 R108, -R0, R178, RZ ;  /* 0x000000b2006c7210 */ /* 0x000fe20007ffe1ff */
[----:B------:R-:W-:Y:S02]  /*6e40*/  IMAD R4, R7, c[0x0][0x210], RZ ;  /* 0x0000840007047a24 */ /* 0x000fe400078e02ff */
[----:B------:R-:W-:Y:S01]  /*6e50*/  IMAD.SHL.U32 R6, R117, 0x40, RZ ;  /* 0x0000004075067824 */ /* 0x000fe200078e00ff */
[----:B------:R-:W-:Y:S01]  /*6e60*/  ISETP.NE.U32.AND P0, PT, RZ, c[0x0][0x348], PT ;  /* 0x0000d200ff007a0c */ /* 0x000fe20003f05070 */
[----:B------:R-:W-:Y:S01]  /*6e70*/  IMAD.WIDE.U32 R12, R9, c[0x0][0x210], RZ ;  /* 0x00008400090c7a25 */ /* 0x000fe200078e00ff */
[----:B------:R-:W-:-:S02]  /*6e80*/  SHF.R.S32.HI R17, RZ, 0x1f, R61 ;  /* 0x0000001fff117819 */ /* 0x000fc4000001143d */
[----:B------:R-:W-:Y:S01]  /*6e90*/  LOP3.LUT R0, R6, 0x1c0, RZ, 0xc0, !PT ;  /* 0x000001c006007812 */ /* 0x000fe200078ec0ff */
[----:B------:R-:W-:Y:S02]  /*6ea0*/  IMAD R4, R9, c[0x0][0x214], R4 ;  /* 0x0000850009047a24 */ /* 0x000fe400078e0204 */
[----:B------:R-:W-:Y:S01]  /*6eb0*/  IMAD.SHL.U32 R25, R108, 0x8, RZ ;  /* 0x000000086c197824 */ /* 0x000fe200078e00ff */
[----:B------:R-:W-:Y:S01]  /*6ec0*/  ISETP.NE.AND.EX P0, PT, RZ, c[0x0][0x34c], PT, P0 ;  /* 0x0000d300ff007a0c */ /* 0x000fe20003f05300 */
[----:B------:R-:W-:Y:S02]  /*6ed0*/  IMAD R8, R7, c[0x0][0x1b8], RZ ;  /* 0x00006e0007087a24 */ /* 0x000fe400078e02ff */
[----:B------:R-:W-:Y:S01]  /*6ee0*/  IMAD.IADD R13, R4, 0x1, R13 ;  /* 0x00000001040d7824 */ /* 0x000fe200078e020d */
[----:B------:R-:W-:Y:S01]  /*6ef0*/  LOP3.LUT R4, R0, 0x38, R25, 0xf8, !PT ;  /* 0x0000003800047812 */ /* 0x000fe200078ef819 */
[----:B------:R-:W-:Y:S01]  /*6f00*/  IMAD R7, R108, 0x10, R117 ;  /* 0x000000106c077824 */ /* 0x000fe200078e0275 */
[----:B------:R-:W-:Y:S01]  /*6f10*/  SHF.R.U32.HI R0, RZ, 0x3, R0 ;  /* 0x00000003ff007819 */ /* 0x000fe20000011600 */
[----:B------:R-:W-:Y:S01]  /*6f20*/  IMAD R8, R9, c[0x0][0x1bc], R8 ;  /* 0x00006f0009087a24 */ /* 0x000fe200078e0208 */
[----:B------:R-:W-:Y:S01]  /*6f30*/  SEL R6, R17, RZ, !P0 ;  /* 0x000000ff11067207 */ /* 0x000fe20004000000 */
[----:B------:R-:W-:Y:S01]  /*6f40*/  IMAD.WIDE.U32 R2, R9, c[0x0][0x1b8], R2 ;  /* 0x00006e0009027a25 */ /* 0x000fe200078e0002 */
[----:B------:R-:W-:-:S03]  /*6f50*/  LOP3.LUT R16, R4, R0, RZ, 0x3c, !PT ;  /* 0x0000000004107212 */ /* 0x000fc600078e3cff */
[----:B------:R-:W-:Y:S01]  /*6f60*/  IMAD.IADD R10, R141, 0x1, R7 ;  /* 0x000000018d0a7824 */ /* 0x000fe200078e0207 */
[----:B------:R-:W-:Y:S01]  /*6f70*/  IADD3 R3, R3, R8, RZ ;  /* 0x0000000803037210 */ /* 0x000fe20007ffe0ff */
[----:B------:R-:W-:Y:S01]  /*6f80*/  IMAD R6, R6, c[0x0][0x1c0], RZ ;  /* 0x0000700006067a24 */ /* 0x000fe200078e02ff */
[----:B------:R-:W-:Y:S01]  /*6f90*/  SEL R0, R61, RZ, !P0 ;  /* 0x000000ff3d007207 */ /* 0x000fe20004000000 */
[----:B------:R-:W-:Y:S01]  /*6fa0*/  @P2 IMAD.HI.U32 R7, R10, c[0x0][0x2c8], RZ ;  /* 0x0000b2000a072a27 */ /* 0x000fe200078e00ff */
[----:B------:R-:W-:-:S03]  /*6fb0*/  LEA.HI R23, R142, R178, RZ, 0x4 ;  /* 0x000000b28e177211 */ /* 0x000fc600078f20ff */
[----:B------:R-:W-:Y:S01]  /*6fc0*/  IMAD.MOV.U32 R4, RZ, RZ, R10 ;  /* 0x000000ffff047224 */ /* 0x000fe200078e000a */
[----:B------:R-:W-:Y:S01]  /*6fd0*/  @P2 SHF.R.U32.HI R4, RZ, c[0x0][0x2cc], R7 ;  /* 0x0000b300ff042a19 */ /* 0x000fe20000011607 */
[C---:B------:R-:W-:Y:S02]  /*6fe0*/  IMAD R6, R0.reuse, c[0x0][0x1c4], R6 ;  /* 0x0000710000067a24 */ /* 0x040fe400078e0206 */
[----:B------:R-:W-:Y:S01]  /*6ff0*/  IMAD.WIDE.U32 R2, R0, c[0x0][0x1c0], R2 ;  /* 0x0000700000027a25 */ /* 0x000fe200078e0002 */
[----:B------:R-:W-:Y:S01]  /*7000*/  UIADD3 UR4, UP0, UR4, 0x8080, URZ ;  /* 0x0000808004047890 */ /* 0x000fe2000ff1e03f */
[----:B------:R-:W-:Y:S02]  /*7010*/  LOP3.LUT R0, R23, 0xfffffff0, RZ, 0xc0, !PT ;  /* 0xfffffff017007812 */ /* 0x000fe400078ec0ff */
[----:B------:R-:W-:Y:S01]  /*7020*/  IMAD.IADD R3, R3, 0x1, R6 ;  /* 0x0000000103037824 */ /* 0x000fe200078e0206 */
[----:B------:R-:W-:Y:S01]  /*7030*/  SHF.R.S32.HI R6, RZ, 0x1f, R4 ;  /* 0x0000001fff067819 */ /* 0x000fe20000011404 */
[----:B------:R-:W-:Y:S01]  /*7040*/  UIADD3.X UR5, URZ, UR5, URZ, UP0, !UPT ;  /* 0x000000053f057290 */ /* 0x000fe200087fe43f */
[----:B------:R-:W-:-:S03]  /*7050*/  IADD3 R8, -R0, R178, RZ ;  /* 0x000000b200087210 */ /* 0x000fc60007ffe1ff */
[----:B------:R-:W-:Y:S01]  /*7060*/  IMAD R0, R6, c[0x0][0x1b0], RZ ;  /* 0x00006c0006007a24 */ /* 0x000fe200078e02ff */
[----:B------:R-:W-:Y:S01]  /*7070*/  SHF.R.S32.HI R20, RZ, 0x1f, R8 ;  /* 0x0000001fff147819 */ /* 0x000fe20000011408 */
[----:B------:R-:W-:Y:S02]  /*7080*/  IMAD.U32 R6, RZ, RZ, UR4 ;  /* 0x00000004ff067e24 */ /* 0x000fe4000f8e00ff */
[----:B------:R-:W-:Y:S02]  /*7090*/  IMAD.U32 R7, RZ, RZ, UR5 ;  /* 0x00000005ff077e24 */ /* 0x000fe4000f8e00ff */
[----:B------:R-:W-:Y:S01]  /*70a0*/  IMAD R9, R4, c[0x0][0x1b4], R0 ;  /* 0x00006d0004097a24 */ /* 0x000fe200078e0200 */
[----:B------:R-:W-:Y:S01]  /*70b0*/  LEA.HI R22, R20, R8, RZ, 0x3 ;  /* 0x0000000814167211 */ /* 0x000fe200078f18ff */
[----:B------:R-:W-:Y:S01]  /*70c0*/  IMAD.MOV R0, RZ, RZ, -R4 ;  /* 0x000000ffff007224 */ /* 0x000fe200078e0a04 */
[----:B------:R1:W-:Y:S01]  /*70d0*/  STL.64 [R1+0x8], R6 ;  /* 0x0000080601007387 */ /* 0x0003e20000100a00 */
[----:B------:R-:W-:-:S04]  /*70e0*/  IMAD.WIDE.U32 R2, R4, c[0x0][0x1b0], R2 ;  /* 0x00006c0004027a25 */ /* 0x000fc800078e0002 */
[----:B------:R-:W-:Y:S01]  /*70f0*/  IMAD R0, R0, c[0x0][0x2c4], R10 ;  /* 0x0000b10000007a24 */ /* 0x000fe200078e020a */
[----:B------:R-:W-:-:S04]  /*7100*/  ISETP.NE.U32.AND P0, PT, RZ, c[0x0][0x350], PT ;  /* 0x0000d400ff007a0c */ /* 0x000fc80003f05070 */
[----:B------:R-:W-:Y:S02]  /*7110*/  SHF.R.S32.HI R4, RZ, 0x1f, R0 ;  /* 0x0000001fff047819 */ /* 0x000fe40000011400 */
[----:B------:R-:W-:Y:S02]  /*7120*/  LEA.HI R11, R142, R178, RZ, 0x6 ;  /* 0x000000b28e0b7211 */ /* 0x000fe400078f30ff */
[----:B------:R-:W-:Y:S02]  /*7130*/  ISETP.NE.AND.EX P0, PT, RZ, c[0x0][0x354], PT, P0 ;  /* 0x0000d500ff007a0c */ /* 0x000fe40003f05300 */
[----:B-1----:R-:W-:Y:S02]  /*7140*/  LOP3.LUT R6, R22, 0xfffffff8, RZ, 0xc0, !PT ;  /* 0xfffffff816067812 */ /* 0x002fe400078ec0ff */
[----:B------:R-:W-:-:S03]  /*7150*/  IADD3 R7, R3, R9, RZ ;  /* 0x0000000903077210 */ /* 0x000fc60007ffe0ff */
[----:B------:R-:W-:Y:S02]  /*7160*/  IMAD.IADD R20, R8, 0x1, -R6 ;  /* 0x0000000108147824 */ /* 0x000fe400078e0a06 */
[----:B------:R-:W-:Y:S02]  /*7170*/  IMAD.MOV.U32 R6, RZ, RZ, R2 ;  /* 0x000000ffff067224 */ /* 0x000fe400078e0002 */
[----:B------:R-:W-:Y:S02]  /*7180*/  IMAD R8, R4, c[0x0][0x1a8], RZ ;  /* 0x00006a0004087a24 */ /* 0x000fe400078e02ff */
[----:B------:R-:W-:Y:S02]  /*7190*/  IMAD.SHL.U32 R11, R11, 0x8, RZ ;  /* 0x000000080b0b7824 */ /* 0x000fe400078e00ff */
[----:B------:R-:W-:-:S03]  /*71a0*/  IMAD R8, R0, c[0x0][0x1ac], R8 ;  /* 0x00006b0000087a24 */ /* 0x000fc600078e0208 */
[----:B------:R-:W-:Y:S02]  /*71b0*/  LOP3.LUT R234, R16, 0xfffffe00, R11, 0xf8, !PT ;  /* 0xfffffe0010ea7812 */ /* 0x000fe400078ef80b */
[----:B------:R-:W-:Y:S02]  /*71c0*/  LOP3.LUT R236, R236, 0xffffff7f, RZ, 0xc0, !PT ;  /* 0xffffff7fecec7812 */ /* 0x000fe400078ec0ff */
[C---:B------:R-:W-:Y:S02]  /*71d0*/  IADD3 R24, R25.reuse, 0x40, RZ ;  /* 0x0000004019187810 */ /* 0x040fe40007ffe0ff */
[----:B------:R-:W-:Y:S02]  /*71e0*/  ISETP.GE.AND P4, PT, R25, c[0x0][0x198], PT ;  /* 0x0000660019007a0c */ /* 0x000fe40003f86270 */
[----:B------:R-:W-:Y:S01]  /*71f0*/  ISETP.GE.AND P3, PT, R24, c[0x0][0x198], PT ;  /* 0x0000660018007a0c */ /* 0x000fe20003f66270 */
[----:B------:R-:W-:Y:S01]  /*7200*/  IMAD.MOV.U32 R11, RZ, RZ, 0x10 ;  /* 0x00000010ff0b7424 */ /* 0x000fe200078e00ff */
[----:B------:R1:W-:Y:S04]  /*7210*/  STL [R1+0xa8], R25 ;  /* 0x0000a81901007387 */ /* 0x0003e80000100800 */
[----:B------:R1:W-:Y:S04]  /*7220*/  STL [R1+0x10], R18 ;  /* 0x0000101201007387 */ /* 0x0003e80000100800 */
[----:B------:R1:W-:Y:S01]  /*7230*/  STL [R1+0xe8], R24 ;  /* 0x0000e81801007387 */ /* 0x0003e20000100800 */
[----:B------:R-:W-:-:S02]  /*7240*/  IADD3 R127, R57, -0x1, RZ ;  /* 0xffffffff397f7810 */ /* 0x000fc40007ffe0ff */
[--C-:B--2---:R-:W-:Y:S01]  /*7250*/  @P1 SHF.R.S32.HI R3, RZ, 0x1f, R19.reuse ;  /* 0x0000001fff031819 */ /* 0x104fe20000011413 */
[----:B------:R-:W-:Y:S01]  /*7260*/  @P1 IMAD.MOV.U32 R2, RZ, RZ, R19 ;  /* 0x000000ffff021224 */ /* 0x000fe200078e0013 */
[----:B------:R-:W-:Y:S01]  /*7270*/  @!P1 MOV R2, R61 ;  /* 0x0000003d00029202 */ /* 0x000fe20000000f00 */
[----:B------:R-:W-:-:S03]  /*7280*/  @!P1 IMAD.MOV.U32 R3, RZ, RZ, R17 ;  /* 0x000000ffff039224 */ /* 0x000fc600078e0011 */
[----:B------:R-:W-:Y:S02]  /*7290*/  SEL R10, R2, RZ, !P0 ;  /* 0x000000ff020a7207 */ /* 0x000fe40004000000 */
[----:B------:R-:W-:Y:S01]  /*72a0*/  SEL R4, R3, RZ, !P0 ;  /* 0x000000ff03047207 */ /* 0x000fe20004000000 */
[----:B------:R-:W-:-:S04]  /*72b0*/  IMAD.WIDE.U32 R2, R0, c[0x0][0x1a8], R6 ;  /* 0x00006a0000027a25 */ /* 0x000fc800078e0006 */
[----:B------:R-:W-:Y:S01]  /*72c0*/  IMAD.IADD R3, R3, 0x1, R8 ;  /* 0x0000000103037824 */ /* 0x000fe200078e0208 */
[----:B------:R-:W-:Y:S01]  /*72d0*/  LEA R16, P0, R2, c[0x0][0x160], 0x1 ;  /* 0x0000580002107a11 */ /* 0x000fe200078008ff */
[C---:B------:R-:W-:Y:S02]  /*72e0*/  IMAD R0, R4.reuse, c[0x0][0x1f0], RZ ;  /* 0x00007c0004007a24 */ /* 0x040fe400078e02ff */
[----:B------:R-:W-:Y:S02]  /*72f0*/  IMAD R4, R4, c[0x0][0x218], RZ ;  /* 0x0000860004047a24 */ /* 0x000fe400078e02ff */
[----:B------:R-:W-:Y:S01]  /*7300*/  IMAD.WIDE.U32 R8, R10, c[0x0][0x218], R12 ;  /* 0x000086000a087a25 */ /* 0x000fe200078e000c */
[----:B------:R-:W-:Y:S02]  /*7310*/  LEA.HI.X R17, R2, c[0x0][0x164], R3, 0x1, P0 ;  /* 0x0000590002117a11 */ /* 0x000fe400000f0c03 */
[----:B------:R-:W-:Y:S01]  /*7320*/  SHF.R.S32.HI R19, RZ, 0x1f, R25 ;  /* 0x0000001fff137819 */ /* 0x000fe20000011419 */
[C---:B------:R-:W-:Y:S01]  /*7330*/  IMAD R3, R10.reuse, c[0x0][0x21c], R4 ;  /* 0x000087000a037a24 */ /* 0x040fe200078e0204 */
[----:B------:R-:W-:Y:S01]  /*7340*/  IADD3 R2, P0, R25, R8, RZ ;  /* 0x0000000819027210 */ /* 0x000fe20007f1e0ff */
[----:B------:R-:W-:-:S03]  /*7350*/  IMAD.WIDE.U32 R6, R10, c[0x0][0x1f0], R14 ;  /* 0x00007c000a067a25 */ /* 0x000fc600078e000e */
[----:B------:R-:W-:Y:S01]  /*7360*/  IADD3.X R3, R19, R9, R3, P0, !PT ;  /* 0x0000000913037210 */ /* 0x000fe200007fe403 */
[----:B------:R-:W-:Y:S01]  /*7370*/  IMAD R0, R10, c[0x0][0x1f4], R0 ;  /* 0x00007d000a007a24 */ /* 0x000fe200078e0200 */
[C---:B------:R-:W-:Y:S02]  /*7380*/  ISETP.GE.AND P0, PT, R25.reuse, c[0x0][0x1d4], PT ;  /* 0x0000750019007a0c */ /* 0x040fe40003f06270 */
[----:B------:R-:W-:Y:S02]  /*7390*/  IADD3 R6, P1, R25, R6, RZ ;  /* 0x0000000619067210 */ /* 0x000fe40007f3e0ff */
[----:B----4-:R-:W-:Y:S02]  /*73a0*/  SHF.R.S32.HI R4, RZ, 0x1f, R21 ;  /* 0x0000001fff047819 */ /* 0x010fe40000011415 */
[----:B------:R-:W-:Y:S02]  /*73b0*/  IADD3.X R7, R19, R7, R0, P1, !PT ;  /* 0x0000000713077210 */ /* 0x000fe40000ffe400 */
[----:B------:R-:W-:-:S04]  /*73c0*/  IADD3 R0, P1, R117, R21, RZ ;  /* 0x0000001575007210 */ /* 0x000fc80007f3e0ff */
[----:B------:R-:W-:Y:S02]  /*73d0*/  LEA.HI.X.SX32 R4, R117, R4, 0x1, P1 ;  /* 0x0000000475047211 */ /* 0x000fe400008f0eff */
[----:B------:R-:W-:Y:S02]  /*73e0*/  @P0 LOP3.LUT R236, R236, 0x80, RZ, 0xfc, !PT ;  /* 0x00000080ecec0812 */ /* 0x000fe400078efcff */
[----:B------:R-:W-:Y:S01]  /*73f0*/  ISETP.GE.AND P0, PT, R24, c[0x0][0x1d4], PT ;  /* 0x0000750018007a0c */ /* 0x000fe20003f06270 */
[C---:B------:R-:W-:Y:S02]  /*7400*/  IMAD R8, R4.reuse, c[0x0][0x1e0], RZ ;  /* 0x0000780004087a24 */ /* 0x040fe400078e02ff */
[----:B------:R-:W-:Y:S01]  /*7410*/  IMAD R4, R4, c[0x0][0x208], RZ ;  /* 0x0000820004047a24 */ /* 0x000fe200078e02ff */
[----:B------:R-:W-:Y:S01]  /*7420*/  R2P PR, R20, 0x6 ;  /* 0x0000000614007804 */ /* 0x000fe20000000000 */
[C---:B------:R-:W-:Y:S02]  /*7430*/  IMAD R9, R0.reuse, c[0x0][0x1e4], R8 ;  /* 0x0000790000097a24 */ /* 0x040fe400078e0208 */
[----:B------:R-:W-:-:S02]  /*7440*/  IMAD R8, R0, c[0x0][0x20c], R4 ;  /* 0x0000830000087a24 */ /* 0x000fc400078e0204 */
[----:B------:R-:W-:Y:S01]  /*7450*/  IMAD.WIDE.U32 R14, R0, c[0x0][0x1e0], R6 ;  /* 0x00007800000e7a25 */ /* 0x000fe200078e0006 */
[----:B------:R-:W-:-:S03]  /*7460*/  SEL R6, R11, 0xfffffff0, !P1 ;  /* 0xfffffff00b067807 */ /* 0x000fc60004800000 */
[----:B------:R-:W-:-:S04]  /*7470*/  IMAD.WIDE.U32 R12, R0, c[0x0][0x208], R2 ;  /* 0x00008200000c7a25 */ /* 0x000fc800078e0002 */
[----:B------:R-:W-:Y:S02]  /*7480*/  IMAD.IADD R11, R15, 0x1, R9 ;  /* 0x000000010f0b7824 */ /* 0x000fe400078e0209 */
[----:B------:R-:W-:Y:S01]  /*7490*/  IMAD.IADD R3, R13, 0x1, R8 ;  /* 0x000000010d037824 */ /* 0x000fe200078e0208 */
[----:B------:R1:W-:Y:S04]  /*74a0*/  STL.64 [R1+0xc0], R14 ;  /* 0x0000c00e01007387 */ /* 0x0003e80000100a00 */
[----:B------:R1:W-:Y:S04]  /*74b0*/  STL.64 [R1+0xc8], R12 ;  /* 0x0000c80c01007387 */ /* 0x0003e80000100a00 */
[----:B------:R1:W-:Y:S04]  /*74c0*/  STL [R1+0xbc], R3 ;  /* 0x0000bc0301007387 */ /* 0x0003e80000100800 */
[----:B------:R1:W-:Y:S01]  /*74d0*/  STL [R1+0xb4], R11 ;  /* 0x0000b40b01007387 */ /* 0x0003e20000100800 */
[----:B------:R-:W-:-:S02]  /*74e0*/  MOV R10, 0x20 ;  /* 0x00000020000a7802 */ /* 0x000fc40000000f00 */
[----:B------:R-:W-:Y:S02]  /*74f0*/  LOP3.LUT R236, R236, 0xffffffbf, RZ, 0xc0, !PT ;  /* 0xffffffbfecec7812 */ /* 0x000fe400078ec0ff */
[----:B------:R-:W-:Y:S02]  /*7500*/  SEL R4, R10, 0xffffffe0, !P2 ;  /* 0xffffffe00a047807 */ /* 0x000fe40005000000 */
[----:B------:R-:W-:Y:S01]  /*7510*/  @P0 LOP3.LUT R236, R236, 0x40, RZ, 0xfc, !PT ;  /* 0x00000040ecec0812 */ /* 0x000fe200078efcff */
[----:B------:R-:W-:Y:S05]  /*7520*/  BRA.DIV ~URZ, `(.L_x_1163) ;  /* 0x00014f627f007947 */ /* 0x000fea000b800000 */
[----:B------:R2:W3:Y:S02]  /*7530*/  SHFL.IDX PT, R7, R17, RZ, 0x181f ;  /* 0x00181fff11077589 */ /* 0x0004e400000e0000 */
.L_x_1301:
[----:B------:R-:W-:Y:S05]  /*7540*/  BRA.DIV ~URZ, `(.L_x_1164) ;  /* 0x00014fc27f007947 */ /* 0x000fea000b800000 */
[----:B------:R4:W1:Y:S02]  /*7550*/  SHFL.IDX PT, R0, R16, RZ, 0x181f ;  /* 0x00181fff10007589 */ /* 0x00086400000e0000 */
.L_x_1302:
[----:B-1----:R-:W-:Y:S01]  /*7560*/  IMAD R12, R18, c[0x0][0x2c4], RZ ;  /* 0x0000b100120c7a24 */ /* 0x002fe200078e02ff */
[----:B------:R-:W-:Y:S01]  /*7570*/  IADD3 R11, R141, R117, RZ ;  /* 0x000000758d0b7210 */ /* 0x000fe20007ffe0ff */
[----:B------:R-:W-:Y:S03]  /*7580*/  BSSY B0, `(.L_x_1165) ;  /* 0x0000014000007945 */ /* 0x000fe60003800000 */
[----:B------:R-:W-:-:S13]  /*7590*/  ISETP.GE.AND P0, PT, R11, R12, PT ;  /* 0x0000000c0b00720c */ /* 0x000fda0003f06270 */
[----:B------:R-:W-:Y:S05]  /*75a0*/  @P0 BRA `(.L_x_1166) ;  /* 0x0000011000000947 */ /* 0x000fea0003800000 */
[C---:B------:R-:W-:Y:S02]  /*75b0*/  IMAD.SHL.U32 R2, R108.reuse, 0x8, RZ ;  /* 0x000000086c027824 */ /* 0x040fe400078e00ff */
[----:B------:R-:W-:Y:S02]  /*75c0*/  IMAD.SHL.U32 R13, R108, 0x8, RZ ;  /* 0x000000086c0d7824 */ /* 0x000fe400078e00ff */
[----:B------:R-:W-:Y:S01]  /*75d0*/  IMAD.MOV.U32 R8, RZ, RZ, R0 ;  /* 0x000000ffff087224 */ /* 0x000fe200078e0000 */
[----:B------:R-:W-:Y:S01]  /*75e0*/  IADD3 R2, R2, 0x40, RZ ;  /* 0x0000004002027810 */ /* 0x000fe20007ffe0ff */
[----:B---3--:R-:W-:-:S03]  /*75f0*/  IMAD.MOV.U32 R9, RZ, RZ, R7 ;  /* 0x000000ffff097224 */ /* 0x008fc600078e0007 */
[----:B------:R-:W-:-:S04]  /*7600*/  SHF.R.S32.HI R3, RZ, 0x1f, R2 ;  /* 0x0000001fff037819 */ /* 0x000fc80000011402 */
[----:B------:R-:W-:Y:S02]  /*7610*/  LEA.HI R3, R3, R2, RZ, 0x3 ;  /* 0x0000000203037211 */ /* 0x000fe400078f18ff */
[----:B------:R-:W-:Y:S01]  /*7620*/  LEA R2, P0, R13, R0, 0x1 ;  /* 0x000000000d027211 */ /* 0x000fe200078008ff */
[----:B------:R-:W-:Y:S01]  /*7630*/  IMAD.SHL.U32 R0, R234, 0x2, RZ ;  /* 0x00000002ea007824 */ /* 0x000fe200078e00ff */
[----:B------:R-:W-:Y:S02]  /*7640*/  LOP3.LUT R10, R3, 0xfffffff8, RZ, 0xc0, !PT ;  /* 0xfffffff8030a7812 */ /* 0x000fe400078ec0ff */
[----:B------:R-:W-:-:S03]  /*7650*/  LEA.HI.X R3, R13, R7, R19, 0x1, P0 ;  /* 0x000000070d037211 */ /* 0x000fc600000f0c13 */
[----:B------:R-:W-:Y:S02]  /*7660*/  IMAD.WIDE R8, R10, 0x2, R8 ;  /* 0x000000020a087825 */ /* 0x000fe400078e0208 */
[----:B------:R-:W-:Y:S01]  /*7670*/  @!PT LDS RZ, [RZ] ;  /* 0x00000000fffff984 */ /* 0x000fe20000000800 */
[----:B------:R-:W-:Y:S01]  /*7680*/  @!PT LDS RZ, [RZ] ;  /* 0x00000000fffff984 */ /* 0x000fe20000000800 */
[----:B------:R-:W-:Y:S01]  /*7690*/  @!PT LDS RZ, [RZ] ;  /* 0x00000000fffff984 */ /* 0x000fe20000000800 */
[----:B------:R1:W-:Y:S04]  /*76a0*/  LDGSTS.E.BYPASS.LTC128B.128 [R0+0x8080], [R2.64], !P4 ;  /* 0x0808000002007fae */ /* 0x0003e8000e101d46 */
[----:B------:R1:W-:Y:S02]  /*76b0*/  LDGSTS.E.BYPASS.LTC128B.128 [R0+0xc080], [R8.64], !P3 ;  /* 0x0c08000008007fae */ /* 0x0003e4000d901d46 */
.L_x_1166:
[----:B------:R-:W-:Y:S05]  /*76c0*/  BSYNC B0 ;  /* 0x0000000000007941 */ /* 0x000fea0003800000 */
.L_x_1165:
[----:B------:R-:W-:Y:S05]  /*76d0*/  BRA.DIV ~URZ, `(.L_x_1167) ;  /* 0x00014eb27f007947 */ /* 0x000fea000b800000 */
[----:B---3--:R3:W1:Y:S04]  /*76e0*/  SHFL.IDX PT, R7, R17, 0x1, 0x181f ;  /* 0x00381f0011077f89 */ /* 0x00866800000e0000 */
[----:B-1----:R3:W1:Y:S02]  /*76f0*/  SHFL.IDX PT, R0, R16, 0x1, 0x181f ;  /* 0x00381f0010007f89 */ /* 0x00266400000e0000 */
.L_x_1303:
[----:B------:R-:W-:Y:S01]  /*7700*/  IADD3 R2, R11, 0x10, RZ ;  /* 0x000000100b027810 */ /* 0x000fe20007ffe0ff */
[----:B------:R-:W-:Y:S03]  /*7710*/  BSSY B0, `(.L_x_1168) ;  /* 0x0000014000007945 */ /* 0x000fe60003800000 */
[----:B------:R-:W-:-:S13]  /*7720*/  ISETP.GE.AND P0, PT, R2, R12, PT ;  /* 0x0000000c0200720c */ /* 0x000fda0003f06270 */
[----:B------:R-:W-:Y:S05]  /*7730*/  @P0 BRA `(.L_x_1169) ;  /* 0x0000011000000947 */ /* 0x000fea0003800000 */
[C---:B------:R-:W-:Y:S02]  /*7740*/  IMAD.SHL.U32 R8, R108.reuse, 0x8, RZ ;  /* 0x000000086c087824 */ /* 0x040fe400078e00ff */
[----:B------:R-:W-:Y:S02]  /*7750*/  IMAD.SHL.U32 R13, R108, 0x8, RZ ;  /* 0x000000086c0d7824 */ /* 0x000fe400078e00ff */
[----:B------:R-:W-:Y:S01]  /*7760*/  IMAD.MOV.U32 R9, RZ, RZ, R7 ;  /* 0x000000ffff097224 */ /* 0x000fe200078e0007 */
[----:B------:R-:W-:Y:S02]  /*7770*/  IADD3 R8, R8, 0x40, RZ ;  /* 0x0000004008087810 */ /* 0x000fe40007ffe0ff */
[----:B-1----:R-:W-:Y:S02]  /*7780*/  LEA R2, P0, R13, R0, 0x1 ;  /* 0x000000000d027211 */ /* 0x002fe400078008ff */
[----:B------:R-:W-:-:S04]  /*7790*/  SHF.R.S32.HI R3, RZ, 0x1f, R8 ;  /* 0x0000001fff037819 */ /* 0x000fc80000011408 */
[----:B------:R-:W-:Y:S01]  /*77a0*/  LEA.HI R3, R3, R8, RZ, 0x3 ;  /* 0x0000000803037211 */ /* 0x000fe200078f18ff */
[----:B------:R-:W-:Y:S02]  /*77b0*/  IMAD.MOV.U32 R8, RZ, RZ, R0 ;  /* 0x000000ffff087224 */ /* 0x000fe400078e0000 */
        /* <DEDUP_REMOVED lines=9> */
.L_x_1169:
[----:B------:R-:W-:Y:S05]  /*7850*/  BSYNC B0 ;  /* 0x0000000000007941 */ /* 0x000fea0003800000 */
.L_x_1168:
[----:B------:R-:W-:Y:S05]  /*7860*/  BRA.DIV ~URZ, `(.L_x_1170) ;  /* 0x00014e127f007947 */ /* 0x000fea000b800000 */
[----:B------:R2:W3:Y:S02]  /*7870*/  SHFL.IDX PT, R7, R17, 0x2, 0x181f ;  /* 0x00581f0011077f89 */ /* 0x0004e400000e0000 */
.L_x_1304:
[----:B------:R-:W-:Y:S05]  /*7880*/  BRA.DIV ~URZ, `(.L_x_1171) ;  /* 0x00014e727f007947 */ /* 0x000fea000b800000 */
[----:B-1----:R1:W2:Y:S02]  /*7890*/  SHFL.IDX PT, R0, R16, 0x2, 0x181f ;  /* 0x00581f0010007f89 */ /* 0x0022a400000e0000 */
.L_x_1305:
[----:B------:R-:W-:Y:S01]  /*78a0*/  IADD3 R2, R11, 0x20, RZ ;  /* 0x000000200b027810 */ /* 0x000fe20007ffe0ff */
[----:B------:R-:W-:Y:S03]  /*78b0*/  BSSY B0, `(.L_x_1172) ;  /* 0x0000014000007945 */ /* 0x000fe60003800000 */
[----:B------:R-:W-:-:S13]  /*78c0*/  ISETP.GE.AND P0, PT, R2, R12, PT ;  /* 0x0000000c0200720c */ /* 0x000fda0003f06270 */
[----:B------:R-:W-:Y:S05]  /*78d0*/  @P0 BRA `(.L_x_1173) ;  /* 0x0000011000000947 */ /* 0x000fea0003800000 */
[C---:B------:R-:W-:Y:S02]  /*78e0*/  IMAD.SHL.U32 R8, R108.reuse, 0x8, RZ ;  /* 0x000000086c087824 */ /* 0x040fe400078e00ff */
[----:B------:R-:W-:Y:S02]  /*78f0*/  IMAD.SHL.U32 R13, R108, 0x8, RZ ;  /* 0x000000086c0d7824 */ /* 0x000fe400078e00ff */
[----:B---3--:R-:W-:Y:S01]  /*7900*/  IMAD.MOV.U32 R9, RZ, RZ, R7 ;  /* 0x000000ffff097224 */ /* 0x008fe200078e0007 */
[----:B------:R-:W-:Y:S02]  /*7910*/  IADD3 R8, R8, 0x40, RZ ;  /* 0x0000004008087810 */ /* 0x000fe40007ffe0ff */
[----:B--2---:R-:W-:Y:S02]  /*7920*/  LEA R2, P0, R13, R0, 0x1 ;  /* 0x000000000d027211 */ /* 0x004fe400078008ff */
        /* <DEDUP_REMOVED lines=12> */
.L_x_1173:
[----:B------:R-:W-:Y:S05]  /*79f0*/  BSYNC B0 ;  /* 0x0000000000007941 */ /* 0x000fea0003800000 */
.L_x_1172:
[----:B------:R-:W-:Y:S05]  /*7a00*/  BRA.DIV ~URZ, `(.L_x_1174) ;  /* 0x00014d727f007947 */ /* 0x000fea000b800000 */
[----:B---3--:R3:W1:Y:S04]  /*7a10*/  SHFL.IDX PT, R7, R17, 0x3, 0x181f ;  /* 0x00781f0011077f89 */ /* 0x00866800000e0000 */
[----:B--2---:R3:W2:Y:S02]  /*7a20*/  SHFL.IDX PT, R0, R16, 0x3, 0x181f ;  /* 0x00781f0010007f89 */ /* 0x0046a400000e0000 */
.L_x_1306:
[----:B------:R-:W-:Y:S01]  /*7a30*/  IADD3 R2, R11, 0x30, RZ ;  /* 0x000000300b027810 */ /* 0x000fe20007ffe0ff */
[----:B------:R-:W-:Y:S03]  /*7a40*/  BSSY B0, `(.L_x_1175) ;  /* 0x0000014000007945 */ /* 0x000fe60003800000 */
[----:B------:R-:W-:-:S13]  /*7a50*/  ISETP.GE.AND P0, PT, R2, R12, PT ;  /* 0x0000000c0200720c */ /* 0x000fda0003f06270 */
[----:B------:R-:W-:Y:S05]  /*7a60*/  @P0 BRA `(.L_x_1176) ;  /* 0x0000011000000947 */ /* 0x000fea0003800000 */
[C---:B------:R-:W-:Y:S02]  /*7a70*/  IMAD.SHL.U32 R8, R108.reuse, 0x8, RZ ;  /* 0x000000086c087824 */ /* 0x040fe400078e00ff */
[----:B------:R-:W-:Y:S02]  /*7a80*/  IMAD.SHL.U32 R13, R108, 0x8, RZ ;  /* 0x000000086c0d7824 */ /* 0x000fe400078e00ff */
[----:B-1----:R-:W-:Y:S01]  /*7a90*/  IMAD.MOV.U32 R9, RZ, RZ, R7 ;  /* 0x000000ffff097224 */ /* 0x002fe200078e0007 */
        /* <DEDUP_REMOVED lines=14> */
.L_x_1176:
[----:B------:R-:W-:Y:S05]  /*7b80*/  BSYNC B0 ;  /* 0x0000000000007941 */ /* 0x000fea0003800000 */
.L_x_1175:
[----:B------:R-:W-:Y:S05]  /*7b90*/  BRA.DIV ~URZ, `(.L_x_1177) ;  /* 0x00014cd27f007947 */ /* 0x000fea000b800000 */
[----:B-1----:R1:W3:Y:S02]  /*7ba0*/  SHFL.IDX PT, R7, R17, 0x4, 0x181f ;  /* 0x00981f0011077f89 */ /* 0x0022e400000e0000 */
.L_x_1307:
[----:B------:R-:W-:Y:S05]  /*7bb0*/  BRA.DIV ~URZ, `(.L_x_1178) ;  /* 0x00014d327f007947 */ /* 0x000fea000b800000 */
[----:B--2---:R2:W1:Y:S02]  /*7bc0*/  SHFL.IDX PT, R0, R16, 0x4, 0x181f ;  /* 0x00981f0010007f89 */ /* 0x00446400000e0000 */
.L_x_1308:
        /* <DEDUP_REMOVED lines=21> */
.L_x_1180:
[----:B------:R-:W-:Y:S05]  /*7d20*/  BSYNC B0 ;  /* 0x0000000000007941 */ /* 0x000fea0003800000 */
.L_x_1179:
[----:B------:R-:W-:Y:S05]  /*7d30*/  BRA.DIV ~URZ, `(.L_x_1181) ;  /* 0x00014c327f007947 */ /* 0x000fea000b800000 */
[----:B---3--:R3:W2:Y:S04]  /*7d40*/  SHFL.IDX PT, R7, R17, 0x5, 0x181f ;  /* 0x00b81f0011077f89 */ /* 0x0086a800000e0000 */
[----:B-1----:R3:W1:Y:S02]  /*7d50*/  SHFL.IDX PT, R0, R16, 0x5, 0x181f ;  /* 0x00b81f0010007f89 */ /* 0x00266400000e0000 */
.L_x_1309:
[----:B------:R-:W-:Y:S01]  /*7d60*/  IADD3 R2, R11, 0x50, RZ ;  /* 0x000000500b027810 */ /* 0x000fe20007ffe0ff */
[----:B------:R-:W-:Y:S03]  /*7d70*/  BSSY B0, `(.L_x_1182) ;  /* 0x0000014000007945 */ /* 0x000fe60003800000 */
[----:B------:R-:W-:-:S13]  /*7d80*/  ISETP.GE.AND P0, PT, R2, R12, PT ;  /* 0x0000000c0200720c */ /* 0x000fda0003f06270 */
[----:B------:R-:W-:Y:S05]  /*7d90*/  @P0 BRA `(.L_x_1183) ;  /* 0x0000011000000947 */ /* 0x000fea0003800000 */
[C---:B------:R-:W-:Y:S02]  /*7da0*/  IMAD.SHL.U32 R8, R108.reuse, 0x8, RZ ;  /* 0x000000086c087824 */ /* 0x040fe400078e00ff */
[----:B------:R-:W-:Y:S02]  /*7db0*/  IMAD.SHL.U32 R13, R108, 0x8, RZ ;  /* 0x000000086c0d7824 */ /* 0x000fe400078e00ff */
[----:B--2---:R-:W-:Y:S01]  /*7dc0*/  IMAD.MOV.U32 R9, RZ, RZ, R7 ;  /* 0x000000ffff097224 */ /* 0x004fe200078e0007 */
        /* <DEDUP_REMOVED lines=14> */
.L_x_1183:
[----:B------:R-:W-:Y:S05]  /*7eb0*/  BSYNC B0 ;  /* 0x0000000000007941 */ /* 0x000fea0003800000 */
.L_x_1182:
[----:B------:R-:W-:Y:S05]  /*7ec0*/  BRA.DIV ~URZ, `(.L_x_1184) ;  /* 0x00014b927f007947 */ /* 0x000fea000b800000 */
[----:B--2---:R2:W3:Y:S02]  /*7ed0*/  SHFL.IDX PT, R7, R17, 0x6, 0x181f ;  /* 0x00d81f0011077f89 */ /* 0x0044e400000e0000 */
.L_x_1310:
[----:B------:R-:W-:Y:S05]  /*7ee0*/  BRA.DIV ~URZ, `(.L_x_1185) ;  /* 0x00014bf27f007947 */ /* 0x000fea000b800000 */
[----:B-1----:R1:W2:Y:S02]  /*7ef0*/  SHFL.IDX PT, R0, R16, 0x6, 0x181f ;  /* 0x00d81f0010007f89 */ /* 0x0022a400000e0000 */
.L_x_1311:
        /* <DEDUP_REMOVED lines=21> */
.L_x_1187:
[----:B------:R-:W-:Y:S05]  /*8050*/  BSYNC B0 ;  /* 0x0000000000007941 */ /* 0x000fea0003800000 */
.L_x_1186:
[----:B------:R-:W-:Y:S05]  /*8060*/  BRA.DIV ~URZ, `(.L_x_1188) ;  /* 0x00014af27f007947 */ /* 0x000fea000b800000 */
[----:B--23--:R-:W2:Y:S04]  /*8070*/  SHFL.IDX PT, R17, R17, 0x7, 0x181f ;  /* 0x00f81f0011117f89 */ /* 0x00cea800000e0000 */
[----:B-1--4-:R-:W1:Y:S02]  /*8080*/  SHFL.IDX PT, R16, R16, 0x7, 0x181f ;  /* 0x00f81f0010107f89 */ /* 0x012e6400000e0000 */
.L_x_1312:
[----:B------:R-:W-:Y:S01]  /*8090*/  IADD3 R0, R11, 0x70, RZ ;  /* 0x000000700b007810 */ /* 0x000fe20007ffe0ff */
[----:B------:R-:W-:Y:S01]  /*80a0*/  IMAD.SHL.U32 R21, R108, 0x8, RZ ;  /* 0x000000086c157824 */ /* 0x000fe200078e00ff */
[----:B------:R-:W-:Y:S01]  /*80b0*/  IADD3 R2, P1, R1, c[0x0][0x20], RZ ;  /* 0x0000080001027a10 */ /* 0x000fe20007f3e0ff */
[----:B------:R-:W-:Y:S01]  /*80c0*/  ULDC.64 UR4, c[0x0][0x40] ;  /* 0x0000100000047ab9 */ /* 0x000fe20000000a00 */
[----:B------:R-:W-:Y:S01]  /*80d0*/  ISETP.GE.AND P0, PT, R0, R12, PT ;  /* 0x0000000c0000720c */ /* 0x000fe20003f06270 */
[----:B------:R-:W-:Y:S01]  /*80e0*/  UIADD3 UR4, UP0, UR4, 0x160, URZ ;  /* 0x0000016004047890 */ /* 0x000fe2000ff1e03f */
[----:B------:R-:W-:Y:S01]  /*80f0*/  IADD3 R8, P2, R2, 0x4, RZ ;  /* 0x0000000402087810 */ /* 0x000fe20007f5e0ff */
[----:B------:R-:W-:Y:S01]  /*8100*/  IMAD.X R3, RZ, RZ, c[0x0][0x24], P1 ;  /* 0x00000900ff037624 */ /* 0x000fe200008e06ff */
[----:B------:R-:W-:Y:S01]  /*8110*/  MOV R121, 0x30 ;  /* 0x0000003000797802 */ /* 0x000fe20000000f00 */
[----:B------:R-:W-:Y:S01]  /*8120*/  IMAD.SHL.U32 R18, R108, 0x8, RZ ;  /* 0x000000086c127824 */ /* 0x000fe200078e00ff */
[----:B------:R-:W-:Y:S01]  /*8130*/  UIADD3.X UR5, URZ, UR5, URZ, UP0, !UPT ;  /* 0x000000053f057290 */ /* 0x000fe200087fe43f */
[----:B------:R-:W-:Y:S01]  /*8140*/  IMAD.X R9, RZ, RZ, R3, P2 ;  /* 0x000000ffff097224 */ /* 0x000fe200010e0603 */
[----:B------:R-:W-:Y:S01]  /*8150*/  STL.64 [R1+0x20], R2 ;  /* 0x0000200201007387 */ /* 0x000fe20000100a00 */
[----:B------:R-:W-:Y:S01]  /*8160*/  IMAD.WIDE.U32 R144, R121, c[0x0][0x1e0], RZ ;  /* 0x0000780079907a25 */ /* 0x000fe200078e00ff */
[----:B------:R-:W-:-:S02]  /*8170*/  IADD3 R18, R18, 0x40, RZ ;  /* 0x0000004012127810 */ /* 0x000fc40007ffe0ff */
[----:B------:R3:W-:Y:S01]  /*8180*/  STL.64 [R1+0x38], R8 ;  /* 0x0000380801007387 */ /* 0x0007e20000100a00 */
[C---:B-1----:R-:W-:Y:S02]  /*8190*/  @!P0 LEA R14, P1, R21.reuse, R16, 0x1 ;  /* 0x00000010150e8211 */ /* 0x042fe400078208ff */
[----:B------:R-:W-:Y:S02]  /*81a0*/  @!P0 SHF.R.S32.HI R0, RZ, 0x1f, R18 ;  /* 0x0000001fff008819 */ /* 0x000fe40000011412 */
[----:B--2---:R-:W-:Y:S02]  /*81b0*/  @!P0 LEA.HI.X R15, R21, R17, R19, 0x1, P1 ;  /* 0x00000011150f8211 */ /* 0x004fe400008f0c13 */
[----:B------:R-:W-:Y:S02]  /*81c0*/  IADD3 R12, P1, R2, 0x48, RZ ;  /* 0x00000048020c7810 */ /* 0x000fe40007f3e0ff */
[----:B------:R-:W-:Y:S02]  /*81d0*/  @!P0 LEA.HI R0, R0, R18, RZ, 0x3 ;  /* 0x0000001200008211 */ /* 0x000fe400078f18ff */
[----:B------:R-:W-:-:S02]  /*81e0*/  IADD3.X R13, RZ, R3, RZ, P1, !PT ;  /* 0x00000003ff0d7210 */ /* 0x000fc40000ffe4ff */
[----:B------:R-:W-:Y:S02]  /*81f0*/  IADD3 R10, P1, R2, 0x10, RZ ;  /* 0x00000010020a7810 */ /* 0x000fe40007f3e0ff */
[----:B------:R-:W-:Y:S01]  /*8200*/  @!P0 LOP3.LUT R7, R0, 0xfffffff8, RZ, 0xc0, !PT ;  /* 0xfffffff800078812 */ /* 0x000fe200078ec0ff */
[----:B------:R-:W-:Y:S01]  /*8210*/  STL.64 [R1+0x30], R12 ;  /* 0x0000300c01007387 */ /* 0x000fe20000100a00 */
[----:B------:R-:W-:Y:S02]  /*8220*/  @!P0 IMAD.SHL.U32 R0, R234, 0x2, RZ ;  /* 0x00000002ea008824 */ /* 0x000fe400078e00ff */
[----:B------:R-:W-:-:S03]  /*8230*/  IMAD.X R11, RZ, RZ, R3, P1 ;  /* 0x000000ffff0b7224 */ /* 0x000fc600008e0603 */
[----:B------:R-:W-:Y:S01]  /*8240*/  @!PT LDS RZ, [RZ] ;  /* 0x00000000fffff984 */ /* 0x000fe20000000800 */
[----:B------:R-:W-:Y:S01]  /*8250*/  @!PT LDS RZ, [RZ] ;  /* 0x00000000fffff984 */ /* 0x000fe20000000800 */
[----:B------:R-:W-:Y:S01]  /*8260*/  @!PT LDS RZ, [RZ] ;  /* 0x00000000fffff984 */ /* 0x000fe20000000800 */
[----:B------:R1:W-:Y:S04]  /*8270*/  @!P0 LDGSTS.E.BYPASS.LTC128B.128 [R0+0xb880], [R14.64], !P4 ;  /* 0x0b8800000e008fae */ /* 0x0003e8000e101d46 */
[----:B------:R2:W-:Y:S01]  /*8280*/  STL.64 [R1+0x28], R10 ;  /* 0x0000280a01007387 */ /* 0x0005e20000100a00 */
[----:B---3--:R-:W-:-:S05]  /*8290*/  IADD3 R8, P2, R2, 0x8, RZ ;  /* 0x0000000802087810 */ /* 0x008fca0007f5e0ff */
[----:B------:R-:W-:-:S05]  /*82a0*/  IMAD.X R9, RZ, RZ, R3, P2 ;  /* 0x000000ffff097224 */ /* 0x000fca00010e0603 */
[----:B------:R3:W-:Y:S01]  /*82b0*/  STL.64 [R1+0x40], R8 ;  /* 0x0000400801007387 */ /* 0x0007e20000100a00 */
[----:B--2---:R-:W-:Y:S02]  /*82c0*/  IMAD.MOV.U32 R10, RZ, RZ, R16 ;  /* 0x000000ffff0a7224 */ /* 0x004fe400078e0010 */
[----:B------:R-:W-:-:S04]  /*82d0*/  IMAD.MOV.U32 R11, RZ, RZ, R17 ;  /* 0x000000ffff0b7224 */ /* 0x000fc800078e0011 */
[----:B------:R-:W-:Y:S01]  /*82e0*/  @!P0 IMAD.WIDE R10, R7, 0x2, R10 ;  /* 0x00000002070a8825 */ /* 0x000fe200078e020a */
[----:B---3--:R-:W-:-:S03]  /*82f0*/  MOV R8, UR4 ;  /* 0x0000000400087c02 */ /* 0x008fc60008000f00 */
[----:B------:R-:W-:Y:S01]  /*8300*/  IMAD.U32 R9, RZ, RZ, UR5 ;  /* 0x00000005ff097e24 */ /* 0x000fe2000f8e00ff */
[----:B------:R1:W-:Y:S04]  /*8310*/  @!P0 LDGSTS.E.BYPASS.LTC128B.128 [R0+0xf880], [R10.64], !P3 ;  /* 0x0f8800000a008fae */ /* 0x0003e8000d901d46 */
[----:B------:R2:W-:Y:S04]  /*8320*/  STL.64 [R1+0x18], R8 ;  /* 0x0000180801007387 */ /* 0x0005e80000100a00 */
[----:B------:R-:W0:Y:S01]  /*8330*/  LDGDEPBAR ;  /* 0x00000000000079af */ /* 0x000e220000000000 */
[----:B------:R-:W-:Y:S01]  /*8340*/  WARPSYNC 0xffffffff ;  /* 0xffffffff00007948 */ /* 0x000fe20003800000 */
[----:B-1----:R-:W-:-:S04]  /*8350*/  IMAD R0, R121, c[0x0][0x1e4], RZ ;  /* 0x0000790079007a24 */ /* 0x002fc800078e02ff */
[----:B------:R-:W-:Y:S02]  /*8360*/  IMAD.IADD R141, R0, 0x1, R145 ;  /* 0x00000001008d7824 */ /* 0x000fe400078e0291 */
[----:B--2---:R-:W2:Y:S04]  /*8370*/  LDL R28, [R1+0xe4] ;  /* 0x0000e400011c7983 */ /* 0x004ea80000100800 */
[----:B------:R-:W3:Y:S04]  /*8380*/  LDL R0, [R1+0x64] ;  /* 0x0000640001007983 */ /* 0x000ee80000100800 */
[----:B------:R-:W4:Y:S04]  /*8390*/  LDL.64 R26, [R1+0xc0] ;  /* 0x0000c000011a7983 */ /* 0x000f280000100a00 */
[----:B------:R-:W4:Y:S01]  /*83a0*/  LDL.LU.64 R24, [R1+0xb0] ;  /* 0x0000b00001187983 */ /* 0x000f220000300a00 */
[----:B------:R-:W-:Y:S01]  /*83b0*/  SHF.R.S32.HI R137, RZ, 0x1f, R127 ;  /* 0x0000001fff897819 */ /* 0x000fe2000001147f */
[----:B------:R-:W-:Y:S01]  /*83c0*/  ULDC.64 UR4, c[0x0][0x1e0] ;  /* 0x0000780000047ab9 */ /* 0x000fe20000000a00 */
[----:B------:R-:W-:Y:S01]  /*83d0*/  IMAD.MOV.U32 R7, RZ, RZ, c[0x0][0x1e0] ;  /* 0x00007800ff077624 */ /* 0x000fe200078e00ff */
[----:B------:R-:W-:-:S02]  /*83e0*/  UIMAD.WIDE.U32 UR12, UR4, 0x20, URZ ;  /* 0x00000020040c78a5 */ /* 0x000fc4000f8e003f */
[----:B------:R-:W-:Y:S01]  /*83f0*/  USHF.L.U32 UR5, UR5, 0x5, URZ ;  /* 0x0000000505057899 */ /* 0x000fe2000800063f */
[----:B------:R-:W-:-:S03]  /*8400*/  IMAD.MOV.U32 R10, RZ, RZ, c[0x0][0x1e4] ;  /* 0x00007900ff0a7624 */ /* 0x000fc600078e00ff */
[----:B------:R-:W-:Y:S01]  /*8410*/  UIADD3 UR9, UR13, UR5, URZ ;  /* 0x000000050d097290 */ /* 0x000fe2000fffe03f */
[----:B------:R-:W-:Y:S01]  /*8420*/  ISETP.GE.AND P6, PT, R21, c[0x0][0x1d4], PT ;  /* 0x0000750015007a0c */ /* 0x000fe20003fc6270 */
[----:B------:R-:W-:Y:S01]  /*8430*/  BAR.SYNC.DEFER_BLOCKING 0x0 ;  /* 0x0000000000007b1d */ /* 0x000fe20000010000 */
[----:B------:R-:W-:Y:S02]  /*8440*/  ISETP.GE.AND P5, PT, R18, c[0x0][0x1d4], PT ;  /* 0x0000750012007a0c */ /* 0x000fe40003fa6270 */
[----:B------:R-:W-:-:S03]  /*8450*/  SHF.R.S32.HI R14, RZ, 0x4, R23 ;  /* 0x00000004ff0e7819 */ /* 0x000fc60000011417 */
[----:B------:R-:W-:Y:S01]  /*8460*/  BSSY B2, `(.L_x_1189) ;  /* 0x0000035000027945 */ /* 0x000fe20003800000 */
[----:B------:R-:W-:Y:S02]  /*8470*/  IADD3 R94, R2, 0x18, RZ ;  /* 0x00000018025e7810 */ /* 0x000fe40007ffe0ff */
[----:B------:R-:W-:Y:S01]  /*8480*/  MOV R143, 0x87b0 ;  /* 0x000087b0008f7802 */ /* 0x000fe20000000f00 */
[----:B--2---:R-:W-:-:S04]  /*8490*/  IMAD R121, R28, -0x30, R121 ;  /* 0xffffffd01c797824 */ /* 0x004fc800078e0279 */
[----:B------:R-:W-:-:S04]  /*84a0*/  IMAD.IADD R138, R121, 0x1, -R117 ;  /* 0x00000001798a7824 */ /* 0x000fc800078e0a75 */
[----:B---3--:R-:W-:-:S05]  /*84b0*/  IMAD.IADD R0, R138, 0x1, R0 ;  /* 0x000000018a007824 */ /* 0x008fca00078e0200 */
[C---:B------:R-:W-:Y:S01]  /*84c0*/  ISETP.GE.AND P2, PT, R0.reuse, 0x1, PT ;  /* 0x000000010000780c */ /* 0x040fe20003f46270 */
[----:B----4-:R-:W-:Y:S01]  /*84d0*/  IMAD.MOV.U32 R24, RZ, RZ, R26 ;  /* 0x000000ffff187224 */ /* 0x010fe200078e001a */
[C---:B------:R-:W-:Y:S02]  /*84e0*/  ISETP.GE.AND P1, PT, R0.reuse, 0x11, PT ;  /* 0x000000110000780c */ /* 0x040fe40003f26270 */
[----:B------:R-:W-:Y:S01]  /*84f0*/  ISETP.GE.AND P0, PT, R0, 0x21, PT ;  /* 0x000000210000780c */ /* 0x000fe20003f06270 */
[----:B------:R-:W-:Y:S02]  /*8500*/  IMAD R0, R141, R127, RZ ;  /* 0x0000007f8d007224 */ /* 0x000fe400078e02ff */
[----:B------:R-:W-:-:S04]  /*8510*/  IMAD.WIDE.U32 R8, R127, R144, R24 ;  /* 0x000000907f087225 */ /* 0x000fc800078e0018 */
[----:B------:R-:W-:Y:S02]  /*8520*/  IMAD R0, R137, R144, R0 ;  /* 0x0000009089007224 */ /* 0x000fe400078e0200 */
[----:B------:R-:W-:Y:S02]  /*8530*/  @P2 LEA R12, P3, R8, c[0x0][0x1c8], 0x1 ;  /* 0x00007200080c2a11 */ /* 0x000fe400078608ff */
[----:B------:R-:W-:Y:S01]  /*8540*/  IMAD.IADD R0, R9, 0x1, R0 ;  /* 0x0000000109007824 */ /* 0x000fe200078e0200 */
[----:B------:R-:W-:-:S04]  /*8550*/  @P1 LEA R3, P4, R7, R8, 0x4 ;  /* 0x0000000807031211 */ /* 0x000fc800078820ff */
[C---:B------:R-:W-:Y:S02]  /*8560*/  @P2 LEA.HI.X R13, R8.reuse, c[0x0][0x1cc], R0, 0x1, P3 ;  /* 0x00007300080d2a11 */ /* 0x040fe400018f0c00 */
[----:B------:R-:W-:Y:S02]  /*8570*/  @P0 IADD3 R9, P3, R8, UR12, RZ ;  /* 0x0000000c08090c10 */ /* 0x000fe4000ff7e0ff */
[----:B------:R-:W-:Y:S02]  /*8580*/  @P1 LEA.HI.X R7, R7, R0, R10, 0x4, P4 ;  /* 0x0000000007071211 */ /* 0x000fe400020f240a */
[----:B------:R-:W-:Y:S02]  /*8590*/  @P0 IADD3.X R0, R0, UR9, RZ, P3, !PT ;  /* 0x0000000900000c10 */ /* 0x000fe40009ffe4ff */
[----:B------:R-:W-:Y:S02]  /*85a0*/  @P0 LEA R8, P3, R9, c[0x0][0x1c8], 0x1 ;  /* 0x0000720009080a11 */ /* 0x000fe400078608ff */
[----:B------:R-:W-:-:S02]  /*85b0*/  @P1 LEA R10, P4, R3, c[0x0][0x1c8], 0x1 ;  /* 0x00007200030a1a11 */ /* 0x000fc400078808ff */
[----:B------:R-:W-:Y:S01]  /*85c0*/  @P0 LEA.HI.X R9, R9, c[0x0][0x1cc], R0, 0x1, P3 ;  /* 0x0000730009090a11 */ /* 0x000fe200018f0c00 */
[C---:B------:R-:W-:Y:S01]  /*85d0*/  @P2 IMAD.SHL.U32 R0, R234.reuse, 0x2, RZ ;  /* 0x00000002ea002824 */ /* 0x040fe200078e00ff */
[----:B------:R-:W-:Y:S01]  /*85e0*/  @P1 LEA.HI.X R11, R3, c[0x0][0x1cc], R7, 0x1, P4 ;  /* 0x00007300030b1a11 */ /* 0x000fe200020f0c07 */
[----:B------:R-:W-:-:S03]  /*85f0*/  @P1 IMAD.SHL.U32 R3, R234, 0x2, RZ ;  /* 0x00000002ea031824 */ /* 0x000fc600078e00ff */
[----:B------:R-:W-:Y:S01]  /*8600*/  @!PT LDS RZ, [RZ] ;  /* 0x00000000fffff984 */ /* 0x000fe20000000800 */
[----:B------:R-:W-:Y:S01]  /*8610*/  @!PT LDS RZ, [RZ] ;  /* 0x00000000fffff984 */ /* 0x000fe20000000800 */
[----:B------:R-:W-:Y:S01]  /*8620*/  @!PT LDS RZ, [RZ] ;  /* 0x00000000fffff984 */ /* 0x000fe20000000800 */
[----:B------:R1:W-:Y:S04]  /*8630*/  @P2 LDGSTS.E.BYPASS.LTC128B.128 [R0+0x5080], [R12.64], !P6 ;  /* 0x050800000c002fae */ /* 0x0003e8000f101d46 */
[----:B------:R1:W-:Y:S01]  /*8640*/  @P2 LDGSTS.E.BYPASS.LTC128B.128 [R0+0x6880], [R12.64+0x80], !P5 ;  /* 0x068800800c002fae */ /* 0x0003e2000e901d46 */
[----:B------:R-:W-:-:S03]  /*8650*/  LEA.HI R7, R23, R14, RZ, 0x1 ;  /* 0x0000000e17077211 */ /* 0x000fc600078f08ff */
[----:B------:R2:W-:Y:S04]  /*8660*/  @P1 LDGSTS.E.BYPASS.LTC128B.128 [R3+0x5880], [R10.64], !P6 ;  /* 0x058800000a031fae */ /* 0x0005e8000f101d46 */
[----:B------:R2:W-:Y:S04]  /*8670*/  @P1 LDGSTS.E.BYPASS.LTC128B.128 [R3+0x7080], [R10.64+0x80], !P5 ;  /* 0x070800800a031fae */ /* 0x0005e8000e901d46 */
[----:B------:R3:W-:Y:S01]  /*8680*/  STL.64 [R1+0xb0], R24 ;  /* 0x0000b01801007387 */ /* 0x0007e20000100a00 */
[----:B-1----:R-:W-:-:S05]  /*8690*/  @P0 IMAD.SHL.U32 R0, R234, 0x2, RZ ;  /* 0x00000002ea000824 */ /* 0x002fca00078e00ff */
[----:B------:R1:W-:Y:S01]  /*86a0*/  @P0 LDGSTS.E.BYPASS.LTC128B.128 [R0+0x6080], [R8.64], !P6 ;  /* 0x0608000008000fae */ /* 0x0003e2000f101d46 */
[----:B--2---:R-:W-:-:S03]  /*86b0*/  LOP3.LUT R3, R7, 0xfffffffe, RZ, 0xc0, !PT ;  /* 0xfffffffe07037812 */ /* 0x004fc600078ec0ff */
[----:B------:R1:W-:Y:S04]  /*86c0*/  @P0 LDGSTS.E.BYPASS.LTC128B.128 [R0+0x7880], [R8.64+0x80], !P5 ;  /* 0x0788008008000fae */ /* 0x0003e8000e901d46 */
[----:B------:R-:W0:Y:S01]  /*86d0*/  LDGDEPBAR ;  /* 0x00000000000079af */ /* 0x000e220000000000 */
[----:B------:R-:W-:-:S04]  /*86e0*/  IMAD.IADD R136, R14, 0x1, -R3 ;  /* 0x000000010e887824 */ /* 0x000fc800078e0a03 */
[----:B------:R-:W-:Y:S01]  /*86f0*/  IMAD.SHL.U32 R3, R136, 0x8, RZ ;  /* 0x0000000888037824 */ /* 0x000fe200078e00ff */
[----:B------:R-:W-:Y:S01]  /*8700*/  LOP3.LUT P5, RZ, R108, 0x4, RZ, 0xc0, !PT ;  /* 0x000000046cff7812 */ /* 0x000fe200078ac0ff */
[----:B-1----:R-:W-:-:S05]  /*8710*/  IMAD.SHL.U32 R0, R20, 0x40, RZ ;  /* 0x0000004014007824 */ /* 0x002fca00078e00ff */
[----:B------:R-:W-:Y:S01]  /*8720*/  LOP3.LUT R0, R0, 0x1c0, RZ, 0xc0, !PT ;  /* 0x000001c000007812 */ /* 0x000fe200078ec0ff */
[----:B------:R-:W-:-:S03]  /*8730*/  IMAD.SHL.U32 R8, R108, 0x40, RZ ;  /* 0x000000406c087824 */ /* 0x000fc600078e00ff */
[----:B------:R-:W-:Y:S02]  /*8740*/  SHF.R.U32.HI R7, RZ, 0x3, R0 ;  /* 0x00000003ff077819 */ /* 0x000fe40000011600 */
[----:B------:R-:W-:Y:S01]  /*8750*/  LOP3.LUT R0, R0, 0x8, R3, 0xf8, !PT ;  /* 0x0000000800007812 */ /* 0x000fe200078ef803 */
[----:B------:R-:W-:Y:S01]  /*8760*/  IMAD.SHL.U32 R3, R22, 0x40, RZ ;  /* 0x0000004016037824 */ /* 0x000fe200078e00ff */
[----:B------:R-:W-:Y:S02]  /*8770*/  LOP3.LUT R135, R8, 0x1c0, RZ, 0xc0, !PT ;  /* 0x000001c008877812 */ /* 0x000fe400078ec0ff */
[----:B------:R-:W-:Y:S02]  /*8780*/  LOP3.LUT R140, R0, R7, RZ, 0x3c, !PT ;  /* 0x00000007008c7212 */ /* 0x000fe400078e3cff */
[----:B------:R-:W-:Y:S02]  /*8790*/  LOP3.LUT R139, R3, 0xfffffe00, RZ, 0xc0, !PT ;  /* 0xfffffe00038b7812 */ /* 0x000fe400078ec0ff */
[----:B---3--:R-:W-:Y:S05]  /*87a0*/  CALL.REL.NOINC `($_ZN7cutlass13device_kernelIN5flash19enable_sm80_to_sm89INS1_16FlashAttnFwdSm80INS1_25CollectiveMainloopFwdSm80ILi4ELi1ELb0EN4cute5tupleIJNS5_1CILi128EEENS7_ILi48EEES8_EEELi128ENS_10bfloat16_tEfNS_4arch4Sm80ELb0ELb1ELb0ELb1ELb0ELb1ELb1ELb0EEENS1_21CollectiveEpilogueFwdINS6_IJS8_S8_S9_EEENS6_IJNS7_ILi1EEESH_SH_EEESB_SD_Li128ELb1ELb1ELb0ELb0EEENS1_19SingleTileSchedulerILb1ELb0ELb1ELi128EEEEEEEEEvNT_6ParamsE$_ZZN5flash25CollectiveMainloopFwdSm80ILi4ELi1ELb0EN4cute5tupleIJNS1_1CILi128EEENS3_ILi48EEES4_EEELi128EN7cutlass10bfloat16_tEfNS7_4arch4Sm80ELb0ELb1ELb0ELb1ELb0ELb1ELb1ELb0EE3mmaINS_16FlashAttnFwdSm80ISB_NS_21CollectiveEpilogueFwdINS2_IJS4_S4_S5_EEENS2_IJNS3_ILi1EEESG_SG_EEES8_SA_Li128ELb1ELb1ELb0ELb0EEENS_19SingleTileSchedulerILb1ELb0ELb1ELi128EEEE13SharedStorageENS1_6TensorINS1_11ArrayEngineIfLm128EEENS1_6LayoutINS2_IJNS2_IJNS3_ILi2EEESR_EEESR_NS3_ILi16EEEEEENS2_IJNS2_IJSG_SR_EEENS3_ILi4EEENS3_ILi8EEEEEEEEEENS_7SoftmaxILi4ELi0EEEEEbRKNSB_6ParamsERT0_RT1_iRKNS_16SeqlenInfoQKNewKILb1ELb1EEENS2_IJiiiiEEERT_ENKUlvE_clEv) ;  /* 0x00014f2000007944 */ /* 0x008fea0003c00000 */
[----:B------:R-:W-:Y:S05]  /*87b0*/  BSYNC B2 ;  /* 0x0000000000027941 */ /* 0x000fea0003800000 */
.L_x_1189:
[----:B------:R-:W2:Y:S01]  /*87c0*/  LDL R122, [R1+0x10] ;  /* 0x00001000017a7983 */ /* 0x000ea20000100800 */
[----:B------:R-:W-:-:S04]  /*87d0*/  DEPBAR.LE SB0, 0x0 ;  /* 0x000080000000791a */ /* 0x000fc80000000000 */
[----:B------:R3:W5:Y:S01]  /*87e0*/  LDL R120, [R1] ;  /* 0x0000000001787983 */ /* 0x0007620000100800 */
[----:B------:R-:W-:Y:S03]  /*87f0*/  WARPSYNC 0xffffffff ;  /* 0xffffffff00007948 */ /* 0x000fe60003800000 */
[----:B--2---:R3:W-:Y:S02]  /*8800*/  STL [R1+0x74], R122 ;  /* 0x0000747a01007387 */ /* 0x0047e40000100800 */
[----:B------:R-:W2:Y:S04]  /*8810*/  LDL.64 R64, [R1+0xc8] ;  /* 0x0000c80001407983 */ /* 0x000ea80000100a00 */
[----:B------:R-:W2:Y:S04]  /*8820*/  LDL.LU.64 R82, [R1+0xb8] ;  /* 0x0000b80001527983 */ /* 0x000ea80000300a00 */
[----:B------:R-:W4:Y:S04]  /*8830*/  LDL R7, [R1+0x64] ;  /* 0x0000640001077983 */ /* 0x000f280000100800 */
[----:B---3--:R-:W3:Y:S04]  /*8840*/  LDL R123, [R1+0xa8] ;  /* 0x0000a800017b7983 */ /* 0x008ee80000100800 */
[----:B------:R-:W3:Y:S01]  /*8850*/  LDL R80, [R1+0xe8] ;  /* 0x0000e80001507983 */ /* 0x000ee20000100800 */
[----:B------:R-:W-:Y:S01]  /*8860*/  LEA.HI R2, R142, R178, RZ, 0x5 ;  /* 0x000000b28e027211 */ /* 0x000fe200078f28ff */
[----:B------:R-:W-:Y:S01]  /*8870*/  IMAD.SHL.U32 R0, R117, 0x8, RZ ;  /* 0x0000000875007824 */ /* 0x000fe200078e00ff */
[----:B------:R-:W-:Y:S01]  /*8880*/  SHF.R.U32.HI R3, RZ, 0x3, R135 ;  /* 0x00000003ff037819 */ /* 0x000fe20000011687 */
[----:B------:R-:W3:Y:S01]  /*8890*/  LDL R124, [R1+0x9c] ;  /* 0x00009c00017c7983 */ /* 0x000ee20000100800 */
[----:B------:R-:W-:Y:S01]  /*88a0*/  LOP3.LUT P0, RZ, R108, 0x2, RZ, 0xc0, !PT ;  /* 0x000000026cff7812 */ /* 0x000fe2000780c0ff */
[----:B------:R-:W-:Y:S01]  /*88b0*/  IMAD.SHL.U32 R2, R2, 0x20, RZ ;  /* 0x0000002002027824 */ /* 0x000fe200078e00ff */
[----:B------:R-:W-:Y:S01]  /*88c0*/  LOP3.LUT R0, R135, 0x8, R0, 0xf8, !PT ;  /* 0x0000000887007812 */ /* 0x000fe200078ef800 */
[----:B------:R-:W-:-:S03]  /*88d0*/  ULDC.64 UR4, c[0x0][0x208] ;  /* 0x0000820000047ab9 */ /* 0x000fc60000000a00 */
[----:B------:R-:W-:Y:S02]  /*88e0*/  LOP3.LUT R2, R2, 0x7ffffc00, RZ, 0xc0, !PT ;  /* 0x7ffffc0002027812 */ /* 0x000fe400078ec0ff */
[----:B------:R-:W-:Y:S02]  /*88f0*/  LOP3.LUT R0, R0, R3, RZ, 0x3c, !PT ;  /* 0x0000000300007212 */ /* 0x000fe400078e3cff */
[----:B------:R-:W-:-:S03]  /*8900*/  IADD3 R2, R140, R139, R2 ;  /* 0x0000008b8c027210 */ /* 0x000fc60007ffe002 */
[----:B------:R-:W-:Y:S02]  /*8910*/  IMAD R0, R136, 0x200, R0 ;  /* 0x0000020088007824 */ /* 0x000fe400078e0200 */
[----:B------:R-:W-:Y:S01]  /*8920*/  IMAD.SHL.U32 R223, R2, 0x2, RZ ;  /* 0x0000000202df7824 */ /* 0x000fe200078e00ff */
[----:B------:R-:W-:Y:S01]  /*8930*/  BAR.SYNC.DEFER_BLOCKING 0x0 ;  /* 0x0000000000007b1d */ /* 0x000fe20000010000 */
[----:B------:R-:W-:-:S05]  /*8940*/  IMAD.SHL.U32 R216, R0, 0x2, RZ ;  /* 0x0000000200d87824 */ /* 0x000fca00078e00ff */
[----:B-1----:R-:W-:Y:S04]  /*8950*/  LDSM.16.M88.4 R8, [R223+0xa080] ;  /* 0x00a08000df08783b */ /* 0x002fe80000000200 */
[----:B------:R-:W1:Y:S04]  /*8960*/  LDSM.16.M88.4 R16, [R216+0x5080] ;  /* 0x00508000d810783b */ /* 0x000e680000000200 */
[----:B------:R-:W1:Y:S04]  /*8970*/  LDSM.16.M88.4 R12, [R223+0x8080] ;  /* 0x00808000df0c783b */ /* 0x000e680000000200 */
[----:B------:R-:W1:Y:S04]  /*8980*/  LDSM.16.M88.4 R20, [R216+0x5880] ;  /* 0x00588000d814783b */ /* 0x000e680000000200 */
[----:B------:R-:W1:Y:S01]  /*8990*/  LDSM.16.M88.4 R24, [R216+0x6080] ;  /* 0x00608000d818783b */ /* 0x000e620000000200 */
[----:B------:R-:W-:-:S02]  /*89a0*/  IADD3 R0, R216, 0x5080, RZ ;  /* 0x00005080d8007810 */ /* 0x000fc40007ffe0ff */
[----:B------:R-:W-:Y:S02]  /*89b0*/  IADD3 R227, R216, 0x50a0, RZ ;  /* 0x000050a0d8e37810 */ /* 0x000fe40007ffe0ff */
[----:B------:R-:W-:Y:S01]  /*89c0*/  @P0 IADD3 R227, R0, -0x20, RZ ;  /* 0xffffffe000e30810 */ /* 0x000fe20007ffe0ff */
[----:B------:R-:W-:Y:S02]  /*89d0*/  IMAD R0, R137, c[0x0][0x208], RZ ;  /* 0x0000820089007a24 */ /* 0x000fe400078e02ff */
[C---:B------:R-:W-:Y:S02]  /*89e0*/  IMAD.WIDE.U32 R2, R127.reuse, c[0x0][0x208], RZ ;  /* 0x000082007f027a25 */ /* 0x040fe400078e00ff */
[----:B------:R-:W-:Y:S02]  /*89f0*/  LDSM.16.M88.4 R40, [R227+0x800] ;  /* 0x00080000e328783b */ /* 0x000fe40000000200 */
[----:B------:R-:W-:Y:S02]  /*8a00*/  IMAD R0, R127, c[0x0][0x20c], R0 ;  /* 0x000083007f007a24 */ /* 0x000fe400078e0200 */
[----:B------:R-:W-:Y:S01]  /*8a10*/  IMAD R225, R6, 0x2, R223 ;  /* 0x0000000206e17824 */ /* 0x000fe200078e02df */
[----:B------:R-:W-:Y:S01]  /*8a20*/  LDSM.16.M88.4 R44, [R227] ;  /* 0x00000000e32c783b */ /* 0x000fe20000000200 */
[----:B------:R-:W-:-:S03]  /*8a30*/  IMAD.IADD R0, R3, 0x1, R0 ;  /* 0x0000000103007824 */ /* 0x000fc600078e0200 */
[----:B------:R-:W-:Y:S01]  /*8a40*/  LDSM.16.M88.4 R48, [R227+0x1000] ;  /* 0x00100000e330783b */ /* 0x000fe20000000200 */
[----:B------:R-:W-:Y:S01]  /*8a50*/  IMAD R3, R0, 0x30, RZ ;  /* 0x0000003000037824 */ /* 0x000fe200078e02ff */
[C---:B-1----:R-:W-:Y:S08]  /*8a60*/  HMMA.16816.F32.BF16 R28, R8.reuse, R16, RZ ;  /* 0x00000010081c723c */ /* 0x042ff000000418ff */
[----:B------:R-:W-:Y:S08]  /*8a70*/  HMMA.16816.F32.BF16 R52, R8, R18, RZ ;  /* 0x000000120834723c */ /* 0x000ff000000418ff */
[C---:B------:R-:W-:Y:S08]  /*8a80*/  HMMA.16816.F32.BF16 R72, R12.reuse, R16, RZ ;  /* 0x000000100c48723c */ /* 0x040ff000000418ff */
[----:B------:R-:W-:Y:S01]  /*8a90*/  HMMA.16816.F32.BF16 R68, R12, R18, RZ ;  /* 0x000000120c44723c */ /* 0x000fe200000418ff */
[----:B------:R-:W1:Y:S01]  /*8aa0*/  LDSM.16.M88.4 R16, [R225+0xa080] ;  /* 0x00a08000e110783b */ /* 0x000e620000000200 */
[----:B------:R-:W-:-:S06]  /*8ab0*/  USHF.L.U32 UR10, UR4, 0x5, URZ ;  /* 0x00000005040a7899 */ /* 0x000fcc000800063f */
[----:B------:R-:W-:Y:S01]  /*8ac0*/  HMMA.16816.F32.BF16 R36, R8, R20, RZ ;  /* 0x000000140824723c */ /* 0x000fe200000418ff */
[----:B------:R-:W-:-:S07]  /*8ad0*/  UMOV UR8, 0x5 ;  /* 0x0000000500087882 */ /* 0x000fce0000000000 */
[C---:B------:R-:W-:Y:S08]  /*8ae0*/  HMMA.16816.F32.BF16 R32, R8.reuse, R24, RZ ;  /* 0x000000180820723c */ /* 0x040ff000000418ff */
[C---:B------:R-:W-:Y:S08]  /*8af0*/  HMMA.16816.F32.BF16 R56, R8.reuse, R22, RZ ;  /* 0x000000160838723c */ /* 0x040ff000000418ff */
[----:B------:R-:W-:Y:S01]  /*8b00*/  HMMA.16816.F32.BF16 R76, R8, R26, RZ ;  /* 0x0000001a084c723c */ /* 0x000fe200000418ff */
[----:B------:R-:W-:Y:S01]  /*8b10*/  USHF.L.U64.HI UR5, UR4, UR8, UR5 ;  /* 0x0000000804057299 */ /* 0x000fe20008010205 */
[----:B------:R-:W-:-:S06]  /*8b20*/  IMAD.SHL.U32 R234, R234, 0x2, RZ ;  /* 0x00000002eaea7824 */ /* 0x000fcc00078e00ff */
[C---:B------:R-:W-:Y:S08]  /*8b30*/  HMMA.16816.F32.BF16 R60, R12.reuse, R20, RZ ;  /* 0x000000140c3c723c */ /* 0x040ff000000418ff */
[----:B------:R-:W-:Y:S01]  /*8b40*/  HMMA.16816.F32.BF16 R84, R12, R22, RZ ;  /* 0x000000160c54723c */ /* 0x000fe200000418ff */
[----:B------:R-:W1:Y:S01]  /*8b50*/  LDSM.16.M88.4 R20, [R225+0x8080] ;  /* 0x00808000e114783b */ /* 0x000e620000000200 */
[----:B------:R-:W-:-:S06]  /*8b60*/  IMAD R224, R4, 0x2, R223 ;  /* 0x0000000204e07824 */ /* 0x000fcc00078e02df */
[C---:B-1----:R-:W-:Y:S08]  /*8b70*/  HMMA.16816.F32.BF16 R96, R16.reuse, R40, R36 ;  /* 0x000000281060723c */ /* 0x042ff00000041824 */
[C---:B------:R-:W-:Y:S08]  /*8b80*/  HMMA.16816.F32.BF16 R100, R16.reuse, R44, R28 ;  /* 0x0000002c1064723c */ /* 0x040ff0000004181c */
[C---:B------:R-:W-:Y:S08]  /*8b90*/  HMMA.16816.F32.BF16 R92, R16.reuse, R48, R32 ;  /* 0x00000030105c723c */ /* 0x040ff00000041820 */
[C---:B------:R-:W-:Y:S08]  /*8ba0*/  HMMA.16816.F32.BF16 R88, R16.reuse, R46, R52 ;  /* 0x0000002e1058723c */ /* 0x040ff00000041834 */
[----:B------:R-:W-:Y:S01]  /*8bb0*/  HMMA.16816.F32.BF16 R76, R16, R50, R76 ;  /* 0x00000032104c723c */ /* 0x000fe2000004184c */
[----:B------:R-:W-:-:S07]  /*8bc0*/  IMAD R226, R4, 0x2, R225 ;  /* 0x0000000204e27824 */ /* 0x000fce00078e02e1 */
[C---:B------:R-:W-:Y:S08]  /*8bd0*/  HMMA.16816.F32.BF16 R72, R20.reuse, R44, R72 ;  /* 0x0000002c1448723c */ /* 0x040ff00000041848 */
[----:B------:R-:W-:Y:S01]  /*8be0*/  HMMA.16816.F32.BF16 R52, R20, R46, R68 ;  /* 0x0000002e1434723c */ /* 0x000fe20000041844 */
[----:B--2---:R-:W-:Y:S02]  /*8bf0*/  IMAD.MOV.U32 R82, RZ, RZ, R64 ;  /* 0x000000ffff527224 */ /* 0x004fe400078e0040 */
[----:B----4-:R-:W-:Y:S01]  /*8c00*/  IMAD.IADD R0, R138, 0x1, R7 ;  /* 0x000000018a007824 */ /* 0x010fe200078e0207 */
[----:B---3--:R-:W-:Y:S01]  /*8c10*/  ISETP.GE.AND P3, PT, R123, c[0x0][0x1d4], PT ;  /* 0x000075007b007a0c */ /* 0x008fe20003f66270 */
[----:B------:R-:W-:Y:S01]  /*8c20*/  IMAD.WIDE.U32 R8, R2, 0x30, R82 ;  /* 0x0000003002087825 */ /* 0x000fe200078e0052 */
[----:B------:R-:W-:-:S02]  /*8c30*/  ISETP.GE.AND P6, PT, R80, c[0x0][0x1d4], PT ;  /* 0x0000750050007a0c */ /* 0x000fc40003fc6270 */
[C---:B------:R-:W-:Y:S02]  /*8c40*/  ISETP.LT.OR P1, PT, R0.reuse, 0x1, P3 ;  /* 0x000000010000780c */ /* 0x040fe40001f21670 */
[----:B------:R-:W-:Y:S01]  /*8c50*/  ISETP.LT.OR P2, PT, R0, 0x1, P6 ;  /* 0x000000010000780c */ /* 0x000fe20003741670 */
[----:B------:R-:W-:Y:S01]  /*8c60*/  IMAD.IADD R3, R9, 0x1, R3 ;  /* 0x0000000109037824 */ /* 0x000fe200078e0203 */
[----:B------:R-:W-:Y:S01]  /*8c70*/  LEA R2, P0, R8, c[0x0][0x1f8], 0x1 ;  /* 0x00007e0008027a11 */ /* 0x000fe200078008ff */
[----:B------:R-:W-:-:S03]  /*8c80*/  IMAD.U32 R7, RZ, RZ, UR10 ;  /* 0x0000000aff077e24 */ /* 0x000fc6000f8e00ff */
[----:B------:R-:W-:Y:S02]  /*8c90*/  LEA.HI.X R3, R8, c[0x0][0x1fc], R3, 0x1, P0 ;  /* 0x00007f0008037a11 */ /* 0x000fe400000f0c03 */
[----:B------:R-:W-:-:S03]  /*8ca0*/  IADD3 R8, P0, R2, UR10, RZ ;  /* 0x0000000a02087c10 */ /* 0x000fc6000ff1e0ff */
[----:B------:R-:W-:Y:S01]  /*8cb0*/  @!PT LDS RZ, [RZ] ;  /* 0x00000000fffff984 */ /* 0x000fe20000000800 */
[----:B------:R-:W-:Y:S01]  /*8cc0*/  @!PT LDS RZ, [RZ] ;  /* 0x00000000fffff984 */ /* 0x000fe20000000800 */
[----:B------:R-:W-:Y:S01]  /*8cd0*/  @!PT LDS RZ, [RZ] ;  /* 0x00000000fffff984 */ /* 0x000fe20000000800 */
[----:B------:R1:W-:Y:S01]  /*8ce0*/  LDGSTS.E.BYPASS.LTC128B.128 [R234+0x2080], [R2.64], !P1 ;  /* 0x0208000002ea7fae */ /* 0x0003e2000c901d46 */
[----:B------:R-:W-:Y:S02]  /*8cf0*/  IADD3.X R9, R3, UR5, RZ, P0, !PT ;  /* 0x0000000503097c10 */ /* 0x000fe400087fe4ff */
[----:B------:R-:W-:Y:S01]  /*8d00*/  IADD3 R10, P1, P0, R7, 0x80, R2 ;  /* 0x00000080070a7810 */ /* 0x000fe2000783e002 */
[----:B------:R1:W-:Y:S01]  /*8d10*/  LDGSTS.E.BYPASS.LTC128B.128 [R234+0x3880], [R2.64+0x80], !P2 ;  /* 0x0388008002ea7fae */ /* 0x0003e2000d101d46 */
[----:B------:R-:W-:Y:S02]  /*8d20*/  ISETP.GE.AND P2, PT, R123, c[0x0][0x1d4], PT ;  /* 0x000075007b007a0c */ /* 0x000fe40003f46270 */
[C---:B------:R-:W-:Y:S02]  /*8d30*/  ISETP.LT.OR P4, PT, R0.reuse, 0x11, P3 ;  /* 0x000000110000780c */ /* 0x040fe40001f81670 */
[----:B------:R-:W-:Y:S02]  /*8d40*/  IADD3.X R11, RZ, UR5, R3, P1, P0 ;  /* 0x00000005ff0b7c10 */ /* 0x000fe40008fe0403 */
[----:B------:R-:W-:-:S02]  /*8d50*/  ISETP.LT.OR P3, PT, R0, 0x11, P6 ;  /* 0x000000110000780c */ /* 0x000fc40003761670 */
[C---:B------:R-:W-:Y:S02]  /*8d60*/  ISETP.LT.OR P2, PT, R0.reuse, 0x21, P2 ;  /* 0x000000210000780c */ /* 0x040fe40001741670 */
[----:B------:R-:W-:Y:S01]  /*8d70*/  ISETP.LT.OR P1, PT, R0, 0x21, P6 ;  /* 0x000000210000780c */ /* 0x000fe20003721670 */
[----:B------:R-:W-:Y:S01]  /*8d80*/  IMAD.MOV.U32 R0, RZ, RZ, 0x40 ;  /* 0x00000040ff007424 */ /* 0x000fe200078e00ff */
[----:B------:R-:W-:Y:S03]  /*8d90*/  HMMA.16816.F32.BF16 R64, R12, R24, RZ ;  /* 0x000000180c40723c */ /* 0x000fe600000418ff */
[----:B------:R2:W-:Y:S01]  /*8da0*/  LDGSTS.E.BYPASS.LTC128B.128 [R234+0x2880], [R8.64], !P4 ;  /* 0x0288000008ea7fae */ /* 0x0005e2000e101d46 */
[----:B------:R-:W-:-:S03]  /*8db0*/  SEL R0, R0, 0xffffffc0, !P5 ;  /* 0xffffffc000007807 */ /* 0x000fc60006800000 */
[----:B------:R2:W-:Y:S01]  /*8dc0*/  LDGSTS.E.BYPASS.LTC128B.128 [R234+0x4080], [R10.64], !P3 ;  /* 0x040800000aea7fae */ /* 0x0005e2000d901d46 */
[----:B-1----:R-:W-:Y:S01]  /*8dd0*/  IADD3 R2, P0, R8, UR10, RZ ;  /* 0x0000000a08027c10 */ /* 0x002fe2000ff1e0ff */
[----:B------:R-:W-:-:S03]  /*8de0*/  IMAD.IADD R222, R216, 0x1, R0 ;  /* 0x00000001d8de7824 */ /* 0x000fc600078e0200 */
[----:B------:R-:W-:Y:S01]  /*8df0*/  IADD3.X R3, R9, UR5, RZ, P0, !PT ;  /* 0x0000000509037c10 */ /* 0x000fe200087fe4ff */
[----:B------:R-:W-:Y:S01]  /*8e00*/  HMMA.16816.F32.BF16 R24, R12, R26, RZ ;  /* 0x0000001a0c18723c */ /* 0x000fe200000418ff */
[----:B------:R1:W-:Y:S04]  /*8e10*/  STL.64 [R1+0xb8], R82 ;  /* 0x0000b85201007387 */ /* 0x0003e80000100a00 */
[----:B------:R3:W-:Y:S04]  /*8e20*/  LDGSTS.E.BYPASS.LTC128B.128 [R234+0x3080], [R2.64], !P2 ;  /* 0x0308000002ea7fae */ /* 0x0007e8000d101d46 */
[----:B------:R3:W-:Y:S04]  /*8e30*/  LDGSTS.E.BYPASS.LTC128B.128 [R234+0x4880], [R2.64+0x80], !P1 ;  /* 0x0488008002ea7fae */ /* 0x0007e8000c901d46 */
[----:B------:R-:W-:Y:S04]  /*8e40*/  LDSM.16.M88.4 R12, [R224+0xa080] ;  /* 0x00a08000e00c783b */ /* 0x000fe80000000200 */
[----:B------:R-:W4:Y:S04]  /*8e50*/  LDSM.16.M88.4 R36, [R222+0x6080] ;  /* 0x00608000de24783b */ /* 0x000f280000000200 */
[----:B------:R-:W3:Y:S04]  /*8e60*/  LDSM.16.M88.4 R28, [R222+0x5880] ;  /* 0x00588000de1c783b */ /* 0x000ee80000000200 */
[----:B------:R-:W3:Y:S01]  /*8e70*/  LDSM.16.M88.4 R32, [R222+0x5080] ;  /* 0x00508000de20783b */ /* 0x000ee20000000200 */
[----:B-1----:R-:W-:Y:S03]  /*8e80*/  HMMA.16816.F32.BF16 R80, R16, R42, R56 ;  /* 0x0000002a1050723c */ /* 0x002fe60000041838 */
[----:B------:R-:W1:Y:S01]  /*8e90*/  LDSM.16.M88.4 R16, [R224+0x8080] ;  /* 0x00808000e010783b */ /* 0x000e620000000200 */
[----:B------:R-:W-:-:S03]  /*8ea0*/  IMAD.IADD R221, R0, 0x1, R227 ;  /* 0x0000000100dd7824 */ /* 0x000fc600078e02e3 */
[----:B--2---:R-:W-:Y:S01]  /*8eb0*/  LDSM.16.M88.4 R8, [R226+0xa080] ;  /* 0x00a08000e208783b */ /* 0x004fe20000000200 */
[----:B------:R-:W-:Y:S03]  /*8ec0*/  HMMA.16816.F32.BF16 R60, R20, R40, R60 ;  /* 0x00000028143c723c */ /* 0x000fe6000004183c */
[----:B------:R-:W-:Y:S01]  /*8ed0*/  LDSM.16.M88.4 R68, [R221+0x1000] ;  /* 0x00100000dd44783b */ /* 0x000fe20000000200 */
[----:B------:R-:W-:-:S03]  /*8ee0*/  IMAD R228, R6, 0x2, R224 ;  /* 0x0000000206e47824 */ /* 0x000fc600078e02e0 */
[----:B------:R-:W0:Y:S01]  /*8ef0*/  LDGDEPBAR ;  /* 0x00000000000079af */ /* 0x000e220000000000 */
[C---:B------:R-:W-:Y:S03]  /*8f00*/  HMMA.16816.F32.BF16 R56, R20.reuse, R48, R64 ;  /* 0x000000301438723c */ /* 0x040fe60000041840 */
[----:B------:R-:W-:Y:S05]  /*8f10*/  LDSM.16.M88.4 R64, [R221+0x800] ;  /* 0x00080000dd40783b */ /* 0x000fea0000000200 */
[C---:B------:R-:W-:Y:S01]  /*8f20*/  HMMA.16816.F32.BF16 R44, R20.reuse, R42, R84 ;  /* 0x0000002a142c723c */ /* 0x040fe20000041854 */
[----:B------:R-:W2:Y:S07]  /*8f30*/  LDSM.16.M88.4 R40, [R221] ;  /* 0x00000000dd28783b */ /* 0x000eae0000000200 */
[----:B------:R-:W-:Y:S01]  /*8f40*/  HMMA.16816.F32.BF16 R48, R20, R50, R24 ;  /* 0x000000321430723c */ /* 0x000fe20000041818 */
[----:B------:R-:W1:Y:S04]  /*8f50*/  LDSM.16.M88.4 R24, [R226+0x8080] ;  /* 0x00808000e218783b */ /* 0x000e680000000200 */
[----:B------:R-:W-:Y:S03]  /*8f60*/  LDSM.16.M88.4 R20, [R223+0xe080] ;  /* 0x00e08000df14783b */ /* 0x000fe60000000200 */
[C---:B----4-:R-:W-:Y:S08]  /*8f70*/  HMMA.16816.F32.BF16 R104, R12.reuse, R36, R92 ;  /* 0x000000240c68723c */ /* 0x050ff0000004185c */
[C---:B---3--:R-:W-:Y:S08]  /*8f80*/  HMMA.16816.F32.BF16 R92, R12.reuse, R30, R80 ;  /* 0x0000001e0c5c723c */ /* 0x048ff00000041850 */
[C---:B------:R-:W-:Y:S08]  /*8f90*/  HMMA.16816.F32.BF16 R84, R12.reuse, R32, R100 ;  /* 0x000000200c54723c */ /* 0x040ff00000041864 */
[C---:B------:R-:W-:Y:S08]  /*8fa0*/  HMMA.16816.F32.BF16 R96, R12.reuse, R28, R96 ;  /* 0x0000001c0c60723c */ /* 0x040ff00000041860 */
[C---:B------:R-:W-:Y:S08]  /*8fb0*/  HMMA.16816.F32.BF16 R88, R12.reuse, R34, R88 ;  /* 0x000000220c58723c */ /* 0x040ff00000041858 */
[----:B------:R-:W-:Y:S08]  /*8fc0*/  HMMA.16816.F32.BF16 R80, R12, R38, R76 ;  /* 0x000000260c50723c */ /* 0x000ff0000004184c */
[C---:B-1----:R-:W-:Y:S08]  /*8fd0*/  HMMA.16816.F32.BF16 R12, R16.reuse, R32, R72 ;  /* 0x00000020100c723c */ /* 0x042ff00000041848 */
[C---:B------:R-:W-:Y:S01]  /*8fe0*/  HMMA.16816.F32.BF16 R52, R16.reuse, R34, R52 ;  /* 0x000000221034723c */ /* 0x040fe20000041834 */
[----:B------:R-:W1:Y:S07]  /*8ff0*/  LDSM.16.M88.4 R32, [R216+0x6880] ;  /* 0x00688000d820783b */ /* 0x000e6e0000000200 */
[C---:B------:R-:W-:Y:S08]  /*9000*/  HMMA.16816.F32.BF16 R60, R16.reuse, R28, R60 ;  /* 0x0000001c103c723c */ /* 0x040ff0000004183c */
[C---:B------:R-:W-:Y:S01]  /*9010*/  HMMA.16816.F32.BF16 R108, R16.reuse, R30, R44 ;  /* 0x0000001e106c723c */ /* 0x040fe2000004182c */
[----:B------:R-:W3:Y:S07]  /*9020*/  LDSM.16.M88.4 R28, [R216+0x7080] ;  /* 0x00708000d81c783b */ /* 0x000eee0000000200 */
[C---:B------:R-:W-:Y:S08]  /*9030*/  HMMA.16816.F32.BF16 R112, R16.reuse, R36, R56 ;  /* 0x000000241070723c */ /* 0x040ff00000041838 */
[----:B------:R-:W-:Y:S01]  /*9040*/  HMMA.16816.F32.BF16 R56, R16, R38, R48 ;  /* 0x000000261038723c */ /* 0x000fe20000041830 */
[----:B------:R-:W4:Y:S04]  /*9050*/  LDSM.16.M88.4 R16, [R216+0x7880] ;  /* 0x00788000d810783b */ /* 0x000f280000000200 */
[----:B------:R-:W-:Y:S03]  /*9060*/  LDSM.16.M88.4 R48, [R227+0x2000] ;  /* 0x00200000e330783b */ /* 0x000fe60000000200 */
[C---:B--2---:R-:W-:Y:S08]  /*9070*/  HMMA.16816.F32.BF16 R44, R8.reuse, R40, R84 ;  /* 0x00000028082c723c */ /* 0x044ff00000041854 */
[C---:B------:R-:W-:Y:S08]  /*9080*/  HMMA.16816.F32.BF16 R72, R8.reuse, R64, R96 ;  /* 0x000000400848723c */ /* 0x040ff00000041860 */
[----:B------:R-:W-:Y:S08]  /*9090*/  HMMA.16816.F32.BF16 R36, R8, R42, R88 ;  /* 0x0000002a0824723c */ /* 0x000ff00000041858 */
[----:B------:R-:W-:Y:S01]  /*90a0*/  HMMA.16816.F32.BF16 R96, R24, R40, R12 ;  /* 0x000000281860723c */ /* 0x000fe2000004180c */
[----:B------:R-:W2:Y:S07]  /*90b0*/  LDSM.16.M88.4 R12, [R223+0xc080] ;  /* 0x00c08000df0c783b */ /* 0x000eae0000000200 */
[C---:B------:R-:W-:Y:S08]  /*90c0*/  HMMA.16816.F32.BF16 R76, R8.reuse, R66, R92 ;  /* 0x00000042084c723c */ /* 0x040ff0000004185c */
[C---:B------:R-:W-:Y:S08]  /*90d0*/  HMMA.16816.F32.BF16 R104, R8.reuse, R68, R104 ;  /* 0x000000440868723c */ /* 0x040ff00000041868 */
[----:B------:R-:W-:Y:S01]  /*90e0*/  HMMA.16816.F32.BF16 R100, R8, R70, R80 ;  /* 0x000000460864723c */ /* 0x000fe20000041850 */
[----:B------:R-:W1:Y:S07]  /*90f0*/  LDSM.16.M88.4 R8, [R225+0xe080] ;  /* 0x00e08000e108783b */ /* 0x000e6e0000000200 */
[C---:B------:R-:W-:Y:S01]  /*9100*/  HMMA.16816.F32.BF16 R92, R24.reuse, R64, R60 ;  /* 0x00000040185c723c */ /* 0x040fe2000004183c */
[----:B------:R-:W2:Y:S07]  /*9110*/  LDSM.16.M88.4 R60, [R227+0x2800] ;  /* 0x00280000e33c783b */ /* 0x000eae0000000200 */
[C---:B------:R-:W-:Y:S01]  /*9120*/  HMMA.16816.F32.BF16 R88, R24.reuse, R42, R52 ;  /* 0x0000002a1858723c */ /* 0x040fe20000041834 */
[----:B------:R-:W2:Y:S07]  /*9130*/  LDSM.16.M88.4 R52, [R227+0x1800] ;  /* 0x00180000e334783b */ /* 0x000eae0000000200 */
[C---:B------:R-:W-:Y:S08]  /*9140*/  HMMA.16816.F32.BF16 R108, R24.reuse, R66, R108 ;  /* 0x00000042186c723c */ /* 0x040ff0000004186c */
[C---:B------:R-:W-:Y:S08]  /*9150*/  HMMA.16816.F32.BF16 R112, R24.reuse, R68, R112 ;  /* 0x000000441870723c */ /* 0x040ff00000041870 */
[----:B------:R-:W-:Y:S01]  /*9160*/  HMMA.16816.F32.BF16 R84, R24, R70, R56 ;  /* 0x000000461854723c */ /* 0x000fe20000041838 */
[----:B------:R-:W2:Y:S07]  /*9170*/  LDSM.16.M88.4 R24, [R225+0xc080] ;  /* 0x00c08000e118783b */ /* 0x000eae0000000200 */
[C---:B-1----:R-:W-:Y:S08]  /*9180*/  HMMA.16816.F32.BF16 R80, R20.reuse, R32, R44 ;  /* 0x000000201450723c */ /* 0x042ff0000004182c */
[C---:B------:R-:W-:Y:S08]  /*9190*/  HMMA.16816.F32.BF16 R56, R20.reuse, R34, R36 ;  /* 0x000000221438723c */ /* 0x040ff00000041824 */
[C---:B---3--:R-:W-:Y:S08]  /*91a0*/  HMMA.16816.F32.BF16 R44, R20.reuse, R28, R72 ;  /* 0x0000001c142c723c */ /* 0x048ff00000041848 */
[C---:B------:R-:W-:Y:S08]  /*91b0*/  HMMA.16816.F32.BF16 R40, R20.reuse, R30, R76 ;  /* 0x0000001e1428723c */ /* 0x040ff0000004184c */
[----:B----4-:R-:W-:Y:S08]  /*91c0*/  HMMA.16816.F32.BF16 R36, R20, R16, R104 ;  /* 0x000000101424723c */ /* 0x010ff00000041868 */
[C---:B--2---:R-:W-:Y:S08]  /*91d0*/  HMMA.16816.F32.BF16 R76, R12.reuse, R32, R96 ;  /* 0x000000200c4c723c */ /* 0x044ff00000041860 */
        /* <DEDUP_REMOVED lines=23> */
[----:B------:R-:W4:Y:S07]  /*9350*/  LDSM.16.M88.4 R32, [R221+0x1800] ;  /* 0x00180000dd20783b */ /* 0x000f2e0000000200 */
[C---:B------:R-:W-:Y:S01]  /*9360*/  HMMA.16816.F32.BF16 R64, R24.reuse, R60, R28 ;  /* 0x0000003c1840723c */ /* 0x040fe2000004181c */
[----:B------:R-:W2:Y:S07]  /*9370*/  LDSM.16.M88.4 R28, [R221+0x2000] ;  /* 0x00200000dd1c783b */ /* 0x000eae0000000200 */
[----:B------:R-:W-:Y:S01]  /*9380*/  HMMA.16816.F32.BF16 R60, R24, R62, R84 ;  /* 0x0000003e183c723c */ /* 0x000fe20000041854 */
[----:B------:R-:W3:Y:S01]  /*9390*/  LDSM.16.M88.4 R24, [R221+0x2800] ;  /* 0x00280000dd18783b */ /* 0x000ee20000000200 */
[----:B------:R-:W-:Y:S01]  /*93a0*/  ISETP.GT.AND P0, PT, R127, R124, PT ;  /* 0x0000007c7f00720c */ /* 0x000fe20003f04270 */
[----:B------:R-:W-:-:S05]  /*93b0*/  DEPBAR.LE SB0, 0x0 ;  /* 0x000080000000791a */ /* 0x000fca0000000000 */
        /* <DEDUP_REMOVED lines=11> */
[----:B------:R-:W-:Y:S01]  /*9470*/  HMMA.16816.F32.BF16 R16, R16, R38, R60 ;  /* 0x000000261010723c */ /* 0x000fe2000004183c */
[----:B------:R-:W-:Y:S01]  /*9480*/  BSSY B0, `(.L_x_1190) ;  /* 0x0000036000007945 */ /* 0x000fe20003800000 */
[----:B------:R-:W-:-:S06]  /*9490*/  IADD3 R233, R227, 0x800, RZ ;  /* 0x00000800e3e97810 */ /* 0x000fcc0007ffe0ff */
[----:B----4-:R-:W-:Y:S01]  /*94a0*/  HMMA.16816.F32.BF16 R84, R8, R32, R84 ;  /* 0x000000200854723c */ /* 0x010fe20000041854 */
[C---:B------:R-:W-:Y:S02]  /*94b0*/  IADD3 R232, R227.reuse, 0x1000, RZ ;  /* 0x00001000e3e87810 */ /* 0x040fe40007ffe0ff */
[----:B------:R-:W-:-:S05]  /*94c0*/  IADD3 R231, R227, 0x1800, RZ ;  /* 0x00001800e3e77810 */ /* 0x000fca0007ffe0ff */
[----:B------:R-:W-:Y:S01]  /*94d0*/  HMMA.16816.F32.BF16 R80, R8, R34, R80 ;  /* 0x000000220850723c */ /* 0x000fe20000041850 */
[C---:B------:R-:W-:Y:S02]  /*94e0*/  IADD3 R230, R227.reuse, 0x2000, RZ ;  /* 0x00002000e3e67810 */ /* 0x040fe40007ffe0ff */
[----:B------:R-:W-:-:S05]  /*94f0*/  IADD3 R229, R227, 0x2800, RZ ;  /* 0x00002800e3e57810 */ /* 0x000fca0007ffe0ff */
        /* <DEDUP_REMOVED lines=9> */
[----:B------:R-:W-:Y:S01]  /*9590*/  HMMA.16816.F32.BF16 R40, R12, R26, R16 ;  /* 0x0000001a0c28723c */ /* 0x000fe20000041810 */
[----:B------:R-:W-:Y:S06]  /*95a0*/  BAR.SYNC.DEFER_BLOCKING 0x0 ;  /* 0x0000000000007b1d */ /* 0x000fec0000010000 */
[----:B------:R-:W-:Y:S01]  /*95b0*/  @!UPT UIADD3 URZ, URZ, URZ, URZ ;  /* 0x0000003f3f3ff290 */ /* 0x000fe2000fffe03f */
[----:B------:R-:W-:Y:S11]  /*95c0*/  @!P0 BRA `(.L_x_1191) ;  /* 0x0000021000008947 */ /* 0x000ff60003800000 */
[----:B------:R-:W2:Y:S04]  /*95d0*/  LDL R126, [R1+0xe4] ;  /* 0x0000e400017e7983 */ /* 0x000ea80000100800 */
[----:B------:R-:W3:Y:S04]  /*95e0*/  LDL.64 R128, [R1+0xb0] ;  /* 0x0000b00001807983 */ /* 0x000ee80000100a00 */
[----:B------:R-:W4:Y:S01]  /*95f0*/  LDL.64 R124, [R1+0xc0] ;  /* 0x0000c000017c7983 */ /* 0x000f220000100a00 */
[----:B------:R-:W-:-:S02]  /*9600*/  ISETP.GE.AND P4, PT, R123, c[0x0][0x1d4], PT ;  /* 0x000075007b007a0c */ /* 0x000fc40003f86270 */
[----:B--2---:R-:W-:-:S04]  /*9610*/  IADD3 R0, R126, -0x2, RZ ;  /* 0xfffffffe7e007810 */ /* 0x004fc80007ffe0ff */
[----:B------:R-:W-:Y:S01]  /*9620*/  SHF.R.S32.HI R8, RZ, 0x1f, R0 ;  /* 0x0000001fff087819 */ /* 0x000fe20000011400 */
[----:B---3--:R-:W-:Y:S02]  /*9630*/  IMAD.MOV.U32 R3, RZ, RZ, R129 ;  /* 0x000000ffff037224 */ /* 0x008fe400078e0081 */
[----:B------:R-:W-:Y:S02]  /*9640*/  IMAD R7, R141, R0, RZ ;  /* 0x000000008d077224 */ /* 0x000fe400078e02ff */
[----:B----4-:R-:W-:-:S04]  /*9650*/  IMAD.MOV.U32 R2, RZ, RZ, R124 ;  /* 0x000000ffff027224 */ /* 0x010fc800078e007c */
[----:B------:R-:W-:-:S04]  /*9660*/  IMAD.WIDE.U32 R10, R0, R144, R2 ;  /* 0x00000090000a7225 */ /* 0x000fc800078e0002 */
[----:B------:R-:W-:Y:S01]  /*9670*/  IMAD.MOV.U32 R3, RZ, RZ, c[0x0][0x1e0] ;  /* 0x00007800ff037624 */ /* 0x000fe200078e00ff */
[----:B------:R-:W-:Y:S01]  /*9680*/  LEA R2, P0, R10, c[0x0][0x1c8], 0x1 ;  /* 0x000072000a027a11 */ /* 0x000fe200078008ff */
[----:B------:R-:W-:Y:S02]  /*9690*/  IMAD R0, R8, R144, R7 ;  /* 0x0000009008007224 */ /* 0x000fe400078e0207 */
[----:B------:R-:W-:Y:S01]  /*96a0*/  IMAD.MOV.U32 R7, RZ, RZ, c[0x0][0x1e4] ;  /* 0x00007900ff077624 */ /* 0x000fe200078e00ff */
[----:B------:R-:W-:Y:S01]  /*96b0*/  SHF.L.U32 R9, R3, 0x5, RZ ;  /* 0x0000000503097819 */ /* 0x000fe200000006ff */
[----:B------:R-:W-:-:S03]  /*96c0*/  IMAD.IADD R0, R11, 0x1, R0 ;  /* 0x000000010b007824 */ /* 0x000fc600078e0200 */
[----:B------:R-:W-:Y:S02]  /*96d0*/  SHF.L.U64.HI R7, R3, 0x5, R7 ;  /* 0x0000000503077819 */ /* 0x000fe40000010207 */
[-C--:B------:R-:W-:Y:S02]  /*96e0*/  IADD3 R8, P3, R2, R9.reuse, RZ ;  /* 0x0000000902087210 */ /* 0x080fe40007f7e0ff */
[----:B------:R-:W-:Y:S02]  /*96f0*/  LEA.HI.X R3, R10, c[0x0][0x1cc], R0, 0x1, P0 ;  /* 0x000073000a037a11 */ /* 0x000fe400000f0c00 */
[----:B------:R-:W-:Y:S02]  /*9700*/  IADD3 R12, P2, P1, R9, 0x80, R2 ;  /* 0x00000080090c7810 */ /* 0x000fe4000795e002 */
[----:B------:R-:W-:Y:S01]  /*9710*/  IADD3 R10, P0, R8, R9, RZ ;  /* 0x00000009080a7210 */ /* 0x000fe20007f1e0ff */
[C-C-:B------:R-:W-:Y:S01]  /*9720*/  IMAD.X R9, R7.reuse, 0x1, R3.reuse, P3 ;  /* 0x0000000107097824 */ /* 0x140fe200018e0603 */
[----:B------:R-:W-:Y:S01]  /*9730*/  IADD3.X R13, R7, RZ, R3, P2, P1 ;  /* 0x000000ff070d7210 */ /* 0x000fe200017e2403 */
[----:B------:R-:W-:Y:S01]  /*9740*/  @!PT LDS RZ, [RZ] ;  /* 0x00000000fffff984 */ /* 0x000fe20000000800 */
[----:B------:R-:W-:Y:S01]  /*9750*/  @!PT LDS RZ, [RZ] ;  /* 0x00000000fffff984 */ /* 0x000fe20000000800 */
[----:B------:R-:W-:Y:S01]  /*9760*/  @!PT LDS RZ, [RZ] ;  /* 0x00000000fffff984 */ /* 0x000fe20000000800 */
[----:B------:R1:W-:Y:S03]  /*9770*/  LDGSTS.E.BYPASS.LTC128B.128 [R234+0x5080], [R2.64], !P4 ;  /* 0x0508000002ea7fae */ /* 0x0003e6000e101d46 */
[----:B------:R-:W-:Y:S01]  /*9780*/  IADD3.X R11, R9, R7, RZ, P0, !PT ;  /* 0x00000007090b7210 */ /* 0x000fe200007fe4ff */
[----:B------:R1:W-:Y:S04]  /*9790*/  LDGSTS.E.BYPASS.LTC128B.128 [R234+0x6880], [R2.64+0x80], !P6 ;  /* 0x0688008002ea7fae */ /* 0x0003e8000f101d46 */
[----:B------:R1:W-:Y:S04]  /*97a0*/  LDGSTS.E.BYPASS.LTC128B.128 [R234+0x5880], [R8.64], !P4 ;  /* 0x0588000008ea7fae */ /* 0x0003e8000e101d46 */
[----:B------:R1:W-:Y:S04]  /*97b0*/  LDGSTS.E.BYPASS.LTC128B.128 [R234+0x7080], [R12.64], !P6 ;  /* 0x070800000cea7fae */ /* 0x0003e8000f101d46 */
[----:B------:R1:W-:Y:S04]  /*97c0*/  LDGSTS.E.BYPASS.LTC128B.128 [R234+0x6080], [R10.64], !P4 ;  /* 0x060800000aea7fae */ /* 0x0003e8000e101d46 */
[----:B------:R1:W-:Y:S02]  /*97d0*/  LDGSTS.E.BYPASS.LTC128B.128 [R234+0x7880], [R10.64+0x80], !P6 ;  /* 0x078800800aea7fae */ /* 0x0003e4000f101d46 */
.L_x_1191:
[----:B------:R-:W-:Y:S05]  /*97e0*/  BSYNC B0 ;  /* 0x0000000000007941 */ /* 0x000fea0003800000 */
.L_x_1190:
[----:B------:R-:W2:Y:S01]  /*97f0*/  LDL R211, [R1+0x4] ;  /* 0x0000040001d37983 */ /* 0x000ea20000100800 */
[----:B-----5:R-:W-:Y:S01]  /*9800*/  SHF.R.S32.HI R0, RZ, 0x1f, R120 ;  /* 0x0000001fff007819 */ /* 0x020fe20000011478 */
[----:B-1----:R-:W-:Y:S01]  /*9810*/  IMAD.MOV.U32 R11, RZ, RZ, c[0x0][0x2c4] ;  /* 0x0000b100ff0b7624 */ /* 0x002fe200078e00ff */
[----:B------:R-:W-:Y:S01]  /*9820*/  ULDC UR4, c[0x0][0x324] ;  /* 0x0000c90000047ab9 */ /* 0x000fe20000000800 */
[----:B------:R-:W-:Y:S01]  /*9830*/  IMAD.MOV.U32 R24, RZ, RZ, c[0x0][0x32c] ;  /* 0x0000cb00ff187624 */ /* 0x000fe200078e00ff */
[CC--:B------:R-:W-:Y:S01]  /*9840*/  LEA.HI R2, R0.reuse, R120.reuse, RZ, 0x2 ;  /* 0x0000007800027211 */ /* 0x0c0fe200078f10ff */
[----:B------:R-:W-:Y:S01]  /*9850*/  ULOP3.LUT UR4, URZ, UR4, URZ, 0x33, !UPT ;  /* 0x000000043f047292 */ /* 0x000fe2000f8e333f */
[----:B------:R-:W-:Y:S01]  /*9860*/  LEA.HI R0, R0, R120, RZ, 0x5 ;  /* 0x0000007800007211 */ /* 0x000fe200078f28ff */
[----:B------:R-:W0:Y:S01]  /*9870*/  LDGDEPBAR ;  /* 0x00000000000079af */ /* 0x000e220000000000 */
[----:B------:R-:W-:-:S02]  /*9880*/  LOP3.LUT R3, R2, 0xfffffffc, RZ, 0xc0, !PT ;  /* 0xfffffffc02037812 */ /* 0x000fc400078ec0ff */
[----:B------:R-:W-:Y:S02]  /*9890*/  LOP3.LUT R2, R0, 0xffffffe0, RZ, 0xc0, !PT ;  /* 0xffffffe000027812 */ /* 0x000fe400078ec0ff */
[--C-:B------:R-:W-:Y:S01]  /*98a0*/  SHF.R.S32.HI R8, RZ, 0x5, R0.reuse ;  /* 0x00000005ff087819 */ /* 0x100fe20000011400 */
[C---:B------:R-:W-:Y:S01]  /*98b0*/  IMAD.IADD R3, R120.reuse, 0x1, -R3 ;  /* 0x0000000178037824 */ /* 0x040fe200078e0a03 */
[----:B------:R-:W-:Y:S01]  /*98c0*/  SHF.R.S32.HI R7, RZ, 0x1f, R0 ;  /* 0x0000001fff077819 */ /* 0x000fe20000011400 */
[----:B------:R-:W-:Y:S01]  /*98d0*/  IMAD.IADD R0, R120, 0x1, -R2 ;  /* 0x0000000178007824 */ /* 0x000fe200078e0a02 */
[----:B------:R-:W-:Y:S02]  /*98e0*/  ISETP.NE.AND P0, PT, R11, 0x1, PT ;  /* 0x000000010b00780c */ /* 0x000fe40003f05270 */
[----:B------:R-:W-:Y:S02]  /*98f0*/  LEA.HI R7, R7, R8, RZ, 0x2 ;  /* 0x0000000807077211 */ /* 0x000fe400078f10ff */
[----:B------:R-:W-:-:S02]  /*9900*/  SHF.R.S32.HI R10, RZ, 0x1f, R0 ;  /* 0x0000001fff0a7819 */ /* 0x000fc40000011400 */
[----:B------:R-:W-:Y:S02]  /*9910*/  LEA.HI R2, R3, R3, RZ, 0x1 ;  /* 0x0000000303027211 */ /* 0x000fe400078f08ff */
[----:B------:R-:W-:Y:S02]  /*9920*/  LOP3.LUT R9, R7, 0xffffffc, RZ, 0xc0, !PT ;  /* 0x0ffffffc07097812 */ /* 0x000fe400078ec0ff */
[----:B------:R-:W-:Y:S02]  /*9930*/  LEA.HI R7, R10, R0, RZ, 0x2 ;  /* 0x000000000a077211 */ /* 0x000fe400078f10ff */
[C---:B------:R-:W-:Y:S01]  /*9940*/  LOP3.LUT R10, R2.reuse, 0x1ffffffe, RZ, 0xc0, !PT ;  /* 0x1ffffffe020a7812 */ /* 0x040fe200078ec0ff */
[----:B------:R-:W-:Y:S01]  /*9950*/  IMAD.SHL.U32 R2, R2, 0x20, RZ ;  /* 0x0000002002027824 */ /* 0x000fe200078e00ff */
[----:B------:R-:W-:Y:S01]  /*9960*/  SHF.R.S32.HI R12, RZ, 0x2, R7 ;  /* 0x00000002ff0c7819 */ /* 0x000fe20000011407 */
[----:B------:R-:W-:Y:S01]  /*9970*/  IMAD.IADD R9, R8, 0x1, -R9 ;  /* 0x0000000108097824 */ /* 0x000fe200078e0a09 */
[----:B------:R-:W-:Y:S01]  /*9980*/  ISETP.GE.AND P1, PT, R24, 0x1, PT ;  /* 0x000000011800780c */ /* 0x000fe20003f26270 */
[----:B------:R-:W-:Y:S01]  /*9990*/  IMAD.IADD R3, R3, 0x1, -R10 ;  /* 0x0000000103037824 */ /* 0x000fe200078e0a0a */
[----:B------:R-:W-:Y:S01]  /*99a0*/  LOP3.LUT R8, R2, 0xffffffc0, RZ, 0xc0, !PT ;  /* 0xffffffc002087812 */ /* 0x000fe200078ec0ff */
[----:B------:R-:W-:Y:S01]  /*99b0*/  IMAD.SHL.U32 R11, R9, 0x10, RZ ;  /* 0x00000010090b7824 */ /* 0x000fe200078e00ff */
[----:B------:R-:W-:Y:S01]  /*99c0*/  LOP3.LUT R236, R236, 0xfffffdff, RZ, 0xc0, !PT ;  /* 0xfffffdffecec7812 */ /* 0x000fe200078ec0ff */
[----:B------:R-:W-:Y:S01]  /*99d0*/  IMAD.SHL.U32 R3, R3, 0x8, RZ ;  /* 0x0000000803037824 */ /* 0x000fe200078e00ff */
[----:B------:R-:W-:Y:S02]  /*99e0*/  STL [R1+0xdc], R12 ;  /* 0x0000dc0c01007387 */ /* 0x000fe40000100800 */
[----:B------:R-:W-:-:S02]  /*99f0*/  @P0 LOP3.LUT R236, R236, 0x200, RZ, 0xfc, !PT ;  /* 0x00000200ecec0812 */ /* 0x000fc400078efcff */
[----:B------:R1:W-:Y:S02]  /*9a00*/  STL [R1+0xd4], R8 ;  /* 0x0000d40801007387 */ /* 0x0003e40000100800 */
[----:B------:R-:W-:Y:S02]  /*9a10*/  LOP3.LUT R236, R236, 0xfffffeff, RZ, 0xc0, !PT ;  /* 0xfffffeffecec7812 */ /* 0x000fe400078ec0ff */
[----:B------:R3:W-:Y:S02]  /*9a20*/  STL [R1+0xd8], R11 ;  /* 0x0000d80b01007387 */ /* 0x0007e40000100800 */
[----:B------:R-:W-:Y:S02]  /*9a30*/  @P1 LOP3.LUT R236, R236, 0x100, RZ, 0xfc, !PT ;  /* 0x00000100ecec1812 */ /* 0x000fe400078efcff */
[----:B------:R-:W-:Y:S01]  /*9a40*/  STL [R1+0xd0], R3 ;  /* 0x0000d00301007387 */ /* 0x000fe20000100800 */
[----:B--2---:R-:W-:-:S05]  /*9a50*/  IMAD R2, R211, 0x80, R12 ;  /* 0x00000080d3027824 */ /* 0x004fca00078e020c */
[----:B------:R-:W-:-:S05]  /*9a60*/  IADD3 R2, R8, R2, R11 ;  /* 0x0000000208027210 */ /* 0x000fca0007ffe00b */
[----:B------:R-:W-:-:S04]  /*9a70*/  IMAD.IADD R10, R3, 0x1, R2 ;  /* 0x00000001030a7824 */ /* 0x000fc800078e0202 */
[----:B------:R-:W-:-:S05]  /*9a80*/  @P0 IMAD.HI.U32 R2, R10, c[0x0][0x2c8], RZ ;  /* 0x0000b2000a020a27 */ /* 0x000fca00078e00ff */
[----:B------:R-:W-:Y:S02]  /*9a90*/  @P0 SHF.R.U32.HI R10, RZ, c[0x0][0x2cc], R2 ;  /* 0x0000b300ff0a0a19 */ /* 0x000fe40000011602 */
[----:B------:R-:W-:-:S03]  /*9aa0*/  LOP3.LUT R2, R7, 0x7ffffffc, RZ, 0xc0, !PT ;  /* 0x7ffffffc07027812 */ /* 0x000fc600078ec0ff */
[----:B------:R-:W2:Y:S02]  /*9ab0*/  SHFL.IDX PT, R7, R10, RZ, 0x1c1f ;  /* 0x001c1fff0a077589 */ /* 0x000ea400000e0000 */
[----:B------:R-:W-:Y:S02]  /*9ac0*/  IMAD.IADD R2, R0, 0x1, -R2 ;  /* 0x0000000100027824 */ /* 0x000fe400078e0a02 */
[----:B------:R-:W-:Y:S02]  /*9ad0*/  IMAD.IADD R0, R121, 0x1, R5 ;  /* 0x0000000179007824 */ /* 0x000fe400078e0205 */
[----:B-1----:R-:W-:-:S04]  /*9ae0*/  IMAD.SHL.U32 R8, R2, 0x2, RZ ;  /* 0x0000000202087824 */ /* 0x002fc800078e00ff */
[----:B------:R-:W-:Y:S01]  /*9af0*/  IMAD.IADD R12, R0, 0x1, -R8 ;  /* 0x00000001000c7824 */ /* 0x000fe200078e0a08 */
[----:B------:R1:W-:Y:S01]  /*9b00*/  STL [R1+0x88], R8 ;  /* 0x0000880801007387 */ /* 0x0003e20000100800 */
[----:B------:R-:W-:Y:S01]  /*9b10*/  IADD3 R2, -R8, 0x1, R0 ;  /* 0x0000000108027810 */ /* 0x000fe20007ffe100 */
[----:B------:R-:W-:Y:S02]  /*9b20*/  IMAD.IADD R0, R139, 0x1, R140 ;  /* 0x000000018b007824 */ /* 0x000fe400078e028c */
[----:B------:R-:W-:Y:S02]  /*9b30*/  IMAD.IADD R14, R121, 0x1, -R8 ;  /* 0x00000001790e7824 */ /* 0x000fe400078e0a08 */
[----:B------:R-:W-:-:S05]  /*9b40*/  IMAD.IADD R2, R2, 0x1, -R122 ;  /* 0x0000000102027824 */ /* 0x000fca00078e0a7a */
[C---:B---3--:R-:W-:Y:S02]  /*9b50*/  IADD3 R11, R2.reuse, c[0x0][0x328], RZ ;  /* 0x0000ca00020b7a10 */ /* 0x048fe40007ffe0ff */
[----:B------:R-:W-:-:S03]  /*9b60*/  IADD3 R13, R2, UR4, RZ ;  /* 0x00000004020d7c10 */ /* 0x000fc6000fffe0ff */
[--C-:B--2---:R-:W-:Y:S02]  /*9b70*/  IMAD.IADD R3, R11, 0x1, R7.reuse ;  /* 0x000000010b037824 */ /* 0x104fe400078e0207 */
        /* <DEDUP_REMOVED lines=9> */
[----:B-1----:R-:W-:-:S05]  /*9c10*/  @P0 IMAD.HI.U32 R8, R7, c[0x0][0x330], RZ ;  /* 0x0000cc0007080a27 */ /* 0x002fca00078e00ff */
[----:B------:R-:W-:-:S04]  /*9c20*/  @P0 SHF.R.U32.HI R7, RZ, c[0x0][0x334], R8 ;  /* 0x0000cd00ff070a19 */ /* 0x000fc80000011608 */
[----:B------:R-:W-:Y:S01]  /*9c30*/  LOP3.LUT R7, RZ, R7, RZ, 0x33, !PT ;  /* 0x00000007ff077212 */ /* 0x000fe200078e33ff */
[----:B------:R-:W-:Y:S05]  /*9c40*/  BRA `(.L_x_1195) ;  /* 0x0000003000007947 */ /* 0x000fea0003800000 */
.L_x_1194:
[----:B------:R-:W-:-:S13]  /*9c50*/  ISETP.NE.AND P0, PT, R24, 0x1, PT ;  /* 0x000000011800780c */ /* 0x000fda0003f05270 */
[----:B-1----:R-:W-:-:S05]  /*9c60*/  @P0 IMAD.HI.U32 R8, R7, c[0x0][0x330], RZ ;  /* 0x0000cc0007080a27 */ /* 0x002fca00078e00ff */
[----:B------:R-:W-:Y:S02]  /*9c70*/  @P0 SHF.R.U32.HI R7, RZ, c[0x0][0x334], R8 ;  /* 0x0000cd00ff070a19 */ /* 0x000fe40000011608 */
.L_x_1195:
[----:B------:R-:W-:Y:S05]  /*9c80*/  BSYNC B0 ;  /* 0x0000000000007941 */ /* 0x000fea0003800000 */
.L_x_1193:
[----:B------:R-:W-:-:S05]  /*9c90*/  IMAD R7, R7, c[0x0][0x32c], R14 ;  /* 0x0000cb0007077a24 */ /* 0x000fca00078e020e */
[----:B------:R-:W-:Y:S02]  /*9ca0*/  IADD3 R8, R7, c[0x0][0x32c], RZ ;  /* 0x0000cb0007087a10 */ /* 0x000fe40007ffe0ff */
[----:B------:R-:W-:Y:S02]  /*9cb0*/  IMNMX R2, R2, R7, !PT ;  /* 0x0000000702027217 */ /* 0x000fe40007800200 */
[----:B------:R-:W-:Y:S02]  /*9cc0*/  IMNMX R3, R3, R8, PT ;  /* 0x0000000803037217 */ /* 0x000fe40003800200 */
.L_x_1192:
[----:B------:R-:W2:Y:S02]  /*9cd0*/  SHFL.IDX PT, R9, R10, 0x1, 0x1c1f ;  /* 0x003c1f000a097f89 */ /* 0x000ea400000e0000 */
[----:B-12---:R-:W-:Y:S01]  /*9ce0*/  IMAD.IADD R8, R11, 0x1, R9 ;  /* 0x000000010b087824 */ /* 0x006fe200078e0209 */
[----:B------:R-:W-:-:S04]  /*9cf0*/  IADD3 R7, R13, R9, RZ ;  /* 0x000000090d077210 */ /* 0x000fc80007ffe0ff */
        /* <DEDUP_REMOVED lines=12> */
.L_x_1198:
[----:B------:R-:W-:-:S13]  /*9dc0*/  ISETP.NE.AND P0, PT, R24, 0x1, PT ;  /* 0x000000011800780c */ /* 0x000fda0003f05270 */
[----:B------:R-:W-:-:S05]  /*9dd0*/  @P0 IMAD.HI.U32 R15, R9, c[0x0][0x330], RZ ;  /* 0x0000cc00090f0a27 */ /* 0x000fca00078e00ff */
[----:B------:R-:W-:Y:S02]  /*9de0*/  @P0 SHF.R.U32.HI R9, RZ, c[0x0][0x334], R15 ;  /* 0x0000cd00ff090a19 */ /* 0x000fe4000001160f */
.L_x_1199:
[----:B------:R-:W-:Y:S05]  /*9df0*/  BSYNC B0 ;  /* 0x0000000000007941 */ /* 0x000fea0003800000 */
.L_x_1197:
[----:B------:R-:W-:-:S05]  /*9e00*/  IMAD R9, R9, c[0x0][0x32c], R14 ;  /* 0x0000cb0009097a24 */ /* 0x000fca00078e020e */
[----:B------:R-:W-:Y:S02]  /*9e10*/  IADD3 R15, R9, c[0x0][0x32c], RZ ;  /* 0x0000cb00090f7a10 */ /* 0x000fe40007ffe0ff */
[----:B------:R-:W-:Y:S02]  /*9e20*/  IMNMX R7, R7, R9, !PT ;  /* 0x0000000907077217 */ /* 0x000fe40007800200 */
[----:B------:R-:W-:Y:S02]  /*9e30*/  IMNMX R8, R8, R15, PT ;  /* 0x0000000f08087217 */ /* 0x000fe40003800200 */
.L_x_1196:
[C---:B------:R-:W-:Y:S01]  /*9e40*/  ISETP.GE.AND P0, PT, R121.reuse, 0x2, PT ;  /* 0x000000027900780c */ /* 0x040fe20003f06270 */
[----:B------:R-:W1:Y:S01]  /*9e50*/  SHFL.IDX PT, R9, R10, 0x2, 0x1c1f ;  /* 0x005c1f000a097f89 */ /* 0x000e6200000e0000 */
[----:B------:R-:W-:Y:S02]  /*9e60*/  ISETP.GE.AND P1, PT, R121, 0x9, PT ;  /* 0x000000097900780c */ /* 0x000fe40003f26270 */
[----:B------:R-:W-:Y:S02]  /*9e70*/  P2R R21, PR, RZ, 0x1 ;  /* 0x00000001ff157803 */ /* 0x000fe40000000000 */
[----:B------:R-:W-:-:S02]  /*9e80*/  ISETP.GT.AND P0, PT, R2, 0x1, !P0 ;  /* 0x000000010200780c */ /* 0x000fc40004704270 */
[----:B------:R-:W-:Y:S02]  /*9e90*/  ISETP.GE.AND P6, PT, R121, 0xa, PT ;  /* 0x0000000a7900780c */ /* 0x000fe40003fc6270 */
[----:B------:R-:W-:Y:S02]  /*9ea0*/  ISETP.LT.OR P0, PT, R3, 0x2, P0 ;  /* 0x000000020300780c */ /* 0x000fe40000701670 */
[----:B------:R-:W-:Y:S02]  /*9eb0*/  ISETP.GE.AND P5, PT, R121, 0x11, PT ;  /* 0x000000117900780c */ /* 0x000fe40003fa6270 */
[----:B------:R-:W-:Y:S02]  /*9ec0*/  FSEL R23, R53, -INF , !P0 ;  /* 0xff80000035177808 */ /* 0x000fe40004000000 */
[----:B------:R-:W-:Y:S02]  /*9ed0*/  ISETP.GT.AND P0, PT, R2, 0x8, !P1 ;  /* 0x000000080200780c */ /* 0x000fe40004f04270 */
[----:B------:R-:W-:-:S02]  /*9ee0*/  ISETP.GE.AND P4, PT, R121, 0x12, PT ;  /* 0x000000127900780c */ /* 0x000fc40003f86270 */
[----:B------:R-:W-:Y:S02]  /*9ef0*/  ISETP.LT.OR P0, PT, R3, 0x9, P0 ;  /* 0x000000090300780c */ /* 0x000fe40000701670 */
[C---:B------:R-:W-:Y:S02]  /*9f00*/  ISETP.GE.AND P3, PT, R121.reuse, 0x19, PT ;  /* 0x000000197900780c */ /* 0x040fe40003f66270 */
        /* <DEDUP_REMOVED lines=37> */
[----:B------:R-:W-:-:S04]  /*a160*/  ISETP.GE.AND P0, PT, R121, 0x2a, PT ;  /* 0x0000002a7900780c */ /* 0x000fc80003f06270 */
[----:B------:R-:W-:Y:S02]  /*a170*/  P2R R15, PR, RZ, 0x1 ;  /* 0x00000001ff0f7803 */ /* 0x000fe40000000000 */
[----:B------:R-:W-:Y:S01]  /*a180*/  ISETP.GT.AND P0, PT, R2, 0x29, !P0 ;  /* 0x000000290200780c */ /* 0x000fe20004704270 */
[----:B-1----:R-:W-:-:S03]  /*a190*/  IMAD.IADD R2, R13, 0x1, R9 ;  /* 0x000000010d027824 */ /* 0x002fc600078e0209 */
[----:B------:R-:W-:Y:S01]  /*a1a0*/  ISETP.LT.OR P0, PT, R3, 0x2a, P0 ;  /* 0x0000002a0300780c */ /* 0x000fe20000701670 */
[----:B------:R-:W-:-:S03]  /*a1b0*/  IMAD.IADD R3, R11, 0x1, R9 ;  /* 0x000000010b037824 */ /* 0x000fc600078e0209 */
[----:B------:R-:W-:Y:S02]  /*a1c0*/  FSEL R153, R41, -INF , !P0 ;  /* 0xff80000029997808 */ /* 0x000fe40004000000 */
[----:B------:R-:W-:Y:S02]  /*a1d0*/  ISETP.GE.AND P0, PT, R24, 0x1, PT ;  /* 0x000000011800780c */ /* 0x000fe40003f06270 */
[----:B------:R-:W-:-:S11]  /*a1e0*/  IMNMX R3, R12, R3, PT ;  /* 0x000000030c037217 */ /* 0x000fd60003800200 */
        /* <DEDUP_REMOVED lines=11> */
.L_x_1202:
[----:B------:R-:W-:-:S13]  /*a2a0*/  ISETP.NE.AND P0, PT, R24, 0x1, PT ;  /* 0x000000011800780c */ /* 0x000fda0003f05270 */
[----:B------:R-:W-:-:S05]  /*a2b0*/  @P0 IMAD.HI.U32 R20, R9, c[0x0][0x330], RZ ;  /* 0x0000cc0009140a27 */ /* 0x000fca00078e00ff */
[----:B------:R-:W-:Y:S02]  /*a2c0*/  @P0 SHF.R.U32.HI R9, RZ, c[0x0][0x334], R20 ;  /* 0x0000cd00ff090a19 */ /* 0x000fe40000011614 */
.L_x_1203:
[----:B------:R-:W-:Y:S05]  /*a2d0*/  BSYNC B0 ;  /* 0x0000000000007941 */ /* 0x000fea0003800000 */
.L_x_1201:
[----:B------:R-:W-:-:S05]  /*a2e0*/  IMAD R9, R9, c[0x0][0x32c], R14 ;  /* 0x0000cb0009097a24 */ /* 0x000fca00078e020e */
[----:B------:R-:W-:Y:S02]  /*a2f0*/  IADD3 R20, R9, c[0x0][0x32c], RZ ;  /* 0x0000cb0009147a10 */ /* 0x000fe40007ffe0ff */
[----:B------:R-:W-:Y:S02]  /*a300*/  IMNMX R2, R2, R9, !PT ;  /* 0x0000000902027217 */ /* 0x000fe40007800200 */
[----:B------:R-:W-:Y:S02]  /*a310*/  IMNMX R3, R3, R20, PT ;  /* 0x0000001403037217 */ /* 0x000fe40003800200 */
.L_x_1200:
[----:B------:R-:W-:Y:S02]  /*a320*/  ISETP.NE.AND P0, PT, R19, RZ, PT ;  /* 0x000000ff1300720c */ /* 0x000fe40003f05270 */
[----:B------:R-:W-:Y:S02]  /*a330*/  P2R R9, PR, RZ, 0x10 ;  /* 0x00000010ff097803 */ /* 0x000fe40000000000 */
        /* <DEDUP_REMOVED lines=27> */
[----:B------:R-:W-:-:S04]  /*a4f0*/  ISETP.GT.AND P0, PT, R7, 0x1, !P4 ;  /* 0x000000010700780c */ /* 0x000fc80006704270 */
[----:B------:R-:W-:-:S04]  /*a500*/  ISETP.LT.OR P0, PT, R8, 0x2, P0 ;  /* 0x000000020800780c */ /* 0x000fc80000701670 */
[----:B------:R-:W-:Y:S02]  /*a510*/  FSEL R27, R55, -INF , !P0 ;  /* 0xff800000371b7808 */ /* 0x000fe40004000000 */
[----:B------:R-:W-:-:S04]  /*a520*/  ISETP.GT.AND P0, PT, R7, RZ, !P1 ;  /* 0x000000ff0700720c */ /* 0x000fc80004f04270 */
[----:B------:R-:W-:-:S04]  /*a530*/  ISETP.LT.OR P0, PT, R8, 0x1, P0 ;  /* 0x000000010800780c */ /* 0x000fc80000701670 */
[----:B------:R-:W-:Y:S02]  /*a540*/  FSEL R20, R54, -INF , !P0 ;  /* 0xff80000036147808 */ /* 0x000fe40004000000 */
[----:B------:R-:W-:-:S04]  /*a550*/  ISETP.NE.AND P0, PT, R16, RZ, PT ;  /* 0x000000ff1000720c */ /* 0x000fc80003f05270 */
[----:B------:R-:W-:-:S04]  /*a560*/  ISETP.GT.AND P0, PT, R7, 0x28, !P0 ;  /* 0x000000280700780c */ /* 0x000fc80004704270 */
[----:B------:R-:W-:-:S04]  /*a570*/  ISETP.LT.OR P0, PT, R8, 0x29, P0 ;  /* 0x000000290800780c */ /* 0x000fc80000701670 */
[----:B------:R-:W-:Y:S02]  /*a580*/  FSEL R150, R42, -INF , !P0 ;  /* 0xff8000002a967808 */ /* 0x000fe40004000000 */
[----:B------:R-:W-:-:S04]  /*a590*/  ISETP.NE.AND P0, PT, R15, RZ, PT ;  /* 0x000000ff0f00720c */ /* 0x000fc80003f05270 */
[----:B------:R-:W-:Y:S02]  /*a5a0*/  ISETP.GT.AND P0, PT, R7, 0x29, !P0 ;  /* 0x000000290700780c */ /* 0x000fe40004704270 */
[----:B------:R-:W1:Y:S02]  /*a5b0*/  SHFL.IDX PT, R7, R10, 0x3, 0x1c1f ;  /* 0x007c1f000a077f89 */ /* 0x000e6400000e0000 */
[----:B------:R-:W-:-:S04]  /*a5c0*/  ISETP.LT.OR P0, PT, R8, 0x2a, P0 ;  /* 0x0000002a0800780c */ /* 0x000fc80000701670 */
[----:B------:R-:W-:Y:S02]  /*a5d0*/  FSEL R149, R43, -INF , !P0 ;  /* 0xff8000002b957808 */ /* 0x000fe40004000000 */
[----:B------:R-:W-:-:S04]  /*a5e0*/  ISETP.GT.AND P0, PT, R2, RZ, !P1 ;  /* 0x000000ff0200720c */ /* 0x000fc80004f04270 */
[----:B------:R-:W-:-:S04]  /*a5f0*/  ISETP.LT.OR P0, PT, R3, 0x1, P0 ;  /* 0x000000010300780c */ /* 0x000fc80000701670 */
[----:B------:R-:W-:Y:S02]  /*a600*/  FSEL R35, R84, -INF , !P0 ;  /* 0xff80000054237808 */ /* 0x000fe40004000000 */
[----:B------:R-:W-:Y:S02]  /*a610*/  ISETP.GT.AND P0, PT, R2, 0x1, !P4 ;  /* 0x000000010200780c */ /* 0x000fe40006704270 */
[----:B------:R-:W-:Y:S02]  /*a620*/  ISETP.NE.AND P4, PT, R9, RZ, PT ;  /* 0x000000ff0900720c */ /* 0x000fe40003f85270 */
        /* <DEDUP_REMOVED lines=52> */
.L_x_1206:
[----:B------:R-:W-:-:S13]  /*a970*/  ISETP.NE.AND P0, PT, R24, 0x1, PT ;  /* 0x000000011800780c */ /* 0x000fda0003f05270 */
[----:B------:R-:W-:-:S05]  /*a980*/  @P0 IMAD.HI.U32 R8, R7, c[0x0][0x330], RZ ;  /* 0x0000cc0007080a27 */ /* 0x000fca00078e00ff */
[----:B------:R-:W-:Y:S02]  /*a990*/  @P0 SHF.R.U32.HI R7, RZ, c[0x0][0x334], R8 ;  /* 0x0000cd00ff070a19 */ /* 0x000fe40000011608 */
.L_x_1207:
[----:B------:R-:W-:Y:S05]  /*a9a0*/  BSYNC B0 ;  /* 0x0000000000007941 */ /* 0x000fea0003800000 */
.L_x_1205:
[----:B------:R-:W-:-:S05]  /*a9b0*/  IMAD R7, R7, c[0x0][0x32c], R14 ;  /* 0x0000cb0007077a24 */ /* 0x000fca00078e020e */
[----:B------:R-:W-:Y:S02]  /*a9c0*/  IADD3 R8, R7, c[0x0][0x32c], RZ ;  /* 0x0000cb0007087a10 */ /* 0x000fe40007ffe0ff */
[----:B------:R-:W-:Y:S02]  /*a9d0*/  IMNMX R2, R2, R7, !PT ;  /* 0x0000000702027217 */ /* 0x000fe40007800200 */
[----:B------:R-:W-:Y:S02]  /*a9e0*/  IMNMX R3, R3, R8, PT ;  /* 0x0000000803037217 */ /* 0x000fe40003800200 */
.L_x_1204:
[----:B------:R-:W-:Y:S01]  /*a9f0*/  FMNMX.FTZ R172, R22, R23, !PT ;  /* 0x0000001716ac7209 */ /* 0x000fe20007810000 */
[----:B------:R-:W-:Y:S01]  /*aa00*/  STL [R1+0xf4], R221 ;  /* 0x0000f4dd01007387 */ /* 0x000fe20000100800 */
[----:B------:R-:W-:Y:S01]  /*aa10*/  ISETP.NE.AND P0, PT, R19, RZ, PT ;  /* 0x000000ff1300720c */ /* 0x000fe20003f05270 */
[----:B------:R-:W-:Y:S01]  /*aa20*/  IMAD.SHL.U32 R217, R0, 0x2, RZ ;  /* 0x0000000200d97824 */ /* 0x000fe200078e00ff */
[----:B------:R-:W-:Y:S01]  /*aa30*/  FMNMX.FTZ R172, R25, R172, !PT ;  /* 0x000000ac19ac7209 */ /* 0x000fe20007810000 */
[----:B------:R-:W-:Y:S01]  /*aa40*/  STL [R1+0xec], R5 ;  /* 0x0000ec0501007387 */ /* 0x000fe20000100800 */
[----:B------:R-:W-:Y:S01]  /*aa50*/  ISETP.GT.AND P0, PT, R2, 0x8, !P0 ;  /* 0x000000080200780c */ /* 0x000fe20004704270 */
[----:B------:R-:W-:Y:S01]  /*aa60*/  IMAD R218, R6, 0x2, R217 ;  /* 0x0000000206da7824 */ /* 0x000fe200078e02d9 */
[----:B------:R-:W-:Y:S01]  /*aa70*/  FMNMX.FTZ R172, R26, R172, !PT ;  /* 0x000000ac1aac7209 */ /* 0x000fe20007810000 */
[----:B------:R-:W-:Y:S01]  /*aa80*/  LDSM.16.MT88.4 R48, [R217+0x2080] ;  /* 0x00208000d930783b */ /* 0x000fe20000004200 */
[----:B------:R-:W-:Y:S01]  /*aa90*/  ISETP.LT.OR P0, PT, R3, 0x9, P0 ;  /* 0x000000090300780c */ /* 0x000fe20000701670 */
[----:B------:R-:W-:Y:S01]  /*aaa0*/  IMAD R219, R4, 0x2, R218 ;  /* 0x0000000204db7824 */ /* 0x000fe200078e02da */
[----:B------:R-:W-:Y:S01]  /*aab0*/  FMNMX.FTZ R172, R28, R172, !PT ;  /* 0x000000ac1cac7209 */ /* 0x000fe20007810000 */
[----:B------:R-:W-:Y:S01]  /*aac0*/  STL [R1+0xf0], R216 ;  /* 0x0000f0d801007387 */ /* 0x000fe20000100800 */
[----:B------:R-:W-:-:S02]  /*aad0*/  FSEL R14, R82, -INF , !P0 ;  /* 0xff800000520e7808 */ /* 0x000fc40004000000 */
[----:B------:R-:W-:Y:S01]  /*aae0*/  FMNMX.FTZ R172, R29, R172, !PT ;  /* 0x000000ac1dac7209 */ /* 0x000fe20007810000 */
[----:B------:R-:W-:Y:S01]  /*aaf0*/  LDSM.16.MT88.4 R60, [R218+0x2080] ;  /* 0x00208000da3c783b */ /* 0x000fe20000004200 */
[----:B------:R-:W-:Y:S02]  /*ab00*/  ISETP.GT.AND P0, PT, R2, 0x9, !P6 ;  /* 0x000000090200780c */ /* 0x000fe40007704270 */
[----:B------:R-:W-:Y:S01]  /*ab10*/  FMNMX.FTZ R172, R30, R172, !PT ;  /* 0x000000ac1eac7209 */ /* 0x000fe20007810000 */
[----:B------:R-:W-:Y:S01]  /*ab20*/  LDSM.16.MT88.4 R52, [R219+0x2880] ;  /* 0x00288000db34783b */ /* 0x000fe20000004200 */
[----:B------:R-:W-:Y:S02]  /*ab30*/  ISETP.LT.OR P0, PT, R3, 0xa, P0 ;  /* 0x0000000a0300780c */ /* 0x000fe40000701670 */
[----:B------:R-:W-:Y:S02]  /*ab40*/  FMNMX.FTZ R172, R31, R172, !PT ;  /* 0x000000ac1fac7209 */ /* 0x000fe40007810000 */
[----:B------:R-:W-:-:S02]  /*ab50*/  FSEL R13, R83, -INF , !P0 ;  /* 0xff800000530d7808 */ /* 0x000fc40004000000 */
[----:B------:R-:W-:Y:S01]  /*ab60*/  FMNMX.FTZ R172, R156, R172, !PT ;  /* 0x000000ac9cac7209 */ /* 0x000fe20007810000 */
[----:B------:R-:W-:Y:S01]  /*ab70*/  LDSM.16.MT88.4 R80, [R219+0x2080] ;  /* 0x00208000db50783b */ /* 0x000fe20000004200 */
[----:B------:R-:W-:Y:S02]  /*ab80*/  ISETP.GT.AND P0, PT, R2, 0x10, !P5 ;  /* 0x000000100200780c */ /* 0x000fe40006f04270 */
[----:B------:R-:W-:Y:S02]  /*ab90*/  FMNMX.FTZ R172, R155, R172, !PT ;  /* 0x000000ac9bac7209 */ /* 0x000fe40007810000 */
[----:B------:R-:W-:Y:S02]  /*aba0*/  ISETP.LT.OR P0, PT, R3, 0x11, P0 ;  /* 0x000000110300780c */ /* 0x000fe40000701670 */
[----:B------:R-:W-:Y:S02]  /*abb0*/  FMNMX.FTZ R172, R154, R172, !PT ;  /* 0x000000ac9aac7209 */ /* 0x000fe40007810000 */
[----:B------:R-:W-:-:S02]  /*abc0*/  ISETP.NE.AND P6, PT, R18, RZ, PT ;  /* 0x000000ff1200720c */ /* 0x000fc40003fc5270 */
[----:B------:R-:W-:Y:S02]  /*abd0*/  FMNMX.FTZ R172, R153, R172, !PT ;  /* 0x000000ac99ac7209 */ /* 0x000fe40007810000 */
[----:B------:R-:W-:Y:S02]  /*abe0*/  FSEL R18, R78, -INF , !P0 ;  /* 0xff8000004e127808 */ /* 0x000fe40004000000 */
[----:B------:R-:W-:Y:S01]  /*abf0*/  ISETP.GT.AND P0, PT, R2, 0x11, !P4 ;  /* 0x000000110200780c */ /* 0x000fe20006704270 */
[----:B------:R-:W1:Y:S01]  /*ac00*/  SHFL.BFLY PT, R7, R172, 0x2, 0x1f ;  /* 0x0c401f00ac077f89 */ /* 0x000e6200000e0000 */
[----:B------:R-:W-:Y:S02]  /*ac10*/  FMNMX.FTZ R174, R20, R27, !PT ;  /* 0x0000001b14ae7209 */ /* 0x000fe40007810000 */
[----:B------:R-:W-:Y:S02]  /*ac20*/  ISETP.LT.OR P0, PT, R3, 0x12, P0 ;  /* 0x000000120300780c */ /* 0x000fe40000701670 */
[----:B------:R-:W-:-:S02]  /*ac30*/  FMNMX.FTZ R174, R32, R174, !PT ;  /* 0x000000ae20ae7209 */ /* 0x000fc40007810000 */
[----:B------:R-:W-:Y:S02]  /*ac40*/  FSEL R19, R79, -INF , !P0 ;  /* 0xff8000004f137808 */ /* 0x000fe40004000000 */
[----:B------:R-:W-:Y:S02]  /*ac50*/  ISETP.GT.AND P0, PT, R2, 0x18, !P3 ;  /* 0x000000180200780c */ /* 0x000fe40005f04270 */
[----:B------:R-:W-:Y:S02]  /*ac60*/  FMNMX.FTZ R174, R33, R174, !PT ;  /* 0x000000ae21ae7209 */ /* 0x000fe40007810000 */
[----:B------:R-:W-:Y:S02]  /*ac70*/  ISETP.LT.OR P0, PT, R3, 0x19, P0 ;  /* 0x000000190300780c */ /* 0x000fe40000701670 */
[----:B------:R-:W-:Y:S02]  /*ac80*/  FMNMX.FTZ R174, R34, R174, !PT ;  /* 0x000000ae22ae7209 */ /* 0x000fe40007810000 */
[----:B------:R-:W-:-:S02]  /*ac90*/  FSEL R45, R74, -INF , !P0 ;  /* 0xff8000004a2d7808 */ /* 0x000fc40004000000 */
[----:B------:R-:W-:Y:S02]  /*aca0*/  ISETP.GT.AND P0, PT, R2, 0x19, !P2 ;  /* 0x000000190200780c */ /* 0x000fe40005704270 */
[----:B------:R-:W-:Y:S02]  /*acb0*/  FMNMX.FTZ R174, R36, R174, !PT ;  /* 0x000000ae24ae7209 */ /* 0x000fe40007810000 */
[----:B------:R-:W-:Y:S02]  /*acc0*/  ISETP.LT.OR P0, PT, R3, 0x1a, P0 ;  /* 0x0000001a0300780c */ /* 0x000fe40000701670 */
[----:B-1----:R-:W-:Y:S02]  /*acd0*/  FMNMX.FTZ R172, R172, R7, !PT ;  /* 0x00000007acac7209 */ /* 0x002fe40007810000 */
[----:B------:R-:W-:Y:S02]  /*ace0*/  ISETP.NE.AND P5, PT, R21, RZ, PT ;  /* 0x000000ff1500720c */ /* 0x000fe40003fa5270 */
[----:B------:R-:W-:Y:S01]  /*acf0*/  FMNMX.FTZ R174, R38, R174, !PT ;  /* 0x000000ae26ae7209 */ /* 0x000fe20007810000 */
[----:B------:R-:W1:Y:S01]  /*ad00*/  SHFL.BFLY PT, R7, R172, 0x1, 0x1f ;  /* 0x0c201f00ac077f89 */ /* 0x000e6200000e0000 */
[----:B------:R-:W-:-:S02]  /*ad10*/  FSEL R56, R75, -INF , !P0 ;  /* 0xff8000004b387808 */ /* 0x000fc40004000000 */
[----:B------:R-:W-:Y:S01]  /*ad20*/  ISETP.GT.AND P0, PT, R2, 0x1, !P5 ;  /* 0x000000010200780c */ /* 0x000fe20006f04270 */
[----:B------:R-:W-:Y:S01]  /*ad30*/  LDSM.16.MT88.4 R72, [R217+0x3880] ;  /* 0x00388000d948783b */ /* 0x000fe20000004200 */
[----:B------:R-:W-:Y:S02]  /*ad40*/  FMNMX.FTZ R174, R39, R174, !PT ;  /* 0x000000ae27ae7209 */ /* 0x000fe40007810000 */
[----:B------:R-:W-:Y:S02]  /*ad50*/  ISETP.LT.OR P0, PT, R3, 0x2, P0 ;  /* 0x000000020300780c */ /* 0x000fe40000701670 */
[----:B------:R-:W-:Y:S02]  /*ad60*/  FMNMX.FTZ R174, R152, R174, !PT ;  /* 0x000000ae98ae7209 */ /* 0x000fe40007810000 */
[----:B------:R-:W-:Y:S02]  /*ad70*/  FSEL R12, R87, -INF , !P0 ;  /* 0xff800000570c7808 */ /* 0x000fe40004000000 */
[----:B------:R-:W-:-:S02]  /*ad80*/  ISETP.GT.AND P0, PT, R2, RZ, !P1 ;  /* 0x000000ff0200720c */ /* 0x000fc40004f04270 */
[----:B------:R-:W-:Y:S02]  /*ad90*/  FMNMX.FTZ R174, R151, R174, !PT ;  /* 0x000000ae97ae7209 */ /* 0x000fe40007810000 */
[----:B------:R-:W-:Y:S02]  /*ada0*/  ISETP.LT.OR P0, PT, R3, 0x1, P0 ;  /* 0x000000010300780c */ /* 0x000fe40000701670 */
[----:B------:R-:W-:Y:S02]  /*adb0*/  FMNMX.FTZ R174, R150, R174, !PT ;  /* 0x000000ae96ae7209 */ /* 0x000fe40007810000 */
[----:B------:R-:W-:Y:S02]  /*adc0*/  FSEL R11, R86, -INF , !P0 ;  /* 0xff800000560b7808 */ /* 0x000fe40004000000 */
[----:B------:R-:W-:Y:S01]  /*add0*/  FMNMX.FTZ R174, R149, R174, !PT ;  /* 0x000000ae95ae7209 */ /* 0x000fe20007810000 */
[----:B------:R-:W-:Y:S01]  /*ade0*/  LDSM.16.MT88.4 R84, [R217+0x2880] ;  /* 0x00288000d954783b */ /* 0x000fe20000004200 */
[----:B------:R-:W-:-:S02]  /*adf0*/  ISETP.GT.AND P0, PT, R2, 0x20, !P6 ;  /* 0x000000200200780c */ /* 0x000fc40007704270 */
[----:B-1----:R-:W-:Y:S02]  /*ae00*/  FMNMX.FTZ R172, R172, R7, !PT ;  /* 0x00000007acac7209 */ /* 0x002fe40007810000 */
[----:B------:R-:W-:Y:S01]  /*ae10*/  FMNMX.FTZ R173, R35, R37, !PT ;  /* 0x0000002523ad7209 */ /* 0x000fe20007810000 */
[----:B------:R-:W1:Y:S01]  /*ae20*/  SHFL.BFLY PT, R7, R174, 0x2, 0x1f ;  /* 0x0c401f00ae077f89 */ /* 0x000e6200000e0000 */
[----:B------:R-:W-:Y:S01]  /*ae30*/  ISETP.LT.OR P0, PT, R3, 0x21, P0 ;  /* 0x000000210300780c */ /* 0x000fe20000701670 */
[----:B------:R-:W-:Y:S01]  /*ae40*/  FMUL.FTZ R24, R172, c[0x0][0x2d0] ;  /* 0x0000b400ac187a20 */ /* 0x000fe20000410000 */
[----:B------:R-:W-:Y:S02]  /*ae50*/  FMNMX.FTZ R173, R40, R173, !PT ;  /* 0x000000ad28ad7209 */ /* 0x000fe40007810000 */
[----:B------:R-:W-:Y:S02]  /*ae60*/  FSEL R144, R70, -INF , !P0 ;  /* 0xff80000046907808 */ /* 0x000fe40004000000 */
[----:B------:R-:W-:-:S02]  /*ae70*/  FSETP.NEU.FTZ.AND P0, PT, R172, -INF , PT ;  /* 0xff800000ac00780b */ /* 0x000fc40003f1d000 */
[----:B------:R-:W-:Y:S02]  /*ae80*/  FMNMX.FTZ R173, R41, R173, !PT ;  /* 0x000000ad29ad7209 */ /* 0x000fe40007810000 */
[----:B------:R-:W-:Y:S02]  /*ae90*/  FSEL R24, R24, RZ, P0 ;  /* 0x000000ff18187208 */ /* 0x000fe40000000000 */
[----:B------:R-:W-:Y:S02]  /*aea0*/  FMNMX.FTZ R173, R42, R173, !PT ;  /* 0x000000ad2aad7209 */ /* 0x000fe40007810000 */
[----:B------:R-:W-:Y:S01]  /*aeb0*/  ISETP.NE.AND P4, PT, R17, RZ, PT ;  /* 0x000000ff1100720c */ /* 0x000fe20003f85270 */
[--C-:B------:R-:W-:Y:S01]  /*aec0*/  FFMA.FTZ R8, R22, c[0x0][0x2d0], -R24.reuse ;  /* 0x0000b40016087a23 */ /* 0x100fe20000010818 */
[----:B------:R-:W-:Y:S01]  /*aed0*/  FMNMX.FTZ R173, R43, R173, !PT ;  /* 0x000000ad2bad7209 */ /* 0x000fe20007810000 */
[----:B------:R-:W-:Y:S01]  /*aee0*/  FFMA.FTZ R9, R31, c[0x0][0x2d0], -R24 ;  /* 0x0000b4001f097a23 */ /* 0x000fe20000010818 */
[----:B------:R-:W-:Y:S01]  /*aef0*/  ISETP.NE.AND P5, PT, R16, RZ, PT ;  /* 0x000000ff1000720c */ /* 0x000fe20003fa5270 */
[----:B------:R2:W-:Y:S01]  /*af00*/  MUFU.EX2 R176, R8 ;  /* 0x0000000800b07308 */ /* 0x0005e20000000800 */
[----:B------:R-:W-:-:S02]  /*af10*/  FMNMX.FTZ R173, R44, R173, !PT ;  /* 0x000000ad2cad7209 */ /* 0x000fc40007810000 */
[----:B------:R-:W-:Y:S02]  /*af20*/  ISETP.NE.AND P6, PT, R15, RZ, PT ;  /* 0x000000ff0f00720c */ /* 0x000fe40003fc5270 */
[----:B------:R-:W-:Y:S02]  /*af30*/  FMNMX.FTZ R173, R46, R173, !PT ;  /* 0x000000ad2ead7209 */ /* 0x000fe40007810000 */
[----:B-1----:R-:W-:Y:S01]  /*af40*/  FMNMX.FTZ R174, R174, R7, !PT ;  /* 0x00000007aeae7209 */ /* 0x002fe20007810000 */
[----:B------:R-:W-:Y:S01]  /*af50*/  MUFU.EX2 R235, R9 ;  /* 0x0000000900eb7308 */ /* 0x000fe20000000800 */
[----:B------:R-:W-:Y:S02]  /*af60*/  FMNMX.FTZ R173, R147, R173, !PT ;  /* 0x000000ad93ad7209 */ /* 0x000fe40007810000 */
[----:B------:R-:W-:Y:S01]  /*af70*/  ISETP.GT.AND P1, PT, R2, 0x28, !P5 ;  /* 0x000000280200780c */ /* 0x000fe20006f24270 */
[----:B------:R-:W1:Y:S01]  /*af80*/  SHFL.BFLY PT, R7, R174, 0x1, 0x1f ;  /* 0x0c201f00ae077f89 */ /* 0x000e6200000e0000 */
[----:B------:R-:W-:-:S02]  /*af90*/  FMNMX.FTZ R173, R146, R173, !PT ;  /* 0x000000ad92ad7209 */ /* 0x000fc40007810000 */
[----:B------:R-:W-:Y:S01]  /*afa0*/  ISETP.GT.AND P2, PT, R2, 0x29, !P6 ;  /* 0x000000290200780c */ /* 0x000fe20007744270 */
[----:B--2---:R-:W-:Y:S01]  /*afb0*/  FFMA.FTZ R8, R23, c[0x0][0x2d0], -R24 ;  /* 0x0000b40017087a23 */ /* 0x004fe20000010818 */
[----:B------:R-:W-:Y:S02]  /*afc0*/  FMNMX.FTZ R173, R145, R173, !PT ;  /* 0x000000ad91ad7209 */ /* 0x000fe40007810000 */
[----:B------:R-:W-:Y:S01]  /*afd0*/  ISETP.LT.OR P1, PT, R3, 0x29, P1 ;  /* 0x000000290300780c */ /* 0x000fe20000f21670 */
[----:B------:R2:W3:Y:S01]  /*afe0*/  MUFU.EX2 R252, R8 ;  /* 0x0000000800fc7308 */ /* 0x0004e20000000800 */
[----:B------:R-:W-:Y:S02]  /*aff0*/  FMNMX.FTZ R173, R148, R173, !PT ;  /* 0x000000ad94ad7209 */ /* 0x000fe40007810000 */
[----:B------:R-:W-:-:S03]  /*b000*/  LEA R220, R4, R217, 0x1 ;  /* 0x000000d904dc7211 */ /* 0x000fc600078e08ff */
[----:B------:R-:W4:Y:S04]  /*b010*/  SHFL.BFLY PT, R10, R173, 0x2, 0x1f ;  /* 0x0c401f00ad0a7f89 */ /* 0x000f2800000e0000 */
[----:B------:R-:W-:Y:S01]  /*b020*/  LDSM.16.MT88.4 R76, [R220+0x4080] ;  /* 0x00408000dc4c783b */ /* 0x000fe20000004200 */
[----:B--2---:R-:W-:Y:S01]  /*b030*/  FFMA.FTZ R8, R25, c[0x0][0x2d0], -R24 ;  /* 0x0000b40019087a23 */ /* 0x004fe20000010818 */
[----:B-1----:R-:W-:-:S03]  /*b040*/  FMNMX.FTZ R174, R174, R7, !PT ;  /* 0x00000007aeae7209 */ /* 0x002fc60007810000 */
[----:B------:R1:W-:Y:S01]  /*b050*/  MUFU.EX2 R239, R8 ;  /* 0x0000000800ef7308 */ /* 0x0003e20000000800 */
[C---:B------:R-:W-:Y:S01]  /*b060*/  FSETP.NEU.FTZ.AND P0, PT, R174.reuse, -INF , PT ;  /* 0xff800000ae00780b */ /* 0x040fe20003f1d000 */
[----:B------:R-:W-:-:S05]  /*b070*/  FMUL.FTZ R7, R174, c[0x0][0x2d0] ;  /* 0x0000b400ae077a20 */ /* 0x000fca0000410000 */
[----:B------:R-:W-:Y:S02]  /*b080*/  FSEL R7, R7, RZ, P0 ;  /* 0x000000ff07077208 */ /* 0x000fe40000000000 */
[----:B------:R-:W-:Y:S02]  /*b090*/  ISETP.GT.AND P0, PT, R2, 0x21, !P4 ;  /* 0x000000210200780c */ /* 0x000fe40006704270 */
[----:B----4-:R-:W-:Y:S01]  /*b0a0*/  FMNMX.FTZ R173, R173, R10, !PT ;  /* 0x0000000aadad7209 */ /* 0x010fe20007810000 */
[--C-:B------:R-:W-:Y:S01]  /*b0b0*/  FFMA.FTZ R2, R27, c[0x0][0x2d0], -R7.reuse ;  /* 0x0000b4001b027a23 */ /* 0x100fe20000010807 */
[----:B------:R-:W-:Y:S01]  /*b0c0*/  ISETP.LT.OR P0, PT, R3, 0x22, P0 ;  /* 0x000000220300780c */ /* 0x000fe20000701670 */
[----:B------:R-:W-:Y:S01]  /*b0d0*/  FFMA.FTZ R9, R20, c[0x0][0x2d0], -R7 ;  /* 0x0000b40014097a23 */ /* 0x000fe20000010807 */
[----:B------:R-:W-:Y:S01]  /*b0e0*/  FSEL R27, R58, -INF , !P1 ;  /* 0xff8000003a1b7808 */ /* 0x000fe20004800000 */
[----:B-1----:R-:W-:Y:S01]  /*b0f0*/  FFMA.FTZ R8, R26, c[0x0][0x2d0], -R24 ;  /* 0x0000b4001a087a23 */ /* 0x002fe20000010818 */
[----:B------:R-:W-:Y:S01]  /*b100*/  MUFU.EX2 R238, R2 ;  /* 0x0000000200ee7308 */ /* 0x000fe20000000800 */
[----:B------:R-:W1:Y:S01]  /*b110*/  SHFL.BFLY PT, R10, R173, 0x1, 0x1f ;  /* 0x0c201f00ad0a7f89 */ /* 0x000e6200000e0000 */
[----:B------:R-:W-:-:S02]  /*b120*/  FSEL R25, R71, -INF , !P0 ;  /* 0xff80000047197808 */ /* 0x000fc40004000000 */
[----:B------:R-:W-:Y:S01]  /*b130*/  ISETP.LT.OR P0, PT, R3, 0x2a, P2 ;  /* 0x0000002a0300780c */ /* 0x000fe20001701670 */
[----:B------:R-:W-:Y:S01]  /*b140*/  LDSM.16.MT88.4 R68, [R220+0x2080] ;  /* 0x00208000dc44783b */ /* 0x000fe20000004200 */
[----:B---3--:R-:W-:Y:S02]  /*b150*/  F2FP.BF16.PACK_AB R20, R252, R176 ;  /* 0x000000b0fc14723e */ /* 0x008fe400000010ff */
[----:B------:R2:W3:Y:S01]  /*b160*/  MUFU.EX2 R188, R8 ;  /* 0x0000000800bc7308 */ /* 0x0004e20000000800 */
[----:B------:R-:W-:-:S07]  /*b170*/  FSEL R26, R59, -INF , !P0 ;  /* 0xff8000003b1a7808 */ /* 0x000fce0004000000 */
[----:B------:R-:W4:Y:S01]  /*b180*/  MUFU.EX2 R197, R9 ;  /* 0x0000000900c57308 */ /* 0x000f220000000800 */
[----:B--2---:R-:W-:Y:S01]  /*b190*/  FFMA.FTZ R8, R28, c[0x0][0x2d0], -R24 ;  /* 0x0000b4001c087a23 */ /* 0x004fe20000010818 */
[----:B-1----:R-:W-:Y:S02]  /*b1a0*/  FMNMX.FTZ R173, R173, R10, !PT ;  /* 0x0000000aadad7209 */ /* 0x002fe40007810000 */
[----:B---3--:R-:W-:-:S04]  /*b1b0*/  F2FP.BF16.PACK_AB R22, R188, R239 ;  /* 0x000000efbc16723e */ /* 0x008fc800000010ff */
[----:B------:R1:W-:Y:S01]  /*b1c0*/  MUFU.EX2 R177, R8 ;  /* 0x0000000800b17308 */ /* 0x0003e20000000800 */
[----:B------:R-:W-:Y:S02]  /*b1d0*/  FSETP.NEU.FTZ.AND P0, PT, R173, -INF , PT ;  /* 0xff800000ad00780b */ /* 0x000fe40003f1d000 */
[----:B----4-:R-:W-:Y:S01]  /*b1e0*/  F2FP.BF16.PACK_AB R21, R238, R197 ;  /* 0x000000c5ee15723e */ /* 0x010fe200000010ff */
[----:B-1----:R-:W-:-:S04]  /*b1f0*/  FFMA.FTZ R8, R29, c[0x0][0x2d0], -R24 ;  /* 0x0000b4001d087a23 */ /* 0x002fc80000010818 */
[----:B------:R1:W-:Y:S02]  /*b200*/  MUFU.EX2 R159, R8 ;  /* 0x00000008009f7308 */ /* 0x0003e40000000800 */
[----:B-1----:R-:W-:Y:S02]  /*b210*/  FFMA.FTZ R8, R30, c[0x0][0x2d0], -R24 ;  /* 0x0000b4001e087a23 */ /* 0x002fe40000010818 */
[----:B------:R-:W-:Y:S04]  /*b220*/  LDSM.16.MT88.4 R28, [R219+0x3880] ;  /* 0x00388000db1c783b */ /* 0x000fe80000004200 */
[----:B------:R1:W-:Y:S02]  /*b230*/  MUFU.EX2 R191, R8 ;  /* 0x0000000800bf7308 */ /* 0x0003e40000000800 */
[----:B-1----:R-:W-:-:S04]  /*b240*/  FMNMX.FTZ R8, R11, R12, !PT ;  /* 0x0000000c0b087209 */ /* 0x002fc80007810000 */
[----:B------:R-:W-:-:S04]  /*b250*/  FMNMX.FTZ R8, R14, R8, !PT ;  /* 0x000000080e087209 */ /* 0x000fc80007810000 */
[----:B------:R-:W-:-:S04]  /*b260*/  FMNMX.FTZ R8, R13, R8, !PT ;  /* 0x000000080d087209 */ /* 0x000fc80007810000 */
[----:B------:R-:W-:-:S04]  /*b270*/  FMNMX.FTZ R8, R18, R8, !PT ;  /* 0x0000000812087209 */ /* 0x000fc80007810000 */
[----:B------:R-:W-:-:S04]  /*b280*/  FMNMX.FTZ R8, R19, R8, !PT ;  /* 0x0000000813087209 */ /* 0x000fc80007810000 */
[----:B------:R-:W-:-:S04]  /*b290*/  FMNMX.FTZ R8, R45, R8, !PT ;  /* 0x000000082d087209 */ /* 0x000fc80007810000 */
[----:B------:R-:W-:Y:S01]  /*b2a0*/  FMNMX.FTZ R2, R56, R8, !PT ;  /* 0x0000000838027209 */ /* 0x000fe20007810000 */
[----:B------:R-:W-:-:S03]  /*b2b0*/  FFMA.FTZ R8, R32, c[0x0][0x2d0], -R7 ;  /* 0x0000b40020087a23 */ /* 0x000fc60000010807 */
[----:B------:R-:W-:Y:S01]  /*b2c0*/  FMNMX.FTZ R2, R144, R2, !PT ;  /* 0x0000000290027209 */ /* 0x000fe20007810000 */
[----:B------:R1:W-:Y:S03]  /*b2d0*/  MUFU.EX2 R237, R8 ;  /* 0x0000000800ed7308 */ /* 0x0003e60000000800 */
[----:B------:R-:W-:Y:S01]  /*b2e0*/  FMNMX.FTZ R3, R25, R2, !PT ;  /* 0x0000000219037209 */ /* 0x000fe20007810000 */
[----:B------:R-:W-:-:S03]  /*b2f0*/  FFMA.FTZ R2, R33, c[0x0][0x2d0], -R7 ;  /* 0x0000b40021027a23 */ /* 0x000fc60000010807 */
[----:B------:R-:W-:Y:S01]  /*b300*/  FMNMX.FTZ R3, R27, R3, !PT ;  /* 0x000000031b037209 */ /* 0x000fe20007810000 */
[----:B------:R2:W3:Y:S03]  /*b310*/  MUFU.EX2 R221, R2 ;  /* 0x0000000200dd7308 */ /* 0x0004e60000000800 */
[----:B------:R-:W-:-:S05]  /*b320*/  FMNMX.FTZ R3, R26, R3, !PT ;  /* 0x000000031a037209 */ /* 0x000fca0007810000 */
[----:B------:R-:W4:Y:S01]  /*b330*/  SHFL.BFLY PT, R9, R3, 0x2, 0x1f ;  /* 0x0c401f0003097f89 */ /* 0x000f2200000e0000 */
[----:B-1----:R-:W-:-:S04]  /*b340*/  FFMA.FTZ R8, R38, c[0x0][0x2d0], -R7 ;  /* 0x0000b40026087a23 */ /* 0x002fc80000010807 */
[----:B------:R1:W-:Y:S01]  /*b350*/  MUFU.EX2 R190, R8 ;  /* 0x0000000800be7308 */ /* 0x0003e20000000800 */
[----:B--2---:R-:W-:Y:S01]  /*b360*/  FFMA.FTZ R2, R34, c[0x0][0x2d0], -R7 ;  /* 0x0000b40022027a23 */ /* 0x004fe20000010807 */
[----:B---3--:R-:W-:-:S06]  /*b370*/  F2FP.BF16.PACK_AB R23, R221, R237 ;  /* 0x000000eddd17723e */ /* 0x008fcc00000010ff */
[----:B------:R2:W-:Y:S01]  /*b380*/  MUFU.EX2 R121, R2 ;  /* 0x0000000200797308 */ /* 0x0005e20000000800 */
[----:B------:R-:W-:Y:S01]  /*b390*/  HMMA.16816.F32.BF16 R116, R20, R60, RZ ;  /* 0x0000003c1474723c */ /* 0x000fe200000418ff */
[----:B-1----:R-:W-:Y:S01]  /*b3a0*/  FFMA.FTZ R8, R39, c[0x0][0x2d0], -R7 ;  /* 0x0000b40027087a23 */ /* 0x002fe20000010807 */
[----:B----4-:R-:W-:-:S05]  /*b3b0*/  FMNMX.FTZ R3, R3, R9, !PT ;  /* 0x0000000903037209 */ /* 0x010fca0007810000 */
[----:B------:R-:W1:Y:S01]  /*b3c0*/  MUFU.EX2 R47, R8 ;  /* 0x00000008002f7308 */ /* 0x000e620000000800 */
[----:B------:R-:W-:Y:S01]  /*b3d0*/  HMMA.16816.F32.BF16 R108, R20, R80, RZ ;  /* 0x00000050146c723c */ /* 0x000fe200000418ff */
[----:B--2---:R-:W-:-:S06]  /*b3e0*/  FFMA.FTZ R2, R36, c[0x0][0x2d0], -R7 ;  /* 0x0000b40024027a23 */ /* 0x004fcc0000010807 */
[----:B------:R2:W-:Y:S01]  /*b3f0*/  MUFU.EX2 R5, R2 ;  /* 0x0000000200057308 */ /* 0x0005e20000000800 */
[----:B------:R-:W-:Y:S01]  /*b400*/  HMMA.16816.F32.BF16 R104, R20, R72, RZ ;  /* 0x000000481468723c */ /* 0x000fe200000418ff */
[----:B-1----:R-:W-:-:S07]  /*b410*/  IMAD.MOV.U32 R4, RZ, RZ, R47 ;  /* 0x000000ffff047224 */ /* 0x002fce00078e002f */
[----:B------:R-:W-:Y:S01]  /*b420*/  HMMA.16816.F32.BF16 R112, R20, R68, RZ ;  /* 0x000000441470723c */ /* 0x000fe200000418ff */
[----:B------:R-:W-:Y:S01]  /*b430*/  F2FP.BF16.PACK_AB R15, R4, R190 ;  /* 0x000000be040f723e */ /* 0x000fe200000010ff */
[----:B--2---:R-:W-:-:S05]  /*b440*/  FMUL.FTZ R2, R173, c[0x0][0x2d0] ;  /* 0x0000b400ad027a20 */ /* 0x004fca0000410000 */
[----:B------:R-:W-:-:S05]  /*b450*/  FSEL R2, R2, RZ, P0 ;  /* 0x000000ff02027208 */ /* 0x000fca0000000000 */
[--C-:B------:R-:W-:Y:S02]  /*b460*/  FFMA.FTZ R8, R35, c[0x0][0x2d0], -R2.reuse ;  /* 0x0000b40023087a23 */ /* 0x100fe40000010802 */
[--C-:B------:R-:W-:Y:S01]  /*b470*/  FFMA.FTZ R0, R40, c[0x0][0x2d0], -R2.reuse ;  /* 0x0000b40028007a23 */ /* 0x100fe20000010802 */
[----:B------:R-:W-:Y:S01]  /*b480*/  LDSM.16.MT88.4 R32, [R220+0x3880] ;  /* 0x00388000dc20783b */ /* 0x000fe20000004200 */
[----:B------:R1:W-:Y:S08]  /*b490*/  MUFU.EX2 R178, R8 ;  /* 0x0000000800b27308 */ /* 0x0003f00000000800 */
[----:B------:R2:W-:Y:S01]  /*b4a0*/  MUFU.EX2 R195, R0 ;  /* 0x0000000000c37308 */ /* 0x0005e20000000800 */
[----:B-1----:R-:W-:-:S02]  /*b4b0*/  FFMA.FTZ R8, R37, c[0x0][0x2d0], -R2 ;  /* 0x0000b40025087a23 */ /* 0x002fc40000010802 */
[----:B------:R-:W-:Y:S05]  /*b4c0*/  LDSM.16.MT88.4 R36, [R218+0x3880] ;  /* 0x00388000da24783b */ /* 0x000fea0000004200 */
[----:B------:R1:W3:Y:S01]  /*b4d0*/  MUFU.EX2 R179, R8 ;  /* 0x0000000800b37308 */ /* 0x0002e20000000800 */
[----:B--2---:R-:W-:-:S07]  /*b4e0*/  FFMA.FTZ R0, R41, c[0x0][0x2d0], -R2 ;  /* 0x0000b40029007a23 */ /* 0x004fce0000010802 */
[----:B------:R2:W-:Y:S01]  /*b4f0*/  MUFU.EX2 R196, R0 ;  /* 0x0000000000c47308 */ /* 0x0005e20000000800 */
[----:B-1----:R-:W1:Y:S01]  /*b500*/  SHFL.BFLY PT, R8, R3, 0x1, 0x1f ;  /* 0x0c201f0003087f89 */ /* 0x002e6200000e0000 */
[----:B---3--:R-:W-:Y:S01]  /*b510*/  F2FP.BF16.PACK_AB R16, R179, R178 ;  /* 0x000000b2b310723e */ /* 0x008fe200000010ff */
[----:B--2---:R-:W-:-:S05]  /*b520*/  FFMA.FTZ R0, R42, c[0x0][0x2d0], -R2 ;  /* 0x0000b4002a007a23 */ /* 0x004fca0000010802 */
[----:B------:R2:W-:Y:S01]  /*b530*/  MUFU.EX2 R157, R0 ;  /* 0x00000000009d7308 */ /* 0x0005e20000000800 */
[----:B-1----:R-:W-:Y:S01]  /*b540*/  FMNMX.FTZ R168, R3, R8, !PT ;  /* 0x0000000803a87209 */ /* 0x002fe20007810000 */
[--C-:B------:R-:W-:Y:S02]  /*b550*/  FFMA.FTZ R3, R44, c[0x0][0x2d0], -R2.reuse ;  /* 0x0000b4002c037a23 */ /* 0x100fe40000010802 */
[----:B--2---:R-:W-:Y:S01]  /*b560*/  FFMA.FTZ R0, R43, c[0x0][0x2d0], -R2 ;  /* 0x0000b4002b007a23 */ /* 0x004fe20000010802 */
[----:B------:R-:W-:-:S03]  /*b570*/  FSETP.NEU.FTZ.AND P0, PT, R168, -INF , PT ;  /* 0xff800000a800780b */ /* 0x000fc60003f1d000 */
[----:B------:R-:W-:Y:S01]  /*b580*/  MUFU.EX2 R216, R3 ;  /* 0x0000000300d87308 */ /* 0x000fe20000000800 */
[----:B------:R-:W1:Y:S07]  /*b590*/  LDSM.16.MT88.4 R40, [R220+0x2880] ;  /* 0x00288000dc28783b */ /* 0x000e6e0000004200 */
[----:B------:R2:W-:Y:S02]  /*b5a0*/  MUFU.EX2 R120, R0 ;  /* 0x0000000000787308 */ /* 0x0005e40000000800 */
[----:B--2---:R-:W-:-:S05]  /*b5b0*/  FMUL.FTZ R0, R168, c[0x0][0x2d0] ;  /* 0x0000b400a8007a20 */ /* 0x004fca0000410000 */
[----:B------:R-:W-:-:S05]  /*b5c0*/  FSEL R0, R0, RZ, P0 ;  /* 0x000000ff00007208 */ /* 0x000fca0000000000 */
[--C-:B------:R-:W-:Y:S02]  /*b5d0*/  FFMA.FTZ R3, R11, c[0x0][0x2d0], -R0.reuse ;  /* 0x0000b4000b037a23 */ /* 0x100fe40000010800 */
[----:B------:R-:W-:Y:S02]  /*b5e0*/  HMMA.16816.F32.BF16 R8, R20, R48, RZ ;  /* 0x000000301408723c */ /* 0x000fe400000418ff */
[----:B------:R2:W-:Y:S02]  /*b5f0*/  MUFU.EX2 R169, R3 ;  /* 0x0000000300a97308 */ /* 0x0005e40000000800 */
[----:B--2---:R-:W-:Y:S01]  /*b600*/  FFMA.FTZ R3, R12, c[0x0][0x2d0], -R0 ;  /* 0x0000b4000c037a23 */ /* 0x004fe20000010800 */
[----:B------:R-:W-:-:S05]  /*b610*/  F2FP.BF16.PACK_AB R12, R159, R177 ;  /* 0x000000b19f0c723e */ /* 0x000fca00000010ff */
[----:B------:R2:W3:Y:S02]  /*b620*/  MUFU.EX2 R189, R3 ;  /* 0x0000000300bd7308 */ /* 0x0004e40000000800 */
[----:B--2---:R-:W-:Y:S01]  /*b630*/  FFMA.FTZ R3, R14, c[0x0][0x2d0], -R0 ;  /* 0x0000b4000e037a23 */ /* 0x004fe20000010800 */
[----:B---3--:R-:W-:Y:S02]  /*b640*/  F2FP.BF16.PACK_AB R17, R189, R169 ;  /* 0x000000a9bd11723e */ /* 0x008fe400000010ff */
[----:B------:R-:W-:-:S03]  /*b650*/  F2FP.BF16.PACK_AB R14, R235, R191 ;  /* 0x000000bfeb0e723e */ /* 0x000fc600000010ff */
[----:B------:R2:W-:Y:S02]  /*b660*/  MUFU.EX2 R170, R3 ;  /* 0x0000000300aa7308 */ /* 0x0005e40000000800 */
[----:B--2---:R-:W-:Y:S01]  /*b670*/  FFMA.FTZ R3, R13, c[0x0][0x2d0], -R0 ;  /* 0x0000b4000d037a23 */ /* 0x004fe20000010800 */
[----:B------:R-:W-:-:S05]  /*b680*/  F2FP.BF16.PACK_AB R13, R5, R121 ;  /* 0x00000079050d723e */ /* 0x000fca00000010ff */
[----:B------:R2:W-:Y:S02]  /*b690*/  MUFU.EX2 R171, R3 ;  /* 0x0000000300ab7308 */ /* 0x0005e40000000800 */
[C---:B------:R-:W-:Y:S07]  /*b6a0*/  HMMA.16816.F32.BF16 R180, R12.reuse, R84, R8 ;  /* 0x000000540cb4723c */ /* 0x040fee0000041808 */
[----:B------:R-:W-:Y:S01]  /*b6b0*/  F2FP.BF16.PACK_AB R8, R120, R157 ;  /* 0x0000009d7808723e */ /* 0x000fe200000010ff */
[----:B------:R-:W-:Y:S01]  /*b6c0*/  HMMA.16816.F32.BF16 R124, R12, R52, R108 ;  /* 0x000000340c7c723c */ /* 0x000fe2000004186c */
[----:B--2---:R-:W-:-:S04]  /*b6d0*/  FFMA.FTZ R3, R46, c[0x0][0x2d0], -R2 ;  /* 0x0000b4002e037a23 */ /* 0x004fc80000010802 */
[----:B------:R2:W3:Y:S03]  /*b6e0*/  MUFU.EX2 R198, R3 ;  /* 0x0000000300c67308 */ /* 0x0004e60000000800 */
[----:B-1----:R-:W-:Y:S01]  /*b6f0*/  HMMA.16816.F32.BF16 R248, R12, R40, R112 ;  /* 0x000000280cf8723c */ /* 0x002fe20000041870 */
[----:B--2---:R-:W-:Y:S01]  /*b700*/  FFMA.FTZ R3, R18, c[0x0][0x2d0], -R0 ;  /* 0x0000b40012037a23 */ /* 0x004fe20000010800 */
[----:B------:R-:W-:Y:S11]  /*b710*/  F2FP.BF16.PACK_AB R18, R196, R195 ;  /* 0x000000c3c412723e */ /* 0x000ff600000010ff */
[----:B------:R-:W-:Y:S03]  /*b720*/  @!UPT UIADD3 URZ, URZ, URZ, URZ ;  /* 0x0000003f3f3ff290 */ /* 0x000fe6000fffe03f */
[----:B------:R-:W-:Y:S01]  /*b730*/  IMAD.MOV.U32 R193, RZ, RZ, R125 ;  /* 0x000000ffffc17224 */ /* 0x000fe200078e007d */
[----:B---3--:R-:W-:Y:S01]  /*b740*/  F2FP.BF16.PACK_AB R10, R198, R216 ;  /* 0x000000d8c60a723e */ /* 0x008fe200000010ff */
[----:B------:R1:W-:Y:S01]  /*b750*/  MUFU.EX2 R208, R3 ;  /* 0x0000000300d07308 */ /* 0x0003e20000000800 */
[----:B------:R-:W-:Y:S01]  /*b760*/  MOV R194, R124 ;  /* 0x0000007c00c27202 */ /* 0x000fe20000000f00 */
[----:B------:R-:W-:Y:S01]  /*b770*/  IMAD.MOV.U32 R192, RZ, RZ, R126 ;  /* 0x000000ffffc07224 */ /* 0x000fe200078e007e */
[----:B------:R-:W-:Y:S01]  /*b780*/  MOV R6, R127 ;  /* 0x0000007f00067202 */ /* 0x000fe20000000f00 */
[----:B-1----:R-:W-:Y:S01]  /*b790*/  FFMA.FTZ R3, R19, c[0x0][0x2d0], -R0 ;  /* 0x0000b40013037a23 */ /* 0x002fe20000010800 */
[----:B------:R-:W-:-:S03]  /*b7a0*/  F2FP.BF16.PACK_AB R19, R171, R170 ;  /* 0x000000aaab13723e */ /* 0x000fc600000010ff */
[----:B------:R1:W2:Y:S04]  /*b7b0*/  MUFU.EX2 R175, R3 ;  /* 0x0000000300af7308 */ /* 0x0002a80000000800 */
[C---:B------:R-:W-:Y:S08]  /*b7c0*/  HMMA.16816.F32.BF16 R92, R16.reuse, R80, RZ ;  /* 0x00000050105c723c */ /* 0x040ff000000418ff */
[C---:B------:R-:W-:Y:S01]  /*b7d0*/  HMMA.16816.F32.BF16 R64, R16.reuse, R48, RZ ;  /* 0x000000301040723c */ /* 0x040fe200000418ff */
[--C-:B-1----:R-:W-:Y:S01]  /*b7e0*/  FFMA.FTZ R3, R45, c[0x0][0x2d0], -R0.reuse ;  /* 0x0000b4002d037a23 */ /* 0x102fe20000010800 */
[----:B--2---:R-:W-:Y:S01]  /*b7f0*/  F2FP.BF16.PACK_AB R9, R175, R208 ;  /* 0x000000d0af09723e */ /* 0x004fe200000010ff */
[----:B------:R-:W1:Y:S02]  /*b800*/  LDSM.16.MT88.4 R44, [R218+0x2880] ;  /* 0x00288000da2c783b */ /* 0x000e640000004200 */
[----:B------:R2:W-:Y:S03]  /*b810*/  MUFU.EX2 R210, R3 ;  /* 0x0000000300d27308 */ /* 0x0005e60000000800 */
[C---:B------:R-:W-:Y:S08]  /*b820*/  HMMA.16816.F32.BF16 R100, R16.reuse, R60, RZ ;  /* 0x0000003c1064723c */ /* 0x040ff000000418ff */
[----:B------:R-:W-:Y:S01]  /*b830*/  HMMA.16816.F32.BF16 R88, R16, R72, RZ ;  /* 0x000000481058723c */ /* 0x000fe200000418ff */
[----:B--2---:R-:W-:-:S07]  /*b840*/  FFMA.FTZ R3, R56, c[0x0][0x2d0], -R0 ;  /* 0x0000b40038037a23 */ /* 0x004fce0000010800 */
[C---:B------:R-:W-:Y:S01]  /*b850*/  HMMA.16816.F32.BF16 R96, R16.reuse, R68, RZ ;  /* 0x000000441060723c */ /* 0x040fe200000418ff */
[----:B------:R-:W2:Y:S01]  /*b860*/  LDSM.16.MT88.4 R56, [R217+0x4080] ;  /* 0x00408000d938783b */ /* 0x000ea20000004200 */
[----:B------:R-:W3:Y:S06]  /*b870*/  MUFU.EX2 R209, R3 ;  /* 0x0000000300d17308 */ /* 0x000eec0000000800 */
[C---:B------:R-:W-:Y:S08]  /*b880*/  HMMA.16816.F32.BF16 R112, R16.reuse, R36, RZ ;  /* 0x000000241070723c */ /* 0x040ff000000418ff */
[----:B------:R-:W-:Y:S01]  /*b890*/  HMMA.16816.F32.BF16 R108, R16, R50, RZ ;  /* 0x00000032106c723c */ /* 0x000fe200000418ff */
[----:B---3--:R-:W-:-:S07]  /*b8a0*/  F2FP.BF16.PACK_AB R11, R209, R210 ;  /* 0x000000d2d10b723e */ /* 0x008fce00000010ff */
[----:B-1----:R-:W-:Y:S08]  /*b8b0*/  HMMA.16816.F32.BF16 R240, R12, R44, R116 ;  /* 0x0000002c0cf0723c */ /* 0x002ff00000041874 */
[C---:B------:R-:W-:Y:S01]  /*b8c0*/  HMMA.16816.F32.BF16 R92, R8.reuse, R52, R92 ;  /* 0x00000034085c723c */ /* 0x040fe2000004185c */
[----:B------:R-:W3:Y:S04]  /*b8d0*/  LDL R53, [R1+0x64] ;  /* 0x0000640001357983 */ /* 0x000ee80000100800 */
[----:B------:R-:W3:Y:S03]  /*b8e0*/  LDL R52, [R1+0x58] ;  /* 0x0000580001347983 */ /* 0x000ee60000100800 */
[C---:B------:R-:W-:Y:S01]  /*b8f0*/  HMMA.16816.F32.BF16 R184, R8.reuse, R84, R64 ;  /* 0x0000005408b8723c */ /* 0x040fe20000041840 */
[----:B------:R-:W1:Y:S07]  /*b900*/  LDSM.16.MT88.4 R64, [R218+0x4080] ;  /* 0x00408000da40783b */ /* 0x000e6e0000004200 */
[C---:B------:R-:W-:Y:S08]  /*b910*/  HMMA.16816.F32.BF16 R164, R8.reuse, R44, R100 ;  /* 0x0000002c08a4723c */ /* 0x040ff00000041864 */
[----:B------:R-:W-:Y:S01]  /*b920*/  IMAD.MOV.U32 R85, RZ, RZ, R95 ;  /* 0x000000ffff557224 */ /* 0x000fe200078e005f */
[----:B------:R-:W-:Y:S01]  /*b930*/  MOV R45, R94 ;  /* 0x0000005e002d7202 */ /* 0x000fe20000000f00 */
[----:B------:R-:W-:Y:S01]  /*b940*/  IMAD.MOV.U32 R84, RZ, RZ, R93 ;  /* 0x000000ffff547224 */ /* 0x000fe200078e005d */
[----:B--2---:R-:W-:Y:S01]  /*b950*/  HMMA.16816.F32.BF16 R88, R8, R56, R88 ;  /* 0x000000380858723c */ /* 0x004fe20000041858 */
[----:B------:R-:W-:-:S07]  /*b960*/  IMAD.MOV.U32 R158, RZ, RZ, R92 ;  /* 0x000000ffff9e7224 */ /* 0x000fce00078e005c */
[----:B------:R-:W-:Y:S07]  /*b970*/  HMMA.16816.F32.BF16 R92, R12, R56, R104 ;  /* 0x000000380c5c723c */ /* 0x000fee0000041868 */
[----:B------:R-:W-:Y:S01]  /*b980*/  IMAD.MOV.U32 R57, RZ, RZ, R121 ;  /* 0x000000ffff397224 */ /* 0x000fe200078e0079 */
[----:B------:R-:W-:Y:S01]  /*b990*/  HMMA.16816.F32.BF16 R244, R8, R40, R96 ;  /* 0x0000002808f4723c */ /* 0x000fe20000041860 */
[----:B------:R-:W-:-:S07]  /*b9a0*/  IMAD.MOV.U32 R56, RZ, RZ, R120 ;  /* 0x000000ffff387224 */ /* 0x000fce00078e0078 */
[----:B------:R-:W-:Y:S01]  /*b9b0*/  HMMA.16816.F32.BF16 R96, R16, R32, RZ ;  /* 0x000000201060723c */ /* 0x000fe200000418ff */
[----:B------:R-:W-:Y:S01]  /*b9c0*/  MOV R44, R90 ;  /* 0x0000005a002c7202 */ /* 0x000fe20000000f00 */
[----:B------:R-:W-:Y:S01]  /*b9d0*/  IMAD.MOV.U32 R41, RZ, RZ, R91 ;  /* 0x000000ffff297224 */ /* 0x000fe200078e005b */
[----:B------:R-:W-:Y:S01]  /*b9e0*/  MOV R3, R89 ;  /* 0x0000005900037202 */ /* 0x000fe20000000f00 */
[----:B------:R-:W-:-:S04]  /*b9f0*/  IMAD.MOV.U32 R40, RZ, RZ, R88 ;  /* 0x000000ffff287224 */ /* 0x000fc800078e0058 */
[----:B------:R-:W-:Y:S01]  /*ba00*/  IMAD.MOV.U32 R163, RZ, RZ, R93 ;  /* 0x000000ffffa37224 */ /* 0x000fe200078e005d */
[----:B------:R-:W-:Y:S01]  /*ba10*/  MOV R162, R94 ;  /* 0x0000005e00a27202 */ /* 0x000fe20000000f00 */
[----:B------:R-:W-:Y:S01]  /*ba20*/  IMAD.MOV.U32 R161, RZ, RZ, R95 ;  /* 0x000000ffffa17224 */ /* 0x000fe200078e005f */
[----:B------:R-:W-:Y:S01]  /*ba30*/  HMMA.16816.F32.BF16 R116, R16, R62, RZ ;  /* 0x0000003e1074723c */ /* 0x000fe200000418ff */
[----:B------:R-:W-:-:S07]  /*ba40*/  IMAD.MOV.U32 R160, RZ, RZ, R92 ;  /* 0x000000ffffa07224 */ /* 0x000fce00078e005c */
[C---:B------:R-:W-:Y:S08]  /*ba50*/  HMMA.16816.F32.BF16 R92, R16.reuse, R28, RZ ;  /* 0x0000001c105c723c */ /* 0x040ff000000418ff */
[C---:B------:R-:W-:Y:S08]  /*ba60*/  HMMA.16816.F32.BF16 R120, R16.reuse, R70, RZ ;  /* 0x000000461078723c */ /* 0x040ff000000418ff */
[C---:B------:R-:W-:Y:S08]  /*ba70*/  HMMA.16816.F32.BF16 R124, R16.reuse, R82, RZ ;  /* 0x00000052107c723c */ /* 0x040ff000000418ff */
[C---:B------:R-:W-:Y:S08]  /*ba80*/  HMMA.16816.F32.BF16 R128, R16.reuse, R74, RZ ;  /* 0x0000004a1080723c */ /* 0x040ff000000418ff */
[C---:B------:R-:W-:Y:S08]  /*ba90*/  HMMA.16816.F32.BF16 R132, R16.reuse, R38, RZ ;  /* 0x000000261084723c */ /* 0x040ff000000418ff */
[C---:B------:R-:W-:Y:S08]  /*baa0*/  HMMA.16816.F32.BF16 R140, R16.reuse, R34, RZ ;  /* 0x00000022108c723c */ /* 0x040ff000000418ff */
[----:B------:R-:W-:Y:S01]  /*bab0*/  HMMA.16816.F32.BF16 R136, R16, R30, RZ ;  /* 0x0000001e1088723c */ /* 0x000fe200000418ff */
[----:B------:R-:W2:Y:S07]  /*bac0*/  LDSM.16.MT88.4 R16, [R219+0x4080] ;  /* 0x00408000db10783b */ /* 0x000eae0000004200 */
[C---:B------:R-:W-:Y:S08]  /*bad0*/  HMMA.16816.F32.BF16 R104, R20.reuse, R36, RZ ;  /* 0x000000241468723c */ /* 0x040ff000000418ff */
[C---:B------:R-:W-:Y:S08]  /*bae0*/  HMMA.16816.F32.BF16 R100, R20.reuse, R32, RZ ;  /* 0x000000201464723c */ /* 0x040ff000000418ff */
[C---:B------:R-:W-:Y:S08]  /*baf0*/  HMMA.16816.F32.BF16 R72, R20.reuse, R74, RZ ;  /* 0x0000004a1448723c */ /* 0x040ff000000418ff */
[C---:B------:R-:W-:Y:S08]  /*bb00*/  HMMA.16816.F32.BF16 R80, R20.reuse, R82, RZ ;  /* 0x000000521450723c */ /* 0x040ff000000418ff */
[C---:B------:R-:W-:Y:S08]  /*bb10*/  HMMA.16816.F32.BF16 R88, R20.reuse, R50, RZ ;  /* 0x000000321458723c */ /* 0x040ff000000418ff */
[----:B------:R-:W-:Y:S08]  /*bb20*/  HMMA.16816.F32.BF16 R60, R20, R62, RZ ;  /* 0x0000003e143c723c */ /* 0x000ff000000418ff */
[C---:B-1----:R-:W-:Y:S08]  /*bb30*/  HMMA.16816.F32.BF16 R204, R12.reuse, R64, R104 ;  /* 0x000000400ccc723c */ /* 0x042ff00000041868 */
[C---:B------:R-:W-:Y:S08]  /*bb40*/  HMMA.16816.F32.BF16 R104, R12.reuse, R76, R100 ;  /* 0x0000004c0c68723c */ /* 0x040ff00000041864 */
[----:B------:R-:W-:Y:S08]  /*bb50*/  HMMA.16816.F32.BF16 R100, R12, R58, R72 ;  /* 0x0000003a0c64723c */ /* 0x000ff00000041848 */
[----:B--2---:R-:W-:Y:S08]  /*bb60*/  HMMA.16816.F32.BF16 R72, R8, R16, R92 ;  /* 0x000000100848723c */ /* 0x004ff0000004185c */
[C---:B------:R-:W-:Y:S08]  /*bb70*/  HMMA.16816.F32.BF16 R68, R20.reuse, R70, RZ ;  /* 0x000000461444723c */ /* 0x040ff000000418ff */
[C---:B------:R-:W-:Y:S08]  /*bb80*/  HMMA.16816.F32.BF16 R48, R20.reuse, R38, RZ ;  /* 0x000000261430723c */ /* 0x040ff000000418ff */
[C---:B------:R-:W-:Y:S08]  /*bb90*/  HMMA.16816.F32.BF16 R36, R20.reuse, R34, RZ ;  /* 0x000000221424723c */ /* 0x040ff000000418ff */
[C---:B------:R-:W-:Y:S07]  /*bba0*/  HMMA.16816.F32.BF16 R32, R20.reuse, R28, RZ ;  /* 0x0000001c1420723c */ /* 0x040fee00000418ff */
[----:B------:R-:W-:Y:S01]  /*bbb0*/  MOV R28, R179 ;  /* 0x000000b3001c7202 */ /* 0x000fe20000000f00 */
[----:B------:R-:W-:Y:S01]  /*bbc0*/  HMMA.16816.F32.BF16 R20, R20, R30, RZ ;  /* 0x0000001e1414723c */ /* 0x000fe200000418ff */
[----:B------:R-:W-:-:S06]  /*bbd0*/  IMAD.MOV.U32 R29, RZ, RZ, R178 ;  /* 0x000000ffff1d7224 */ /* 0x000fcc00078e00b2 */
[----:B------:R-:W-:Y:S01]  /*bbe0*/  IMAD.MOV.U32 R30, RZ, RZ, R177 ;  /* 0x000000ffff1e7224 */ /* 0x000fe200078e00b1 */
[----:B------:R-:W-:Y:S01]  /*bbf0*/  MOV R31, R176 ;  /* 0x000000b0001f7202 */ /* 0x000fe20000000f00 */
[C---:B------:R-:W-:Y:S08]  /*bc00*/  HMMA.16816.F32.BF16 R88, R12.reuse, R86, R88 ;  /* 0x000000560c58723c */ /* 0x040ff00000041858 */
[C---:B------:R-:W-:Y:S07]  /*bc10*/  HMMA.16816.F32.BF16 R176, R12.reuse, R54, R80 ;  /* 0x000000360cb0723c */ /* 0x040fee0000041850 */
[----:B------:R-:W-:Y:S01]  /*bc20*/  IMAD.MOV.U32 R81, RZ, RZ, R198 ;  /* 0x000000ffff517224 */ /* 0x000fe200078e00c6 */
[----:B------:R-:W-:Y:S01]  /*bc30*/  MOV R83, R196 ;  /* 0x000000c400537202 */ /* 0x000fe20000000f00 */
[----:B------:R-:W-:Y:S01]  /*bc40*/  IMAD.MOV.U32 R82, RZ, RZ, R197 ;  /* 0x000000ffff527224 */ /* 0x000fe200078e00c5 */
[----:B------:R-:W-:Y:S08]  /*bc50*/  HMMA.16816.F32.BF16 R60, R12, R46, R60 ;  /* 0x0000002e0c3c723c */ /* 0x000ff0000004183c */
[----:B------:R-:W-:Y:S07]  /*bc60*/  HMMA.16816.F32.BF16 R196, R8, R64, R112 ;  /* 0x0000004008c4723c */ /* 0x000fee0000041870 */
[----:B------:R-:W-:Y:S01]  /*bc70*/  IMAD.MOV.U32 R115, RZ, RZ, R3 ;  /* 0x000000ffff737224 */ /* 0x000fe200078e0003 */
[----:B------:R-:W-:Y:S01]  /*bc80*/  HMMA.16816.F32.BF16 R68, R12, R42, R68 ;  /* 0x0000002a0c44723c */ /* 0x000fe20000041844 */
[----:B------:R-:W-:-:S02]  /*bc90*/  FFMA.FTZ R3, R156, c[0x0][0x2d0], -R24 ;  /* 0x0000b4009c037a23 */ /* 0x000fc40000010818 */
[----:B------:R-:W-:Y:S02]  /*bca0*/  IMAD.MOV.U32 R113, RZ, RZ, R85 ;  /* 0x000000ffff717224 */ /* 0x000fe400078e0055 */
[----:B------:R-:W-:-:S03]  /*bcb0*/  IMAD.MOV.U32 R65, RZ, RZ, R84 ;  /* 0x000000ffff417224 */ /* 0x000fc600078e0054 */
[----:B------:R-:W-:Y:S01]  /*bcc0*/  HMMA.16816.F32.BF16 R84, R8, R86, R108 ;  /* 0x000000560854723c */ /* 0x000fe2000004186c */
[----:B------:R1:W-:Y:S01]  /*bcd0*/  MUFU.EX2 R109, R3 ;  /* 0x00000003006d7308 */ /* 0x0003e20000000800 */
[----:B------:R-:W-:Y:S01]  /*bce0*/  MOV R112, R45 ;  /* 0x0000002d00707202 */ /* 0x000fe20000000f00 */
[----:B------:R-:W-:Y:S02]  /*bcf0*/  IMAD.MOV.U32 R80, RZ, RZ, R44 ;  /* 0x000000ffff507224 */ /* 0x000fe400078e002c */
[----:B------:R-:W-:-:S03]  /*bd00*/  IMAD.MOV.U32 R92, RZ, RZ, R75 ;  /* 0x000000ffff5c7224 */ /* 0x000fc600078e004b */
[----:B------:R-:W-:Y:S01]  /*bd10*/  HMMA.16816.F32.BF16 R44, R8, R46, R116 ;  /* 0x0000002e082c723c */ /* 0x000fe20000041874 */
[----:B------:R-:W-:Y:S01]  /*bd20*/  IMAD.MOV.U32 R75, RZ, RZ, R81 ;  /* 0x000000ffff4b7224 */ /* 0x000fe200078e0051 */
[----:B------:R-:W-:-:S06]  /*bd30*/  MOV R114, R40 ;  /* 0x0000002800727202 */ /* 0x000fcc0000000f00 */
[----:B------:R-:W-:Y:S01]  /*bd40*/  HMMA.16816.F32.BF16 R212, R8, R76, R96 ;  /* 0x0000004c08d4723c */ /* 0x000fe20000041860 */
[----:B-1----:R-:W-:-:S04]  /*bd50*/  FFMA.FTZ R3, R155, c[0x0][0x2d0], -R24 ;  /* 0x0000b4009b037a23 */ /* 0x002fc80000010818 */
[----:B------:R1:W-:Y:S01]  /*bd60*/  MUFU.EX2 R116, R3 ;  /* 0x0000000300747308 */ /* 0x0003e20000000800 */
[----:B------:R-:W-:Y:S02]  /*bd70*/  IMAD.MOV.U32 R81, RZ, RZ, R41 ;  /* 0x000000ffff517224 */ /* 0x000fe400078e0029 */
[C---:B------:R-:W-:Y:S08]  /*bd80*/  HMMA.16816.F32.BF16 R40, R8.reuse, R42, R120 ;  /* 0x0000002a0828723c */ /* 0x040ff00000041878 */
[----:B------:R-:W-:Y:S01]  /*bd90*/  HMMA.16816.F32.BF16 R124, R8, R54, R124 ;  /* 0x00000036087c723c */ /* 0x000fe2000004187c */
[----:B-1----:R-:W-:Y:S01]  /*bda0*/  FFMA.FTZ R3, R154, c[0x0][0x2d0], -R24 ;  /* 0x0000b4009a037a23 */ /* 0x002fe20000010818 */
[----:B------:R-:W-:Y:S01]  /*bdb0*/  MOV R93, R74 ;  /* 0x0000004a005d7202 */ /* 0x000fe20000000f00 */
[----:B------:R-:W-:-:S05]  /*bdc0*/  IMAD.MOV.U32 R95, RZ, RZ, R72 ;  /* 0x000000ffff5f7224 */ /* 0x000fca00078e0048 */
[C---:B------:R-:W-:Y:S01]  /*bdd0*/  HMMA.16816.F32.BF16 R200, R12.reuse, R16, R32 ;  /* 0x000000100cc8723c */ /* 0x040fe20000041820 */
[----:B------:R1:W-:Y:S01]  /*bde0*/  MUFU.EX2 R122, R3 ;  /* 0x00000003007a7308 */ /* 0x0003e20000000800 */
        /* <DEDUP_REMOVED lines=13> */
[----:B-1----:R-:W-:-:S04]  /*bec0*/  FFMA.FTZ R3, R153, c[0x0][0x2d0], -R24 ;  /* 0x0000b40099037a23 */ /* 0x002fc80000010818 */
[----:B------:R1:W2:Y:S01]  /*bed0*/  MUFU.EX2 R119, R3 ;  /* 0x0000000300777308 */ /* 0x0002a20000000800 */
[----:B------:R-:W-:Y:S02]  /*bee0*/  IMAD.MOV.U32 R99, RZ, RZ, R190 ;  /* 0x000000ffff637224 */ /* 0x000fe400078e00be */
[C---:B------:R-:W-:Y:S08]  /*bef0*/  HMMA.16816.F32.BF16 R36, R12.reuse, R78, R36 ;  /* 0x0000004e0c24723c */ /* 0x040ff00000041824 */
[----:B------:R-:W-:Y:S01]  /*bf00*/  HMMA.16816.F32.BF16 R32, R12, R18, R20 ;  /* 0x000000120c20723c */ /* 0x000fe20000041814 */
[----:B-1----:R-:W-:-:S04]  /*bf10*/  FFMA.FTZ R3, R152, c[0x0][0x2d0], -R7 ;  /* 0x0000b40098037a23 */ /* 0x002fc80000010807 */
[----:B------:R1:W-:Y:S02]  /*bf20*/  MUFU.EX2 R238, R3 ;  /* 0x0000000300ee7308 */ /* 0x0003e40000000800 */
[----:B-1----:R-:W-:-:S06]  /*bf30*/  FFMA.FTZ R3, R151, c[0x0][0x2d0], -R7 ;  /* 0x0000b40097037a23 */ /* 0x002fcc0000010807 */
[----:B------:R1:W4:Y:S02]  /*bf40*/  MUFU.EX2 R239, R3 ;  /* 0x0000000300ef7308 */ /* 0x0003240000000800 */
[----:B-1----:R-:W-:-:S06]  /*bf50*/  FFMA.FTZ R3, R150, c[0x0][0x2d0], -R7 ;  /* 0x0000b40096037a23 */ /* 0x002fcc0000010807 */
[----:B------:R1:W-:Y:S02]  /*bf60*/  MUFU.EX2 R252, R3 ;  /* 0x0000000300fc7308 */ /* 0x0003e40000000800 */
[----:B-1----:R-:W-:-:S06]  /*bf70*/  FFMA.FTZ R3, R149, c[0x0][0x2d0], -R7 ;  /* 0x0000b40095037a23 */ /* 0x002fcc0000010807 */
[----:B------:R1:W1:Y:S02]  /*bf80*/  MUFU.EX2 R237, R3 ;  /* 0x0000000300ed7308 */ /* 0x0002640000000800 */
[----:B-1----:R-:W-:-:S06]  /*bf90*/  FFMA.FTZ R3, R147, c[0x0][0x2d0], -R2 ;  /* 0x0000b40093037a23 */ /* 0x002fcc0000010802 */
[----:B------:R1:W-:Y:S01]  /*bfa0*/  MUFU.EX2 R55, R3 ;  /* 0x0000000300377308 */ /* 0x0003e20000000800 */
[----:B------:R-:W-:Y:S02]  /*bfb0*/  IMAD.MOV.U32 R73, RZ, RZ, R31 ;  /* 0x000000ffff497224 */ /* 0x000fe400078e001f */
[----:B-1----:R-:W-:-:S05]  /*bfc0*/  FFMA.FTZ R3, R146, c[0x0][0x2d0], -R2 ;  /* 0x0000b40092037a23 */ /* 0x002fca0000010802 */
[----:B------:R1:W1:Y:S01]  /*bfd0*/  MUFU.EX2 R235, R3 ;  /* 0x0000000300eb7308 */ /* 0x0002620000000800 */
[----:B------:R-:W-:Y:S01]  /*bfe0*/  MOV R56, R189 ;  /* 0x000000bd00387202 */ /* 0x000fe20000000f00 */
[----:B------:R-:W-:Y:S01]  /*bff0*/  IMAD.MOV.U32 R57, RZ, RZ, R188 ;  /* 0x000000ffff397224 */ /* 0x000fe200078e00bc */
[----:B------:R-:W-:Y:S01]  /*c000*/  MOV R123, R108 ;  /* 0x0000006c007b7202 */ /* 0x000fe20000000f00 */
[----:B------:R-:W2:Y:S01]  /*c010*/  LDSM.16.MT88.4 R188, [R217+0x3080] ;  /* 0x00308000d9bc783b */ /* 0x000ea20000004200 */
[--C-:B-1----:R-:W-:Y:S02]  /*c020*/  FFMA.FTZ R3, R145, c[0x0][0x2d0], -R2.reuse ;  /* 0x0000b40091037a23 */ /* 0x102fe40000010802 */
[----:B------:R-:W-:-:S04]  /*c030*/  FFMA.FTZ R2, R148, c[0x0][0x2d0], -R2 ;  /* 0x0000b40094027a23 */ /* 0x000fc80000010802 */
[----:B------:R1:W-:Y:S01]  /*c040*/  MUFU.EX2 R24, R2 ;  /* 0x0000000200187308 */ /* 0x0003e20000000800 */
[----:B------:R-:W-:Y:S02]  /*c050*/  IMAD.MOV.U32 R117, RZ, RZ, R110 ;  /* 0x000000ffff757224 */ /* 0x000fe400078e006e */
[----:B------:R-:W-:Y:S01]  /*c060*/  IMAD.MOV.U32 R118, RZ, RZ, R111 ;  /* 0x000000ffff767224 */ /* 0x000fe200078e006f */
[----:B------:R-:W-:Y:S01]  /*c070*/  MOV R111, R72 ;  /* 0x00000048006f7202 */ /* 0x000fe20000000f00 */
[----:B------:R-:W-:Y:S02]  /*c080*/  IMAD.MOV.U32 R108, RZ, RZ, R77 ;  /* 0x000000ffff6c7224 */ /* 0x000fe400078e004d */
[----:B------:R-:W-:Y:S01]  /*c090*/  IMAD.MOV.U32 R110, RZ, RZ, R96 ;  /* 0x000000ffff6e7224 */ /* 0x000fe200078e0060 */
[----:B------:R-:W-:Y:S01]  /*c0a0*/  MOV R96, R75 ;  /* 0x0000004b00607202 */ /* 0x000fe20000000f00 */
[----:B-1----:R-:W-:Y:S01]  /*c0b0*/  FFMA.FTZ R2, R144, c[0x0][0x2d0], -R0 ;  /* 0x0000b40090027a23 */ /* 0x002fe20000010800 */
[----:B------:R-:W-:Y:S01]  /*c0c0*/  MOV R75, R161 ;  /* 0x000000a1004b7202 */ /* 0x000fe20000000f00 */
[----:B------:R-:W-:Y:S01]  /*c0d0*/  IMAD.MOV.U32 R77, RZ, RZ, R74 ;  /* 0x000000ffff4d7224 */ /* 0x000fe200078e004a */
[----:B------:R-:W1:Y:S01]  /*c0e0*/  LDSM.16.MT88.4 R144, [R218+0x3080] ;  /* 0x00308000da90783b */ /* 0x000e620000004200 */
[----:B------:R2:W-:Y:S01]  /*c0f0*/  MUFU.EX2 R7, R2 ;  /* 0x0000000200077308 */ /* 0x0005e20000000800 */
[----:B------:R-:W-:-:S02]  /*c100*/  IMAD.MOV.U32 R74, RZ, RZ, R162 ;  /* 0x000000ffff4a7224 */ /* 0x000fc400078e00a2 */
[----:B------:R-:W-:Y:S02]  /*c110*/  IMAD.MOV.U32 R72, RZ, RZ, R160 ;  /* 0x000000ffff487224 */ /* 0x000fe400078e00a0 */
[----:B--2---:R-:W-:Y:S02]  /*c120*/  FFMA.FTZ R2, R25, c[0x0][0x2d0], -R0 ;  /* 0x0000b40019027a23 */ /* 0x004fe40000010800 */
[----:B------:R-:W-:Y:S01]  /*c130*/  IMAD.MOV.U32 R25, RZ, RZ, R119 ;  /* 0x000000ffff197224 */ /* 0x000fe200078e0077 */
[----:B------:R-:W-:Y:S01]  /*c140*/  MOV R119, R76 ;  /* 0x0000004c00777202 */ /* 0x000fe20000000f00 */
[----:B------:R-:W-:Y:S02]  /*c150*/  IMAD.MOV.U32 R76, RZ, RZ, R73 ;  /* 0x000000ffff4c7224 */ /* 0x000fe400078e0049 */
[----:B------:R-:W-:Y:S02]  /*c160*/  IMAD.MOV.U32 R73, RZ, RZ, R163 ;  /* 0x000000ffff497224 */ /* 0x000fe400078e00a3 */
[----:B------:R-:W2:Y:S01]  /*c170*/  LDSM.16.MT88.4 R160, [R220+0x3080] ;  /* 0x00308000dca0783b */ /* 0x000ea20000004200 */
[----:B------:R-:W1:Y:S01]  /*c180*/  MUFU.EX2 R54, R3 ;  /* 0x0000000300367308 */ /* 0x000e620000000800 */
[----:B------:R-:W-:Y:S01]  /*c190*/  MOV R155, R76 ;  /* 0x0000004c009b7202 */ /* 0x000fe20000000f00 */
[----:B------:R-:W-:-:S06]  /*c1a0*/  IMAD.MOV.U32 R76, RZ, RZ, R99 ;  /* 0x000000ffff4c7224 */ /* 0x000fcc00078e0063 */
[----:B------:R1:W1:Y:S01]  /*c1b0*/  MUFU.EX2 R3, R2 ;  /* 0x0000000200037308 */ /* 0x0002620000000800 */
[----:B------:R-:W-:Y:S01]  /*c1c0*/  MOV R99, R6 ;  /* 0x0000000600637202 */ /* 0x000fe20000000f00 */
[--C-:B-1----:R-:W-:Y:S02]  /*c1d0*/  FFMA.FTZ R2, R27, c[0x0][0x2d0], -R0.reuse ;  /* 0x0000b4001b027a23 */ /* 0x102fe40000010800 */
[----:B------:R-:W-:-:S04]  /*c1e0*/  FFMA.FTZ R0, R26, c[0x0][0x2d0], -R0 ;  /* 0x0000b4001a007a23 */ /* 0x000fc80000010800 */
[----:B------:R-:W-:Y:S08]  /*c1f0*/  MUFU.EX2 R2, R2 ;  /* 0x0000000200027308 */ /* 0x000ff00000000800 */
[----:B------:R-:W1:Y:S01]  /*c200*/  MUFU.EX2 R6, R0 ;  /* 0x0000000000067308 */ /* 0x000e620000000800 */
[----:B------:R-:W-:Y:S01]  /*c210*/  IMAD.MOV.U32 R26, RZ, RZ, R122 ;  /* 0x000000ffff1a7224 */ /* 0x000fe200078e007a */
[----:B------:R-:W-:Y:S01]  /*c220*/  HMMA.16816.F32.BF16 R12, R8, R66, R132 ;  /* 0x00000042080c723c */ /* 0x000fe20000041884 */
[----:B------:R-:W-:Y:S01]  /*c230*/  IMAD.MOV.U32 R121, RZ, RZ, R118 ;  /* 0x000000ffff797224 */ /* 0x000fe200078e0076 */
[----:B------:R-:W-:Y:S01]  /*c240*/  MOV R118, R108 ;  /* 0x0000006c00767202 */ /* 0x000fe20000000f00 */
[----:B------:R-:W-:Y:S01]  /*c250*/  IMAD.MOV.U32 R108, RZ, RZ, R111 ;  /* 0x000000ffff6c7224 */ /* 0x000fe200078e006f */
[----:B------:R-:W-:-:S03]  /*c260*/  MOV R122, R117 ;  /* 0x00000075007a7202 */ /* 0x000fc60000000f00 */
[----:B------:R-:W-:Y:S02]  /*c270*/  F2FP.BF16.PACK_AB R132, R116, R109 ;  /* 0x0000006d7484723e */ /* 0x000fe400000010ff */
[----:B----4-:R-:W-:Y:S02]  /*c280*/  F2FP.BF16.PACK_AB R133, R239, R238 ;  /* 0x000000eeef85723e */ /* 0x010fe400000010ff */
[----:B------:R-:W-:Y:S02]  /*c290*/  F2FP.BF16.PACK_AB R134, R25, R26 ;  /* 0x0000001a1986723e */ /* 0x000fe400000010ff */
[----:B------:R-:W-:Y:S01]  /*c2a0*/  F2FP.BF16.PACK_AB R135, R237, R252 ;  /* 0x000000fced87723e */ /* 0x000fe200000010ff */
[----:B------:R-:W-:Y:S01]  /*c2b0*/  HMMA.16816.F32.BF16 R20, R8, R58, R128 ;  /* 0x0000003a0814723c */ /* 0x000fe20000041880 */
[----:B------:R-:W-:Y:S02]  /*c2c0*/  IMAD.MOV.U32 R120, RZ, RZ, R119 ;  /* 0x000000ffff787224 */ /* 0x000fe400078e0077 */
[----:B------:R-:W-:Y:S01]  /*c2d0*/  IMAD.MOV.U32 R117, RZ, RZ, R110 ;  /* 0x000000ffff757224 */ /* 0x000fe200078e006e */
[----:B------:R-:W-:Y:S01]  /*c2e0*/  MOV R110, R97 ;  /* 0x00000061006e7202 */ /* 0x000fe20000000f00 */
[----:B------:R-:W-:-:S02]  /*c2f0*/  IMAD.MOV.U32 R156, RZ, RZ, R77 ;  /* 0x000000ffff9c7224 */ /* 0x000fc400078e004d */
[----:B------:R-:W-:Y:S01]  /*c300*/  F2FP.BF16.PACK_AB R128, R235, R55 ;  /* 0x00000037eb80723e */ /* 0x000fe200000010ff */
[----:B------:R-:W-:Y:S01]  /*c310*/  IMAD.MOV.U32 R111, RZ, RZ, R96 ;  /* 0x000000ffff6f7224 */ /* 0x000fe200078e0060 */
[----:B------:R-:W-:Y:S02]  /*c320*/  F2FP.BF16.PACK_AB R130, R24, R54 ;  /* 0x000000361882723e */ /* 0x000fe400000010ff */
[----:B------:R-:W-:Y:S02]  /*c330*/  F2FP.BF16.PACK_AB R129, R3, R7 ;  /* 0x000000070381723e */ /* 0x000fe400000010ff */
[----:B-1----:R-:W-:Y:S01]  /*c340*/  F2FP.BF16.PACK_AB R131, R6, R2 ;  /* 0x000000020683723e */ /* 0x002fe200000010ff */
[----:B------:R-:W-:Y:S01]  /*c350*/  IMAD.MOV.U32 R119, RZ, RZ, R98 ;  /* 0x000000ffff777224 */ /* 0x000fe200078e0062 */
[----:B------:R-:W-:Y:S01]  /*c360*/  MOV R77, R56 ;  /* 0x00000038004d7202 */ /* 0x000fe20000000f00 */
[----:B------:R-:W-:Y:S01]  /*c370*/  IMAD.MOV.U32 R96, RZ, RZ, R57 ;  /* 0x000000ffff607224 */ /* 0x000fe200078e0039 */
[----:B------:R-:W-:Y:S01]  /*c380*/  MOV R56, R194 ;  /* 0x000000c200387202 */ /* 0x000fe20000000f00 */
[----:B------:R-:W-:-:S02]  /*c390*/  IMAD.MOV.U32 R97, RZ, RZ, R195 ;  /* 0x000000ffff617224 */ /* 0x000fc400078e00c3 */
[----:B------:R-:W-:Y:S02]  /*c3a0*/  IMAD.MOV.U32 R57, RZ, RZ, R193 ;  /* 0x000000ffff397224 */ /* 0x000fe400078e00c1 */
[----:B------:R-:W-:Y:S01]  /*c3b0*/  IMAD.MOV.U32 R98, RZ, RZ, R192 ;  /* 0x000000ffff627224 */ /* 0x000fe200078e00c0 */
[----:B------:R-:W-:Y:S01]  /*c3c0*/  HMMA.16816.F32.BF16 R16, R8, R18, R136 ;  /* 0x000000120810723c */ /* 0x000fe20000041888 */
[----:B------:R-:W-:-:S07]  /*c3d0*/  IMAD.MOV.U32 R82, RZ, RZ, R30 ;  /* 0x000000ffff527224 */ /* 0x000fce00078e001e */
[----:B------:R-:W-:Y:S07]  /*c3e0*/  HMMA.16816.F32.BF16 R192, R132, R190, R88 ;  /* 0x000000be84c0723c */ /* 0x000fee0000041858 */
[----:B------:R-:W-:Y:S01]  /*c3f0*/  IMAD.MOV.U32 R91, RZ, RZ, R155 ;  /* 0x000000ffff5b7224 */ /* 0x000fe200078e009b */
[----:B------:R-:W-:Y:S01]  /*c400*/  HMMA.16816.F32.BF16 R28, R8, R78, R140 ;  /* 0x0000004e081c723c */ /* 0x000fe2000004188c */
[----:B------:R-:W-:Y:S02]  /*c410*/  IMAD.MOV.U32 R90, RZ, RZ, R156 ;  /* 0x000000ffff5a7224 */ /* 0x000fe400078e009c */
[----:B------:R-:W-:Y:S01]  /*c420*/  IMAD.MOV.U32 R88, RZ, RZ, R118 ;  /* 0x000000ffff587224 */ /* 0x000fe200078e0076 */
[----:B------:R-:W-:-:S04]  /*c430*/  MOV R118, R96 ;  /* 0x0000006000767202 */ /* 0x000fc80000000f00 */
[C---:B------:R-:W-:Y:S08]  /*c440*/  HMMA.16816.F32.BF16 R148, R132.reuse, R146, R60 ;  /* 0x000000928494723c */ /* 0x040ff0000004183c */
[-C--:B------:R-:W-:Y:S01]  /*c450*/  HMMA.16816.F32.BF16 R136, R132, R144.reuse, R240 ;  /* 0x000000908488723c */ /* 0x080fe200000418f0 */
[----:B------:R-:W-:Y:S01]  /*c460*/  MOV R63, R157 ;  /* 0x0000009d003f7202 */ /* 0x000fe20000000f00 */
[----:B------:R-:W-:Y:S01]  /*c470*/  IMAD.MOV.U32 R59, RZ, RZ, R99 ;  /* 0x000000ffff3b7224 */ /* 0x000fe200078e0063 */
[----:B------:R-:W-:Y:S01]  /*c480*/  MOV R89, R117 ;  /* 0x0000007500597202 */ /* 0x000fe20000000f00 */
[----:B------:R-:W-:Y:S03]  /*c490*/  LDSM.16.MT88.4 R8, [R219+0x4880] ;  /* 0x00488000db08783b */ /* 0x000fe60000004200 */
[----:B------:R-:W-:Y:S01]  /*c4a0*/  MOV R242, R159 ;  /* 0x0000009f00f27202 */ /* 0x000fe20000000f00 */
[----:B------:R-:W-:Y:S01]  /*c4b0*/  IMAD.MOV.U32 R243, RZ, RZ, R158 ;  /* 0x000000fffff37224 */ /* 0x000fe200078e009e */
[----:B------:R-:W-:Y:S01]  /*c4c0*/  HMMA.16816.F32.BF16 R140, R128, R144, R164 ;  /* 0x00000090808c723c */ /* 0x000fe200000418a4 */
[----:B------:R-:W-:-:S07]  /*c4d0*/  MOV R241, R82 ;  /* 0x0000005200f17202 */ /* 0x000fce0000000f00 */
[-C--:B--2---:R-:W-:Y:S08]  /*c4e0*/  HMMA.16816.F32.BF16 R152, R132, R160.reuse, R248 ;  /* 0x000000a08498723c */ /* 0x084ff000000418f8 */
[----:B------:R-:W-:Y:S01]  /*c4f0*/  HMMA.16816.F32.BF16 R156, R128, R160, R244 ;  /* 0x000000a0809c723c */ /* 0x000fe200000418f4 */
[----:B------:R-:W-:-:S07]  /*c500*/  IMAD.MOV.U32 R249, RZ, RZ, R118 ;  /* 0x000000fffff97224 */ /* 0x000fce00078e0076 */
[----:B------:R-:W-:Y:S01]  /*c510*/  HMMA.16816.F32.BF16 R164, R132, R162, R68 ;  /* 0x000000a284a4723c */ /* 0x000fe20000041844 */
[----:B------:R-:W-:-:S07]  /*c520*/  IMAD.MOV.U32 R246, RZ, RZ, R122 ;  /* 0x000000fffff67224 */ /* 0x000fce00078e007a */
[C---:B------:R-:W-:Y:S07]  /*c530*/  HMMA.16816.F32.BF16 R160, R128.reuse, R162, R40 ;  /* 0x000000a280a0723c */ /* 0x040fee0000041828 */
[----:B------:R-:W-:Y:S01]  /*c540*/  MOV R43, R91 ;  /* 0x0000005b002b7202 */ /* 0x000fe20000000f00 */
[----:B------:R-:W-:Y:S04]  /*c550*/  HMMA.16816.F32.BF16 R144, R128, R146, R44 ;  /* 0x000000928090723c */ /* 0x000fe8000004182c */
[----:B------:R-:W-:-:S03]  /*c560*/  IMAD.MOV.U32 R40, RZ, RZ, R43 ;  /* 0x000000ffff287224 */ /* 0x000fc600078e002b */
[----:B------:R-:W-:Y:S01]  /*c570*/  IMAD.MOV.U32 R44, RZ, RZ, R242 ;  /* 0x000000ffff2c7224 */ /* 0x000fe200078e00f2 */
[----:B------:R-:W-:Y:S01]  /*c580*/  MOV R43, R246 ;  /* 0x000000f6002b7202 */ /* 0x000fe20000000f00 */
[----:B------:R-:W-:-:S03]  /*c590*/  IMAD.MOV.U32 R246, RZ, RZ, R249 ;  /* 0x000000fffff67224 */ /* 0x000fc600078e00f9 */
[----:B------:R-:W-:Y:S01]  /*c5a0*/  MOV R249, R44 ;  /* 0x0000002c00f97202 */ /* 0x000fe20000000f00 */
[----:B------:R-:W-:Y:S01]  /*c5b0*/  IMAD.MOV.U32 R44, RZ, RZ, R241 ;  /* 0x000000ffff2c7224 */ /* 0x000fe200078e00f1 */
[----:B------:R-:W-:Y:S02]  /*c5c0*/  MOV R241, R94 ;  /* 0x0000005e00f17202 */ /* 0x000fe40000000f00 */
[----:B------:R-:W2:Y:S01]  /*c5d0*/  LDL.LU R94, [R1+0xe4] ;  /* 0x0000e400015e7983 */ /* 0x000ea20000300800 */
[----:B------:R-:W-:Y:S01]  /*c5e0*/  IMAD.MOV.U32 R117, RZ, RZ, R97 ;  /* 0x000000ffff757224 */ /* 0x000fe200078e0061 */
[----:B------:R-:W-:Y:S02]  /*c5f0*/  MOV R58, R98 ;  /* 0x00000062003a7202 */ /* 0x000fe40000000f00 */
[----:B------:R-:W1:Y:S01]  /*c600*/  LDSM.16.MT88.4 R96, [R218+0x4880] ;  /* 0x00488000da60783b */ /* 0x000e620000004200 */
[----:B------:R-:W-:Y:S01]  /*c610*/  HMMA.16816.F32.BF16 R180, R132, R188, R180 ;  /* 0x000000bc84b4723c */ /* 0x000fe200000418b4 */
[----:B------:R-:W-:Y:S01]  /*c620*/  IMAD.MOV.U32 R240, RZ, RZ, R83 ;  /* 0x000000fffff07224 */ /* 0x000fe200078e0053 */
[----:B------:R-:W-:Y:S01]  /*c630*/  MOV R245, R121 ;  /* 0x0000007900f57202 */ /* 0x000fe20000000f00 */
[----:B------:R-:W-:-:S05]  /*c640*/  IMAD.MOV.U32 R42, RZ, RZ, R90 ;  /* 0x000000ffff2a7224 */ /* 0x000fca00078e005a */
[----:B------:R-:W-:Y:S01]  /*c650*/  HMMA.16816.F32.BF16 R184, R128, R188, R184 ;  /* 0x000000bc80b8723c */ /* 0x000fe200000418b8 */
[----:B------:R-:W-:Y:S01]  /*c660*/  IMAD.MOV.U32 R244, RZ, RZ, R120 ;  /* 0x000000fffff47224 */ /* 0x000fe200078e0078 */
[----:B------:R-:W-:-:S06]  /*c670*/  MOV R247, R123 ;  /* 0x0000007b00f77202 */ /* 0x000fcc0000000f00 */
[----:B------:R-:W-:Y:S01]  /*c680*/  HMMA.16816.F32.BF16 R188, R128, R190, R84 ;  /* 0x000000be80bc723c */ /* 0x000fe20000041854 */
[----:B------:R-:W-:-:S06]  /*c690*/  MOV R45, R240 ;  /* 0x000000f0002d7202 */ /* 0x000fcc0000000f00 */
        /* <DEDUP_REMOVED lines=9> */
[----:B------:R4:W5:Y:S01]  /*c730*/  LDL.LU R221, [R1+0xf4] ;  /* 0x0000f40001dd7983 */ /* 0x0009620000300800 */
[----:B------:R-:W-:Y:S01]  /*c740*/  MOV R41, R244 ;  /* 0x000000f400297202 */ /* 0x000fe20000000f00 */
[----:B------:R-:W-:Y:S01]  /*c750*/  IMAD.MOV.U32 R244, RZ, RZ, R247 ;  /* 0x000000fffff47224 */ /* 0x000fe200078e00f7 */
[----:B------:R-:W-:Y:S01]  /*c760*/  MOV R247, R250 ;  /* 0x000000fa00f77202 */ /* 0x000fe20000000f00 */
[----:B-1----:R-:W-:Y:S01]  /*c770*/  HMMA.16816.F32.BF16 R88, R132, R96, R204 ;  /* 0x000000608458723c */ /* 0x002fe200000418cc */
[----:B------:R-:W-:Y:S01]  /*c780*/  IMAD.MOV.U32 R250, RZ, RZ, R45 ;  /* 0x000000fffffa7224 */ /* 0x000fe200078e002d */
[----:B------:R-:W-:-:S05]  /*c790*/  MOV R45, R27 ;  /* 0x0000001b002d7202 */ /* 0x000fca0000000f00 */
        /* <DEDUP_REMOVED lines=8> */
[----:B------:R4:W5:Y:S01]  /*c820*/  LDL.LU R216, [R1+0xf0] ;  /* 0x0000f00001d87983 */ /* 0x0009620000300800 */
[----:B------:R-:W-:-:S03]  /*c830*/  IMAD.MOV.U32 R93, RZ, RZ, R5 ;  /* 0x000000ffff5d7224 */ /* 0x000fc600078e0005 */
[----:B------:R4:W5:Y:S01]  /*c840*/  LDL.LU R5, [R1+0xec] ;  /* 0x0000ec0001057983 */ /* 0x0009620000300800 */
[----:B------:R-:W-:Y:S01]  /*c850*/  MOV R78, R80 ;  /* 0x00000050004e7202 */ /* 0x000fe20000000f00 */
[----:B------:R-:W-:Y:S02]  /*c860*/  IMAD.MOV.U32 R79, RZ, RZ, R81 ;  /* 0x000000ffff4f7224 */ /* 0x000fe400078e0051 */
[----:B------:R-:W1:Y:S01]  /*c870*/  LDSM.16.MT88.4 R80, [R217+0x4880] ;  /* 0x00488000d950783b */ /* 0x000e620000004200 */
[----:B------:R-:W-:-:S03]  /*c880*/  IMAD.MOV.U32 R84, RZ, RZ, R65 ;  /* 0x000000ffff547224 */ /* 0x000fc600078e0041 */
[----:B------:R-:W3:Y:S01]  /*c890*/  LDSM.16.MT88.4 R64, [R219+0x3080] ;  /* 0x00308000db40783b */ /* 0x000ee20000004200 */
[----:B------:R-:W-:Y:S01]  /*c8a0*/  MOV R206, R207 ;  /* 0x000000cf00ce7202 */ /* 0x000fe20000000f00 */
[----:B------:R-:W-:Y:S01]  /*c8b0*/  IMAD.MOV.U32 R207, RZ, RZ, R244 ;  /* 0x000000ffffcf7224 */ /* 0x000fe200078e00f4 */
[----:B------:R-:W-:Y:S01]  /*c8c0*/  MOV R244, R250 ;  /* 0x000000fa00f47202 */ /* 0x000fe20000000f00 */
[----:B------:R-:W-:Y:S01]  /*c8d0*/  IMAD.MOV.U32 R250, RZ, RZ, R241 ;  /* 0x000000fffffa7224 */ /* 0x000fe200078e00f1 */
[----:B------:R-:W-:Y:S01]  /*c8e0*/  MOV R0, R76 ;  /* 0x0000004c00007202 */ /* 0x000fe20000000f00 */
[----:B------:R-:W-:Y:S01]  /*c8f0*/  IMAD.MOV.U32 R241, RZ, RZ, c[0x0][0x2c4] ;  /* 0x0000b100fff17624 */ /* 0x000fe200078e00ff */
[----:B------:R-:W-:Y:S01]  /*c900*/  MOV R85, R112 ;  /* 0x0000007000557202 */ /* 0x000fe20000000f00 */
[----:B------:R-:W-:Y:S01]  /*c910*/  IMAD.MOV.U32 R86, RZ, RZ, R113 ;  /* 0x000000ffff567224 */ /* 0x000fe200078e0071 */
[----:B------:R-:W-:Y:S01]  /*c920*/  MOV R76, R114 ;  /* 0x00000072004c7202 */ /* 0x000fe20000000f00 */
[----:B------:R-:W-:-:S02]  /*c930*/  IMAD.MOV.U32 R77, RZ, RZ, R115 ;  /* 0x000000ffff4d7224 */ /* 0x000fc400078e0073 */
[----:B------:R-:W3:Y:S01]  /*c940*/  LDSM.16.MT88.4 R112, [R220+0x4880] ;  /* 0x00488000dc70783b */ /* 0x000ee20000004200 */
[----:B------:R-:W-:Y:S01]  /*c950*/  ISETP.NE.AND P6, PT, R241, 0x1, PT ;  /* 0x00000001f100780c */ /* 0x000fe20003fc5270 */
[----:B------:R-:W-:Y:S01]  /*c960*/  HMMA.16816.F32.BF16 R120, R132, R8, R200 ;  /* 0x000000088478723c */ /* 0x000fe200000418c8 */
        /* <DEDUP_REMOVED lines=19> */
[----:B------:R-:W-:Y:S01]  /*caa0*/  MOV R46, R95 ;  /* 0x0000005f002e7202 */ /* 0x000fe20000000f00 */
[----:B-1----:R-:W-:Y:S01]  /*cab0*/  HMMA.16816.F32.BF16 R84, R132, R82, R100 ;  /* 0x000000528454723c */ /* 0x002fe20000041864 */
[----:B------:R-:W-:Y:S01]  /*cac0*/  MOV R241, R108 ;  /* 0x0000006c00f17202 */ /* 0x000fe20000000f00 */
[----:B------:R-:W-:Y:S01]  /*cad0*/  IMAD.MOV.U32 R108, RZ, RZ, R110 ;  /* 0x000000ffff6c7224 */ /* 0x000fe200078e006e */
[----:B------:R-:W-:Y:S01]  /*cae0*/  MOV R110, R4 ;  /* 0x00000004006e7202 */ /* 0x000fe20000000f00 */
[----:B------:R-:W-:-:S04]  /*caf0*/  IMAD.SHL.U32 R4, R211, 0x80, RZ ;  /* 0x00000080d3047824 */ /* 0x000fc800078e00ff */
[----:B------:R-:W-:Y:S01]  /*cb00*/  HMMA.16816.F32.BF16 R100, R132, R98, R48 ;  /* 0x000000628464723c */ /* 0x000fe20000041830 */
[----:B------:R-:W-:-:S07]  /*cb10*/  MOV R60, R243 ;  /* 0x000000f3003c7202 */ /* 0x000fce0000000f00 */
[C---:B---3--:R-:W-:Y:S08]  /*cb20*/  HMMA.16816.F32.BF16 R56, R132.reuse, R64, R56 ;  /* 0x000000408438723c */ /* 0x048ff00000041838 */
[----:B------:R-:W-:Y:S08]  /*cb30*/  HMMA.16816.F32.BF16 R68, R132, R66, R176 ;  /* 0x000000428444723c */ /* 0x000ff000000418b0 */
[C---:B------:R-:W-:Y:S08]  /*cb40*/  HMMA.16816.F32.BF16 R60, R128.reuse, R64, R60 ;  /* 0x00000040803c723c */ /* 0x040ff0000004183c */
[----:B------:R-:W-:Y:S01]  /*cb50*/  HMMA.16816.F32.BF16 R64, R128, R66, R124 ;  /* 0x000000428040723c */ /* 0x000fe2000004187c */
[----:B------:R-:W-:-:S07]  /*cb60*/  IMAD.MOV.U32 R243, RZ, RZ, R116 ;  /* 0x000000fffff37224 */ /* 0x000fce00078e0074 */
[C---:B------:R-:W-:Y:S08]  /*cb70*/  HMMA.16816.F32.BF16 R72, R132.reuse, R80, R72 ;  /* 0x000000508448723c */ /* 0x040ff00000041848 */
[C---:B------:R-:W-:Y:S08]  /*cb80*/  HMMA.16816.F32.BF16 R104, R132.reuse, R112, R104 ;  /* 0x000000708468723c */ /* 0x040ff00000041868 */
[----:B------:R-:W-:Y:S08]  /*cb90*/  HMMA.16816.F32.BF16 R116, R132, R114, R36 ;  /* 0x000000728474723c */ /* 0x000ff00000041824 */
[C---:B------:R-:W-:Y:S08]  /*cba0*/  HMMA.16816.F32.BF16 R76, R128.reuse, R80, R76 ;  /* 0x00000050804c723c */ /* 0x040ff0000004184c */
[----:B------:R-:W-:Y:S08]  /*cbb0*/  HMMA.16816.F32.BF16 R80, R128, R82, R20 ;  /* 0x000000528050723c */ /* 0x000ff00000041814 */
[----:B------:R-:W-:Y:S01]  /*cbc0*/  HMMA.16816.F32.BF16 R132, R132, R10, R32 ;  /* 0x0000000a8484723c */ /* 0x000fe20000041820 */
[----:B--2---:R-:W-:-:S07]  /*cbd0*/  IMAD.MOV.U32 R27, RZ, RZ, R94 ;  /* 0x000000ffff1b7224 */ /* 0x004fce00078e005e */
[C---:B------:R-:W-:Y:S08]  /*cbe0*/  HMMA.16816.F32.BF16 R92, R128.reuse, R96, R196 ;  /* 0x00000060805c723c */ /* 0x040ff000000418c4 */
[----:B------:R-:W-:Y:S07]  /*cbf0*/  HMMA.16816.F32.BF16 R96, R128, R98, R12 ;  /* 0x000000628060723c */ /* 0x000fee000004180c */
[----:B------:R-:W-:Y:S01]  /*cc00*/  FADD.FTZ R13, R203, R202 ;  /* 0x000000cacb0d7221 */ /* 0x000fe20000010000 */
[----:B------:R-:W-:Y:S01]  /*cc10*/  MOV R203, R204 ;  /* 0x000000cc00cb7202 */ /* 0x000fe20000000f00 */
[----:B------:R-:W-:Y:S01]  /*cc20*/  IMAD.MOV.U32 R204, RZ, RZ, R207 ;  /* 0x000000ffffcc7224 */ /* 0x000fe200078e00cf */
[----:B------:R-:W-:Y:S01]  /*cc30*/  MOV R207, R42 ;  /* 0x0000002a00cf7202 */ /* 0x000fe20000000f00 */
[----:B------:R-:W-:Y:S01]  /*cc40*/  IMAD.MOV.U32 R42, RZ, RZ, R245 ;  /* 0x000000ffff2a7224 */ /* 0x000fe200078e00f5 */
[----:B------:R-:W-:Y:S01]  /*cc50*/  MOV R245, R250 ;  /* 0x000000fa00f57202 */ /* 0x000fe20000000f00 */
[----:B------:R-:W-:-:S04]  /*cc60*/  @P6 IMAD.HI.U32 R12, R4, c[0x0][0x2c8], RZ ;  /* 0x0000b200040c6a27 */ /* 0x000fc800078e00ff */
[----:B------:R-:W-:Y:S01]  /*cc70*/  FADD.FTZ R14, R206, R205 ;  /* 0x000000cdce0e7221 */ /* 0x000fe20000010000 */
[----:B------:R-:W-:Y:S01]  /*cc80*/  MOV R205, R40 ;  /* 0x0000002800cd7202 */ /* 0x000fe20000000f00 */
[----:B------:R-:W-:Y:S01]  /*cc90*/  IMAD.MOV.U32 R250, RZ, RZ, R45 ;  /* 0x000000fffffa7224 */ /* 0x000fe200078e002d */
[----:B------:R-:W-:Y:S01]  /*cca0*/  MOV R45, R0 ;  /* 0x00000000002d7202 */ /* 0x000fe20000000f00 */
[----:B------:R-:W-:Y:S01]  /*ccb0*/  IMAD.MOV.U32 R0, RZ, RZ, R4 ;  /* 0x000000ffff007224 */ /* 0x000fe200078e0004 */
[----:B------:R-:W-:Y:S01]  /*ccc0*/  @P6 SHF.R.U32.HI R0, RZ, c[0x0][0x2cc], R12 ;  /* 0x0000b300ff006a19 */ /* 0x000fe2000001160c */
[----:B------:R-:W-:Y:S02]  /*ccd0*/  FADD.FTZ R15, R242, R241 ;  /* 0x000000f1f20f7221 */ /* 0x000fe40000010000 */
[----:B------:R-:W-:Y:S02]  /*cce0*/  IMAD.MOV.U32 R206, RZ, RZ, R41 ;  /* 0x000000ffffce7224 */ /* 0x000fe400078e0029 */
[----:B------:R-:W-:-:S02]  /*ccf0*/  IMAD.MOV.U32 R40, RZ, RZ, R43 ;  /* 0x000000ffff287224 */ /* 0x000fc400078e002b */
[----:B------:R-:W-:Y:S02]  /*cd00*/  FADD.FTZ R13, R203, R13 ;  /* 0x0000000dcb0d7221 */ /* 0x000fe40000010000 */
[----:B------:R-:W-:Y:S01]  /*cd10*/  FADD.FTZ R14, R204, R14 ;  /* 0x0000000ecc0e7221 */ /* 0x000fe20000010000 */
[----:B------:R-:W-:Y:S01]  /*cd20*/  MOV R41, R244 ;  /* 0x000000f400297202 */ /* 0x000fe20000000f00 */
[----:B------:R-:W-:Y:S01]  /*cd30*/  FADD.FTZ R12, R169, R207 ;  /* 0x000000cfa90c7221 */ /* 0x000fe20000010000 */
[----:B------:R-:W-:Y:S01]  /*cd40*/  MOV R43, R246 ;  /* 0x000000f6002b7202 */ /* 0x000fe20000000f00 */
[----:B------:R-:W-:Y:S01]  /*cd50*/  IMAD.MOV.U32 R244, RZ, RZ, R247 ;  /* 0x000000fffff47224 */ /* 0x000fe200078e00f7 */
[----:B------:R-:W-:Y:S01]  /*cd60*/  MOV R247, R44 ;  /* 0x0000002c00f77202 */ /* 0x000fe20000000f00 */
[----:B------:R-:W-:Y:S02]  /*cd70*/  FADD.FTZ R15, R205, R15 ;  /* 0x0000000fcd0f7221 */ /* 0x000fe40000010000 */
[----:B------:R-:W-:-:S02]  /*cd80*/  IMAD.MOV.U32 R246, RZ, RZ, R251 ;  /* 0x000000fffff67224 */ /* 0x000fc400078e00fb */
[----:B------:R-:W-:Y:S02]  /*cd90*/  FADD.FTZ R13, R206, R13 ;  /* 0x0000000dce0d7221 */ /* 0x000fe40000010000 */
[----:B------:R-:W-:Y:S02]  /*cda0*/  FADD.FTZ R14, R40, R14 ;  /* 0x0000000e280e7221 */ /* 0x000fe40000010000 */
[----:B------:R-:W-:Y:S02]  /*cdb0*/  FADD.FTZ R12, R170, R12 ;  /* 0x0000000caa0c7221 */ /* 0x000fe40000010000 */
[----:B------:R-:W-:Y:S02]  /*cdc0*/  FADD.FTZ R15, R41, R15 ;  /* 0x0000000f290f7221 */ /* 0x000fe40000010000 */
[----:B------:R-:W-:Y:S02]  /*cdd0*/  FADD.FTZ R13, R42, R13 ;  /* 0x0000000d2a0d7221 */ /* 0x000fe40000010000 */
[----:B------:R-:W-:Y:S01]  /*cde0*/  FADD.FTZ R14, R43, R14 ;  /* 0x0000000e2b0e7221 */ /* 0x000fe20000010000 */
[----:B------:R-:W-:Y:S01]  /*cdf0*/  MOV R251, R47 ;  /* 0x0000002f00fb7202 */ /* 0x000fe20000000f00 */
[----:B------:R-:W-:Y:S01]  /*ce00*/  FADD.FTZ R12, R171, R12 ;  /* 0x0000000cab0c7221 */ /* 0x000fe20000010000 */
[----:B------:R-:W-:Y:S01]  /*ce10*/  HMMA.16816.F32.BF16 R124, R128, R8, R244 ;  /* 0x00000008807c723c */ /* 0x000fe200000418f4 */
[----:B------:R-:W-:-:S02]  /*ce20*/  FADD.FTZ R15, R248, R15 ;  /* 0x0000000ff80f7221 */ /* 0x000fc40000010000 */
[----:B------:R-:W-:Y:S02]  /*ce30*/  IMAD.MOV.U32 R44, RZ, RZ, R240 ;  /* 0x000000ffff2c7224 */ /* 0x000fe400078e00f0 */
[----:B------:R-:W-:Y:S02]  /*ce40*/  FADD.FTZ R13, R249, R13 ;  /* 0x0000000df90d7221 */ /* 0x000fe40000010000 */
[----:B------:R-:W-:Y:S02]  /*ce50*/  FADD.FTZ R9, R250, R14 ;  /* 0x0000000efa097221 */ /* 0x000fe40000010000 */
[----:B------:R-:W-:Y:S01]  /*ce60*/  FADD.FTZ R12, R208, R12 ;  /* 0x0000000cd00c7221 */ /* 0x000fe20000010000 */
[----:B------:R-:W-:Y:S01]  /*ce70*/  MOV R47, R108 ;  /* 0x0000006c002f7202 */ /* 0x000fe20000000f00 */
[----:B------:R-:W-:Y:S01]  /*ce80*/  FADD.FTZ R8, R251, R15 ;  /* 0x0000000ffb087221 */ /* 0x000fe20000010000 */
[----:B------:R-:W-:Y:S01]  /*ce90*/  MOV R240, R110 ;  /* 0x0000006e00f07202 */ /* 0x000fe20000000f00 */
[----:B------:R-:W-:-:S02]  /*cea0*/  FADD.FTZ R13, R44, R13 ;  /* 0x0000000d2c0d7221 */ /* 0x000fc40000010000 */
[----:B------:R-:W-:Y:S02]  /*ceb0*/  FADD.FTZ R14, R45, R9 ;  /* 0x000000092d0e7221 */ /* 0x000fe40000010000 */
[----:B------:R-:W-:Y:S02]  /*cec0*/  FADD.FTZ R9, R175, R12 ;  /* 0x0000000caf097221 */ /* 0x000fe40000010000 */
[----:B------:R-:W-:Y:S02]  /*ced0*/  IMAD.MOV.U32 R242, RZ, RZ, R109 ;  /* 0x000000fffff27224 */ /* 0x000fe400078e006d */
[----:B------:R-:W-:Y:S02]  /*cee0*/  IMAD.MOV.U32 R241, RZ, RZ, R111 ;  /* 0x000000fffff17224 */ /* 0x000fe400078e006f */
[----:B------:R-:W-:Y:S01]  /*cef0*/  HMMA.16816.F32.BF16 R108, R128, R112, R212 ;  /* 0x00000070806c723c */ /* 0x000fe200000418d4 */
[----:B------:R-:W-:Y:S02]  /*cf00*/  FADD.FTZ R12, R46, R8 ;  /* 0x000000082e0c7221 */ /* 0x000fe40000010000 */
[----:B------:R-:W-:-:S02]  /*cf10*/  FADD.FTZ R8, R47, R13 ;  /* 0x0000000d2f087221 */ /* 0x000fc40000010000 */
[----:B------:R-:W-:-:S03]  /*cf20*/  FADD.FTZ R9, R210, R9 ;  /* 0x00000009d2097221 */ /* 0x000fc60000010000 */
[C---:B------:R-:W-:Y:S08]  /*cf30*/  HMMA.16816.F32.BF16 R112, R128.reuse, R114, R28 ;  /* 0x000000728070723c */ /* 0x040ff0000004181c */
[----:B------:R-:W-:Y:S07]  /*cf40*/  HMMA.16816.F32.BF16 R128, R128, R10, R16 ;  /* 0x0000000a8080723c */ /* 0x000fee0000041810 */
        /* <DEDUP_REMOVED lines=11> */
[----:B------:R-:W-:-:S03]  /*d000*/  FADD.FTZ R10, R26, R10 ;  /* 0x0000000a1a0a7221 */ /* 0x000fc60000010000 */
[----:B------:R1:W-:Y:S01]  /*d010*/  STL [R1+0x90], R2 ;  /* 0x0000900201007387 */ /* 0x0003e20000100800 */
[----:B------:R-:W-:Y:S02]  /*d020*/  FADD.FTZ R8, R25, R10 ;  /* 0x0000000a19087221 */ /* 0x000fe40000010000 */
[----:B------:R-:W-:Y:S01]  /*d030*/  FADD.FTZ R12, R241, R12 ;  /* 0x0000000cf10c7221 */ /* 0x000fe20000010000 */
[----:B------:R-:W-:Y:S02]  /*d040*/  MOV R25, c[0x0][0x32c] ;  /* 0x0000cb0000197a02 */ /* 0x000fe40000000f00 */
[----:B------:R-:W-:Y:S01]  /*d050*/  STL [R1+0x8c], R8 ;  /* 0x00008c0801007387 */ /* 0x000fe20000100800 */
[----:B------:R-:W-:Y:S01]  /*d060*/  FADD.FTZ R11, R55, R12 ;  /* 0x0000000c370b7221 */ /* 0x000fe20000010000 */
[----:B------:R-:W-:-:S03]  /*d070*/  ISETP.GE.AND P6, PT, R25, 0x1, PT ;  /* 0x000000011900780c */ /* 0x000fc60003fc6270 */
[----:B------:R-:W-:Y:S02]  /*d080*/  FADD.FTZ R9, R235, R11 ;  /* 0x0000000beb097221 */ /* 0x000fe40000010000 */
[----:B-1----:R-:W-:-:S05]  /*d090*/  FADD.FTZ R2, R6, R7 ;  /* 0x0000000706027221 */ /* 0x002fca0000010000 */
[----:B------:R-:W-:Y:S01]  /*d0a0*/  STL [R1+0x98], R2 ;  /* 0x0000980201007387 */ /* 0x000fe20000100800 */
[----:B------:R-:W-:Y:S01]  /*d0b0*/  FADD.FTZ R9, R54, R9 ;  /* 0x0000000936097221 */ /* 0x000fe20000010000 */
[----:B------:R-:W-:-:S03]  /*d0c0*/  IADD3 R0, -R52, R53, R0 ;  /* 0x0000003534007210 */ /* 0x000fc60007ffe100 */
[----:B------:R-:W-:Y:S01]  /*d0d0*/  FADD.FTZ R3, R24, R9 ;  /* 0x0000000918037221 */ /* 0x000fe20000010000 */
[----:B------:R-:W-:-:S04]  /*d0e0*/  IADD3 R235, R27, -0x2, RZ ;  /* 0xfffffffe1beb7810 */ /* 0x000fc80007ffe0ff */
[----:B------:R1:W-:Y:S02]  /*d0f0*/  STL [R1+0x94], R3 ;  /* 0x0000940301007387 */ /* 0x0003e40000100800 */
[----:B-1----:R-:W-:Y:S01]  /*d100*/  IADD3 R3, R0, c[0x0][0x328], RZ ;  /* 0x0000ca0000037a10 */ /* 0x002fe20007ffe0ff */
[----:B------:R-:W-:Y:S05]  /*d110*/  @!P6 BRA `(.L_x_1208) ;  /* 0x000001000000e947 */ /* 0x000fea0003800000 */
[C---:B----4-:R-:W-:Y:S01]  /*d120*/  ISETP.GT.AND P0, PT, R0.reuse, RZ, PT ;  /* 0x000000ff0000720c */ /* 0x050fe20003f04270 */
        /* <DEDUP_REMOVED lines=9> */
.L_x_1210:
[----:B------:R-:W-:-:S13]  /*d1c0*/  ISETP.NE.AND P0, PT, R25, 0x1, PT ;  /* 0x000000011900780c */ /* 0x000fda0003f05270 */
[----:B------:R-:W-:-:S05]  /*d1d0*/  @P0 IMAD.HI.U32 R0, R2, c[0x0][0x330], RZ ;  /* 0x0000cc0002000a27 */ /* 0x000fca00078e00ff */
[----:B------:R-:W-:Y:S02]  /*d1e0*/  @P0 SHF.R.U32.HI R2, RZ, c[0x0][0x334], R0 ;  /* 0x0000cd00ff020a19 */ /* 0x000fe40000011600 */
.L_x_1211:
[----:B------:R-:W-:Y:S05]  /*d1f0*/  BSYNC B0 ;  /* 0x0000000000007941 */ /* 0x000fea0003800000 */
.L_x_1209:
[----:B------:R-:W-:-:S05]  /*d200*/  IMAD R2, R2, R25, c[0x0][0x32c] ;  /* 0x0000cb0002027624 */ /* 0x000fca00078e0219 */
[----:B------:R-:W-:-:S04]  /*d210*/  IMNMX R3, R3, R2, PT ;  /* 0x0000000203037217 */ /* 0x000fc80003800200 */
.L_x_1208:
[----:B----4-:R-:W2:Y:S01]  /*d220*/  LDL R2, [R1+0x9c] ;  /* 0x00009c0001027983 */ /* 0x010ea20000100800 */
[----:B------:R-:W-:-:S05]  /*d230*/  IMAD.HI R3, R3, 0x2aaaaaab, RZ ;  /* 0x2aaaaaab03037827 */ /* 0x000fca00078e02ff */
[----:B------:R-:W-:-:S04]  /*d240*/  SHF.R.U32.HI R0, RZ, 0x1f, R3 ;  /* 0x0000001fff007819 */ /* 0x000fc80000011603 */
[----:B------:R-:W-:-:S04]  /*d250*/  LEA.HI.SX32 R3, R3, R0, 0x1d ;  /* 0x0000000003037211 */ /* 0x000fc800078feaff */
[----:B--2---:R-:W-:-:S04]  /*d260*/  IMNMX R2, R2, R3, !PT ;  /* 0x0000000302027217 */ /* 0x004fc80007800200 */
[----:B------:R-:W-:Y:S01]  /*d270*/  ISETP.GE.AND P0, PT, R235, R2, PT ;  /* 0x00000002eb00720c */ /* 0x000fe20003f06270 */
[----:B------:R1:W-:-:S12]  /*d280*/  STL [R1+0xa4], R2 ;  /* 0x0000a40201007387 */ /* 0x0003d80000100800 */
[----:B------:R-:W-:Y:S05]  /*d290*/  @!P0 BRA `(.L_x_1212) ;  /* 0x000044d000008947 */ /* 0x000fea0003800000 */
.L_x_1229:
[----:B--2---:R-:W2:Y:S01]  /*d2a0*/  LDL R4, [R1+0x9c] ;  /* 0x00009c0001047983 */ /* 0x004ea20000100800 */
[----:B------:R-:W-:Y:S04]  /*d2b0*/  DEPBAR.LE SB0, 0x0 ;  /* 0x000080000000791a */ /* 0x000fe80000000000 */
[----:B------:R-:W3:Y:S01]  /*d2c0*/  LDL.64 R212, [R1+0xb8] ;  /* 0x0000b80001d47983 */ /* 0x000ee20000100a00 */
[----:B------:R-:W-:Y:S04]  /*d2d0*/  WARPSYNC 0xffffffff ;  /* 0xffffffff00007948 */ /* 0x000fe80003800000 */
[----:B------:R-:W3:Y:S05]  /*d2e0*/  LDL.64 R170, [R1+0xc8] ;  /* 0x0000c80001aa7983 */ /* 0x000eea0000100a00 */
[----:B------:R-:W4:Y:S05]  /*d2f0*/  LDL R175, [R1+0xa8] ;  /* 0x0000a80001af7983 */ /* 0x000f2a0000100800 */
[----:B------:R-:W3:Y:S05]  /*d300*/  LDL R169, [R1+0xe8] ;  /* 0x0000e80001a97983 */ /* 0x000eea0000100800 */
[----:B------:R-:W-:Y:S06]  /*d310*/  BAR.SYNC.DEFER_BLOCKING 0x0 ;  /* 0x0000000000007b1d */ /* 0x000fec0000010000 */
[----:B------:R-:W-:Y:S05]  /*d320*/  LDSM.16.M88.4 R52, [R223+0x8080] ;  /* 0x00808000df34783b */ /* 0x000fea0000000200 */
[----:B-----5:R-:W1:Y:S05]  /*d330*/  LDSM.16.M88.4 R20, [R216+0x5080] ;  /* 0x00508000d814783b */ /* 0x020e6a0000000200 */
[----:B------:R-:W1:Y:S05]  /*d340*/  LDSM.16.M88.4 R48, [R223+0xa080] ;  /* 0x00a08000df30783b */ /* 0x000e6a0000000200 */
[----:B------:R-:W1:Y:S05]  /*d350*/  LDSM.16.M88.4 R36, [R216+0x5880] ;  /* 0x00588000d824783b */ /* 0x000e6a0000000200 */
[----:B------:R-:W3:Y:S05]  /*d360*/  LDL R243, [R1+0xdc] ;  /* 0x0000dc0001f37983 */ /* 0x000eea0000100800 */
[----:B------:R-:W1:Y:S05]  /*d370*/  LDSM.16.M88.4 R176, [R216+0x6080] ;  /* 0x00608000d8b0783b */ /* 0x000e6a0000000200 */
[----:B------:R-:W3:Y:S05]  /*d380*/  LDL R242, [R1+0x4] ;  /* 0x0000040001f27983 */ /* 0x000eea0000100800 */
[----:B------:R-:W-:Y:S05]  /*d390*/  LDSM.16.M88.4 R196, [R225+0x8080] ;  /* 0x00808000e1c4783b */ /* 0x000fea0000000200 */
[----:B------:R-:W3:Y:S01]  /*d3a0*/  LDL.64 R240, [R1+0xb0] ;  /* 0x0000b00001f07983 */ /* 0x000ee20000100a00 */
[-C--:B-1----:R-:W-:Y:S04]  /*d3b0*/  HMMA.16816.F32.BF16 R8, R52, R20.reuse, RZ ;  /* 0x000000143408723c */ /* 0x082fe800000418ff */
[----:B------:R-:W1:Y:S05]  /*d3c0*/  LDSM.16.M88.4 R200, [R227] ;  /* 0x00000000e3c8783b */ /* 0x000e6a0000000200 */
[----:B------:R-:W3:Y:S01]  /*d3d0*/  LDL.64 R238, [R1+0xc0] ;  /* 0x0000c00001ee7983 */ /* 0x000ee20000100a00 */
[C---:B------:R-:W-:Y:S04]  /*d3e0*/  HMMA.16816.F32.BF16 R12, R48.reuse, R20, RZ ;  /* 0x00000014300c723c */ /* 0x040fe800000418ff */
[----:B------:R-:W1:Y:S04]  /*d3f0*/  LDSM.16.M88.4 R204, [R225+0xa080] ;  /* 0x00a08000e1cc783b */ /* 0x000e680000000200 */
[-C--:B------:R-:W-:Y:S01]  /*d400*/  HMMA.16816.F32.BF16 R16, R48, R22.reuse, RZ ;  /* 0x000000163010723c */ /* 0x080fe200000418ff */
[----:B------:R-:W3:Y:S05]  /*d410*/  LDL R237, [R1+0xd8] ;  /* 0x0000d80001ed7983 */ /* 0x000eea0000100800 */
[----:B------:R-:W1:Y:S02]  /*d420*/  LDSM.16.M88.4 R208, [R233] ;  /* 0x00000000e9d0783b */ /* 0x000e640000000200 */
[C---:B------:R-:W-:Y:S08]  /*d430*/  HMMA.16816.F32.BF16 R20, R52.reuse, R22, RZ ;  /* 0x000000163414723c */ /* 0x040ff000000418ff */
[-C--:B------:R-:W-:Y:S08]  /*d440*/  HMMA.16816.F32.BF16 R24, R52, R36.reuse, RZ ;  /* 0x000000243418723c */ /* 0x080ff000000418ff */
[C---:B------:R-:W-:Y:S08]  /*d450*/  HMMA.16816.F32.BF16 R28, R48.reuse, R36, RZ ;  /* 0x00000024301c723c */ /* 0x040ff000000418ff */
[-C--:B------:R-:W-:Y:S08]  /*d460*/  HMMA.16816.F32.BF16 R32, R48, R38.reuse, RZ ;  /* 0x000000263020723c */ /* 0x080ff000000418ff */
[C---:B------:R-:W-:Y:S08]  /*d470*/  HMMA.16816.F32.BF16 R36, R52.reuse, R38, RZ ;  /* 0x000000263424723c */ /* 0x040ff000000418ff */
[-C--:B------:R-:W-:Y:S08]  /*d480*/  HMMA.16816.F32.BF16 R40, R52, R176.reuse, RZ ;  /* 0x000000b03428723c */ /* 0x080ff000000418ff */
[C---:B------:R-:W-:Y:S08]  /*d490*/  HMMA.16816.F32.BF16 R44, R48.reuse, R176, RZ ;  /* 0x000000b0302c723c */ /* 0x040ff000000418ff */
[-C--:B------:R-:W-:Y:S08]  /*d4a0*/  HMMA.16816.F32.BF16 R48, R48, R178.reuse, RZ ;  /* 0x000000b23030723c */ /* 0x080ff000000418ff */
[----:B------:R-:W-:Y:S01]  /*d4b0*/  HMMA.16816.F32.BF16 R52, R52, R178, RZ ;  /* 0x000000b23434723c */ /* 0x000fe200000418ff */
[----:B------:R-:W1:Y:S07]  /*d4c0*/  LDSM.16.M88.4 R176, [R232] ;  /* 0x00000000e8b0783b */ /* 0x000e6e0000000200 */
        /* <DEDUP_REMOVED lines=11> */
[----:B------:R-:W-:Y:S04]  /*d580*/  HMMA.16816.F32.BF16 R52, R196, R178, R52 ;  /* 0x000000b2c434723c */ /* 0x000fe80000041834 */
[----:B--2---:R-:W-:Y:S11]  /*d590*/  ISETP.GT.AND P0, PT, R4, R235, PT ;  /* 0x000000eb0400720c */ /* 0x004ff60003f04270 */
[----:B------:R-:W-:Y:S02]  /*d5a0*/  @!UPT UIADD3 URZ, URZ, URZ, URZ ;  /* 0x0000003f3f3ff290 */ /* 0x000fe4000fffe03f */
[----:B------:R-:W-:Y:S01]  /*d5b0*/  @!P0 SHF.R.S32.HI R0, RZ, 0x1f, R235 ;  /* 0x0000001fff008819 */ /* 0x000fe200000114eb */
[----:B------:R-:W-:Y:S01]  /*d5c0*/  @!P0 IMAD.WIDE.U32 R2, R235, c[0x0][0x208], RZ ;  /* 0x00008200eb028a25 */ /* 0x000fe200078e00ff */
[----:B----4-:R-:W-:Y:S02]  /*d5d0*/  ISETP.GE.AND P4, PT, R175, c[0x0][0x1d4], PT ;  /* 0x00007500af007a0c */ /* 0x010fe40003f86270 */
[----:B------:R-:W2:Y:S01]  /*d5e0*/  LDL R175, [R1+0xd4] ;  /* 0x0000d40001af7983 */ /* 0x000ea20000100800 */
[----:B------:R-:W-:Y:S02]  /*d5f0*/  @!P0 IMAD R0, R0, c[0x0][0x208], RZ ;  /* 0x0000820000008a24 */ /* 0x000fe400078e02ff */
[----:B---3--:R-:W-:Y:S01]  /*d600*/  @!P0 IMAD.MOV.U32 R171, RZ, RZ, R213 ;  /* 0x000000ffffab8224 */ /* 0x008fe200078e00d5 */
[----:B------:R-:W-:Y:S01]  /*d610*/  ISETP.GE.AND P3, PT, R169, c[0x0][0x1d4], PT ;  /* 0x00007500a9007a0c */ /* 0x000fe20003f66270 */
[----:B------:R-:W-:Y:S01]  /*d620*/  @!P0 IMAD R0, R235, c[0x0][0x20c], R0 ;  /* 0x00008300eb008a24 */ /* 0x000fe200078e0200 */
[----:B------:R-:W3:Y:S01]  /*d630*/  LDL R169, [R1+0xd0] ;  /* 0x0000d00001a97983 */ /* 0x000ee20000100800 */
[----:B------:R-:W-:Y:S04]  /*d640*/  @!P0 IMAD.WIDE.U32 R170, R2, 0x30, R170 ;  /* 0x0000003002aa8825 */ /* 0x000fe800078e00aa */
[----:B------:R-:W-:Y:S01]  /*d650*/  @!P0 IMAD.IADD R0, R3, 0x1, R0 ;  /* 0x0000000103008824 */ /* 0x000fe200078e0200 */
[----:B------:R-:W-:Y:S03]  /*d660*/  @!P0 LEA R6, P1, R170, c[0x0][0x1f8], 0x1 ;  /* 0x00007e00aa068a11 */ /* 0x000fe600078208ff */
[----:B------:R-:W-:Y:S01]  /*d670*/  @!P0 IMAD R0, R0, 0x30, RZ ;  /* 0x0000003000008824 */ /* 0x000fe200078e02ff */
[----:B------:R-:W-:Y:S03]  /*d680*/  @!P0 IADD3 R2, P2, R6, UR10, RZ ;  /* 0x0000000a06028c10 */ /* 0x000fe6000ff5e0ff */
[----:B------:R-:W-:Y:S05]  /*d690*/  @!P0 IMAD.IADD R0, R171, 0x1, R0 ;  /* 0x00000001ab008824 */ /* 0x000fea00078e0200 */
[----:B------:R-:W-:Y:S02]  /*d6a0*/  @!P0 LEA.HI.X R7, R170, c[0x0][0x1fc], R0, 0x1, P1 ;  /* 0x00007f00aa078a11 */ /* 0x000fe400008f0c00 */
[----:B------:R-:W-:Y:S02]  /*d6b0*/  @!P0 IADD3 R170, P1, R2, UR10, RZ ;  /* 0x0000000a02aa8c10 */ /* 0x000fe4000ff3e0ff */
[----:B------:R-:W-:Y:S01]  /*d6c0*/  @!P0 IADD3.X R3, R7, UR5, RZ, P2, !PT ;  /* 0x0000000507038c10 */ /* 0x000fe200097fe4ff */
[----:B------:R-:W-:Y:S01]  /*d6d0*/  @!PT LDS RZ, [RZ] ;  /* 0x00000000fffff984 */ /* 0x000fe20000000800 */
[----:B------:R-:W-:Y:S01]  /*d6e0*/  @!PT LDS RZ, [RZ] ;  /* 0x00000000fffff984 */ /* 0x000fe20000000800 */
[----:B------:R-:W-:Y:S01]  /*d6f0*/  @!PT LDS RZ, [RZ] ;  /* 0x00000000fffff984 */ /* 0x000fe20000000800 */
[----:B------:R1:W-:Y:S03]  /*d700*/  @!P0 LDGSTS.E.BYPASS.LTC128B.128 [R234+0x2080], [R6.64], !P4 ;  /* 0x0208000006ea8fae */ /* 0x0003e6000e101d46 */
[----:B------:R-:W-:Y:S02]  /*d710*/  @!P0 IADD3.X R171, R3, UR5, RZ, P1, !PT ;  /* 0x0000000503ab8c10 */ /* 0x000fe40008ffe4ff */
[----:B------:R1:W-:Y:S05]  /*d720*/  @!P0 LDGSTS.E.BYPASS.LTC128B.128 [R234+0x3880], [R6.64+0x80], !P3 ;  /* 0x0388008006ea8fae */ /* 0x0003ea000d901d46 */
[----:B------:R4:W-:Y:S05]  /*d730*/  @!P0 LDGSTS.E.BYPASS.LTC128B.128 [R234+0x2880], [R2.64], !P4 ;  /* 0x0288000002ea8fae */ /* 0x0009ea000e101d46 */
[----:B------:R4:W-:Y:S05]  /*d740*/  @!P0 LDGSTS.E.BYPASS.LTC128B.128 [R234+0x4080], [R2.64+0x80], !P3 ;  /* 0x0408008002ea8fae */ /* 0x0009ea000d901d46 */
[----:B------:R4:W-:Y:S05]  /*d750*/  @!P0 LDGSTS.E.BYPASS.LTC128B.128 [R234+0x3080], [R170.64], !P4 ;  /* 0x03080000aaea8fae */ /* 0x0009ea000e101d46 */
[----:B------:R4:W-:Y:S01]  /*d760*/  @!P0 LDGSTS.E.BYPASS.LTC128B.128 [R234+0x4880], [R170.64+0x80], !P3 ;  /* 0x04880080aaea8fae */ /* 0x0009e2000d901d46 */
[C---:B------:R-:W-:Y:S04]  /*d770*/  ISETP.GT.AND P0, PT, R235.reuse, R4, PT ;  /* 0x00000004eb00720c */ /* 0x040fe80003f04270 */
[----:B------:R-:W-:Y:S05]  /*d780*/  LDSM.16.M88.4 R200, [R224+0x8080] ;  /* 0x00808000e0c8783b */ /* 0x000fea0000000200 */
[----:B------:R-:W4:Y:S04]  /*d790*/  LDSM.16.M88.4 R204, [R222+0x5080] ;  /* 0x00508000decc783b */ /* 0x000f280000000200 */
[----:B------:R-:W-:Y:S01]  /*d7a0*/  @P0 IADD3 R0, R235, -0x1, RZ ;  /* 0xffffffffeb000810 */ /* 0x000fe20007ffe0ff */
[----:B------:R-:W4:Y:S01]  /*d7b0*/  LDSM.16.M88.4 R208, [R224+0xa080] ;  /* 0x00a08000e0d0783b */ /* 0x000f220000000200 */
[----:B-1----:R-:W-:Y:S04]  /*d7c0*/  @P0 MOV R7, R241 ;  /* 0x000000f100070202 */ /* 0x002fe80000000f00 */
[----:B------:R-:W1:Y:S01]  /*d7d0*/  LDSM.16.M88.4 R212, [R222+0x5880] ;  /* 0x00588000ded4783b */ /* 0x000e620000000200 */
[----:B----4-:R-:W-:Y:S04]  /*d7e0*/  @P0 SHF.R.S32.HI R2, RZ, 0x1f, R0 ;  /* 0x0000001fff020819 */ /* 0x010fe80000011400 */
[----:B------:R-:W0:Y:S01]  /*d7f0*/  LDGDEPBAR ;  /* 0x00000000000079af */ /* 0x000e220000000000 */
[----:B------:R-:W-:Y:S02]  /*d800*/  @P0 IMAD R2, R2, c[0x0][0x1e0], RZ ;  /* 0x0000780002020a24 */ /* 0x000fe400078e02ff */
[----:B------:R-:W-:Y:S02]  /*d810*/  IMAD.MOV.U32 R170, RZ, RZ, c[0x0][0x1e4] ;  /* 0x00007900ffaa7624 */ /* 0x000fe400078e00ff */
[----:B------:R-:W4:Y:S01]  /*d820*/  LDSM.16.M88.4 R176, [R222+0x6080] ;  /* 0x00608000deb0783b */ /* 0x000f220000000200 */
[C---:B------:R-:W-:Y:S02]  /*d830*/  @P0 IMAD R4, R0.reuse, c[0x0][0x1e4], R2 ;  /* 0x0000790000040a24 */ /* 0x040fe400078e0202 */
[----:B------:R-:W-:Y:S02]  /*d840*/  @P0 IMAD.WIDE.U32 R2, R0, c[0x0][0x1e0], RZ ;  /* 0x0000780000020a25 */ /* 0x000fe400078e00ff */
[----:B------:R-:W-:Y:S02]  /*d850*/  LDSM.16.M88.4 R196, [R226+0x8080] ;  /* 0x00808000e2c4783b */ /* 0x000fe40000000200 */
[----:B------:R-:W-:Y:S02]  /*d860*/  @P0 IMAD.IADD R3, R3, 0x1, R4 ;  /* 0x0000000103030824 */ /* 0x000fe400078e0204 */
[----:B------:R-:W-:Y:S01]  /*d870*/  @P0 IMAD.MOV.U32 R6, RZ, RZ, R238 ;  /* 0x000000ffff060224 */ /* 0x000fe200078e00ee */
[----:B------:R-:W-:Y:S01]  /*d880*/  STL [R1+0xa0], R242 ;  /* 0x0000a0f201007387 */ /* 0x000fe20000100800 */
[----:B------:R-:W-:Y:S01]  /*d890*/  @P0 IMAD R3, R3, 0x30, RZ ;  /* 0x0000003003030824 */ /* 0x000fe200078e02ff */
[----:B------:R-:W-:Y:S01]  /*d8a0*/  MOV R238, c[0x0][0x32c] ;  /* 0x0000cb0000ee7a02 */ /* 0x000fe20000000f00 */
[----:B------:R-:W-:Y:S04]  /*d8b0*/  @P0 IMAD.WIDE.U32 R6, R2, 0x30, R6 ;  /* 0x0000003002060825 */ /* 0x000fe800078e0006 */
[----:B------:R-:W-:Y:S01]  /*d8c0*/  IMAD R0, R242, 0x80, R243 ;  /* 0x00000080f2007824 */ /* 0x000fe200078e02f3 */
[C---:B------:R-:W-:Y:S01]  /*d8d0*/  @P0 LEA R2, P1, R6.reuse, c[0x0][0x1c8], 0x1 ;  /* 0x0000720006020a11 */ /* 0x040fe200078208ff */
[-C--:B------:R-:W-:Y:S08]  /*d8e0*/  HMMA.16816.F32.BF16 R8, R200, R204.reuse, R8 ;  /* 0x000000ccc808723c */ /* 0x080ff00000041808 */
        /* <DEDUP_REMOVED lines=14> */
[----:B------:R-:W4:Y:S05]  /*d9d0*/  LDSM.16.M88.4 R176, [R221+0x1000] ;  /* 0x00100000ddb0783b */ /* 0x000f2a0000000200 */
[----:B------:R-:W-:Y:S02]  /*d9e0*/  LDSM.16.M88.4 R200, [R223+0xc080] ;  /* 0x00c08000dfc8783b */ /* 0x000fe40000000200 */
[-C--:B------:R-:W-:Y:S08]  /*d9f0*/  HMMA.16816.F32.BF16 R8, R196, R204.reuse, R8 ;  /* 0x000000ccc408723c */ /* 0x080ff00000041808 */
[C---:B-1----:R-:W-:Y:S08]  /*da00*/  HMMA.16816.F32.BF16 R12, R208.reuse, R204, R12 ;  /* 0x000000ccd00c723c */ /* 0x042ff0000004180c */
        /* <DEDUP_REMOVED lines=11> */
[----:B------:R-:W4:Y:S03]  /*dac0*/  LDSM.16.M88.4 R208, [R223+0xe080] ;  /* 0x00e08000dfd0783b */ /* 0x000f260000000200 */
[----:B--2---:R-:W-:Y:S01]  /*dad0*/  IADD3 R0, R175, R0, R237 ;  /* 0x00000000af007210 */ /* 0x004fe20007ffe0ed */
[----:B------:R-:W-:Y:S03]  /*dae0*/  IMAD.MOV.U32 R175, RZ, RZ, c[0x0][0x2c4] ;  /* 0x0000b100ffaf7624 */ /* 0x000fe600078e00ff */
[----:B------:R-:W-:Y:S01]  /*daf0*/  HMMA.16816.F32.BF16 R52, R196, R178, R52 ;  /* 0x000000b2c434723c */ /* 0x000fe20000041834 */
[----:B------:R-:W2:Y:S03]  /*db00*/  LDSM.16.M88.4 R176, [R216+0x7880] ;  /* 0x00788000d8b0783b */ /* 0x000ea60000000200 */
[----:B---3--:R-:W-:Y:S01]  /*db10*/  IMAD.IADD R171, R169, 0x1, R0 ;  /* 0x00000001a9ab7824 */ /* 0x008fe200078e0200 */
[----:B------:R-:W-:Y:S01]  /*db20*/  ISETP.NE.AND P5, PT, R175, 0x1, PT ;  /* 0x00000001af00780c */ /* 0x000fe20003fa5270 */
[----:B------:R-:W-:Y:S01]  /*db30*/  LDSM.16.M88.4 R196, [R225+0xc080] ;  /* 0x00c08000e1c4783b */ /* 0x000fe20000000200 */
[----:B------:R-:W-:Y:S01]  /*db40*/  @P0 IMAD.IADD R0, R7, 0x1, R3 ;  /* 0x0000000107000824 */ /* 0x000fe200078e0203 */
[-C--:B-1----:R-:W-:Y:S01]  /*db50*/  HMMA.16816.F32.BF16 R8, R200, R204.reuse, R8 ;  /* 0x000000ccc808723c */ /* 0x082fe20000041808 */
[----:B------:R-:W-:Y:S04]  /*db60*/  IMAD.MOV.U32 R169, RZ, RZ, c[0x0][0x1e0] ;  /* 0x00007800ffa97624 */ /* 0x000fe800078e00ff */
[----:B------:R-:W-:Y:S02]  /*db70*/  @P0 LEA.HI.X R3, R6, c[0x0][0x1cc], R0, 0x1, P1 ;  /* 0x0000730006030a11 */ /* 0x000fe400008f0c00 */
[C---:B------:R-:W-:Y:S02]  /*db80*/  @P0 SHF.L.U32 R7, R169.reuse, 0x5, RZ ;  /* 0x00000005a9070819 */ /* 0x040fe400000006ff */
[----:B------:R-:W-:Y:S03]  /*db90*/  @P0 SHF.L.U64.HI R0, R169, 0x5, R170 ;  /* 0x00000005a9000819 */ /* 0x000fe600000102aa */
[-C--:B------:R-:W-:Y:S01]  /*dba0*/  @P0 IADD3 R6, P2, R2, R7.reuse, RZ ;  /* 0x0000000702060210 */ /* 0x080fe20007f5e0ff */
[----:B------:R-:W-:Y:S05]  /*dbb0*/  @P5 IMAD.HI.U32 R4, R171, c[0x0][0x2c8], RZ ;  /* 0x0000b200ab045a27 */ /* 0x000fea00078e00ff */
[----:B------:R-:W-:Y:S01]  /*dbc0*/  @P5 SHF.R.U32.HI R171, RZ, c[0x0][0x2cc], R4 ;  /* 0x0000b300ffab5a19 */ /* 0x000fe20000011604 */
[C---:B----4-:R-:W-:Y:S08]  /*dbd0*/  HMMA.16816.F32.BF16 R12, R208.reuse, R204, R12 ;  /* 0x000000ccd00c723c */ /* 0x050ff0000004180c */
[-C--:B------:R-:W-:Y:S08]  /*dbe0*/  HMMA.16816.F32.BF16 R16, R208, R206.reuse, R16 ;  /* 0x000000ced010723c */ /* 0x080ff00000041810 */
[C---:B------:R-:W-:Y:S01]  /*dbf0*/  HMMA.16816.F32.BF16 R20, R200.reuse, R206, R20 ;  /* 0x000000cec814723c */ /* 0x040fe20000041814 */
[----:B------:R-:W1:Y:S07]  /*dc00*/  LDSM.16.M88.4 R204, [R231] ;  /* 0x00000000e7cc783b */ /* 0x000e6e0000000200 */
[-C--:B------:R-:W-:Y:S08]  /*dc10*/  HMMA.16816.F32.BF16 R24, R200, R212.reuse, R24 ;  /* 0x000000d4c818723c */ /* 0x080ff00000041818 */
[C---:B------:R-:W-:Y:S08]  /*dc20*/  HMMA.16816.F32.BF16 R28, R208.reuse, R212, R28 ;  /* 0x000000d4d01c723c */ /* 0x040ff0000004181c */
[-C--:B------:R-:W-:Y:S08]  /*dc30*/  HMMA.16816.F32.BF16 R32, R208, R214.reuse, R32 ;  /* 0x000000d6d020723c */ /* 0x080ff00000041820 */
[C---:B------:R-:W-:Y:S01]  /*dc40*/  HMMA.16816.F32.BF16 R36, R200.reuse, R214, R36 ;  /* 0x000000d6c824723c */ /* 0x040fe20000041824 */
[----:B------:R-:W-:Y:S07]  /*dc50*/  LDSM.16.M88.4 R212, [R230] ;  /* 0x00000000e6d4783b */ /* 0x000fee0000000200 */
[-C--:B--2---:R-:W-:Y:S08]  /*dc60*/  HMMA.16816.F32.BF16 R40, R200, R176.reuse, R40 ;  /* 0x000000b0c828723c */ /* 0x084ff00000041828 */
[C---:B------:R-:W-:Y:S08]  /*dc70*/  HMMA.16816.F32.BF16 R44, R208.reuse, R176, R44 ;  /* 0x000000b0d02c723c */ /* 0x040ff0000004182c */
[-C--:B------:R-:W-:Y:S01]  /*dc80*/  HMMA.16816.F32.BF16 R48, R208, R178.reuse, R48 ;  /* 0x000000b2d030723c */ /* 0x080fe20000041830 */
[----:B------:R-:W2:Y:S07]  /*dc90*/  LDSM.16.M88.4 R208, [R225+0xe080] ;  /* 0x00e08000e1d0783b */ /* 0x000eae0000000200 */
[----:B------:R-:W-:Y:S01]  /*dca0*/  HMMA.16816.F32.BF16 R52, R200, R178, R52 ;  /* 0x000000b2c834723c */ /* 0x000fe20000041834 */
[----:B------:R-:W3:Y:S05]  /*dcb0*/  LDSM.16.M88.4 R176, [R229] ;  /* 0x00000000e5b0783b */ /* 0x000eea0000000200 */
[----:B------:R-:W-:Y:S02]  /*dcc0*/  LDSM.16.M88.4 R200, [R224+0xc080] ;  /* 0x00c08000e0c8783b */ /* 0x000fe40000000200 */
[-C--:B-1----:R-:W-:Y:S08]  /*dcd0*/  HMMA.16816.F32.BF16 R8, R196, R204.reuse, R8 ;  /* 0x000000ccc408723c */ /* 0x082ff00000041808 */
[C---:B--2---:R-:W-:Y:S08]  /*dce0*/  HMMA.16816.F32.BF16 R12, R208.reuse, R204, R12 ;  /* 0x000000ccd00c723c */ /* 0x044ff0000004180c */
        /* <DEDUP_REMOVED lines=11> */
[----:B------:R-:W2:Y:S07]  /*dda0*/  LDSM.16.M88.4 R208, [R224+0xe080] ;  /* 0x00e08000e0d0783b */ /* 0x000eae0000000200 */
[----:B------:R-:W-:Y:S01]  /*ddb0*/  HMMA.16816.F32.BF16 R52, R196, R178, R52 ;  /* 0x000000b2c434723c */ /* 0x000fe20000041834 */
[----:B------:R-:W3:Y:S05]  /*ddc0*/  LDSM.16.M88.4 R176, [R222+0x7880] ;  /* 0x00788000deb0783b */ /* 0x000eea0000000200 */
        /* <DEDUP_REMOVED lines=11> */
[-C--:B---3--:R-:W-:Y:S08]  /*de80*/  HMMA.16816.F32.BF16 R40, R200, R176.reuse, R40 ;  /* 0x000000b0c828723c */ /* 0x088ff00000041828 */
[C---:B------:R-:W-:Y:S08]  /*de90*/  HMMA.16816.F32.BF16 R44, R208.reuse, R176, R44 ;  /* 0x000000b0d02c723c */ /* 0x040ff0000004182c */
[-C--:B------:R-:W-:Y:S01]  /*dea0*/  HMMA.16816.F32.BF16 R48, R208, R178.reuse, R48 ;  /* 0x000000b2d030723c */ /* 0x080fe20000041830 */
[----:B------:R-:W3:Y:S07]  /*deb0*/  LDSM.16.M88.4 R208, [R221+0x2000] ;  /* 0x00200000ddd0783b */ /* 0x000eee0000000200 */
[----:B------:R-:W-:Y:S01]  /*dec0*/  HMMA.16816.F32.BF16 R52, R200, R178, R52 ;  /* 0x000000b2c834723c */ /* 0x000fe20000041834 */
[----:B------:R-:W4:Y:S05]  /*ded0*/  LDL R200, [R1+0x88] ;  /* 0x0000880001c87983 */ /* 0x000f2a0000100800 */
[----:B------:R-:W4:Y:S02]  /*dee0*/  LDL R201, [R1+0x74] ;  /* 0x0000740001c97983 */ /* 0x000f240000100800 */
[-C--:B-1----:R-:W-:Y:S03]  /*def0*/  HMMA.16816.F32.BF16 R8, R196, R204.reuse, R8 ;  /* 0x000000ccc408723c */ /* 0x082fe60000041808 */
[----:B------:R-:W1:Y:S01]  /*df00*/  LDSM.16.M88.4 R176, [R221+0x2800] ;  /* 0x00280000ddb0783b */ /* 0x000e620000000200 */
[----:B------:R-:W-:Y:S04]  /*df10*/  DEPBAR.LE SB0, 0x0 ;  /* 0x000080000000791a */ /* 0x000fe80000000000 */
[C---:B--2---:R-:W-:Y:S01]  /*df20*/  HMMA.16816.F32.BF16 R12, R212.reuse, R204, R12 ;  /* 0x000000ccd40c723c */ /* 0x044fe2000004180c */
[----:B------:R-:W-:Y:S07]  /*df30*/  BAR.SYNC.DEFER_BLOCKING 0x0 ;  /* 0x0000000000007b1d */ /* 0x000fee0000010000 */
[-C--:B------:R-:W-:Y:S08]  /*df40*/  HMMA.16816.F32.BF16 R16, R212, R206.reuse, R16 ;  /* 0x000000ced410723c */ /* 0x080ff00000041810 */
[C---:B------:R-:W-:Y:S08]  /*df50*/  HMMA.16816.F32.BF16 R20, R196.reuse, R206, R20 ;  /* 0x000000cec414723c */ /* 0x040ff00000041814 */
[-C--:B---3--:R-:W-:Y:S01]  /*df60*/  HMMA.16816.F32.BF16 R24, R196, R208.reuse, R24 ;  /* 0x000000d0c418723c */ /* 0x088fe20000041818 */
[----:B------:R-:W-:Y:S01]  /*df70*/  @!PT LDS RZ, [RZ] ;  /* 0x00000000fffff984 */ /* 0x000fe20000000800 */
[----:B------:R-:W-:Y:S01]  /*df80*/  @!PT LDS RZ, [RZ] ;  /* 0x00000000fffff984 */ /* 0x000fe20000000800 */
[----:B------:R-:W-:Y:S01]  /*df90*/  @!PT LDS RZ, [RZ] ;  /* 0x00000000fffff984 */ /* 0x000fe20000000800 */
[----:B------:R2:W-:Y:S05]  /*dfa0*/  @P0 LDGSTS.E.BYPASS.LTC128B.128 [R234+0x5080], [R2.64], !P4 ;  /* 0x0508000002ea0fae */ /* 0x0005ea000e101d46 */
[----:B------:R2:W-:Y:S02]  /*dfb0*/  @P0 LDGSTS.E.BYPASS.LTC128B.128 [R234+0x6880], [R2.64+0x80], !P3 ;  /* 0x0688008002ea0fae */ /* 0x0005e4000d901d46 */
[C---:B------:R-:W-:Y:S08]  /*dfc0*/  HMMA.16816.F32.BF16 R28, R212.reuse, R208, R28 ;  /* 0x000000d0d41c723c */ /* 0x040ff0000004181c */
[-C--:B------:R-:W-:Y:S08]  /*dfd0*/  HMMA.16816.F32.BF16 R32, R212, R210.reuse, R32 ;  /* 0x000000d2d420723c */ /* 0x080ff00000041820 */
[C---:B------:R-:W-:Y:S08]  /*dfe0*/  HMMA.16816.F32.BF16 R36, R196.reuse, R210, R36 ;  /* 0x000000d2c424723c */ /* 0x040ff00000041824 */
[-C--:B-1----:R-:W-:Y:S08]  /*dff0*/  HMMA.16816.F32.BF16 R40, R196, R176.reuse, R40 ;  /* 0x000000b0c428723c */ /* 0x082ff00000041828 */
[C---:B------:R-:W-:Y:S07]  /*e000*/  HMMA.16816.F32.BF16 R44, R212.reuse, R176, R44 ;  /* 0x000000b0d42c723c */ /* 0x040fee000004182c */
[----:B------:R-:W-:Y:S01]  /*e010*/  @P0 IADD3 R176, P1, R6, R7, RZ ;  /* 0x0000000706b00210 */ /* 0x000fe20007f3e0ff */
[--C-:B------:R-:W-:Y:S01]  /*e020*/  @P0 IMAD.X R7, R3, 0x1, R0.reuse, P2 ;  /* 0x0000000103070824 */ /* 0x100fe200010e0600 */
[-C--:B------:R-:W-:Y:S01]  /*e030*/  HMMA.16816.F32.BF16 R48, R212, R178.reuse, R48 ;  /* 0x000000b2d430723c */ /* 0x080fe20000041830 */
[----:B--2---:R-:W1:Y:S02]  /*e040*/  SHFL.IDX PT, R3, R171, RZ, 0x1c1f ;  /* 0x001c1fffab037589 */ /* 0x004e6400000e0000 */
[----:B------:R-:W-:Y:S02]  /*e050*/  @P0 IMAD.X R177, R7, 0x1, R0, P1 ;  /* 0x0000000107b10824 */ /* 0x000fe400008e0600 */
[----:B------:R-:W-:Y:S01]  /*e060*/  IMAD R0, R235, -0x30, RZ ;  /* 0xffffffd0eb007824 */ /* 0x000fe200078e02ff */
[----:B------:R1:W-:Y:S02]  /*e070*/  @P0 LDGSTS.E.BYPASS.LTC128B.128 [R234+0x5880], [R6.64], !P4 ;  /* 0x0588000006ea0fae */ /* 0x0003e4000e101d46 */
[----:B------:R-:W-:Y:S03]  /*e080*/  HMMA.16816.F32.BF16 R52, R196, R178, R52 ;  /* 0x000000b2c434723c */ /* 0x000fe60000041834 */
[----:B------:R1:W-:Y:S05]  /*e090*/  @P0 LDGSTS.E.BYPASS.LTC128B.128 [R234+0x7080], [R6.64+0x80], !P3 ;  /* 0x0708008006ea0fae */ /* 0x0003ea000d901d46 */
[----:B------:R2:W-:Y:S05]  /*e0a0*/  @P0 LDGSTS.E.BYPASS.LTC128B.128 [R234+0x6080], [R176.64], !P4 ;  /* 0x06080000b0ea0fae */ /* 0x0005ea000e101d46 */
[----:B------:R2:W-:Y:S01]  /*e0b0*/  @P0 LDGSTS.E.BYPASS.LTC128B.128 [R234+0x7880], [R176.64+0x80], !P3 ;  /* 0x07880080b0ea0fae */ /* 0x0005e2000d901d46 */
[----:B------:R-:W-:Y:S04]  /*e0c0*/  ISETP.GE.AND P3, PT, R238, 0x1, PT ;  /* 0x00000001ee00780c */ /* 0x000fe80003f66270 */
[----:B------:R-:W0:Y:S01]  /*e0d0*/  LDGDEPBAR ;  /* 0x00000000000079af */ /* 0x000e220000000000 */
[----:B----4-:R-:W-:Y:S04]  /*e0e0*/  IADD3 R179, -R200, 0x1, R0 ;  /* 0x00000001c8b37810 */ /* 0x010fe80007ffe100 */
[----:B------:R-:W-:Y:S04]  /*e0f0*/  IADD3 R179, -R201, R179, R5 ;  /* 0x000000b3c9b37210 */ /* 0x000fe80007ffe105 */
[C---:B------:R-:W-:Y:S02]  /*e100*/  IADD3 R178, R179.reuse, c[0x0][0x328], RZ ;  /* 0x0000ca00b3b27a10 */ /* 0x040fe40007ffe0ff */
[----:B------:R-:W-:Y:S03]  /*e110*/  IADD3 R179, R179, UR4, RZ ;  /* 0x00000004b3b37c10 */ /* 0x000fe6000fffe0ff */
[C---:B-1----:R-:W-:Y:S02]  /*e120*/  IMAD.IADD R6, R3.reuse, 0x1, R178 ;  /* 0x0000000103067824 */ /* 0x042fe400078e02b2 */
[----:B------:R-:W-:Y:S01]  /*e130*/  IMAD.IADD R2, R3, 0x1, R179 ;  /* 0x0000000103027824 */ /* 0x000fe200078e02b3 */
[----:B------:R-:W-:-:S05]  /*e140*/  @!P3 BRA `(.L_x_1213) ;  /* 0x000001800000b947 */ /* 0x000fca0003800000 */
[----:B--2---:R-:W-:Y:S01]  /*e150*/  IADD3 R3, -R201, R5, R3 ;  /* 0x00000005c9037210 */ /* 0x004fe20007ffe103 */
        /* <DEDUP_REMOVED lines=12> */
.L_x_1215:
[----:B------:R-:W-:Y:S04]  /*e220*/  MOV R4, c[0x0][0x32c] ;  /* 0x0000cb0000047a02 */ /* 0x000fe80000000f00 */
[----:B------:R-:W-:Y:S11]  /*e230*/  ISETP.NE.AND P0, PT, R4, 0x1, PT ;  /* 0x000000010400780c */ /* 0x000ff60003f05270 */
[----:B------:R-:W-:Y:S02]  /*e240*/  @!UPT UIADD3 URZ, URZ, URZ, URZ ;  /* 0x0000003f3f3ff290 */ /* 0x000fe4000fffe03f */
[----:B------:R-:W-:Y:S05]  /*e250*/  @P0 IMAD.HI.U32 R4, R3, c[0x0][0x330], RZ ;  /* 0x0000cc0003040a27 */ /* 0x000fea00078e00ff */
[----:B------:R-:W-:Y:S02]  /*e260*/  @P0 SHF.R.U32.HI R3, RZ, c[0x0][0x334], R4 ;  /* 0x0000cd00ff030a19 */ /* 0x000fe40000011604 */
.L_x_1216:
[----:B------:R-:W-:Y:S05]  /*e270*/  BSYNC B0 ;  /* 0x0000000000007941 */ /* 0x000fea0003800000 */
.L_x_1214:
[----:B------:R-:W-:Y:S04]  /*e280*/  IMAD.IADD R4, R0, 0x1, -R200 ;  /* 0x0000000100047824 */ /* 0x000fe800078e0ac8 */
[----:B------:R-:W-:Y:S05]  /*e290*/  IMAD R3, R3, c[0x0][0x32c], R4 ;  /* 0x0000cb0003037a24 */ /* 0x000fea00078e0204 */
[----:B------:R-:W-:Y:S02]  /*e2a0*/  IADD3 R4, R3, c[0x0][0x32c], RZ ;  /* 0x0000cb0003047a10 */ /* 0x000fe40007ffe0ff */
[----:B------:R-:W-:Y:S02]  /*e2b0*/  IMNMX R2, R2, R3, !PT ;  /* 0x0000000302027217 */ /* 0x000fe40007800200 */
[----:B------:R-:W-:Y:S02]  /*e2c0*/  IMNMX R6, R6, R4, PT ;  /* 0x0000000406067217 */ /* 0x000fe40003800200 */
.L_x_1213:
[----:B--2---:R-:W1:Y:S02]  /*e2d0*/  SHFL.IDX PT, R4, R171, 0x1, 0x1c1f ;  /* 0x003c1f00ab047f89 */ /* 0x004e6400000e0000 */
[-C--:B-1----:R-:W-:Y:S02]  /*e2e0*/  IADD3 R7, R178, R4.reuse, RZ ;  /* 0x00000004b2077210 */ /* 0x082fe40007ffe0ff */
[----:B------:R-:W-:Y:S01]  /*e2f0*/  IADD3 R3, R179, R4, RZ ;  /* 0x00000004b3037210 */ /* 0x000fe20007ffe0ff */
        /* <DEDUP_REMOVED lines=14> */
.L_x_1219:
[----:B------:R-:W-:Y:S04]  /*e3e0*/  MOV R169, c[0x0][0x32c] ;  /* 0x0000cb0000a97a02 */ /* 0x000fe80000000f00 */
[----:B------:R-:W-:Y:S11]  /*e3f0*/  ISETP.NE.AND P0, PT, R169, 0x1, PT ;  /* 0x00000001a900780c */ /* 0x000ff60003f05270 */
[----:B------:R-:W-:Y:S02]  /*e400*/  @!UPT UIADD3 URZ, URZ, URZ, URZ ;  /* 0x0000003f3f3ff290 */ /* 0x000fe4000fffe03f */
[----:B------:R-:W-:Y:S05]  /*e410*/  @P0 IMAD.HI.U32 R169, R4, c[0x0][0x330], RZ ;  /* 0x0000cc0004a90a27 */ /* 0x000fea00078e00ff */
[----:B------:R-:W-:Y:S02]  /*e420*/  @P0 SHF.R.U32.HI R4, RZ, c[0x0][0x334], R169 ;  /* 0x0000cd00ff040a19 */ /* 0x000fe400000116a9 */
.L_x_1220:
[----:B------:R-:W-:Y:S05]  /*e430*/  BSYNC B0 ;  /* 0x0000000000007941 */ /* 0x000fea0003800000 */
.L_x_1218:
[----:B------:R-:W-:Y:S04]  /*e440*/  IMAD.IADD R169, R0, 0x1, -R200 ;  /* 0x0000000100a97824 */ /* 0x000fe800078e0ac8 */
[----:B------:R-:W-:Y:S05]  /*e450*/  IMAD R4, R4, c[0x0][0x32c], R169 ;  /* 0x0000cb0004047a24 */ /* 0x000fea00078e02a9 */
[----:B------:R-:W-:Y:S02]  /*e460*/  IADD3 R169, R4, c[0x0][0x32c], RZ ;  /* 0x0000cb0004a97a10 */ /* 0x000fe40007ffe0ff */
[----:B------:R-:W-:Y:S02]  /*e470*/  IMNMX R3, R3, R4, !PT ;  /* 0x0000000403037217 */ /* 0x000fe40007800200 */
[----:B------:R-:W-:Y:S02]  /*e480*/  IMNMX R7, R7, R169, PT ;  /* 0x000000a907077217 */ /* 0x000fe40003800200 */
.L_x_1217:
[----:B------:R-:W1:Y:S02]  /*e490*/  SHFL.IDX PT, R170, R171, 0x2, 0x1c1f ;  /* 0x005c1f00abaa7f89 */ /* 0x000e6400000e0000 */
        /* <DEDUP_REMOVED lines=16> */
.L_x_1223:
[----:B------:R-:W-:Y:S04]  /*e5a0*/  MOV R175, c[0x0][0x32c] ;  /* 0x0000cb0000af7a02 */ /* 0x000fe80000000f00 */
[----:B------:R-:W-:Y:S11]  /*e5b0*/  ISETP.NE.AND P0, PT, R175, 0x1, PT ;  /* 0x00000001af00780c */ /* 0x000ff60003f05270 */
[----:B------:R-:W-:Y:S02]  /*e5c0*/  @!UPT UIADD3 URZ, URZ, URZ, URZ ;  /* 0x0000003f3f3ff290 */ /* 0x000fe4000fffe03f */
[----:B------:R-:W-:Y:S05]  /*e5d0*/  @P0 IMAD.HI.U32 R175, R170, c[0x0][0x330], RZ ;  /* 0x0000cc00aaaf0a27 */ /* 0x000fea00078e00ff */
[----:B------:R-:W-:Y:S02]  /*e5e0*/  @P0 SHF.R.U32.HI R170, RZ, c[0x0][0x334], R175 ;  /* 0x0000cd00ffaa0a19 */ /* 0x000fe400000116af */
.L_x_1224:
[----:B------:R-:W-:Y:S05]  /*e5f0*/  BSYNC B0 ;  /* 0x0000000000007941 */ /* 0x000fea0003800000 */
.L_x_1222:
[----:B------:R-:W-:Y:S04]  /*e600*/  IMAD.IADD R175, R0, 0x1, -R200 ;  /* 0x0000000100af7824 */ /* 0x000fe800078e0ac8 */
[----:B------:R-:W-:Y:S05]  /*e610*/  IMAD R170, R170, c[0x0][0x32c], R175 ;  /* 0x0000cb00aaaa7a24 */ /* 0x000fea00078e02af */
[----:B------:R-:W-:Y:S02]  /*e620*/  IADD3 R175, R170, c[0x0][0x32c], RZ ;  /* 0x0000cb00aaaf7a10 */ /* 0x000fe40007ffe0ff */
[----:B------:R-:W-:Y:S02]  /*e630*/  IMNMX R4, R4, R170, !PT ;  /* 0x000000aa04047217 */ /* 0x000fe40007800200 */
[----:B------:R-:W-:Y:S02]  /*e640*/  IMNMX R169, R169, R175, PT ;  /* 0x000000afa9a97217 */ /* 0x000fe40003800200 */
.L_x_1221:
[C---:B------:R-:W-:Y:S02]  /*e650*/  ISETP.GE.AND P2, PT, R0.reuse, 0x9, PT ;  /* 0x000000090000780c */ /* 0x040fe40003f46270 */
[----:B------:R-:W-:Y:S02]  /*e660*/  ISETP.GE.AND P1, PT, R0, 0xa, PT ;  /* 0x0000000a0000780c */ /* 0x000fe40003f26270 */
[----:B------:R-:W-:Y:S02]  /*e670*/  ISETP.GT.AND P0, PT, R2, 0x8, !P2 ;  /* 0x000000080200780c */ /* 0x000fe40005704270 */
[----:B------:R-:W-:Y:S02]  /*e680*/  P2R R196, PR, RZ, 0x4 ;  /* 0x00000004ffc47803 */ /* 0x000fe40000000000 */
[----:B------:R-:W-:Y:S02]  /*e690*/  ISETP.LT.OR P0, PT, R6, 0x9, P0 ;  /* 0x000000090600780c */ /* 0x000fe40000701670 */
[----:B------:R-:W-:Y:S02]  /*e6a0*/  P2R R170, PR, RZ, 0x2 ;  /* 0x00000002ffaa7803 */ /* 0x000fe40000000000 */
[----:B------:R-:W-:Y:S02]  /*e6b0*/  FSEL R197, R20, -INF , !P0 ;  /* 0xff80000014c57808 */ /* 0x000fe40004000000 */
[----:B------:R-:W-:Y:S02]  /*e6c0*/  ISETP.GT.AND P0, PT, R2, 0x9, !P1 ;  /* 0x000000090200780c */ /* 0x000fe40004f04270 */
[----:B------:R-:W-:Y:S02]  /*e6d0*/  ISETP.GE.AND P5, PT, R0, 0x21, PT ;  /* 0x000000210000780c */ /* 0x000fe40003fa6270 */
[----:B------:R-:W-:Y:S02]  /*e6e0*/  ISETP.LT.OR P0, PT, R6, 0xa, P0 ;  /* 0x0000000a0600780c */ /* 0x000fe40000701670 */
[C---:B------:R-:W-:Y:S02]  /*e6f0*/  ISETP.GE.AND P4, PT, R0.reuse, 0x22, PT ;  /* 0x000000220000780c */ /* 0x040fe40003f86270 */
[----:B------:R-:W-:Y:S02]  /*e700*/  FSEL R198, R21, -INF , !P0 ;  /* 0xff80000015c67808 */ /* 0x000fe40004000000 */
[----:B------:R-:W-:Y:S02]  /*e710*/  ISETP.GT.AND P0, PT, R3, 0x8, !P2 ;  /* 0x000000080300780c */ /* 0x000fe40005704270 */
[C---:B------:R-:W-:Y:S02]  /*e720*/  ISETP.GE.AND P2, PT, R0.reuse, 0x11, PT ;  /* 0x000000110000780c */ /* 0x040fe40003f46270 */
[----:B------:R-:W-:Y:S02]  /*e730*/  ISETP.LT.OR P0, PT, R7, 0x9, P0 ;  /* 0x000000090700780c */ /* 0x000fe40000701670 */
[----:B------:R-:W-:Y:S02]  /*e740*/  ISETP.GE.AND P3, PT, R0, 0x29, PT ;  /* 0x000000290000780c */ /* 0x000fe40003f66270 */
[----:B------:R-:W-:Y:S02]  /*e750*/  FSEL R199, R22, -INF , !P0 ;  /* 0xff80000016c77808 */ /* 0x000fe40004000000 */
[----:B------:R-:W-:Y:S02]  /*e760*/  ISETP.GT.AND P0, PT, R3, 0x9, !P1 ;  /* 0x000000090300780c */ /* 0x000fe40004f04270 */
[----:B------:R-:W-:Y:S02]  /*e770*/  ISETP.GE.AND P1, PT, R0, 0x12, PT ;  /* 0x000000120000780c */ /* 0x000fe40003f26270 */
        /* <DEDUP_REMOVED lines=8> */
[----:B------:R-:W-:Y:S04]  /*e800*/  ISETP.GT.AND P0, PT, R2, 0x11, !P1 ;  /* 0x000000110200780c */ /* 0x000fe80004f04270 */
[----:B------:R-:W-:Y:S04]  /*e810*/  ISETP.LT.OR P0, PT, R6, 0x12, P0 ;  /* 0x000000120600780c */ /* 0x000fe80000701670 */
        /* <DEDUP_REMOVED lines=17> */
[----:B------:R-:W-:Y:S02]  /*e930*/  ISETP.GT.AND P0, PT, R3, 0x18, !P2 ;  /* 0x000000180300780c */ /* 0x000fe40005704270 */
[----:B------:R-:W-:Y:S02]  /*e940*/  ISETP.GE.AND P2, PT, R0, 0x1, PT ;  /* 0x000000010000780c */ /* 0x000fe40003f46270 */
[----:B------:R-:W-:Y:S04]  /*e950*/  ISETP.LT.OR P0, PT, R7, 0x19, P0 ;  /* 0x000000190700780c */ /* 0x000fe80000701670 */
[----:B------:R-:W-:Y:S02]  /*e960*/  FSEL R210, R38, -INF , !P0 ;  /* 0xff80000026d27808 */ /* 0x000fe40004000000 */
[----:B------:R-:W-:Y:S02]  /*e970*/  ISETP.GT.AND P0, PT, R3, 0x19, !P1 ;  /* 0x000000190300780c */ /* 0x000fe40004f04270 */
[----:B------:R-:W-:Y:S02]  /*e980*/  ISETP.GE.AND P1, PT, R0, 0x2, PT ;  /* 0x000000020000780c */ /* 0x000fe40003f26270 */
        /* <DEDUP_REMOVED lines=33> */
[----:B------:R-:W-:Y:S04]  /*eba0*/  ISETP.GT.AND P0, PT, R3, 0x28, !P3 ;  /* 0x000000280300780c */ /* 0x000fe80005f04270 */
[----:B------:R-:W-:Y:S04]  /*ebb0*/  ISETP.LT.OR P0, PT, R7, 0x29, P0 ;  /* 0x000000290700780c */ /* 0x000fe80000701670 */
[----:B------:R-:W-:Y:S02]  /*ebc0*/  FSEL R251, R54, -INF , !P0 ;  /* 0xff80000036fb7808 */ /* 0x000fe40004000000 */
[----:B------:R-:W-:Y:S04]  /*ebd0*/  ISETP.GT.AND P0, PT, R3, 0x29, !P6 ;  /* 0x000000290300780c */ /* 0x000fe80007704270 */
[----:B------:R-:W-:Y:S01]  /*ebe0*/  ISETP.LT.OR P0, PT, R7, 0x2a, P0 ;  /* 0x0000002a0700780c */ /* 0x000fe20000701670 */
[--C-:B-1----:R-:W-:Y:S03]  /*ebf0*/  IMAD.IADD R7, R178, 0x1, R2.reuse ;  /* 0x00000001b2077824 */ /* 0x102fe600078e0202 */
[----:B------:R-:W-:Y:S01]  /*ec00*/  FSEL R176, R55, -INF , !P0 ;  /* 0xff80000037b07808 */ /* 0x000fe20004000000 */
[----:B------:R-:W-:Y:S01]  /*ec10*/  IMAD.IADD R6, R179, 0x1, R2 ;  /* 0x00000001b3067824 */ /* 0x000fe200078e0202 */
[----:B------:R-:W-:Y:S04]  /*ec20*/  ISETP.GT.AND P0, PT, R4, 0x1, !P1 ;  /* 0x000000010400780c */ /* 0x000fe80004f04270 */
[----:B------:R-:W-:Y:S04]  /*ec30*/  ISETP.LT.OR P0, PT, R169, 0x2, P0 ;  /* 0x00000002a900780c */ /* 0x000fe80000701670 */
[----:B------:R-:W-:Y:S02]  /*ec40*/  FSEL R13, R13, -INF , !P0 ;  /* 0xff8000000d0d7808 */ /* 0x000fe40004000000 */
[----:B------:R-:W-:Y:S04]  /*ec50*/  ISETP.NE.AND P0, PT, R196, RZ, PT ;  /* 0x000000ffc400720c */ /* 0x000fe80003f05270 */
[----:B------:R-:W-:Y:S04]  /*ec60*/  ISETP.GT.AND P0, PT, R4, 0x8, !P0 ;  /* 0x000000080400780c */ /* 0x000fe80004704270 */
[C---:B------:R-:W-:Y:S04]  /*ec70*/  ISETP.LT.OR P0, PT, R169.reuse, 0x9, P0 ;  /* 0x00000009a900780c */ /* 0x040fe80000701670 */
[----:B------:R-:W-:Y:S02]  /*ec80*/  FSEL R16, R16, -INF , !P0 ;  /* 0xff80000010107808 */ /* 0x000fe40004000000 */
[----:B------:R-:W-:Y:S04]  /*ec90*/  ISETP.NE.AND P0, PT, R170, RZ, PT ;  /* 0x000000ffaa00720c */ /* 0x000fe80003f05270 */
[C---:B------:R-:W-:Y:S04]  /*eca0*/  ISETP.GT.AND P0, PT, R4.reuse, 0x9, !P0 ;  /* 0x000000090400780c */ /* 0x040fe80004704270 */
        /* <DEDUP_REMOVED lines=28> */
[C---:B------:R-:W-:Y:S04]  /*ee70*/  ISETP.LT.OR P0, PT, R169.reuse, 0x1, P0 ;  /* 0x00000001a900780c */ /* 0x040fe80000701670 */
[----:B------:R-:W-:Y:S02]  /*ee80*/  FSEL R12, R12, -INF , !P0 ;  /* 0xff8000000c0c7808 */ /* 0x000fe40004000000 */
        /* <DEDUP_REMOVED lines=19> */
.L_x_1227:
[----:B------:R-:W-:Y:S04]  /*efc0*/  MOV R3, c[0x0][0x32c] ;  /* 0x0000cb0000037a02 */ /* 0x000fe80000000f00 */
[----:B------:R-:W-:Y:S11]  /*efd0*/  ISETP.NE.AND P0, PT, R3, 0x1, PT ;  /* 0x000000010300780c */ /* 0x000ff60003f05270 */
[----:B------:R-:W-:Y:S02]  /*efe0*/  @!UPT UIADD3 URZ, URZ, URZ, URZ ;  /* 0x0000003f3f3ff290 */ /* 0x000fe4000fffe03f */
[----:B------:R-:W-:Y:S05]  /*eff0*/  @P0 IMAD.HI.U32 R3, R2, c[0x0][0x330], RZ ;  /* 0x0000cc0002030a27 */ /* 0x000fea00078e00ff */
[----:B------:R-:W-:Y:S02]  /*f000*/  @P0 SHF.R.U32.HI R2, RZ, c[0x0][0x334], R3 ;  /* 0x0000cd00ff020a19 */ /* 0x000fe40000011603 */
.L_x_1228:
[----:B------:R-:W-:Y:S05]  /*f010*/  BSYNC B0 ;  /* 0x0000000000007941 */ /* 0x000fea0003800000 */
.L_x_1226:
[----:B------:R-:W-:Y:S04]  /*f020*/  IMAD.IADD R0, R0, 0x1, -R200 ;  /* 0x0000000100007824 */ /* 0x000fe800078e0ac8 */
[----:B------:R-:W-:Y:S05]  /*f030*/  IMAD R2, R2, c[0x0][0x32c], R0 ;  /* 0x0000cb0002027a24 */ /* 0x000fea00078e0200 */
[----:B------:R-:W-:Y:S02]  /*f040*/  IADD3 R0, R2, c[0x0][0x32c], RZ ;  /* 0x0000cb0002007a10 */ /* 0x000fe40007ffe0ff */
[----:B------:R-:W-:Y:S02]  /*f050*/  IMNMX R6, R6, R2, !PT ;  /* 0x0000000206067217 */ /* 0x000fe40007800200 */
[----:B------:R-:W-:Y:S02]  /*f060*/  IMNMX R7, R7, R0, PT ;  /* 0x0000000007077217 */ /* 0x000fe40003800200 */
.L_x_1225:
        /* <DEDUP_REMOVED lines=14> */
[----:B------:R-:W-:Y:S02]  /*f150*/  ISETP.GT.AND P0, PT, R6, RZ, !P2 ;  /* 0x000000ff0600720c */ /* 0x000fe40005704270 */
[----:B------:R-:W-:Y:S02]  /*f160*/  FMNMX.FTZ R0, R208, R0, !PT ;  /* 0x00000000d0007209 */ /* 0x000fe40007810000 */
[----:B------:R-:W-:Y:S02]  /*f170*/  FMNMX.FTZ R2, R210, R2, !PT ;  /* 0x00000002d2027209 */ /* 0x000fe40007810000 */
[----:B------:R-:W-:Y:S02]  /*f180*/  FMNMX.FTZ R0, R244, R0, !PT ;  /* 0x00000000f4007209 */ /* 0x000fe40007810000 */
[----:B------:R-:W-:Y:S02]  /*f190*/  ISETP.LT.OR P0, PT, R7, 0x1, P0 ;  /* 0x000000010700780c */ /* 0x000fe40000701670 */
[----:B------:R-:W-:Y:S02]  /*f1a0*/  FMNMX.FTZ R0, R245, R0, !PT ;  /* 0x00000000f5007209 */ /* 0x000fe40007810000 */
[----:B------:R-:W-:Y:S02]  /*f1b0*/  FMNMX.FTZ R2, R212, R2, !PT ;  /* 0x00000002d4027209 */ /* 0x000fe40007810000 */
[----:B------:R-:W-:Y:S02]  /*f1c0*/  FMNMX.FTZ R0, R249, R0, !PT ;  /* 0x00000000f9007209 */ /* 0x000fe40007810000 */
[----:B------:R-:W-:Y:S02]  /*f1d0*/  FSEL R14, R14, -INF , !P0 ;  /* 0xff8000000e0e7808 */ /* 0x000fe40004000000 */
[----:B------:R-:W-:Y:S02]  /*f1e0*/  FMNMX.FTZ R0, R175, R0, !PT ;  /* 0x00000000af007209 */ /* 0x000fe40007810000 */
        /* <DEDUP_REMOVED lines=10> */
[----:B------:R-:W-:Y:S02]  /*f290*/  FMNMX.FTZ R2, R176, R2, !PT ;  /* 0x00000002b0027209 */ /* 0x000fe40007810000 */
[----:B------:R-:W-:Y:S02]  /*f2a0*/  ISETP.LT.OR P0, PT, R7, 0x9, P0 ;  /* 0x000000090700780c */ /* 0x000fe40000701670 */
[----:B------:R-:W-:Y:S02]  /*f2b0*/  FMNMX.FTZ R4, R13, R4, !PT ;  /* 0x000000040d047209 */ /* 0x000fe40007810000 */
[----:B------:R-:W-:Y:S02]  /*f2c0*/  FSEL R18, R18, -INF , !P0 ;  /* 0xff80000012127808 */ /* 0x000fe40004000000 */
[----:B------:R-:W-:Y:S02]  /*f2d0*/  ISETP.NE.AND P0, PT, R170, RZ, PT ;  /* 0x000000ffaa00720c */ /* 0x000fe40003f05270 */
[----:B-1----:R-:W-:Y:S02]  /*f2e0*/  FMNMX.FTZ R0, R0, R3, !PT ;  /* 0x0000000300007209 */ /* 0x002fe40007810000 */
[----:B------:R-:W1:Y:S01]  /*f2f0*/  SHFL.BFLY PT, R3, R2, 0x2, 0x1f ;  /* 0x0c401f0002037f89 */ /* 0x000e6200000e0000 */
[----:B------:R-:W-:Y:S02]  /*f300*/  FMNMX.FTZ R9, R16, R4, !PT ;  /* 0x0000000410097209 */ /* 0x000fe40007810000 */
[----:B------:R-:W-:Y:S02]  /*f310*/  ISETP.GT.AND P0, PT, R6, 0x9, !P0 ;  /* 0x000000090600780c */ /* 0x000fe40004704270 */
[----:B------:R-:W-:Y:S02]  /*f320*/  ISETP.NE.AND P1, PT, R21, RZ, PT ;  /* 0x000000ff1500720c */ /* 0x000fe40003f25270 */
[----:B------:R-:W-:Y:S01]  /*f330*/  ISETP.LT.OR P0, PT, R7, 0xa, P0 ;  /* 0x0000000a0700780c */ /* 0x000fe20000701670 */
[----:B------:R-:W2:Y:S01]  /*f340*/  SHFL.BFLY PT, R4, R0, 0x1, 0x1f ;  /* 0x0c201f0000047f89 */ /* 0x000ea200000e0000 */
[----:B------:R-:W-:Y:S02]  /*f350*/  ISETP.NE.AND P2, PT, R20, RZ, PT ;  /* 0x000000ff1400720c */ /* 0x000fe40003f45270 */
        /* <DEDUP_REMOVED lines=11> */
[----:B--2---:R-:W-:Y:S02]  /*f410*/  FMNMX.FTZ R171, R0, R4, !PT ;  /* 0x0000000400ab7209 */ /* 0x004fe40007810000 */
[----:B------:R-:W1:Y:S01]  /*f420*/  SHFL.BFLY PT, R4, R3, 0x1, 0x1f ;  /* 0x0c201f0003047f89 */ /* 0x000e6200000e0000 */
[----:B------:R-:W-:Y:S02]  /*f430*/  ISETP.LT.OR P0, PT, R7, 0x12, P0 ;  /* 0x000000120700780c */ /* 0x000fe40000701670 */
[----:B------:R-:W-:Y:S01]  /*f440*/  FMUL.FTZ R179, R171, c[0x0][0x2d0] ;  /* 0x0000b400abb37a20 */ /* 0x000fe20000410000 */
[----:B------:R-:W-:Y:S02]  /*f450*/  FMNMX.FTZ R9, R215, R9, !PT ;  /* 0x00000009d7097209 */ /* 0x000fe40007810000 */
[----:B------:R-:W-:Y:S02]  /*f460*/  FSEL R214, R31, -INF , !P0 ;  /* 0xff8000001fd67808 */ /* 0x000fe40004000000 */
[----:B------:R-:W-:Y:S02]  /*f470*/  ISETP.GT.AND P0, PT, R6, 0x18, !P1 ;  /* 0x000000180600780c */ /* 0x000fe40004f04270 */
[----:B------:R-:W-:Y:S02]  /*f480*/  FMNMX.FTZ R9, R237, R9, !PT ;  /* 0x00000009ed097209 */ /* 0x000fe40007810000 */
[----:B------:R-:W-:Y:S02]  /*f490*/  ISETP.LT.OR P0, PT, R7, 0x19, P0 ;  /* 0x000000190700780c */ /* 0x000fe40000701670 */
[----:B------:R-:W-:Y:S02]  /*f4a0*/  FMNMX.FTZ R2, R250, R9, !PT ;  /* 0x00000009fa027209 */ /* 0x000fe40007810000 */
[----:B------:R-:W-:Y:S02]  /*f4b0*/  FSEL R238, R34, -INF , !P0 ;  /* 0xff80000022ee7808 */ /* 0x000fe40004000000 */
[----:B------:R-:W-:Y:S02]  /*f4c0*/  ISETP.GT.AND P0, PT, R6, 0x19, !P2 ;  /* 0x000000190600780c */ /* 0x000fe40005704270 */
[----:B------:R-:W-:Y:S02]  /*f4d0*/  FSETP.NEU.FTZ.AND P2, PT, R171, -INF , PT ;  /* 0xff800000ab00780b */ /* 0x000fe40003f5d000 */
[----:B------:R-:W-:Y:S02]  /*f4e0*/  FMNMX.FTZ R0, R252, R2, !PT ;  /* 0x00000002fc007209 */ /* 0x000fe40007810000 */
[----:B------:R-:W-:Y:S02]  /*f4f0*/  FSEL R179, R179, RZ, P2 ;  /* 0x000000ffb3b37208 */ /* 0x000fe40001000000 */
[----:B-1----:R-:W-:Y:S02]  /*f500*/  FMNMX.FTZ R170, R3, R4, !PT ;  /* 0x0000000403aa7209 */ /* 0x002fe40007810000 */
[----:B------:R-:W-:Y:S01]  /*f510*/  FMNMX.FTZ R0, R36, R0, !PT ;  /* 0x0000000024007209 */ /* 0x000fe20007810000 */
[--C-:B------:R-:W-:Y:S01]  /*f520*/  FFMA.FTZ R3, R197, c[0x0][0x2d0], -R179.reuse ;  /* 0x0000b400c5037a23 */ /* 0x100fe200000108b3 */
[----:B------:R-:W-:Y:S01]  /*f530*/  ISETP.LT.OR P0, PT, R7, 0x1a, P0 ;  /* 0x0000001a0700780c */ /* 0x000fe20000701670 */
[--C-:B------:R-:W-:Y:S01]  /*f540*/  FFMA.FTZ R8, R8, c[0x0][0x2d0], -R179.reuse ;  /* 0x0000b40008087a23 */ /* 0x100fe200000108b3 */
[----:B------:R-:W-:Y:S01]  /*f550*/  FMNMX.FTZ R0, R177, R0, !PT ;  /* 0x00000000b1007209 */ /* 0x000fe20007810000 */
[----:B------:R1:W-:Y:S01]  /*f560*/  MUFU.EX2 R45, R3 ;  /* 0x00000003002d7308 */ /* 0x0003e20000000800 */
[C---:B------:R-:W-:Y:S01]  /*f570*/  FMUL.FTZ R200, R170.reuse, c[0x0][0x2d0] ;  /* 0x0000b400aac87a20 */ /* 0x040fe20000410000 */
[----:B------:R-:W-:Y:S01]  /*f580*/  FSETP.NEU.FTZ.AND P1, PT, R170, -INF , PT ;  /* 0xff800000aa00780b */ /* 0x000fe20003f3d000 */
[--C-:B------:R-:W-:Y:S01]  /*f590*/  FFMA.FTZ R9, R24, c[0x0][0x2d0], -R179.reuse ;  /* 0x0000b40018097a23 */ /* 0x100fe200000108b3 */
[----:B------:R-:W2:Y:S01]  /*f5a0*/  SHFL.BFLY PT, R2, R0, 0x2, 0x1f ;  /* 0x0c401f0000027f89 */ /* 0x000ea200000e0000 */
[----:B------:R-:W-:Y:S02]  /*f5b0*/  FSEL R239, R35, -INF , !P0 ;  /* 0xff80000023ef7808 */ /* 0x000fe40004000000 */
[----:B------:R-:W-:Y:S02]  /*f5c0*/  ISETP.GT.AND P0, PT, R6, 0x20, !P5 ;  /* 0x000000200600780c */ /* 0x000fe40006f04270 */
[----:B------:R-:W-:Y:S01]  /*f5d0*/  FSEL R200, R200, RZ, P1 ;  /* 0x000000ffc8c87208 */ /* 0x000fe20000800000 */
[----:B------:R3:W-:Y:S01]  /*f5e0*/  MUFU.EX2 R49, R8 ;  /* 0x0000000800317308 */ /* 0x0007e20000000800 */
[C---:B------:R-:W-:Y:S04]  /*f5f0*/  ISETP.LT.OR P0, PT, R7.reuse, 0x21, P0 ;  /* 0x000000210700780c */ /* 0x040fe80000701670 */
[----:B------:R-:W-:Y:S02]  /*f600*/  FSEL R247, R46, -INF , !P0 ;  /* 0xff8000002ef77808 */ /* 0x000fe40004000000 */
[----:B------:R-:W-:Y:S03]  /*f610*/  ISETP.GT.AND P0, PT, R6, 0x21, !P4 ;  /* 0x000000210600780c */ /* 0x000fe60006704270 */
[----:B------:R-:W-:Y:S01]  /*f620*/  MUFU.EX2 R29, R9 ;  /* 0x00000009001d7308 */ /* 0x000fe20000000800 */
[----:B------:R-:W-:Y:S01]  /*f630*/  ISETP.LT.OR P0, PT, R7, 0x22, P0 ;  /* 0x000000220700780c */ /* 0x000fe20000701670 */
[----:B-1----:R-:W-:Y:S03]  /*f640*/  FFMA.FTZ R3, R198, c[0x0][0x2d0], -R179 ;  /* 0x0000b400c6037a23 */ /* 0x002fe600000108b3 */
[----:B------:R-:W-:Y:S02]  /*f650*/  FSEL R241, R47, -INF , !P0 ;  /* 0xff8000002ff17808 */ /* 0x000fe40004000000 */
[----:B------:R-:W-:Y:S02]  /*f660*/  ISETP.GT.AND P0, PT, R6, 0x28, !P3 ;  /* 0x000000280600780c */ /* 0x000fe40005f04270 */
[----:B--2---:R-:W-:Y:S01]  /*f670*/  FMNMX.FTZ R0, R0, R2, !PT ;  /* 0x0000000200007209 */ /* 0x004fe20007810000 */
[----:B------:R1:W-:Y:S01]  /*f680*/  MUFU.EX2 R26, R3 ;  /* 0x00000003001a7308 */ /* 0x0003e20000000800 */
[--C-:B------:R-:W-:Y:S01]  /*f690*/  FFMA.FTZ R2, R10, c[0x0][0x2d0], -R200.reuse ;  /* 0x0000b4000a027a23 */ /* 0x100fe200000108c8 */
[----:B------:R-:W-:Y:S02]  /*f6a0*/  ISETP.LT.OR P0, PT, R7, 0x29, P0 ;  /* 0x000000290700780c */ /* 0x000fe40000701670 */
[----:B---3--:R-:W-:Y:S02]  /*f6b0*/  FMNMX.FTZ R8, R14, R168, !PT ;  /* 0x000000a80e087209 */ /* 0x008fe40007810000 */
[----:B------:R-:W-:Y:S02]  /*f6c0*/  FSEL R240, R50, -INF , !P0 ;  /* 0xff80000032f07808 */ /* 0x000fe40004000000 */
[----:B------:R-:W-:Y:S02]  /*f6d0*/  ISETP.GT.AND P0, PT, R6, 0x29, !P6 ;  /* 0x000000290600780c */ /* 0x000fe40007704270 */
[----:B------:R2:W-:Y:S01]  /*f6e0*/  MUFU.EX2 R38, R2 ;  /* 0x0000000200267308 */ /* 0x0005e20000000800 */
[----:B------:R-:W-:Y:S02]  /*f6f0*/  FMNMX.FTZ R8, R15, R8, !PT ;  /* 0x000000080f087209 */ /* 0x000fe40007810000 */
[----:B------:R-:W-:Y:S02]  /*f700*/  ISETP.LT.OR P0, PT, R7, 0x2a, P0 ;  /* 0x0000002a0700780c */ /* 0x000fe40000701670 */
[----:B------:R-:W-:Y:S02]  /*f710*/  FMNMX.FTZ R8, R18, R8, !PT ;  /* 0x0000000812087209 */ /* 0x000fe40007810000 */
[----:B------:R-:W-:Y:S02]  /*f720*/  FSEL R178, R51, -INF , !P0 ;  /* 0xff80000033b27808 */ /* 0x000fe40004000000 */
[----:B------:R-:W-:Y:S04]  /*f730*/  FMNMX.FTZ R4, R19, R8, !PT ;  /* 0x0000000813047209 */ /* 0x000fe80007810000 */
[----:B------:R-:W-:Y:S01]  /*f740*/  FMNMX.FTZ R4, R213, R4, !PT ;  /* 0x00000004d5047209 */ /* 0x000fe20007810000 */
[----:B-1----:R-:W1:Y:S03]  /*f750*/  SHFL.BFLY PT, R3, R0, 0x1, 0x1f ;  /* 0x0c201f0000037f89 */ /* 0x002e6600000e0000 */
[----:B------:R-:W-:Y:S04]  /*f760*/  FMNMX.FTZ R4, R214, R4, !PT ;  /* 0x00000004d6047209 */ /* 0x000fe80007810000 */
[----:B------:R-:W-:Y:S01]  /*f770*/  FMNMX.FTZ R4, R238, R4, !PT ;  /* 0x00000004ee047209 */ /* 0x000fe20007810000 */
[--C-:B--2---:R-:W-:Y:S03]  /*f780*/  FFMA.FTZ R2, R11, c[0x0][0x2d0], -R200.reuse ;  /* 0x0000b4000b027a23 */ /* 0x104fe600000108c8 */
[----:B------:R-:W-:Y:S01]  /*f790*/  FMNMX.FTZ R4, R239, R4, !PT ;  /* 0x00000004ef047209 */ /* 0x000fe20007810000 */
[----:B------:R2:W3:Y:S03]  /*f7a0*/  MUFU.EX2 R39, R2 ;  /* 0x0000000200277308 */ /* 0x0004e60000000800 */
[----:B------:R-:W-:Y:S04]  /*f7b0*/  FMNMX.FTZ R4, R247, R4, !PT ;  /* 0x00000004f7047209 */ /* 0x000fe80007810000 */
[----:B------:R-:W-:Y:S02]  /*f7c0*/  FMNMX.FTZ R4, R241, R4, !PT ;  /* 0x00000004f1047209 */ /* 0x000fe40007810000 */
[----:B-1----:R-:W-:Y:S01]  /*f7d0*/  FMNMX.FTZ R169, R0, R3, !PT ;  /* 0x0000000300a97209 */ /* 0x002fe20007810000 */
[--C-:B------:R-:W-:Y:S01]  /*f7e0*/  FFMA.FTZ R3, R202, c[0x0][0x2d0], -R200.reuse ;  /* 0x0000b400ca037a23 */ /* 0x100fe200000108c8 */
[----:B------:R-:W-:Y:S02]  /*f7f0*/  MOV R202, R36 ;  /* 0x0000002400ca7202 */ /* 0x000fe40000000f00 */
[C---:B------:R-:W-:Y:S01]  /*f800*/  FSETP.NEU.FTZ.AND P0, PT, R169.reuse, -INF , PT ;  /* 0xff800000a900780b */ /* 0x040fe20003f1d000 */
[----:B------:R1:W4:Y:S01]  /*f810*/  MUFU.EX2 R27, R3 ;  /* 0x00000003001b7308 */ /* 0x0003220000000800 */
[----:B------:R-:W-:Y:S05]  /*f820*/  FMUL.FTZ R201, R169, c[0x0][0x2d0] ;  /* 0x0000b400a9c97a20 */ /* 0x000fea0000410000 */
[----:B------:R-:W-:Y:S02]  /*f830*/  FSEL R201, R201, RZ, P0 ;  /* 0x000000ffc9c97208 */ /* 0x000fe40000000000 */
[----:B--2---:R-:W-:Y:S01]  /*f840*/  FMNMX.FTZ R2, R240, R4, !PT ;  /* 0x00000004f0027209 */ /* 0x004fe20007810000 */
[----:B------:R-:W-:Y:S01]  /*f850*/  FFMA.FTZ R4, R199, c[0x0][0x2d0], -R200 ;  /* 0x0000b400c7047a23 */ /* 0x000fe200000108c8 */
[----:B---3--:R-:W-:Y:S02]  /*f860*/  F2FP.BF16.PACK_AB R197, R39, R38 ;  /* 0x0000002627c5723e */ /* 0x008fe400000010ff */
[----:B------:R-:W-:Y:S01]  /*f870*/  FMNMX.FTZ R2, R178, R2, !PT ;  /* 0x00000002b2027209 */ /* 0x000fe20007810000 */
[----:B------:R2:W-:Y:S04]  /*f880*/  MUFU.EX2 R25, R4 ;  /* 0x0000000400197308 */ /* 0x0005e80000000800 */
[----:B------:R-:W3:Y:S01]  /*f890*/  SHFL.BFLY PT, R0, R2, 0x2, 0x1f ;  /* 0x0c401f0002007f89 */ /* 0x000ee200000e0000 */
[--C-:B-1----:R-:W-:Y:S05]  /*f8a0*/  FFMA.FTZ R3, R12, c[0x0][0x2d0], -R201.reuse ;  /* 0x0000b4000c037a23 */ /* 0x102fea00000108c9 */
[----:B------:R1:W-:Y:S01]  /*f8b0*/  MUFU.EX2 R37, R3 ;  /* 0x0000000300257308 */ /* 0x0003e20000000800 */
[--C-:B--2---:R-:W-:Y:S09]  /*f8c0*/  FFMA.FTZ R4, R16, c[0x0][0x2d0], -R201.reuse ;  /* 0x0000b40010047a23 */ /* 0x104ff200000108c9 */
[----:B------:R-:W-:Y:S01]  /*f8d0*/  MUFU.EX2 R48, R4 ;  /* 0x0000000400307308 */ /* 0x000fe20000000800 */
[--C-:B-1----:R-:W-:Y:S09]  /*f8e0*/  FFMA.FTZ R3, R13, c[0x0][0x2d0], -R201.reuse ;  /* 0x0000b4000d037a23 */ /* 0x102ff200000108c9 */
[----:B------:R3:W-:Y:S02]  /*f8f0*/  MUFU.EX2 R44, R3 ;  /* 0x00000003002c7308 */ /* 0x0007e40000000800 */
[----:B---3--:R-:W-:Y:S01]  /*f900*/  FMNMX.FTZ R3, R2, R0, !PT ;  /* 0x0000000002037209 */ /* 0x008fe20007810000 */
[----:B------:R-:W-:Y:S01]  /*f910*/  FFMA.FTZ R2, R17, c[0x0][0x2d0], -R201 ;  /* 0x0000b40011027a23 */ /* 0x000fe200000108c9 */
[----:B------:R-:W-:Y:S06]  /*f920*/  FSEL R0, R171, RZ, P2 ;  /* 0x000000ffab007208 */ /* 0x000fec0001000000 */
[----:B------:R1:W-:Y:S01]  /*f930*/  MUFU.EX2 R28, R2 ;  /* 0x00000002001c7308 */ /* 0x0003e20000000800 */
[----:B------:R-:W2:Y:S01]  /*f940*/  SHFL.BFLY PT, R4, R3, 0x1, 0x1f ;  /* 0x0c201f0003047f89 */ /* 0x000ea200000e0000 */
[----:B------:R-:W-:Y:S01]  /*f950*/  FADD.FTZ R0, -R0, R172 ;  /* 0x000000ac00007221 */ /* 0x000fe20000010100 */
[----:B----4-:R-:W-:Y:S03]  /*f960*/  MOV R172, R27 ;  /* 0x0000001b00ac7202 */ /* 0x010fe60000000f00 */
[----:B------:R-:W-:Y:S04]  /*f970*/  FMUL.FTZ R0, R0, c[0x0][0x2d0] ;  /* 0x0000b40000007a20 */ /* 0x000fe80000410000 */
[----:B------:R3:W4:Y:S01]  /*f980*/  MUFU.EX2 R7, R0 ;  /* 0x0000000000077308 */ /* 0x0007220000000800 */
[----:B-1----:R-:W-:Y:S02]  /*f990*/  FSEL R2, R170, RZ, P1 ;  /* 0x000000ffaa027208 */ /* 0x002fe40000800000 */
[----:B--2---:R-:W-:Y:S03]  /*f9a0*/  FMNMX.FTZ R3, R3, R4, !PT ;  /* 0x0000000403037209 */ /* 0x004fe60007810000 */
[----:B------:R-:W-:Y:S01]  /*f9b0*/  FADD.FTZ R2, -R2, R174 ;  /* 0x000000ae02027221 */ /* 0x000fe20000010100 */
[----:B------:R-:W-:Y:S01]  /*f9c0*/  MOV R174, R26 ;  /* 0x0000001a00ae7202 */ /* 0x000fe20000000f00 */
[----:B------:R-:W-:Y:S02]  /*f9d0*/  FMUL.FTZ R4, R3, c[0x0][0x2d0] ;  /* 0x0000b40003047a20 */ /* 0x000fe40000410000 */
[----:B------:R-:W-:Y:S01]  /*f9e0*/  FMUL.FTZ R2, R2, c[0x0][0x2d0] ;  /* 0x0000b40002027a20 */ /* 0x000fe20000410000 */
[----:B---3--:R-:W-:Y:S01]  /*f9f0*/  FSEL R0, R169, RZ, P0 ;  /* 0x000000ffa9007208 */ /* 0x008fe20000000000 */
[----:B----4-:R-:W-:Y:S01]  /*fa00*/  FMUL.FTZ R9, R7, R181 ;  /* 0x000000b507097220 */ /* 0x010fe20000410000 */
[----:B------:R-:W-:Y:S01]  /*fa10*/  FSETP.NEU.FTZ.AND P0, PT, R3, -INF , PT ;  /* 0xff8000000300780b */ /* 0x000fe20003f1d000 */
[----:B------:R-:W1:Y:S01]  /*fa20*/  MUFU.EX2 R6, R2 ;  /* 0x0000000200067308 */ /* 0x000e620000000800 */
[----:B------:R-:W-:Y:S01]  /*fa30*/  F2FP.BF16.PACK_AB R198, R174, R45 ;  /* 0x0000002daec6723e */ /* 0x000fe200000010ff */
[----:B------:R-:W-:Y:S01]  /*fa40*/  FADD.FTZ R0, -R0, R173 ;  /* 0x000000ad00007221 */ /* 0x000fe20000010100 */
[----:B------:R-:W-:Y:S01]  /*fa50*/  FSEL R4, R4, RZ, P0 ;  /* 0x000000ff04047208 */ /* 0x000fe20000000000 */
[C---:B------:R-:W-:Y:S01]  /*fa60*/  FMUL.FTZ R20, R7.reuse, R192 ;  /* 0x000000c007147220 */ /* 0x040fe20000410000 */
[----:B------:R-:W-:Y:S01]  /*fa70*/  MOV R173, R25 ;  /* 0x0000001900ad7202 */ /* 0x000fe20000000f00 */
[----:B------:R-:W-:Y:S01]  /*fa80*/  FMUL.FTZ R0, R0, c[0x0][0x2d0] ;  /* 0x0000b40000007a20 */ /* 0x000fe20000410000 */
[----:B------:R-:W2:Y:S01]  /*fa90*/  LDSM.16.MT88.4 R24, [R217+0x2080] ;  /* 0x00208000d918783b */ /* 0x000ea20000004200 */
[--C-:B------:R-:W-:Y:S01]  /*faa0*/  FFMA.FTZ R8, R18, c[0x0][0x2d0], -R4.reuse ;  /* 0x0000b40012087a23 */ /* 0x100fe20000010804 */
[----:B------:R-:W-:Y:S01]  /*fab0*/  F2FP.BF16.PACK_AB R199, R172, R173 ;  /* 0x000000adacc7723e */ /* 0x000fe200000010ff */
[----:B------:R3:W4:Y:S01]  /*fac0*/  MUFU.EX2 R2, R0 ;  /* 0x0000000000027308 */ /* 0x0007220000000800 */
[C---:B------:R-:W-:Y:S01]  /*fad0*/  FMUL.FTZ R21, R7.reuse, R193 ;  /* 0x000000c107157220 */ /* 0x040fe20000410000 */
[----:B------:R-:W-:Y:S01]  /*fae0*/  MOV R192, R39 ;  /* 0x0000002700c07202 */ /* 0x000fe20000000f00 */
[C---:B------:R-:W-:Y:S01]  /*faf0*/  FMUL.FTZ R36, R7.reuse, R148 ;  /* 0x0000009407247220 */ /* 0x040fe20000410000 */
[----:B------:R-:W-:Y:S01]  /*fb00*/  MOV R148, R37 ;  /* 0x0000002500947202 */ /* 0x000fe20000000f00 */
[C---:B------:R-:W-:Y:S01]  /*fb10*/  FMUL.FTZ R52, R7.reuse, R164 ;  /* 0x000000a407347220 */ /* 0x040fe20000410000 */
[----:B------:R-:W-:Y:S01]  /*fb20*/  MOV R193, R44 ;  /* 0x0000002c00c17202 */ /* 0x000fe20000000f00 */
[C---:B------:R-:W-:Y:S01]  /*fb30*/  FMUL.FTZ R53, R7.reuse, R165 ;  /* 0x000000a507357220 */ /* 0x040fe20000410000 */
[----:B------:R-:W-:Y:S01]  /*fb40*/  MOV R165, R192 ;  /* 0x000000c000a57202 */ /* 0x000fe20000000f00 */
[C---:B------:R-:W-:Y:S01]  /*fb50*/  FMUL.FTZ R56, R7.reuse, R56 ;  /* 0x0000003807387220 */ /* 0x040fe20000410000 */
[----:B------:R5:W-:Y:S01]  /*fb60*/  MUFU.EX2 R47, R8 ;  /* 0x00000008002f7308 */ /* 0x000be20000000800 */
[C---:B------:R-:W-:Y:S02]  /*fb70*/  FMUL.FTZ R57, R7.reuse, R57 ;  /* 0x0000003907397220 */ /* 0x040fe40000410000 */
[----:B------:R-:W-:Y:S02]  /*fb80*/  FMUL.FTZ R68, R7, R68 ;  /* 0x0000004407447220 */ /* 0x000fe40000410000 */
[----:B-1----:R-:W-:Y:S01]  /*fb90*/  FMUL.FTZ R10, R6, R182 ;  /* 0x000000b6060a7220 */ /* 0x002fe20000410000 */
[----:B------:R-:W-:Y:S01]  /*fba0*/  F2FP.BF16.PACK_AB R182, R28, R48 ;  /* 0x000000301cb6723e */ /* 0x000fe200000010ff */
[C---:B------:R-:W-:Y:S02]  /*fbb0*/  FMUL.FTZ R11, R6.reuse, R183 ;  /* 0x000000b7060b7220 */ /* 0x040fe40000410000 */
[C---:B------:R-:W-:Y:S01]  /*fbc0*/  FMUL.FTZ R22, R6.reuse, R194 ;  /* 0x000000c206167220 */ /* 0x040fe20000410000 */
[----:B------:R-:W-:Y:S01]  /*fbd0*/  MOV R194, R45 ;  /* 0x0000002d00c27202 */ /* 0x000fe20000000f00 */
[C---:B------:R-:W-:Y:S01]  /*fbe0*/  FMUL.FTZ R23, R6.reuse, R195 ;  /* 0x000000c306177220 */ /* 0x040fe20000410000 */
[----:B------:R-:W-:Y:S01]  /*fbf0*/  MOV R195, R48 ;  /* 0x0000003000c37202 */ /* 0x000fe20000000f00 */
[----:B------:R-:W-:Y:S02]  /*fc00*/  FMUL.FTZ R39, R6, R151 ;  /* 0x0000009706277220 */ /* 0x000fe40000410000 */
[--C-:B---3--:R-:W-:Y:S02]  /*fc10*/  FFMA.FTZ R0, R14, c[0x0][0x2d0], -R4.reuse ;  /* 0x0000b4000e007a23 */ /* 0x108fe40000010804 */
[C---:B----4-:R-:W-:Y:S02]  /*fc20*/  FMUL.FTZ R13, R2.reuse, R185 ;  /* 0x000000b9020d7220 */ /* 0x050fe40000410000 */
[----:B------:R1:W-:Y:S01]  /*fc30*/  MUFU.EX2 R242, R0 ;  /* 0x0000000000f27308 */ /* 0x0003e20000000800 */
[C---:B------:R-:W-:Y:S01]  /*fc40*/  FMUL.FTZ R12, R2.reuse, R184 ;  /* 0x000000b8020c7220 */ /* 0x040fe20000410000 */
[----:B------:R-:W-:Y:S01]  /*fc50*/  MOV R184, R28 ;  /* 0x0000001c00b87202 */ /* 0x000fe20000000f00 */
[C---:B------:R-:W-:Y:S02]  /*fc60*/  FMUL.FTZ R16, R2.reuse, R188 ;  /* 0x000000bc02107220 */ /* 0x040fe40000410000 */
[--C-:B-----5:R-:W-:Y:S02]  /*fc70*/  FFMA.FTZ R8, R19, c[0x0][0x2d0], -R4.reuse ;  /* 0x0000b40013087a23 */ /* 0x120fe40000010804 */
[C---:B------:R-:W-:Y:S02]  /*fc80*/  FMUL.FTZ R17, R2.reuse, R189 ;  /* 0x000000bd02117220 */ /* 0x040fe40000410000 */
[C---:B------:R-:W-:Y:S01]  /*fc90*/  FMUL.FTZ R28, R2.reuse, R140 ;  /* 0x0000008c021c7220 */ /* 0x040fe20000410000 */
[----:B------:R3:W4:Y:S01]  /*fca0*/  MUFU.EX2 R46, R8 ;  /* 0x00000008002e7308 */ /* 0x0007220000000800 */
        /* <DEDUP_REMOVED lines=9> */
[----:B------:R1:W5:Y:S01]  /*fd40*/  MUFU.EX2 R243, R0 ;  /* 0x0000000000f37308 */ /* 0x0003620000000800 */
[C---:B------:R-:W-:Y:S02]  /*fd50*/  FMUL.FTZ R60, R2.reuse, R60 ;  /* 0x0000003c023c7220 */ /* 0x040fe40000410000 */
[----:B------:R-:W-:Y:S02]  /*fd60*/  FMUL.FTZ R61, R2, R61 ;  /* 0x0000003d023d7220 */ /* 0x000fe40000410000 */
[C---:B---3--:R-:W-:Y:S01]  /*fd70*/  FMUL.FTZ R8, R7.reuse, R180 ;  /* 0x000000b407087220 */ /* 0x048fe20000410000 */
[----:B------:R-:W-:Y:S01]  /*fd80*/  F2FP.BF16.PACK_AB R180, R44, R37 ;  /* 0x000000252cb4723e */ /* 0x000fe200000010ff */
[C---:B------:R-:W-:Y:S01]  /*fd90*/  FMUL.FTZ R37, R7.reuse, R149 ;  /* 0x0000009507257220 */ /* 0x040fe20000410000 */
[----:B----4-:R-:W-:Y:S01]  /*fda0*/  F2FP.BF16.PACK_AB R183, R46, R47 ;  /* 0x0000002f2eb7723e */ /* 0x010fe200000010ff */
[----:B------:R-:W-:Y:S01]  /*fdb0*/  FMUL.FTZ R44, R2, R156 ;  /* 0x0000009c022c7220 */ /* 0x000fe20000410000 */
[----:B------:R-:W-:Y:S01]  /*fdc0*/  MOV R149, R38 ;  /* 0x0000002600957202 */ /* 0x000fe20000000f00 */
[----:B------:R-:W-:Y:S01]  /*fdd0*/  FMUL.FTZ R38, R6, R150 ;  /* 0x0000009606267220 */ /* 0x000fe20000410000 */
[----:B------:R-:W-:Y:S01]  /*fde0*/  MOV R150, R49 ;  /* 0x0000003100967202 */ /* 0x000fe20000000f00 */
[C---:B------:R-:W-:Y:S01]  /*fdf0*/  FMUL.FTZ R64, R2.reuse, R64 ;  /* 0x0000004002407220 */ /* 0x040fe20000410000 */
[----:B------:R-:W-:Y:S01]  /*fe00*/  MOV R157, R149 ;  /* 0x00000095009d7202 */ /* 0x000fe20000000f00 */
[----:B------:R-:W-:Y:S01]  /*fe10*/  FMUL.FTZ R65, R2, R65 ;  /* 0x0000004102417220 */ /* 0x000fe20000410000 */
[----:B------:R-:W-:Y:S01]  /*fe20*/  MOV R156, R150 ;  /* 0x00000096009c7202 */ /* 0x000fe20000000f00 */
[C---:B------:R-:W-:Y:S01]  /*fe30*/  FMUL.FTZ R69, R7.reuse, R69 ;  /* 0x0000004507457220 */ /* 0x040fe20000410000 */
[----:B------:R-:W-:Y:S01]  /*fe40*/  MOV R167, R157 ;  /* 0x0000009d00a77202 */ /* 0x000fe20000000f00 */
[C---:B------:R-:W-:Y:S01]  /*fe50*/  FMUL.FTZ R70, R6.reuse, R70 ;  /* 0x0000004606467220 */ /* 0x040fe20000410000 */
[----:B------:R-:W-:Y:S01]  /*fe60*/  MOV R157, R193 ;  /* 0x000000c1009d7202 */ /* 0x000fe20000000f00 */
[C---:B------:R-:W-:Y:S02]  /*fe70*/  FMUL.FTZ R71, R6.reuse, R71 ;  /* 0x0000004706477220 */ /* 0x040fe40000410000 */
[----:B------:R-:W-:Y:S01]  /*fe80*/  FMUL.FTZ R72, R7, R72 ;  /* 0x0000004807487220 */ /* 0x000fe20000410000 */
[----:B-1----:R-:W-:Y:S01]  /*fe90*/  FSEL R0, R3, RZ, P0 ;  /* 0x000000ff03007208 */ /* 0x002fe20000000000 */
[----:B------:R-:W-:Y:S01]  /*fea0*/  FMUL.FTZ R73, R7, R73 ;  /* 0x0000004907497220 */ /* 0x000fe20000410000 */
[----:B-----5:R-:W-:Y:S01]  /*feb0*/  F2FP.BF16.PACK_AB R181, R243, R242 ;  /* 0x000000f2f3b5723e */ /* 0x020fe200000010ff */
[----:B------:R-:W-:Y:S02]  /*fec0*/  FMUL.FTZ R74, R6, R74 ;  /* 0x0000004a064a7220 */ /* 0x000fe40000410000 */
[----:B------:R-:W-:Y:S01]  /*fed0*/  FADD.FTZ R0, -R0, R168 ;  /* 0x000000a800007221 */ /* 0x000fe20000010100 */
[----:B------:R-:W-:Y:S01]  /*fee0*/  MOV R168, R29 ;  /* 0x0000001d00a87202 */ /* 0x000fe20000000f00 */
[----:B------:R-:W-:Y:S02]  /*fef0*/  FMUL.FTZ R29, R2, R141 ;  /* 0x0000008d021d7220 */ /* 0x000fe40000410000 */
[----:B------:R-:W-:Y:S01]  /*ff00*/  FMUL.FTZ R0, R0, c[0x0][0x2d0] ;  /* 0x0000b40000007a20 */ /* 0x000fe20000410000 */
[----:B------:R-:W-:Y:S01]  /*ff10*/  F2FP.BF16.PACK_AB R196, R168, R49 ;  /* 0x00000031a8c4723e */ /* 0x000fe200000010ff */
[----:B------:R-:W-:Y:S01]  /*ff20*/  FMUL.FTZ R49, R2, R161 ;  /* 0x000000a102317220 */ /* 0x000fe20000410000 */
[----:B------:R-:W-:Y:S01]  /*ff30*/  MOV R166, R168 ;  /* 0x000000a800a67202 */ /* 0x000fe20000000f00 */
[----:B------:R-:W3:Y:S01]  /*ff40*/  LDL.LU R161, [R1+0x90] ;  /* 0x0000900001a17983 */ /* 0x000ee20000300800 */
[----:B------:R-:W-:Y:S01]  /*ff50*/  FMUL.FTZ R75, R6, R75 ;  /* 0x0000004b064b7220 */ /* 0x000fe20000410000 */
[----:B------:R-:W1:Y:S01]  /*ff60*/  MUFU.EX2 R0, R0 ;  /* 0x0000000000007308 */ /* 0x000e620000000800 */
[C---:B------:R-:W-:Y:S01]  /*ff70*/  FMUL.FTZ R76, R2.reuse, R76 ;  /* 0x0000004c024c7220 */ /* 0x040fe20000410000 */
[-C--:B--2---:R-:W-:Y:S05]  /*ff80*/  HMMA.16816.F32.BF16 R8, R196, R24.reuse, R8 ;  /* 0x00000018c408723c */ /* 0x084fea0000041808 */
[----:B------:R-:W-:Y:S02]  /*ff90*/  FMUL.FTZ R77, R2, R77 ;  /* 0x0000004d024d7220 */ /* 0x000fe40000410000 */
[--C-:B------:R-:W-:Y:S02]  /*ffa0*/  FFMA.FTZ R144, R204, c[0x0][0x2d0], -R179.reuse ;  /* 0x0000b400cc907a23 */ /* 0x100fe400000108b3 */
[C---:B------:R-:W-:Y:S02]  /*ffb0*/  FMUL.FTZ R80, R2.reuse, R80 ;  /* 0x0000005002507220 */ /* 0x040fe40000410000 */
[----:B------:R2:W-:Y:S01]  /*ffc0*/  MUFU.EX2 R189, R144 ;  /* 0x0000009000bd7308 */ /* 0x0005e20000000800 */
[----:B------:R-:W-:Y:S02]  /*ffd0*/  FMUL.FTZ R81, R2, R81 ;  /* 0x0000005102517220 */ /* 0x000fe40000410000 */
[C---:B------:R-:W-:Y:S02]  /*ffe0*/  FMUL.FTZ R84, R7.reuse, R84 ;  /* 0x0000005407547220 */ /* 0x040fe40000410000 */
[C---:B------:R-:W-:Y:S02]  /*fff0*/  FMUL.FTZ R85, R7.reuse, R85 ;  /* 0x0000005507557220 */ /* 0x040fe40000410000 */
[C---:B------:R-:W-:Y:S02]  /*10000*/  FMUL.FTZ R86, R6.reuse, R86 ;  /* 0x0000005606567220 */ /* 0x040fe40000410000 */
[----:B------:R-:W-:Y:S02]  /*10010*/  FMUL.FTZ R87, R6, R87 ;  /* 0x0000005706577220 */ /* 0x000fe40000410000 */
[C---:B-1----:R-:W-:Y:S02]  /*10020*/  FMUL.FTZ R14, R0.reuse, R186 ;  /* 0x000000ba000e7220 */ /* 0x042fe40000410000 */
        /* <DEDUP_REMOVED lines=8> */
[C---:B------:R-:W-:Y:S02]  /*100b0*/  FMUL.FTZ R19, R0.reuse, R191 ;  /* 0x000000bf00137220 */ /* 0x040fe40000410000 */
[C---:B------:R-:W-:Y:S04]  /*100c0*/  FMUL.FTZ R24, R7.reuse, R136 ;  /* 0x0000008807187220 */ /* 0x040fe80000410000 */
[C---:B------:R-:W-:Y:S01]  /*100d0*/  FMUL.FTZ R25, R7.reuse, R137 ;  /* 0x0000008907197220 */ /* 0x040fe20000410000 */
[-C--:B------:R-:W-:Y:S03]  /*100e0*/  HMMA.16816.F32.BF16 R16, R180, R26.reuse, R16 ;  /* 0x0000001ab410723c */ /* 0x080fe60000041810 */
[C---:B------:R-:W-:Y:S02]  /*100f0*/  FMUL.FTZ R34, R0.reuse, R146 ;  /* 0x0000009200227220 */ /* 0x040fe40000410000 */
[C---:B------:R-:W-:Y:S02]  /*10100*/  FMUL.FTZ R35, R0.reuse, R147 ;  /* 0x0000009300237220 */ /* 0x040fe40000410000 */
[C---:B------:R-:W-:Y:S01]  /*10110*/  FMUL.FTZ R46, R0.reuse, R158 ;  /* 0x0000009e002e7220 */ /* 0x040fe20000410000 */
[C---:B------:R-:W-:Y:S04]  /*10120*/  HMMA.16816.F32.BF16 R20, R196.reuse, R26, R20 ;  /* 0x0000001ac414723c */ /* 0x040fe80000041814 */
[C---:B------:R-:W-:Y:S01]  /*10130*/  FMUL.FTZ R47, R0.reuse, R159 ;  /* 0x0000009f002f7220 */ /* 0x040fe20000410000 */
[----:B------:R-:W-:Y:S01]  /*10140*/  MOV R159, R202 ;  /* 0x000000ca009f7202 */ /* 0x000fe20000000f00 */
[----:B------:R-:W-:Y:S01]  /*10150*/  FMUL.FTZ R50, R0, R162 ;  /* 0x000000a200327220 */ /* 0x000fe20000410000 */
[----:B------:R-:W-:Y:S01]  /*10160*/  MOV R158, R148 ;  /* 0x00000094009e7202 */ /* 0x000fe20000000f00 */
[C---:B------:R-:W-:Y:S04]  /*10170*/  FMUL.FTZ R26, R6.reuse, R138 ;  /* 0x0000008a061a7220 */ /* 0x040fe80000410000 */
[----:B------:R-:W-:Y:S01]  /*10180*/  FMUL.FTZ R27, R6, R139 ;  /* 0x0000008b061b7220 */ /* 0x000fe20000410000 */
[----:B------:R-:W-:Y:S01]  /*10190*/  MOV R160, R158 ;  /* 0x0000009e00a07202 */ /* 0x000fe20000000f00 */
[----:B------:R-:W1:Y:S01]  /*101a0*/  LDSM.16.MT88.4 R136, [R220+0x2080] ;  /* 0x00208000dc88783b */ /* 0x000e620000004200 */
[----:B------:R-:W-:Y:S01]  /*101b0*/  MOV R158, R195 ;  /* 0x000000c3009e7202 */ /* 0x000fe20000000f00 */
[C---:B------:R-:W-:Y:S02]  /*101c0*/  FMUL.FTZ R51, R0.reuse, R163 ;  /* 0x000000a300337220 */ /* 0x040fe40000410000 */
[C---:B------:R-:W-:Y:S01]  /*101d0*/  FMUL.FTZ R62, R0.reuse, R62 ;  /* 0x0000003e003e7220 */ /* 0x040fe20000410000 */
        /* <DEDUP_REMOVED lines=9> */
[----:B------:R-:W-:Y:S02]  /*10270*/  FMUL.FTZ R40, R7, R152 ;  /* 0x0000009807287220 */ /* 0x000fe40000410000 */
[C---:B------:R-:W-:Y:S04]  /*10280*/  HMMA.16816.F32.BF16 R36, R196.reuse, R42, R36 ;  /* 0x0000002ac424723c */ /* 0x040fe80000041824 */
[--C-:B--2---:R-:W-:Y:S02]  /*10290*/  FFMA.FTZ R144, R205, c[0x0][0x2d0], -R200.reuse ;  /* 0x0000b400cd907a23 */ /* 0x104fe400000108c8 */
[----:B------:R-:W-:Y:S02]  /*102a0*/  FMUL.FTZ R82, R0, R82 ;  /* 0x0000005200527220 */ /* 0x000fe40000410000 */
[C---:B------:R-:W-:Y:S01]  /*102b0*/  FMUL.FTZ R42, R6.reuse, R154 ;  /* 0x0000009a062a7220 */ /* 0x040fe20000410000 */
[----:B------:R2:W-:Y:S03]  /*102c0*/  MUFU.EX2 R186, R144 ;  /* 0x0000009000ba7308 */ /* 0x0005e60000000800 */
[----:B------:R-:W-:Y:S02]  /*102d0*/  FMUL.FTZ R43, R6, R155 ;  /* 0x0000009b062b7220 */ /* 0x000fe40000410000 */
[----:B------:R-:W-:Y:S02]  /*102e0*/  FMUL.FTZ R83, R0, R83 ;  /* 0x0000005300537220 */ /* 0x000fe40000410000 */
[C---:B------:R-:W-:Y:S02]  /*102f0*/  FMUL.FTZ R88, R7.reuse, R88 ;  /* 0x0000005807587220 */ /* 0x040fe40000410000 */
[C---:B------:R-:W-:Y:S01]  /*10300*/  FMUL.FTZ R89, R7.reuse, R89 ;  /* 0x0000005907597220 */ /* 0x040fe20000410000 */
[-C--:B-1----:R-:W-:Y:S03]  /*10310*/  HMMA.16816.F32.BF16 R40, R196, R136.reuse, R40 ;  /* 0x00000088c428723c */ /* 0x082fe60000041828 */
        /* <DEDUP_REMOVED lines=8> */
[C---:B------:R-:W-:Y:S02]  /*103a0*/  FMUL.FTZ R94, R0.reuse, R94 ;  /* 0x0000005e005e7220 */ /* 0x040fe40000410000 */
[----:B------:R-:W-:Y:S02]  /*103b0*/  FMUL.FTZ R95, R0, R95 ;  /* 0x0000005f005f7220 */ /* 0x000fe40000410000 */
        /* <DEDUP_REMOVED lines=16> */
[--C-:B-1----:R-:W-:Y:S02]  /*104c0*/  FFMA.FTZ R144, R210, c[0x0][0x2d0], -R200.reuse ;  /* 0x0000b400d2907a23 */ /* 0x102fe400000108c8 */
[C---:B------:R-:W-:Y:S01]  /*104d0*/  FMUL.FTZ R106, R6.reuse, R106 ;  /* 0x0000006a066a7220 */ /* 0x040fe20000410000 */
[-C--:B--2---:R-:W-:Y:S02]  /*104e0*/  HMMA.16816.F32.BF16 R72, R196, R136.reuse, R72 ;  /* 0x00000088c448723c */ /* 0x084fe40000041848 */
[----:B------:R1:W-:Y:S01]  /*104f0*/  MUFU.EX2 R164, R144 ;  /* 0x0000009000a47308 */ /* 0x0003e20000000800 */
[C---:B------:R-:W-:Y:S02]  /*10500*/  FMUL.FTZ R107, R6.reuse, R107 ;  /* 0x0000006b066b7220 */ /* 0x040fe40000410000 */
[C---:B------:R-:W-:Y:S02]  /*10510*/  FMUL.FTZ R118, R6.reuse, R118 ;  /* 0x0000007606767220 */ /* 0x040fe40000410000 */
[C---:B------:R-:W-:Y:S01]  /*10520*/  FMUL.FTZ R119, R6.reuse, R119 ;  /* 0x0000007706777220 */ /* 0x040fe20000410000 */
[C---:B------:R-:W-:Y:S04]  /*10530*/  HMMA.16816.F32.BF16 R76, R180.reuse, R136, R76 ;  /* 0x00000088b44c723c */ /* 0x040fe8000004184c */
[C---:B------:R-:W-:Y:S02]  /*10540*/  FMUL.FTZ R122, R6.reuse, R122 ;  /* 0x0000007a067a7220 */ /* 0x040fe40000410000 */
[----:B------:R-:W-:Y:S02]  /*10550*/  FMUL.FTZ R123, R6, R123 ;  /* 0x0000007b067b7220 */ /* 0x000fe40000410000 */
[-C--:B------:R-:W-:Y:S01]  /*10560*/  HMMA.16816.F32.BF16 R80, R180, R138.reuse, R80 ;  /* 0x0000008ab450723c */ /* 0x080fe20000041850 */
[----:B----4-:R-:W2:Y:S03]  /*10570*/  LDSM.16.MT88.4 R140, [R218+0x3880] ;  /* 0x00388000da8c783b */ /* 0x010ea60000004200 */
[--C-:B------:R-:W-:Y:S02]  /*10580*/  FFMA.FTZ R136, R206, c[0x0][0x2d0], -R200.reuse ;  /* 0x0000b400ce887a23 */ /* 0x100fe400000108c8 */
[C---:B------:R-:W-:Y:S02]  /*10590*/  FMUL.FTZ R134, R6.reuse, R134 ;  /* 0x0000008606867220 */ /* 0x040fe40000410000 */
[C---:B------:R-:W-:Y:S01]  /*105a0*/  HMMA.16816.F32.BF16 R84, R196.reuse, R138, R84 ;  /* 0x0000008ac454723c */ /* 0x040fe20000041854 */
[----:B------:R4:W5:Y:S03]  /*105b0*/  MUFU.EX2 R191, R136 ;  /* 0x0000008800bf7308 */ /* 0x0009660000000800 */
[----:B-1----:R-:W-:Y:S02]  /*105c0*/  FFMA.FTZ R144, R211, c[0x0][0x2d0], -R201 ;  /* 0x0000b400d3907a23 */ /* 0x002fe400000108c9 */
[----:B------:R-:W-:Y:S02]  /*105d0*/  FMUL.FTZ R135, R6, R135 ;  /* 0x0000008706877220 */ /* 0x000fe40000410000 */
[C---:B------:R-:W-:Y:S03]  /*105e0*/  FMUL.FTZ R104, R7.reuse, R104 ;  /* 0x0000006807687220 */ /* 0x040fe60000410000 */
[----:B------:R1:W-:Y:S01]  /*105f0*/  MUFU.EX2 R162, R144 ;  /* 0x0000009000a27308 */ /* 0x0003e20000000800 */
[----:B------:R-:W-:Y:S02]  /*10600*/  FMUL.FTZ R105, R7, R105 ;  /* 0x0000006907697220 */ /* 0x000fe40000410000 */
[C---:B------:R-:W-:Y:S02]  /*10610*/  FMUL.FTZ R108, R2.reuse, R108 ;  /* 0x0000006c026c7220 */ /* 0x040fe40000410000 */
[----:B------:R-:W-:Y:S02]  /*10620*/  FMUL.FTZ R109, R2, R109 ;  /* 0x0000006d026d7220 */ /* 0x000fe40000410000 */
[C---:B------:R-:W-:Y:S02]  /*10630*/  FMUL.FTZ R110, R0.reuse, R110 ;  /* 0x0000006e006e7220 */ /* 0x040fe40000410000 */
[----:B------:R-:W-:Y:S02]  /*10640*/  FMUL.FTZ R111, R0, R111 ;  /* 0x0000006f006f7220 */ /* 0x000fe40000410000 */
[C---:B------:R-:W-:Y:S02]  /*10650*/  FMUL.FTZ R112, R2.reuse, R112 ;  /* 0x0000007002707220 */ /* 0x040fe40000410000 */
[----:B------:R-:W-:Y:S02]  /*10660*/  FMUL.FTZ R113, R2, R113 ;  /* 0x0000007102717220 */ /* 0x000fe40000410000 */
[----:B----4-:R-:W-:Y:S02]  /*10670*/  FFMA.FTZ R136, R207, c[0x0][0x2d0], -R179 ;  /* 0x0000b400cf887a23 */ /* 0x010fe400000108b3 */
[C---:B------:R-:W-:Y:S02]  /*10680*/  FMUL.FTZ R114, R0.reuse, R114 ;  /* 0x0000007200727220 */ /* 0x040fe40000410000 */
[----:B------:R4:W-:Y:S01]  /*10690*/  MUFU.EX2 R163, R136 ;  /* 0x0000008800a37308 */ /* 0x0009e20000000800 */
[----:B------:R-:W-:Y:S01]  /*106a0*/  FMUL.FTZ R115, R0, R115 ;  /* 0x0000007300737220 */ /* 0x000fe20000410000 */
[-C--:B--2---:R-:W-:Y:S03]  /*106b0*/  HMMA.16816.F32.BF16 R88, R196, R140.reuse, R88 ;  /* 0x0000008cc458723c */ /* 0x084fe60000041858 */
[--C-:B-1----:R-:W-:Y:S02]  /*106c0*/  FFMA.FTZ R144, R215, c[0x0][0x2d0], -R201.reuse ;  /* 0x0000b400d7907a23 */ /* 0x102fe400000108c9 */
[C---:B------:R-:W-:Y:S03]  /*106d0*/  FMUL.FTZ R116, R7.reuse, R116 ;  /* 0x0000007407747220 */ /* 0x040fe60000410000 */
[----:B------:R-:W-:Y:S01]  /*106e0*/  MUFU.EX2 R151, R144 ;  /* 0x0000009000977308 */ /* 0x000fe20000000800 */
[C---:B------:R-:W-:Y:S04]  /*106f0*/  HMMA.16816.F32.BF16 R92, R180.reuse, R140, R92 ;  /* 0x0000008cb45c723c */ /* 0x040fe8000004185c */
[C---:B------:R-:W-:Y:S02]  /*10700*/  FMUL.FTZ R117, R7.reuse, R117 ;  /* 0x0000007507757220 */ /* 0x040fe40000410000 */
[C---:B------:R-:W-:Y:S02]  /*10710*/  FMUL.FTZ R120, R7.reuse, R120 ;  /* 0x0000007807787220 */ /* 0x040fe40000410000 */
[-C--:B------:R-:W-:Y:S04]  /*10720*/  HMMA.16816.F32.BF16 R96, R180, R142.reuse, R96 ;  /* 0x0000008eb460723c */ /* 0x080fe80000041860 */
[----:B------:R-:W-:Y:S01]  /*10730*/  FFMA.FTZ R140, R212, c[0x0][0x2d0], -R200 ;  /* 0x0000b400d48c7a23 */ /* 0x000fe200000108c8 */
[----:B----4-:R-:W1:Y:S01]  /*10740*/  LDSM.16.MT88.4 R136, [R220+0x3880] ;  /* 0x00388000dc88783b */ /* 0x010e620000004200 */
[C---:B------:R-:W-:Y:S02]  /*10750*/  FMUL.FTZ R121, R7.reuse, R121 ;  /* 0x0000007907797220 */ /* 0x040fe40000410000 */
[C---:B------:R-:W-:Y:S01]  /*10760*/  HMMA.16816.F32.BF16 R100, R196.reuse, R142, R100 ;  /* 0x0000008ec464723c */ /* 0x040fe20000041864 */
[----:B------:R2:W4:Y:S03]  /*10770*/  MUFU.EX2 R145, R140 ;  /* 0x0000008c00917308 */ /* 0x0005260000000800 */
        /* <DEDUP_REMOVED lines=10> */
[----:B--2---:R-:W-:Y:S04]  /*10820*/  FFMA.FTZ R140, R209, c[0x0][0x2d0], -R201 ;  /* 0x0000b400d18c7a23 */ /* 0x004fe800000108c9 */
[----:B------:R2:W2:Y:S01]  /*10830*/  MUFU.EX2 R188, R140 ;  /* 0x0000008c00bc7308 */ /* 0x0004a20000000800 */
[----:B---3--:R-:W-:Y:S01]  /*10840*/  FFMA.FTZ R6, R6, R161, R167 ;  /* 0x000000a106067223 */ /* 0x008fe200000100a7 */
[-C--:B-1----:R-:W-:Y:S03]  /*10850*/  HMMA.16816.F32.BF16 R104, R196, R136.reuse, R104 ;  /* 0x00000088c468723c */ /* 0x082fe60000041868 */
[----:B------:R-:W-:Y:S01]  /*10860*/  FADD.FTZ R6, R165, R6 ;  /* 0x00000006a5067221 */ /* 0x000fe20000010000 */
[----:B------:R-:W-:Y:S04]  /*10870*/  MOV R161, R172 ;  /* 0x000000ac00a17202 */ /* 0x000fe80000000f00 */
[C---:B------:R-:W-:Y:S07]  /*10880*/  HMMA.16816.F32.BF16 R108, R180.reuse, R136, R108 ;  /* 0x00000088b46c723c */ /* 0x040fee000004186c */
[--C-:B------:R-:W-:Y:S01]  /*10890*/  FFMA.FTZ R136, R237, c[0x0][0x2d0], -R201.reuse ;  /* 0x0000b400ed887a23 */ /* 0x100fe200000108c9 */
[-C--:B------:R-:W-:Y:S01]  /*108a0*/  HMMA.16816.F32.BF16 R112, R180, R138.reuse, R112 ;  /* 0x0000008ab470723c */ /* 0x080fe20000041870 */
[----:B--2---:R-:W1:Y:S02]  /*108b0*/  LDSM.16.MT88.4 R140, [R219+0x3880] ;  /* 0x00388000db8c783b */ /* 0x004e640000004200 */
[----:B------:R2:W-:Y:S01]  /*108c0*/  MUFU.EX2 R237, R136 ;  /* 0x0000008800ed7308 */ /* 0x0005e20000000800 */
[----:B-----5:R-:W-:Y:S04]  /*108d0*/  F2FP.BF16.PACK_AB R137, R191, R186 ;  /* 0x000000babf89723e */ /* 0x020fe800000010ff */
[C---:B------:R-:W-:Y:S04]  /*108e0*/  HMMA.16816.F32.BF16 R116, R196.reuse, R138, R116 ;  /* 0x0000008ac474723c */ /* 0x040fe80000041874 */
[--C-:B--2---:R-:W-:Y:S04]  /*108f0*/  FFMA.FTZ R136, R213, c[0x0][0x2d0], -R4.reuse ;  /* 0x0000b400d5887a23 */ /* 0x104fe80000010804 */
[----:B------:R2:W-:Y:S01]  /*10900*/  MUFU.EX2 R215, R136 ;  /* 0x0000008800d77308 */ /* 0x0005e20000000800 */
[-C--:B-1----:R-:W-:Y:S08]  /*10910*/  HMMA.16816.F32.BF16 R120, R196, R140.reuse, R120 ;  /* 0x0000008cc478723c */ /* 0x082ff00000041878 */
[C---:B------:R-:W-:Y:S04]  /*10920*/  HMMA.16816.F32.BF16 R124, R180.reuse, R140, R124 ;  /* 0x0000008cb47c723c */ /* 0x040fe8000004187c */
[--C-:B--2---:R-:W-:Y:S01]  /*10930*/  FFMA.FTZ R136, R214, c[0x0][0x2d0], -R4.reuse ;  /* 0x0000b400d6887a23 */ /* 0x104fe20000010804 */
[----:B----4-:R-:W-:Y:S03]  /*10940*/  MOV R214, R145 ;  /* 0x0000009100d67202 */ /* 0x010fe60000000f00 */
[-C--:B------:R-:W-:Y:S01]  /*10950*/  HMMA.16816.F32.BF16 R128, R180, R142.reuse, R128 ;  /* 0x0000008eb480723c */ /* 0x080fe20000041880 */
[----:B------:R-:W1:Y:S01]  /*10960*/  LDSM.16.MT88.4 R144, [R217+0x2880] ;  /* 0x00288000d990783b */ /* 0x000e620000004200 */
[----:B------:R2:W3:Y:S02]  /*10970*/  MUFU.EX2 R204, R136 ;  /* 0x0000008800cc7308 */ /* 0x0004e40000000800 */
[----:B------:R-:W-:Y:S02]  /*10980*/  F2FP.BF16.PACK_AB R139, R214, R164 ;  /* 0x000000a4d68b723e */ /* 0x000fe400000010ff */
[----:B------:R-:W-:Y:S02]  /*10990*/  F2FP.BF16.PACK_AB R140, R162, R188 ;  /* 0x000000bca28c723e */ /* 0x000fe400000010ff */
[----:B------:R-:W-:Y:S04]  /*109a0*/  HMMA.16816.F32.BF16 R132, R196, R142, R132 ;  /* 0x0000008ec484723c */ /* 0x000fe80000041884 */
[----:B------:R-:W-:Y:S02]  /*109b0*/  MOV R183, R156 ;  /* 0x0000009c00b77202 */ /* 0x000fe40000000f00 */
[----:B------:R-:W-:Y:S02]  /*109c0*/  MOV R156, R194 ;  /* 0x000000c2009c7202 */ /* 0x000fe40000000f00 */
[----:B------:R-:W-:Y:S01]  /*109d0*/  LDSM.16.MT88.4 R192, [R217+0x3080] ;  /* 0x00308000d9c0783b */ /* 0x000fe20000004200 */
[----:B--2---:R-:W-:Y:S03]  /*109e0*/  FFMA.FTZ R136, R238, c[0x0][0x2d0], -R4 ;  /* 0x0000b400ee887a23 */ /* 0x004fe60000010804 */
[----:B------:R-:W-:Y:S01]  /*109f0*/  MOV R238, R152 ;  /* 0x0000009800ee7202 */ /* 0x000fe20000000f00 */
[----:B------:R-:W-:Y:S01]  /*10a00*/  FFMA.FTZ R152, R246, c[0x0][0x2d0], -R200 ;  /* 0x0000b400f6987a23 */ /* 0x000fe200000108c8 */
[----:B---3--:R-:W-:Y:S01]  /*10a10*/  F2FP.BF16.PACK_AB R141, R204, R215 ;  /* 0x000000d7cc8d723e */ /* 0x008fe200000010ff */
[----:B------:R2:W-:Y:S01]  /*10a20*/  MUFU.EX2 R203, R136 ;  /* 0x0000008800cb7308 */ /* 0x0005e20000000800 */
[----:B------:R-:W-:Y:S02]  /*10a30*/  F2FP.BF16.PACK_AB R138, R238, R163 ;  /* 0x000000a3ee8a723e */ /* 0x000fe400000010ff */
[----:B------:R-:W-:Y:S07]  /*10a40*/  MOV R246, R162 ;  /* 0x000000a200f67202 */ /* 0x000fee0000000f00 */
[----:B------:R3:W-:Y:S01]  /*10a50*/  MUFU.EX2 R211, R152 ;  /* 0x0000009800d37308 */ /* 0x0007e20000000800 */
[----:B--2---:R-:W-:Y:S01]  /*10a60*/  FFMA.FTZ R136, R239, c[0x0][0x2d0], -R4 ;  /* 0x0000b400ef887a23 */ /* 0x004fe20000010804 */
[----:B------:R-:W-:Y:S02]  /*10a70*/  MOV R239, R151 ;  /* 0x0000009700ef7202 */ /* 0x000fe40000000f00 */
[----:B------:R-:W2:Y:S06]  /*10a80*/  LDSM.16.MT88.4 R148, [R218+0x2880] ;  /* 0x00288000da94783b */ /* 0x000eac0000004200 */
[----:B------:R4:W5:Y:S01]  /*10a90*/  MUFU.EX2 R202, R136 ;  /* 0x0000008800ca7308 */ /* 0x0009620000000800 */
[----:B------:R-:W-:Y:S01]  /*10aa0*/  F2FP.BF16.PACK_AB R142, R237, R239 ;  /* 0x000000efed8e723e */ /* 0x000fe200000010ff */
[--C-:B---3--:R-:W-:Y:S01]  /*10ab0*/  FFMA.FTZ R152, R248, c[0x0][0x2d0], -R200.reuse ;  /* 0x0000b400f8987a23 */ /* 0x108fe200000108c8 */
[----:B------:R-:W-:Y:S07]  /*10ac0*/  MOV R248, R191 ;  /* 0x000000bf00f87202 */ /* 0x000fee0000000f00 */
[----:B------:R3:W-:Y:S01]  /*10ad0*/  MUFU.EX2 R210, R152 ;  /* 0x0000009800d27308 */ /* 0x0007e20000000800 */
[----:B----4-:R-:W-:Y:S02]  /*10ae0*/  F2FP.BF16.PACK_AB R136, R189, R185 ;  /* 0x000000b9bd88723e */ /* 0x010fe400000010ff */
[----:B-----5:R-:W-:Y:S05]  /*10af0*/  F2FP.BF16.PACK_AB R143, R202, R203 ;  /* 0x000000cbca8f723e */ /* 0x020fea00000010ff */
[-C--:B-1----:R-:W-:Y:S05]  /*10b00*/  HMMA.16816.F32.BF16 R8, R136, R144.reuse, R8 ;  /* 0x000000908808723c */ /* 0x082fea0000041808 */
[--C-:B---3--:R-:W-:Y:S01]  /*10b10*/  FFMA.FTZ R152, R251, c[0x0][0x2d0], -R200.reuse ;  /* 0x0000b400fb987a23 */ /* 0x108fe200000108c8 */
[----:B------:R-:W-:Y:S01]  /*10b20*/  MOV R251, R189 ;  /* 0x000000bd00fb7202 */ /* 0x000fe20000000f00 */
[----:B------:R-:W-:Y:S01]  /*10b30*/  FFMA.FTZ R200, R176, c[0x0][0x2d0], -R200 ;  /* 0x0000b400b0c87a23 */ /* 0x000fe200000108c8 */
[C---:B------:R-:W-:Y:S01]  /*10b40*/  HMMA.16816.F32.BF16 R12, R140.reuse, R144, R12 ;  /* 0x000000908c0c723c */ /* 0x040fe2000004180c */
[----:B------:R1:W-:Y:S07]  /*10b50*/  MUFU.EX2 R206, R152 ;  /* 0x0000009800ce7308 */ /* 0x0003ee0000000800 */
[-C--:B------:R-:W-:Y:S03]  /*10b60*/  HMMA.16816.F32.BF16 R16, R140, R146.reuse, R16 ;  /* 0x000000928c10723c */ /* 0x080fe60000041810 */
[----:B------:R-:W-:Y:S05]  /*10b70*/  MUFU.EX2 R207, R200 ;  /* 0x000000c800cf7308 */ /* 0x000fea0000000800 */
[C---:B------:R-:W-:Y:S01]  /*10b80*/  HMMA.16816.F32.BF16 R20, R136.reuse, R146, R20 ;  /* 0x000000928814723c */ /* 0x040fe20000041814 */
[----:B------:R-:W3:Y:S07]  /*10b90*/  LDSM.16.MT88.4 R144, [R220+0x2880] ;  /* 0x00288000dc90783b */ /* 0x000eee0000004200 */
[-C--:B--2---:R-:W-:Y:S04]  /*10ba0*/  HMMA.16816.F32.BF16 R24, R136, R148.reuse, R24 ;  /* 0x000000948818723c */ /* 0x084fe80000041818 */
[----:B-1----:R-:W-:Y:S01]  /*10bb0*/  FFMA.FTZ R152, R250, c[0x0][0x2d0], -R201 ;  /* 0x0000b400fa987a23 */ /* 0x002fe200000108c9 */
[----:B------:R-:W-:Y:S03]  /*10bc0*/  MOV R250, R188 ;  /* 0x000000bc00fa7202 */ /* 0x000fe60000000f00 */
[C---:B------:R-:W-:Y:S01]  /*10bd0*/  HMMA.16816.F32.BF16 R28, R140.reuse, R148, R28 ;  /* 0x000000948c1c723c */ /* 0x040fe2000004181c */
[----:B------:R1:W-:Y:S07]  /*10be0*/  MUFU.EX2 R205, R152 ;  /* 0x0000009800cd7308 */ /* 0x0003ee0000000800 */
[-C--:B------:R-:W-:Y:S08]  /*10bf0*/  HMMA.16816.F32.BF16 R32, R140, R150.reuse, R32 ;  /* 0x000000968c20723c */ /* 0x080ff00000041820 */
[C---:B------:R-:W-:Y:S01]  /*10c00*/  HMMA.16816.F32.BF16 R36, R136.reuse, R150, R36 ;  /* 0x000000968824723c */ /* 0x040fe20000041824 */
[----:B------:R-:W2:Y:S07]  /*10c10*/  LDSM.16.MT88.4 R148, [R219+0x2880] ;  /* 0x00288000db94783b */ /* 0x000eae0000004200 */
[-C--:B---3--:R-:W-:Y:S01]  /*10c20*/  HMMA.16816.F32.BF16 R40, R136, R144.reuse, R40 ;  /* 0x000000908828723c */ /* 0x088fe20000041828 */
[----:B-1----:R-:W-:Y:S07]  /*10c30*/  LDSM.16.MT88.4 R152, [R219+0x4080] ;  /* 0x00408000db98783b */ /* 0x002fee0000004200 */
[C---:B------:R-:W-:Y:S08]  /*10c40*/  HMMA.16816.F32.BF16 R44, R140.reuse, R144, R44 ;  /* 0x000000908c2c723c */ /* 0x040ff0000004182c */
[-C--:B------:R-:W-:Y:S08]  /*10c50*/  HMMA.16816.F32.BF16 R48, R140, R146.reuse, R48 ;  /* 0x000000928c30723c */ /* 0x080ff00000041830 */
[C---:B------:R-:W-:Y:S01]  /*10c60*/  HMMA.16816.F32.BF16 R52, R136.reuse, R146, R52 ;  /* 0x000000928834723c */ /* 0x040fe20000041834 */
[----:B------:R-:W1:Y:S07]  /*10c70*/  LDSM.16.MT88.4 R144, [R217+0x4080] ;  /* 0x00408000d990783b */ /* 0x000e6e0000004200 */
[-C--:B--2---:R-:W-:Y:S08]  /*10c80*/  HMMA.16816.F32.BF16 R56, R136, R148.reuse, R56 ;  /* 0x000000948838723c */ /* 0x084ff00000041838 */
[C---:B------:R-:W-:Y:S07]  /*10c90*/  HMMA.16816.F32.BF16 R60, R140.reuse, R148, R60 ;  /* 0x000000948c3c723c */ /* 0x040fee000004183c */
[--C-:B------:R-:W-:Y:S01]  /*10ca0*/  FFMA.FTZ R148, R244, c[0x0][0x2d0], -R179.reuse ;  /* 0x0000b400f4947a23 */ /* 0x100fe200000108b3 */
[-C--:B------:R-:W-:Y:S03]  /*10cb0*/  HMMA.16816.F32.BF16 R64, R140, R150.reuse, R64 ;  /* 0x000000968c40723c */ /* 0x080fe60000041840 */
[----:B------:R2:W-:Y:S01]  /*10cc0*/  MUFU.EX2 R213, R148 ;  /* 0x0000009400d57308 */ /* 0x0005e20000000800 */
[----:B------:R-:W-:Y:S04]  /*10cd0*/  MOV R244, R164 ;  /* 0x000000a400f47202 */ /* 0x000fe80000000f00 */
[C---:B------:R-:W-:Y:S08]  /*10ce0*/  HMMA.16816.F32.BF16 R68, R136.reuse, R150, R68 ;  /* 0x000000968844723c */ /* 0x040ff00000041844 */
[-C--:B-1----:R-:W-:Y:S08]  /*10cf0*/  HMMA.16816.F32.BF16 R72, R136, R144.reuse, R72 ;  /* 0x000000908848723c */ /* 0x082ff00000041848 */
[C---:B------:R-:W-:Y:S04]  /*10d00*/  HMMA.16816.F32.BF16 R76, R140.reuse, R144, R76 ;  /* 0x000000908c4c723c */ /* 0x040fe8000004184c */
[--C-:B--2---:R-:W-:Y:S01]  /*10d10*/  FFMA.FTZ R148, R245, c[0x0][0x2d0], -R179.reuse ;  /* 0x0000b400f5947a23 */ /* 0x104fe200000108b3 */
[----:B------:R-:W-:Y:S02]  /*10d20*/  MOV R245, R163 ;  /* 0x000000a300f57202 */ /* 0x000fe40000000f00 */
[--C-:B------:R-:W-:Y:S01]  /*10d30*/  FFMA.FTZ R144, R249, c[0x0][0x2d0], -R179.reuse ;  /* 0x0000b400f9907a23 */ /* 0x100fe200000108b3 */
[-C--:B------:R-:W-:Y:S01]  /*10d40*/  HMMA.16816.F32.BF16 R80, R140, R146.reuse, R80 ;  /* 0x000000928c50723c */ /* 0x080fe20000041850 */
[----:B------:R1:W2:Y:S03]  /*10d50*/  MUFU.EX2 R212, R148 ;  /* 0x0000009400d47308 */ /* 0x0002a60000000800 */
[----:B------:R-:W-:Y:S01]  /*10d60*/  FFMA.FTZ R179, R175, c[0x0][0x2d0], -R179 ;  /* 0x0000b400afb37a23 */ /* 0x000fe200000108b3 */
[----:B------:R-:W-:Y:S01]  /*10d70*/  MOV R249, R190 ;  /* 0x000000be00f97202 */ /* 0x000fe20000000f00 */
[----:B------:R-:W3:Y:S02]  /*10d80*/  LDL.LU R175, [R1+0x8c] ;  /* 0x00008c0001af7983 */ /* 0x000ee40000300800 */
[C---:B------:R-:W-:Y:S03]  /*10d90*/  HMMA.16816.F32.BF16 R84, R136.reuse, R146, R84 ;  /* 0x000000928854723c */ /* 0x040fe60000041854 */
[----:B------:R4:W-:Y:S10]  /*10da0*/  MUFU.EX2 R209, R144 ;  /* 0x0000009000d17308 */ /* 0x0009f40000000800 */
[----:B------:R-:W-:Y:S01]  /*10db0*/  MUFU.EX2 R208, R179 ;  /* 0x000000b300d07308 */ /* 0x000fe20000000800 */
[----:B-1----:R-:W1:Y:S01]  /*10dc0*/  LDSM.16.MT88.4 R148, [R218+0x4080] ;  /* 0x00408000da94783b */ /* 0x002e620000004200 */
[----:B--2---:R-:W-:Y:S07]  /*10dd0*/  F2FP.BF16.PACK_AB R172, R212, R213 ;  /* 0x000000d5d4ac723e */ /* 0x004fee00000010ff */
[----:B----4-:R-:W2:Y:S01]  /*10de0*/  LDSM.16.MT88.4 R144, [R220+0x4080] ;  /* 0x00408000dc90783b */ /* 0x010ea20000004200 */
[-C--:B-1----:R-:W-:Y:S08]  /*10df0*/  HMMA.16816.F32.BF16 R88, R136, R148.reuse, R88 ;  /* 0x000000948858723c */ /* 0x082ff00000041858 */
[C---:B------:R-:W-:Y:S07]  /*10e00*/  HMMA.16816.F32.BF16 R92, R140.reuse, R148, R92 ;  /* 0x000000948c5c723c */ /* 0x040fee000004185c */
[--C-:B------:R-:W-:Y:S01]  /*10e10*/  FFMA.FTZ R148, R252, c[0x0][0x2d0], -R201.reuse ;  /* 0x0000b400fc947a23 */ /* 0x100fe200000108c9 */
[-C--:B------:R-:W-:Y:S03]  /*10e20*/  HMMA.16816.F32.BF16 R96, R140, R150.reuse, R96 ;  /* 0x000000968c60723c */ /* 0x080fe60000041860 */
[----:B------:R1:W4:Y:S01]  /*10e30*/  MUFU.EX2 R200, R148 ;  /* 0x0000009400c87308 */ /* 0x0003220000000800 */
[----:B------:R-:W-:Y:S04]  /*10e40*/  MOV R252, R187 ;  /* 0x000000bb00fc7202 */ /* 0x000fe80000000f00 */
[C---:B------:R-:W-:Y:S08]  /*10e50*/  HMMA.16816.F32.BF16 R100, R136.reuse, R150, R100 ;  /* 0x000000968864723c */ /* 0x040ff00000041864 */
[-C--:B--2---:R-:W-:Y:S08]  /*10e60*/  HMMA.16816.F32.BF16 R104, R136, R144.reuse, R104 ;  /* 0x000000908868723c */ /* 0x084ff00000041868 */
[C---:B------:R-:W-:Y:S04]  /*10e70*/  HMMA.16816.F32.BF16 R108, R140.reuse, R144, R108 ;  /* 0x000000908c6c723c */ /* 0x040fe8000004186c */
[--C-:B-1----:R-:W-:Y:S01]  /*10e80*/  FFMA.FTZ R148, R159, c[0x0][0x2d0], -R201.reuse ;  /* 0x0000b4009f947a23 */ /* 0x102fe200000108c9 */
[----:B----4-:R-:W-:Y:S01]  /*10e90*/  F2FP.BF16.PACK_AB R176, R200, R205 ;  /* 0x000000cdc8b0723e */ /* 0x010fe200000010ff */
[----:B------:R-:W2:Y:S01]  /*10ea0*/  LDL.LU R159, [R1+0x94] ;  /* 0x00009400019f7983 */ /* 0x000ea20000300800 */
[--C-:B------:R-:W-:Y:S01]  /*10eb0*/  FFMA.FTZ R144, R241, c[0x0][0x2d0], -R4.reuse ;  /* 0x0000b400f1907a23 */ /* 0x100fe20000010804 */
[-C--:B------:R-:W-:Y:S01]  /*10ec0*/  HMMA.16816.F32.BF16 R112, R140, R146.reuse, R112 ;  /* 0x000000928c70723c */ /* 0x080fe20000041870 */
[----:B------:R1:W-:Y:S03]  /*10ed0*/  MUFU.EX2 R199, R148 ;  /* 0x0000009400c77308 */ /* 0x0003e60000000800 */
[----:B------:R-:W-:Y:S01]  /*10ee0*/  MOV R241, R185 ;  /* 0x000000b900f17202 */ /* 0x000fe20000000f00 */
[----:B------:R-:W-:Y:S03]  /*10ef0*/  FFMA.FTZ R201, R177, c[0x0][0x2d0], -R201 ;  /* 0x0000b400b1c97a23 */ /* 0x000fe600000108c9 */
[C---:B------:R-:W-:Y:S03]  /*10f00*/  HMMA.16816.F32.BF16 R116, R136.reuse, R146, R116 ;  /* 0x000000928874723c */ /* 0x040fe60000041874 */
[----:B------:R4:W-:Y:S05]  /*10f10*/  MUFU.EX2 R197, R144 ;  /* 0x0000009000c57308 */ /* 0x0009ea0000000800 */
[-C--:B------:R-:W-:Y:S05]  /*10f20*/  HMMA.16816.F32.BF16 R120, R136, R152.reuse, R120 ;  /* 0x000000988878723c */ /* 0x080fea0000041878 */
[----:B------:R-:W5:Y:S03]  /*10f30*/  MUFU.EX2 R201, R201 ;  /* 0x000000c900c97308 */ /* 0x000f660000000800 */
[C---:B------:R-:W-:Y:S04]  /*10f40*/  HMMA.16816.F32.BF16 R124, R140.reuse, R152, R124 ;  /* 0x000000988c7c723c */ /* 0x040fe8000004187c */
[--C-:B-1----:R-:W-:Y:S01]  /*10f50*/  FFMA.FTZ R148, R247, c[0x0][0x2d0], -R4.reuse ;  /* 0x0000b400f7947a23 */ /* 0x102fe20000010804 */
[----:B------:R-:W-:Y:S03]  /*10f60*/  MOV R247, R186 ;  /* 0x000000ba00f77202 */ /* 0x000fe60000000f00 */
[-C--:B------:R-:W-:Y:S01]  /*10f70*/  HMMA.16816.F32.BF16 R128, R140, R154.reuse, R128 ;  /* 0x0000009a8c80723c */ /* 0x080fe20000041880 */
[----:B------:R1:W1:Y:S03]  /*10f80*/  MUFU.EX2 R198, R148 ;  /* 0x0000009400c67308 */ /* 0x0002660000000800 */
[--C-:B----4-:R-:W-:Y:S01]  /*10f90*/  FFMA.FTZ R144, R240, c[0x0][0x2d0], -R4.reuse ;  /* 0x0000b400f0907a23 */ /* 0x110fe20000010804 */
[----:B------:R-:W-:Y:S01]  /*10fa0*/  MOV R240, R184 ;  /* 0x000000b800f07202 */ /* 0x000fe20000000f00 */
[----:B------:R-:W-:Y:S02]  /*10fb0*/  FFMA.FTZ R4, R178, c[0x0][0x2d0], -R4 ;  /* 0x0000b400b2047a23 */ /* 0x000fe40000010804 */
[----:B------:R-:W-:Y:S03]  /*10fc0*/  HMMA.16816.F32.BF16 R132, R136, R154, R132 ;  /* 0x0000009a8884723c */ /* 0x000fe60000041884 */
[----:B------:R-:W-:Y:S01]  /*10fd0*/  MUFU.EX2 R168, R4 ;  /* 0x0000000400a87308 */ /* 0x000fe20000000800 */
[----:B-----5:R-:W-:Y:S09]  /*10fe0*/  F2FP.BF16.PACK_AB R178, R201, R199 ;  /* 0x000000c7c9b2723e */ /* 0x020ff200000010ff */
[----:B------:R-:W4:Y:S01]  /*10ff0*/  MUFU.EX2 R196, R144 ;  /* 0x0000009000c47308 */ /* 0x000f220000000800 */
[----:B-1----:R-:W1:Y:S01]  /*11000*/  LDSM.16.MT88.4 R148, [R218+0x3080] ;  /* 0x00308000da94783b */ /* 0x002e620000004200 */
[----:B------:R-:W-:Y:S02]  /*11010*/  F2FP.BF16.PACK_AB R177, R197, R198 ;  /* 0x000000c6c5b1723e */ /* 0x000fe400000010ff */
[----:B----4-:R-:W-:Y:S01]  /*11020*/  F2FP.BF16.PACK_AB R179, R168, R196 ;  /* 0x000000c4a8b3723e */ /* 0x010fe200000010ff */
[----:B---3--:R-:W-:Y:S01]  /*11030*/  FFMA.FTZ R7, R7, R175, R183 ;  /* 0x000000af07077223 */ /* 0x008fe200000100b7 */
[----:B------:R-:W-:Y:S03]  /*11040*/  F2FP.BF16.PACK_AB R175, R207, R206 ;  /* 0x000000cecfaf723e */ /* 0x000fe600000010ff */
[----:B------:R-:W-:Y:S02]  /*11050*/  FADD.FTZ R4, R166, R7 ;  /* 0x00000007a6047221 */ /* 0x000fe40000010000 */
[----:B------:R-:W3:Y:S01]  /*11060*/  LDSM.16.MT88.4 R164, [R220+0x3080] ;  /* 0x00308000dca4783b */ /* 0x000ee20000004200 */
[----:B--2---:R-:W-:Y:S01]  /*11070*/  FFMA.FTZ R2, R2, R159, R160 ;  /* 0x0000009f02027223 */ /* 0x004fe200000100a0 */
[----:B------:R-:W-:Y:S02]  /*11080*/  MOV R159, R173 ;  /* 0x000000ad009f7202 */ /* 0x000fe40000000f00 */
[----:B------:R-:W-:Y:S02]  /*11090*/  F2FP.BF16.PACK_AB R173, R210, R211 ;  /* 0x000000d3d2ad723e */ /* 0x000fe400000010ff */
[----:B------:R-:W-:Y:S02]  /*110a0*/  MOV R160, R174 ;  /* 0x000000ae00a07202 */ /* 0x000fe40000000f00 */
[----:B------:R-:W-:Y:S02]  /*110b0*/  F2FP.BF16.PACK_AB R174, R208, R209 ;  /* 0x000000d1d0ae723e */ /* 0x000fe400000010ff */
[----:B------:R-:W-:Y:S05]  /*110c0*/  MOV R7, R159 ;  /* 0x0000009f00077202 */ /* 0x000fea0000000f00 */
[-C--:B------:R-:W-:Y:S01]  /*110d0*/  HMMA.16816.F32.BF16 R180, R172, R192.reuse, R8 ;  /* 0x000000c0acb4723c */ /* 0x080fe20000041808 */
[----:B------:R-:W2:Y:S04]  /*110e0*/  LDSM.16.MT88.4 R8, [R219+0x3080] ;  /* 0x00308000db08783b */ /* 0x000ea80000004200 */
[----:B------:R-:W-:Y:S03]  /*110f0*/  FADD.FTZ R7, R7, R6 ;  /* 0x0000000607077221 */ /* 0x000fe60000010000 */
[C---:B------:R-:W-:Y:S01]  /*11100*/  HMMA.16816.F32.BF16 R184, R176.reuse, R192, R12 ;  /* 0x000000c0b0b8723c */ /* 0x040fe2000004180c */
[----:B------:R-:W4:Y:S07]  /*11110*/  LDSM.16.MT88.4 R12, [R217+0x4880] ;  /* 0x00488000d90c783b */ /* 0x000f2e0000004200 */
[-C--:B------:R-:W-:Y:S01]  /*11120*/  HMMA.16816.F32.BF16 R188, R176, R194.reuse, R16 ;  /* 0x000000c2b0bc723c */ /* 0x080fe20000041810 */
[----:B------:R-:W2:Y:S07]  /*11130*/  LDSM.16.MT88.4 R16, [R218+0x4880] ;  /* 0x00488000da10783b */ /* 0x000eae0000004200 */
[C---:B------:R-:W-:Y:S01]  /*11140*/  HMMA.16816.F32.BF16 R192, R172.reuse, R194, R20 ;  /* 0x000000c2acc0723c */ /* 0x040fe20000041814 */
[----:B------:R-:W2:Y:S07]  /*11150*/  LDSM.16.MT88.4 R20, [R220+0x4880] ;  /* 0x00488000dc14783b */ /* 0x000eae0000004200 */
[-C--:B-1----:R-:W-:Y:S01]  /*11160*/  HMMA.16816.F32.BF16 R136, R172, R148.reuse, R24 ;  /* 0x00000094ac88723c */ /* 0x082fe20000041818 */
[----:B------:R-:W1:Y:S07]  /*11170*/  LDSM.16.MT88.4 R24, [R219+0x4880] ;  /* 0x00488000db18783b */ /* 0x000e6e0000004200 */
[C---:B------:R-:W-:Y:S01]  /*11180*/  HMMA.16816.F32.BF16 R140, R176.reuse, R148, R28 ;  /* 0x00000094b08c723c */ /* 0x040fe2000004181c */
[----:B------:R-:W5:Y:S06]  /*11190*/  LDL.LU R28, [R1+0x98] ;  /* 0x00009800011c7983 */ /* 0x000f6c0000300800 */
[----:B------:R-:W-:Y:S01]  /*111a0*/  MOV R29, R158 ;  /* 0x0000009e001d7202 */ /* 0x000fe20000000f00 */
[-C--:B------:R-:W-:Y:S04]  /*111b0*/  HMMA.16816.F32.BF16 R144, R176, R150.reuse, R32 ;  /* 0x00000096b090723c */ /* 0x080fe80000041820 */
[----:B------:R-:W-:Y:S02]  /*111c0*/  MOV R31, R161 ;  /* 0x000000a1001f7202 */ /* 0x000fe40000000f00 */
[----:B------:R-:W-:Y:S02]  /*111d0*/  MOV R30, R160 ;  /* 0x000000a0001e7202 */ /* 0x000fe40000000f00 */
[C---:B------:R-:W-:Y:S04]  /*111e0*/  HMMA.16816.F32.BF16 R148, R172.reuse, R150, R36 ;  /* 0x00000096ac94723c */ /* 0x040fe80000041824 */
[----:B------:R-:W-:Y:S02]  /*111f0*/  MOV R34, R157 ;  /* 0x0000009d00227202 */ /* 0x000fe40000000f00 */
[----:B------:R-:W-:Y:S02]  /*11200*/  MOV R35, R156 ;  /* 0x0000009c00237202 */ /* 0x000fe40000000f00 */
[-C--:B---3--:R-:W-:Y:S04]  /*11210*/  HMMA.16816.F32.BF16 R152, R172, R164.reuse, R40 ;  /* 0x000000a4ac98723c */ /* 0x088fe80000041828 */
[----:B------:R-:W-:Y:S02]  /*11220*/  FADD.FTZ R2, R34, R2 ;  /* 0x0000000222027221 */ /* 0x000fe40000010000 */
[----:B------:R-:W-:Y:S02]  /*11230*/  FADD.FTZ R4, R35, R4 ;  /* 0x0000000423047221 */ /* 0x000fe40000010000 */
[C---:B------:R-:W-:Y:S08]  /*11240*/  HMMA.16816.F32.BF16 R156, R176.reuse, R164, R44 ;  /* 0x000000a4b09c723c */ /* 0x040ff0000004182c */
[-C--:B------:R-:W-:Y:S08]  /*11250*/  HMMA.16816.F32.BF16 R160, R176, R166.reuse, R48 ;  /* 0x000000a6b0a0723c */ /* 0x080ff00000041830 */
[C---:B------:R-:W-:Y:S08]  /*11260*/  HMMA.16816.F32.BF16 R164, R172.reuse, R166, R52 ;  /* 0x000000a6aca4723c */ /* 0x040ff00000041834 */
[-C--:B--2---:R-:W-:Y:S08]  /*11270*/  HMMA.16816.F32.BF16 R56, R172, R8.reuse, R56 ;  /* 0x00000008ac38723c */ /* 0x084ff00000041838 */
[C---:B------:R-:W-:Y:S01]  /*11280*/  HMMA.16816.F32.BF16 R60, R176.reuse, R8, R60 ;  /* 0x00000008b03c723c */ /* 0x040fe2000004183c */
[----:B------:R-:W2:Y:S06]  /*11290*/  LDL R9, [R1+0xa4] ;  /* 0x0000a40001097983 */ /* 0x000eac0000100800 */
[----:B------:R-:W-:Y:S01]  /*112a0*/  FADD.FTZ R8, R29, R2 ;  /* 0x000000021d087221 */ /* 0x000fe20000010000 */
[-C--:B------:R-:W-:Y:S04]  /*112b0*/  HMMA.16816.F32.BF16 R64, R176, R10.reuse, R64 ;  /* 0x0000000ab040723c */ /* 0x080fe80000041840 */
[----:B------:R-:W-:Y:S04]  /*112c0*/  FADD.FTZ R2, R30, R4 ;  /* 0x000000041e027221 */ /* 0x000fe80000010000 */
        /* <DEDUP_REMOVED lines=13> */
[-C--:B-1----:R-:W-:Y:S08]  /*113a0*/  HMMA.16816.F32.BF16 R120, R172, R24.reuse, R120 ;  /* 0x00000018ac78723c */ /* 0x082ff00000041878 */
[C---:B------:R-:W-:Y:S08]  /*113b0*/  HMMA.16816.F32.BF16 R124, R176.reuse, R24, R124 ;  /* 0x00000018b07c723c */ /* 0x040ff0000004187c */
[-C--:B------:R-:W-:Y:S08]  /*113c0*/  HMMA.16816.F32.BF16 R128, R176, R26.reuse, R128 ;  /* 0x0000001ab080723c */ /* 0x080ff00000041880 */
[----:B------:R-:W-:Y:S07]  /*113d0*/  HMMA.16816.F32.BF16 R132, R172, R26, R132 ;  /* 0x0000001aac84723c */ /* 0x000fee0000041884 */
[----:B------:R-:W-:Y:S02]  /*113e0*/  MOV R174, R170 ;  /* 0x000000aa00ae7202 */ /* 0x000fe40000000f00 */
[----:B------:R-:W-:Y:S03]  /*113f0*/  MOV R172, R171 ;  /* 0x000000ab00ac7202 */ /* 0x000fe60000000f00 */
[----:B------:R-:W-:Y:S01]  /*11400*/  MOV R173, R169 ;  /* 0x000000a900ad7202 */ /* 0x000fe20000000f00 */
[----:B-----5:R-:W-:Y:S02]  /*11410*/  FFMA.FTZ R6, R0, R28, R242 ;  /* 0x0000001c00067223 */ /* 0x020fe400000100f2 */
        /* <DEDUP_REMOVED lines=33> */
[----:B--2---:R-:W-:Y:S01]  /*11630*/  ISETP.GT.AND P0, PT, R235, R9, PT ;  /* 0x00000009eb00720c */ /* 0x004fe20003f04270 */
[----:B------:R-:W-:Y:S02]  /*11640*/  FADD.FTZ R4, R199, R4 ;  /* 0x00000004c7047221 */ /* 0x000fe40000010000 */
[----:B------:R-:W-:Y:S02]  /*11650*/  FADD.FTZ R2, R196, R2 ;  /* 0x00000002c4027221 */ /* 0x000fe40000010000 */
[----:B------:R-:W-:Y:S02]  /*11660*/  FADD.FTZ R6, R207, R6 ;  /* 0x00000006cf067221 */ /* 0x000fe40000010000 */
[----:B------:R-:W-:Y:S02]  /*11670*/  FADD.FTZ R4, R201, R4 ;  /* 0x00000004c9047221 */ /* 0x000fe40000010000 */
[----:B------:R-:W-:Y:S01]  /*11680*/  FADD.FTZ R2, R168, R2 ;  /* 0x00000002a8027221 */ /* 0x000fe20000010000 */
[----:B------:R2:W-:Y:S01]  /*11690*/  STL [R1+0x90], R6 ;  /* 0x0000900601007387 */ /* 0x0005e20000100800 */
[----:B------:R-:W-:Y:S03]  /*116a0*/  MOV R168, R3 ;  /* 0x0000000300a87202 */ /* 0x000fe60000000f00 */
[----:B------:R2:W-:Y:S04]  /*116b0*/  STL [R1+0x94], R4 ;  /* 0x0000940401007387 */ /* 0x0005e80000100800 */
[----:B------:R2:W-:Y:S01]  /*116c0*/  STL [R1+0x98], R2 ;  /* 0x0000980201007387 */ /* 0x0005e20000100800 */
[----:B-1----:R-:W-:Y:S04]  /*116d0*/  IADD3 R0, R235, -0x1, RZ ;  /* 0xffffffffeb007810 */ /* 0x002fe80007ffe0ff */
[----:B------:R-:W-:Y:S01]  /*116e0*/  MOV R235, R0 ;  /* 0x0000000000eb7202 */ /* 0x000fe20000000f00 */
[----:B------:R-:W-:-:S05]  /*116f0*/  @P0 BRA `(.L_x_1229) ;  /* 0xffffbba000000947 */ /* 0x000fca000383ffff */
[----:B------:R-:W3:Y:S01]  /*11700*/  LDL.LU R214, [R1+0xa0] ;  /* 0x0000a00001d67983 */ /* 0x000ee20000300800 */
[----:B------:R-:W-:Y:S01]  /*11710*/  IMAD.MOV.U32 R174, RZ, RZ, R170 ;  /* 0x000000ffffae7224 */ /* 0x000fe200078e00aa */
[----:B------:R-:W-:Y:S01]  /*11720*/  MOV R172, R171 ;  /* 0x000000ab00ac7202 */ /* 0x000fe20000000f00 */
[----:B------:R-:W-:Y:S01]  /*11730*/  IMAD.MOV.U32 R168, RZ, RZ, R3 ;  /* 0x000000ffffa87224 */ /* 0x000fe200078e0003 */
[----:B------:R-:W-:-:S02]  /*11740*/  MOV R173, R169 ;  /* 0x000000a900ad7202 */ /* 0x000fc40000000f00 */
[----:B------:R-:W-:Y:S01]  /*11750*/  MOV R235, R0 ;  /* 0x0000000000eb7202 */ /* 0x000fe20000000f00 */
[----:B--23--:R-:W-:Y:S02]  /*11760*/  IMAD.SHL.U32 R4, R214, 0x80, RZ ;  /* 0x00000080d6047824 */ /* 0x00cfe400078e00ff */
.L_x_1212:
[----:B-1----:R-:W2:Y:S04]  /*11770*/  LDL R2, [R1+0x64] ;  /* 0x0000640001027983 */ /* 0x002ea80000100800 */
[----:B------:R-:W3:Y:S01]  /*11780*/  LDL R3, [R1+0x58] ;  /* 0x0000580001037983 */ /* 0x000ee20000100800 */
[----:B------:R-:W-:Y:S01]  /*11790*/  IMAD.MOV.U32 R0, RZ, RZ, c[0x0][0x2c4] ;  /* 0x0000b100ff007624 */ /* 0x000fe200078e00ff */
[----:B------:R-:W-:Y:S01]  /*117a0*/  IADD3 R4, R4, 0x7f, RZ ;  /* 0x0000007f04047810 */ /* 0x000fe20007ffe0ff */
[----:B------:R-:W-:Y:S01]  /*117b0*/  IMAD.MOV.U32 R6, RZ, RZ, c[0x0][0x32c] ;  /* 0x0000cb00ff067624 */ /* 0x000fe200078e00ff */
[----:B------:R-:W-:Y:S02]  /*117c0*/  LOP3.LUT R236, R236, 0xfffffdff, RZ, 0xc0, !PT ;  /* 0xfffffdffecec7812 */ /* 0x000fe400078ec0ff */
[----:B------:R-:W-:-:S13]  /*117d0*/  ISETP.NE.AND P0, PT, R0, 0x1, PT ;  /* 0x000000010000780c */ /* 0x000fda0003f05270 */
[----:B------:R-:W-:Y:S01]  /*117e0*/  @P0 IMAD.HI.U32 R0, R4, c[0x0][0x2c8], RZ ;  /* 0x0000b20004000a27 */ /* 0x000fe200078e00ff */
[----:B------:R-:W-:-:S04]  /*117f0*/  @P0 LOP3.LUT R236, R236, 0x200, RZ, 0xfc, !PT ;  /* 0x00000200ecec0812 */ /* 0x000fc800078efcff */
[----:B------:R-:W-:Y:S02]  /*11800*/  @P0 SHF.R.U32.HI R4, RZ, c[0x0][0x2cc], R0 ;  /* 0x0000b300ff040a19 */ /* 0x000fe40000011600 */
[----:B------:R-:W-:Y:S02]  /*11810*/  ISETP.GE.AND P0, PT, R6, 0x1, PT ;  /* 0x000000010600780c */ /* 0x000fe40003f06270 */
[----:B------:R-:W-:-:S11]  /*11820*/  LOP3.LUT R236, R236, 0xfffffeff, RZ, 0xc0, !PT ;  /* 0xfffffeffecec7812 */ /* 0x000fd600078ec0ff */
[----:B------:R-:W-:Y:S02]  /*11830*/  @P0 LOP3.LUT R236, R236, 0x100, RZ, 0xfc, !PT ;  /* 0x00000100ecec0812 */ /* 0x000fe400078efcff */
[----:B--2---:R-:W-:-:S05]  /*11840*/  IADD3 R4, R4, 0x1, R2 ;  /* 0x0000000104047810 */ /* 0x004fca0007ffe002 */
[----:B---3--:R-:W-:-:S05]  /*11850*/  IMAD.IADD R3, R4, 0x1, -R3 ;  /* 0x0000000104037824 */ /* 0x008fca00078e0a03 */
[----:B------:R-:W-:Y:S01]  /*11860*/  IADD3 R2, R3, -c[0x0][0x324], RZ ;  /* 0x8000c90003027a10 */ /* 0x000fe20007ffe0ff */
[----:B------:R-:W-:Y:S05]  /*11870*/  @!P0 BRA `(.L_x_1230) ;  /* 0x0000010000008947 */ /* 0x000fea0003800000 */
[----:B------:R-:W-:Y:S01]  /*11880*/  MOV R0, R3 ;  /* 0x0000000300007202 */ /* 0x000fe20000000f00 */
        /* <DEDUP_REMOVED lines=9> */
.L_x_1232:
[----:B------:R-:W-:-:S13]  /*11920*/  ISETP.NE.AND P0, PT, R6, 0x1, PT ;  /* 0x000000010600780c */ /* 0x000fda0003f05270 */
[----:B------:R-:W-:-:S05]  /*11930*/  @P0 IMAD.HI.U32 R3, R0, c[0x0][0x330], RZ ;  /* 0x0000cc0000030a27 */ /* 0x000fca00078e00ff */
[----:B------:R-:W-:Y:S02]  /*11940*/  @P0 SHF.R.U32.HI R0, RZ, c[0x0][0x334], R3 ;  /* 0x0000cd00ff000a19 */ /* 0x000fe40000011603 */
.L_x_1233:
[----:B------:R-:W-:Y:S05]  /*11950*/  BSYNC B0 ;  /* 0x0000000000007941 */ /* 0x000fea0003800000 */
.L_x_1231:
[----:B------:R-:W-:-:S05]  /*11960*/  IMAD R0, R0, c[0x0][0x32c], RZ ;  /* 0x0000cb0000007a24 */ /* 0x000fca00078e02ff */
[----:B------:R-:W-:-:S03]  /*11970*/  IMNMX R2, R2, R0, !PT ;  /* 0x0000000002027217 */ /* 0x000fc60007800200 */
.L_x_1230:
[----:B------:R-:W2:Y:S01]  /*11980*/  LDL R3, [R1+0x9c] ;  /* 0x00009c0001037983 */ /* 0x000ea20000100800 */
[----:B------:R-:W-:-:S05]  /*11990*/  IADD3 R2, R2, 0x2f, RZ ;  /* 0x0000002f02027810 */ /* 0x000fca0007ffe0ff */
[----:B------:R-:W-:-:S05]  /*119a0*/  IMAD.HI R2, R2, 0x2aaaaaab, RZ ;  /* 0x2aaaaaab02027827 */ /* 0x000fca00078e02ff */
[----:B------:R-:W-:-:S04]  /*119b0*/  SHF.R.U32.HI R0, RZ, 0x1f, R2 ;  /* 0x0000001fff007819 */ /* 0x000fc80000011602 */
[----:B------:R-:W-:-:S04]  /*119c0*/  LEA.HI.SX32 R0, R2, R0, 0x1d ;  /* 0x0000000002007211 */ /* 0x000fc800078feaff */
[----:B--2---:R-:W-:-:S04]  /*119d0*/  IMNMX R3, R3, R0, !PT ;  /* 0x0000000003037217 */ /* 0x004fc80007800200 */
[----:B------:R-:W-:Y:S01]  /*119e0*/  ISETP.GE.AND P0, PT, R235, R3, PT ;  /* 0x00000003eb00720c */ /* 0x000fe20003f06270 */
[----:B------:R1:W-:-:S12]  /*119f0*/  STL [R1+0x70], R3 ;  /* 0x0000700301007387 */ /* 0x0003d80000100800 */
[----:B------:R-:W-:Y:S05]  /*11a00*/  @!P0 BRA `(.L_x_1234) ;  /* 0x00002d4000008947 */ /* 0x000fea0003800000 */
[----:B------:R-:W-:Y:S01]  /*11a10*/  MOV R2, R174 ;  /* 0x000000ae00027202 */ /* 0x000fe20000000f00 */
[----:B------:R-:W-:Y:S01]  /*11a20*/  IMAD.MOV.U32 R169, RZ, RZ, R168 ;  /* 0x000000ffffa97224 */ /* 0x000fe200078e00a8 */
[----:B------:R-:W-:Y:S01]  /*11a30*/  MOV R0, R172 ;  /* 0x000000ac00007202 */ /* 0x000fe20000000f00 */
[----:B------:R-:W-:Y:S01]  /*11a40*/  IMAD.MOV.U32 R237, RZ, RZ, R235 ;  /* 0x000000ffffed7224 */ /* 0x000fe200078e00eb */
[----:B-1----:R-:W-:Y:S02]  /*11a50*/  MOV R3, R173 ;  /* 0x000000ad00037202 */ /* 0x002fe40000000f00 */
.L_x_1235:
[----:B------:R-:W2:Y:S01]  /*11a60*/  LDL R235, [R1+0x9c] ;  /* 0x00009c0001eb7983 */ /* 0x000ea20000100800 */
[----:B------:R-:W-:Y:S04]  /*11a70*/  DEPBAR.LE SB0, 0x0 ;  /* 0x000080000000791a */ /* 0x000fe80000000000 */
[----:B----4-:R-:W4:Y:S01]  /*11a80*/  LDL.64 R212, [R1+0xb8] ;  /* 0x0000b80001d47983 */ /* 0x010f220000100a00 */
[----:B------:R-:W-:Y:S05]  /*11a90*/  WARPSYNC 0xffffffff ;  /* 0xffffffff00007948 */ /* 0x000fea0003800000 */
[----:B------:R-:W4:Y:S06]  /*11aa0*/  LDL.64 R210, [R1+0xc8] ;  /* 0x0000c80001d27983 */ /* 0x000f2c0000100a00 */
[----:B------:R-:W4:Y:S04]  /*11ab0*/  LDL R208, [R1+0xa8] ;  /* 0x0000a80001d07983 */ /* 0x000f280000100800 */
[----:B------:R-:W4:Y:S04]  /*11ac0*/  LDL R168, [R1+0xe8] ;  /* 0x0000e80001a87983 */ /* 0x000f280000100800 */
[----:B------:R-:W-:Y:S08]  /*11ad0*/  BAR.SYNC.DEFER_BLOCKING 0x0 ;  /* 0x0000000000007b1d */ /* 0x000ff00000010000 */
[----:B------:R-:W-:Y:S08]  /*11ae0*/  LDSM.16.M88.4 R52, [R223+0x8080] ;  /* 0x00808000df34783b */ /* 0x000ff00000000200 */
[----:B-----5:R-:W1:Y:S08]  /*11af0*/  LDSM.16.M88.4 R20, [R216+0x5080] ;  /* 0x00508000d814783b */ /* 0x020e700000000200 */
[----:B------:R-:W1:Y:S08]  /*11b00*/  LDSM.16.M88.4 R48, [R223+0xa080] ;  /* 0x00a08000df30783b */ /* 0x000e700000000200 */
[----:B------:R-:W1:Y:S08]  /*11b10*/  LDSM.16.M88.4 R36, [R216+0x5880] ;  /* 0x00588000d824783b */ /* 0x000e700000000200 */
[----:B------:R-:W1:Y:S08]  /*11b20*/  LDSM.16.M88.4 R172, [R216+0x6080] ;  /* 0x00608000d8ac783b */ /* 0x000e700000000200 */
[----:B------:R-:W-:Y:S01]  /*11b30*/  LDSM.16.M88.4 R176, [R225+0x8080] ;  /* 0x00808000e1b0783b */ /* 0x000fe20000000200 */
[-C--:B-1----:R-:W-:Y:S07]  /*11b40*/  HMMA.16816.F32.BF16 R8, R52, R20.reuse, RZ ;  /* 0x000000143408723c */ /* 0x082fee00000418ff */
[----:B------:R-:W1:Y:S01]  /*11b50*/  LDSM.16.M88.4 R196, [R227] ;  /* 0x00000000e3c4783b */ /* 0x000e620000000200 */
[C---:B------:R-:W-:Y:S07]  /*11b60*/  HMMA.16816.F32.BF16 R12, R48.reuse, R20, RZ ;  /* 0x00000014300c723c */ /* 0x040fee00000418ff */
[----:B------:R-:W1:Y:S01]  /*11b70*/  LDSM.16.M88.4 R200, [R225+0xa080] ;  /* 0x00a08000e1c8783b */ /* 0x000e620000000200 */
[-C--:B------:R-:W-:Y:S07]  /*11b80*/  HMMA.16816.F32.BF16 R16, R48, R22.reuse, RZ ;  /* 0x000000163010723c */ /* 0x080fee00000418ff */
[----:B------:R-:W1:Y:S01]  /*11b90*/  LDSM.16.M88.4 R204, [R233] ;  /* 0x00000000e9cc783b */ /* 0x000e620000000200 */
[C---:B------:R-:W-:Y:S07]  /*11ba0*/  HMMA.16816.F32.BF16 R20, R52.reuse, R22, RZ ;  /* 0x000000163414723c */ /* 0x040fee00000418ff */
[----:B------:R-:W3:Y:S06]  /*11bb0*/  LDL.64 R240, [R1+0xb0] ;  /* 0x0000b00001f07983 */ /* 0x000eec0000100a00 */
[----:B------:R-:W3:Y:S01]  /*11bc0*/  LDL.64 R238, [R1+0xc0] ;  /* 0x0000c00001ee7983 */ /* 0x000ee20000100a00 */
        /* <DEDUP_REMOVED lines=24> */
[C---:B------:R-:W-:Y:S01]  /*11d50*/  @!P0 IMAD.WIDE.U32 R6, R237.reuse, c[0x0][0x208], RZ ;  /* 0x00008200ed068a25 */ /* 0x040fe200078e00ff */
[----:B----4-:R-:W-:Y:S02]  /*11d60*/  @!P0 MOV R196, R210 ;  /* 0x000000d200c48202 */ /* 0x010fe40000000f00 */
[----:B------:R-:W-:Y:S01]  /*11d70*/  @!P0 MOV R197, R213 ;  /* 0x000000d500c58202 */ /* 0x000fe20000000f00 */
[----:B------:R-:W-:Y:S01]  /*11d80*/  @!P0 IMAD R4, R4, c[0x0][0x208], RZ ;  /* 0x0000820004048a24 */ /* 0x000fe200078e02ff */
[----:B------:R-:W-:Y:S02]  /*11d90*/  ISETP.GE.AND P4, PT, R208, c[0x0][0x1d4], PT ;  /* 0x00007500d0007a0c */ /* 0x000fe40003f86270 */
[----:B------:R-:W-:Y:S01]  /*11da0*/  ISETP.GE.AND P3, PT, R168, c[0x0][0x1d4], PT ;  /* 0x00007500a8007a0c */ /* 0x000fe20003f66270 */
[----:B------:R-:W-:Y:S02]  /*11db0*/  @!P0 IMAD R4, R237, c[0x0][0x20c], R4 ;  /* 0x00008300ed048a24 */ /* 0x000fe400078e0204 */
[----:B------:R-:W-:Y:S03]  /*11dc0*/  @!P0 IMAD.WIDE.U32 R196, R6, 0x30, R196 ;  /* 0x0000003006c48825 */ /* 0x000fe600078e00c4 */
[----:B------:R-:W-:Y:S02]  /*11dd0*/  @!P0 IADD3 R4, R7, R4, RZ ;  /* 0x0000000407048210 */ /* 0x000fe40007ffe0ff */
[----:B------:R-:W-:Y:S03]  /*11de0*/  @!P0 LEA R6, P1, R196, c[0x0][0x1f8], 0x1 ;  /* 0x00007e00c4068a11 */ /* 0x000fe600078208ff */
[----:B------:R-:W-:Y:S01]  /*11df0*/  @!P0 IMAD R4, R4, 0x30, RZ ;  /* 0x0000003004048824 */ /* 0x000fe200078e02ff */
[----:B------:R-:W-:Y:S04]  /*11e00*/  @!P0 IADD3 R170, P2, R6, UR10, RZ ;  /* 0x0000000a06aa8c10 */ /* 0x000fe8000ff5e0ff */
[----:B------:R-:W-:Y:S04]  /*11e10*/  @!P0 IADD3 R4, R197, R4, RZ ;  /* 0x00000004c5048210 */ /* 0x000fe80007ffe0ff */
[----:B------:R-:W-:Y:S02]  /*11e20*/  @!P0 LEA.HI.X R7, R196, c[0x0][0x1fc], R4, 0x1, P1 ;  /* 0x00007f00c4078a11 */ /* 0x000fe400008f0c04 */
[----:B------:R-:W-:Y:S02]  /*11e30*/  @!P0 IADD3 R196, P1, R170, UR10, RZ ;  /* 0x0000000aaac48c10 */ /* 0x000fe4000ff3e0ff */
[----:B------:R-:W-:Y:S01]  /*11e40*/  @!P0 IADD3.X R171, R7, UR5, RZ, P2, !PT ;  /* 0x0000000507ab8c10 */ /* 0x000fe200097fe4ff */
[----:B------:R-:W-:Y:S01]  /*11e50*/  @!PT LDS RZ, [RZ] ;  /* 0x00000000fffff984 */ /* 0x000fe20000000800 */
[----:B------:R-:W-:Y:S01]  /*11e60*/  @!PT LDS RZ, [RZ] ;  /* 0x00000000fffff984 */ /* 0x000fe20000000800 */
[----:B------:R-:W-:Y:S01]  /*11e70*/  @!PT LDS RZ, [RZ] ;  /* 0x00000000fffff984 */ /* 0x000fe20000000800 */
[----:B------:R1:W-:Y:S03]  /*11e80*/  @!P0 LDGSTS.E.BYPASS.LTC128B.128 [R234+0x2080], [R6.64], !P4 ;  /* 0x0208000006ea8fae */ /* 0x0003e6000e101d46 */
[----:B------:R-:W-:Y:S05]  /*11e90*/  @!P0 IADD3.X R197, R171, UR5, RZ, P1, !PT ;  /* 0x00000005abc58c10 */ /* 0x000fea0008ffe4ff */
[----:B------:R1:W-:Y:S08]  /*11ea0*/  @!P0 LDGSTS.E.BYPASS.LTC128B.128 [R234+0x3880], [R6.64+0x80], !P3 ;  /* 0x0388008006ea8fae */ /* 0x0003f0000d901d46 */
[----:B------:R2:W-:Y:S08]  /*11eb0*/  @!P0 LDGSTS.E.BYPASS.LTC128B.128 [R234+0x2880], [R170.64], !P4 ;  /* 0x02880000aaea8fae */ /* 0x0005f0000e101d46 */
[----:B------:R2:W-:Y:S08]  /*11ec0*/  @!P0 LDGSTS.E.BYPASS.LTC128B.128 [R234+0x4080], [R170.64+0x80], !P3 ;  /* 0x04080080aaea8fae */ /* 0x0005f0000d901d46 */
[----:B------:R4:W-:Y:S08]  /*11ed0*/  @!P0 LDGSTS.E.BYPASS.LTC128B.128 [R234+0x3080], [R196.64], !P4 ;  /* 0x03080000c4ea8fae */ /* 0x0009f0000e101d46 */
[----:B------:R4:W-:Y:S01]  /*11ee0*/  @!P0 LDGSTS.E.BYPASS.LTC128B.128 [R234+0x4880], [R196.64+0x80], !P3 ;  /* 0x04880080c4ea8fae */ /* 0x0009e2000d901d46 */
[C---:B------:R-:W-:Y:S02]  /*11ef0*/  ISETP.GT.AND P0, PT, R237.reuse, R235, PT ;  /* 0x000000ebed00720c */ /* 0x040fe40003f04270 */
[----:B------:R-:W-:Y:S05]  /*11f00*/  IADD3 R235, R237, -0x1, RZ ;  /* 0xffffffffedeb7810 */ /* 0x000fea0007ffe0ff */
[----:B------:R-:W-:Y:S08]  /*11f10*/  LDSM.16.M88.4 R204, [R222+0x5080] ;  /* 0x00508000decc783b */ /* 0x000ff00000000200 */
[----:B------:R-:W-:Y:S08]  /*11f20*/  LDSM.16.M88.4 R208, [R224+0xa080] ;  /* 0x00a08000e0d0783b */ /* 0x000ff00000000200 */
[----:B------:R-:W-:Y:S08]  /*11f30*/  LDSM.16.M88.4 R212, [R222+0x5880] ;  /* 0x00588000ded4783b */ /* 0x000ff00000000200 */
[----:B----4-:R-:W4:Y:S08]  /*11f40*/  LDSM.16.M88.4 R196, [R224+0x8080] ;  /* 0x00808000e0c4783b */ /* 0x010f300000000200 */
[----:B------:R-:W0:Y:S08]  /*11f50*/  LDGDEPBAR ;  /* 0x00000000000079af */ /* 0x000e300000000000 */
[----:B------:R-:W1:Y:S08]  /*11f60*/  LDSM.16.M88.4 R200, [R222+0x6080] ;  /* 0x00608000dec8783b */ /* 0x000e700000000200 */
[----:B------:R-:W-:Y:S08]  /*11f70*/  LDSM.16.M88.4 R172, [R226+0x8080] ;  /* 0x00808000e2ac783b */ /* 0x000ff00000000200 */
[----:B------:R-:W1:Y:S01]  /*11f80*/  LDSM.16.M88.4 R176, [R221] ;  /* 0x00000000ddb0783b */ /* 0x000e620000000200 */
[-C--:B----4-:R-:W-:Y:S08]  /*11f90*/  HMMA.16816.F32.BF16 R8, R196, R204.reuse, R8 ;  /* 0x000000ccc408723c */ /* 0x090ff00000041808 */
        /* <DEDUP_REMOVED lines=8> */
[----:B------:R-:W2:Y:S07]  /*12020*/  LDSM.16.M88.4 R212, [R221+0x800] ;  /* 0x00080000ddd4783b */ /* 0x000eae0000000200 */
[-C--:B-1----:R-:W-:Y:S08]  /*12030*/  HMMA.16816.F32.BF16 R40, R196, R200.reuse, R40 ;  /* 0x000000c8c428723c */ /* 0x082ff00000041828 */
[C---:B------:R-:W-:Y:S08]  /*12040*/  HMMA.16816.F32.BF16 R44, R208.reuse, R200, R44 ;  /* 0x000000c8d02c723c */ /* 0x040ff0000004182c */
[-C--:B------:R-:W-:Y:S01]  /*12050*/  HMMA.16816.F32.BF16 R48, R208, R202.reuse, R48 ;  /* 0x000000cad030723c */ /* 0x080fe20000041830 */
[----:B------:R-:W1:Y:S07]  /*12060*/  LDSM.16.M88.4 R208, [R221+0x1000] ;  /* 0x00100000ddd0783b */ /* 0x000e6e0000000200 */
[----:B------:R-:W-:Y:S01]  /*12070*/  HMMA.16816.F32.BF16 R52, R196, R202, R52 ;  /* 0x000000cac434723c */ /* 0x000fe20000041834 */
[----:B------:R-:W-:Y:S07]  /*12080*/  LDSM.16.M88.4 R196, [R216+0x6880] ;  /* 0x00688000d8c4783b */ /* 0x000fee0000000200 */
[-C--:B------:R-:W-:Y:S01]  /*12090*/  HMMA.16816.F32.BF16 R8, R172, R176.reuse, R8 ;  /* 0x000000b0ac08723c */ /* 0x080fe20000041808 */
[----:B------:R-:W-:Y:S07]  /*120a0*/  LDSM.16.M88.4 R200, [R223+0xe080] ;  /* 0x00e08000dfc8783b */ /* 0x000fee0000000200 */
[C---:B----4-:R-:W-:Y:S08]  /*120b0*/  HMMA.16816.F32.BF16 R12, R204.reuse, R176, R12 ;  /* 0x000000b0cc0c723c */ /* 0x050ff0000004180c */
        /* <DEDUP_REMOVED lines=14> */
[-C--:B----4-:R-:W-:Y:S01]  /*121a0*/  HMMA.16816.F32.BF16 R8, R176, R196.reuse, R8 ;  /* 0x000000c4b008723c */ /* 0x090fe20000041808 */
[----:B------:R-:W-:Y:S07]  /*121b0*/  LDSM.16.M88.4 R208, [R225+0xe080] ;  /* 0x00e08000e1d0783b */ /* 0x000fee0000000200 */
[C---:B------:R-:W-:Y:S08]  /*121c0*/  HMMA.16816.F32.BF16 R12, R200.reuse, R196, R12 ;  /* 0x000000c4c80c723c */ /* 0x040ff0000004180c */
[-C--:B------:R-:W-:Y:S08]  /*121d0*/  HMMA.16816.F32.BF16 R16, R200, R198.reuse, R16 ;  /* 0x000000c6c810723c */ /* 0x080ff00000041810 */
[C---:B------:R-:W-:Y:S01]  /*121e0*/  HMMA.16816.F32.BF16 R20, R176.reuse, R198, R20 ;  /* 0x000000c6b014723c */ /* 0x040fe20000041814 */
[----:B------:R-:W4:Y:S07]  /*121f0*/  LDSM.16.M88.4 R196, [R231] ;  /* 0x00000000e7c4783b */ /* 0x000f2e0000000200 */
[-C--:B--2---:R-:W-:Y:S08]  /*12200*/  HMMA.16816.F32.BF16 R24, R176, R212.reuse, R24 ;  /* 0x000000d4b018723c */ /* 0x084ff00000041818 */
[C---:B------:R-:W-:Y:S08]  /*12210*/  HMMA.16816.F32.BF16 R28, R200.reuse, R212, R28 ;  /* 0x000000d4c81c723c */ /* 0x040ff0000004181c */
[-C--:B------:R-:W-:Y:S08]  /*12220*/  HMMA.16816.F32.BF16 R32, R200, R214.reuse, R32 ;  /* 0x000000d6c820723c */ /* 0x080ff00000041820 */
[C---:B------:R-:W-:Y:S01]  /*12230*/  HMMA.16816.F32.BF16 R36, R176.reuse, R214, R36 ;  /* 0x000000d6b024723c */ /* 0x040fe20000041824 */
[----:B------:R-:W2:Y:S07]  /*12240*/  LDSM.16.M88.4 R212, [R230] ;  /* 0x00000000e6d4783b */ /* 0x000eae0000000200 */
[-C--:B-1----:R-:W-:Y:S08]  /*12250*/  HMMA.16816.F32.BF16 R40, R176, R204.reuse, R40 ;  /* 0x000000ccb028723c */ /* 0x082ff00000041828 */
[C---:B------:R-:W-:Y:S08]  /*12260*/  HMMA.16816.F32.BF16 R44, R200.reuse, R204, R44 ;  /* 0x000000ccc82c723c */ /* 0x040ff0000004182c */
[-C--:B------:R-:W-:Y:S01]  /*12270*/  HMMA.16816.F32.BF16 R48, R200, R206.reuse, R48 ;  /* 0x000000cec830723c */ /* 0x080fe20000041830 */
[----:B------:R-:W1:Y:S07]  /*12280*/  LDSM.16.M88.4 R200, [R229] ;  /* 0x00000000e5c8783b */ /* 0x000e6e0000000200 */
[----:B------:R-:W-:Y:S01]  /*12290*/  HMMA.16816.F32.BF16 R52, R176, R206, R52 ;  /* 0x000000ceb034723c */ /* 0x000fe20000041834 */
[----:B------:R-:W-:Y:S07]  /*122a0*/  LDSM.16.M88.4 R176, [R224+0xc080] ;  /* 0x00c08000e0b0783b */ /* 0x000fee0000000200 */
[-C--:B----4-:R-:W-:Y:S01]  /*122b0*/  HMMA.16816.F32.BF16 R8, R172, R196.reuse, R8 ;  /* 0x000000c4ac08723c */ /* 0x090fe20000041808 */
[----:B------:R-:W-:Y:S07]  /*122c0*/  LDSM.16.M88.4 R204, [R224+0xe080] ;  /* 0x00e08000e0cc783b */ /* 0x000fee0000000200 */
        /* <DEDUP_REMOVED lines=29> */
[----:B------:R-:W1:Y:S01]  /*124a0*/  LDSM.16.M88.4 R204, [R221+0x2800] ;  /* 0x00280000ddcc783b */ /* 0x000e620000000200 */
[----:B------:R-:W-:Y:S06]  /*124b0*/  DEPBAR.LE SB0, 0x0 ;  /* 0x000080000000791a */ /* 0x000fec0000000000 */
[----:B------:R-:W-:Y:S01]  /*124c0*/  HMMA.16816.F32.BF16 R52, R176, R210, R52 ;  /* 0x000000d2b034723c */ /* 0x000fe20000041834 */
[----:B------:R-:W-:Y:S07]  /*124d0*/  BAR.SYNC.DEFER_BLOCKING 0x0 ;  /* 0x0000000000007b1d */ /* 0x000fee0000010000 */
[-C--:B----4-:R-:W-:Y:S08]  /*124e0*/  HMMA.16816.F32.BF16 R8, R172, R196.reuse, R8 ;  /* 0x000000c4ac08723c */ /* 0x090ff00000041808 */
        /* <DEDUP_REMOVED lines=44> */
[----:B------:R-:W-:Y:S04]  /*127b0*/  FMNMX.FTZ R6, R44, R6, !PT ;  /* 0x000000062c067209 */ /* 0x000fe80007810000 */
[----:B------:R-:W-:Y:S01]  /*127c0*/  FMNMX.FTZ R6, R45, R6, !PT ;  /* 0x000000062d067209 */ /* 0x000fe20007810000 */
[----:B------:R-:W2:Y:S03]  /*127d0*/  SHFL.BFLY PT, R7, R172, 0x2, 0x1f ;  /* 0x0c401f00ac077f89 */ /* 0x000ea600000e0000 */
[----:B------:R-:W-:Y:S04]  /*127e0*/  FMNMX.FTZ R6, R48, R6, !PT ;  /* 0x0000000630067209 */ /* 0x000fe80007810000 */
[----:B------:R-:W-:Y:S05]  /*127f0*/  FMNMX.FTZ R6, R49, R6, !PT ;  /* 0x0000000631067209 */ /* 0x000fea0007810000 */
[----:B------:R-:W4:Y:S01]  /*12800*/  SHFL.BFLY PT, R170, R6, 0x2, 0x1f ;  /* 0x0c401f0006aa7f89 */ /* 0x000f2200000e0000 */
[----:B-1----:R-:W-:Y:S07]  /*12810*/  FMNMX.FTZ R4, R4, R168, !PT ;  /* 0x000000a804047209 */ /* 0x002fee0007810000 */
[----:B------:R-:W1:Y:S01]  /*12820*/  SHFL.BFLY PT, R174, R4, 0x1, 0x1f ;  /* 0x0c201f0004ae7f89 */ /* 0x000e6200000e0000 */
[----:B--2---:R-:W-:Y:S02]  /*12830*/  FMNMX.FTZ R172, R172, R7, !PT ;  /* 0x00000007acac7209 */ /* 0x004fe40007810000 */
[----:B------:R-:W-:Y:S05]  /*12840*/  FMNMX.FTZ R7, R14, R169, !PT ;  /* 0x000000a90e077209 */ /* 0x000fea0007810000 */
[----:B------:R-:W2:Y:S01]  /*12850*/  SHFL.BFLY PT, R171, R172, 0x1, 0x1f ;  /* 0x0c201f00acab7f89 */ /* 0x000ea200000e0000 */
[----:B------:R-:W-:Y:S04]  /*12860*/  FMNMX.FTZ R7, R15, R7, !PT ;  /* 0x000000070f077209 */ /* 0x000fe80007810000 */
[----:B------:R-:W-:Y:S02]  /*12870*/  FMNMX.FTZ R7, R18, R7, !PT ;  /* 0x0000000712077209 */ /* 0x000fe40007810000 */
[----:B----4-:R-:W-:Y:S02]  /*12880*/  FMNMX.FTZ R6, R6, R170, !PT ;  /* 0x000000aa06067209 */ /* 0x010fe40007810000 */
[----:B------:R-:W-:Y:S03]  /*12890*/  FMNMX.FTZ R7, R19, R7, !PT ;  /* 0x0000000713077209 */ /* 0x000fe60007810000 */
[----:B------:R-:W4:Y:S01]  /*128a0*/  SHFL.BFLY PT, R173, R6, 0x1, 0x1f ;  /* 0x0c201f0006ad7f89 */ /* 0x000f2200000e0000 */
[----:B------:R-:W-:Y:S02]  /*128b0*/  FMNMX.FTZ R7, R30, R7, !PT ;  /* 0x000000071e077209 */ /* 0x000fe40007810000 */
[----:B-1----:R-:W-:Y:S02]  /*128c0*/  FMNMX.FTZ R174, R4, R174, !PT ;  /* 0x000000ae04ae7209 */ /* 0x002fe40007810000 */
[----:B------:R-:W-:Y:S03]  /*128d0*/  FMNMX.FTZ R7, R31, R7, !PT ;  /* 0x000000071f077209 */ /* 0x000fe60007810000 */
[----:B------:R-:W-:Y:S01]  /*128e0*/  FADD.FTZ R2, -R174, R2 ;  /* 0x00000002ae027221 */ /* 0x000fe20000010100 */
[----:B------:R-:W-:Y:S01]  /*128f0*/  FMNMX.FTZ R7, R34, R7, !PT ;  /* 0x0000000722077209 */ /* 0x000fe20007810000 */
[----:B------:R-:W-:Y:S01]  /*12900*/  FMUL.FTZ R208, R174, c[0x0][0x2d0] ;  /* 0x0000b400aed07a20 */ /* 0x000fe20000410000 */
[----:B--2---:R-:W-:Y:S01]  /*12910*/  FMNMX.FTZ R172, R172, R171, !PT ;  /* 0x000000abacac7209 */ /* 0x004fe20007810000 */
[----:B------:R-:W-:Y:S01]  /*12920*/  FMUL.FTZ R2, R2, c[0x0][0x2d0] ;  /* 0x0000b40002027a20 */ /* 0x000fe20000410000 */
[----:B------:R-:W-:Y:S01]  /*12930*/  FMNMX.FTZ R7, R35, R7, !PT ;  /* 0x0000000723077209 */ /* 0x000fe20007810000 */
[----:B------:R-:W-:Y:S02]  /*12940*/  FFMA.FTZ R11, R11, c[0x0][0x2d0], -R208 ;  /* 0x0000b4000b0b7a23 */ /* 0x000fe400000108d0 */
[----:B------:R-:W-:Y:S01]  /*12950*/  FADD.FTZ R0, -R172, R0 ;  /* 0x00000000ac007221 */ /* 0x000fe20000010100 */
[----:B------:R-:W-:Y:S01]  /*12960*/  FMNMX.FTZ R4, R46, R7, !PT ;  /* 0x000000072e047209 */ /* 0x000fe20007810000 */
[----:B------:R-:W-:Y:S01]  /*12970*/  FMUL.FTZ R207, R172, c[0x0][0x2d0] ;  /* 0x0000b400accf7a20 */ /* 0x000fe20000410000 */
[----:B------:R1:W-:Y:S01]  /*12980*/  MUFU.EX2 R247, R11 ;  /* 0x0000000b00f77308 */ /* 0x0003e20000000800 */
[----:B------:R-:W-:Y:S02]  /*12990*/  FMUL.FTZ R0, R0, c[0x0][0x2d0] ;  /* 0x0000b40000007a20 */ /* 0x000fe40000410000 */
[--C-:B------:R-:W-:Y:S01]  /*129a0*/  FFMA.FTZ R8, R8, c[0x0][0x2d0], -R207.reuse ;  /* 0x0000b40008087a23 */ /* 0x100fe200000108cf */
[----:B----4-:R-:W-:Y:S01]  /*129b0*/  FMNMX.FTZ R173, R6, R173, !PT ;  /* 0x000000ad06ad7209 */ /* 0x010fe20007810000 */
[--C-:B------:R-:W-:Y:S02]  /*129c0*/  FFMA.FTZ R9, R9, c[0x0][0x2d0], -R207.reuse ;  /* 0x0000b40009097a23 */ /* 0x100fe400000108cf */
[--C-:B------:R-:W-:Y:S02]  /*129d0*/  FFMA.FTZ R10, R10, c[0x0][0x2d0], -R208.reuse ;  /* 0x0000b4000a0a7a23 */ /* 0x100fe400000108d0 */
[--C-:B------:R-:W-:Y:S01]  /*129e0*/  FFMA.FTZ R20, R20, c[0x0][0x2d0], -R207.reuse ;  /* 0x0000b40014147a23 */ /* 0x100fe200000108cf */
[----:B------:R2:W4:Y:S01]  /*129f0*/  MUFU.EX2 R7, R0 ;  /* 0x0000000000077308 */ /* 0x0005220000000800 */
[--C-:B------:R-:W-:Y:S02]  /*12a00*/  FFMA.FTZ R21, R21, c[0x0][0x2d0], -R207.reuse ;  /* 0x0000b40015157a23 */ /* 0x100fe400000108cf */
[--C-:B------:R-:W-:Y:S02]  /*12a10*/  FFMA.FTZ R22, R22, c[0x0][0x2d0], -R208.reuse ;  /* 0x0000b40016167a23 */ /* 0x100fe400000108d0 */
[--C-:B------:R-:W-:Y:S02]  /*12a20*/  FFMA.FTZ R23, R23, c[0x0][0x2d0], -R208.reuse ;  /* 0x0000b40017177a23 */ /* 0x100fe400000108d0 */
[----:B------:R-:W-:Y:S02]  /*12a30*/  FMUL.FTZ R209, R173, c[0x0][0x2d0] ;  /* 0x0000b400add17a20 */ /* 0x000fe40000410000 */
[----:B------:R-:W-:Y:S01]  /*12a40*/  FFMA.FTZ R24, R24, c[0x0][0x2d0], -R207 ;  /* 0x0000b40018187a23 */ /* 0x000fe200000108cf */
[----:B------:R-:W-:Y:S01]  /*12a50*/  MUFU.EX2 R243, R8 ;  /* 0x0000000800f37308 */ /* 0x000fe20000000800 */
[--C-:B------:R-:W-:Y:S02]  /*12a60*/  FFMA.FTZ R12, R12, c[0x0][0x2d0], -R209.reuse ;  /* 0x0000b4000c0c7a23 */ /* 0x100fe400000108d1 */
[--C-:B------:R-:W-:Y:S01]  /*12a70*/  FFMA.FTZ R13, R13, c[0x0][0x2d0], -R209.reuse ;  /* 0x0000b4000d0d7a23 */ /* 0x100fe200000108d1 */
[----:B-1----:R-:W-:Y:S01]  /*12a80*/  @P0 MOV R11, c[0x0][0x1e0] ;  /* 0x00007800000b0a02 */ /* 0x002fe20000000f00 */
[--C-:B------:R-:W-:Y:S02]  /*12a90*/  FFMA.FTZ R16, R16, c[0x0][0x2d0], -R209.reuse ;  /* 0x0000b40010107a23 */ /* 0x100fe400000108d1 */
[----:B------:R-:W-:Y:S02]  /*12aa0*/  FFMA.FTZ R17, R17, c[0x0][0x2d0], -R209 ;  /* 0x0000b40011117a23 */ /* 0x000fe400000108d1 */
[--C-:B------:R-:W-:Y:S01]  /*12ab0*/  FFMA.FTZ R25, R25, c[0x0][0x2d0], -R207.reuse ;  /* 0x0000b40019197a23 */ /* 0x100fe200000108cf */
[----:B------:R-:W1:Y:S01]  /*12ac0*/  MUFU.EX2 R250, R9 ;  /* 0x0000000900fa7308 */ /* 0x000e620000000800 */
[--C-:B------:R-:W-:Y:S02]  /*12ad0*/  FFMA.FTZ R26, R26, c[0x0][0x2d0], -R208.reuse ;  /* 0x0000b4001a1a7a23 */ /* 0x100fe400000108d0 */
[--C-:B------:R-:W-:Y:S01]  /*12ae0*/  FFMA.FTZ R36, R36, c[0x0][0x2d0], -R207.reuse ;  /* 0x0000b40024247a23 */ /* 0x100fe200000108cf */
[----:B--2---:R-:W-:Y:S01]  /*12af0*/  FMNMX.FTZ R0, R47, R4, !PT ;  /* 0x000000042f007209 */ /* 0x004fe20007810000 */
[C---:B----4-:R-:W-:Y:S02]  /*12b00*/  FMUL.FTZ R136, R7.reuse, R136 ;  /* 0x0000008807887220 */ /* 0x050fe40000410000 */
[----:B------:R-:W-:Y:S01]  /*12b10*/  FMUL.FTZ R137, R7, R137 ;  /* 0x0000008907897220 */ /* 0x000fe20000410000 */
[----:B------:R-:W-:Y:S01]  /*12b20*/  FMNMX.FTZ R0, R50, R0, !PT ;  /* 0x0000000032007209 */ /* 0x000fe20007810000 */
[----:B------:R-:W-:Y:S01]  /*12b30*/  FFMA.FTZ R37, R37, c[0x0][0x2d0], -R207 ;  /* 0x0000b40025257a23 */ /* 0x000fe200000108cf */
[----:B------:R2:W4:Y:S01]  /*12b40*/  MUFU.EX2 R4, R2 ;  /* 0x0000000200047308 */ /* 0x0005220000000800 */
[--C-:B------:R-:W-:Y:S01]  /*12b50*/  FFMA.FTZ R38, R38, c[0x0][0x2d0], -R208.reuse ;  /* 0x0000b40026267a23 */ /* 0x100fe200000108d0 */
[----:B------:R-:W-:Y:S01]  /*12b60*/  FMNMX.FTZ R0, R51, R0, !PT ;  /* 0x0000000033007209 */ /* 0x000fe20007810000 */
[--C-:B------:R-:W-:Y:S02]  /*12b70*/  FFMA.FTZ R39, R39, c[0x0][0x2d0], -R208.reuse ;  /* 0x0000b40027277a23 */ /* 0x100fe400000108d0 */
[--C-:B------:R-:W-:Y:S02]  /*12b80*/  FFMA.FTZ R28, R28, c[0x0][0x2d0], -R209.reuse ;  /* 0x0000b4001c1c7a23 */ /* 0x100fe400000108d1 */
[----:B------:R-:W-:Y:S02]  /*12b90*/  FFMA.FTZ R29, R29, c[0x0][0x2d0], -R209 ;  /* 0x0000b4001d1d7a23 */ /* 0x000fe400000108d1 */
[--C-:B------:R-:W-:Y:S01]  /*12ba0*/  FFMA.FTZ R40, R40, c[0x0][0x2d0], -R207.reuse ;  /* 0x0000b40028287a23 */ /* 0x100fe200000108cf */
[----:B------:R3:W3:Y:S01]  /*12bb0*/  MUFU.EX2 R242, R10 ;  /* 0x0000000a00f27308 */ /* 0x0006e20000000800 */
[----:B------:R-:W-:Y:S02]  /*12bc0*/  FFMA.FTZ R41, R41, c[0x0][0x2d0], -R207 ;  /* 0x0000b40029297a23 */ /* 0x000fe400000108cf */
[--C-:B------:R-:W-:Y:S01]  /*12bd0*/  FFMA.FTZ R42, R42, c[0x0][0x2d0], -R208.reuse ;  /* 0x0000b4002a2a7a23 */ /* 0x100fe200000108d0 */
[----:B-1----:R-:W-:Y:S01]  /*12be0*/  F2FP.BF16.PACK_AB R176, R250, R243 ;  /* 0x000000f3fab0723e */ /* 0x002fe200000010ff */
[----:B------:R-:W-:Y:S04]  /*12bf0*/  @P0 IMAD.WIDE.U32 R8, R235, c[0x0][0x1e0], RZ ;  /* 0x00007800eb080a25 */ /* 0x000fe800078e00ff */
[----:B------:R-:W-:Y:S01]  /*12c00*/  FFMA.FTZ R43, R43, c[0x0][0x2d0], -R208 ;  /* 0x0000b4002b2b7a23 */ /* 0x000fe200000108d0 */
[----:B------:R1:W-:Y:S01]  /*12c10*/  MUFU.EX2 R252, R20 ;  /* 0x0000001400fc7308 */ /* 0x0003e20000000800 */
[C---:B------:R-:W-:Y:S02]  /*12c20*/  FMUL.FTZ R148, R7.reuse, R148 ;  /* 0x0000009407947220 */ /* 0x040fe40000410000 */
[----:B------:R-:W-:Y:S02]  /*12c30*/  FMUL.FTZ R149, R7, R149 ;  /* 0x0000009507957220 */ /* 0x000fe40000410000 */
[----:B--2---:R-:W-:Y:S02]  /*12c40*/  FADD.FTZ R2, -R173, R3 ;  /* 0x00000003ad027221 */ /* 0x004fe40000010100 */
[----:B------:R-:W2:Y:S01]  /*12c50*/  SHFL.BFLY PT, R3, R0, 0x2, 0x1f ;  /* 0x0c401f0000037f89 */ /* 0x000ea200000e0000 */
[----:B----4-:R-:W-:Y:S02]  /*12c60*/  FMUL.FTZ R138, R4, R138 ;  /* 0x0000008a048a7220 */ /* 0x010fe40000410000 */
[----:B------:R-:W-:Y:S01]  /*12c70*/  FMUL.FTZ R2, R2, c[0x0][0x2d0] ;  /* 0x0000b40002027a20 */ /* 0x000fe20000410000 */
[----:B------:R-:W4:Y:S01]  /*12c80*/  MUFU.EX2 R251, R21 ;  /* 0x0000001500fb7308 */ /* 0x000f220000000800 */
[C---:B------:R-:W-:Y:S01]  /*12c90*/  FMUL.FTZ R139, R4.reuse, R139 ;  /* 0x0000008b048b7220 */ /* 0x040fe20000410000 */
[----:B---3--:R-:W-:Y:S01]  /*12ca0*/  @P0 SHF.L.U32 R10, R11, 0x5, RZ ;  /* 0x000000050b0a0819 */ /* 0x008fe200000006ff */
[C---:B------:R-:W-:Y:S01]  /*12cb0*/  FMUL.FTZ R150, R4.reuse, R150 ;  /* 0x0000009604967220 */ /* 0x040fe20000410000 */
[----:B------:R-:W-:Y:S01]  /*12cc0*/  F2FP.BF16.PACK_AB R177, R247, R242 ;  /* 0x000000f2f7b1723e */ /* 0x000fe200000010ff */
[C---:B------:R-:W-:Y:S02]  /*12cd0*/  FMUL.FTZ R151, R4.reuse, R151 ;  /* 0x0000009704977220 */ /* 0x040fe40000410000 */
[C---:B------:R-:W-:Y:S03]  /*12ce0*/  FMUL.FTZ R152, R7.reuse, R152 ;  /* 0x0000009807987220 */ /* 0x040fe60000410000 */
[----:B------:R3:W3:Y:S01]  /*12cf0*/  MUFU.EX2 R6, R2 ;  /* 0x0000000200067308 */ /* 0x0006e20000000800 */
[C---:B------:R-:W-:Y:S02]  /*12d00*/  FMUL.FTZ R153, R7.reuse, R153 ;  /* 0x0000009907997220 */ /* 0x040fe40000410000 */
[C---:B-1----:R-:W-:Y:S02]  /*12d10*/  FMUL.FTZ R20, R7.reuse, R192 ;  /* 0x000000c007147220 */ /* 0x042fe40000410000 */
[C---:B------:R-:W-:Y:S02]  /*12d20*/  FMUL.FTZ R154, R4.reuse, R154 ;  /* 0x0000009a049a7220 */ /* 0x040fe40000410000 */
[----:B------:R-:W-:Y:S02]  /*12d30*/  FMUL.FTZ R155, R4, R155 ;  /* 0x0000009b049b7220 */ /* 0x000fe40000410000 */
[C---:B------:R-:W-:Y:S01]  /*12d40*/  FMUL.FTZ R164, R7.reuse, R164 ;  /* 0x000000a407a47220 */ /* 0x040fe20000410000 */
[----:B--2---:R-:W-:Y:S01]  /*12d50*/  FMNMX.FTZ R0, R0, R3, !PT ;  /* 0x0000000300007209 */ /* 0x004fe20007810000 */
[----:B------:R1:W-:Y:S01]  /*12d60*/  MUFU.EX2 R249, R22 ;  /* 0x0000001600f97308 */ /* 0x0003e20000000800 */
[----:B------:R-:W-:Y:S01]  /*12d70*/  @P0 MOV R3, R241 ;  /* 0x000000f100030202 */ /* 0x000fe20000000f00 */
[----:B------:R-:W-:Y:S01]  /*12d80*/  FMUL.FTZ R165, R7, R165 ;  /* 0x000000a507a57220 */ /* 0x000fe20000410000 */
[----:B----4-:R-:W-:Y:S01]  /*12d90*/  F2FP.BF16.PACK_AB R178, R251, R252 ;  /* 0x000000fcfbb2723e */ /* 0x010fe200000010ff */
[C---:B------:R-:W-:Y:S02]  /*12da0*/  FMUL.FTZ R21, R7.reuse, R193 ;  /* 0x000000c107157220 */ /* 0x040fe40000410000 */
[C---:B------:R-:W-:Y:S02]  /*12db0*/  FMUL.FTZ R166, R4.reuse, R166 ;  /* 0x000000a604a67220 */ /* 0x040fe40000410000 */
[----:B------:R-:W-:Y:S02]  /*12dc0*/  FMUL.FTZ R167, R4, R167 ;  /* 0x000000a704a77220 */ /* 0x000fe40000410000 */
[----:B------:R-:W2:Y:S01]  /*12dd0*/  MUFU.EX2 R248, R23 ;  /* 0x0000001700f87308 */ /* 0x000ea20000000800 */
[----:B------:R-:W-:Y:S01]  /*12de0*/  FMUL.FTZ R56, R7, R56 ;  /* 0x0000003807387220 */ /* 0x000fe20000410000 */
[----:B---3--:R-:W3:Y:S01]  /*12df0*/  SHFL.BFLY PT, R2, R0, 0x1, 0x1f ;  /* 0x0c201f0000027f89 */ /* 0x008ee200000e0000 */
[C---:B------:R-:W-:Y:S02]  /*12e00*/  FMUL.FTZ R140, R6.reuse, R140 ;  /* 0x0000008c068c7220 */ /* 0x040fe40000410000 */
[C---:B------:R-:W-:Y:S02]  /*12e10*/  FMUL.FTZ R141, R6.reuse, R141 ;  /* 0x0000008d068d7220 */ /* 0x040fe40000410000 */
[C---:B------:R-:W-:Y:S03]  /*12e20*/  FMUL.FTZ R144, R6.reuse, R144 ;  /* 0x0000009006907220 */ /* 0x040fe60000410000 */
[----:B------:R4:W-:Y:S01]  /*12e30*/  MUFU.EX2 R241, R12 ;  /* 0x0000000c00f17308 */ /* 0x0009e20000000800 */
[C---:B------:R-:W-:Y:S02]  /*12e40*/  FMUL.FTZ R145, R6.reuse, R145 ;  /* 0x0000009106917220 */ /* 0x040fe40000410000 */
[----:B------:R-:W-:Y:S02]  /*12e50*/  FMUL.FTZ R156, R6, R156 ;  /* 0x0000009c069c7220 */ /* 0x000fe40000410000 */
[----:B-1----:R-:W-:Y:S02]  /*12e60*/  FMUL.FTZ R22, R4, R194 ;  /* 0x000000c204167220 */ /* 0x002fe40000410000 */
[C---:B------:R-:W-:Y:S02]  /*12e70*/  FMUL.FTZ R157, R6.reuse, R157 ;  /* 0x0000009d069d7220 */ /* 0x040fe40000410000 */
[C---:B------:R-:W-:Y:S01]  /*12e80*/  FMUL.FTZ R160, R6.reuse, R160 ;  /* 0x000000a006a07220 */ /* 0x040fe20000410000 */
[----:B------:R1:W-:Y:S01]  /*12e90*/  MUFU.EX2 R246, R13 ;  /* 0x0000000d00f67308 */ /* 0x0003e20000000800 */
[C---:B------:R-:W-:Y:S02]  /*12ea0*/  FMUL.FTZ R161, R6.reuse, R161 ;  /* 0x000000a106a17220 */ /* 0x040fe40000410000 */
[----:B------:R-:W-:Y:S01]  /*12eb0*/  FMUL.FTZ R60, R6, R60 ;  /* 0x0000003c063c7220 */ /* 0x000fe20000410000 */
[----:B--2---:R-:W-:Y:S01]  /*12ec0*/  F2FP.BF16.PACK_AB R179, R248, R249 ;  /* 0x000000f9f8b3723e */ /* 0x004fe200000010ff */
[----:B------:R-:W-:Y:S01]  /*12ed0*/  FMUL.FTZ R23, R4, R195 ;  /* 0x000000c304177220 */ /* 0x000fe20000410000 */
[----:B---3--:R-:W-:Y:S01]  /*12ee0*/  FMNMX.FTZ R168, R0, R2, !PT ;  /* 0x0000000200a87209 */ /* 0x008fe20007810000 */
[C---:B------:R-:W-:Y:S01]  /*12ef0*/  FMUL.FTZ R61, R6.reuse, R61 ;  /* 0x0000003d063d7220 */ /* 0x040fe20000410000 */
[----:B------:R-:W-:Y:S02]  /*12f00*/  @P0 SHF.R.S32.HI R2, RZ, 0x1f, R235 ;  /* 0x0000001fff020819 */ /* 0x000fe400000114eb */
[----:B------:R2:W-:Y:S01]  /*12f10*/  MUFU.EX2 R244, R16 ;  /* 0x0000001000f47308 */ /* 0x0005e20000000800 */
[----:B------:R-:W-:Y:S02]  /*12f20*/  FMUL.FTZ R64, R6, R64 ;  /* 0x0000004006407220 */ /* 0x000fe40000410000 */
[----:B------:R-:W-:Y:S02]  /*12f30*/  FADD.FTZ R0, -R168, R169 ;  /* 0x000000a9a8007221 */ /* 0x000fe40000010100 */
[----:B------:R-:W-:Y:S02]  /*12f40*/  @P0 IMAD R2, R2, c[0x0][0x1e0], RZ ;  /* 0x0000780002020a24 */ /* 0x000fe400078e02ff */
[----:B------:R-:W-:Y:S02]  /*12f50*/  FMUL.FTZ R169, R168, c[0x0][0x2d0] ;  /* 0x0000b400a8a97a20 */ /* 0x000fe40000410000 */
[----:B------:R-:W-:Y:S01]  /*12f60*/  @P0 IMAD R2, R235, c[0x0][0x1e4], R2 ;  /* 0x00007900eb020a24 */ /* 0x000fe200078e0202 */
[----:B------:R3:W-:Y:S01]  /*12f70*/  MUFU.EX2 R245, R17 ;  /* 0x0000001100f57308 */ /* 0x0007e20000000800 */
[----:B------:R-:W-:Y:S02]  /*12f80*/  FMUL.FTZ R0, R0, c[0x0][0x2d0] ;  /* 0x0000b40000007a20 */ /* 0x000fe40000410000 */
[--C-:B------:R-:W-:Y:S01]  /*12f90*/  FFMA.FTZ R14, R14, c[0x0][0x2d0], -R169.reuse ;  /* 0x0000b4000e0e7a23 */ /* 0x100fe200000108a9 */
[----:B------:R-:W-:Y:S01]  /*12fa0*/  @P0 IADD3 R9, R9, R2, RZ ;  /* 0x0000000209090210 */ /* 0x000fe20007ffe0ff */
[--C-:B------:R-:W-:Y:S01]  /*12fb0*/  FFMA.FTZ R15, R15, c[0x0][0x2d0], -R169.reuse ;  /* 0x0000b4000f0f7a23 */ /* 0x100fe200000108a9 */
[----:B------:R-:W-:Y:S01]  /*12fc0*/  @P0 MOV R2, R238 ;  /* 0x000000ee00020202 */ /* 0x000fe20000000f00 */
[----:B------:R-:W-:Y:S02]  /*12fd0*/  FFMA.FTZ R18, R18, c[0x0][0x2d0], -R169 ;  /* 0x0000b40012127a23 */ /* 0x000fe400000108a9 */
[----:B------:R-:W-:Y:S01]  /*12fe0*/  @P0 IMAD R9, R9, 0x30, RZ ;  /* 0x0000003009090824 */ /* 0x000fe200078e02ff */
[----:B------:R-:W3:Y:S01]  /*12ff0*/  MUFU.EX2 R0, R0 ;  /* 0x0000000000007308 */ /* 0x000ee20000000800 */
[----:B------:R-:W-:Y:S04]  /*13000*/  @P0 IMAD.WIDE.U32 R2, R8, 0x30, R2 ;  /* 0x0000003008020825 */ /* 0x000fe800078e0002 */
[----:B------:R-:W-:Y:S01]  /*13010*/  FFMA.FTZ R19, R19, c[0x0][0x2d0], -R169 ;  /* 0x0000b40013137a23 */ /* 0x000fe200000108a9 */
[----:B------:R-:W-:Y:S01]  /*13020*/  @P0 LEA R8, P1, R2, c[0x0][0x1c8], 0x1 ;  /* 0x0000720002080a11 */ /* 0x000fe200078208ff */
[C---:B----4-:R-:W-:Y:S01]  /*13030*/  FMUL.FTZ R12, R6.reuse, R184 ;  /* 0x000000b8060c7220 */ /* 0x050fe20000410000 */
[----:B------:R-:W-:Y:S01]  /*13040*/  @P0 IADD3 R9, R3, R9, RZ ;  /* 0x0000000903090210 */ /* 0x000fe20007ffe0ff */
[----:B-1----:R-:W-:Y:S01]  /*13050*/  FMUL.FTZ R13, R6, R185 ;  /* 0x000000b9060d7220 */ /* 0x002fe20000410000 */
[----:B------:R-:W-:Y:S01]  /*13060*/  @P0 MOV R3, c[0x0][0x1e4] ;  /* 0x0000790000030a02 */ /* 0x000fe20000000f00 */
[----:B------:R1:W-:Y:S01]  /*13070*/  MUFU.EX2 R204, R15 ;  /* 0x0000000f00cc7308 */ /* 0x0003e20000000800 */
[----:B------:R-:W-:Y:S01]  /*13080*/  @P0 LEA.HI.X R9, R2, c[0x0][0x1cc], R9, 0x1, P1 ;  /* 0x0000730002090a11 */ /* 0x000fe200008f0c09 */
[----:B--2---:R-:W-:Y:S01]  /*13090*/  FMUL.FTZ R16, R6, R188 ;  /* 0x000000bc06107220 */ /* 0x004fe20000410000 */
[-C--:B------:R-:W-:Y:S01]  /*130a0*/  @P0 IADD3 R2, P2, R8, R10.reuse, RZ ;  /* 0x0000000a08020210 */ /* 0x080fe20007f5e0ff */
[----:B---3--:R-:W-:Y:S01]  /*130b0*/  FMUL.FTZ R17, R6, R189 ;  /* 0x000000bd06117220 */ /* 0x008fe20000410000 */
[----:B------:R-:W-:Y:S01]  /*130c0*/  @P0 SHF.L.U64.HI R11, R11, 0x5, R3 ;  /* 0x000000050b0b0819 */ /* 0x000fe20000010203 */
[----:B------:R2:W-:Y:S01]  /*130d0*/  @P0 LDGSTS.E.BYPASS.LTC128B.128 [R234+0x5080], [R8.64], !P4 ;  /* 0x0508000008ea0fae */ /* 0x0005e2000e101d46 */
[----:B------:R-:W-:Y:S01]  /*130e0*/  @P0 IADD3 R10, P1, R2, R10, RZ ;  /* 0x0000000a020a0210 */ /* 0x000fe20007f3e0ff */
[C---:B------:R-:W-:Y:S01]  /*130f0*/  FMUL.FTZ R65, R6.reuse, R65 ;  /* 0x0000004106417220 */ /* 0x040fe20000410000 */
[-C--:B------:R-:W-:Y:S01]  /*13100*/  @P0 IADD3.X R3, R9, R11.reuse, RZ, P2, !PT ;  /* 0x0000000b09030210 */ /* 0x080fe200017fe4ff */
[----:B------:R3:W-:Y:S01]  /*13110*/  MUFU.EX2 R205, R18 ;  /* 0x0000001200cd7308 */ /* 0x0007e20000000800 */
[----:B------:R-:W-:Y:S02]  /*13120*/  FMUL.FTZ R76, R6, R76 ;  /* 0x0000004c064c7220 */ /* 0x000fe40000410000 */
[----:B------:R-:W-:Y:S01]  /*13130*/  @P0 IADD3.X R11, R3, R11, RZ, P1, !PT ;  /* 0x0000000b030b0210 */ /* 0x000fe20000ffe4ff */
[----:B------:R2:W-:Y:S01]  /*13140*/  @P0 LDGSTS.E.BYPASS.LTC128B.128 [R234+0x6880], [R8.64+0x80], !P3 ;  /* 0x0688008008ea0fae */ /* 0x0005e2000d901d46 */
[C---:B------:R-:W-:Y:S02]  /*13150*/  FMUL.FTZ R142, R0.reuse, R142 ;  /* 0x0000008e008e7220 */ /* 0x040fe40000410000 */
[----:B------:R-:W-:Y:S02]  /*13160*/  FMUL.FTZ R143, R0, R143 ;  /* 0x0000008f008f7220 */ /* 0x000fe40000410000 */
[C---:B------:R-:W-:Y:S01]  /*13170*/  FMUL.FTZ R77, R6.reuse, R77 ;  /* 0x0000004d064d7220 */ /* 0x040fe20000410000 */
[----:B------:R4:W4:Y:S01]  /*13180*/  MUFU.EX2 R206, R19 ;  /* 0x0000001300ce7308 */ /* 0x0009220000000800 */
[C---:B------:R-:W-:Y:S01]  /*13190*/  FMUL.FTZ R80, R6.reuse, R80 ;  /* 0x0000005006507220 */ /* 0x040fe20000410000 */
[----:B------:R4:W-:Y:S01]  /*131a0*/  @P0 LDGSTS.E.BYPASS.LTC128B.128 [R234+0x5880], [R2.64], !P4 ;  /* 0x0588000002ea0fae */ /* 0x0009e2000e101d46 */
[----:B------:R-:W-:Y:S02]  /*131b0*/  FMUL.FTZ R81, R6, R81 ;  /* 0x0000005106517220 */ /* 0x000fe40000410000 */
[----:B-1----:R-:W-:Y:S02]  /*131c0*/  FMUL.FTZ R15, R0, R187 ;  /* 0x000000bb000f7220 */ /* 0x002fe40000410000 */
[C---:B------:R-:W-:Y:S02]  /*131d0*/  FMUL.FTZ R92, R6.reuse, R92 ;  /* 0x0000005c065c7220 */ /* 0x040fe40000410000 */
[C---:B------:R-:W-:Y:S01]  /*131e0*/  FMUL.FTZ R93, R6.reuse, R93 ;  /* 0x0000005d065d7220 */ /* 0x040fe20000410000 */
[----:B------:R1:W-:Y:S01]  /*131f0*/  @P0 LDGSTS.E.BYPASS.LTC128B.128 [R234+0x7080], [R2.64+0x80], !P3 ;  /* 0x0708008002ea0fae */ /* 0x0003e2000d901d46 */
[----:B------:R-:W-:Y:S01]  /*13200*/  MUFU.EX2 R240, R24 ;  /* 0x0000001800f07308 */ /* 0x000fe20000000800 */
[----:B------:R-:W-:Y:S02]  /*13210*/  FMUL.FTZ R96, R6, R96 ;  /* 0x0000006006607220 */ /* 0x000fe40000410000 */
[----:B---3--:R-:W-:Y:S02]  /*13220*/  FMUL.FTZ R18, R0, R190 ;  /* 0x000000be00127220 */ /* 0x008fe40000410000 */
[----:B------:R-:W-:Y:S02]  /*13230*/  FMUL.FTZ R97, R6, R97 ;  /* 0x0000006106617220 */ /* 0x000fe40000410000 */
[----:B------:R3:W-:Y:S01]  /*13240*/  @P0 LDGSTS.E.BYPASS.LTC128B.128 [R234+0x6080], [R10.64], !P4 ;  /* 0x060800000aea0fae */ /* 0x0007e2000e101d46 */
[--C-:B------:R-:W-:Y:S02]  /*13250*/  FFMA.FTZ R30, R30, c[0x0][0x2d0], -R169.reuse ;  /* 0x0000b4001e1e7a23 */ /* 0x100fe400000108a9 */
[C---:B--2---:R-:W-:Y:S01]  /*13260*/  FMUL.FTZ R8, R7.reuse, R180 ;  /* 0x000000b407087220 */ /* 0x044fe20000410000 */
[----:B------:R-:W-:Y:S01]  /*13270*/  F2FP.BF16.PACK_AB R180, R246, R241 ;  /* 0x000000f1f6b4723e */ /* 0x000fe200000010ff */
[----:B------:R-:W-:Y:S01]  /*13280*/  FMUL.FTZ R9, R7, R181 ;  /* 0x000000b507097220 */ /* 0x000fe20000410000 */
[----:B------:R-:W-:Y:S01]  /*13290*/  MUFU.EX2 R239, R25 ;  /* 0x0000001900ef7308 */ /* 0x000fe20000000800 */
[----:B----4-:R-:W-:Y:S01]  /*132a0*/  FMUL.FTZ R19, R0, R191 ;  /* 0x000000bf00137220 */ /* 0x010fe20000410000 */
[----:B------:R3:W-:Y:S01]  /*132b0*/  @P0 LDGSTS.E.BYPASS.LTC128B.128 [R234+0x7880], [R10.64+0x80], !P3 ;  /* 0x078800800aea0fae */ /* 0x0007e2000d901d46 */
[----:B------:R-:W-:Y:S02]  /*132c0*/  FFMA.FTZ R31, R31, c[0x0][0x2d0], -R169 ;  /* 0x0000b4001f1f7a23 */ /* 0x000fe400000108a9 */
[C---:B------:R-:W-:Y:S02]  /*132d0*/  FMUL.FTZ R108, R6.reuse, R108 ;  /* 0x0000006c066c7220 */ /* 0x040fe40000410000 */
[C---:B------:R-:W-:Y:S02]  /*132e0*/  FMUL.FTZ R109, R6.reuse, R109 ;  /* 0x0000006d066d7220 */ /* 0x040fe40000410000 */
[C---:B------:R-:W-:Y:S01]  /*132f0*/  FMUL.FTZ R112, R6.reuse, R112 ;  /* 0x0000007006707220 */ /* 0x040fe20000410000 */
[----:B------:R-:W2:Y:S01]  /*13300*/  LDSM.16.MT88.4 R196, [R217+0x2080] ;  /* 0x00208000d9c4783b */ /* 0x000ea20000004200 */
[----:B------:R4:W-:Y:S01]  /*13310*/  MUFU.EX2 R214, R26 ;  /* 0x0000001a00d67308 */ /* 0x0009e20000000800 */
[C---:B------:R-:W-:Y:S02]  /*13320*/  FMUL.FTZ R113, R6.reuse, R113 ;  /* 0x0000007106717220 */ /* 0x040fe40000410000 */
[--C-:B-1----:R-:W-:Y:S02]  /*13330*/  FFMA.FTZ R3, R27, c[0x0][0x2d0], -R208.reuse ;  /* 0x0000b4001b037a23 */ /* 0x102fe400000108d0 */
[C---:B------:R-:W-:Y:S02]  /*13340*/  FMUL.FTZ R124, R6.reuse, R124 ;  /* 0x0000007c067c7220 */ /* 0x040fe40000410000 */
[----:B------:R-:W1:Y:S01]  /*13350*/  LDSM.16.MT88.4 R200, [R218+0x2080] ;  /* 0x00208000dac8783b */ /* 0x000e620000004200 */
[C---:B------:R-:W-:Y:S02]  /*13360*/  FMUL.FTZ R125, R6.reuse, R125 ;  /* 0x0000007d067d7220 */ /* 0x040fe40000410000 */
[----:B------:R-:W4:Y:S01]  /*13370*/  MUFU.EX2 R2, R14 ;  /* 0x0000000e00027308 */ /* 0x000f220000000800 */
[C---:B------:R-:W-:Y:S02]  /*13380*/  FMUL.FTZ R128, R6.reuse, R128 ;  /* 0x0000008006807220 */ /* 0x040fe40000410000 */
[----:B------:R-:W-:Y:S02]  /*13390*/  FMUL.FTZ R129, R6, R129 ;  /* 0x0000008106817220 */ /* 0x000fe40000410000 */
[----:B------:R-:W-:Y:S01]  /*133a0*/  LDSM.16.MT88.4 R188, [R219+0x2080] ;  /* 0x00208000dbbc783b */ /* 0x000fe20000004200 */
[----:B------:R-:W-:Y:S02]  /*133b0*/  FMUL.FTZ R146, R0, R146 ;  /* 0x0000009200927220 */ /* 0x000fe40000410000 */
[C---:B---3--:R-:W-:Y:S01]  /*133c0*/  FMUL.FTZ R10, R4.reuse, R182 ;  /* 0x000000b6040a7220 */ /* 0x048fe20000410000 */
[----:B------:R-:W-:Y:S01]  /*133d0*/  F2FP.BF16.PACK_AB R182, R245, R244 ;  /* 0x000000f4f5b6723e */ /* 0x000fe200000010ff */
[----:B------:R-:W-:Y:S01]  /*133e0*/  FMUL.FTZ R11, R4, R183 ;  /* 0x000000b7040b7220 */ /* 0x000fe20000410000 */
[----:B------:R-:W-:Y:S01]  /*133f0*/  F2FP.BF16.PACK_AB R183, R206, R205 ;  /* 0x000000cdceb7723e */ /* 0x000fe200000010ff */
[----:B------:R-:W-:Y:S01]  /*13400*/  MUFU.EX2 R238, R36 ;  /* 0x0000002400ee7308 */ /* 0x000fe20000000800 */
[----:B------:R-:W-:Y:S01]  /*13410*/  LDSM.16.MT88.4 R192, [R217+0x3080] ;  /* 0x00308000d9c0783b */ /* 0x000fe20000004200 */
[C---:B------:R-:W-:Y:S02]  /*13420*/  FMUL.FTZ R147, R0.reuse, R147 ;  /* 0x0000009300937220 */ /* 0x040fe40000410000 */
[C---:B------:R-:W-:Y:S02]  /*13430*/  FMUL.FTZ R158, R0.reuse, R158 ;  /* 0x0000009e009e7220 */ /* 0x040fe40000410000 */
[C---:B------:R-:W-:Y:S02]  /*13440*/  FMUL.FTZ R159, R0.reuse, R159 ;  /* 0x0000009f009f7220 */ /* 0x040fe40000410000 */
[C---:B------:R-:W-:Y:S01]  /*13450*/  FMUL.FTZ R162, R0.reuse, R162 ;  /* 0x000000a200a27220 */ /* 0x040fe20000410000 */
[----:B----4-:R-:W-:Y:S01]  /*13460*/  LDSM.16.MT88.4 R24, [R220+0x3880] ;  /* 0x00388000dc18783b */ /* 0x010fe20000004200 */
[----:B------:R-:W-:Y:S01]  /*13470*/  MUFU.EX2 R215, R37 ;  /* 0x0000002500d77308 */ /* 0x000fe20000000800 */
[----:B------:R-:W-:Y:S01]  /*13480*/  FMUL.FTZ R163, R0, R163 ;  /* 0x000000a300a37220 */ /* 0x000fe20000410000 */
[----:B------:R-:W-:Y:S01]  /*13490*/  F2FP.BF16.PACK_AB R181, R204, R2 ;  /* 0x00000002ccb5723e */ /* 0x000fe200000010ff */
[----:B------:R-:W-:Y:S02]  /*134a0*/  FMUL.FTZ R14, R0, R186 ;  /* 0x000000ba000e7220 */ /* 0x000fe40000410000 */
[C---:B------:R-:W-:Y:S01]  /*134b0*/  FMUL.FTZ R57, R7.reuse, R57 ;  /* 0x0000003907397220 */ /* 0x040fe20000410000 */
[-C--:B--2---:R-:W-:Y:S01]  /*134c0*/  HMMA.16816.F32.BF16 R8, R176, R196.reuse, R8 ;  /* 0x000000c4b008723c */ /* 0x084fe20000041808 */
[----:B------:R-:W2:Y:S03]  /*134d0*/  LDSM.16.MT88.4 R184, [R220+0x2080] ;  /* 0x00208000dcb8783b */ /* 0x000ea60000004200 */
[----:B------:R-:W-:Y:S01]  /*134e0*/  MUFU.EX2 R212, R38 ;  /* 0x0000002600d47308 */ /* 0x000fe20000000800 */
[C---:B------:R-:W-:Y:S02]  /*134f0*/  FMUL.FTZ R58, R4.reuse, R58 ;  /* 0x0000003a043a7220 */ /* 0x040fe40000410000 */
[----:B------:R-:W-:Y:S01]  /*13500*/  FMUL.FTZ R59, R4, R59 ;  /* 0x0000003b043b7220 */ /* 0x000fe20000410000 */
[C---:B------:R-:W-:Y:S01]  /*13510*/  HMMA.16816.F32.BF16 R12, R180.reuse, R196, R12 ;  /* 0x000000c4b40c723c */ /* 0x040fe2000004180c */
[----:B------:R-:W0:Y:S03]  /*13520*/  LDGDEPBAR ;  /* 0x00000000000079af */ /* 0x000e260000000000 */
[C---:B------:R-:W-:Y:S02]  /*13530*/  FMUL.FTZ R62, R0.reuse, R62 ;  /* 0x0000003e003e7220 */ /* 0x040fe40000410000 */
[----:B------:R3:W-:Y:S01]  /*13540*/  MUFU.EX2 R211, R39 ;  /* 0x0000002700d37308 */ /* 0x0007e20000000800 */
[C---:B------:R-:W-:Y:S01]  /*13550*/  FMUL.FTZ R63, R0.reuse, R63 ;  /* 0x0000003f003f7220 */ /* 0x040fe20000410000 */
[-C--:B------:R-:W-:Y:S04]  /*13560*/  HMMA.16816.F32.BF16 R16, R180, R198.reuse, R16 ;  /* 0x000000c6b410723c */ /* 0x080fe80000041810 */
[C---:B------:R-:W-:Y:S02]  /*13570*/  FMUL.FTZ R66, R0.reuse, R66 ;  /* 0x0000004200427220 */ /* 0x040fe40000410000 */
[----:B------:R-:W-:Y:S02]  /*13580*/  FMUL.FTZ R67, R0, R67 ;  /* 0x0000004300437220 */ /* 0x000fe40000410000 */
[----:B------:R-:W-:Y:S01]  /*13590*/  MUFU.EX2 R210, R28 ;  /* 0x0000001c00d27308 */ /* 0x000fe20000000800 */
[C---:B------:R-:W-:Y:S04]  /*135a0*/  HMMA.16816.F32.BF16 R20, R176.reuse, R198, R20 ;  /* 0x000000c6b014723c */ /* 0x040fe80000041814 */
[C---:B------:R-:W-:Y:S02]  /*135b0*/  FMUL.FTZ R68, R7.reuse, R68 ;  /* 0x0000004407447220 */ /* 0x040fe40000410000 */
[C---:B------:R-:W-:Y:S02]  /*135c0*/  FMUL.FTZ R69, R7.reuse, R69 ;  /* 0x0000004507457220 */ /* 0x040fe40000410000 */
[-C--:B-1----:R-:W-:Y:S01]  /*135d0*/  HMMA.16816.F32.BF16 R136, R176, R200.reuse, R136 ;  /* 0x000000c8b088723c */ /* 0x082fe20000041888 */
[----:B------:R-:W-:Y:S03]  /*135e0*/  MUFU.EX2 R196, R30 ;  /* 0x0000001e00c47308 */ /* 0x000fe60000000800 */
[C---:B------:R-:W-:Y:S01]  /*135f0*/  FMUL.FTZ R70, R4.reuse, R70 ;  /* 0x0000004604467220 */ /* 0x040fe20000410000 */
[----:B---3--:R-:W-:Y:S01]  /*13600*/  LDSM.16.MT88.4 R36, [R219+0x3880] ;  /* 0x00388000db24783b */ /* 0x008fe20000004200 */
[C---:B------:R-:W-:Y:S02]  /*13610*/  FMUL.FTZ R71, R4.reuse, R71 ;  /* 0x0000004704477220 */ /* 0x040fe40000410000 */
[C---:B------:R-:W-:Y:S03]  /*13620*/  HMMA.16816.F32.BF16 R140, R180.reuse, R200, R140 ;  /* 0x000000c8b48c723c */ /* 0x040fe6000004188c */
[----:B------:R-:W-:Y:S01]  /*13630*/  MUFU.EX2 R175, R31 ;  /* 0x0000001f00af7308 */ /* 0x000fe20000000800 */
[C---:B------:R-:W-:Y:S02]  /*13640*/  FMUL.FTZ R72, R7.reuse, R72 ;  /* 0x0000004807487220 */ /* 0x040fe40000410000 */
[C---:B------:R-:W-:Y:S02]  /*13650*/  FMUL.FTZ R73, R7.reuse, R73 ;  /* 0x0000004907497220 */ /* 0x040fe40000410000 */
[-C--:B------:R-:W-:Y:S04]  /*13660*/  HMMA.16816.F32.BF16 R144, R180, R202.reuse, R144 ;  /* 0x000000cab490723c */ /* 0x080fe80000041890 */
[C---:B------:R-:W-:Y:S01]  /*13670*/  FMUL.FTZ R74, R4.reuse, R74 ;  /* 0x0000004a044a7220 */ /* 0x040fe20000410000 */
[----:B------:R-:W-:Y:S01]  /*13680*/  MUFU.EX2 R200, R40 ;  /* 0x0000002800c87308 */ /* 0x000fe20000000800 */
[----:B------:R-:W-:Y:S02]  /*13690*/  FMUL.FTZ R75, R4, R75 ;  /* 0x0000004b044b7220 */ /* 0x000fe40000410000 */
[C---:B------:R-:W-:Y:S04]  /*136a0*/  HMMA.16816.F32.BF16 R148, R176.reuse, R202, R148 ;  /* 0x000000cab094723c */ /* 0x040fe80000041894 */
[C---:B------:R-:W-:Y:S02]  /*136b0*/  FMUL.FTZ R78, R0.reuse, R78 ;  /* 0x0000004e004e7220 */ /* 0x040fe40000410000 */
[C---:B------:R-:W-:Y:S01]  /*136c0*/  FMUL.FTZ R79, R0.reuse, R79 ;  /* 0x0000004f004f7220 */ /* 0x040fe20000410000 */
[----:B------:R1:W-:Y:S01]  /*136d0*/  MUFU.EX2 R203, R29 ;  /* 0x0000001d00cb7308 */ /* 0x0003e20000000800 */
[-C--:B--2---:R-:W-:Y:S04]  /*136e0*/  HMMA.16816.F32.BF16 R152, R176, R184.reuse, R152 ;  /* 0x000000b8b098723c */ /* 0x084fe80000041898 */
[C---:B------:R-:W-:Y:S02]  /*136f0*/  FMUL.FTZ R82, R0.reuse, R82 ;  /* 0x0000005200527220 */ /* 0x040fe40000410000 */
[----:B------:R-:W-:Y:S02]  /*13700*/  FMUL.FTZ R83, R0, R83 ;  /* 0x0000005300537220 */ /* 0x000fe40000410000 */
[C---:B------:R-:W-:Y:S01]  /*13710*/  HMMA.16816.F32.BF16 R156, R180.reuse, R184, R156 ;  /* 0x000000b8b49c723c */ /* 0x040fe2000004189c */
[----:B------:R-:W-:Y:S03]  /*13720*/  MUFU.EX2 R199, R41 ;  /* 0x0000002900c77308 */ /* 0x000fe60000000800 */
[C---:B------:R-:W-:Y:S02]  /*13730*/  FMUL.FTZ R84, R7.reuse, R84 ;  /* 0x0000005407547220 */ /* 0x040fe40000410000 */
[C---:B------:R-:W-:Y:S02]  /*13740*/  FMUL.FTZ R85, R7.reuse, R85 ;  /* 0x0000005507557220 */ /* 0x040fe40000410000 */
[-C--:B------:R-:W-:Y:S03]  /*13750*/  HMMA.16816.F32.BF16 R160, R180, R186.reuse, R160 ;  /* 0x000000bab4a0723c */ /* 0x080fe600000418a0 */
[----:B------:R-:W2:Y:S01]  /*13760*/  MUFU.EX2 R213, R3 ;  /* 0x0000000300d57308 */ /* 0x000ea20000000800 */
[C---:B------:R-:W-:Y:S02]  /*13770*/  FMUL.FTZ R86, R4.reuse, R86 ;  /* 0x0000005604567220 */ /* 0x040fe40000410000 */
[C---:B------:R-:W-:Y:S01]  /*13780*/  FMUL.FTZ R87, R4.reuse, R87 ;  /* 0x0000005704577220 */ /* 0x040fe20000410000 */
[----:B-1----:R-:W-:Y:S01]  /*13790*/  LDSM.16.MT88.4 R28, [R217+0x2880] ;  /* 0x00288000d91c783b */ /* 0x002fe20000004200 */
[C---:B------:R-:W-:Y:S04]  /*137a0*/  HMMA.16816.F32.BF16 R164, R176.reuse, R186, R164 ;  /* 0x000000bab0a4723c */ /* 0x040fe800000418a4 */
[C---:B------:R-:W-:Y:S02]  /*137b0*/  FMUL.FTZ R88, R7.reuse, R88 ;  /* 0x0000005807587220 */ /* 0x040fe40000410000 */
[C---:B------:R-:W-:Y:S01]  /*137c0*/  FMUL.FTZ R89, R7.reuse, R89 ;  /* 0x0000005907597220 */ /* 0x040fe20000410000 */
[----:B------:R-:W1:Y:S01]  /*137d0*/  LDSM.16.MT88.4 R184, [R217+0x3880] ;  /* 0x00388000d9b8783b */ /* 0x000e620000004200 */
[-C--:B------:R-:W-:Y:S04]  /*137e0*/  HMMA.16816.F32.BF16 R56, R176, R188.reuse, R56 ;  /* 0x000000bcb038723c */ /* 0x080fe80000041838 */
[C---:B------:R-:W-:Y:S02]  /*137f0*/  FMUL.FTZ R90, R4.reuse, R90 ;  /* 0x0000005a045a7220 */ /* 0x040fe40000410000 */
[----:B------:R-:W-:Y:S02]  /*13800*/  FMUL.FTZ R91, R4, R91 ;  /* 0x0000005b045b7220 */ /* 0x000fe40000410000 */
[C---:B------:R-:W-:Y:S04]  /*13810*/  HMMA.16816.F32.BF16 R60, R180.reuse, R188, R60 ;  /* 0x000000bcb43c723c */ /* 0x040fe8000004183c */
[C---:B------:R-:W-:Y:S02]  /*13820*/  FMUL.FTZ R94, R0.reuse, R94 ;  /* 0x0000005e005e7220 */ /* 0x040fe40000410000 */
[C---:B------:R-:W-:Y:S02]  /*13830*/  FMUL.FTZ R95, R0.reuse, R95 ;  /* 0x0000005f005f7220 */ /* 0x040fe40000410000 */
[-C--:B------:R-:W-:Y:S04]  /*13840*/  HMMA.16816.F32.BF16 R64, R180, R190.reuse, R64 ;  /* 0x000000beb440723c */ /* 0x080fe80000041840 */
[C---:B------:R-:W-:Y:S02]  /*13850*/  FMUL.FTZ R98, R0.reuse, R98 ;  /* 0x0000006200627220 */ /* 0x040fe40000410000 */
[----:B------:R-:W-:Y:S02]  /*13860*/  FMUL.FTZ R99, R0, R99 ;  /* 0x0000006300637220 */ /* 0x000fe40000410000 */
[C---:B------:R-:W-:Y:S01]  /*13870*/  HMMA.16816.F32.BF16 R68, R176.reuse, R190, R68 ;  /* 0x000000beb044723c */ /* 0x040fe20000041844 */
[----:B------:R-:W3:Y:S03]  /*13880*/  LDSM.16.MT88.4 R188, [R218+0x3880] ;  /* 0x00388000dabc783b */ /* 0x000ee60000004200 */
[C---:B------:R-:W-:Y:S02]  /*13890*/  FMUL.FTZ R100, R7.reuse, R100 ;  /* 0x0000006407647220 */ /* 0x040fe40000410000 */
[C---:B------:R-:W-:Y:S02]  /*138a0*/  FMUL.FTZ R101, R7.reuse, R101 ;  /* 0x0000006507657220 */ /* 0x040fe40000410000 */
[C---:B------:R-:W-:Y:S04]  /*138b0*/  FMUL.FTZ R102, R4.reuse, R102 ;  /* 0x0000006604667220 */ /* 0x040fe80000410000 */
[C---:B------:R-:W-:Y:S02]  /*138c0*/  FMUL.FTZ R103, R4.reuse, R103 ;  /* 0x0000006704677220 */ /* 0x040fe40000410000 */
[C---:B------:R-:W-:Y:S01]  /*138d0*/  FMUL.FTZ R104, R7.reuse, R104 ;  /* 0x0000006807687220 */ /* 0x040fe20000410000 */
[-C--:B-1----:R-:W-:Y:S03]  /*138e0*/  HMMA.16816.F32.BF16 R72, R176, R184.reuse, R72 ;  /* 0x000000b8b048723c */ /* 0x082fe60000041848 */
[C---:B------:R-:W-:Y:S02]  /*138f0*/  FMUL.FTZ R105, R7.reuse, R105 ;  /* 0x0000006907697220 */ /* 0x040fe40000410000 */
[C---:B------:R-:W-:Y:S02]  /*13900*/  FMUL.FTZ R106, R4.reuse, R106 ;  /* 0x0000006a046a7220 */ /* 0x040fe40000410000 */
[----:B------:R-:W-:Y:S01]  /*13910*/  FMUL.FTZ R107, R4, R107 ;  /* 0x0000006b046b7220 */ /* 0x000fe20000410000 */
[C---:B------:R-:W-:Y:S01]  /*13920*/  HMMA.16816.F32.BF16 R76, R180.reuse, R184, R76 ;  /* 0x000000b8b44c723c */ /* 0x040fe2000004184c */
[----:B------:R-:W4:Y:S03]  /*13930*/  LDL.LU R184, [R1+0x94] ;  /* 0x0000940001b87983 */ /* 0x000f260000300800 */
[C---:B------:R-:W-:Y:S01]  /*13940*/  FMUL.FTZ R110, R0.reuse, R110 ;  /* 0x0000006e006e7220 */ /* 0x040fe20000410000 */
[----:B------:R-:W4:Y:S01]  /*13950*/  LDL.LU R185, [R1+0x98] ;  /* 0x0000980001b97983 */ /* 0x000f220000300800 */
[C---:B------:R-:W-:Y:S02]  /*13960*/  FMUL.FTZ R111, R0.reuse, R111 ;  /* 0x0000006f006f7220 */ /* 0x040fe40000410000 */
[-C--:B------:R-:W-:Y:S04]  /*13970*/  HMMA.16816.F32.BF16 R80, R180, R186.reuse, R80 ;  /* 0x000000bab450723c */ /* 0x080fe80000041850 */
[C---:B------:R-:W-:Y:S02]  /*13980*/  FMUL.FTZ R114, R0.reuse, R114 ;  /* 0x0000007200727220 */ /* 0x040fe40000410000 */
[----:B------:R-:W-:Y:S02]  /*13990*/  FMUL.FTZ R115, R0, R115 ;  /* 0x0000007300737220 */ /* 0x000fe40000410000 */
[C---:B------:R-:W-:Y:S01]  /*139a0*/  HMMA.16816.F32.BF16 R84, R176.reuse, R186, R84 ;  /* 0x000000bab054723c */ /* 0x040fe20000041854 */
[----:B------:R-:W4:Y:S03]  /*139b0*/  LDL.LU R186, [R1+0x8c] ;  /* 0x00008c0001ba7983 */ /* 0x000f260000300800 */
[C---:B------:R-:W-:Y:S01]  /*139c0*/  FMUL.FTZ R116, R7.reuse, R116 ;  /* 0x0000007407747220 */ /* 0x040fe20000410000 */
[----:B------:R-:W4:Y:S01]  /*139d0*/  LDL.LU R187, [R1+0x90] ;  /* 0x0000900001bb7983 */ /* 0x000f220000300800 */
[C---:B------:R-:W-:Y:S02]  /*139e0*/  FMUL.FTZ R117, R7.reuse, R117 ;  /* 0x0000007507757220 */ /* 0x040fe40000410000 */
[-C--:B---3--:R-:W-:Y:S04]  /*139f0*/  HMMA.16816.F32.BF16 R88, R176, R188.reuse, R88 ;  /* 0x000000bcb058723c */ /* 0x088fe80000041858 */
[C---:B------:R-:W-:Y:S02]  /*13a00*/  FMUL.FTZ R118, R4.reuse, R118 ;  /* 0x0000007604767220 */ /* 0x040fe40000410000 */
[C---:B------:R-:W-:Y:S02]  /*13a10*/  FMUL.FTZ R119, R4.reuse, R119 ;  /* 0x0000007704777220 */ /* 0x040fe40000410000 */
[C---:B------:R-:W-:Y:S04]  /*13a20*/  HMMA.16816.F32.BF16 R92, R180.reuse, R188, R92 ;  /* 0x000000bcb45c723c */ /* 0x040fe8000004185c */
        /* <DEDUP_REMOVED lines=9> */
[--C-:B------:R-:W-:Y:S02]  /*13ac0*/  FFMA.FTZ R32, R32, c[0x0][0x2d0], -R209.reuse ;  /* 0x0000b40020207a23 */ /* 0x100fe400000108d1 */
[----:B------:R-:W-:Y:S02]  /*13ad0*/  FFMA.FTZ R33, R33, c[0x0][0x2d0], -R209 ;  /* 0x0000b40021217a23 */ /* 0x000fe400000108d1 */
[C---:B------:R-:W-:Y:S01]  /*13ae0*/  HMMA.16816.F32.BF16 R108, R180.reuse, R24, R108 ;  /* 0x00000018b46c723c */ /* 0x040fe2000004186c */
[----:B------:R1:W-:Y:S03]  /*13af0*/  MUFU.EX2 R202, R32 ;  /* 0x0000002000ca7308 */ /* 0x0003e60000000800 */
[--C-:B------:R-:W-:Y:S02]  /*13b00*/  FFMA.FTZ R34, R34, c[0x0][0x2d0], -R169.reuse ;  /* 0x0000b40022227a23 */ /* 0x100fe400000108a9 */
[----:B------:R-:W-:Y:S01]  /*13b10*/  FFMA.FTZ R35, R35, c[0x0][0x2d0], -R169 ;  /* 0x0000b40023237a23 */ /* 0x000fe200000108a9 */
[----:B------:R-:W-:Y:S01]  /*13b20*/  F2FP.BF16.PACK_AB R24, R239, R240 ;  /* 0x000000f0ef18723e */ /* 0x000fe200000010ff */
[-C--:B------:R-:W-:Y:S03]  /*13b30*/  HMMA.16816.F32.BF16 R112, R180, R26.reuse, R112 ;  /* 0x0000001ab470723c */ /* 0x080fe60000041870 */
[----:B------:R3:W3:Y:S01]  /*13b40*/  MUFU.EX2 R201, R33 ;  /* 0x0000002100c97308 */ /* 0x0006e20000000800 */
[C---:B------:R-:W-:Y:S01]  /*13b50*/  FMUL.FTZ R130, R0.reuse, R130 ;  /* 0x0000008200827220 */ /* 0x040fe20000410000 */
[----:B--2---:R-:W-:Y:S01]  /*13b60*/  F2FP.BF16.PACK_AB R25, R213, R214 ;  /* 0x000000d6d519723e */ /* 0x004fe200000010ff */
[----:B------:R-:W-:Y:S02]  /*13b70*/  FMUL.FTZ R131, R0, R131 ;  /* 0x0000008300837220 */ /* 0x000fe40000410000 */
[C---:B------:R-:W-:Y:S04]  /*13b80*/  HMMA.16816.F32.BF16 R116, R176.reuse, R26, R116 ;  /* 0x0000001ab074723c */ /* 0x040fe80000041874 */
[C---:B------:R-:W-:Y:S01]  /*13b90*/  FMUL.FTZ R132, R7.reuse, R132 ;  /* 0x0000008407847220 */ /* 0x040fe20000410000 */
[----:B------:R2:W-:Y:S01]  /*13ba0*/  MUFU.EX2 R170, R34 ;  /* 0x0000002200aa7308 */ /* 0x0005e20000000800 */
[----:B------:R-:W-:Y:S01]  /*13bb0*/  FMUL.FTZ R133, R7, R133 ;  /* 0x0000008507857220 */ /* 0x000fe20000410000 */
[----:B------:R-:W-:Y:S01]  /*13bc0*/  F2FP.BF16.PACK_AB R26, R215, R238 ;  /* 0x000000eed71a723e */ /* 0x000fe200000010ff */
[-C--:B------:R-:W-:Y:S04]  /*13bd0*/  HMMA.16816.F32.BF16 R120, R176, R36.reuse, R120 ;  /* 0x00000024b078723c */ /* 0x080fe80000041878 */
[----:B-1----:R-:W-:Y:S01]  /*13be0*/  F2FP.BF16.PACK_AB R32, R203, R210 ;  /* 0x000000d2cb20723e */ /* 0x002fe200000010ff */
[C---:B------:R-:W-:Y:S01]  /*13bf0*/  FMUL.FTZ R134, R4.reuse, R134 ;  /* 0x0000008604867220 */ /* 0x040fe20000410000 */
[----:B------:R-:W-:Y:S01]  /*13c00*/  F2FP.BF16.PACK_AB R27, R211, R212 ;  /* 0x000000d4d31b723e */ /* 0x000fe200000010ff */
[----:B------:R-:W1:Y:S01]  /*13c10*/  MUFU.EX2 R171, R35 ;  /* 0x0000002300ab7308 */ /* 0x000e620000000800 */
[C---:B------:R-:W-:Y:S04]  /*13c20*/  HMMA.16816.F32.BF16 R124, R180.reuse, R36, R124 ;  /* 0x00000024b47c723c */ /* 0x040fe8000004187c */
[----:B---3--:R-:W-:Y:S01]  /*13c30*/  F2FP.BF16.PACK_AB R33, R175, R196 ;  /* 0x000000c4af21723e */ /* 0x008fe200000010ff */
[----:B------:R-:W-:Y:S02]  /*13c40*/  FMUL.FTZ R135, R4, R135 ;  /* 0x0000008704877220 */ /* 0x000fe40000410000 */
[--C-:B------:R-:W-:Y:S01]  /*13c50*/  FFMA.FTZ R52, R52, c[0x0][0x2d0], -R207.reuse ;  /* 0x0000b40034347a23 */ /* 0x100fe200000108cf */
[-C--:B------:R-:W-:Y:S01]  /*13c60*/  HMMA.16816.F32.BF16 R128, R180, R38.reuse, R128 ;  /* 0x00000026b480723c */ /* 0x080fe20000041880 */
[----:B------:R-:W3:Y:S02]  /*13c70*/  LDSM.16.MT88.4 R180, [R218+0x2880] ;  /* 0x00288000dab4783b */ /* 0x000ee40000004200 */
[----:B------:R-:W-:Y:S01]  /*13c80*/  MUFU.EX2 R198, R52 ;  /* 0x0000003400c67308 */ /* 0x000fe20000000800 */
[----:B------:R-:W-:Y:S01]  /*13c90*/  FFMA.FTZ R53, R53, c[0x0][0x2d0], -R207 ;  /* 0x0000b40035357a23 */ /* 0x000fe200000108cf */
[----:B--2---:R-:W-:Y:S01]  /*13ca0*/  F2FP.BF16.PACK_AB R34, R201, R202 ;  /* 0x000000cac922723e */ /* 0x004fe200000010ff */
[--C-:B------:R-:W-:Y:S02]  /*13cb0*/  FFMA.FTZ R55, R55, c[0x0][0x2d0], -R208.reuse ;  /* 0x0000b40037377a23 */ /* 0x100fe400000108d0 */
[----:B------:R-:W-:Y:S01]  /*13cc0*/  HMMA.16816.F32.BF16 R132, R176, R38, R132 ;  /* 0x00000026b084723c */ /* 0x000fe20000041884 */
[----:B------:R-:W2:Y:S03]  /*13cd0*/  LDSM.16.MT88.4 R36, [R220+0x2880] ;  /* 0x00288000dc24783b */ /* 0x000ea60000004200 */
[--C-:B------:R-:W-:Y:S01]  /*13ce0*/  FFMA.FTZ R49, R49, c[0x0][0x2d0], -R209.reuse ;  /* 0x0000b40031317a23 */ /* 0x100fe200000108d1 */
[----:B------:R-:W-:Y:S01]  /*13cf0*/  MUFU.EX2 R52, R43 ;  /* 0x0000002b00347308 */ /* 0x000fe20000000800 */
[----:B------:R-:W-:Y:S01]  /*13d00*/  FFMA.FTZ R54, R54, c[0x0][0x2d0], -R208 ;  /* 0x0000b40036367a23 */ /* 0x000fe200000108d0 */
[----:B-1----:R-:W-:Y:S01]  /*13d10*/  F2FP.BF16.PACK_AB R35, R171, R170 ;  /* 0x000000aaab23723e */ /* 0x002fe200000010ff */
[-C--:B------:R-:W-:Y:S01]  /*13d20*/  HMMA.16816.F32.BF16 R8, R24, R28.reuse, R8 ;  /* 0x0000001c1808723c */ /* 0x080fe20000041808 */
[----:B------:R-:W-:Y:S04]  /*13d30*/  LDSM.16.MT88.4 R176, [R217+0x4080] ;  /* 0x00408000d9b0783b */ /* 0x000fe80000004200 */
[--C-:B------:R-:W-:Y:S02]  /*13d40*/  FFMA.FTZ R44, R44, c[0x0][0x2d0], -R209.reuse ;  /* 0x0000b4002c2c7a23 */ /* 0x100fe400000108d1 */
[----:B------:R-:W-:Y:S01]  /*13d50*/  MUFU.EX2 R197, R53 ;  /* 0x0000003500c57308 */ /* 0x000fe20000000800 */
[C---:B------:R-:W-:Y:S04]  /*13d60*/  HMMA.16816.F32.BF16 R12, R32.reuse, R28, R12 ;  /* 0x0000001c200c723c */ /* 0x040fe8000004180c */
[--C-:B------:R-:W-:Y:S02]  /*13d70*/  FFMA.FTZ R45, R45, c[0x0][0x2d0], -R209.reuse ;  /* 0x0000b4002d2d7a23 */ /* 0x100fe400000108d1 */
[----:B------:R-:W-:Y:S02]  /*13d80*/  FFMA.FTZ R48, R48, c[0x0][0x2d0], -R209 ;  /* 0x0000b40030307a23 */ /* 0x000fe400000108d1 */
[-C--:B------:R-:W-:Y:S01]  /*13d90*/  HMMA.16816.F32.BF16 R16, R32, R30.reuse, R16 ;  /* 0x0000001e2010723c */ /* 0x080fe20000041810 */
[----:B------:R1:W-:Y:S03]  /*13da0*/  MUFU.EX2 R53, R42 ;  /* 0x0000002a00357308 */ /* 0x0003e60000000800 */
[--C-:B------:R-:W-:Y:S02]  /*13db0*/  FFMA.FTZ R46, R46, c[0x0][0x2d0], -R169.reuse ;  /* 0x0000b4002e2e7a23 */ /* 0x100fe400000108a9 */
[--C-:B------:R-:W-:Y:S02]  /*13dc0*/  FFMA.FTZ R47, R47, c[0x0][0x2d0], -R169.reuse ;  /* 0x0000b4002f2f7a23 */ /* 0x100fe400000108a9 */
[C---:B------:R-:W-:Y:S01]  /*13dd0*/  HMMA.16816.F32.BF16 R20, R24.reuse, R30, R20 ;  /* 0x0000001e1814723c */ /* 0x040fe20000041814 */
[----:B------:R-:W2:Y:S02]  /*13de0*/  LDSM.16.MT88.4 R28, [R219+0x2880] ;  /* 0x00288000db1c783b */ /* 0x000ea40000004200 */
[----:B------:R-:W-:Y:S01]  /*13df0*/  MUFU.EX2 R55, R55 ;  /* 0x0000003700377308 */ /* 0x000fe20000000800 */
[--C-:B------:R-:W-:Y:S02]  /*13e00*/  FFMA.FTZ R50, R50, c[0x0][0x2d0], -R169.reuse ;  /* 0x0000b40032327a23 */ /* 0x100fe400000108a9 */
[----:B------:R-:W-:Y:S02]  /*13e10*/  FFMA.FTZ R169, R51, c[0x0][0x2d0], -R169 ;  /* 0x0000b40033a97a23 */ /* 0x000fe400000108a9 */
[-C--:B---3--:R-:W-:Y:S05]  /*13e20*/  HMMA.16816.F32.BF16 R136, R24, R180.reuse, R136 ;  /* 0x000000b41888723c */ /* 0x088fea0000041888 */
[----:B------:R-:W-:Y:S03]  /*13e30*/  MUFU.EX2 R49, R49 ;  /* 0x0000003100317308 */ /* 0x000fe60000000800 */
[C---:B------:R-:W-:Y:S01]  /*13e40*/  HMMA.16816.F32.BF16 R140, R32.reuse, R180, R140 ;  /* 0x000000b4208c723c */ /* 0x040fe2000004188c */
[----:B-1----:R-:W-:Y:S06]  /*13e50*/  LDSM.16.MT88.4 R40, [R219+0x4080] ;  /* 0x00408000db28783b */ /* 0x002fec0000004200 */
[----:B------:R-:W-:Y:S01]  /*13e60*/  MUFU.EX2 R169, R169 ;  /* 0x000000a900a97308 */ /* 0x000fe20000000800 */
[-C--:B------:R-:W-:Y:S08]  /*13e70*/  HMMA.16816.F32.BF16 R144, R32, R182.reuse, R144 ;  /* 0x000000b62090723c */ /* 0x080ff00000041890 */
[C---:B------:R-:W-:Y:S01]  /*13e80*/  HMMA.16816.F32.BF16 R148, R24.reuse, R182, R148 ;  /* 0x000000b61894723c */ /* 0x040fe20000041894 */
[----:B------:R-:W-:Y:S07]  /*13e90*/  MUFU.EX2 R54, R54 ;  /* 0x0000003600367308 */ /* 0x000fee0000000800 */
[-C--:B--2---:R-:W-:Y:S03]  /*13ea0*/  HMMA.16816.F32.BF16 R152, R24, R36.reuse, R152 ;  /* 0x000000241898723c */ /* 0x084fe60000041898 */
[----:B------:R-:W-:Y:S05]  /*13eb0*/  MUFU.EX2 R44, R44 ;  /* 0x0000002c002c7308 */ /* 0x000fea0000000800 */
[C---:B------:R-:W-:Y:S05]  /*13ec0*/  HMMA.16816.F32.BF16 R156, R32.reuse, R36, R156 ;  /* 0x00000024209c723c */ /* 0x040fea000004189c */
[----:B------:R-:W1:Y:S03]  /*13ed0*/  MUFU.EX2 R45, R45 ;  /* 0x0000002d002d7308 */ /* 0x000e660000000800 */
[-C--:B------:R-:W-:Y:S07]  /*13ee0*/  HMMA.16816.F32.BF16 R160, R32, R38.reuse, R160 ;  /* 0x0000002620a0723c */ /* 0x080fee00000418a0 */
[----:B------:R-:W-:Y:S01]  /*13ef0*/  MUFU.EX2 R48, R48 ;  /* 0x0000003000307308 */ /* 0x000fe20000000800 */
[C---:B------:R-:W-:Y:S01]  /*13f00*/  HMMA.16816.F32.BF16 R164, R24.reuse, R38, R164 ;  /* 0x0000002618a4723c */ /* 0x040fe200000418a4 */
[----:B------:R-:W2:Y:S07]  /*13f10*/  LDSM.16.MT88.4 R36, [R218+0x4080] ;  /* 0x00408000da24783b */ /* 0x000eae0000004200 */
[-C--:B------:R-:W-:Y:S01]  /*13f20*/  HMMA.16816.F32.BF16 R56, R24, R28.reuse, R56 ;  /* 0x0000001c1838723c */ /* 0x080fe20000041838 */
[----:B------:R-:W-:Y:S07]  /*13f30*/  MUFU.EX2 R46, R46 ;  /* 0x0000002e002e7308 */ /* 0x000fee0000000800 */
[C---:B------:R-:W-:Y:S03]  /*13f40*/  HMMA.16816.F32.BF16 R60, R32.reuse, R28, R60 ;  /* 0x0000001c203c723c */ /* 0x040fe6000004183c */
[----:B------:R-:W3:Y:S05]  /*13f50*/  MUFU.EX2 R47, R47 ;  /* 0x0000002f002f7308 */ /* 0x000eea0000000800 */
[-C--:B------:R-:W-:Y:S05]  /*13f60*/  HMMA.16816.F32.BF16 R64, R32, R30.reuse, R64 ;  /* 0x0000001e2040723c */ /* 0x080fea0000041840 */
[----:B------:R-:W1:Y:S03]  /*13f70*/  MUFU.EX2 R50, R50 ;  /* 0x0000003200327308 */ /* 0x000e660000000800 */
        /* <DEDUP_REMOVED lines=8> */
[-C--:B------:R-:W-:Y:S04]  /*14000*/  HMMA.16816.F32.BF16 R96, R32, R38.reuse, R96 ;  /* 0x000000262060723c */ /* 0x080fe80000041860 */
[----:B----4-:R-:W-:Y:S02]  /*14010*/  FFMA.FTZ R3, R6, R184, R241 ;  /* 0x000000b806037223 */ /* 0x010fe400000100f1 */
[----:B------:R-:W2:Y:S02]  /*14020*/  LDL R6, [R1+0x70] ;  /* 0x0000700001067983 */ /* 0x000ea40000100800 */
[C---:B------:R-:W-:Y:S02]  /*14030*/  HMMA.16816.F32.BF16 R100, R24.reuse, R38, R100 ;  /* 0x000000261864723c */ /* 0x040fe40000041864 */
[----:B------:R-:W4:Y:S02]  /*14040*/  LDSM.16.MT88.4 R36, [R218+0x3080] ;  /* 0x00308000da24783b */ /* 0x000f240000004200 */
[----:B------:R-:W-:Y:S02]  /*14050*/  FFMA.FTZ R2, R0, R185, R2 ;  /* 0x000000b900027223 */ /* 0x000fe40000010002 */
[----:B------:R-:W-:Y:S02]  /*14060*/  FADD.FTZ R3, R246, R3 ;  /* 0x00000003f6037221 */ /* 0x000fe40000010000 */
[-C--:B-1----:R-:W-:Y:S04]  /*14070*/  HMMA.16816.F32.BF16 R104, R24, R28.reuse, R104 ;  /* 0x0000001c1868723c */ /* 0x082fe80000041868 */
[----:B------:R-:W-:Y:S02]  /*14080*/  FADD.FTZ R3, R244, R3 ;  /* 0x00000003f4037221 */ /* 0x000fe40000010000 */
[----:B------:R-:W-:Y:S02]  /*14090*/  FFMA.FTZ R7, R7, R186, R243 ;  /* 0x000000ba07077223 */ /* 0x000fe400000100f3 */
[C---:B------:R-:W-:Y:S04]  /*140a0*/  HMMA.16816.F32.BF16 R108, R32.reuse, R28, R108 ;  /* 0x0000001c206c723c */ /* 0x040fe8000004186c */
[----:B------:R-:W-:Y:S02]  /*140b0*/  FFMA.FTZ R4, R4, R187, R242 ;  /* 0x000000bb04047223 */ /* 0x000fe400000100f2 */
[----:B------:R-:W-:Y:S01]  /*140c0*/  FADD.FTZ R0, R250, R7 ;  /* 0x00000007fa007221 */ /* 0x000fe20000010000 */
[----:B------:R-:W-:Y:S01]  /*140d0*/  F2FP.BF16.PACK_AB R28, R45, R44 ;  /* 0x0000002c2d1c723e */ /* 0x000fe200000010ff */
[-C--:B------:R-:W-:Y:S04]  /*140e0*/  HMMA.16816.F32.BF16 R112, R32, R30.reuse, R112 ;  /* 0x0000001e2070723c */ /* 0x080fe80000041870 */
[----:B---3--:R-:W-:Y:S01]  /*140f0*/  F2FP.BF16.PACK_AB R29, R47, R46 ;  /* 0x0000002e2f1d723e */ /* 0x008fe200000010ff */
[----:B------:R-:W-:Y:S02]  /*14100*/  FADD.FTZ R7, R245, R3 ;  /* 0x00000003f5077221 */ /* 0x000fe40000010000 */
[----:B------:R-:W-:Y:S01]  /*14110*/  FADD.FTZ R2, R204, R2 ;  /* 0x00000002cc027221 */ /* 0x000fe20000010000 */
[C---:B------:R-:W-:Y:S04]  /*14120*/  HMMA.16816.F32.BF16 R116, R24.reuse, R30, R116 ;  /* 0x0000001e1874723c */ /* 0x040fe80000041874 */
[----:B------:R-:W-:Y:S02]  /*14130*/  FADD.FTZ R2, R205, R2 ;  /* 0x00000002cd027221 */ /* 0x000fe40000010000 */
[----:B------:R-:W-:Y:S01]  /*14140*/  FADD.FTZ R0, R252, R0 ;  /* 0x00000000fc007221 */ /* 0x000fe20000010000 */
[----:B------:R-:W-:Y:S01]  /*14150*/  F2FP.BF16.PACK_AB R30, R49, R48 ;  /* 0x00000030311e723e */ /* 0x000fe200000010ff */
[-C--:B------:R-:W-:Y:S04]  /*14160*/  HMMA.16816.F32.BF16 R120, R24, R40.reuse, R120 ;  /* 0x000000281878723c */ /* 0x080fe80000041878 */
[----:B------:R-:W-:Y:S01]  /*14170*/  F2FP.BF16.PACK_AB R31, R169, R50 ;  /* 0x00000032a91f723e */ /* 0x000fe200000010ff */
[----:B------:R-:W-:Y:S03]  /*14180*/  FADD.FTZ R0, R251, R0 ;  /* 0x00000000fb007221 */ /* 0x000fe60000010000 */
[C---:B------:R-:W-:Y:S08]  /*14190*/  HMMA.16816.F32.BF16 R124, R32.reuse, R40, R124 ;  /* 0x00000028207c723c */ /* 0x040ff0000004187c */
[-C--:B------:R-:W-:Y:S01]  /*141a0*/  HMMA.16816.F32.BF16 R128, R32, R42.reuse, R128 ;  /* 0x0000002a2080723c */ /* 0x080fe20000041880 */
[----:B------:R-:W1:Y:S07]  /*141b0*/  LDSM.16.MT88.4 R32, [R220+0x3080] ;  /* 0x00308000dc20783b */ /* 0x000e6e0000004200 */
[----:B------:R-:W-:Y:S07]  /*141c0*/  HMMA.16816.F32.BF16 R132, R24, R42, R132 ;  /* 0x0000002a1884723c */ /* 0x000fee0000041884 */
[----:B------:R-:W-:Y:S02]  /*141d0*/  F2FP.BF16.PACK_AB R24, R199, R200 ;  /* 0x000000c8c718723e */ /* 0x000fe400000010ff */
[----:B------:R-:W-:Y:S03]  /*141e0*/  F2FP.BF16.PACK_AB R26, R197, R198 ;  /* 0x000000c6c51a723e */ /* 0x000fe600000010ff */
[----:B------:R-:W-:Y:S02]  /*141f0*/  F2FP.BF16.PACK_AB R25, R52, R53 ;  /* 0x000000353419723e */ /* 0x000fe400000010ff */
[----:B------:R-:W-:Y:S07]  /*14200*/  F2FP.BF16.PACK_AB R27, R55, R54 ;  /* 0x00000036371b723e */ /* 0x000fee00000010ff */
[-C--:B------:R-:W-:Y:S01]  /*14210*/  HMMA.16816.F32.BF16 R180, R24, R192.reuse, R8 ;  /* 0x000000c018b4723c */ /* 0x080fe20000041808 */
[----:B------:R-:W3:Y:S07]  /*14220*/  LDSM.16.MT88.4 R8, [R219+0x3080] ;  /* 0x00308000db08783b */ /* 0x000eee0000004200 */
[C---:B------:R-:W-:Y:S01]  /*14230*/  HMMA.16816.F32.BF16 R184, R28.reuse, R192, R12 ;  /* 0x000000c01cb8723c */ /* 0x040fe2000004180c */
[----:B------:R-:W1:Y:S07]  /*14240*/  LDSM.16.MT88.4 R12, [R217+0x4880] ;  /* 0x00488000d90c783b */ /* 0x000e6e0000004200 */
[-C--:B------:R-:W-:Y:S01]  /*14250*/  HMMA.16816.F32.BF16 R188, R28, R194.reuse, R16 ;  /* 0x000000c21cbc723c */ /* 0x080fe20000041810 */
[----:B------:R-:W1:Y:S07]  /*14260*/  LDSM.16.MT88.4 R16, [R218+0x4880] ;  /* 0x00488000da10783b */ /* 0x000e6e0000004200 */
[C---:B------:R-:W-:Y:S01]  /*14270*/  HMMA.16816.F32.BF16 R192, R24.reuse, R194, R20 ;  /* 0x000000c218c0723c */ /* 0x040fe20000041814 */
[----:B------:R-:W3:Y:S07]  /*14280*/  LDSM.16.MT88.4 R20, [R220+0x4880] ;  /* 0x00488000dc14783b */ /* 0x000eee0000004200 */
[-C--:B----4-:R-:W-:Y:S08]  /*14290*/  HMMA.16816.F32.BF16 R136, R24, R36.reuse, R136 ;  /* 0x000000241888723c */ /* 0x090ff00000041888 */
[C---:B------:R-:W-:Y:S08]  /*142a0*/  HMMA.16816.F32.BF16 R140, R28.reuse, R36, R140 ;  /* 0x000000241c8c723c */ /* 0x040ff0000004188c */
[-C--:B------:R-:W-:Y:S08]  /*142b0*/  HMMA.16816.F32.BF16 R144, R28, R38.reuse, R144 ;  /* 0x000000261c90723c */ /* 0x080ff00000041890 */
[C---:B------:R-:W-:Y:S01]  /*142c0*/  HMMA.16816.F32.BF16 R148, R24.reuse, R38, R148 ;  /* 0x000000261894723c */ /* 0x040fe20000041894 */
[----:B------:R-:W4:Y:S07]  /*142d0*/  LDSM.16.MT88.4 R36, [R219+0x4880] ;  /* 0x00488000db24783b */ /* 0x000f2e0000004200 */
[-C--:B-1----:R-:W-:Y:S08]  /*142e0*/  HMMA.16816.F32.BF16 R152, R24, R32.reuse, R152 ;  /* 0x000000201898723c */ /* 0x082ff00000041898 */
[C---:B------:R-:W-:Y:S08]  /*142f0*/  HMMA.16816.F32.BF16 R156, R28.reuse, R32, R156 ;  /* 0x000000201c9c723c */ /* 0x040ff0000004189c */
[-C--:B------:R-:W-:Y:S08]  /*14300*/  HMMA.16816.F32.BF16 R160, R28, R34.reuse, R160 ;  /* 0x000000221ca0723c */ /* 0x080ff000000418a0 */
[C---:B------:R-:W-:Y:S08]  /*14310*/  HMMA.16816.F32.BF16 R164, R24.reuse, R34, R164 ;  /* 0x0000002218a4723c */ /* 0x040ff000000418a4 */
[-C--:B---3--:R-:W-:Y:S08]  /*14320*/  HMMA.16816.F32.BF16 R56, R24, R8.reuse, R56 ;  /* 0x000000081838723c */ /* 0x088ff00000041838 */
[C---:B------:R-:W-:Y:S07]  /*14330*/  HMMA.16816.F32.BF16 R60, R28.reuse, R8, R60 ;  /* 0x000000081c3c723c */ /* 0x040fee000004183c */
[----:B------:R-:W-:Y:S01]  /*14340*/  FADD.FTZ R8, R247, R4 ;  /* 0x00000004f7087221 */ /* 0x000fe20000010000 */
[-C--:B------:R-:W-:Y:S04]  /*14350*/  HMMA.16816.F32.BF16 R64, R28, R10.reuse, R64 ;  /* 0x0000000a1c40723c */ /* 0x080fe80000041840 */
[----:B------:R-:W-:Y:S02]  /*14360*/  FADD.FTZ R4, R240, R0 ;  /* 0x00000000f0047221 */ /* 0x000fe40000010000 */
[----:B------:R-:W-:Y:S02]  /*14370*/  FADD.FTZ R8, R249, R8 ;  /* 0x00000008f9087221 */ /* 0x000fe40000010000 */
[C---:B------:R-:W-:Y:S04]  /*14380*/  HMMA.16816.F32.BF16 R68, R24.reuse, R10, R68 ;  /* 0x0000000a1844723c */ /* 0x040fe80000041844 */
[----:B------:R-:W-:Y:S04]  /*14390*/  FADD.FTZ R8, R248, R8 ;  /* 0x00000008f8087221 */ /* 0x000fe80000010000 */
[-C--:B------:R-:W-:Y:S04]  /*143a0*/  HMMA.16816.F32.BF16 R72, R24, R12.reuse, R72 ;  /* 0x0000000c1848723c */ /* 0x080fe80000041848 */
[----:B------:R-:W-:Y:S02]  /*143b0*/  FADD.FTZ R3, R214, R8 ;  /* 0x00000008d6037221 */ /* 0x000fe40000010000 */
[----:B------:R-:W-:Y:S02]  /*143c0*/  FADD.FTZ R8, R239, R4 ;  /* 0x00000004ef087221 */ /* 0x000fe40000010000 */
        /* <DEDUP_REMOVED lines=9> */
[-C--:B------:R-:W-:Y:S03]  /*14460*/  HMMA.16816.F32.BF16 R112, R28, R22.reuse, R112 ;  /* 0x000000161c70723c */ /* 0x080fe60000041870 */
[----:B--2---:R-:W-:Y:S01]  /*14470*/  ISETP.GT.AND P0, PT, R237, R6, PT ;  /* 0x00000006ed00720c */ /* 0x004fe20003f04270 */
[----:B------:R-:W-:Y:S04]  /*14480*/  FADD.FTZ R6, R206, R2 ;  /* 0x00000002ce067221 */ /* 0x000fe80000010000 */
[C---:B------:R-:W-:Y:S04]  /*14490*/  HMMA.16816.F32.BF16 R116, R24.reuse, R22, R116 ;  /* 0x000000161874723c */ /* 0x040fe80000041874 */
[----:B------:R-:W-:Y:S01]  /*144a0*/  FADD.FTZ R2, R210, R7 ;  /* 0x00000007d2027221 */ /* 0x000fe20000010000 */
[----:B------:R-:W-:Y:S01]  /*144b0*/  MOV R237, R235 ;  /* 0x000000eb00ed7202 */ /* 0x000fe20000000f00 */
[----:B------:R-:W-:Y:S02]  /*144c0*/  FADD.FTZ R0, R196, R6 ;  /* 0x00000006c4007221 */ /* 0x000fe40000010000 */
[----:B------:R-:W-:Y:S01]  /*144d0*/  FADD.FTZ R7, R213, R3 ;  /* 0x00000003d5077221 */ /* 0x000fe20000010000 */
[-C--:B----4-:R-:W-:Y:S03]  /*144e0*/  HMMA.16816.F32.BF16 R120, R24, R36.reuse, R120 ;  /* 0x000000241878723c */ /* 0x090fe60000041878 */
        /* <DEDUP_REMOVED lines=30> */
[----:B------:R-:W-:Y:S02]  /*146d0*/  MOV R169, R168 ;  /* 0x000000a800a97202 */ /* 0x000fe40000000f00 */
[----:B------:R2:W-:Y:S04]  /*146e0*/  STL [R1+0x94], R2 ;  /* 0x0000940201007387 */ /* 0x0005e80000100800 */
[----:B------:R3:W-:Y:S04]  /*146f0*/  STL [R1+0x98], R0 ;  /* 0x0000980001007387 */ /* 0x0007e80000100800 */
[----:B------:R4:W-:Y:S01]  /*14700*/  STL [R1+0x8c], R6 ;  /* 0x00008c0601007387 */ /* 0x0009e20000100800 */
[----:B-1----:R-:W-:Y:S02]  /*14710*/  MOV R3, R173 ;  /* 0x000000ad00037202 */ /* 0x002fe40000000f00 */
[----:B--2---:R-:W-:Y:S02]  /*14720*/  MOV R2, R174 ;  /* 0x000000ae00027202 */ /* 0x004fe40000000f00 */
[----:B---3--:R-:W-:Y:S01]  /*14730*/  MOV R0, R172 ;  /* 0x000000ac00007202 */ /* 0x008fe20000000f00 */
[----:B------:R-:W-:-:S05]  /*14740*/  @P0 BRA `(.L_x_1235) ;  /* 0xffffd31000000947 */ /* 0x000fca000383ffff */
.L_x_1234:
[----:B------:R-:W2:Y:S02]  /*14750*/  LDL R4, [R1+0x9c] ;  /* 0x00009c0001047983 */ /* 0x000ea40000100800 */
[----:B--2---:R-:W-:-:S13]  /*14760*/  ISETP.GE.AND P0, PT, R235, R4, PT ;  /* 0x00000004eb00720c */ /* 0x004fda0003f06270 */
[----:B------:R-:W-:Y:S05]  /*14770*/  @!P0 BRA `(.L_x_1236) ;  /* 0x000044f000008947 */ /* 0x000fea0003800000 */
[----:B------:R-:W2:Y:S04]  /*14780*/  LDL.64 R10, [R1+0xc8] ;  /* 0x0000c800010a7983 */ /* 0x000ea80000100a00 */
[----:B------:R-:W3:Y:S01]  /*14790*/  LDL.64 R14, [R1+0xb8] ;  /* 0x0000b800010e7983 */ /* 0x000ee20000100a00 */
[----:B------:R-:W-:Y:S01]  /*147a0*/  IMAD.U32 R2, RZ, RZ, UR10 ;  /* 0x0000000aff027e24 */ /* 0x000fe2000f8e00ff */
[----:B------:R-:W-:Y:S01]  /*147b0*/  MOV R0, UR12 ;  /* 0x0000000c00007c02 */ /* 0x000fe20008000f00 */
[----:B-1----:R-:W-:Y:S01]  /*147c0*/  IMAD.MOV.U32 R3, RZ, RZ, 0x30 ;  /* 0x00000030ff037424 */ /* 0x002fe200078e00ff */
[----:B------:R-:W-:Y:S01]  /*147d0*/  MOV R8, c[0x0][0x1e4] ;  /* 0x0000790000087a02 */ /* 0x000fe20000000f00 */
[----:B------:R-:W-:Y:S01]  /*147e0*/  IMAD.MOV.U32 R4, RZ, RZ, c[0x0][0x1e0] ;  /* 0x00007800ff047624 */ /* 0x000fe200078e00ff */
[----:B------:R-:W-:Y:S01]  /*147f0*/  IADD3 R2, P0, R2, 0x80, RZ ;  /* 0x0000008002027810 */ /* 0x000fe20007f1e0ff */
[----:B------:R-:W-:Y:S01]  /*14800*/  IMAD.MOV.U32 R7, RZ, RZ, R174 ;  /* 0x000000ffff077224 */ /* 0x000fe200078e00ae */
[----:B------:R-:W-:Y:S01]  /*14810*/  IADD3 R9, P1, R0, 0x80, RZ ;  /* 0x0000008000097810 */ /* 0x000fe20007f3e0ff */
[----:B------:R-:W-:Y:S01]  /*14820*/  IMAD R0, R3, c[0x0][0x20c], RZ ;  /* 0x0000830003007a24 */ /* 0x000fe200078e02ff */
[----:B----4-:R-:W-:Y:S01]  /*14830*/  MOV R6, R172 ;  /* 0x000000ac00067202 */ /* 0x010fe20000000f00 */
[----:B------:R1:W-:Y:S01]  /*14840*/  STL [R1+0x84], R2 ;  /* 0x0000840201007387 */ /* 0x0003e20000100800 */
[----:B------:R-:W-:Y:S01]  /*14850*/  IMAD.MOV.U32 R170, RZ, RZ, R168 ;  /* 0x000000ffffaa7224 */ /* 0x000fe200078e00a8 */
[----:B------:R-:W-:-:S02]  /*14860*/  MOV R169, R173 ;  /* 0x000000ad00a97202 */ /* 0x000fc40000000f00 */
[----:B------:R4:W-:Y:S01]  /*14870*/  STL [R1+0x70], R9 ;  /* 0x0000700901007387 */ /* 0x0009e20000100800 */
[----:B------:R-:W-:Y:S02]  /*14880*/  IADD3.X R252, RZ, UR9, RZ, P1, !PT ;  /* 0x00000009fffc7c10 */ /* 0x000fe40008ffe4ff */
[----:B--2---:R-:W-:Y:S01]  /*14890*/  IADD3 R12, P2, R10, 0x40, RZ ;  /* 0x000000400a0c7810 */ /* 0x004fe20007f5e0ff */
[----:B------:R-:W-:Y:S01]  /*148a0*/  IMAD.WIDE.U32 R10, R3, c[0x0][0x208], RZ ;  /* 0x00008200030a7a25 */ /* 0x000fe200078e00ff */
[----:B------:R-:W-:Y:S02]  /*148b0*/  SHF.L.U64.HI R3, R4, 0x5, R8 ;  /* 0x0000000504037819 */ /* 0x000fe40000010208 */
[----:B---3--:R-:W-:Y:S01]  /*148c0*/  IADD3.X R13, RZ, R15, RZ, P2, !PT ;  /* 0x0000000fff0d7210 */ /* 0x008fe200017fe4ff */
[----:B-1----:R-:W-:Y:S02]  /*148d0*/  IMAD.IADD R2, R11, 0x1, R0 ;  /* 0x000000010b027824 */ /* 0x002fe400078e0200 */
[----:B------:R-:W-:-:S02]  /*148e0*/  IMAD.X R0, RZ, RZ, UR5, P0 ;  /* 0x00000005ff007e24 */ /* 0x000fc400080e06ff */
[----:B------:R4:W-:Y:S04]  /*148f0*/  STL.64 [R1+0x78], R12 ;  /* 0x0000780c01007387 */ /* 0x0009e80000100a00 */
[----:B------:R4:W-:Y:S02]  /*14900*/  STL [R1+0x80], R0 ;  /* 0x0000800001007387 */ /* 0x0009e40000100800 */
.L_x_1253:
[----:B------:R-:W2:Y:S01]  /*14910*/  LDL.64 R18, [R1+0xb8] ;  /* 0x0000b80001127983 */ /* 0x000ea20000100a00 */
[----:B------:R-:W-:Y:S04]  /*14920*/  DEPBAR.LE SB0, 0x0 ;  /* 0x000080000000791a */ /* 0x000fe80000000000 */
[----:B------:R-:W3:Y:S01]  /*14930*/  LDL.64 R16, [R1+0xc8] ;  /* 0x0000c80001107983 */ /* 0x000ee20000100a00 */
[----:B------:R-:W-:Y:S01]  /*14940*/  WARPSYNC 0xffffffff ;  /* 0xffffffff00007948 */ /* 0x000fe20003800000 */
[----:B------:R-:W-:Y:S02]  /*14950*/  IMAD.MOV.U32 R2, RZ, RZ, 0x30 ;  /* 0x00000030ff027424 */ /* 0x000fe400078e00ff */
[----:B----4-:R-:W-:Y:S01]  /*14960*/  IMAD.MOV.U32 R0, RZ, RZ, 0x30 ;  /* 0x00000030ff007424 */ /* 0x010fe200078e00ff */
[----:B------:R-:W4:Y:S01]  /*14970*/  LDL R29, [R1+0xa8] ;  /* 0x0000a800011d7983 */ /* 0x000f220000100800 */
[----:B------:R-:W-:Y:S01]  /*14980*/  IMAD.WIDE.U32 R2, R2, c[0x0][0x208], RZ ;  /* 0x0000820002027a25 */ /* 0x000fe200078e00ff */
[----:B------:R-:W-:Y:S03]  /*14990*/  SHF.R.S32.HI R2, RZ, 0x1f, R235 ;  /* 0x0000001fff027819 */ /* 0x000fe600000114eb */
[----:B------:R-:W4:Y:S01]  /*149a0*/  LDL.64 R30, [R1+0x78] ;  /* 0x00007800011e7983 */ /* 0x000f220000100a00 */
[----:B------:R-:W-:Y:S02]  /*149b0*/  IMAD R0, R0, c[0x0][0x20c], RZ ;  /* 0x0000830000007a24 */ /* 0x000fe400078e02ff */
[----:B------:R-:W-:Y:S02]  /*149c0*/  IMAD.MOV.U32 R26, RZ, RZ, 0x30 ;  /* 0x00000030ff1a7424 */ /* 0x000fe400078e00ff */
[----:B------:R-:W4:Y:S01]  /*149d0*/  LDL R28, [R1+0xe8] ;  /* 0x0000e800011c7983 */ /* 0x000f220000100800 */
[----:B------:R-:W-:Y:S02]  /*149e0*/  IMAD.IADD R0, R3, 0x1, R0 ;  /* 0x0000000103007824 */ /* 0x000fe400078e0200 */
[----:B------:R-:W-:Y:S02]  /*149f0*/  IMAD.WIDE.U32 R26, R26, c[0x0][0x208], RZ ;  /* 0x000082001a1a7a25 */ /* 0x000fe400078e00ff */
[----:B------:R-:W4:Y:S02]  /*14a00*/  LDL R41, [R1+0x84] ;  /* 0x0000840001297983 */ /* 0x000f240000100800 */
[----:B------:R-:W-:Y:S03]  /*14a10*/  IMAD R0, R0, R235, RZ ;  /* 0x000000eb00007224 */ /* 0x000fe600078e02ff */
[----:B------:R-:W4:Y:S01]  /*14a20*/  LDL R40, [R1+0x80] ;  /* 0x0000800001287983 */ /* 0x000f220000100800 */
[----:B------:R-:W-:Y:S04]  /*14a30*/  IMAD R0, R2, R26, R0 ;  /* 0x0000001a02007224 */ /* 0x000fe800078e0200 */
[----:B------:R-:W-:Y:S06]  /*14a40*/  BAR.SYNC.DEFER_BLOCKING 0x0 ;  /* 0x0000000000007b1d */ /* 0x000fec0000010000 */
[----:B------:R-:W-:Y:S05]  /*14a50*/  LDSM.16.M88.4 R52, [R223+0x8080] ;  /* 0x00808000df34783b */ /* 0x000fea0000000200 */
[----:B-----5:R-:W1:Y:S05]  /*14a60*/  LDSM.16.M88.4 R20, [R216+0x5080] ;  /* 0x00508000d814783b */ /* 0x020e6a0000000200 */
[----:B------:R-:W1:Y:S05]  /*14a70*/  LDSM.16.M88.4 R48, [R223+0xa080] ;  /* 0x00a08000df30783b */ /* 0x000e6a0000000200 */
[----:B------:R-:W2:Y:S05]  /*14a80*/  LDSM.16.M88.4 R36, [R216+0x5880] ;  /* 0x00588000d824783b */ /* 0x000eaa0000000200 */
[----:B------:R-:W4:Y:S05]  /*14a90*/  LDL R212, [R1+0x9c] ;  /* 0x00009c0001d47983 */ /* 0x000f2a0000100800 */
[----:B------:R-:W2:Y:S05]  /*14aa0*/  LDSM.16.M88.4 R172, [R216+0x6080] ;  /* 0x00608000d8ac783b */ /* 0x000eaa0000000200 */
[----:B------:R-:W4:Y:S05]  /*14ab0*/  LDL R215, [R1+0xdc] ;  /* 0x0000dc0001d77983 */ /* 0x000f2a0000100800 */
[----:B------:R-:W-:Y:S05]  /*14ac0*/  LDSM.16.M88.4 R176, [R225+0x8080] ;  /* 0x00808000e1b0783b */ /* 0x000fea0000000200 */
[----:B------:R-:W4:Y:S01]  /*14ad0*/  LDL R168, [R1+0x4] ;  /* 0x0000040001a87983 */ /* 0x000f220000100800 */
[-C--:B-1----:R-:W-:Y:S04]  /*14ae0*/  HMMA.16816.F32.BF16 R8, R52, R20.reuse, RZ ;  /* 0x000000143408723c */ /* 0x082fe800000418ff */
[----:B------:R-:W1:Y:S05]  /*14af0*/  LDSM.16.M88.4 R196, [R227] ;  /* 0x00000000e3c4783b */ /* 0x000e6a0000000200 */
[----:B------:R-:W4:Y:S01]  /*14b00*/  LDL R213, [R1+0xd8] ;  /* 0x0000d80001d57983 */ /* 0x000f220000100800 */
[C---:B------:R-:W-:Y:S04]  /*14b10*/  HMMA.16816.F32.BF16 R12, R48.reuse, R20, RZ ;  /* 0x00000014300c723c */ /* 0x040fe800000418ff */
[----:B------:R-:W1:Y:S05]  /*14b20*/  LDSM.16.M88.4 R200, [R225+0xa080] ;  /* 0x00a08000e1c8783b */ /* 0x000e6a0000000200 */
[----:B------:R-:W1:Y:S05]  /*14b30*/  LDSM.16.M88.4 R204, [R233] ;  /* 0x00000000e9cc783b */ /* 0x000e6a0000000200 */
[----:B------:R-:W1:Y:S05]  /*14b40*/  LDSM.16.M88.4 R208, [R232] ;  /* 0x00000000e8d0783b */ /* 0x000e6a0000000200 */
[----:B------:R-:W4:Y:S05]  /*14b50*/  LDL R171, [R1+0xd4] ;  /* 0x0000d40001ab7983 */ /* 0x000f2a0000100800 */
[----:B------:R-:W4:Y:S05]  /*14b60*/  LDL.64 R238, [R1+0xc0] ;  /* 0x0000c00001ee7983 */ /* 0x000f2a0000100a00 */
[----:B------:R-:W4:Y:S05]  /*14b70*/  LDL R214, [R1+0xd0] ;  /* 0x0000d00001d67983 */ /* 0x000f2a0000100800 */
[----:B------:R-:W4:Y:S01]  /*14b80*/  LDL.64 R240, [R1+0xb0] ;  /* 0x0000b00001f07983 */ /* 0x000f220000100a00 */
[----:B--2---:R-:W-:Y:S01]  /*14b90*/  IMAD.MOV.U32 R25, RZ, RZ, R19 ;  /* 0x000000ffff197224 */ /* 0x004fe200078e0013 */
[----:B---3--:R-:W-:Y:S02]  /*14ba0*/  MOV R24, R16 ;  /* 0x0000001000187202 */ /* 0x008fe40000000f00 */
[-C--:B------:R-:W-:Y:S03]  /*14bb0*/  HMMA.16816.F32.BF16 R16, R48, R22.reuse, RZ ;  /* 0x000000163010723c */ /* 0x080fe600000418ff */
[-C--:B------:R-:W-:Y:S01]  /*14bc0*/  IMAD.WIDE.U32 R24, R235, R26.reuse, R24 ;  /* 0x0000001aeb187225 */ /* 0x080fe200078e0018 */
[----:B----4-:R-:W-:Y:S03]  /*14bd0*/  ISETP.GE.AND P4, PT, R29, c[0x0][0x1d4], PT ;  /* 0x000075001d007a0c */ /* 0x010fe60003f86270 */
[----:B------:R-:W-:Y:S01]  /*14be0*/  IMAD.IADD R4, R25, 0x1, R0 ;  /* 0x0000000119047824 */ /* 0x000fe200078e0200 */
[C---:B------:R-:W-:Y:S04]  /*14bf0*/  HMMA.16816.F32.BF16 R20, R52.reuse, R22, RZ ;  /* 0x000000163414723c */ /* 0x040fe800000418ff */
[----:B------:R-:W-:Y:S01]  /*14c00*/  LEA R32, P1, R24, c[0x0][0x1f8], 0x1 ;  /* 0x00007e0018207a11 */ /* 0x000fe200078208ff */
[----:B------:R-:W-:Y:S01]  /*14c10*/  IMAD.WIDE.U32 R2, R235, R26, R30 ;  /* 0x0000001aeb027225 */ /* 0x000fe200078e001e */
[----:B------:R-:W-:Y:S02]  /*14c20*/  ISETP.GE.AND P3, PT, R28, c[0x0][0x1d4], PT ;  /* 0x000075001c007a0c */ /* 0x000fe40003f66270 */
[----:B------:R-:W-:Y:S01]  /*14c30*/  LEA.HI.X R33, R24, c[0x0][0x1fc], R4, 0x1, P1 ;  /* 0x00007f0018217a11 */ /* 0x000fe200008f0c04 */
[----:B------:R-:W-:Y:S01]  /*14c40*/  IMAD.IADD R0, R0, 0x1, R3 ;  /* 0x0000000100007824 */ /* 0x000fe200078e0203 */
[-C--:B------:R-:W-:Y:S02]  /*14c50*/  HMMA.16816.F32.BF16 R24, R52, R36.reuse, RZ ;  /* 0x000000243418723c */ /* 0x080fe400000418ff */
[C---:B------:R-:W-:Y:S01]  /*14c60*/  LEA R34, P0, R2.reuse, c[0x0][0x1f8], 0x1 ;  /* 0x00007e0002227a11 */ /* 0x040fe200078008ff */
[----:B------:R-:W-:Y:S01]  /*14c70*/  @!PT LDS RZ, [RZ] ;  /* 0x00000000fffff984 */ /* 0x000fe20000000800 */
[----:B------:R-:W-:Y:S01]  /*14c80*/  @!PT LDS RZ, [RZ] ;  /* 0x00000000fffff984 */ /* 0x000fe20000000800 */
[----:B------:R-:W-:Y:S01]  /*14c90*/  @!PT LDS RZ, [RZ] ;  /* 0x00000000fffff984 */ /* 0x000fe20000000800 */
[----:B------:R2:W-:Y:S03]  /*14ca0*/  LDGSTS.E.BYPASS.LTC128B.128 [R234+0x2080], [R32.64], !P4 ;  /* 0x0208000020ea7fae */ /* 0x0005e6000e101d46 */
[----:B------:R-:W-:Y:S02]  /*14cb0*/  LEA.HI.X R35, R2, c[0x0][0x1fc], R0, 0x1, P0 ;  /* 0x00007f0002237a11 */ /* 0x000fe400000f0c00 */
[C---:B------:R-:W-:Y:S03]  /*14cc0*/  HMMA.16816.F32.BF16 R28, R48.reuse, R36, RZ ;  /* 0x00000024301c723c */ /* 0x040fe600000418ff */
[----:B------:R2:W-:Y:S01]  /*14cd0*/  LDGSTS.E.BYPASS.LTC128B.128 [R234+0x3880], [R34.64], !P3 ;  /* 0x0388000022ea7fae */ /* 0x0005e2000d901d46 */
[----:B------:R-:W-:Y:S04]  /*14ce0*/  IADD3 R2, P0, R32, UR10, RZ ;  /* 0x0000000a20027c10 */ /* 0x000fe8000ff1e0ff */
[----:B------:R-:W-:Y:S04]  /*14cf0*/  IADD3.X R3, R33, UR5, RZ, P0, !PT ;  /* 0x0000000521037c10 */ /* 0x000fe800087fe4ff */
[C---:B------:R-:W-:Y:S01]  /*14d00*/  IADD3 R36, P0, R2.reuse, UR10, RZ ;  /* 0x0000000a02247c10 */ /* 0x040fe2000ff1e0ff */
[----:B------:R3:W-:Y:S03]  /*14d10*/  LDGSTS.E.BYPASS.LTC128B.128 [R234+0x2880], [R2.64], !P4 ;  /* 0x0288000002ea7fae */ /* 0x0007e6000e101d46 */
[C---:B------:R-:W-:Y:S02]  /*14d20*/  IADD3.X R37, R3.reuse, UR5, RZ, P0, !PT ;  /* 0x0000000503257c10 */ /* 0x040fe400087fe4ff */
[----:B------:R3:W-:Y:S05]  /*14d30*/  LDGSTS.E.BYPASS.LTC128B.128 [R234+0x4080], [R2.64+0x80], !P3 ;  /* 0x0408008002ea7fae */ /* 0x0007ea000d901d46 */
[----:B------:R4:W-:Y:S01]  /*14d40*/  LDGSTS.E.BYPASS.LTC128B.128 [R234+0x3080], [R36.64], !P4 ;  /* 0x0308000024ea7fae */ /* 0x0009e2000e101d46 */
[-C--:B--2---:R-:W-:Y:S01]  /*14d50*/  HMMA.16816.F32.BF16 R32, R48, R38.reuse, RZ ;  /* 0x000000263020723c */ /* 0x084fe200000418ff */
[----:B---3--:R-:W-:Y:S07]  /*14d60*/  IADD3 R2, P0, R2, R41, RZ ;  /* 0x0000002902027210 */ /* 0x008fee0007f1e0ff */
[C---:B----4-:R-:W-:Y:S04]  /*14d70*/  HMMA.16816.F32.BF16 R36, R52.reuse, R38, RZ ;  /* 0x000000263424723c */ /* 0x050fe800000418ff */
[----:B------:R-:W-:Y:S01]  /*14d80*/  IMAD.X R3, R3, 0x1, R40, P0 ;  /* 0x0000000103037824 */ /* 0x000fe200000e0628 */
[C---:B------:R-:W-:Y:S04]  /*14d90*/  ISETP.GT.AND P0, PT, R235.reuse, R212, PT ;  /* 0x000000d4eb00720c */ /* 0x040fe80003f04270 */
[----:B------:R2:W-:Y:S01]  /*14da0*/  LDGSTS.E.BYPASS.LTC128B.128 [R234+0x4880], [R2.64], !P3 ;  /* 0x0488000002ea7fae */ /* 0x0005e2000d901d46 */
[-C--:B------:R-:W-:Y:S04]  /*14db0*/  HMMA.16816.F32.BF16 R40, R52, R172.reuse, RZ ;  /* 0x000000ac3428723c */ /* 0x080fe800000418ff */
[----:B------:R-:W0:Y:S04]  /*14dc0*/  LDGDEPBAR ;  /* 0x00000000000079af */ /* 0x000e280000000000 */
[C---:B------:R-:W-:Y:S04]  /*14dd0*/  HMMA.16816.F32.BF16 R44, R48.reuse, R172, RZ ;  /* 0x000000ac302c723c */ /* 0x040fe800000418ff */
[----:B------:R-:W-:Y:S04]  /*14de0*/  @P0 IADD3 R0, R235, -0x1, RZ ;  /* 0xffffffffeb000810 */ /* 0x000fe80007ffe0ff */
[-C--:B------:R-:W-:Y:S08]  /*14df0*/  HMMA.16816.F32.BF16 R48, R48, R174.reuse, RZ ;  /* 0x000000ae3030723c */ /* 0x080ff000000418ff */
[----:B------:R-:W-:Y:S01]  /*14e00*/  HMMA.16816.F32.BF16 R52, R52, R174, RZ ;  /* 0x000000ae3434723c */ /* 0x000fe200000418ff */
[----:B------:R-:W-:Y:S03]  /*14e10*/  LDSM.16.M88.4 R172, [R224+0x8080] ;  /* 0x00808000e0ac783b */ /* 0x000fe60000000200 */
[----:B--2---:R-:W-:Y:S04]  /*14e20*/  @P0 SHF.R.S32.HI R2, RZ, 0x1f, R0 ;  /* 0x0000001fff020819 */ /* 0x004fe80000011400 */
[-C--:B-1----:R-:W-:Y:S05]  /*14e30*/  HMMA.16816.F32.BF16 R8, R176, R196.reuse, R8 ;  /* 0x000000c4b008723c */ /* 0x082fea0000041808 */
[----:B------:R-:W-:Y:S03]  /*14e40*/  @P0 IMAD R2, R2, c[0x0][0x1e0], RZ ;  /* 0x0000780002020a24 */ /* 0x000fe600078e02ff */
[C---:B------:R-:W-:Y:S08]  /*14e50*/  HMMA.16816.F32.BF16 R12, R200.reuse, R196, R12 ;  /* 0x000000c4c80c723c */ /* 0x040ff0000004180c */
[-C--:B------:R-:W-:Y:S04]  /*14e60*/  HMMA.16816.F32.BF16 R16, R200, R198.reuse, R16 ;  /* 0x000000c6c810723c */ /* 0x080fe80000041810 */
[----:B------:R-:W-:Y:S04]  /*14e70*/  @P0 IMAD.MOV.U32 R3, RZ, RZ, R241 ;  /* 0x000000ffff030224 */ /* 0x000fe800078e00f1 */
        /* <DEDUP_REMOVED lines=8> */
[C---:B------:R-:W-:Y:S01]  /*14f00*/  HMMA.16816.F32.BF16 R44, R200.reuse, R208, R44 ;  /* 0x000000d0c82c723c */ /* 0x040fe2000004182c */
[----:B------:R-:W2:Y:S06]  /*14f10*/  LDL R208, [R1+0x74] ;  /* 0x0000740001d07983 */ /* 0x000eac0000100800 */
[----:B------:R-:W-:Y:S01]  /*14f20*/  IMAD.MOV.U32 R209, RZ, RZ, c[0x0][0x32c] ;  /* 0x0000cb00ffd17624 */ /* 0x000fe200078e00ff */
[-C--:B------:R-:W-:Y:S01]  /*14f30*/  HMMA.16816.F32.BF16 R48, R200, R210.reuse, R48 ;  /* 0x000000d2c830723c */ /* 0x080fe20000041830 */
[----:B------:R-:W3:Y:S07]  /*14f40*/  LDSM.16.M88.4 R200, [R224+0xa080] ;  /* 0x00a08000e0c8783b */ /* 0x000eee0000000200 */
[----:B------:R-:W-:Y:S01]  /*14f50*/  HMMA.16816.F32.BF16 R52, R176, R210, R52 ;  /* 0x000000d2b034723c */ /* 0x000fe20000041834 */
[----:B------:R-:W4:Y:S07]  /*14f60*/  LDSM.16.M88.4 R176, [R222+0x5880] ;  /* 0x00588000deb0783b */ /* 0x000f2e0000000200 */
[-C--:B-1----:R-:W-:Y:S08]  /*14f70*/  HMMA.16816.F32.BF16 R8, R172, R196.reuse, R8 ;  /* 0x000000c4ac08723c */ /* 0x082ff00000041808 */
[C---:B---3--:R-:W-:Y:S08]  /*14f80*/  HMMA.16816.F32.BF16 R12, R200.reuse, R196, R12 ;  /* 0x000000c4c80c723c */ /* 0x048ff0000004180c */
        /* <DEDUP_REMOVED lines=10> */
[-C--:B------:R-:W-:Y:S01]  /*15030*/  HMMA.16816.F32.BF16 R48, R200, R206.reuse, R48 ;  /* 0x000000cec830723c */ /* 0x080fe20000041830 */
[----:B------:R-:W3:Y:S07]  /*15040*/  LDSM.16.M88.4 R200, [R226+0xa080] ;  /* 0x00a08000e2c8783b */ /* 0x000eee0000000200 */
[----:B------:R-:W-:Y:S01]  /*15050*/  HMMA.16816.F32.BF16 R52, R172, R206, R52 ;  /* 0x000000ceac34723c */ /* 0x000fe20000041834 */
[----:B------:R-:W4:Y:S05]  /*15060*/  LDSM.16.M88.4 R172, [R221+0x800] ;  /* 0x00080000ddac783b */ /* 0x000f2a0000000200 */
[----:B------:R-:W4:Y:S02]  /*15070*/  LDSM.16.M88.4 R204, [R221+0x1000] ;  /* 0x00100000ddcc783b */ /* 0x000f240000000200 */
[-C--:B-1----:R-:W-:Y:S08]  /*15080*/  HMMA.16816.F32.BF16 R8, R176, R196.reuse, R8 ;  /* 0x000000c4b008723c */ /* 0x082ff00000041808 */
[C---:B---3--:R-:W-:Y:S08]  /*15090*/  HMMA.16816.F32.BF16 R12, R200.reuse, R196, R12 ;  /* 0x000000c4c80c723c */ /* 0x048ff0000004180c */
[-C--:B------:R-:W-:Y:S08]  /*150a0*/  HMMA.16816.F32.BF16 R16, R200, R198.reuse, R16 ;  /* 0x000000c6c810723c */ /* 0x080ff00000041810 */
[C---:B------:R-:W-:Y:S01]  /*150b0*/  HMMA.16816.F32.BF16 R20, R176.reuse, R198, R20 ;  /* 0x000000c6b014723c */ /* 0x040fe20000041814 */
[----:B------:R-:W-:Y:S07]  /*150c0*/  LDSM.16.M88.4 R196, [R216+0x6880] ;  /* 0x00688000d8c4783b */ /* 0x000fee0000000200 */
        /* <DEDUP_REMOVED lines=11> */
[----:B------:R-:W2:Y:S02]  /*15180*/  LDSM.16.M88.4 R204, [R216+0x7880] ;  /* 0x00788000d8cc783b */ /* 0x000ea40000000200 */
        /* <DEDUP_REMOVED lines=10> */
[-C--:B--2---:R-:W-:Y:S08]  /*15230*/  HMMA.16816.F32.BF16 R40, R172, R204.reuse, R40 ;  /* 0x000000ccac28723c */ /* 0x084ff00000041828 */
[C---:B------:R-:W-:Y:S08]  /*15240*/  HMMA.16816.F32.BF16 R44, R200.reuse, R204, R44 ;  /* 0x000000ccc82c723c */ /* 0x040ff0000004182c */
[-C--:B------:R-:W-:Y:S01]  /*15250*/  HMMA.16816.F32.BF16 R48, R200, R206.reuse, R48 ;  /* 0x000000cec830723c */ /* 0x080fe20000041830 */
[----:B------:R-:W2:Y:S07]  /*15260*/  LDSM.16.M88.4 R200, [R225+0xe080] ;  /* 0x00e08000e1c8783b */ /* 0x000eae0000000200 */
[----:B------:R-:W-:Y:S01]  /*15270*/  HMMA.16816.F32.BF16 R52, R172, R206, R52 ;  /* 0x000000ceac34723c */ /* 0x000fe20000041834 */
[----:B------:R-:W3:Y:S05]  /*15280*/  LDSM.16.M88.4 R172, [R230] ;  /* 0x00000000e6ac783b */ /* 0x000eea0000000200 */
[----:B------:R-:W4:Y:S02]  /*15290*/  LDSM.16.M88.4 R204, [R229] ;  /* 0x00000000e5cc783b */ /* 0x000f240000000200 */
[-C--:B-1----:R-:W-:Y:S08]  /*152a0*/  HMMA.16816.F32.BF16 R8, R176, R196.reuse, R8 ;  /* 0x000000c4b008723c */ /* 0x082ff00000041808 */
[C---:B--2---:R-:W-:Y:S08]  /*152b0*/  HMMA.16816.F32.BF16 R12, R200.reuse, R196, R12 ;  /* 0x000000c4c80c723c */ /* 0x044ff0000004180c */
        /* <DEDUP_REMOVED lines=11> */
[----:B------:R-:W2:Y:S07]  /*15370*/  LDSM.16.M88.4 R200, [R224+0xe080] ;  /* 0x00e08000e0c8783b */ /* 0x000eae0000000200 */
[----:B------:R-:W-:Y:S01]  /*15380*/  HMMA.16816.F32.BF16 R52, R176, R206, R52 ;  /* 0x000000ceb034723c */ /* 0x000fe20000041834 */
[----:B------:R-:W3:Y:S05]  /*15390*/  LDSM.16.M88.4 R176, [R222+0x7080] ;  /* 0x00708000deb0783b */ /* 0x000eea0000000200 */
[----:B------:R-:W4:Y:S02]  /*153a0*/  LDSM.16.M88.4 R204, [R222+0x7880] ;  /* 0x00788000decc783b */ /* 0x000f240000000200 */
        /* <DEDUP_REMOVED lines=11> */
[C---:B------:R-:W-:Y:S07]  /*15460*/  HMMA.16816.F32.BF16 R44, R200.reuse, R204, R44 ;  /* 0x000000ccc82c723c */ /* 0x040fee000004182c */
[----:B------:R-:W-:Y:S01]  /*15470*/  IMAD.MOV.U32 R205, RZ, RZ, c[0x0][0x1e4] ;  /* 0x00007900ffcd7624 */ /* 0x000fe200078e00ff */
[-C--:B------:R-:W-:Y:S01]  /*15480*/  HMMA.16816.F32.BF16 R48, R200, R206.reuse, R48 ;  /* 0x000000cec830723c */ /* 0x080fe20000041830 */
[----:B------:R-:W2:Y:S03]  /*15490*/  LDSM.16.M88.4 R200, [R228+0xe080] ;  /* 0x00e08000e4c8783b */ /* 0x000ea60000000200 */
[----:B------:R-:W-:Y:S04]  /*154a0*/  IMAD.MOV.U32 R204, RZ, RZ, c[0x0][0x1e0] ;  /* 0x00007800ffcc7624 */ /* 0x000fe800078e00ff */
[----:B------:R-:W-:Y:S01]  /*154b0*/  HMMA.16816.F32.BF16 R52, R172, R206, R52 ;  /* 0x000000ceac34723c */ /* 0x000fe20000041834 */
[----:B------:R-:W3:Y:S03]  /*154c0*/  LDL R206, [R1+0x70] ;  /* 0x0000700001ce7983 */ /* 0x000ee60000100800 */
[----:B------:R-:W-:Y:S02]  /*154d0*/  SHF.L.U64.HI R204, R204, 0x5, R205 ;  /* 0x00000005cccc7819 */ /* 0x000fe400000102cd */
[----:B------:R-:W4:Y:S01]  /*154e0*/  LDSM.16.M88.4 R172, [R221+0x2000] ;  /* 0x00200000ddac783b */ /* 0x000f220000000200 */
[----:B------:R-:W-:Y:S01]  /*154f0*/  MOV R207, c[0x0][0x1e0] ;  /* 0x0000780000cf7a02 */ /* 0x000fe20000000f00 */
[-C--:B-1----:R-:W-:Y:S05]  /*15500*/  HMMA.16816.F32.BF16 R8, R176, R196.reuse, R8 ;  /* 0x000000c4b008723c */ /* 0x082fea0000041808 */
[----:B------:R-:W-:Y:S03]  /*15510*/  IMAD.SHL.U32 R207, R207, 0x20, RZ ;  /* 0x00000020cfcf7824 */ /* 0x000fe600078e00ff */
[C---:B--2---:R-:W-:Y:S07]  /*15520*/  HMMA.16816.F32.BF16 R12, R200.reuse, R196, R12 ;  /* 0x000000c4c80c723c */ /* 0x044fee000004180c */
[C---:B------:R-:W-:Y:S01]  /*15530*/  @P0 IMAD.WIDE.U32 R196, R0.reuse, c[0x0][0x1e0], RZ ;  /* 0x0000780000c40a25 */ /* 0x040fe200078e00ff */
[-C--:B------:R-:W-:Y:S04]  /*15540*/  HMMA.16816.F32.BF16 R16, R200, R198.reuse, R16 ;  /* 0x000000c6c810723c */ /* 0x080fe80000041810 */
[----:B------:R-:W-:Y:S01]  /*15550*/  @P0 IMAD R0, R0, c[0x0][0x1e4], R2 ;  /* 0x0000790000000a24 */ /* 0x000fe200078e0202 */
[----:B------:R-:W-:Y:S03]  /*15560*/  @P0 MOV R2, R238 ;  /* 0x000000ee00020202 */ /* 0x000fe60000000f00 */
[C---:B------:R-:W-:Y:S04]  /*15570*/  HMMA.16816.F32.BF16 R20, R176.reuse, R198, R20 ;  /* 0x000000c6b014723c */ /* 0x040fe80000041814 */
[----:B------:R-:W-:Y:S02]  /*15580*/  @P0 IMAD.IADD R0, R197, 0x1, R0 ;  /* 0x00000001c5000824 */ /* 0x000fe400078e0200 */
[----:B------:R-:W-:Y:S02]  /*15590*/  @P0 IMAD.WIDE.U32 R2, R196, 0x30, R2 ;  /* 0x00000030c4020825 */ /* 0x000fe400078e0002 */
[-C--:B----4-:R-:W-:Y:S01]  /*155a0*/  HMMA.16816.F32.BF16 R24, R176, R172.reuse, R24 ;  /* 0x000000acb018723c */ /* 0x090fe20000041818 */
[----:B------:R-:W1:Y:S01]  /*155b0*/  LDSM.16.M88.4 R196, [R221+0x2800] ;  /* 0x00280000ddc4783b */ /* 0x000e620000000200 */
[----:B------:R-:W-:Y:S04]  /*155c0*/  DEPBAR.LE SB0, 0x0 ;  /* 0x000080000000791a */ /* 0x000fe80000000000 */
[----:B------:R-:W-:Y:S01]  /*155d0*/  @P0 IMAD R4, R0, 0x30, RZ ;  /* 0x0000003000040824 */ /* 0x000fe200078e02ff */
[----:B------:R-:W-:Y:S01]  /*155e0*/  BAR.SYNC.DEFER_BLOCKING 0x0 ;  /* 0x0000000000007b1d */ /* 0x000fe20000010000 */
[C---:B------:R-:W-:Y:S05]  /*155f0*/  HMMA.16816.F32.BF16 R28, R200.reuse, R172, R28 ;  /* 0x000000acc81c723c */ /* 0x040fea000004181c */
[----:B------:R-:W-:Y:S01]  /*15600*/  @P0 IMAD.IADD R4, R3, 0x1, R4 ;  /* 0x0000000103040824 */ /* 0x000fe200078e0204 */
[----:B------:R-:W-:Y:S01]  /*15610*/  LEA R3, R168, R215, 0x7 ;  /* 0x000000d7a8037211 */ /* 0x000fe200078e38ff */
[C---:B------:R-:W-:Y:S01]  /*15620*/  @P0 IMAD.SHL.U32 R0, R2.reuse, 0x2, RZ ;  /* 0x0000000202000824 */ /* 0x040fe200078e00ff */
[-C--:B------:R-:W-:Y:S04]  /*15630*/  HMMA.16816.F32.BF16 R32, R200, R174.reuse, R32 ;  /* 0x000000aec820723c */ /* 0x080fe80000041820 */
[----:B------:R-:W-:Y:S01]  /*15640*/  IADD3 R3, R171, R3, R213 ;  /* 0x00000003ab037210 */ /* 0x000fe20007ffe0d5 */
[----:B------:R-:W-:Y:S01]  /*15650*/  IMAD.MOV.U32 R213, RZ, RZ, c[0x0][0x2c4] ;  /* 0x0000b100ffd57624 */ /* 0x000fe200078e00ff */
[----:B------:R-:W2:Y:S01]  /*15660*/  LDL R171, [R1+0x88] ;  /* 0x0000880001ab7983 */ /* 0x000ea20000100800 */
[----:B------:R-:W-:Y:S01]  /*15670*/  @P0 SHF.L.U64.HI R4, R2, 0x1, R4 ;  /* 0x0000000102040819 */ /* 0x000fe20000010204 */
[C---:B------:R-:W-:Y:S04]  /*15680*/  HMMA.16816.F32.BF16 R36, R176.reuse, R174, R36 ;  /* 0x000000aeb024723c */ /* 0x040fe80000041824 */
[----:B------:R-:W-:Y:S01]  /*15690*/  @P0 IADD3 R2, P1, R0, c[0x0][0x1c8], RZ ;  /* 0x0000720000020a10 */ /* 0x000fe20007f3e0ff */
[----:B------:R-:W-:Y:S01]  /*156a0*/  IMAD.IADD R172, R214, 0x1, R3 ;  /* 0x00000001d6ac7824 */ /* 0x000fe200078e0203 */
[----:B------:R-:W-:Y:S01]  /*156b0*/  @P0 IADD3 R0, P2, R0, 0x80, RZ ;  /* 0x0000008000000810 */ /* 0x000fe20007f5e0ff */
[----:B------:R-:W-:Y:S01]  /*156c0*/  IMAD R168, R235, -0x30, RZ ;  /* 0xffffffd0eba87824 */ /* 0x000fe200078e02ff */
[----:B------:R-:W-:Y:S02]  /*156d0*/  @P0 IADD3.X R3, R4, c[0x0][0x1cc], RZ, P1, !PT ;  /* 0x0000730004030a10 */ /* 0x000fe40000ffe4ff */
[----:B------:R-:W-:Y:S02]  /*156e0*/  ISETP.NE.AND P5, PT, R213, 0x1, PT ;  /* 0x00000001d500780c */ /* 0x000fe40003fa5270 */
[----:B------:R-:W-:Y:S01]  /*156f0*/  @P0 IADD3 R174, P1, R0, c[0x0][0x1c8], RZ ;  /* 0x0000720000ae0a10 */ /* 0x000fe20007f3e0ff */
[----:B------:R-:W-:Y:S01]  /*15700*/  @!PT LDS RZ, [RZ] ;  /* 0x00000000fffff984 */ /* 0x000fe20000000800 */
[----:B------:R-:W-:Y:S01]  /*15710*/  @!PT LDS RZ, [RZ] ;  /* 0x00000000fffff984 */ /* 0x000fe20000000800 */
[----:B------:R-:W-:Y:S01]  /*15720*/  @!PT LDS RZ, [RZ] ;  /* 0x00000000fffff984 */ /* 0x000fe20000000800 */
[----:B------:R4:W-:Y:S03]  /*15730*/  @P0 LDGSTS.E.BYPASS.LTC128B.128 [R234+0x5080], [R2.64], !P4 ;  /* 0x0508000002ea0fae */ /* 0x0009e6000e101d46 */
[----:B------:R-:W-:Y:S01]  /*15740*/  @P0 IADD3.X R175, RZ, c[0x0][0x1cc], R4, P1, P2 ;  /* 0x00007300ffaf0a10 */ /* 0x000fe20000fe4404 */
[-C--:B-1----:R-:W-:Y:S04]  /*15750*/  HMMA.16816.F32.BF16 R40, R176, R196.reuse, R40 ;  /* 0x000000c4b028723c */ /* 0x082fe80000041828 */
[----:B------:R3:W-:Y:S02]  /*15760*/  @P0 LDGSTS.E.BYPASS.LTC128B.128 [R234+0x6880], [R174.64], !P3 ;  /* 0x06880000aeea0fae */ /* 0x0007e4000d901d46 */
[----:B------:R-:W-:Y:S02]  /*15770*/  @P5 IMAD.HI.U32 R0, R172, c[0x0][0x2c8], RZ ;  /* 0x0000b200ac005a27 */ /* 0x000fe400078e00ff */
[C---:B------:R-:W-:Y:S04]  /*15780*/  HMMA.16816.F32.BF16 R44, R200.reuse, R196, R44 ;  /* 0x000000c4c82c723c */ /* 0x040fe8000004182c */
[----:B------:R-:W-:Y:S04]  /*15790*/  @P5 SHF.R.U32.HI R172, RZ, c[0x0][0x2cc], R0 ;  /* 0x0000b300ffac5a19 */ /* 0x000fe80000011600 */
[-C--:B------:R-:W-:Y:S01]  /*157a0*/  HMMA.16816.F32.BF16 R48, R200, R198.reuse, R48 ;  /* 0x000000c6c830723c */ /* 0x080fe20000041830 */
[----:B------:R-:W1:Y:S03]  /*157b0*/  SHFL.IDX PT, R4, R172, RZ, 0x1c1f ;  /* 0x001c1fffac047589 */ /* 0x000e6600000e0000 */
[-C--:B----4-:R-:W-:Y:S04]  /*157c0*/  @P0 IADD3 R2, P1, R2, R207.reuse, RZ ;  /* 0x000000cf02020210 */ /* 0x090fe80007f3e0ff */
[----:B------:R-:W-:Y:S04]  /*157d0*/  HMMA.16816.F32.BF16 R52, R176, R198, R52 ;  /* 0x000000c6b034723c */ /* 0x000fe80000041834 */
[----:B------:R-:W-:Y:S02]  /*157e0*/  @P0 IADD3.X R3, R3, R204, RZ, P1, !PT ;  /* 0x000000cc03030210 */ /* 0x000fe40000ffe4ff */
[C---:B------:R-:W-:Y:S03]  /*157f0*/  @P0 IADD3 R196, P2, R2.reuse, R207, RZ ;  /* 0x000000cf02c40210 */ /* 0x040fe60007f5e0ff */
[----:B------:R1:W-:Y:S03]  /*15800*/  @P0 LDGSTS.E.BYPASS.LTC128B.128 [R234+0x5880], [R2.64], !P4 ;  /* 0x0588000002ea0fae */ /* 0x0003e6000e101d46 */
[C---:B------:R-:W-:Y:S02]  /*15810*/  @P0 IMAD.X R197, R3.reuse, 0x1, R204, P2 ;  /* 0x0000000103c50824 */ /* 0x040fe400010e06cc */
[----:B------:R1:W-:Y:S05]  /*15820*/  @P0 LDGSTS.E.BYPASS.LTC128B.128 [R234+0x7080], [R2.64+0x80], !P3 ;  /* 0x0708008002ea0fae */ /* 0x0003ea000d901d46 */
[----:B------:R4:W-:Y:S01]  /*15830*/  @P0 LDGSTS.E.BYPASS.LTC128B.128 [R234+0x6080], [R196.64], !P4 ;  /* 0x06080000c4ea0fae */ /* 0x0009e2000e101d46 */
[----:B---3--:R-:W-:Y:S05]  /*15840*/  @P0 IADD3 R174, P1, R2, R206, RZ ;  /* 0x000000ce02ae0210 */ /* 0x008fea0007f3e0ff */
[----:B------:R-:W-:Y:S05]  /*15850*/  @P0 IMAD.X R175, R3, 0x1, R252, P1 ;  /* 0x0000000103af0824 */ /* 0x000fea00008e06fc */
[----:B------:R2:W-:Y:S01]  /*15860*/  @P0 LDGSTS.E.BYPASS.LTC128B.128 [R234+0x7880], [R174.64], !P3 ;  /* 0x07880000aeea0fae */ /* 0x0005e2000d901d46 */
[----:B------:R-:W-:Y:S04]  /*15870*/  ISETP.GE.AND P3, PT, R209, 0x1, PT ;  /* 0x00000001d100780c */ /* 0x000fe80003f66270 */
[----:B------:R-:W0:Y:S01]  /*15880*/  LDGDEPBAR ;  /* 0x00000000000079af */ /* 0x000e220000000000 */
[C---:B--2---:R-:W-:Y:S02]  /*15890*/  IADD3 R174, -R171.reuse, 0x1, R168 ;  /* 0x00000001abae7810 */ /* 0x044fe40007ffe1a8 */
[----:B------:R-:W-:Y:S02]  /*158a0*/  IADD3 R175, -R171, R168, RZ ;  /* 0x000000a8abaf7210 */ /* 0x000fe40007ffe1ff */
[----:B------:R-:W-:Y:S04]  /*158b0*/  IADD3 R174, -R208, R174, R5 ;  /* 0x000000aed0ae7210 */ /* 0x000fe80007ffe105 */
[C---:B------:R-:W-:Y:S02]  /*158c0*/  IADD3 R173, R174.reuse, c[0x0][0x328], RZ ;  /* 0x0000ca00aead7a10 */ /* 0x040fe40007ffe0ff */
[----:B------:R-:W-:Y:S03]  /*158d0*/  IADD3 R174, R174, UR4, RZ ;  /* 0x00000004aeae7c10 */ /* 0x000fe6000fffe0ff */
[--C-:B-1----:R-:W-:Y:S02]  /*158e0*/  IMAD.IADD R2, R173, 0x1, R4.reuse ;  /* 0x00000001ad027824 */ /* 0x102fe400078e0204 */
[----:B------:R-:W-:Y:S01]  /*158f0*/  IMAD.IADD R0, R174, 0x1, R4 ;  /* 0x00000001ae007824 */ /* 0x000fe200078e0204 */
[----:B------:R-:W-:-:S05]  /*15900*/  @!P3 BRA `(.L_x_1237) ;  /* 0x000001700000b947 */ /* 0x000fca0003800000 */
[----:B----4-:R-:W-:Y:S01]  /*15910*/  IADD3 R3, -R208, R5, R4 ;  /* 0x00000005d0037210 */ /* 0x010fe20007ffe104 */
        /* <DEDUP_REMOVED lines=12> */
.L_x_1239:
[----:B------:R-:W-:Y:S04]  /*159e0*/  MOV R4, c[0x0][0x32c] ;  /* 0x0000cb0000047a02 */ /* 0x000fe80000000f00 */
[----:B------:R-:W-:Y:S11]  /*159f0*/  ISETP.NE.AND P0, PT, R4, 0x1, PT ;  /* 0x000000010400780c */ /* 0x000ff60003f05270 */
[----:B------:R-:W-:Y:S02]  /*15a00*/  @!UPT UIADD3 URZ, URZ, URZ, URZ ;  /* 0x0000003f3f3ff290 */ /* 0x000fe4000fffe03f */
[----:B------:R-:W-:Y:S05]  /*15a10*/  @P0 IMAD.HI.U32 R4, R3, c[0x0][0x330], RZ ;  /* 0x0000cc0003040a27 */ /* 0x000fea00078e00ff */
[----:B------:R-:W-:Y:S02]  /*15a20*/  @P0 SHF.R.U32.HI R3, RZ, c[0x0][0x334], R4 ;  /* 0x0000cd00ff030a19 */ /* 0x000fe40000011604 */
.L_x_1240:
[----:B------:R-:W-:Y:S05]  /*15a30*/  BSYNC B0 ;  /* 0x0000000000007941 */ /* 0x000fea0003800000 */
.L_x_1238:
[----:B------:R-:W-:Y:S05]  /*15a40*/  IMAD R3, R3, c[0x0][0x32c], R175 ;  /* 0x0000cb0003037a24 */ /* 0x000fea00078e02af */
[----:B------:R-:W-:Y:S02]  /*15a50*/  IADD3 R4, R3, c[0x0][0x32c], RZ ;  /* 0x0000cb0003047a10 */ /* 0x000fe40007ffe0ff */
[----:B------:R-:W-:Y:S02]  /*15a60*/  IMNMX R0, R0, R3, !PT ;  /* 0x0000000300007217 */ /* 0x000fe40007800200 */
[----:B------:R-:W-:Y:S02]  /*15a70*/  IMNMX R2, R2, R4, PT ;  /* 0x0000000402027217 */ /* 0x000fe40003800200 */
.L_x_1237:
[----:B----4-:R-:W1:Y:S02]  /*15a80*/  SHFL.IDX PT, R171, R172, 0x1, 0x1c1f ;  /* 0x003c1f00acab7f89 */ /* 0x010e6400000e0000 */
        /* <DEDUP_REMOVED lines=16> */
.L_x_1243:
[----:B------:R-:W-:Y:S04]  /*15b90*/  MOV R176, c[0x0][0x32c] ;  /* 0x0000cb0000b07a02 */ /* 0x000fe80000000f00 */
[----:B------:R-:W-:Y:S11]  /*15ba0*/  ISETP.NE.AND P0, PT, R176, 0x1, PT ;  /* 0x00000001b000780c */ /* 0x000ff60003f05270 */
[----:B------:R-:W-:Y:S02]  /*15bb0*/  @!UPT UIADD3 URZ, URZ, URZ, URZ ;  /* 0x0000003f3f3ff290 */ /* 0x000fe4000fffe03f */
[----:B------:R-:W-:Y:S05]  /*15bc0*/  @P0 IMAD.HI.U32 R176, R171, c[0x0][0x330], RZ ;  /* 0x0000cc00abb00a27 */ /* 0x000fea00078e00ff */
[----:B------:R-:W-:Y:S02]  /*15bd0*/  @P0 SHF.R.U32.HI R171, RZ, c[0x0][0x334], R176 ;  /* 0x0000cd00ffab0a19 */ /* 0x000fe400000116b0 */
.L_x_1244:
[----:B------:R-:W-:Y:S05]  /*15be0*/  BSYNC B0 ;  /* 0x0000000000007941 */ /* 0x000fea0003800000 */
.L_x_1242:
[----:B------:R-:W-:Y:S05]  /*15bf0*/  IMAD R171, R171, c[0x0][0x32c], R175 ;  /* 0x0000cb00abab7a24 */ /* 0x000fea00078e02af */
[----:B------:R-:W-:Y:S02]  /*15c00*/  IADD3 R176, R171, c[0x0][0x32c], RZ ;  /* 0x0000cb00abb07a10 */ /* 0x000fe40007ffe0ff */
[----:B------:R-:W-:Y:S02]  /*15c10*/  IMNMX R3, R3, R171, !PT ;  /* 0x000000ab03037217 */ /* 0x000fe40007800200 */
[----:B------:R-:W-:Y:S02]  /*15c20*/  IMNMX R4, R4, R176, PT ;  /* 0x000000b004047217 */ /* 0x000fe40003800200 */
.L_x_1241:
[C---:B------:R-:W-:Y:S02]  /*15c30*/  ISETP.GE.AND P0, PT, R168.reuse, 0x2, PT ;  /* 0x00000002a800780c */ /* 0x040fe40003f06270 */
[----:B------:R-:W-:Y:S02]  /*15c40*/  ISETP.GE.AND P1, PT, R168, 0x9, PT ;  /* 0x00000009a800780c */ /* 0x000fe40003f26270 */
        /* <DEDUP_REMOVED lines=38> */
[----:B------:R-:W-:Y:S02]  /*15eb0*/  LOP3.LUT R236, R236, 0xffffffdf, RZ, 0xc0, !PT ;  /* 0xffffffdfecec7812 */ /* 0x000fe400078ec0ff */
        /* <DEDUP_REMOVED lines=11> */
[----:B------:R-:W-:Y:S04]  /*15f70*/  ISETP.GT.AND P0, PT, R0, RZ, !P1 ;  /* 0x000000ff0000720c */ /* 0x000fe80004f04270 */
[----:B------:R-:W-:Y:S04]  /*15f80*/  ISETP.LT.OR P0, PT, R2, 0x1, P0 ;  /* 0x000000010200780c */ /* 0x000fe80000701670 */
[----:B------:R-:W-:Y:S02]  /*15f90*/  FSEL R9, R8, -INF , !P0 ;  /* 0xff80000008097808 */ /* 0x000fe40004000000 */
[----:B------:R-:W-:Y:S01]  /*15fa0*/  ISETP.GE.AND P0, PT, R168, 0x2a, PT ;  /* 0x0000002aa800780c */ /* 0x000fe20003f06270 */
[----:B------:R-:W1:Y:S11]  /*15fb0*/  SHFL.IDX PT, R8, R172, 0x2, 0x1c1f ;  /* 0x005c1f00ac087f89 */ /* 0x000e7600000e0000 */
[----:B------:R-:W-:Y:S01]  /*15fc0*/  @!UPT UIADD3 URZ, URZ, URZ, URZ ;  /* 0x0000003f3f3ff290 */ /* 0x000fe2000fffe03f */
[----:B------:R-:W-:Y:S02]  /*15fd0*/  @P0 LOP3.LUT R236, R236, 0x20, RZ, 0xfc, !PT ;  /* 0x00000020ecec0812 */ /* 0x000fe400078efcff */
[----:B------:R-:W-:Y:S04]  /*15fe0*/  ISETP.GT.AND P0, PT, R0, 0x29, !P0 ;  /* 0x000000290000780c */ /* 0x000fe80004704270 */
[----:B------:R-:W-:Y:S04]  /*15ff0*/  ISETP.LT.OR P0, PT, R2, 0x2a, P0 ;  /* 0x0000002a0200780c */ /* 0x000fe80000701670 */
[----:B------:R-:W-:Y:S01]  /*16000*/  FSEL R53, R53, -INF , !P0 ;  /* 0xff80000035357808 */ /* 0x000fe20004000000 */
[--C-:B-1----:R-:W-:Y:S01]  /*16010*/  IMAD.IADD R2, R173, 0x1, R8.reuse ;  /* 0x00000001ad027824 */ /* 0x102fe200078e0208 */
[----:B------:R-:W-:Y:S01]  /*16020*/  ISETP.GE.AND P0, PT, R209, 0x1, PT ;  /* 0x00000001d100780c */ /* 0x000fe20003f06270 */
[----:B------:R-:W-:Y:S11]  /*16030*/  IMAD.IADD R0, R174, 0x1, R8 ;  /* 0x00000001ae007824 */ /* 0x000ff600078e0208 */
[----:B------:R-:W-:Y:S01]  /*16040*/  @!UPT UIADD3 URZ, URZ, URZ, URZ ;  /* 0x0000003f3f3ff290 */ /* 0x000fe2000fffe03f */
        /* <DEDUP_REMOVED lines=14> */
.L_x_1247:
[----:B------:R-:W-:Y:S04]  /*16130*/  MOV R20, c[0x0][0x32c] ;  /* 0x0000cb0000147a02 */ /* 0x000fe80000000f00 */
[----:B------:R-:W-:Y:S11]  /*16140*/  ISETP.NE.AND P0, PT, R20, 0x1, PT ;  /* 0x000000011400780c */ /* 0x000ff60003f05270 */
[----:B------:R-:W-:Y:S02]  /*16150*/  @!UPT UIADD3 URZ, URZ, URZ, URZ ;  /* 0x0000003f3f3ff290 */ /* 0x000fe4000fffe03f */
[----:B------:R-:W-:Y:S05]  /*16160*/  @P0 IMAD.HI.U32 R20, R8, c[0x0][0x330], RZ ;  /* 0x0000cc0008140a27 */ /* 0x000fea00078e00ff */
[----:B------:R-:W-:Y:S02]  /*16170*/  @P0 SHF.R.U32.HI R8, RZ, c[0x0][0x334], R20 ;  /* 0x0000cd00ff080a19 */ /* 0x000fe40000011614 */
.L_x_1248:
[----:B------:R-:W-:Y:S05]  /*16180*/  BSYNC B0 ;  /* 0x0000000000007941 */ /* 0x000fea0003800000 */
.L_x_1246:
[----:B------:R-:W-:Y:S05]  /*16190*/  IMAD R8, R8, c[0x0][0x32c], R175 ;  /* 0x0000cb0008087a24 */ /* 0x000fea00078e02af */
[----:B------:R-:W-:Y:S02]  /*161a0*/  IADD3 R20, R8, c[0x0][0x32c], RZ ;  /* 0x0000cb0008147a10 */ /* 0x000fe40007ffe0ff */
[----:B------:R-:W-:Y:S02]  /*161b0*/  IMNMX R0, R0, R8, !PT ;  /* 0x0000000800007217 */ /* 0x000fe40007800200 */
[----:B------:R-:W-:Y:S02]  /*161c0*/  IMNMX R2, R2, R20, PT ;  /* 0x0000001402027217 */ /* 0x000fe40003800200 */
.L_x_1245:
[----:B------:R-:W-:Y:S04]  /*161d0*/  LOP3.LUT P0, RZ, R236, 0x10, RZ, 0xc0, !PT ;  /* 0x00000010ecff7812 */ /* 0x000fe8000780c0ff */
[C---:B------:R-:W-:Y:S04]  /*161e0*/  ISETP.GT.AND P0, PT, R3.reuse, 0x8, !P0 ;  /* 0x000000080300780c */ /* 0x040fe80004704270 */
[----:B------:R-:W-:Y:S04]  /*161f0*/  ISETP.LT.OR P0, PT, R4, 0x9, P0 ;  /* 0x000000090400780c */ /* 0x000fe80000701670 */
[----:B------:R-:W-:Y:S02]  /*16200*/  FSEL R22, R22, -INF , !P0 ;  /* 0xff80000016167808 */ /* 0x000fe40004000000 */
[----:B------:R-:W-:Y:S04]  /*16210*/  LOP3.LUT P0, RZ, R236, 0x2, RZ, 0xc0, !PT ;  /* 0x00000002ecff7812 */ /* 0x000fe8000780c0ff */
[----:B------:R-:W-:Y:S04]  /*16220*/  ISETP.GT.AND P0, PT, R3, 0x9, !P0 ;  /* 0x000000090300780c */ /* 0x000fe80004704270 */
[----:B------:R-:W-:Y:S04]  /*16230*/  ISETP.LT.OR P0, PT, R4, 0xa, P0 ;  /* 0x0000000a0400780c */ /* 0x000fe80000701670 */
[----:B------:R-:W-:Y:S02]  /*16240*/  FSEL R23, R23, -INF , !P0 ;  /* 0xff80000017177808 */ /* 0x000fe40004000000 */
[----:B------:R-:W-:Y:S04]  /*16250*/  LOP3.LUT P0, RZ, R236, 0x1, RZ, 0xc0, !PT ;  /* 0x00000001ecff7812 */ /* 0x000fe8000780c0ff */
        /* <DEDUP_REMOVED lines=16> */
[----:B------:R-:W-:Y:S04]  /*16360*/  ISETP.LT.OR P0, PT, R4, 0x22, P0 ;  /* 0x000000220400780c */ /* 0x000fe80000701670 */
[----:B------:R-:W-:Y:S02]  /*16370*/  FSEL R206, R43, -INF , !P0 ;  /* 0xff8000002bce7808 */ /* 0x000fe40004000000 */
[----:B------:R-:W-:Y:S04]  /*16380*/  LOP3.LUT P0, RZ, R236, 0x4, RZ, 0xc0, !PT ;  /* 0x00000004ecff7812 */ /* 0x000fe8000780c0ff */
[----:B------:R-:W-:Y:S04]  /*16390*/  ISETP.GT.AND P0, PT, R3, 0x1, !P0 ;  /* 0x000000010300780c */ /* 0x000fe80004704270 */
[C---:B------:R-:W-:Y:S04]  /*163a0*/  ISETP.LT.OR P0, PT, R4.reuse, 0x2, P0 ;  /* 0x000000020400780c */ /* 0x040fe80000701670 */
[----:B------:R-:W-:Y:S02]  /*163b0*/  FSEL R20, R11, -INF , !P0 ;  /* 0xff8000000b147808 */ /* 0x000fe40004000000 */
[C---:B------:R-:W-:Y:S04]  /*163c0*/  ISETP.GT.AND P0, PT, R3.reuse, RZ, !P1 ;  /* 0x000000ff0300720c */ /* 0x040fe80004f04270 */
[----:B------:R-:W-:Y:S04]  /*163d0*/  ISETP.LT.OR P0, PT, R4, 0x1, P0 ;  /* 0x000000010400780c */ /* 0x000fe80000701670 */
[----:B------:R-:W-:Y:S02]  /*163e0*/  FSEL R10, R10, -INF , !P0 ;  /* 0xff8000000a0a7808 */ /* 0x000fe40004000000 */
[----:B------:R-:W-:Y:S04]  /*163f0*/  LOP3.LUT P0, RZ, R236, 0x8, RZ, 0xc0, !PT ;  /* 0x00000008ecff7812 */ /* 0x000fe8000780c0ff */
[C---:B------:R-:W-:Y:S04]  /*16400*/  ISETP.GT.AND P0, PT, R3.reuse, 0x28, !P0 ;  /* 0x000000280300780c */ /* 0x040fe80004704270 */
[----:B------:R-:W-:Y:S04]  /*16410*/  ISETP.LT.OR P0, PT, R4, 0x29, P0 ;  /* 0x000000290400780c */ /* 0x000fe80000701670 */
[----:B------:R-:W-:Y:S02]  /*16420*/  FSEL R205, R54, -INF , !P0 ;  /* 0xff80000036cd7808 */ /* 0x000fe40004000000 */
[----:B------:R-:W-:Y:S04]  /*16430*/  LOP3.LUT P0, RZ, R236, 0x20, RZ, 0xc0, !PT ;  /* 0x00000020ecff7812 */ /* 0x000fe8000780c0ff */
[----:B------:R-:W-:Y:S02]  /*16440*/  ISETP.GT.AND P0, PT, R3, 0x29, !P0 ;  /* 0x000000290300780c */ /* 0x000fe40004704270 */
[----:B------:R-:W1:Y:S02]  /*16450*/  SHFL.IDX PT, R3, R172, 0x3, 0x1c1f ;  /* 0x007c1f00ac037f89 */ /* 0x000e6400000e0000 */
[----:B------:R-:W-:Y:S04]  /*16460*/  ISETP.LT.OR P0, PT, R4, 0x2a, P0 ;  /* 0x0000002a0400780c */ /* 0x000fe80000701670 */
[----:B------:R-:W-:Y:S02]  /*16470*/  FSEL R204, R55, -INF , !P0 ;  /* 0xff80000037cc7808 */ /* 0x000fe40004000000 */
[----:B------:R-:W-:Y:S04]  /*16480*/  ISETP.GT.AND P0, PT, R0, RZ, !P1 ;  /* 0x000000ff0000720c */ /* 0x000fe80004f04270 */
[----:B------:R-:W-:Y:S04]  /*16490*/  ISETP.LT.OR P0, PT, R2, 0x1, P0 ;  /* 0x000000010200780c */ /* 0x000fe80000701670 */
[----:B------:R-:W-:Y:S02]  /*164a0*/  FSEL R11, R12, -INF , !P0 ;  /* 0xff8000000c0b7808 */ /* 0x000fe40004000000 */
[----:B------:R-:W-:Y:S04]  /*164b0*/  LOP3.LUT P0, RZ, R236, 0x4, RZ, 0xc0, !PT ;  /* 0x00000004ecff7812 */ /* 0x000fe8000780c0ff */
[----:B------:R-:W-:Y:S04]  /*164c0*/  ISETP.GT.AND P0, PT, R0, 0x1, !P0 ;  /* 0x000000010000780c */ /* 0x000fe80004704270 */
        /* <DEDUP_REMOVED lines=34> */
[----:B------:R-:W-:Y:S01]  /*166f0*/  ISETP.GT.AND P0, PT, R0, 0x29, !P0 ;  /* 0x000000290000780c */ /* 0x000fe20004704270 */
[--C-:B-1----:R-:W-:Y:S03]  /*16700*/  IMAD.IADD R0, R174, 0x1, R3.reuse ;  /* 0x00000001ae007824 */ /* 0x102fe600078e0203 */
[----:B------:R-:W-:Y:S01]  /*16710*/  ISETP.LT.OR P0, PT, R2, 0x2a, P0 ;  /* 0x0000002a0200780c */ /* 0x000fe20000701670 */
[----:B------:R-:W-:Y:S03]  /*16720*/  IMAD.IADD R2, R173, 0x1, R3 ;  /* 0x00000001ad027824 */ /* 0x000fe600078e0203 */
        /* <DEDUP_REMOVED lines=17> */
.L_x_1251:
[----:B------:R-:W-:Y:S04]  /*16840*/  MOV R4, c[0x0][0x32c] ;  /* 0x0000cb0000047a02 */ /* 0x000fe80000000f00 */
[----:B------:R-:W-:Y:S11]  /*16850*/  ISETP.NE.AND P0, PT, R4, 0x1, PT ;  /* 0x000000010400780c */ /* 0x000ff60003f05270 */
[----:B------:R-:W-:Y:S02]  /*16860*/  @!UPT UIADD3 URZ, URZ, URZ, URZ ;  /* 0x0000003f3f3ff290 */ /* 0x000fe4000fffe03f */
[----:B------:R-:W-:Y:S05]  /*16870*/  @P0 IMAD.HI.U32 R4, R3, c[0x0][0x330], RZ ;  /* 0x0000cc0003040a27 */ /* 0x000fea00078e00ff */
[----:B------:R-:W-:Y:S02]  /*16880*/  @P0 SHF.R.U32.HI R3, RZ, c[0x0][0x334], R4 ;  /* 0x0000cd00ff030a19 */ /* 0x000fe40000011604 */
.L_x_1252:
[----:B------:R-:W-:Y:S05]  /*16890*/  BSYNC B0 ;  /* 0x0000000000007941 */ /* 0x000fea0003800000 */
.L_x_1250:
[----:B------:R-:W-:Y:S05]  /*168a0*/  IMAD R175, R3, c[0x0][0x32c], R175 ;  /* 0x0000cb0003af7a24 */ /* 0x000fea00078e02af */
[----:B------:R-:W-:Y:S02]  /*168b0*/  IADD3 R3, R175, c[0x0][0x32c], RZ ;  /* 0x0000cb00af037a10 */ /* 0x000fe40007ffe0ff */
[----:B------:R-:W-:Y:S02]  /*168c0*/  IMNMX R0, R0, R175, !PT ;  /* 0x000000af00007217 */ /* 0x000fe40007800200 */
[----:B------:R-:W-:Y:S02]  /*168d0*/  IMNMX R2, R2, R3, PT ;  /* 0x0000000302027217 */ /* 0x000fe40003800200 */
.L_x_1249:
[----:B------:R-:W-:Y:S02]  /*168e0*/  FMNMX.FTZ R172, R9, R6, !PT ;  /* 0x0000000609ac7209 */ /* 0x000fe40007810000 */
[----:B------:R-:W-:Y:S02]  /*168f0*/  ISETP.GT.AND P0, PT, R0, RZ, !P1 ;  /* 0x000000ff0000720c */ /* 0x000fe40004f04270 */
[----:B------:R-:W-:Y:S02]  /*16900*/  FMNMX.FTZ R172, R171, R172, !PT ;  /* 0x000000acabac7209 */ /* 0x000fe40007810000 */
[----:B------:R-:W-:Y:S02]  /*16910*/  ISETP.LT.OR P0, PT, R2, 0x1, P0 ;  /* 0x000000010200780c */ /* 0x000fe40000701670 */
[----:B------:R-:W-:Y:S02]  /*16920*/  FMNMX.FTZ R172, R176, R172, !PT ;  /* 0x000000acb0ac7209 */ /* 0x000fe40007810000 */
[----:B------:R-:W-:Y:S02]  /*16930*/  FMNMX.FTZ R3, R10, R7, !PT ;  /* 0x000000070a037209 */ /* 0x000fe40007810000 */
[----:B------:R-:W-:Y:S02]  /*16940*/  FMNMX.FTZ R172, R177, R172, !PT ;  /* 0x000000acb1ac7209 */ /* 0x000fe40007810000 */
[----:B------:R-:W-:Y:S02]  /*16950*/  FSEL R14, R14, -INF , !P0 ;  /* 0xff8000000e0e7808 */ /* 0x000fe40004000000 */
[----:B------:R-:W-:Y:S02]  /*16960*/  FMNMX.FTZ R172, R179, R172, !PT ;  /* 0x000000acb3ac7209 */ /* 0x000fe40007810000 */
[----:B------:R-:W-:Y:S02]  /*16970*/  LOP3.LUT P0, RZ, R236, 0x4, RZ, 0xc0, !PT ;  /* 0x00000004ecff7812 */ /* 0x000fe4000780c0ff */
[----:B------:R-:W-:Y:S02]  /*16980*/  FMNMX.FTZ R172, R178, R172, !PT ;  /* 0x000000acb2ac7209 */ /* 0x000fe40007810000 */
[----:B------:R-:W-:Y:S02]  /*16990*/  FMNMX.FTZ R3, R20, R3, !PT ;  /* 0x0000000314037209 */ /* 0x000fe40007810000 */
[----:B------:R-:W-:Y:S02]  /*169a0*/  FMNMX.FTZ R172, R36, R172, !PT ;  /* 0x000000ac24ac7209 */ /* 0x000fe40007810000 */
[----:B------:R-:W-:Y:S02]  /*169b0*/  ISETP.GT.AND P0, PT, R0, 0x1, !P0 ;  /* 0x000000010000780c */ /* 0x000fe40004704270 */
        /* <DEDUP_REMOVED lines=10> */
[----:B------:R-:W-:Y:S01]  /*16a60*/  FMNMX.FTZ R3, R168, R3, !PT ;  /* 0x00000003a8037209 */ /* 0x000fe20007810000 */
[----:B------:R-:W1:Y:S01]  /*16a70*/  SHFL.BFLY PT, R8, R172, 0x2, 0x1f ;  /* 0x0c401f00ac087f89 */ /* 0x000e6200000e0000 */
        /* <DEDUP_REMOVED lines=10> */
[----:B------:R-:W-:Y:S02]  /*16b20*/  LOP3.LUT P1, RZ, R236, 0x1, RZ, 0xc0, !PT ;  /* 0x00000001ecff7812 */ /* 0x000fe4000782c0ff */
[----:B------:R-:W-:Y:S02]  /*16b30*/  FMNMX.FTZ R3, R206, R3, !PT ;  /* 0x00000003ce037209 */ /* 0x000fe40007810000 */
[----:B------:R-:W-:Y:S02]  /*16b40*/  FSEL R19, R19, -INF , !P0 ;  /* 0xff80000013137808 */ /* 0x000fe40004000000 */
[----:B------:R-:W-:Y:S02]  /*16b50*/  ISETP.GT.AND P0, PT, R0, 0x10, !P1 ;  /* 0x000000100000780c */ /* 0x000fe40004f04270 */
[----:B------:R-:W-:Y:S02]  /*16b60*/  FMNMX.FTZ R3, R205, R3, !PT ;  /* 0x00000003cd037209 */ /* 0x000fe40007810000 */
[----:B------:R-:W-:Y:S02]  /*16b70*/  FMNMX.FTZ R4, R11, R169, !PT ;  /* 0x000000a90b047209 */ /* 0x000fe40007810000 */
[----:B------:R-:W-:Y:S02]  /*16b80*/  ISETP.LT.OR P0, PT, R2, 0x11, P0 ;  /* 0x000000110200780c */ /* 0x000fe40000701670 */
[----:B-1----:R-:W-:Y:S02]  /*16b90*/  FMNMX.FTZ R172, R172, R8, !PT ;  /* 0x00000008acac7209 */ /* 0x002fe40007810000 */
[----:B------:R-:W-:Y:S02]  /*16ba0*/  FMNMX.FTZ R3, R204, R3, !PT ;  /* 0x00000003cc037209 */ /* 0x000fe40007810000 */
[----:B------:R-:W-:Y:S01]  /*16bb0*/  FMNMX.FTZ R4, R21, R4, !PT ;  /* 0x0000000415047209 */ /* 0x000fe20007810000 */
[----:B------:R-:W1:Y:S01]  /*16bc0*/  SHFL.BFLY PT, R8, R172, 0x1, 0x1f ;  /* 0x0c201f00ac087f89 */ /* 0x000e6200000e0000 */
[----:B------:R-:W-:Y:S02]  /*16bd0*/  FSEL R42, R30, -INF , !P0 ;  /* 0xff8000001e2a7808 */ /* 0x000fe40004000000 */
[----:B------:R-:W-:Y:S02]  /*16be0*/  ISETP.GT.AND P0, PT, R0, 0x11, !P6 ;  /* 0x000000110000780c */ /* 0x000fe40007704270 */
[----:B------:R-:W-:Y:S02]  /*16bf0*/  FMNMX.FTZ R4, R16, R4, !PT ;  /* 0x0000000410047209 */ /* 0x000fe40007810000 */
[----:B------:R-:W-:Y:S01]  /*16c00*/  ISETP.LT.OR P0, PT, R2, 0x12, P0 ;  /* 0x000000120200780c */ /* 0x000fe20000701670 */
[----:B------:R-:W2:Y:S01]  /*16c10*/  SHFL.BFLY PT, R174, R3, 0x2, 0x1f ;  /* 0x0c401f0003ae7f89 */ /* 0x000ea200000e0000 */
        /* <DEDUP_REMOVED lines=12> */
[----:B------:R-:W-:Y:S01]  /*16ce0*/  ISETP.GT.AND P0, PT, R0, 0x20, !P3 ;  /* 0x000000200000780c */ /* 0x000fe20005f04270 */
[----:B------:R-:W-:Y:S01]  /*16cf0*/  LDSM.16.MT88.4 R32, [R217+0x2080] ;  /* 0x00208000d920783b */ /* 0x000fe20000004200 */
[----:B-1----:R-:W-:Y:S02]  /*16d00*/  FMNMX.FTZ R172, R172, R8, !PT ;  /* 0x00000008acac7209 */ /* 0x002fe40007810000 */
[----:B------:R-:W-:Y:S02]  /*16d10*/  ISETP.LT.OR P0, PT, R2, 0x21, P0 ;  /* 0x000000210200780c */ /* 0x000fe40000701670 */
[----:B--2---:R-:W-:Y:S01]  /*16d20*/  FMNMX.FTZ R174, R3, R174, !PT ;  /* 0x000000ae03ae7209 */ /* 0x004fe20007810000 */
[----:B------:R-:W-:Y:S01]  /*16d30*/  FMUL.FTZ R12, R172, c[0x0][0x2d0] ;  /* 0x0000b400ac0c7a20 */ /* 0x000fe20000410000 */
[----:B------:R-:W-:Y:S02]  /*16d40*/  FMNMX.FTZ R3, R200, R4, !PT ;  /* 0x00000004c8037209 */ /* 0x000fe40007810000 */
[----:B------:R-:W-:Y:S01]  /*16d50*/  FSEL R208, R46, -INF , !P0 ;  /* 0xff8000002ed07808 */ /* 0x000fe20004000000 */
[----:B------:R-:W1:Y:S01]  /*16d60*/  SHFL.BFLY PT, R13, R174, 0x1, 0x1f ;  /* 0x0c201f00ae0d7f89 */ /* 0x000e6200000e0000 */
[----:B------:R-:W-:Y:S02]  /*16d70*/  ISETP.GT.AND P0, PT, R0, 0x21, !P2 ;  /* 0x000000210000780c */ /* 0x000fe40005704270 */
[----:B------:R-:W-:Y:S02]  /*16d80*/  FSETP.NEU.FTZ.AND P2, PT, R172, -INF , PT ;  /* 0xff800000ac00780b */ /* 0x000fe40003f5d000 */
[----:B------:R-:W-:Y:S02]  /*16d90*/  FMNMX.FTZ R3, R203, R3, !PT ;  /* 0x00000003cb037209 */ /* 0x000fe40007810000 */
[----:B------:R-:W-:Y:S02]  /*16da0*/  FSEL R12, R12, RZ, P2 ;  /* 0x000000ff0c0c7208 */ /* 0x000fe40001000000 */
[----:B------:R-:W-:Y:S02]  /*16db0*/  FMNMX.FTZ R3, R202, R3, !PT ;  /* 0x00000003ca037209 */ /* 0x000fe40007810000 */
[----:B------:R-:W-:Y:S01]  /*16dc0*/  ISETP.LT.OR P0, PT, R2, 0x22, P0 ;  /* 0x000000220200780c */ /* 0x000fe20000701670 */
[--C-:B------:R-:W-:Y:S01]  /*16dd0*/  FFMA.FTZ R4, R9, c[0x0][0x2d0], -R12.reuse ;  /* 0x0000b40009047a23 */ /* 0x100fe2000001080c */
[----:B------:R-:W-:Y:S01]  /*16de0*/  FMNMX.FTZ R3, R201, R3, !PT ;  /* 0x00000003c9037209 */ /* 0x000fe20007810000 */
[--C-:B------:R-:W-:Y:S01]  /*16df0*/  FFMA.FTZ R8, R171, c[0x0][0x2d0], -R12.reuse ;  /* 0x0000b400ab087a23 */ /* 0x100fe2000001080c */
[----:B------:R-:W-:Y:S01]  /*16e00*/  LOP3.LUT P1, RZ, R236, 0x8, RZ, 0xc0, !PT ;  /* 0x00000008ecff7812 */ /* 0x000fe2000782c0ff */
[----:B------:R2:W-:Y:S01]  /*16e10*/  MUFU.EX2 R243, R4 ;  /* 0x0000000400f37308 */ /* 0x0005e20000000800 */
[----:B------:R-:W-:Y:S01]  /*16e20*/  FSEL R175, R47, -INF , !P0 ;  /* 0xff8000002faf7808 */ /* 0x000fe20004000000 */
[----:B------:R-:W3:Y:S01]  /*16e30*/  SHFL.BFLY PT, R9, R3, 0x2, 0x1f ;  /* 0x0c401f0003097f89 */ /* 0x000ee200000e0000 */
[----:B------:R-:W-:Y:S01]  /*16e40*/  ISETP.GT.AND P0, PT, R0, 0x28, !P1 ;  /* 0x000000280000780c */ /* 0x000fe20004f04270 */
[--C-:B------:R-:W-:Y:S01]  /*16e50*/  FFMA.FTZ R179, R179, c[0x0][0x2d0], -R12.reuse ;  /* 0x0000b400b3b37a23 */ /* 0x100fe2000001080c */
[----:B------:R-:W-:Y:S01]  /*16e60*/  LOP3.LUT P6, RZ, R236, 0x20, RZ, 0xc0, !PT ;  /* 0x00000020ecff7812 */ /* 0x000fe200078cc0ff */
[--C-:B------:R-:W-:Y:S01]  /*16e70*/  FFMA.FTZ R178, R178, c[0x0][0x2d0], -R12.reuse ;  /* 0x0000b400b2b27a23 */ /* 0x100fe2000001080c */
[----:B------:R-:W-:Y:S01]  /*16e80*/  ISETP.LT.OR P0, PT, R2, 0x29, P0 ;  /* 0x000000290200780c */ /* 0x000fe20000701670 */
[--C-:B------:R-:W-:Y:S01]  /*16e90*/  FFMA.FTZ R45, R36, c[0x0][0x2d0], -R12.reuse ;  /* 0x0000b400242d7a23 */ /* 0x100fe2000001080c */
[----:B-1----:R-:W-:Y:S01]  /*16ea0*/  FMNMX.FTZ R174, R174, R13, !PT ;  /* 0x0000000daeae7209 */ /* 0x002fe20007810000 */
[----:B------:R1:W4:Y:S01]  /*16eb0*/  MUFU.EX2 R248, R8 ;  /* 0x0000000800f87308 */ /* 0x0003220000000800 */
[----:B------:R-:W-:Y:S01]  /*16ec0*/  FSEL R171, R50, -INF , !P0 ;  /* 0xff80000032ab7808 */ /* 0x000fe20004000000 */
[--C-:B------:R-:W-:Y:S01]  /*16ed0*/  FFMA.FTZ R46, R37, c[0x0][0x2d0], -R12.reuse ;  /* 0x0000b400252e7a23 */ /* 0x100fe2000001080c */
[C---:B------:R-:W-:Y:S01]  /*16ee0*/  FSETP.NEU.FTZ.AND P1, PT, R174.reuse, -INF , PT ;  /* 0xff800000ae00780b */ /* 0x040fe20003f3d000 */
[----:B------:R-:W-:Y:S01]  /*16ef0*/  FMUL.FTZ R25, R174, c[0x0][0x2d0] ;  /* 0x0000b400ae197a20 */ /* 0x000fe20000410000 */
[----:B------:R-:W-:Y:S01]  /*16f00*/  ISETP.GT.AND P0, PT, R0, 0x29, !P6 ;  /* 0x000000290000780c */ /* 0x000fe20007704270 */
[--C-:B------:R-:W-:Y:S03]  /*16f10*/  FFMA.FTZ R53, R53, c[0x0][0x2d0], -R12.reuse ;  /* 0x0000b40035357a23 */ /* 0x100fe6000001080c */
[----:B------:R-:W-:Y:S01]  /*16f20*/  FSEL R25, R25, RZ, P1 ;  /* 0x000000ff19197208 */ /* 0x000fe20000800000 */
[----:B------:R-:W-:Y:S01]  /*16f30*/  MUFU.EX2 R215, R179 ;  /* 0x000000b300d77308 */ /* 0x000fe20000000800 */
[----:B------:R-:W-:Y:S02]  /*16f40*/  ISETP.LT.OR P0, PT, R2, 0x2a, P0 ;  /* 0x0000002a0200780c */ /* 0x000fe40000701670 */
[----:B--2---:R-:W-:Y:S01]  /*16f50*/  FMNMX.FTZ R4, R14, R170, !PT ;  /* 0x000000aa0e047209 */ /* 0x004fe20007810000 */
[--C-:B------:R-:W-:Y:S01]  /*16f60*/  FFMA.FTZ R2, R20, c[0x0][0x2d0], -R25.reuse ;  /* 0x0000b40014027a23 */ /* 0x100fe20000010819 */
[----:B---3--:R-:W-:Y:S01]  /*16f70*/  FMNMX.FTZ R3, R3, R9, !PT ;  /* 0x0000000903037209 */ /* 0x008fe20007810000 */
[--C-:B------:R-:W-:Y:S01]  /*16f80*/  FFMA.FTZ R10, R10, c[0x0][0x2d0], -R25.reuse ;  /* 0x0000b4000a0a7a23 */ /* 0x100fe20000010819 */
[----:B------:R-:W-:Y:S01]  /*16f90*/  FMNMX.FTZ R4, R15, R4, !PT ;  /* 0x000000040f047209 */ /* 0x000fe20007810000 */
[--C-:B------:R-:W-:Y:S02]  /*16fa0*/  FFMA.FTZ R27, R168, c[0x0][0x2d0], -R25.reuse ;  /* 0x0000b400a81b7a23 */ /* 0x100fe40000010819 */
[----:B------:R2:W-:Y:S01]  /*16fb0*/  MUFU.EX2 R242, R2 ;  /* 0x0000000200f27308 */ /* 0x0005e20000000800 */
[----:B------:R-:W3:Y:S01]  /*16fc0*/  SHFL.BFLY PT, R173, R3, 0x1, 0x1f ;  /* 0x0c201f0003ad7f89 */ /* 0x000ee200000e0000 */
[----:B------:R-:W-:Y:S02]  /*16fd0*/  FSEL R24, R51, -INF , !P0 ;  /* 0xff80000033187808 */ /* 0x000fe40004000000 */
[----:B-1----:R-:W-:Y:S01]  /*16fe0*/  FMNMX.FTZ R8, R18, R4, !PT ;  /* 0x0000000412087209 */ /* 0x002fe20007810000 */
[--C-:B------:R-:W-:Y:S01]  /*16ff0*/  FFMA.FTZ R4, R176, c[0x0][0x2d0], -R12.reuse ;  /* 0x0000b400b0047a23 */ /* 0x100fe2000001080c */
[----:B----4-:R-:W-:Y:S01]  /*17000*/  F2FP.BF16.PACK_AB R28, R248, R243 ;  /* 0x000000f3f81c723e */ /* 0x010fe200000010ff */
[--C-:B------:R-:W-:Y:S01]  /*17010*/  FFMA.FTZ R176, R40, c[0x0][0x2d0], -R12.reuse ;  /* 0x0000b40028b07a23 */ /* 0x100fe2000001080c */
[----:B------:R-:W-:Y:S02]  /*17020*/  FMNMX.FTZ R8, R19, R8, !PT ;  /* 0x0000000813087209 */ /* 0x000fe40007810000 */
[----:B------:R1:W-:Y:S02]  /*17030*/  MUFU.EX2 R247, R4 ;  /* 0x0000000400f77308 */ /* 0x0003e40000000800 */
[----:B------:R-:W-:Y:S04]  /*17040*/  FMNMX.FTZ R8, R42, R8, !PT ;  /* 0x000000082a087209 */ /* 0x000fe80007810000 */
[----:B------:R-:W-:Y:S04]  /*17050*/  FMNMX.FTZ R8, R44, R8, !PT ;  /* 0x000000082c087209 */ /* 0x000fe80007810000 */
[----:B------:R-:W4:Y:S01]  /*17060*/  MUFU.EX2 R244, R10 ;  /* 0x0000000a00f47308 */ /* 0x000f220000000800 */
[--C-:B--2---:R-:W-:Y:S01]  /*17070*/  FFMA.FTZ R2, R22, c[0x0][0x2d0], -R25.reuse ;  /* 0x0000b40016027a23 */ /* 0x104fe20000010819 */
[----:B---3--:R-:W-:Y:S01]  /*17080*/  FMNMX.FTZ R173, R3, R173, !PT ;  /* 0x000000ad03ad7209 */ /* 0x008fe20007810000 */
[--C-:B------:R-:W-:Y:S03]  /*17090*/  FFMA.FTZ R3, R23, c[0x0][0x2d0], -R25.reuse ;  /* 0x0000b40017037a23 */ /* 0x100fe60000010819 */
[C---:B------:R-:W-:Y:S04]  /*170a0*/  FSETP.NEU.FTZ.AND P0, PT, R173.reuse, -INF , PT ;  /* 0xff800000ad00780b */ /* 0x040fe80003f1d000 */
[----:B------:R2:W-:Y:S01]  /*170b0*/  MUFU.EX2 R251, R3 ;  /* 0x0000000300fb7308 */ /* 0x0005e20000000800 */
[----:B------:R-:W-:Y:S02]  /*170c0*/  FMUL.FTZ R26, R173, c[0x0][0x2d0] ;  /* 0x0000b400ad1a7a20 */ /* 0x000fe40000410000 */
[----:B-1----:R-:W-:Y:S03]  /*170d0*/  FFMA.FTZ R4, R177, c[0x0][0x2d0], -R12 ;  /* 0x0000b400b1047a23 */ /* 0x002fe6000001080c */
[----:B------:R-:W-:Y:S04]  /*170e0*/  FSEL R26, R26, RZ, P0 ;  /* 0x000000ff1a1a7208 */ /* 0x000fe80000000000 */
[----:B------:R1:W3:Y:S01]  /*170f0*/  MUFU.EX2 R250, R4 ;  /* 0x0000000400fa7308 */ /* 0x0002e20000000800 */
[--C-:B------:R-:W-:Y:S01]  /*17100*/  FFMA.FTZ R40, R203, c[0x0][0x2d0], -R26.reuse ;  /* 0x0000b400cb287a23 */ /* 0x100fe2000001081a */
[----:B----4-:R-:W-:Y:S08]  /*17110*/  F2FP.BF16.PACK_AB R29, R242, R244 ;  /* 0x000000f4f21d723e */ /* 0x010ff000000010ff */
[----:B------:R-:W4:Y:S01]  /*17120*/  MUFU.EX2 R240, R2 ;  /* 0x0000000200f07308 */ /* 0x000f220000000800 */
[--C-:B--2---:R-:W-:Y:S09]  /*17130*/  FFMA.FTZ R3, R11, c[0x0][0x2d0], -R26.reuse ;  /* 0x0000b4000b037a23 */ /* 0x104ff2000001081a */
[----:B------:R2:W-:Y:S01]  /*17140*/  MUFU.EX2 R238, R3 ;  /* 0x0000000300ee7308 */ /* 0x0005e20000000800 */
[----:B-1----:R-:W-:Y:S02]  /*17150*/  FMNMX.FTZ R4, R48, R8, !PT ;  /* 0x0000000830047209 */ /* 0x002fe40007810000 */
[----:B---3--:R-:W-:Y:S02]  /*17160*/  F2FP.BF16.PACK_AB R30, R250, R247 ;  /* 0x000000f7fa1e723e */ /* 0x008fe400000010ff */
[----:B------:R-:W-:Y:S05]  /*17170*/  FMNMX.FTZ R4, R49, R4, !PT ;  /* 0x0000000431047209 */ /* 0x000fea0007810000 */
[----:B------:R1:W-:Y:S01]  /*17180*/  MUFU.EX2 R214, R27 ;  /* 0x0000001b00d67308 */ /* 0x0003e20000000800 */
[----:B------:R-:W-:Y:S01]  /*17190*/  FMNMX.FTZ R0, R208, R4, !PT ;  /* 0x00000004d0007209 */ /* 0x000fe20007810000 */
[--C-:B------:R-:W-:Y:S01]  /*171a0*/  FFMA.FTZ R4, R16, c[0x0][0x2d0], -R26.reuse ;  /* 0x0000b40010047a23 */ /* 0x100fe2000001081a */
[----:B----4-:R-:W-:Y:S02]  /*171b0*/  F2FP.BF16.PACK_AB R31, R251, R240 ;  /* 0x000000f0fb1f723e */ /* 0x010fe400000010ff */
[----:B------:R-:W-:Y:S04]  /*171c0*/  FMNMX.FTZ R0, R175, R0, !PT ;  /* 0x00000000af007209 */ /* 0x000fe80007810000 */
[----:B------:R-:W-:Y:S01]  /*171d0*/  FMNMX.FTZ R0, R171, R0, !PT ;  /* 0x00000000ab007209 */ /* 0x000fe20007810000 */
[----:B------:R-:W-:Y:S03]  /*171e0*/  MUFU.EX2 R241, R4 ;  /* 0x0000000400f17308 */ /* 0x000fe60000000800 */
[----:B------:R-:W-:Y:S01]  /*171f0*/  FMNMX.FTZ R0, R24, R0, !PT ;  /* 0x0000000018007209 */ /* 0x000fe20007810000 */
[--C-:B--2---:R-:W-:Y:S04]  /*17200*/  FFMA.FTZ R3, R21, c[0x0][0x2d0], -R26.reuse ;  /* 0x0000b40015037a23 */ /* 0x104fe8000001081a */
[----:B------:R-:W2:Y:S02]  /*17210*/  SHFL.BFLY PT, R2, R0, 0x2, 0x1f ;  /* 0x0c401f0000027f89 */ /* 0x000ea400000e0000 */
[----:B------:R2:W3:Y:S01]  /*17220*/  MUFU.EX2 R239, R3 ;  /* 0x0000000300ef7308 */ /* 0x0004e20000000800 */
[--C-:B-1----:R-:W-:Y:S09]  /*17230*/  FFMA.FTZ R27, R196, c[0x0][0x2d0], -R25.reuse ;  /* 0x0000b400c41b7a23 */ /* 0x102ff20000010819 */
[----:B------:R1:W-:Y:S10]  /*17240*/  MUFU.EX2 R213, R27 ;  /* 0x0000001b00d57308 */ /* 0x0003f40000000800 */
[----:B------:R-:W-:Y:S01]  /*17250*/  MUFU.EX2 R211, R46 ;  /* 0x0000002e00d37308 */ /* 0x000fe20000000800 */
[----:B--2---:R-:W-:Y:S01]  /*17260*/  FMNMX.FTZ R3, R0, R2, !PT ;  /* 0x0000000200037209 */ /* 0x004fe20007810000 */
[----:B------:R-:W-:Y:S01]  /*17270*/  FFMA.FTZ R2, R17, c[0x0][0x2d0], -R26 ;  /* 0x0000b40011027a23 */ /* 0x000fe2000001081a */
[----:B------:R-:W-:Y:S02]  /*17280*/  FSEL R0, R172, RZ, P2 ;  /* 0x000000ffac007208 */ /* 0x000fe40001000000 */
[----:B---3--:R-:W-:Y:S01]  /*17290*/  F2FP.BF16.PACK_AB R36, R239, R238 ;  /* 0x000000eeef24723e */ /* 0x008fe200000010ff */
[----:B------:R-:W2:Y:S04]  /*172a0*/  SHFL.BFLY PT, R4, R3, 0x1, 0x1f ;  /* 0x0c201f0003047f89 */ /* 0x000ea800000e0000 */
[----:B------:R3:W4:Y:S01]  /*172b0*/  MUFU.EX2 R249, R2 ;  /* 0x0000000200f97308 */ /* 0x0007220000000800 */
[----:B------:R-:W-:Y:S02]  /*172c0*/  FADD.FTZ R0, -R0, R6 ;  /* 0x0000000600007221 */ /* 0x000fe40000010100 */
[----:B-1----:R-:W-:Y:S02]  /*172d0*/  FFMA.FTZ R27, R199, c[0x0][0x2d0], -R25 ;  /* 0x0000b400c71b7a23 */ /* 0x002fe40000010819 */
[----:B------:R-:W-:Y:S05]  /*172e0*/  FMUL.FTZ R0, R0, c[0x0][0x2d0] ;  /* 0x0000b40000007a20 */ /* 0x000fea0000410000 */
[----:B------:R1:W5:Y:S10]  /*172f0*/  MUFU.EX2 R6, R0 ;  /* 0x0000000000067308 */ /* 0x0003740000000800 */
[----:B------:R-:W-:Y:S01]  /*17300*/  MUFU.EX2 R209, R27 ;  /* 0x0000001b00d17308 */ /* 0x000fe20000000800 */
[----:B--2---:R-:W-:Y:S02]  /*17310*/  FMNMX.FTZ R3, R3, R4, !PT ;  /* 0x0000000403037209 */ /* 0x004fe40007810000 */
[----:B---3--:R-:W-:Y:S02]  /*17320*/  FSEL R2, R174, RZ, P1 ;  /* 0x000000ffae027208 */ /* 0x008fe40000800000 */
[----:B----4-:R-:W-:Y:S01]  /*17330*/  F2FP.BF16.PACK_AB R38, R249, R241 ;  /* 0x000000f1f926723e */ /* 0x010fe200000010ff */
[----:B------:R-:W-:Y:S02]  /*17340*/  FMUL.FTZ R4, R3, c[0x0][0x2d0] ;  /* 0x0000b40003047a20 */ /* 0x000fe40000410000 */
[----:B------:R-:W-:Y:S02]  /*17350*/  FADD.FTZ R2, -R2, R7 ;  /* 0x0000000702027221 */ /* 0x000fe40000010100 */
[----:B------:R-:W-:Y:S01]  /*17360*/  MUFU.EX2 R237, R178 ;  /* 0x000000b200ed7308 */ /* 0x000fe20000000800 */
[----:B-1----:R-:W-:Y:S01]  /*17370*/  FSEL R0, R173, RZ, P0 ;  /* 0x000000ffad007208 */ /* 0x002fe20000000000 */
[----:B------:R-:W-:Y:S01]  /*17380*/  FMUL.FTZ R2, R2, c[0x0][0x2d0] ;  /* 0x0000b40002027a20 */ /* 0x000fe20000410000 */
[----:B------:R-:W-:Y:S01]  /*17390*/  FSETP.NEU.FTZ.AND P0, PT, R3, -INF , PT ;  /* 0xff8000000300780b */ /* 0x000fe20003f1d000 */
[----:B-----5:R-:W-:Y:S02]  /*173a0*/  FMUL.FTZ R9, R6, R181 ;  /* 0x000000b506097220 */ /* 0x020fe40000410000 */
[----:B------:R-:W-:Y:S01]  /*173b0*/  FADD.FTZ R0, -R0, R169 ;  /* 0x000000a900007221 */ /* 0x000fe20000010100 */
[----:B------:R-:W-:Y:S03]  /*173c0*/  FSEL R4, R4, RZ, P0 ;  /* 0x000000ff04047208 */ /* 0x000fe60000000000 */
[----:B------:R-:W1:Y:S01]  /*173d0*/  MUFU.EX2 R7, R2 ;  /* 0x0000000200077308 */ /* 0x000e620000000800 */
[----:B------:R-:W-:Y:S01]  /*173e0*/  FFMA.FTZ R169, R52, c[0x0][0x2d0], -R12 ;  /* 0x0000b40034a97a23 */ /* 0x000fe2000001080c */
[----:B------:R-:W2:Y:S01]  /*173f0*/  LDL.LU R181, [R1+0x98] ;  /* 0x0000980001b57983 */ /* 0x000ea20000300800 */
[----:B------:R-:W-:Y:S02]  /*17400*/  FMUL.FTZ R0, R0, c[0x0][0x2d0] ;  /* 0x0000b40000007a20 */ /* 0x000fe40000410000 */
[--C-:B------:R-:W-:Y:S02]  /*17410*/  FFMA.FTZ R8, R18, c[0x0][0x2d0], -R4.reuse ;  /* 0x0000b40012087a23 */ /* 0x100fe40000010804 */
[C---:B------:R-:W-:Y:S02]  /*17420*/  FMUL.FTZ R20, R6.reuse, R192 ;  /* 0x000000c006147220 */ /* 0x040fe40000410000 */
[C---:B------:R-:W-:Y:S01]  /*17430*/  FMUL.FTZ R21, R6.reuse, R193 ;  /* 0x000000c106157220 */ /* 0x040fe20000410000 */
[----:B------:R3:W4:Y:S01]  /*17440*/  MUFU.EX2 R2, R0 ;  /* 0x0000000000027308 */ /* 0x0007220000000800 */
        /* <DEDUP_REMOVED lines=9> */
[C---:B------:R-:W-:Y:S01]  /*174e0*/  FMUL.FTZ R11, R7.reuse, R183 ;  /* 0x000000b7070b7220 */ /* 0x040fe20000410000 */
[----:B------:R-:W2:Y:S01]  /*174f0*/  LDL.LU R182, [R1+0x94] ;  /* 0x0000940001b67983 */ /* 0x000ea20000300800 */
[C---:B------:R-:W-:Y:S01]  /*17500*/  FMUL.FTZ R22, R7.reuse, R194 ;  /* 0x000000c207167220 */ /* 0x040fe20000410000 */
[----:B------:R-:W-:Y:S01]  /*17510*/  MUFU.EX2 R178, R53 ;  /* 0x0000003500b27308 */ /* 0x000fe20000000800 */
[C---:B------:R-:W-:Y:S01]  /*17520*/  FMUL.FTZ R23, R7.reuse, R195 ;  /* 0x000000c307177220 */ /* 0x040fe20000410000 */
[----:B------:R-:W2:Y:S01]  /*17530*/  LDL.LU R183, [R1+0x90] ;  /* 0x0000900001b77983 */ /* 0x000ea20000300800 */
[C---:B------:R-:W-:Y:S02]  /*17540*/  FMUL.FTZ R138, R7.reuse, R138 ;  /* 0x0000008a078a7220 */ /* 0x040fe40000410000 */
[--C-:B---3--:R-:W-:Y:S01]  /*17550*/  FFMA.FTZ R0, R14, c[0x0][0x2d0], -R4.reuse ;  /* 0x0000b4000e007a23 */ /* 0x108fe20000010804 */
[----:B------:R-:W-:Y:S01]  /*17560*/  LDSM.16.MT88.4 R192, [R217+0x3080] ;  /* 0x00308000d9c0783b */ /* 0x000fe20000004200 */
[C---:B----4-:R-:W-:Y:S02]  /*17570*/  FMUL.FTZ R13, R2.reuse, R185 ;  /* 0x000000b9020d7220 */ /* 0x050fe40000410000 */
[C---:B------:R-:W-:Y:S01]  /*17580*/  FMUL.FTZ R16, R2.reuse, R188 ;  /* 0x000000bc02107220 */ /* 0x040fe20000410000 */
[----:B------:R1:W-:Y:S01]  /*17590*/  MUFU.EX2 R50, R0 ;  /* 0x0000000000327308 */ /* 0x0003e20000000800 */
[C---:B------:R-:W-:Y:S02]  /*175a0*/  FMUL.FTZ R17, R2.reuse, R189 ;  /* 0x000000bd02117220 */ /* 0x040fe40000410000 */
[----:B------:R-:W-:Y:S02]  /*175b0*/  FMUL.FTZ R139, R7, R139 ;  /* 0x0000008b078b7220 */ /* 0x000fe40000410000 */
[--C-:B-----5:R-:W-:Y:S02]  /*175c0*/  FFMA.FTZ R8, R19, c[0x0][0x2d0], -R4.reuse ;  /* 0x0000b40013087a23 */ /* 0x120fe40000010804 */
        /* <DEDUP_REMOVED lines=10> */
[C---:B------:R-:W-:Y:S02]  /*17670*/  FMUL.FTZ R156, R2.reuse, R156 ;  /* 0x0000009c029c7220 */ /* 0x040fe40000410000 */
[----:B-1----:R-:W-:Y:S02]  /*17680*/  FFMA.FTZ R0, R15, c[0x0][0x2d0], -R4 ;  /* 0x0000b4000f007a23 */ /* 0x002fe40000010804 */
[C---:B------:R-:W-:Y:S02]  /*17690*/  FMUL.FTZ R157, R2.reuse, R157 ;  /* 0x0000009d029d7220 */ /* 0x040fe40000410000 */
[C---:B------:R-:W-:Y:S01]  /*176a0*/  FMUL.FTZ R160, R2.reuse, R160 ;  /* 0x000000a002a07220 */ /* 0x040fe20000410000 */
[----:B------:R1:W4:Y:S01]  /*176b0*/  MUFU.EX2 R245, R0 ;  /* 0x0000000000f57308 */ /* 0x0003220000000800 */
[----:B------:R-:W-:Y:S02]  /*176c0*/  FMUL.FTZ R161, R2, R161 ;  /* 0x000000a102a17220 */ /* 0x000fe40000410000 */
[C---:B------:R-:W-:Y:S01]  /*176d0*/  FMUL.FTZ R165, R6.reuse, R165 ;  /* 0x000000a506a57220 */ /* 0x040fe20000410000 */
[----:B---3--:R-:W-:Y:S01]  /*176e0*/  F2FP.BF16.PACK_AB R39, R51, R246 ;  /* 0x000000f63327723e */ /* 0x008fe200000010ff */
[C---:B------:R-:W-:Y:S01]  /*176f0*/  FMUL.FTZ R8, R6.reuse, R180 ;  /* 0x000000b406087220 */ /* 0x040fe20000410000 */
[----:B------:R-:W-:Y:S01]  /*17700*/  MOV R180, R212 ;  /* 0x000000d400b47202 */ /* 0x000fe20000000f00 */
[C---:B------:R-:W-:Y:S02]  /*17710*/  FMUL.FTZ R166, R7.reuse, R166 ;  /* 0x000000a607a67220 */ /* 0x040fe40000410000 */
[C---:B------:R-:W-:Y:S01]  /*17720*/  FMUL.FTZ R167, R7.reuse, R167 ;  /* 0x000000a707a77220 */ /* 0x040fe20000410000 */
[----:B------:R-:W-:Y:S01]  /*17730*/  MUFU.EX2 R212, R45 ;  /* 0x0000002d00d47308 */ /* 0x000fe20000000800 */
        /* <DEDUP_REMOVED lines=8> */
[----:B------:R-:W-:Y:S02]  /*177c0*/  FMUL.FTZ R61, R2, R61 ;  /* 0x0000003d023d7220 */ /* 0x000fe40000410000 */
[----:B------:R-:W-:Y:S02]  /*177d0*/  FADD.FTZ R0, -R0, R170 ;  /* 0x000000aa00007221 */ /* 0x000fe40000010100 */
[----:B------:R-:W-:Y:S02]  /*177e0*/  FFMA.FTZ R170, R41, c[0x0][0x2d0], -R12 ;  /* 0x0000b40029aa7a23 */ /* 0x000fe4000001080c */
[----:B------:R-:W-:Y:S02]  /*177f0*/  FMUL.FTZ R0, R0, c[0x0][0x2d0] ;  /* 0x0000b40000007a20 */ /* 0x000fe40000410000 */
[C---:B------:R-:W-:Y:S02]  /*17800*/  FMUL.FTZ R12, R2.reuse, R184 ;  /* 0x000000b8020c7220 */ /* 0x040fe40000410000 */
[C---:B------:R-:W-:Y:S01]  /*17810*/  FMUL.FTZ R64, R2.reuse, R64 ;  /* 0x0000004002407220 */ /* 0x040fe20000410000 */
[----:B------:R-:W3:Y:S01]  /*17820*/  LDL.LU R184, [R1+0x8c] ;  /* 0x00008c0001b87983 */ /* 0x000ee20000300800 */
[----:B------:R-:W1:Y:S01]  /*17830*/  MUFU.EX2 R0, R0 ;  /* 0x0000000000007308 */ /* 0x000e620000000800 */
[----:B------:R-:W-:Y:S02]  /*17840*/  FMUL.FTZ R65, R2, R65 ;  /* 0x0000004102417220 */ /* 0x000fe40000410000 */
        /* <DEDUP_REMOVED lines=8> */
[--C-:B------:R-:W-:Y:S02]  /*178d0*/  FFMA.FTZ R27, R198, c[0x0][0x2d0], -R25.reuse ;  /* 0x0000b400c61b7a23 */ /* 0x100fe40000010819 */
[C---:B------:R-:W-:Y:S02]  /*178e0*/  FMUL.FTZ R76, R2.reuse, R76 ;  /* 0x0000004c024c7220 */ /* 0x040fe40000410000 */
[----:B------:R-:W-:Y:S01]  /*178f0*/  FMUL.FTZ R77, R2, R77 ;  /* 0x0000004d024d7220 */ /* 0x000fe20000410000 */
[----:B------:R4:W-:Y:S01]  /*17900*/  MUFU.EX2 R210, R27 ;  /* 0x0000001b00d27308 */ /* 0x0009e20000000800 */
        /* <DEDUP_REMOVED lines=15> */
[C---:B------:R-:W-:Y:S04]  /*17a00*/  FMUL.FTZ R163, R0.reuse, R163 ;  /* 0x000000a300a37220 */ /* 0x040fe80000410000 */
        /* <DEDUP_REMOVED lines=13> */
[C---:B------:R-:W-:Y:S02]  /*17ae0*/  FMUL.FTZ R87, R7.reuse, R87 ;  /* 0x0000005707577220 */ /* 0x040fe40000410000 */
[C---:B------:R-:W-:Y:S01]  /*17af0*/  FMUL.FTZ R88, R6.reuse, R88 ;  /* 0x0000005806587220 */ /* 0x040fe20000410000 */
[-C--:B-1----:R-:W-:Y:S03]  /*17b00*/  HMMA.16816.F32.BF16 R136, R28, R32.reuse, R136 ;  /* 0x000000201c88723c */ /* 0x082fe60000041888 */
[----:B------:R-:W-:Y:S02]  /*17b10*/  FMUL.FTZ R89, R6, R89 ;  /* 0x0000005906597220 */ /* 0x000fe40000410000 */
[C---:B------:R-:W-:Y:S02]  /*17b20*/  FMUL.FTZ R90, R7.reuse, R90 ;  /* 0x0000005a075a7220 */ /* 0x040fe40000410000 */
[C---:B------:R-:W-:Y:S01]  /*17b30*/  FMUL.FTZ R91, R7.reuse, R91 ;  /* 0x0000005b075b7220 */ /* 0x040fe20000410000 */
[C---:B------:R-:W-:Y:S04]  /*17b40*/  HMMA.16816.F32.BF16 R140, R36.reuse, R32, R140 ;  /* 0x00000020248c723c */ /* 0x040fe8000004188c */
[C---:B------:R-:W-:Y:S02]  /*17b50*/  FMUL.FTZ R92, R2.reuse, R92 ;  /* 0x0000005c025c7220 */ /* 0x040fe40000410000 */
[----:B------:R-:W-:Y:S02]  /*17b60*/  FMUL.FTZ R93, R2, R93 ;  /* 0x0000005d025d7220 */ /* 0x000fe40000410000 */
[-C--:B------:R-:W-:Y:S04]  /*17b70*/  HMMA.16816.F32.BF16 R144, R36, R34.reuse, R144 ;  /* 0x000000222490723c */ /* 0x080fe80000041890 */
[C---:B------:R-:W-:Y:S02]  /*17b80*/  FMUL.FTZ R94, R0.reuse, R94 ;  /* 0x0000005e005e7220 */ /* 0x040fe40000410000 */
[----:B------:R-:W-:Y:S02]  /*17b90*/  FMUL.FTZ R95, R0, R95 ;  /* 0x0000005f005f7220 */ /* 0x000fe40000410000 */
[C---:B------:R-:W-:Y:S01]  /*17ba0*/  HMMA.16816.F32.BF16 R148, R28.reuse, R34, R148 ;  /* 0x000000221c94723c */ /* 0x040fe20000041894 */
[----:B------:R-:W1:Y:S03]  /*17bb0*/  LDSM.16.MT88.4 R32, [R220+0x2080] ;  /* 0x00208000dc20783b */ /* 0x000e660000004200 */
[C---:B------:R-:W-:Y:S02]  /*17bc0*/  FMUL.FTZ R96, R2.reuse, R96 ;  /* 0x0000006002607220 */ /* 0x040fe40000410000 */
[----:B------:R-:W-:Y:S02]  /*17bd0*/  FMUL.FTZ R97, R2, R97 ;  /* 0x0000006102617220 */ /* 0x000fe40000410000 */
[C---:B------:R-:W-:Y:S04]  /*17be0*/  FMUL.FTZ R98, R0.reuse, R98 ;  /* 0x0000006200627220 */ /* 0x040fe80000410000 */
        /* <DEDUP_REMOVED lines=33> */
[C---:B------:R-:W-:Y:S02]  /*17e00*/  FMUL.FTZ R131, R0.reuse, R131 ;  /* 0x0000008300837220 */ /* 0x040fe40000410000 */
[----:B--2---:R-:W-:Y:S02]  /*17e10*/  FFMA.FTZ R0, R0, R181, R50 ;  /* 0x000000b500007223 */ /* 0x004fe40000010032 */
[--C-:B----4-:R-:W-:Y:S02]  /*17e20*/  FFMA.FTZ R27, R55, c[0x0][0x2d0], -R26.reuse ;  /* 0x0000b400371b7a23 */ /* 0x110fe4000001081a */
[C---:B------:R-:W-:Y:S01]  /*17e30*/  FMUL.FTZ R120, R6.reuse, R120 ;  /* 0x0000007806787220 */ /* 0x040fe20000410000 */
[----:B------:R-:W-:Y:S01]  /*17e40*/  MUFU.EX2 R55, R170 ;  /* 0x000000aa00377308 */ /* 0x000fe20000000800 */
[C---:B------:R-:W-:Y:S02]  /*17e50*/  FMUL.FTZ R121, R6.reuse, R121 ;  /* 0x0000007906797220 */ /* 0x040fe40000410000 */
[C---:B------:R-:W-:Y:S02]  /*17e60*/  FMUL.FTZ R122, R7.reuse, R122 ;  /* 0x0000007a077a7220 */ /* 0x040fe40000410000 */
[C---:B------:R-:W-:Y:S02]  /*17e70*/  FMUL.FTZ R123, R7.reuse, R123 ;  /* 0x0000007b077b7220 */ /* 0x040fe40000410000 */
[C---:B------:R-:W-:Y:S02]  /*17e80*/  FMUL.FTZ R132, R6.reuse, R132 ;  /* 0x0000008406847220 */ /* 0x040fe40000410000 */
[----:B------:R-:W-:Y:S01]  /*17e90*/  FMUL.FTZ R133, R6, R133 ;  /* 0x0000008506857220 */ /* 0x000fe20000410000 */
[----:B------:R2:W-:Y:S01]  /*17ea0*/  MUFU.EX2 R196, R27 ;  /* 0x0000001b00c47308 */ /* 0x0005e20000000800 */
[C---:B------:R-:W-:Y:S02]  /*17eb0*/  FMUL.FTZ R134, R7.reuse, R134 ;  /* 0x0000008607867220 */ /* 0x040fe40000410000 */
[C---:B------:R-:W-:Y:S02]  /*17ec0*/  FMUL.FTZ R135, R7.reuse, R135 ;  /* 0x0000008707877220 */ /* 0x040fe40000410000 */
[----:B------:R-:W-:Y:S01]  /*17ed0*/  FFMA.FTZ R41, R200, c[0x0][0x2d0], -R26 ;  /* 0x0000b400c8297a23 */ /* 0x000fe2000001081a */
[-C--:B-1----:R-:W-:Y:S03]  /*17ee0*/  HMMA.16816.F32.BF16 R56, R28, R32.reuse, R56 ;  /* 0x000000201c38723c */ /* 0x082fe60000041838 */
[----:B------:R-:W-:Y:S05]  /*17ef0*/  FFMA.FTZ R7, R7, R183, R244 ;  /* 0x000000b707077223 */ /* 0x000fea00000100f4 */
[C---:B------:R-:W-:Y:S08]  /*17f00*/  HMMA.16816.F32.BF16 R60, R36.reuse, R32, R60 ;  /* 0x00000020243c723c */ /* 0x040ff0000004183c */
[-C--:B------:R-:W-:Y:S04]  /*17f10*/  HMMA.16816.F32.BF16 R64, R36, R34.reuse, R64 ;  /* 0x000000222440723c */ /* 0x080fe80000041840 */
[--C-:B--2---:R-:W-:Y:S04]  /*17f20*/  FFMA.FTZ R27, R54, c[0x0][0x2d0], -R26.reuse ;  /* 0x0000b400361b7a23 */ /* 0x104fe8000001081a */
[C---:B------:R-:W-:Y:S01]  /*17f30*/  HMMA.16816.F32.BF16 R68, R28.reuse, R34, R68 ;  /* 0x000000221c44723c */ /* 0x040fe20000041844 */
[----:B------:R-:W1:Y:S01]  /*17f40*/  LDSM.16.MT88.4 R32, [R217+0x3880] ;  /* 0x00388000d920783b */ /* 0x000e620000004200 */
[----:B------:R2:W-:Y:S02]  /*17f50*/  MUFU.EX2 R198, R27 ;  /* 0x0000001b00c67308 */ /* 0x0005e40000000800 */
[--C-:B--2---:R-:W-:Y:S02]  /*17f60*/  FFMA.FTZ R27, R43, c[0x0][0x2d0], -R26.reuse ;  /* 0x0000b4002b1b7a23 */ /* 0x104fe4000001081a */
[--C-:B------:R-:W-:Y:S06]  /*17f70*/  FFMA.FTZ R43, R206, c[0x0][0x2d0], -R25.reuse ;  /* 0x0000b400ce2b7a23 */ /* 0x100fec0000010819 */
[----:B------:R2:W-:Y:S10]  /*17f80*/  MUFU.EX2 R199, R27 ;  /* 0x0000001b00c77308 */ /* 0x0005f40000000800 */
[----:B------:R-:W-:Y:S01]  /*17f90*/  MUFU.EX2 R54, R43 ;  /* 0x0000002b00367308 */ /* 0x000fe20000000800 */
[-C--:B-1----:R-:W-:Y:S08]  /*17fa0*/  HMMA.16816.F32.BF16 R72, R28, R32.reuse, R72 ;  /* 0x000000201c48723c */ /* 0x082ff00000041848 */
[C---:B------:R-:W-:Y:S04]  /*17fb0*/  HMMA.16816.F32.BF16 R76, R36.reuse, R32, R76 ;  /* 0x00000020244c723c */ /* 0x040fe8000004184c */
[----:B--2---:R-:W-:Y:S01]  /*17fc0*/  FFMA.FTZ R27, R197, c[0x0][0x2d0], -R26 ;  /* 0x0000b400c51b7a23 */ /* 0x004fe2000001081a */
[----:B------:R-:W-:Y:S03]  /*17fd0*/  MOV R197, R180 ;  /* 0x000000b400c57202 */ /* 0x000fe60000000f00 */
[-C--:B------:R-:W-:Y:S01]  /*17fe0*/  HMMA.16816.F32.BF16 R80, R36, R34.reuse, R80 ;  /* 0x000000222450723c */ /* 0x080fe20000041850 */
[----:B------:R1:W-:Y:S02]  /*17ff0*/  MUFU.EX2 R179, R27 ;  /* 0x0000001b00b37308 */ /* 0x0003e40000000800 */
[----:B------:R-:W-:Y:S05]  /*18000*/  ISETP.GT.AND P0, PT, R235, R197, PT ;  /* 0x000000c5eb00720c */ /* 0x000fea0003f04270 */
[C---:B------:R-:W-:Y:S01]  /*18010*/  HMMA.16816.F32.BF16 R84, R28.reuse, R34, R84 ;  /* 0x000000221c54723c */ /* 0x040fe20000041854 */
[----:B------:R-:W2:Y:S03]  /*18020*/  LDSM.16.MT88.4 R32, [R218+0x3880] ;  /* 0x00388000da20783b */ /* 0x000ea60000004200 */
[--C-:B-1----:R-:W-:Y:S02]  /*18030*/  FFMA.FTZ R27, R42, c[0x0][0x2d0], -R4.reuse ;  /* 0x0000b4002a1b7a23 */ /* 0x102fe40000010804 */
[--C-:B------:R-:W-:Y:S02]  /*18040*/  FFMA.FTZ R42, R205, c[0x0][0x2d0], -R25.reuse ;  /* 0x0000b400cd2a7a23 */ /* 0x100fe40000010819 */
[----:B------:R1:W-:Y:S10]  /*18050*/  MUFU.EX2 R46, R27 ;  /* 0x0000001b002e7308 */ /* 0x0003f40000000800 */
[----:B------:R-:W-:Y:S01]  /*18060*/  MUFU.EX2 R170, R42 ;  /* 0x0000002a00aa7308 */ /* 0x000fe20000000800 */
[-C--:B--2---:R-:W-:Y:S03]  /*18070*/  HMMA.16816.F32.BF16 R88, R28, R32.reuse, R88 ;  /* 0x000000201c58723c */ /* 0x084fe60000041858 */
[--C-:B-1----:R-:W-:Y:S02]  /*18080*/  FFMA.FTZ R27, R44, c[0x0][0x2d0], -R4.reuse ;  /* 0x0000b4002c1b7a23 */ /* 0x102fe40000010804 */
[--C-:B------:R-:W-:Y:S03]  /*18090*/  FFMA.FTZ R44, R207, c[0x0][0x2d0], -R25.reuse ;  /* 0x0000b400cf2c7a23 */ /* 0x100fe60000010819 */
[C---:B------:R-:W-:Y:S01]  /*180a0*/  HMMA.16816.F32.BF16 R92, R36.reuse, R32, R92 ;  /* 0x00000020245c723c */ /* 0x040fe2000004185c */
[----:B------:R1:W-:Y:S03]  /*180b0*/  MUFU.EX2 R45, R27 ;  /* 0x0000001b002d7308 */ /* 0x0003e60000000800 */
[----:B------:R-:W-:Y:S04]  /*180c0*/  FFMA.FTZ R25, R204, c[0x0][0x2d0], -R25 ;  /* 0x0000b400cc197a23 */ /* 0x000fe80000010819 */
[-C--:B------:R-:W-:Y:S03]  /*180d0*/  HMMA.16816.F32.BF16 R96, R36, R34.reuse, R96 ;  /* 0x000000222460723c */ /* 0x080fe60000041860 */
[----:B------:R2:W-:Y:S05]  /*180e0*/  MUFU.EX2 R177, R25 ;  /* 0x0000001900b17308 */ /* 0x0005ea0000000800 */
[C---:B------:R-:W-:Y:S01]  /*180f0*/  HMMA.16816.F32.BF16 R100, R28.reuse, R34, R100 ;  /* 0x000000221c64723c */ /* 0x040fe20000041864 */
[----:B------:R-:W4:Y:S04]  /*18100*/  LDSM.16.MT88.4 R32, [R220+0x3880] ;  /* 0x00388000dc20783b */ /* 0x000f280000004200 */
[----:B------:R-:W-:Y:S01]  /*18110*/  MUFU.EX2 R52, R44 ;  /* 0x0000002c00347308 */ /* 0x000fe20000000800 */
[--C-:B-1----:R-:W-:Y:S09]  /*18120*/  FFMA.FTZ R27, R48, c[0x0][0x2d0], -R4.reuse ;  /* 0x0000b400301b7a23 */ /* 0x102ff20000010804 */
[----:B------:R1:W-:Y:S01]  /*18130*/  MUFU.EX2 R47, R27 ;  /* 0x0000001b002f7308 */ /* 0x0003e20000000800 */
[--C-:B--2---:R-:W-:Y:S09]  /*18140*/  FFMA.FTZ R25, R208, c[0x0][0x2d0], -R4.reuse ;  /* 0x0000b400d0197a23 */ /* 0x104ff20000010804 */
[----:B------:R2:W-:Y:S10]  /*18150*/  MUFU.EX2 R43, R25 ;  /* 0x00000019002b7308 */ /* 0x0005f40000000800 */
[----:B------:R-:W-:Y:S01]  /*18160*/  MUFU.EX2 R44, R41 ;  /* 0x00000029002c7308 */ /* 0x000fe20000000800 */
[--C-:B-1----:R-:W-:Y:S01]  /*18170*/  FFMA.FTZ R27, R49, c[0x0][0x2d0], -R4.reuse ;  /* 0x0000b400311b7a23 */ /* 0x102fe20000010804 */
[-C--:B----4-:R-:W-:Y:S08]  /*18180*/  HMMA.16816.F32.BF16 R104, R28, R32.reuse, R104 ;  /* 0x000000201c68723c */ /* 0x090ff00000041868 */
[----:B------:R1:W-:Y:S01]  /*18190*/  MUFU.EX2 R48, R27 ;  /* 0x0000001b00307308 */ /* 0x0003e20000000800 */
[C---:B------:R-:W-:Y:S04]  /*181a0*/  HMMA.16816.F32.BF16 R108, R36.reuse, R32, R108 ;  /* 0x00000020246c723c */ /* 0x040fe8000004186c */
[----:B--2---:R-:W-:Y:S05]  /*181b0*/  FFMA.FTZ R25, R175, c[0x0][0x2d0], -R4 ;  /* 0x0000b400af197a23 */ /* 0x004fea0000010804 */
[----:B------:R-:W2:Y:S01]  /*181c0*/  MUFU.EX2 R49, R176 ;  /* 0x000000b000317308 */ /* 0x000ea20000000800 */
[-C--:B------:R-:W-:Y:S08]  /*181d0*/  HMMA.16816.F32.BF16 R112, R36, R34.reuse, R112 ;  /* 0x000000222470723c */ /* 0x080ff00000041870 */
[C---:B------:R-:W-:Y:S01]  /*181e0*/  HMMA.16816.F32.BF16 R116, R28.reuse, R34, R116 ;  /* 0x000000221c74723c */ /* 0x040fe20000041874 */
[----:B------:R-:W4:Y:S01]  /*181f0*/  LDSM.16.MT88.4 R32, [R219+0x3880] ;  /* 0x00388000db20783b */ /* 0x000f220000004200 */
[----:B------:R-:W5:Y:S02]  /*18200*/  MUFU.EX2 R176, R169 ;  /* 0x000000a900b07308 */ /* 0x000f640000000800 */
[--C-:B-1----:R-:W-:Y:S02]  /*18210*/  FFMA.FTZ R27, R202, c[0x0][0x2d0], -R26.reuse ;  /* 0x0000b400ca1b7a23 */ /* 0x102fe4000001081a */
[----:B------:R-:W-:Y:S06]  /*18220*/  FFMA.FTZ R26, R201, c[0x0][0x2d0], -R26 ;  /* 0x0000b400c91a7a23 */ /* 0x000fec000001081a */
[----:B------:R3:W-:Y:S10]  /*18230*/  MUFU.EX2 R169, R26 ;  /* 0x0000001a00a97308 */ /* 0x0007f40000000800 */
[----:B------:R1:W1:Y:S10]  /*18240*/  MUFU.EX2 R168, R27 ;  /* 0x0000001b00a87308 */ /* 0x0002740000000800 */
[----:B------:R5:W5:Y:S01]  /*18250*/  MUFU.EX2 R41, R25 ;  /* 0x0000001900297308 */ /* 0x000b620000000800 */
[----:B---3--:R-:W-:Y:S02]  /*18260*/  FFMA.FTZ R26, R6, R184, R243 ;  /* 0x000000b8061a7223 */ /* 0x008fe400000100f3 */
[--C-:B------:R-:W-:Y:S02]  /*18270*/  FFMA.FTZ R6, R171, c[0x0][0x2d0], -R4.reuse ;  /* 0x0000b400ab067a23 */ /* 0x100fe40000010804 */
[----:B------:R-:W-:Y:S01]  /*18280*/  FFMA.FTZ R4, R24, c[0x0][0x2d0], -R4 ;  /* 0x0000b40018047a23 */ /* 0x000fe20000010804 */
[-C--:B----4-:R-:W-:Y:S04]  /*18290*/  HMMA.16816.F32.BF16 R120, R28, R32.reuse, R120 ;  /* 0x000000201c78723c */ /* 0x090fe80000041878 */
[----:B------:R3:W-:Y:S01]  /*182a0*/  MUFU.EX2 R42, R6 ;  /* 0x00000006002a7308 */ /* 0x0007e20000000800 */
[----:B--2---:R-:W-:Y:S02]  /*182b0*/  F2FP.BF16.PACK_AB R24, R55, R49 ;  /* 0x000000313718723e */ /* 0x004fe400000010ff */
[----:B-1----:R-:W-:Y:S01]  /*182c0*/  F2FP.BF16.PACK_AB R27, R177, R170 ;  /* 0x000000aab11b723e */ /* 0x002fe200000010ff */
[C---:B------:R-:W-:Y:S06]  /*182d0*/  HMMA.16816.F32.BF16 R124, R36.reuse, R32, R124 ;  /* 0x00000020247c723c */ /* 0x040fec000004187c */
[----:B------:R1:W2:Y:S01]  /*182e0*/  MUFU.EX2 R40, R4 ;  /* 0x0000000400287308 */ /* 0x0002a20000000800 */
[----:B------:R-:W-:Y:S01]  /*182f0*/  F2FP.BF16.PACK_AB R32, R198, R196 ;  /* 0x000000c4c620723e */ /* 0x000fe200000010ff */
[-C--:B------:R-:W-:Y:S01]  /*18300*/  HMMA.16816.F32.BF16 R128, R36, R34.reuse, R128 ;  /* 0x000000222480723c */ /* 0x080fe20000041880 */
[----:B------:R-:W4:Y:S03]  /*18310*/  LDSM.16.MT88.4 R36, [R217+0x2880] ;  /* 0x00288000d924783b */ /* 0x000f260000004200 */
[----:B------:R-:W-:Y:S02]  /*18320*/  F2FP.BF16.PACK_AB R33, R45, R46 ;  /* 0x0000002e2d21723e */ /* 0x000fe400000010ff */
[----:B-----5:R-:W-:Y:S02]  /*18330*/  F2FP.BF16.PACK_AB R25, R54, R52 ;  /* 0x000000343619723e */ /* 0x020fe400000010ff */
[----:B------:R-:W-:Y:S04]  /*18340*/  HMMA.16816.F32.BF16 R132, R28, R34, R132 ;  /* 0x000000221c84723c */ /* 0x000fe80000041884 */
[----:B---3--:R-:W-:Y:S02]  /*18350*/  FFMA.FTZ R6, R2, R182, R238 ;  /* 0x000000b602067223 */ /* 0x008fe400000100ee */
[----:B------:R-:W-:Y:S01]  /*18360*/  FADD.FTZ R2, R242, R7 ;  /* 0x00000007f2027221 */ /* 0x000fe20000010000 */
[----:B------:R-:W-:Y:S01]  /*18370*/  F2FP.BF16.PACK_AB R28, R237, R215 ;  /* 0x000000d7ed1c723e */ /* 0x000fe200000010ff */
[----:B------:R-:W-:Y:S01]  /*18380*/  FADD.FTZ R6, R239, R6 ;  /* 0x00000006ef067221 */ /* 0x000fe20000010000 */
[----:B------:R-:W-:Y:S03]  /*18390*/  F2FP.BF16.PACK_AB R29, R213, R214 ;  /* 0x000000d6d51d723e */ /* 0x000fe600000010ff */
[----:B------:R-:W-:Y:S01]  /*183a0*/  F2FP.BF16.PACK_AB R30, R211, R212 ;  /* 0x000000d4d31e723e */ /* 0x000fe200000010ff */
[----:B-1----:R-:W-:Y:S01]  /*183b0*/  FADD.FTZ R4, R248, R26 ;  /* 0x0000001af8047221 */ /* 0x002fe20000010000 */
[----:B------:R-:W-:Y:S01]  /*183c0*/  F2FP.BF16.PACK_AB R31, R210, R209 ;  /* 0x000000d1d21f723e */ /* 0x000fe200000010ff */
[----:B------:R-:W-:Y:S01]  /*183d0*/  FADD.FTZ R6, R241, R6 ;  /* 0x00000006f1067221 */ /* 0x000fe20000010000 */
[----:B------:R-:W-:Y:S01]  /*183e0*/  F2FP.BF16.PACK_AB R34, R179, R199 ;  /* 0x000000c7b322723e */ /* 0x000fe200000010ff */
[----:B------:R-:W-:Y:S01]  /*183f0*/  FADD.FTZ R4, R247, R4 ;  /* 0x00000004f7047221 */ /* 0x000fe20000010000 */
[----:B------:R-:W-:Y:S01]  /*18400*/  F2FP.BF16.PACK_AB R35, R48, R47 ;  /* 0x0000002f3023723e */ /* 0x000fe200000010ff */
[----:B------:R-:W-:Y:S01]  /*18410*/  FADD.FTZ R2, R240, R2 ;  /* 0x00000002f0027221 */ /* 0x000fe20000010000 */
[----:B------:R-:W-:Y:S01]  /*18420*/  F2FP.BF16.PACK_AB R26, R178, R176 ;  /* 0x000000b0b21a723e */ /* 0x000fe200000010ff */
[----:B------:R-:W-:Y:S02]  /*18430*/  FADD.FTZ R7, R250, R4 ;  /* 0x00000004fa077221 */ /* 0x000fe40000010000 */
[----:B------:R-:W-:Y:S02]  /*18440*/  FADD.FTZ R4, R245, R0 ;  /* 0x00000000f5047221 */ /* 0x000fe40000010000 */
[----:B------:R-:W-:Y:S02]  /*18450*/  FADD.FTZ R0, R249, R6 ;  /* 0x00000006f9007221 */ /* 0x000fe40000010000 */
[----:B------:R-:W-:Y:S02]  /*18460*/  FADD.FTZ R7, R215, R7 ;  /* 0x00000007d7077221 */ /* 0x000fe40000010000 */
[----:B------:R-:W-:Y:S02]  /*18470*/  FADD.FTZ R6, R196, R0 ;  /* 0x00000000c4067221 */ /* 0x000fe40000010000 */
[----:B------:R-:W-:Y:S01]  /*18480*/  FADD.FTZ R2, R251, R2 ;  /* 0x00000002fb027221 */ /* 0x000fe20000010000 */
[-C--:B----4-:R-:W-:Y:S03]  /*18490*/  HMMA.16816.F32.BF16 R8, R28, R36.reuse, R8 ;  /* 0x000000241c08723c */ /* 0x090fe60000041808 */
[----:B------:R-:W-:Y:S02]  /*184a0*/  FADD.FTZ R6, R198, R6 ;  /* 0x00000006c6067221 */ /* 0x000fe40000010000 */
[----:B------:R-:W-:Y:S03]  /*184b0*/  FADD.FTZ R4, R246, R4 ;  /* 0x00000004f6047221 */ /* 0x000fe60000010000 */
[C---:B------:R-:W-:Y:S04]  /*184c0*/  HMMA.16816.F32.BF16 R12, R32.reuse, R36, R12 ;  /* 0x00000024200c723c */ /* 0x040fe8000004180c */
[----:B------:R-:W-:Y:S04]  /*184d0*/  FADD.FTZ R4, R51, R4 ;  /* 0x0000000433047221 */ /* 0x000fe80000010000 */
[-C--:B------:R-:W-:Y:S04]  /*184e0*/  HMMA.16816.F32.BF16 R16, R32, R38.reuse, R16 ;  /* 0x000000262010723c */ /* 0x080fe80000041810 */
[----:B------:R-:W-:Y:S04]  /*184f0*/  FADD.FTZ R4, R46, R4 ;  /* 0x000000042e047221 */ /* 0x000fe80000010000 */
[C---:B------:R-:W-:Y:S01]  /*18500*/  HMMA.16816.F32.BF16 R20, R28.reuse, R38, R20 ;  /* 0x000000261c14723c */ /* 0x040fe20000041814 */
[----:B------:R-:W1:Y:S03]  /*18510*/  LDSM.16.MT88.4 R36, [R218+0x2880] ;  /* 0x00288000da24783b */ /* 0x000e660000004200 */
[----:B------:R-:W-:Y:S04]  /*18520*/  FADD.FTZ R4, R45, R4 ;  /* 0x000000042d047221 */ /* 0x000fe80000010000 */
[----:B------:R-:W-:Y:S04]  /*18530*/  FADD.FTZ R4, R47, R4 ;  /* 0x000000042f047221 */ /* 0x000fe80000010000 */
[----:B------:R-:W-:Y:S01]  /*18540*/  FADD.FTZ R4, R48, R4 ;  /* 0x0000000430047221 */ /* 0x000fe20000010000 */
        /* <DEDUP_REMOVED lines=32> */
[-C--:B------:R-:W-:Y:S01]  /*18750*/  HMMA.16816.F32.BF16 R128, R32, R38.reuse, R128 ;  /* 0x000000262080723c */ /* 0x080fe20000041880 */
[----:B------:R-:W1:Y:S07]  /*18760*/  LDSM.16.MT88.4 R32, [R218+0x3080] ;  /* 0x00308000da20783b */ /* 0x000e6e0000004200 */
[----:B------:R-:W-:Y:S01]  /*18770*/  HMMA.16816.F32.BF16 R132, R28, R38, R132 ;  /* 0x000000261c84723c */ /* 0x000fe20000041884 */
[----:B------:R-:W3:Y:S06]  /*18780*/  LDSM.16.MT88.4 R36, [R220+0x3080] ;  /* 0x00308000dc24783b */ /* 0x000eec0000004200 */
[----:B------:R-:W-:Y:S01]  /*18790*/  F2FP.BF16.PACK_AB R28, R53, R44 ;  /* 0x0000002c351c723e */ /* 0x000fe200000010ff */
[-C--:B------:R-:W-:Y:S01]  /*187a0*/  HMMA.16816.F32.BF16 R180, R24, R192.reuse, R8 ;  /* 0x000000c018b4723c */ /* 0x080fe20000041808 */
[----:B------:R-:W4:Y:S04]  /*187b0*/  LDSM.16.MT88.4 R8, [R219+0x3080] ;  /* 0x00308000db08783b */ /* 0x000f280000004200 */
[----:B------:R-:W-:Y:S02]  /*187c0*/  F2FP.BF16.PACK_AB R30, R169, R168 ;  /* 0x000000a8a91e723e */ /* 0x000fe400000010ff */
[----:B------:R-:W-:Y:S02]  /*187d0*/  F2FP.BF16.PACK_AB R29, R41, R43 ;  /* 0x0000002b291d723e */ /* 0x000fe400000010ff */
[----:B--2---:R-:W-:Y:S07]  /*187e0*/  F2FP.BF16.PACK_AB R31, R40, R42 ;  /* 0x0000002a281f723e */ /* 0x004fee00000010ff */
[C---:B------:R-:W-:Y:S01]  /*187f0*/  HMMA.16816.F32.BF16 R184, R28.reuse, R192, R12 ;  /* 0x000000c01cb8723c */ /* 0x040fe2000004180c */
[----:B------:R-:W2:Y:S07]  /*18800*/  LDSM.16.MT88.4 R12, [R217+0x4880] ;  /* 0x00488000d90c783b */ /* 0x000eae0000004200 */
[-C--:B------:R-:W-:Y:S01]  /*18810*/  HMMA.16816.F32.BF16 R188, R28, R194.reuse, R16 ;  /* 0x000000c21cbc723c */ /* 0x080fe20000041810 */
[----:B------:R-:W5:Y:S07]  /*18820*/  LDSM.16.MT88.4 R16, [R218+0x4880] ;  /* 0x00488000da10783b */ /* 0x000f6e0000004200 */
[C---:B------:R-:W-:Y:S01]  /*18830*/  HMMA.16816.F32.BF16 R192, R24.reuse, R194, R20 ;  /* 0x000000c218c0723c */ /* 0x040fe20000041814 */
[----:B------:R-:W2:Y:S07]  /*18840*/  LDSM.16.MT88.4 R20, [R220+0x4880] ;  /* 0x00488000dc14783b */ /* 0x000eae0000004200 */
        /* <DEDUP_REMOVED lines=40> */
[C---:B------:R-:W-:Y:S01]  /*18ad0*/  HMMA.16816.F32.BF16 R100, R24.reuse, R18, R100 ;  /* 0x000000121864723c */ /* 0x040fe20000041864 */
[----:B------:R2:W-:Y:S03]  /*18ae0*/  STL [R1+0x8c], R0 ;  /* 0x00008c0001007387 */ /* 0x0005e60000100800 */
[----:B------:R-:W-:Y:S01]  /*18af0*/  FADD.FTZ R6, R177, R6 ;  /* 0x00000006b1067221 */ /* 0x000fe20000010000 */
[-C--:B------:R-:W-:Y:S01]  /*18b00*/  MOV R170, R3.reuse ;  /* 0x0000000300aa7202 */ /* 0x080fe20000000f00 */
[----:B------:R-:W-:Y:S01]  /*18b10*/  FADD.FTZ R4, R168, R4 ;  /* 0x00000004a8047221 */ /* 0x000fe20000010000 */
[----:B------:R-:W-:Y:S01]  /*18b20*/  MOV R168, R3 ;  /* 0x0000000300a87202 */ /* 0x000fe20000000f00 */
[-C--:B------:R-:W-:Y:S01]  /*18b30*/  HMMA.16816.F32.BF16 R104, R24, R20.reuse, R104 ;  /* 0x000000141868723c */ /* 0x080fe20000041868 */
[----:B------:R3:W-:Y:S03]  /*18b40*/  STL [R1+0x90], R6 ;  /* 0x0000900601007387 */ /* 0x0007e60000100800 */
[----:B------:R-:W-:Y:S01]  /*18b50*/  FADD.FTZ R4, R169, R4 ;  /* 0x00000004a9047221 */ /* 0x000fe20000010000 */
[----:B------:R-:W-:Y:S01]  /*18b60*/  MOV R169, R173 ;  /* 0x000000ad00a97202 */ /* 0x000fe20000000f00 */
[----:B------:R-:W-:Y:S02]  /*18b70*/  FADD.FTZ R2, R41, R2 ;  /* 0x0000000229027221 */ /* 0x000fe40000010000 */
[C---:B------:R-:W-:Y:S01]  /*18b80*/  HMMA.16816.F32.BF16 R108, R28.reuse, R20, R108 ;  /* 0x000000141c6c723c */ /* 0x040fe2000004186c */
[----:B------:R4:W-:Y:S03]  /*18b90*/  STL [R1+0x94], R4 ;  /* 0x0000940401007387 */ /* 0x0009e60000100800 */
[----:B------:R-:W-:Y:S04]  /*18ba0*/  FADD.FTZ R2, R42, R2 ;  /* 0x000000022a027221 */ /* 0x000fe80000010000 */
[-C--:B------:R-:W-:Y:S04]  /*18bb0*/  HMMA.16816.F32.BF16 R112, R28, R22.reuse, R112 ;  /* 0x000000161c70723c */ /* 0x080fe80000041870 */
[----:B------:R-:W-:Y:S01]  /*18bc0*/  FADD.FTZ R2, R40, R2 ;  /* 0x0000000228027221 */ /* 0x000fe20000010000 */
[----:B--2---:R-:W-:Y:S03]  /*18bd0*/  IADD3 R0, R235, -0x1, RZ ;  /* 0xffffffffeb007810 */ /* 0x004fe60007ffe0ff */
[C---:B------:R-:W-:Y:S01]  /*18be0*/  HMMA.16816.F32.BF16 R116, R24.reuse, R22, R116 ;  /* 0x000000161874723c */ /* 0x040fe20000041874 */
[----:B------:R4:W-:Y:S03]  /*18bf0*/  STL [R1+0x98], R2 ;  /* 0x0000980201007387 */ /* 0x0009e60000100800 */
[----:B------:R-:W-:Y:S02]  /*18c00*/  MOV R235, R0 ;  /* 0x0000000000eb7202 */ /* 0x000fe40000000f00 */
[----:B---3--:R-:W-:Y:S02]  /*18c10*/  MOV R6, R172 ;  /* 0x000000ac00067202 */ /* 0x008fe40000000f00 */
[-C--:B-1----:R-:W-:Y:S08]  /*18c20*/  HMMA.16816.F32.BF16 R120, R24, R32.reuse, R120 ;  /* 0x000000201878723c */ /* 0x082ff00000041878 */
[C---:B------:R-:W-:Y:S08]  /*18c30*/  HMMA.16816.F32.BF16 R124, R28.reuse, R32, R124 ;  /* 0x000000201c7c723c */ /* 0x040ff0000004187c */
[-C--:B------:R-:W-:Y:S08]  /*18c40*/  HMMA.16816.F32.BF16 R128, R28, R34.reuse, R128 ;  /* 0x000000221c80723c */ /* 0x080ff00000041880 */
[----:B------:R-:W-:Y:S01]  /*18c50*/  HMMA.16816.F32.BF16 R132, R24, R34, R132 ;  /* 0x000000221884723c */ /* 0x000fe20000041884 */
[----:B----4-:R-:W-:-:S07]  /*18c60*/  @P0 BRA `(.L_x_1253) ;  /* 0xffffbca000000947 */ /* 0x010fce000383ffff */
.L_x_1236:
[----:B------:R-:W-:Y:S07]  /*18c70*/  @!UPT UIADD3 URZ, URZ, URZ, URZ ;  /* 0x0000003f3f3ff290 */ /* 0x000fee000fffe03f */
[----:B------:R-:W-:Y:S02]  /*18c80*/  MOV R10, 0x1f ;  /* 0x0000001f000a7802 */ /* 0x000fe40000000f00 */
[----:B------:R-:W-:Y:S01]  /*18c90*/  MOV R8, 0xffffffff ;  /* 0xffffffff00087802 */ /* 0x000fe20000000f00 */
[----:B------:R-:W-:Y:S06]  /*18ca0*/  BRA.DIV ~URZ, `(.L_x_1254) ;  /* 0x00003fa27f007947 */ /* 0x000fec000b800000 */
[----:B------:R-:W2:Y:S04]  /*18cb0*/  LDL R0, [R1+0x8c] ;  /* 0x00008c0001007983 */ /* 0x000ea80000100800 */
[----:B--2---:R2:W3:Y:S02]  /*18cc0*/  SHFL.BFLY PT, R4, R0, 0x2, 0x1f ;  /* 0x0c401f0000047f89 */ /* 0x0044e400000e0000 */
.L_x_1313:
[----:B--2---:R-:W2:Y:S02]  /*18cd0*/  LDL.LU R0, [R1+0x8c] ;  /* 0x00008c0001007983 */ /* 0x004ea40000300800 */
[----:B--23--:R-:W-:Y:S01]  /*18ce0*/  FADD.FTZ R4, R4, R0 ;  /* 0x0000000004047221 */ /* 0x00cfe20000010000 */
[----:B------:R-:W-:Y:S05]  /*18cf0*/  BRA.DIV ~URZ, `(.L_x_1255) ;  /* 0x00003fb27f007947 */ /* 0x000fea000b800000 */
[----:B------:R-:W2:Y:S04]  /*18d00*/  LDL.LU R2, [R1+0x90] ;  /* 0x0000900001027983 */ /* 0x000ea80000300800 */
[----:B------:R-:W3:Y:S04]  /*18d10*/  LDL.LU R0, [R1+0x94] ;  /* 0x0000940001007983 */ /* 0x000ee80000300800 */
[----:B----4-:R-:W4:Y:S04]  /*18d20*/  LDL.LU R8, [R1+0x98] ;  /* 0x0000980001087983 */ /* 0x010f280000300800 */
[----:B--2--5:R-:W2:Y:S04]  /*18d30*/  SHFL.BFLY PT, R5, R2, 0x2, 0x1f ;  /* 0x0c401f0002057f89 */ /* 0x024ea800000e0000 */
[----:B---3--:R-:W3:Y:S04]  /*18d40*/  SHFL.BFLY PT, R6, R0, 0x2, 0x1f ;  /* 0x0c401f0000067f89 */ /* 0x008ee800000e0000 */
[----:B----4-:R-:W4:Y:S01]  /*18d50*/  SHFL.BFLY PT, R9, R8, 0x2, 0x1f ;  /* 0x0c401f0008097f89 */ /* 0x010f2200000e0000 */
[----:B--2---:R-:W-:-:S02]  /*18d60*/  FADD.FTZ R5, R5, R2 ;  /* 0x0000000205057221 */ /* 0x004fc40000010000 */
[----:B---3--:R-:W-:-:S03]  /*18d70*/  FADD.FTZ R6, R6, R0 ;  /* 0x0000000006067221 */ /* 0x008fc60000010000 */
[----:B------:R-:W2:Y:S01]  /*18d80*/  SHFL.BFLY PT, R2, R5, 0x1, 0x1f ;  /* 0x0c201f0005027f89 */ /* 0x000ea200000e0000 */
[----:B----4-:R-:W-:-:S03]  /*18d90*/  FADD.FTZ R9, R9, R8 ;  /* 0x0000000809097221 */ /* 0x010fc60000010000 */
[----:B------:R-:W3:Y:S04]  /*18da0*/  SHFL.BFLY PT, R0, R4, 0x1, 0x1f ;  /* 0x0c201f0004007f89 */ /* 0x000ee800000e0000 */
[----:B-1----:R-:W1:Y:S04]  /*18db0*/  SHFL.BFLY PT, R3, R6, 0x1, 0x1f ;  /* 0x0c201f0006037f89 */ /* 0x002e6800000e0000 */
[----:B------:R4:W4:Y:S01]  /*18dc0*/  SHFL.BFLY PT, R7, R9, 0x1, 0x1f ;  /* 0x0c201f0009077f89 */ /* 0x00092200000e0000 */
[----:B--2---:R-:W-:Y:S02]  /*18dd0*/  FADD.FTZ R5, R5, R2 ;  /* 0x0000000205057221 */ /* 0x004fe40000010000 */
[----:B---3--:R-:W-:-:S02]  /*18de0*/  FADD.FTZ R4, R4, R0 ;  /* 0x0000000004047221 */ /* 0x008fc40000010000 */
[----:B-1----:R-:W-:-:S03]  /*18df0*/  FADD.FTZ R6, R6, R3 ;  /* 0x0000000306067221 */ /* 0x002fc60000010000 */
.L_x_1314:
[----:B------:R-:W-:Y:S01]  /*18e00*/  FSETP.NE.FTZ.AND P2, PT, R4, RZ, PT ;  /* 0x000000ff0400720b */ /* 0x000fe20003f55000 */
[----:B------:R-:W-:Y:S01]  /*18e10*/  CS2R R2, SRZ ;  /* 0x0000000000027805 */ /* 0x000fe2000001ff00 */
[----:B------:R-:W-:Y:S01]  /*18e20*/  FSETP.NE.FTZ.AND P0, PT, R6, RZ, PT ;  /* 0x000000ff0600720b */ /* 0x000fe20003f15000 */
[----:B----4-:R-:W-:Y:S01]  /*18e30*/  FADD.FTZ R9, R7, R9 ;  /* 0x0000000907097221 */ /* 0x010fe20000010000 */
[----:B------:R-:W-:Y:S02]  /*18e40*/  FSETP.NE.FTZ.AND P1, PT, R5, RZ, PT ;  /* 0x000000ff0500720b */ /* 0x000fe40003f35000 */
[----:B------:R-:W-:Y:S02]  /*18e50*/  MOV R0, RZ ;  /* 0x000000ff00007202 */ /* 0x000fe40000000f00 */
[----:B------:R-:W-:-:S05]  /*18e60*/  FSETP.NE.FTZ.AND P3, PT, R9, RZ, PT ;  /* 0x000000ff0900720b */ /* 0x000fca0003f75000 */
[----:B------:R-:W1:Y:S08]  /*18e70*/  @P2 MUFU.RCP R0, R4 ;  /* 0x0000000400002308 */ /* 0x000e700000001000 */
[----:B------:R-:W2:Y:S08]  /*18e80*/  @P0 MUFU.RCP R2, R6 ;  /* 0x0000000600020308 */ /* 0x000eb00000001000 */
[----:B------:R-:W3:Y:S01]  /*18e90*/  @P1 MUFU.RCP R3, R5 ;  /* 0x0000000500031308 */ /* 0x000ee20000001000 */
        /* <DEDUP_REMOVED lines=9> */
[----:B------:R4:W5:Y:S01]  /*18f30*/  @P2 MUFU.LG2 R8, R4 ;  /* 0x0000000400082308 */ /* 0x0009620000000c00 */
[C---:B------:R-:W-:Y:S02]  /*18f40*/  FMUL.FTZ R152, R0.reuse, R152 ;  /* 0x0000009800987220 */ /* 0x040fe40000410000 */
[C---:B------:R-:W-:Y:S02]  /*18f50*/  FMUL.FTZ R47, R0.reuse, R153 ;  /* 0x00000099002f7220 */ /* 0x040fe40000410000 */
[C---:B------:R-:W-:Y:S02]  /*18f60*/  FMUL.FTZ R164, R0.reuse, R164 ;  /* 0x000000a400a47220 */ /* 0x040fe40000410000 */
[C---:B------:R-:W-:Y:S01]  /*18f70*/  FMUL.FTZ R43, R0.reuse, R165 ;  /* 0x000000a5002b7220 */ /* 0x040fe20000410000 */
[----:B------:R1:W1:Y:S01]  /*18f80*/  @P1 MUFU.LG2 R7, R5 ;  /* 0x0000000500071308 */ /* 0x0002620000000c00 */
[----:B------:R-:W-:-:S02]  /*18f90*/  FMUL.FTZ R10, R0, R56 ;  /* 0x00000038000a7220 */ /* 0x000fc40000410000 */
[C---:B------:R-:W-:Y:S02]  /*18fa0*/  FMUL.FTZ R42, R0.reuse, R57 ;  /* 0x00000039002a7220 */ /* 0x040fe40000410000 */
[C---:B------:R-:W-:Y:S02]  /*18fb0*/  FMUL.FTZ R68, R0.reuse, R68 ;  /* 0x0000004400447220 */ /* 0x040fe40000410000 */
[C---:B------:R-:W-:Y:S01]  /*18fc0*/  FMUL.FTZ R39, R0.reuse, R69 ;  /* 0x0000004500277220 */ /* 0x040fe20000410000 */
[----:B----4-:R-:W-:Y:S01]  /*18fd0*/  @P1 MOV R4, 0x3f317218 ;  /* 0x3f31721800041802 */ /* 0x010fe20000000f00 */
[C---:B------:R-:W-:Y:S01]  /*18fe0*/  FMUL.FTZ R72, R0.reuse, R72 ;  /* 0x0000004800487220 */ /* 0x040fe20000410000 */
[----:B------:R-:W-:Y:S01]  /*18ff0*/  MOV R69, 0xff800000 ;  /* 0xff80000000457802 */ /* 0x000fe20000000f00 */
[C---:B------:R-:W-:Y:S01]  /*19000*/  FMUL.FTZ R36, R0.reuse, R73 ;  /* 0x0000004900247220 */ /* 0x040fe20000410000 */
[----:B------:R-:W-:Y:S01]  /*19010*/  MOV R73, 0xff800000 ;  /* 0xff80000000497802 */ /* 0x000fe20000000f00 */
[----:B------:R-:W-:-:S02]  /*19020*/  FMUL.FTZ R84, R0, R84 ;  /* 0x0000005400547220 */ /* 0x000fc40000410000 */
[C---:B------:R-:W-:Y:S01]  /*19030*/  FMUL.FTZ R33, R0.reuse, R85 ;  /* 0x0000005500217220 */ /* 0x040fe20000410000 */
[----:B-1----:R-:W-:Y:S01]  /*19040*/  @P2 MOV R5, 0x3f317218 ;  /* 0x3f31721800052802 */ /* 0x002fe20000000f00 */
        /* <DEDUP_REMOVED lines=12> */
[----:B------:R-:W-:Y:S01]  /*19110*/  MOV R0, RZ ;  /* 0x000000ff00007202 */ /* 0x000fe20000000f00 */
[C---:B--2---:R-:W-:Y:S02]  /*19120*/  FMUL.FTZ R56, R2.reuse, R184 ;  /* 0x000000b802387220 */ /* 0x044fe40000410000 */
[C---:B------:R-:W-:Y:S02]  /*19130*/  FMUL.FTZ R185, R2.reuse, R185 ;  /* 0x000000b902b97220 */ /* 0x040fe40000410000 */
[C---:B------:R-:W-:Y:S01]  /*19140*/  FMUL.FTZ R188, R2.reuse, R188 ;  /* 0x000000bc02bc7220 */ /* 0x040fe20000410000 */
[----:B------:R-:W-:Y:S01]  /*19150*/  @P3 MUFU.RCP R0, R9 ;  /* 0x0000000900003308 */ /* 0x000fe20000001000 */
        /* <DEDUP_REMOVED lines=28> */
[----:B------:R-:W-:Y:S02]  /*19320*/  FMUL.FTZ R16, R2, R129 ;  /* 0x0000008102107220 */ /* 0x000fe40000410000 */
[C---:B---3--:R-:W-:Y:S01]  /*19330*/  FMUL.FTZ R182, R3.reuse, R182 ;  /* 0x000000b603b67220 */ /* 0x048fe20000410000 */
[----:B------:R-:W1:Y:S01]  /*19340*/  @P3 MUFU.LG2 R2, R9 ;  /* 0x0000000900023308 */ /* 0x000e620000000c00 */
        /* <DEDUP_REMOVED lines=12> */
[C---:B------:R-:W-:Y:S01]  /*19410*/  FMUL.FTZ R41, R3.reuse, R59 ;  /* 0x0000003b03297220 */ /* 0x040fe20000410000 */
[----:B------:R-:W-:Y:S01]  /*19420*/  MOV R59, 0xff800000 ;  /* 0xff800000003b7802 */ /* 0x000fe20000000f00 */
        /* <DEDUP_REMOVED lines=20> */
[----:B------:R-:W-:-:S02]  /*19570*/  @P0 FMUL.FTZ R6, R6, 0.69314718246459960938 ;  /* 0x3f31721806060820 */ /* 0x000fc40000410000 */
[----:B-----5:R-:W-:Y:S02]  /*19580*/  @P2 FMUL.FTZ R8, R8, 0.69314718246459960938 ;  /* 0x3f31721808082820 */ /* 0x020fe40000410000 */
[----:B------:R-:W-:Y:S02]  /*19590*/  @P0 FMUL.FTZ R3, R3, c[0x0][0x2d0] ;  /* 0x0000b40003030a20 */ /* 0x000fe40000410000 */
[----:B------:R-:W-:Y:S02]  /*195a0*/  @P2 FMUL.FTZ R5, R5, c[0x0][0x2d0] ;  /* 0x0000b40005052a20 */ /* 0x000fe40000410000 */
[----:B------:R-:W-:Y:S01]  /*195b0*/  @P0 FFMA.FTZ R73, R3, R173, R6 ;  /* 0x000000ad03490223 */ /* 0x000fe20000010006 */
[----:B------:R-:W-:Y:S01]  /*195c0*/  @P3 MOV R3, 0x3f317218 ;  /* 0x3f31721800033802 */ /* 0x000fe20000000f00 */
[----:B------:R-:W-:Y:S01]  /*195d0*/  @P1 FMUL.FTZ R7, R7, 0.69314718246459960938 ;  /* 0x3f31721807071820 */ /* 0x000fe20000410000 */
[----:B------:R-:W-:Y:S01]  /*195e0*/  PLOP3.LUT P0, PT, PT, PT, PT, 0x8, 0x0 ;  /* 0x000000000000781c */ /* 0x000fe20003f0e170 */
[----:B------:R-:W-:-:S02]  /*195f0*/  @P1 FMUL.FTZ R4, R4, c[0x0][0x2d0] ;  /* 0x0000b40004041a20 */ /* 0x000fc40000410000 */
[----:B-1----:R-:W-:Y:S02]  /*19600*/  @P3 FMUL.FTZ R2, R2, 0.69314718246459960938 ;  /* 0x3f31721802023820 */ /* 0x002fe40000410000 */
[----:B------:R-:W-:Y:S02]  /*19610*/  @P3 FMUL.FTZ R3, R3, c[0x0][0x2d0] ;  /* 0x0000b40003033a20 */ /* 0x000fe40000410000 */
[----:B------:R-:W-:Y:S02]  /*19620*/  @P2 FFMA.FTZ R69, R5, R172, R8 ;  /* 0x000000ac05452223 */ /* 0x000fe40000010008 */
[----:B------:R-:W-:Y:S02]  /*19630*/  @P1 FFMA.FTZ R71, R4, R174, R7 ;  /* 0x000000ae04471223 */ /* 0x000fe40000010007 */
        /* <DEDUP_REMOVED lines=33> */
.L_x_1162:
[----:B--2---:R-:W-:Y:S05]  /*19850*/  @P0 BRA `(.L_x_1256) ;  /* 0x00001c6000000947 */ /* 0x004fea0003800000 */
[----:B------:R-:W2:Y:S01]  /*19860*/  LDL R65, [R1+0xe0] ;  /* 0x0000e00001417983 */ /* 0x000ea20000100800 */
[----:B------:R-:W-:Y:S01]  /*19870*/  F2FP.BF16.PACK_AB R40, R40, R60 ;  /* 0x0000003c2828723e */ /* 0x000fe200000010ff */
[----:B------:R-:W-:Y:S01]  /*19880*/  WARPSYNC 0xffffffff ;  /* 0xffffffff00007948 */ /* 0x000fe20003800000 */
[----:B------:R-:W-:Y:S01]  /*19890*/  F2FP.BF16.PACK_AB R41, R41, R58 ;  /* 0x0000003a2929723e */ /* 0x000fe200000010ff */
[----:B------:R-:W3:Y:S01]  /*198a0*/  S2R R61, SR_TID.X ;  /* 0x00000000003d7919 */ /* 0x000ee20000002100 */
        /* <DEDUP_REMOVED lines=12> */
[----:B---3--:R-:W-:Y:S02]  /*19970*/  SHF.R.S32.HI R60, RZ, 0x1f, R61 ;  /* 0x0000001fff3c7819 */ /* 0x008fe4000001143d */
[----:B------:R-:W-:Y:S02]  /*19980*/  F2FP.BF16.PACK_AB R52, R52, R140 ;  /* 0x0000008c3434723e */ /* 0x000fe400000010ff */
[CC--:B------:R-:W-:Y:S02]  /*19990*/  LEA.HI R2, R60.reuse, R61.reuse, RZ, 0x2 ;  /* 0x0000003d3c027211 */ /* 0x0c0fe400078f10ff */
[----:B------:R-:W-:-:S02]  /*199a0*/  LEA.HI R58, R60, R61, RZ, 0x5 ;  /* 0x0000003d3c3a7211 */ /* 0x000fc400078f28ff */
[--C-:B------:R-:W-:Y:S02]  /*199b0*/  SHF.R.S32.HI R4, RZ, 0x2, R2.reuse ;  /* 0x00000002ff047819 */ /* 0x100fe40000011402 */
[----:B------:R-:W-:Y:S02]  /*199c0*/  SHF.R.S32.HI R0, RZ, 0x1f, R2 ;  /* 0x0000001fff007819 */ /* 0x000fe40000011402 */
[----:B-1----:R-:W-:Y:S02]  /*199d0*/  SHF.R.S32.HI R57, RZ, 0x5, R58 ;  /* 0x00000005ff397819 */ /* 0x002fe4000001143a */
        /* <DEDUP_REMOVED lines=148> */
[----:B------:R-:W-:Y:S01]  /*1a320*/  ISETP.NE.AND.EX P0, PT, RZ, c[0x0][0x50c], PT, P0 ;  /* 0x00014300ff007a0c */ /* 0x000fe20003f05300 */
[----:B------:R-:W-:-:S12]  /*1a330*/  IMAD.MOV.U32 R20, RZ, RZ, c[0x0][0x388] ;  /* 0x0000e200ff147624 */ /* 0x000fd800078e00ff */
[----:B------:R-:W-:-:S05]  /*1a340*/  @P0 IMAD.WIDE R2, R65, R2, c[0x0][0x508] ;  /* 0x0001420041020625 */ /* 0x000fca00078e0202 */
[----:B------:R3:W5:Y:S02]  /*1a350*/  @P0 LDG.E R20, [R2.64] ;  /* 0x0000000602140981 */ /* 0x000764000c1e1900 */
[----:B---3--:R-:W-:Y:S02]  /*1a360*/  CS2R R2, SRZ ;  /* 0x0000000000027805 */ /* 0x008fe4000001ff00 */
[--C-:B--2---:R-:W-:Y:S01]  /*1a370*/  @P1 SHF.R.S32.HI R3, RZ, 0x1f, R0.reuse ;  /* 0x0000001fff031819 */ /* 0x104fe20000011400 */
[----:B------:R-:W-:Y:S01]  /*1a380*/  @P1 IMAD.MOV.U32 R2, RZ, RZ, R0 ;  /* 0x000000ffff021224 */ /* 0x000fe200078e0000 */
[----:B------:R-:W-:Y:S05]  /*1a390*/  @P0 BRA `(.L_x_1257) ;  /* 0x0000004000000947 */ /* 0x000fea0003800000 */
[----:B-1----:R-:W-:Y:S05]  /*1a3a0*/  @!P1 BRA `(.L_x_1257) ;  /* 0x0000003000009947 */ /* 0x002fea0003800000 */
[----:B------:R1:W2:Y:S04]  /*1a3b0*/  LDG.E R0, [R4.64] ;  /* 0x0000000604007981 */ /* 0x0002a8000c1e1900 */
[----:B-1----:R-:W2:Y:S02]  /*1a3c0*/  LDG.E R4, [R4.64+0x4] ;  /* 0x0000040604047981 */ /* 0x002ea4000c1e1900 */
[----:B--2--5:R-:W-:-:S02]  /*1a3d0*/  IADD3 R20, -R0, R4, RZ ;  /* 0x0000000400147210 */ /* 0x024fc40007ffe1ff */
.L_x_1257:
[----:B-1----:R-:W-:Y:S01]  /*1a3e0*/  LOP3.LUT R0, R58, 0xffffffe0, RZ, 0xc0, !PT ;  /* 0xffffffe03a007812 */ /* 0x002fe200078ec0ff */
[----:B------:R-:W1:Y:S01]  /*1a3f0*/  S2R R11, SR_CTAID.Y ;  /* 0x00000000000b7919 */ /* 0x000e620000002600 */
[----:B------:R-:W-:Y:S01]  /*1a400*/  LEA.HI R4, R21, R21, RZ, 0x1 ;  /* 0x0000001515047211 */ /* 0x000fe200078f08ff */
[----:B-----5:R-:W-:Y:S01]  /*1a410*/  IMAD R20, R20, c[0x0][0x4e8], RZ ;  /* 0x00013a0014147a24 */ /* 0x020fe200078e02ff */
[----:B------:R-:W-:Y:S01]  /*1a420*/  SHF.R.S32.HI R6, RZ, 0x1f, R57 ;  /* 0x0000001fff067819 */ /* 0x000fe20000011439 */
[----:B------:R-:W-:Y:S01]  /*1a430*/  IMAD.IADD R0, R61, 0x1, -R0 ;  /* 0x000000013d007824 */ /* 0x000fe200078e0a00 */
[----:B------:R-:W-:Y:S01]  /*1a440*/  LOP3.LUT R5, R4, 0x1ffffffe, RZ, 0xc0, !PT ;  /* 0x1ffffffe04057812 */ /* 0x000fe200078ec0ff */
[----:B------:R-:W2:Y:S01]  /*1a450*/  S2R R80, SR_CTAID.X ;  /* 0x0000000000507919 */ /* 0x000ea20000002500 */
[----:B------:R-:W-:Y:S01]  /*1a460*/  LEA.HI R6, R6, R57, RZ, 0x2 ;  /* 0x0000003906067211 */ /* 0x000fe200078f10ff */
[----:B------:R-:W-:Y:S01]  /*1a470*/  IMAD.SHL.U32 R4, R4, 0x20, RZ ;  /* 0x0000002004047824 */ /* 0x000fe200078e00ff */
[----:B------:R-:W-:Y:S01]  /*1a480*/  SHF.R.S32.HI R7, RZ, 0x1f, R0 ;  /* 0x0000001fff077819 */ /* 0x000fe20000011400 */
[----:B------:R-:W-:Y:S01]  /*1a490*/  IMAD.IADD R8, R21, 0x1, -R5 ;  /* 0x0000000115087824 */ /* 0x000fe200078e0a05 */
[----:B------:R-:W-:Y:S01]  /*1a4a0*/  LOP3.LUT R5, R6, 0xffffffc, RZ, 0xc0, !PT ;  /* 0x0ffffffc06057812 */ /* 0x000fe200078ec0ff */
[----:B------:R-:W3:Y:S01]  /*1a4b0*/  S2R R10, SR_CTAID.Y ;  /* 0x00000000000a7919 */ /* 0x000ee20000002600 */
[----:B------:R-:W-:Y:S01]  /*1a4c0*/  LEA.HI R7, R7, R0, RZ, 0x2 ;  /* 0x0000000007077211 */ /* 0x000fe200078f10ff */
[----:B------:R-:W-:Y:S01]  /*1a4d0*/  BSSY B0, `(.L_x_1258) ;  /* 0x0000087000007945 */ /* 0x000fe20003800000 */
[----:B------:R-:W-:Y:S01]  /*1a4e0*/  LOP3.LUT R4, R4, 0xffffffc0, RZ, 0xc0, !PT ;  /* 0xffffffc004047812 */ /* 0x000fe200078ec0ff */
[----:B------:R-:W-:Y:S01]  /*1a4f0*/  IMAD.IADD R6, R57, 0x1, -R5 ;  /* 0x0000000139067824 */ /* 0x000fe200078e0a05 */
[----:B------:R-:W-:-:S02]  /*1a500*/  SHF.R.S32.HI R5, RZ, 0x2, R7 ;  /* 0x00000002ff057819 */ /* 0x000fc40000011407 */
[----:B------:R-:W-:Y:S01]  /*1a510*/  MOV R9, c[0x0][0x4e8] ;  /* 0x00013a0000097a02 */ /* 0x000fe20000000f00 */
[----:B------:R-:W-:Y:S01]  /*1a520*/  IMAD R7, R8, 0x8, R4 ;  /* 0x0000000808077824 */ /* 0x000fe200078e0204 */
[----:B------:R-:W-:Y:S01]  /*1a530*/  LOP3.LUT P0, RZ, R0, 0x3, RZ, 0xc0, !PT ;  /* 0x0000000300ff7812 */ /* 0x000fe2000780c0ff */
[----:B------:R-:W-:Y:S01]  /*1a540*/  IMAD R19, R6, 0x10, R5 ;  /* 0x0000001006137824 */ /* 0x000fe200078e0205 */
[----:B------:R-:W-:Y:S01]  /*1a550*/  ISETP.NE.AND P2, PT, R9, 0x1, PT ;  /* 0x000000010900780c */ /* 0x000fe20003f45270 */
[----:B------:R-:W-:Y:S01]  /*1a560*/  IMAD R0, R3, c[0x0][0x3a0], RZ ;  /* 0x0000e80003007a24 */ /* 0x000fe200078e02ff */
[----:B------:R-:W-:Y:S01]  /*1a570*/  SEL R18, R65, RZ, !P1 ;  /* 0x000000ff41127207 */ /* 0x000fe20004800000 */
[----:B-1----:R-:W-:Y:S01]  /*1a580*/  IMAD.WIDE.U32 R4, R11, c[0x0][0x490], R2 ;  /* 0x000124000b047a25 */ /* 0x002fe200078e0002 */
[----:B------:R-:W-:Y:S02]  /*1a590*/  IADD3 R6, R19, R7, RZ ;  /* 0x0000000713067210 */ /* 0x000fe40007ffe0ff */
[----:B------:R-:W-:Y:S01]  /*1a5a0*/  LEA.HI R23, R60, R61, RZ, 0x6 ;  /* 0x0000003d3c177211 */ /* 0x000fe200078f30ff */
[----:B------:R-:W-:-:S02]  /*1a5b0*/  IMAD R7, R2, c[0x0][0x3a4], R0 ;  /* 0x0000e90002077a24 */ /* 0x000fc400078e0200 */
[----:B------:R-:W-:-:S04]  /*1a5c0*/  IMAD.WIDE.U32 R2, R2, c[0x0][0x3a0], RZ ;  /* 0x0000e80002027a25 */ /* 0x000fc800078e00ff */
[----:B--2---:R-:W-:Y:S01]  /*1a5d0*/  IMAD R0, R80, 0x80, R6 ;  /* 0x0000008050007824 */ /* 0x004fe200078e0206 */
[----:B---3--:R-:W-:Y:S02]  /*1a5e0*/  SHF.R.S32.HI R13, RZ, 0x1f, R10 ;  /* 0x0000001fff0d7819 */ /* 0x008fe4000001140a */
[----:B------:R-:W-:Y:S01]  /*1a5f0*/  IADD3 R3, R3, R7, RZ ;  /* 0x0000000703037210 */ /* 0x000fe20007ffe0ff */
[----:B------:R-:W-:Y:S01]  /*1a600*/  @P2 IMAD.HI.U32 R7, R0, c[0x0][0x4ec], RZ ;  /* 0x00013b0000072a27 */ /* 0x000fe200078e00ff */
[----:B------:R-:W-:Y:S02]  /*1a610*/  LEA.HI R10, R60, R61, RZ, 0x3 ;  /* 0x0000003d3c0a7211 */ /* 0x000fe400078f18ff */
[----:B------:R-:W-:Y:S01]  /*1a620*/  SHF.R.S32.HI R6, RZ, 0x1f, R65 ;  /* 0x0000001fff067819 */ /* 0x000fe20000011441 */
[----:B------:R-:W-:Y:S01]  /*1a630*/  IMAD R8, R13, c[0x0][0x490], RZ ;  /* 0x000124000d087a24 */ /* 0x000fe200078e02ff */
[----:B------:R-:W-:Y:S01]  /*1a640*/  SHF.R.S32.HI R21, RZ, 0x3, R10 ;  /* 0x00000003ff157819 */ /* 0x000fe2000001140a */
[----:B------:R-:W-:Y:S01]  /*1a650*/  IMAD.MOV.U32 R9, RZ, RZ, R0 ;  /* 0x000000ffff097224 */ /* 0x000fe200078e0000 */
[----:B------:R-:W-:Y:S01]  /*1a660*/  @P2 SHF.R.U32.HI R9, RZ, c[0x0][0x4f0], R7 ;  /* 0x00013c00ff092a19 */ /* 0x000fe20000011607 */
[----:B------:R-:W-:Y:S01]  /*1a670*/  IMAD R8, R11, c[0x0][0x494], R8 ;  /* 0x000125000b087a24 */ /* 0x000fe200078e0208 */
[----:B------:R-:W-:Y:S01]  /*1a680*/  LOP3.LUT R12, R10, 0xfffffff8, RZ, 0xc0, !PT ;  /* 0xfffffff80a0c7812 */ /* 0x000fe200078ec0ff */
[----:B------:R-:W-:Y:S01]  /*1a690*/  IMAD R14, R13, c[0x0][0x3e8], RZ ;  /* 0x0000fa000d0e7a24 */ /* 0x000fe200078e02ff */
[----:B------:R-:W-:Y:S01]  /*1a6a0*/  SEL R15, R6, RZ, !P1 ;  /* 0x000000ff060f7207 */ /* 0x000fe20004800000 */
[----:B------:R-:W-:-:S02]  /*1a6b0*/  IMAD.MOV R10, RZ, RZ, -R9 ;  /* 0x000000ffff0a7224 */ /* 0x000fc400078e0a09 */
[----:B------:R-:W-:Y:S01]  /*1a6c0*/  IMAD.WIDE.U32 R6, R11, c[0x0][0x3e8], R2 ;  /* 0x0000fa000b067a25 */ /* 0x000fe200078e0002 */
[----:B------:R-:W-:-:S03]  /*1a6d0*/  SHF.L.U32 R2, R21, 0x6, RZ ;  /* 0x0000000615027819 */ /* 0x000fc600000006ff */
[----:B------:R-:W-:Y:S02]  /*1a6e0*/  IMAD.IADD R5, R5, 0x1, R8 ;  /* 0x0000000105057824 */ /* 0x000fe400078e0208 */
[----:B------:R-:W-:Y:S01]  /*1a6f0*/  IMAD R10, R10, c[0x0][0x4e8], R0 ;  /* 0x00013a000a0a7a24 */ /* 0x000fe200078e0200 */
[----:B------:R-:W-:Y:S01]  /*1a700*/  LOP3.LUT R0, R2, 0x1c0, RZ, 0xc0, !PT ;  /* 0x000001c002007812 */ /* 0x000fe200078ec0ff */
[----:B------:R-:W-:Y:S02]  /*1a710*/  IMAD.IADD R12, R61, 0x1, -R12 ;  /* 0x000000013d0c7824 */ /* 0x000fe400078e0a0c */
[----:B------:R-:W-:Y:S01]  /*1a720*/  IMAD R8, R15, c[0x0][0x498], RZ ;  /* 0x000126000f087a24 */ /* 0x000fe200078e02ff */
[----:B------:R-:W-:Y:S01]  /*1a730*/  SHF.R.U32.HI R13, RZ, 0x3, R0 ;  /* 0x00000003ff0d7819 */ /* 0x000fe20000011600 */
[----:B------:R-:W-:Y:S02]  /*1a740*/  IMAD R14, R11, c[0x0][0x3ec], R14 ;  /* 0x0000fb000b0e7a24 */ /* 0x000fe400078e020e */
        /* <DEDUP_REMOVED lines=95> */
.L_x_1259:
[----:B--234-:R-:W-:Y:S05]  /*1ad40*/  BSYNC B0 ;  /* 0x0000000000007941 */ /* 0x01cfea0003800000 */
.L_x_1258:
        /* <DEDUP_REMOVED lines=16> */
.L_x_1261:
[----:B------:R-:W-:Y:S05]  /*1ae50*/  BSYNC B0 ;  /* 0x0000000000007941 */ /* 0x000fea0003800000 */
.L_x_1260:
        /* <DEDUP_REMOVED lines=16> */
.L_x_1263:
[----:B------:R-:W-:Y:S05]  /*1af60*/  BSYNC B0 ;  /* 0x0000000000007941 */ /* 0x000fea0003800000 */
.L_x_1262:
        /* <DEDUP_REMOVED lines=16> */
.L_x_1265:
[----:B------:R-:W-:Y:S05]  /*1b070*/  BSYNC B0 ;  /* 0x0000000000007941 */ /* 0x000fea0003800000 */
.L_x_1264:
        /* <DEDUP_REMOVED lines=16> */
.L_x_1267:
[----:B------:R-:W-:Y:S05]  /*1b180*/  BSYNC B0 ;  /* 0x0000000000007941 */ /* 0x000fea0003800000 */
.L_x_1266:
        /* <DEDUP_REMOVED lines=16> */
.L_x_1269:
[----:B------:R-:W-:Y:S05]  /*1b290*/  BSYNC B0 ;  /* 0x0000000000007941 */ /* 0x000fea0003800000 */
.L_x_1268:
        /* <DEDUP_REMOVED lines=16> */
.L_x_1271:
[----:B------:R-:W-:Y:S05]  /*1b3a0*/  BSYNC B0 ;  /* 0x0000000000007941 */ /* 0x000fea0003800000 */
.L_x_1270:
        /* <DEDUP_REMOVED lines=17> */
.L_x_1256:
        /* <DEDUP_REMOVED lines=15> */
[----:B---3--:R-:W-:Y:S05]  /*1b5b0*/  @!P0 BRA `(.L_x_1272) ;  /* 0x0000003000008947 */ /* 0x008fea0003800000 */
[----:B------:R2:W3:Y:S04]  /*1b5c0*/  LDG.E R0, [R6.64] ;  /* 0x0000000606007981 */ /* 0x0004e8000c1e1900 */
[----:B--2---:R-:W3:Y:S02]  /*1b5d0*/  LDG.E R6, [R6.64+0x4] ;  /* 0x0000040606067981 */ /* 0x004ee4000c1e1900 */
[----:B---3-5:R-:W-:-:S02]  /*1b5e0*/  IADD3 R12, -R0, R6, RZ ;  /* 0x00000006000c7210 */ /* 0x028fc40007ffe1ff */
.L_x_1272:
[----:B---3--:R-:W2:Y:S01]  /*1b5f0*/  S2R R10, SR_TID.X ;  /* 0x00000000000a7919 */ /* 0x008ea20000002100 */
[----:B------:R-:W-:Y:S01]  /*1b600*/  SHF.R.S32.HI R0, RZ, 0x1f, R8 ;  /* 0x0000001fff007819 */ /* 0x000fe20000011408 */
[----:B------:R-:W-:Y:S01]  /*1b610*/  BSSY B0, `(.L_x_1273) ;  /* 0x0000029000007945 */ /* 0x000fe20003800000 */
[----:B------:R-:W-:Y:S01]  /*1b620*/  SEL R9, R8, RZ, !P0 ;  /* 0x000000ff08097207 */ /* 0x000fe20004000000 */
[----:B------:R-:W3:Y:S01]  /*1b630*/  S2R R2, SR_CTAID.Y ;  /* 0x0000000000027919 */ /* 0x000ee20000002600 */
[----:B------:R-:W-:-:S03]  /*1b640*/  SEL R11, R0, RZ, !P0 ;  /* 0x000000ff000b7207 */ /* 0x000fc60004000000 */
[----:B------:R-:W4:Y:S01]  /*1b650*/  S2R R14, SR_CTAID.Y ;  /* 0x00000000000e7919 */ /* 0x000f220000002600 */
[----:B--2---:R-:W-:Y:S02]  /*1b660*/  ISETP.GE.AND P1, PT, R10, 0x80, PT ;  /* 0x000000800a00780c */ /* 0x004fe40003f26270 */
[----:B---3--:R-:W-:-:S11]  /*1b670*/  SHF.R.S32.HI R15, RZ, 0x1f, R2 ;  /* 0x0000001fff0f7819 */ /* 0x008fd60000011402 */
[----:B------:R-:W-:Y:S05]  /*1b680*/  @P1 BRA `(.L_x_1274) ;  /* 0x0000021000001947 */ /* 0x000fea0003800000 */
[----:B----4-:R-:W2:Y:S01]  /*1b690*/  S2R R8, SR_CTAID.X ;  /* 0x0000000000087919 */ /* 0x010ea20000002500 */
[----:B-----5:R-:W-:Y:S01]  /*1b6a0*/  IMAD R0, R12, c[0x0][0x4e8], RZ ;  /* 0x00013a000c007a24 */ /* 0x020fe200078e02ff */
[----:B--2---:R-:W-:-:S04]  /*1b6b0*/  LEA R8, R8, R10, 0x7 ;  /* 0x0000000a08087211 */ /* 0x004fc800078e38ff */
        /* <DEDUP_REMOVED lines=30> */
.L_x_1274:
[----:B----4-:R-:W-:Y:S05]  /*1b8a0*/  BSYNC B0 ;  /* 0x0000000000007941 */ /* 0x010fea0003800000 */
.L_x_1273:
[----:B------:R-:W3:Y:S01]  /*1b8b0*/  S2R R13, SR_CTAID.X ;  /* 0x00000000000d7919 */ /* 0x000ee20000002500 */
[----:B--2---:R-:W-:Y:S01]  /*1b8c0*/  IMAD R0, R5, c[0x0][0x3a0], RZ ;  /* 0x0000e80005007a24 */ /* 0x004fe200078e02ff */
[----:B------:R-:W-:Y:S01]  /*1b8d0*/  SHF.R.S32.HI R5, RZ, 0x1f, R10 ;  /* 0x0000001fff057819 */ /* 0x000fe2000001140a */
[C---:B------:R-:W-:Y:S01]  /*1b8e0*/  IMAD.WIDE.U32 R2, R4.reuse, c[0x0][0x3a0], RZ ;  /* 0x0000e80004027a25 */ /* 0x040fe200078e00ff */
[----:B------:R-:W-:Y:S02]  /*1b8f0*/  MOV R6, c[0x0][0x4e8] ;  /* 0x00013a0000067a02 */ /* 0x000fe40000000f00 */
[----:B------:R-:W-:Y:S01]  /*1b900*/  LEA.HI R5, R5, R10, RZ, 0x3 ;  /* 0x0000000a05057211 */ /* 0x000fe200078f18ff */
[----:B------:R-:W-:Y:S01]  /*1b910*/  IMAD R0, R4, c[0x0][0x3a4], R0 ;  /* 0x0000e90004007a24 */ /* 0x000fe200078e0200 */
[----:B------:R-:W-:Y:S01]  /*1b920*/  ISETP.NE.AND P0, PT, R6, 0x1, PT ;  /* 0x000000010600780c */ /* 0x000fe20003f05270 */
[----:B------:R-:W-:Y:S01]  /*1b930*/  IMAD R6, R11, c[0x0][0x3f0], RZ ;  /* 0x0000fc000b067a24 */ /* 0x000fe200078e02ff */
[----:B------:R-:W-:-:S02]  /*1b940*/  LOP3.LUT R4, R5, 0xfffffff8, RZ, 0xc0, !PT ;  /* 0xfffffff805047812 */ /* 0x000fc400078ec0ff */
[----:B------:R-:W-:Y:S01]  /*1b950*/  IADD3 R3, R3, R0, RZ ;  /* 0x0000000003037210 */ /* 0x000fe20007ffe0ff */
[----:B------:R-:W-:Y:S01]  /*1b960*/  IMAD R0, R15, c[0x0][0x3e8], RZ ;  /* 0x0000fa000f007a24 */ /* 0x000fe200078e02ff */
[----:B------:R-:W-:Y:S01]  /*1b970*/  IADD3 R8, -R4, R10, RZ ;  /* 0x0000000a04087210 */ /* 0x000fe20007ffe1ff */
[----:B------:R-:W-:Y:S01]  /*1b980*/  IMAD R7, R9, c[0x0][0x3f4], R6 ;  /* 0x0000fd0009077a24 */ /* 0x000fe200078e0206 */
[----:B------:R-:W-:Y:S01]  /*1b990*/  SHF.R.S32.HI R10, RZ, 0x3, R5 ;  /* 0x00000003ff0a7819 */ /* 0x000fe20000011405 */
[C---:B------:R-:W-:Y:S02]  /*1b9a0*/  IMAD R0, R14.reuse, c[0x0][0x3ec], R0 ;  /* 0x0000fb000e007a24 */ /* 0x040fe400078e0200 */
[----:B------:R-:W-:-:S04]  /*1b9b0*/  IMAD.WIDE.U32 R2, R14, c[0x0][0x3e8], R2 ;  /* 0x0000fa000e027a25 */ /* 0x000fc800078e0002 */
[----:B------:R-:W-:Y:S01]  /*1b9c0*/  IMAD R4, R8, 0x10, R10 ;  /* 0x0000001008047824 */ /* 0x000fe200078e020a */
[----:B------:R-:W-:-:S04]  /*1b9d0*/  IADD3 R3, R0, R3, RZ ;  /* 0x0000000300037210 */ /* 0x000fc80007ffe0ff */
[----:B---3--:R-:W-:Y:S01]  /*1b9e0*/  LEA R4, R13, R4, 0x7 ;  /* 0x000000040d047211 */ /* 0x008fe200078e38ff */
[----:B------:R-:W-:-:S04]  /*1b9f0*/  IMAD.WIDE.U32 R2, R9, c[0x0][0x3f0], R2 ;  /* 0x0000fc0009027a25 */ /* 0x000fc800078e0002 */
[----:B------:R-:W-:Y:S01]  /*1ba00*/  @P0 IMAD.HI.U32 R5, R4, c[0x0][0x4ec], RZ ;  /* 0x00013b0004050a27 */ /* 0x000fe200078e00ff */
[----:B------:R-:W-:-:S03]  /*1ba10*/  IADD3 R3, R3, R7, RZ ;  /* 0x0000000703037210 */ /* 0x000fc60007ffe0ff */
[----:B------:R-:W-:Y:S01]  /*1ba20*/  IMAD.MOV.U32 R0, RZ, RZ, R4 ;  /* 0x000000ffff007224 */ /* 0x000fe200078e0004 */
[----:B------:R-:W-:-:S04]  /*1ba30*/  @P0 SHF.R.U32.HI R0, RZ, c[0x0][0x4f0], R5 ;  /* 0x00013c00ff000a19 */ /* 0x000fc80000011605 */
[C---:B------:R-:W-:Y:S01]  /*1ba40*/  IADD3 R5, -R0.reuse, RZ, RZ ;  /* 0x000000ff00057210 */ /* 0x040fe20007ffe1ff */
[----:B------:R-:W-:Y:S01]  /*1ba50*/  IMAD.WIDE.U32 R2, R0, c[0x0][0x3e0], R2 ;  /* 0x0000f80000027a25 */ /* 0x000fe200078e0002 */
[----:B------:R-:W-:-:S03]  /*1ba60*/  SHF.R.S32.HI R6, RZ, 0x1f, R0 ;  /* 0x0000001fff067819 */ /* 0x000fc60000011400 */
[----:B------:R-:W-:Y:S02]  /*1ba70*/  IMAD R5, R5, c[0x0][0x4e8], R4 ;  /* 0x00013a0005057a24 */ /* 0x000fe400078e0204 */
[----:B------:R-:W-:-:S03]  /*1ba80*/  IMAD R6, R6, c[0x0][0x3e0], RZ ;  /* 0x0000f80006067a24 */ /* 0x000fc600078e02ff */
[----:B------:R-:W-:Y:S01]  /*1ba90*/  SHF.R.S32.HI R4, RZ, 0x1f, R5 ;  /* 0x0000001fff047819 */ /* 0x000fe20000011405 */
[----:B------:R-:W-:Y:S01]  /*1baa0*/  IMAD R0, R0, c[0x0][0x3e4], R6 ;  /* 0x0000f90000007a24 */ /* 0x000fe200078e0206 */
[----:B------:R-:W-:Y:S02]  /*1bab0*/  SHF.L.U32 R6, R8, 0x3, RZ ;  /* 0x0000000308067819 */ /* 0x000fe400000006ff */
[----:B------:R-:W-:Y:S01]  /*1bac0*/  LEA R8, R13, R10, 0x7 ;  /* 0x0000000a0d087211 */ /* 0x000fe200078e38ff */
[----:B------:R-:W-:Y:S01]  /*1bad0*/  IMAD.IADD R3, R3, 0x1, R0 ;  /* 0x0000000103037824 */ /* 0x000fe200078e0200 */
[----:B------:R-:W-:Y:S01]  /*1bae0*/  IADD3 R7, R6, 0x40, RZ ;  /* 0x0000004006077810 */ /* 0x000fe20007ffe0ff */
[----:B------:R-:W-:Y:S02]  /*1baf0*/  IMAD R0, R4, c[0x0][0x3d8], RZ ;  /* 0x0000f60004007a24 */ /* 0x000fe400078e02ff */
[----:B------:R-:W-:-:S04]  /*1bb00*/  IMAD.WIDE.U32 R2, R5, c[0x0][0x3d8], R2 ;  /* 0x0000f60005027a25 */ /* 0x000fc800078e0002 */
[----:B------:R-:W-:Y:S01]  /*1bb10*/  IMAD R0, R5, c[0x0][0x3dc], R0 ;  /* 0x0000f70005007a24 */ /* 0x000fe200078e0200 */
[----:B------:R-:W-:-:S04]  /*1bb20*/  LEA R11, P0, R2, c[0x0][0x380], 0x1 ;  /* 0x0000e000020b7a11 */ /* 0x000fc800078008ff */
[----:B------:R-:W-:-:S04]  /*1bb30*/  IADD3 R0, R3, R0, RZ ;  /* 0x0000000003007210 */ /* 0x000fc80007ffe0ff */
[----:B------:R-:W-:Y:S01]  /*1bb40*/  LEA.HI.X R9, R2, c[0x0][0x384], R0, 0x1, P0 ;  /* 0x0000e10002097a11 */ /* 0x000fe200000f0c00 */
[----:B------:R-:W-:Y:S05]  /*1bb50*/  BRA.DIV ~URZ, `(.L_x_1275) ;  /* 0x000013b27f007947 */ /* 0x000fea000b800000 */
[----:B------:R2:W3:Y:S02]  /*1bb60*/  SHFL.IDX PT, R0, R9, RZ, 0x181f ;  /* 0x00181fff09007589 */ /* 0x0004e400000e0000 */
.L_x_1315:
[----:B------:R-:W-:Y:S05]  /*1bb70*/  BRA.DIV ~URZ, `(.L_x_1276) ;  /* 0x000014127f007947 */ /* 0x000fea000b800000 */
[----:B------:R4:W1:Y:S02]  /*1bb80*/  SHFL.IDX PT, R2, R11, RZ, 0x181f ;  /* 0x00181fff0b027589 */ /* 0x00086400000e0000 */
.L_x_1316:
[----:B-----5:R-:W-:Y:S01]  /*1bb90*/  IMAD R10, R12, c[0x0][0x4e8], RZ ;  /* 0x00013a000c0a7a24 */ /* 0x020fe200078e02ff */
[----:B------:R-:W-:Y:S01]  /*1bba0*/  BSSY B0, `(.L_x_1277) ;  /* 0x000000d000007945 */ /* 0x000fe20003800000 */
[----:B---3--:R-:W-:-:S03]  /*1bbb0*/  MOV R3, R0 ;  /* 0x0000000000037202 */ /* 0x008fc60000000f00 */
[----:B------:R-:W-:-:S13]  /*1bbc0*/  ISETP.GE.AND P0, PT, R8, R10, PT ;  /* 0x0000000a0800720c */ /* 0x000fda0003f06270 */
[----:B------:R-:W-:Y:S05]  /*1bbd0*/  @P0 BRA `(.L_x_1278) ;  /* 0x0000009000000947 */ /* 0x000fea0003800000 */
[----:B------:R-:W-:Y:S02]  /*1bbe0*/  ISETP.GE.AND P0, PT, R7, c[0x0][0x3c8], PT ;  /* 0x0000f20007007a0c */ /* 0x000fe40003f06270 */
[----:B------:R-:W-:-:S11]  /*1bbf0*/  ISETP.GE.AND P1, PT, R6, c[0x0][0x3c8], PT ;  /* 0x0000f20006007a0c */ /* 0x000fd60003f26270 */
[----:B------:R-:W-:Y:S02]  /*1bc00*/  @!P0 SHF.R.S32.HI R0, RZ, 0x1f, R7 ;  /* 0x0000001fff008819 */ /* 0x000fe40000011407 */
[----:B-1----:R-:W-:Y:S02]  /*1bc10*/  @!P1 IMAD.WIDE R4, R6, 0x2, R2 ;  /* 0x0000000206049825 */ /* 0x002fe400078e0202 */
[----:B------:R-:W-:-:S03]  /*1bc20*/  @!P0 LEA.HI R0, R0, R7, RZ, 0x3 ;  /* 0x0000000700008211 */ /* 0x000fc600078f18ff */
[----:B------:R1:W-:Y:S01]  /*1bc30*/  @!P1 ST.E.128 [R4.64], RZ ;  /* 0x000000ff04009985 */ /* 0x0003e2000c101d06 */
[----:B------:R-:W-:-:S05]  /*1bc40*/  @!P0 LOP3.LUT R0, R0, 0xfffffff8, RZ, 0xc0, !PT ;  /* 0xfffffff800008812 */ /* 0x000fca00078ec0ff */
[----:B------:R-:W-:-:S05]  /*1bc50*/  @!P0 IMAD.WIDE R2, R0, 0x2, R2 ;  /* 0x0000000200028825 */ /* 0x000fca00078e0202 */
[----:B------:R1:W-:Y:S02]  /*1bc60*/  @!P0 ST.E.128 [R2.64], RZ ;  /* 0x000000ff02008985 */ /* 0x0003e4000c101d06 */
.L_x_1278:
[----:B------:R-:W-:Y:S05]  /*1bc70*/  BSYNC B0 ;  /* 0x0000000000007941 */ /* 0x000fea0003800000 */
.L_x_1277:
[----:B------:R-:W-:Y:S05]  /*1bc80*/  BRA.DIV ~URZ, `(.L_x_1279) ;  /* 0x000013827f007947 */ /* 0x000fea000b800000 */
[----:B------:R3:W2:Y:S04]  /*1bc90*/  SHFL.IDX PT, R0, R9, 0x1, 0x181f ;  /* 0x00381f0009007f89 */ /* 0x0006a800000e0000 */
[----:B-1----:R3:W1:Y:S02]  /*1bca0*/  SHFL.IDX PT, R2, R11, 0x1, 0x181f ;  /* 0x00381f000b027f89 */ /* 0x00266400000e0000 */
.L_x_1317:
[----:B------:R-:W-:Y:S01]  /*1bcb0*/  IADD3 R3, R8, 0x10, RZ ;  /* 0x0000001008037810 */ /* 0x000fe20007ffe0ff */
[----:B------:R-:W-:Y:S03]  /*1bcc0*/  BSSY B0, `(.L_x_1280) ;  /* 0x000000d000007945 */ /* 0x000fe60003800000 */
[----:B------:R-:W-:Y:S01]  /*1bcd0*/  ISETP.GE.AND P0, PT, R3, R10, PT ;  /* 0x0000000a0300720c */ /* 0x000fe20003f06270 */
[----:B--2---:R-:W-:-:S12]  /*1bce0*/  IMAD.MOV.U32 R3, RZ, RZ, R0 ;  /* 0x000000ffff037224 */ /* 0x004fd800078e0000 */
        /* <DEDUP_REMOVED lines=10> */
.L_x_1281:
[----:B------:R-:W-:Y:S05]  /*1bd90*/  BSYNC B0 ;  /* 0x0000000000007941 */ /* 0x000fea0003800000 */
.L_x_1280:
[----:B------:R-:W-:Y:S05]  /*1bda0*/  BRA.DIV ~URZ, `(.L_x_1282) ;  /* 0x000013527f007947 */ /* 0x000fea000b800000 */
[----:B------:R2:W3:Y:S02]  /*1bdb0*/  SHFL.IDX PT, R0, R9, 0x2, 0x181f ;  /* 0x00581f0009007f89 */ /* 0x0004e400000e0000 */
.L_x_1318:
[----:B------:R-:W-:Y:S05]  /*1bdc0*/  BRA.DIV ~URZ, `(.L_x_1283) ;  /* 0x000013b27f007947 */ /* 0x000fea000b800000 */
[----:B-1----:R1:W2:Y:S02]  /*1bdd0*/  SHFL.IDX PT, R2, R11, 0x2, 0x181f ;  /* 0x00581f000b027f89 */ /* 0x0022a400000e0000 */
.L_x_1319:
[----:B------:R-:W-:Y:S01]  /*1bde0*/  IADD3 R3, R8, 0x20, RZ ;  /* 0x0000002008037810 */ /* 0x000fe20007ffe0ff */
[----:B------:R-:W-:Y:S03]  /*1bdf0*/  BSSY B0, `(.L_x_1284) ;  /* 0x000000d000007945 */ /* 0x000fe60003800000 */
[----:B------:R-:W-:Y:S01]  /*1be00*/  ISETP.GE.AND P0, PT, R3, R10, PT ;  /* 0x0000000a0300720c */ /* 0x000fe20003f06270 */
[----:B---3--:R-:W-:-:S12]  /*1be10*/  IMAD.MOV.U32 R3, RZ, RZ, R0 ;  /* 0x000000ffff037224 */ /* 0x008fd800078e0000 */
[----:B------:R-:W-:Y:S05]  /*1be20*/  @P0 BRA `(.L_x_1285) ;  /* 0x0000009000000947 */ /* 0x000fea0003800000 */
[----:B------:R-:W-:Y:S02]  /*1be30*/  ISETP.GE.AND P0, PT, R7, c[0x0][0x3c8], PT ;  /* 0x0000f20007007a0c */ /* 0x000fe40003f06270 */
[----:B------:R-:W-:-:S11]  /*1be40*/  ISETP.GE.AND P1, PT, R6, c[0x0][0x3c8], PT ;  /* 0x0000f20006007a0c */ /* 0x000fd60003f26270 */
[----:B------:R-:W-:Y:S02]  /*1be50*/  @!P0 SHF.R.S32.HI R0, RZ, 0x1f, R7 ;  /* 0x0000001fff008819 */ /* 0x000fe40000011407 */
[----:B--2---:R-:W-:Y:S02]  /*1be60*/  @!P1 IMAD.WIDE R4, R6, 0x2, R2 ;  /* 0x0000000206049825 */ /* 0x004fe400078e0202 */
[----:B------:R-:W-:-:S03]  /*1be70*/  @!P0 LEA.HI R0, R0, R7, RZ, 0x3 ;  /* 0x0000000700008211 */ /* 0x000fc600078f18ff */
[----:B------:R2:W-:Y:S01]  /*1be80*/  @!P1 ST.E.128 [R4.64], RZ ;  /* 0x000000ff04009985 */ /* 0x0005e2000c101d06 */
[----:B------:R-:W-:-:S05]  /*1be90*/  @!P0 LOP3.LUT R0, R0, 0xfffffff8, RZ, 0xc0, !PT ;  /* 0xfffffff800008812 */ /* 0x000fca00078ec0ff */
[----:B------:R-:W-:-:S05]  /*1bea0*/  @!P0 IMAD.WIDE R2, R0, 0x2, R2 ;  /* 0x0000000200028825 */ /* 0x000fca00078e0202 */
[----:B------:R2:W-:Y:S02]  /*1beb0*/  @!P0 ST.E.128 [R2.64], RZ ;  /* 0x000000ff02008985 */ /* 0x0005e4000c101d06 */
.L_x_1285:
[----:B------:R-:W-:Y:S05]  /*1bec0*/  BSYNC B0 ;  /* 0x0000000000007941 */ /* 0x000fea0003800000 */
.L_x_1284:
[----:B------:R-:W-:Y:S05]  /*1bed0*/  BRA.DIV ~URZ, `(.L_x_1286) ;  /* 0x000013227f007947 */ /* 0x000fea000b800000 */
[----:B------:R3:W1:Y:S04]  /*1bee0*/  SHFL.IDX PT, R0, R9, 0x3, 0x181f ;  /* 0x00781f0009007f89 */ /* 0x00066800000e0000 */
[----:B--2---:R3:W2:Y:S02]  /*1bef0*/  SHFL.IDX PT, R2, R11, 0x3, 0x181f ;  /* 0x00781f000b027f89 */ /* 0x0046a400000e0000 */
.L_x_1320:
[----:B------:R-:W-:Y:S01]  /*1bf00*/  IADD3 R3, R8, 0x30, RZ ;  /* 0x0000003008037810 */ /* 0x000fe20007ffe0ff */
[----:B------:R-:W-:Y:S03]  /*1bf10*/  BSSY B0, `(.L_x_1287) ;  /* 0x000000d000007945 */ /* 0x000fe60003800000 */
[----:B------:R-:W-:Y:S01]  /*1bf20*/  ISETP.GE.AND P0, PT, R3, R10, PT ;  /* 0x0000000a0300720c */ /* 0x000fe20003f06270 */
[----:B-1----:R-:W-:-:S12]  /*1bf30*/  IMAD.MOV.U32 R3, RZ, RZ, R0 ;  /* 0x000000ffff037224 */ /* 0x002fd800078e0000 */
        /* <DEDUP_REMOVED lines=10> */
.L_x_1288:
[----:B------:R-:W-:Y:S05]  /*1bfe0*/  BSYNC B0 ;  /* 0x0000000000007941 */ /* 0x000fea0003800000 */
.L_x_1287:
[----:B------:R-:W-:Y:S05]  /*1bff0*/  BRA.DIV ~URZ, `(.L_x_1289) ;  /* 0x000012f27f007947 */ /* 0x000fea000b800000 */
[----:B------:R1:W3:Y:S02]  /*1c000*/  SHFL.IDX PT, R0, R9, 0x4, 0x181f ;  /* 0x00981f0009007f89 */ /* 0x0002e400000e0000 */
.L_x_1321:
[----:B------:R-:W-:Y:S05]  /*1c010*/  BRA.DIV ~URZ, `(.L_x_1290) ;  /* 0x000013527f007947 */ /* 0x000fea000b800000 */
[----:B-12---:R1:W2:Y:S02]  /*1c020*/  SHFL.IDX PT, R2, R11, 0x4, 0x181f ;  /* 0x00981f000b027f89 */ /* 0x0062a400000e0000 */
.L_x_1322:
        /* <DEDUP_REMOVED lines=14> */
.L_x_1292:
[----:B------:R-:W-:Y:S05]  /*1c110*/  BSYNC B0 ;  /* 0x0000000000007941 */ /* 0x000fea0003800000 */
.L_x_1291:
[----:B------:R-:W-:Y:S05]  /*1c120*/  BRA.DIV ~URZ, `(.L_x_1293) ;  /* 0x000012c27f007947 */ /* 0x000fea000b800000 */
[----:B------:R3:W1:Y:S04]  /*1c130*/  SHFL.IDX PT, R0, R9, 0x5, 0x181f ;  /* 0x00b81f0009007f89 */ /* 0x00066800000e0000 */
[----:B--2---:R3:W2:Y:S02]  /*1c140*/  SHFL.IDX PT, R2, R11, 0x5, 0x181f ;  /* 0x00b81f000b027f89 */ /* 0x0046a400000e0000 */
.L_x_1323:
        /* <DEDUP_REMOVED lines=14> */
.L_x_1295:
[----:B------:R-:W-:Y:S05]  /*1c230*/  BSYNC B0 ;  /* 0x0000000000007941 */ /* 0x000fea0003800000 */
.L_x_1294:
[----:B------:R-:W-:Y:S05]  /*1c240*/  BRA.DIV ~URZ, `(.L_x_1296) ;  /* 0x000012927f007947 */ /* 0x000fea000b800000 */
[----:B------:R1:W3:Y:S02]  /*1c250*/  SHFL.IDX PT, R0, R9, 0x6, 0x181f ;  /* 0x00d81f0009007f89 */ /* 0x0002e400000e0000 */
.L_x_1324:
[----:B------:R-:W-:Y:S05]  /*1c260*/  BRA.DIV ~URZ, `(.L_x_1297) ;  /* 0x000012f27f007947 */ /* 0x000fea000b800000 */
[----:B-12---:R1:W2:Y:S02]  /*1c270*/  SHFL.IDX PT, R2, R11, 0x6, 0x181f ;  /* 0x00d81f000b027f89 */ /* 0x0062a400000e0000 */
.L_x_1325:
        /* <DEDUP_REMOVED lines=14> */
.L_x_1299:
[----:B------:R-:W-:Y:S05]  /*1c360*/  BSYNC B0 ;  /* 0x0000000000007941 */ /* 0x000fea0003800000 */
.L_x_1298:
[----:B------:R-:W-:Y:S05]  /*1c370*/  BRA.DIV ~URZ, `(.L_x_1300) ;  /* 0x000012627f007947 */ /* 0x000fea000b800000 */
[----:B------:R3:W1:Y:S04]  /*1c380*/  SHFL.IDX PT, R0, R9, 0x7, 0x181f ;  /* 0x00f81f0009007f89 */ /* 0x00066800000e0000 */
[----:B--2---:R3:W2:Y:S02]  /*1c390*/  SHFL.IDX PT, R2, R11, 0x7, 0x181f ;  /* 0x00f81f000b027f89 */ /* 0x0046a400000e0000 */
.L_x_1326:
[----:B------:R-:W-:-:S04]  /*1c3a0*/  IADD3 R3, R8, 0x70, RZ ;  /* 0x0000007008037810 */ /* 0x000fc80007ffe0ff */
[----:B------:R-:W-:Y:S01]  /*1c3b0*/  ISETP.GE.AND P0, PT, R3, R10, PT ;  /* 0x0000000a0300720c */ /* 0x000fe20003f06270 */
[----:B-1----:R-:W-:-:S12]  /*1c3c0*/  IMAD.MOV.U32 R3, RZ, RZ, R0 ;  /* 0x000000ffff037224 */ /* 0x002fd800078e0000 */
[----:B------:R-:W-:Y:S05]  /*1c3d0*/  @P0 EXIT ;  /* 0x000000000000094d */ /* 0x000fea0003800000 */
[----:B------:R-:W-:-:S13]  /*1c3e0*/  ISETP.GE.AND P0, PT, R6, c[0x0][0x3c8], PT ;  /* 0x0000f20006007a0c */ /* 0x000fda0003f06270 */
[----:B--2---:R-:W-:-:S05]  /*1c3f0*/  @!P0 IMAD.WIDE R4, R6, 0x2, R2 ;  /* 0x0000000206048825 */ /* 0x004fca00078e0202 */
        /* <DEDUP_REMOVED lines=9> */
.L_x_1163:
[----:B------:R-:W-:Y:S01]  /*1c490*/  IMAD.MOV.U32 R106, RZ, RZ, R17 ;  /* 0x000000ffff6a7224 */ /* 0x000fe200078e0011 */
[----:B------:R-:W-:Y:S01]  /*1c4a0*/  MOV R133, 0x181f ;  /* 0x0000181f00857802 */ /* 0x000fe20000000f00 */
[----:B-1----:R-:W-:Y:S01]  /*1c4b0*/  IMAD.MOV.U32 R3, RZ, RZ, RZ ;  /* 0x000000ffff037224 */ /* 0x002fe200078e00ff */
[----:B------:R-:W-:Y:S02]  /*1c4c0*/  MOV R132, 0xffffffff ;  /* 0xffffffff00847802 */ /* 0x000fe40000000f00 */
[----:B------:R-:W-:Y:S02]  /*1c4d0*/  MOV R2, 0x1c4f0 ;  /* 0x0001c4f000027802 */ /* 0x000fe40000000f00 */
[----:B------:R-:W-:Y:S05]  /*1c4e0*/  CALL.REL.NOINC `($__internal_3_$__cuda_sm70_shflsync_idx_p) ;  /* 0x0000d27000007944 */ /* 0x000fea0003c00000 */
[----:B------:R-:W-:Y:S01]  /*1c4f0*/  MOV R7, R105 ;  /* 0x0000006900077202 */ /* 0x000fe20000000f00 */
[----:B------:R-:W-:Y:S05]  /*1c500*/  BRA `(.L_x_1301) ;  /* 0xfffeb03000007947 */ /* 0x000fea000383ffff */
.L_x_1164:
[----:B------:R-:W-:Y:S01]  /*1c510*/  IMAD.MOV.U32 R106, RZ, RZ, R16 ;  /* 0x000000ffff6a7224 */ /* 0x000fe200078e0010 */
[----:B------:R-:W-:Y:S01]  /*1c520*/  MOV R133, 0x181f ;  /* 0x0000181f00857802 */ /* 0x000fe20000000f00 */
[----:B-1----:R-:W-:Y:S01]  /*1c530*/  IMAD.MOV.U32 R3, RZ, RZ, RZ ;  /* 0x000000ffff037224 */ /* 0x002fe200078e00ff */
[----:B------:R-:W-:-:S02]  /*1c540*/  MOV R132, 0xffffffff ;  /* 0xffffffff00847802 */ /* 0x000fc40000000f00 */
[----:B------:R-:W-:Y:S02]  /*1c550*/  MOV R2, 0x1c570 ;  /* 0x0001c57000027802 */ /* 0x000fe40000000f00 */
[----:B--23--:R-:W-:Y:S05]  /*1c560*/  CALL.REL.NOINC `($__internal_3_$__cuda_sm70_shflsync_idx_p) ;  /* 0x0000d1f000007944 */ /* 0x00cfea0003c00000 */
[----:B------:R-:W-:Y:S01]  /*1c570*/  MOV R0, R105 ;  /* 0x0000006900007202 */ /* 0x000fe20000000f00 */
[----:B------:R-:W-:Y:S05]  /*1c580*/  BRA `(.L_x_1302) ;  /* 0xfffeafd000007947 */ /* 0x000fea000383ffff */
.L_x_1167:
[----:B------:R-:W-:Y:S01]  /*1c590*/  IMAD.MOV.U32 R106, RZ, RZ, R17 ;  /* 0x000000ffff6a7224 */ /* 0x000fe200078e0011 */
[----:B------:R-:W-:Y:S01]  /*1c5a0*/  MOV R133, 0x181f ;  /* 0x0000181f00857802 */ /* 0x000fe20000000f00 */
[----:B-1----:R-:W-:Y:S01]  /*1c5b0*/  IMAD.MOV.U32 R3, RZ, RZ, 0x1 ;  /* 0x00000001ff037424 */ /* 0x002fe200078e00ff */
[----:B------:R-:W-:Y:S02]  /*1c5c0*/  MOV R132, 0xffffffff ;  /* 0xffffffff00847802 */ /* 0x000fe40000000f00 */
[----:B------:R-:W-:Y:S02]  /*1c5d0*/  MOV R2, 0x1c5f0 ;  /* 0x0001c5f000027802 */ /* 0x000fe40000000f00 */
[----:B--234-:R-:W-:Y:S05]  /*1c5e0*/  CALL.REL.NOINC `($__internal_3_$__cuda_sm70_shflsync_idx_p) ;  /* 0x0000d17000007944 */ /* 0x01cfea0003c00000 */
[----:B------:R-:W-:Y:S01]  /*1c5f0*/  IMAD.MOV.U32 R7, RZ, RZ, R105 ;  /* 0x000000ffff077224 */ /* 0x000fe200078e0069 */
[----:B------:R-:W-:Y:S01]  /*1c600*/  MOV R106, R16 ;  /* 0x00000010006a7202 */ /* 0x000fe20000000f00 */
[----:B------:R-:W-:Y:S01]  /*1c610*/  IMAD.MOV.U32 R3, RZ, RZ, 0x1 ;  /* 0x00000001ff037424 */ /* 0x000fe200078e00ff */
[----:B------:R-:W-:Y:S01]  /*1c620*/  MOV R133, 0x181f ;  /* 0x0000181f00857802 */ /* 0x000fe20000000f00 */
[----:B------:R-:W-:Y:S01]  /*1c630*/  IMAD.MOV.U32 R132, RZ, RZ, -0x1 ;  /* 0xffffffffff847424 */ /* 0x000fe200078e00ff */
[----:B------:R-:W-:-:S02]  /*1c640*/  MOV R2, 0x1c660 ;  /* 0x0001c66000027802 */ /* 0x000fc40000000f00 */
[----:B------:R-:W-:Y:S05]  /*1c650*/  CALL.REL.NOINC `($__internal_3_$__cuda_sm70_shflsync_idx_p) ;  /* 0x0000d10000007944 */ /* 0x000fea0003c00000 */
[----:B------:R-:W-:Y:S01]  /*1c660*/  MOV R0, R105 ;  /* 0x0000006900007202 */ /* 0x000fe20000000f00 */
[----:B------:R-:W-:Y:S05]  /*1c670*/  BRA `(.L_x_1303) ;  /* 0xfffeb08000007947 */ /* 0x000fea000383ffff */
.L_x_1170:
[----:B------:R-:W-:Y:S01]  /*1c680*/  IMAD.MOV.U32 R106, RZ, RZ, R17 ;  /* 0x000000ffff6a7224 */ /* 0x000fe200078e0011 */
[----:B------:R-:W-:Y:S01]  /*1c690*/  MOV R133, 0x181f ;  /* 0x0000181f00857802 */ /* 0x000fe20000000f00 */
[----:B-1----:R-:W-:Y:S01]  /*1c6a0*/  IMAD.MOV.U32 R3, RZ, RZ, 0x2 ;  /* 0x00000002ff037424 */ /* 0x002fe200078e00ff */
[----:B------:R-:W-:-:S02]  /*1c6b0*/  MOV R132, 0xffffffff ;  /* 0xffffffff00847802 */ /* 0x000fc40000000f00 */
[----:B------:R-:W-:Y:S02]  /*1c6c0*/  MOV R2, 0x1c6e0 ;  /* 0x0001c6e000027802 */ /* 0x000fe40000000f00 */
[----:B--234-:R-:W-:Y:S05]  /*1c6d0*/  CALL.REL.NOINC `($__internal_3_$__cuda_sm70_shflsync_idx_p) ;  /* 0x0000d08000007944 */ /* 0x01cfea0003c00000 */
[----:B------:R-:W-:Y:S01]  /*1c6e0*/  MOV R7, R105 ;  /* 0x0000006900077202 */ /* 0x000fe20000000f00 */
[----:B------:R-:W-:Y:S05]  /*1c6f0*/  BRA `(.L_x_1304) ;  /* 0xfffeb18000007947 */ /* 0x000fea000383ffff */
.L_x_1171:
[----:B------:R-:W-:Y:S01]  /*1c700*/  IMAD.MOV.U32 R106, RZ, RZ, R16 ;  /* 0x000000ffff6a7224 */ /* 0x000fe200078e0010 */
[----:B------:R-:W-:Y:S01]  /*1c710*/  MOV R133, 0x181f ;  /* 0x0000181f00857802 */ /* 0x000fe20000000f00 */
[----:B-1----:R-:W-:Y:S01]  /*1c720*/  IMAD.MOV.U32 R3, RZ, RZ, 0x2 ;  /* 0x00000002ff037424 */ /* 0x002fe200078e00ff */
[----:B------:R-:W-:Y:S02]  /*1c730*/  MOV R132, 0xffffffff ;  /* 0xffffffff00847802 */ /* 0x000fe40000000f00 */
[----:B------:R-:W-:Y:S02]  /*1c740*/  MOV R2, 0x1c760 ;  /* 0x0001c76000027802 */ /* 0x000fe40000000f00 */
[----:B--234-:R-:W-:Y:S05]  /*1c750*/  CALL.REL.NOINC `($__internal_3_$__cuda_sm70_shflsync_idx_p) ;  /* 0x0000d00000007944 */ /* 0x01cfea0003c00000 */
[----:B------:R-:W-:Y:S01]  /*1c760*/  MOV R0, R105 ;  /* 0x0000006900007202 */ /* 0x000fe20000000f00 */
[----:B------:R-:W-:Y:S05]  /*1c770*/  BRA `(.L_x_1305) ;  /* 0xfffeb12000007947 */ /* 0x000fea000383ffff */
.L_x_1174:
[----:B------:R-:W-:Y:S01]  /*1c780*/  IMAD.MOV.U32 R106, RZ, RZ, R17 ;  /* 0x000000ffff6a7224 */ /* 0x000fe200078e0011 */
[----:B------:R-:W-:Y:S01]  /*1c790*/  MOV R133, 0x181f ;  /* 0x0000181f00857802 */ /* 0x000fe20000000f00 */
[----:B--2---:R-:W-:Y:S01]  /*1c7a0*/  IMAD.MOV.U32 R3, RZ, RZ, 0x3 ;  /* 0x00000003ff037424 */ /* 0x004fe200078e00ff */
[----:B------:R-:W-:-:S02]  /*1c7b0*/  MOV R132, 0xffffffff ;  /* 0xffffffff00847802 */ /* 0x000fc40000000f00 */
[----:B------:R-:W-:Y:S02]  /*1c7c0*/  MOV R2, 0x1c7e0 ;  /* 0x0001c7e000027802 */ /* 0x000fe40000000f00 */
[----:B-1-34-:R-:W-:Y:S05]  /*1c7d0*/  CALL.REL.NOINC `($__internal_3_$__cuda_sm70_shflsync_idx_p) ;  /* 0x0000cf8000007944 */ /* 0x01afea0003c00000 */
[----:B------:R-:W-:Y:S01]  /*1c7e0*/  IMAD.MOV.U32 R7, RZ, RZ, R105 ;  /* 0x000000ffff077224 */ /* 0x000fe200078e0069 */
[----:B------:R-:W-:Y:S01]  /*1c7f0*/  MOV R106, R16 ;  /* 0x00000010006a7202 */ /* 0x000fe20000000f00 */
[----:B------:R-:W-:Y:S01]  /*1c800*/  IMAD.MOV.U32 R3, RZ, RZ, 0x3 ;  /* 0x00000003ff037424 */ /* 0x000fe200078e00ff */
[----:B------:R-:W-:Y:S01]  /*1c810*/  MOV R133, 0x181f ;  /* 0x0000181f00857802 */ /* 0x000fe20000000f00 */
[----:B------:R-:W-:Y:S01]  /*1c820*/  IMAD.MOV.U32 R132, RZ, RZ, -0x1 ;  /* 0xffffffffff847424 */ /* 0x000fe200078e00ff */
[----:B------:R-:W-:Y:S02]  /*1c830*/  MOV R2, 0x1c850 ;  /* 0x0001c85000027802 */ /* 0x000fe40000000f00 */
[----:B------:R-:W-:Y:S05]  /*1c840*/  CALL.REL.NOINC `($__internal_3_$__cuda_sm70_shflsync_idx_p) ;  /* 0x0000cf1000007944 */ /* 0x000fea0003c00000 */
[----:B------:R-:W-:Y:S01]  /*1c850*/  MOV R0, R105 ;  /* 0x0000006900007202 */ /* 0x000fe20000000f00 */
[----:B------:R-:W-:Y:S05]  /*1c860*/  BRA `(.L_x_1306) ;  /* 0xfffeb1c000007947 */ /* 0x000fea000383ffff */
.L_x_1177:
[----:B------:R-:W-:Y:S01]  /*1c870*/  IMAD.MOV.U32 R106, RZ, RZ, R17 ;  /* 0x000000ffff6a7224 */ /* 0x000fe200078e0011 */
[----:B------:R-:W-:Y:S01]  /*1c880*/  MOV R133, 0x181f ;  /* 0x0000181f00857802 */ /* 0x000fe20000000f00 */
[----:B-1----:R-:W-:Y:S01]  /*1c890*/  IMAD.MOV.U32 R3, RZ, RZ, 0x4 ;  /* 0x00000004ff037424 */ /* 0x002fe200078e00ff */
[----:B------:R-:W-:Y:S02]  /*1c8a0*/  MOV R132, 0xffffffff ;  /* 0xffffffff00847802 */ /* 0x000fe40000000f00 */
[----:B------:R-:W-:-:S02]  /*1c8b0*/  MOV R2, 0x1c8d0 ;  /* 0x0001c8d000027802 */ /* 0x000fc40000000f00 */
[----:B--234-:R-:W-:Y:S05]  /*1c8c0*/  CALL.REL.NOINC `($__internal_3_$__cuda_sm70_shflsync_idx_p) ;  /* 0x0000ce9000007944 */ /* 0x01cfea0003c00000 */
[----:B------:R-:W-:Y:S01]  /*1c8d0*/  MOV R7, R105 ;  /* 0x0000006900077202 */ /* 0x000fe20000000f00 */
[----:B------:R-:W-:Y:S05]  /*1c8e0*/  BRA `(.L_x_1307) ;  /* 0xfffeb2c000007947 */ /* 0x000fea000383ffff */
.L_x_1178:
[----:B------:R-:W-:Y:S01]  /*1c8f0*/  IMAD.MOV.U32 R106, RZ, RZ, R16 ;  /* 0x000000ffff6a7224 */ /* 0x000fe200078e0010 */
[----:B------:R-:W-:Y:S01]  /*1c900*/  MOV R133, 0x181f ;  /* 0x0000181f00857802 */ /* 0x000fe20000000f00 */
[----:B------:R-:W-:Y:S01]  /*1c910*/  IMAD.MOV.U32 R3, RZ, RZ, 0x4 ;  /* 0x00000004ff037424 */ /* 0x000fe200078e00ff */
[----:B------:R-:W-:-:S02]  /*1c920*/  MOV R132, 0xffffffff ;  /* 0xffffffff00847802 */ /* 0x000fc40000000f00 */
[----:B------:R-:W-:Y:S02]  /*1c930*/  MOV R2, 0x1c950 ;  /* 0x0001c95000027802 */ /* 0x000fe40000000f00 */
[----:B-1234-:R-:W-:Y:S05]  /*1c940*/  CALL.REL.NOINC `($__internal_3_$__cuda_sm70_shflsync_idx_p) ;  /* 0x0000ce1000007944 */ /* 0x01efea0003c00000 */
[----:B------:R-:W-:Y:S01]  /*1c950*/  MOV R0, R105 ;  /* 0x0000006900007202 */ /* 0x000fe20000000f00 */
[----:B------:R-:W-:Y:S05]  /*1c960*/  BRA `(.L_x_1308) ;  /* 0xfffeb26000007947 */ /* 0x000fea000383ffff */
.L_x_1181:
        /* <DEDUP_REMOVED lines=15> */
.L_x_1184:
        /* <DEDUP_REMOVED lines=8> */
.L_x_1185:
        /* <DEDUP_REMOVED lines=8> */
.L_x_1188:
        /* <DEDUP_REMOVED lines=15> */
.L_x_1254:
[----:B------:R2:W5:Y:S01]  /*1cc50*/  LDL R0, [R1+0x8c] ;  /* 0x00008c0001007983 */ /* 0x0005620000100800 */
[----:B-1----:R-:W-:Y:S02]  /*1cc60*/  MOV R3, 0x2 ;  /* 0x0000000200037802 */ /* 0x002fe40000000f00 */
[----:B------:R-:W-:Y:S02]  /*1cc70*/  MOV R2, 0x1cc90 ;  /* 0x0001cc9000027802 */ /* 0x000fe40000000f00 */
[----:B--2-45:R-:W-:Y:S05]  /*1cc80*/  CALL.REL.NOINC `($__internal_2_$__cuda_sm70_shflsync_bfly_p) ;  /* 0x0000ca9000007944 */ /* 0x034fea0003c00000 */
[----:B------:R-:W-:Y:S01]  /*1cc90*/  MOV R4, R7 ;  /* 0x0000000700047202 */ /* 0x000fe20000000f00 */
[----:B------:R-:W-:Y:S05]  /*1cca0*/  BRA `(.L_x_1313) ;  /* 0xffffc02000007947 */ /* 0x000fea000383ffff */
.L_x_1255:
[----:B------:R-:W-:Y:S01]  /*1ccb0*/  IMAD.MOV.U32 R0, RZ, RZ, R4 ;  /* 0x000000ffff007224 */ /* 0x000fe200078e0004 */
[----:B-1----:R-:W-:-:S02]  /*1ccc0*/  MOV R3, 0x1 ;  /* 0x0000000100037802 */ /* 0x002fc40000000f00 */
[----:B------:R-:W-:Y:S02]  /*1ccd0*/  MOV R2, 0x1ccf0 ;  /* 0x0001ccf000027802 */ /* 0x000fe40000000f00 */
[----:B----45:R-:W-:Y:S05]  /*1cce0*/  CALL.REL.NOINC `($__internal_2_$__cuda_sm70_shflsync_bfly_p) ;  /* 0x0000ca3000007944 */ /* 0x030fea0003c00000 */
[----:B------:R1:W5:Y:S01]  /*1ccf0*/  LDL R0, [R1+0x90] ;  /* 0x0000900001007983 */ /* 0x0003620000100800 */
[----:B------:R-:W-:Y:S01]  /*1cd00*/  FADD.FTZ R4, R4, R7 ;  /* 0x0000000704047221 */ /* 0x000fe20000010000 */
[----:B------:R-:W-:Y:S02]  /*1cd10*/  MOV R3, 0x2 ;  /* 0x0000000200037802 */ /* 0x000fe40000000f00 */
[----:B------:R-:W-:Y:S02]  /*1cd20*/  MOV R2, 0x1cd40 ;  /* 0x0001cd4000027802 */ /* 0x000fe40000000f00 */
[----:B-1---5:R-:W-:Y:S05]  /*1cd30*/  CALL.REL.NOINC `($__internal_2_$__cuda_sm70_shflsync_bfly_p) ;  /* 0x0000c9e000007944 */ /* 0x022fea0003c00000 */
[----:B------:R-:W2:Y:S01]  /*1cd40*/  LDL.LU R0, [R1+0x90] ;  /* 0x0000900001007983 */ /* 0x000ea20000300800 */
[----:B------:R-:W-:Y:S02]  /*1cd50*/  MOV R3, 0x1 ;  /* 0x0000000100037802 */ /* 0x000fe40000000f00 */
[----:B------:R-:W-:Y:S01]  /*1cd60*/  MOV R2, 0x1cda0 ;  /* 0x0001cda000027802 */ /* 0x000fe20000000f00 */
[----:B--2---:R-:W-:-:S05]  /*1cd70*/  FADD.FTZ R5, R0, R7 ;  /* 0x0000000700057221 */ /* 0x004fca0000010000 */
[----:B------:R-:W-:Y:S02]  /*1cd80*/  MOV R0, R5 ;  /* 0x0000000500007202 */ /* 0x000fe40000000f00 */
[----:B------:R-:W-:Y:S05]  /*1cd90*/  CALL.REL.NOINC `($__internal_2_$__cuda_sm70_shflsync_bfly_p) ;  /* 0x0000c98000007944 */ /* 0x000fea0003c00000 */
        /* <DEDUP_REMOVED lines=22> */
[----:B------:R-:W-:Y:S05]  /*1cf00*/  BRA `(.L_x_1314) ;  /* 0xffffbef000007947 */ /* 0x000fea000383ffff */
.L_x_1275:
[----:B------:R-:W-:Y:S01]  /*1cf10*/  IMAD.MOV.U32 R106, RZ, RZ, R9 ;  /* 0x000000ffff6a7224 */ /* 0x000fe200078e0009 */
[----:B------:R-:W-:Y:S01]  /*1cf20*/  MOV R133, 0x181f ;  /* 0x0000181f00857802 */ /* 0x000fe20000000f00 */
[----:B------:R-:W-:Y:S01]  /*1cf30*/  IMAD.MOV.U32 R3, RZ, RZ, RZ ;  /* 0x000000ffff037224 */ /* 0x000fe200078e00ff */
[----:B------:R-:W-:Y:S02]  /*1cf40*/  MOV R132, 0xffffffff ;  /* 0xffffffff00847802 */ /* 0x000fe40000000f00 */
[----:B------:R-:W-:Y:S02]  /*1cf50*/  MOV R2, 0x1cf70 ;  /* 0x0001cf7000027802 */ /* 0x000fe40000000f00 */
[----:B-1---5:R-:W-:Y:S05]  /*1cf60*/  CALL.REL.NOINC `($__internal_3_$__cuda_sm70_shflsync_idx_p) ;  /* 0x0000c7f000007944 */ /* 0x022fea0003c00000 */
[----:B------:R-:W-:Y:S01]  /*1cf70*/  MOV R0, R105 ;  /* 0x0000006900007202 */ /* 0x000fe20000000f00 */
[----:B------:R-:W-:Y:S05]  /*1cf80*/  BRA `(.L_x_1315) ;  /* 0xffffebe000007947 */ /* 0x000fea000383ffff */
.L_x_1276:
[----:B------:R-:W-:Y:S01]  /*1cf90*/  IMAD.MOV.U32 R106, RZ, RZ, R11 ;  /* 0x000000ffff6a7224 */ /* 0x000fe200078e000b */
[----:B------:R-:W-:Y:S01]  /*1cfa0*/  MOV R133, 0x181f ;  /* 0x0000181f00857802 */ /* 0x000fe20000000f00 */
[----:B------:R-:W-:Y:S01]  /*1cfb0*/  IMAD.MOV.U32 R3, RZ, RZ, RZ ;  /* 0x000000ffff037224 */ /* 0x000fe200078e00ff */
[----:B------:R-:W-:Y:S02]  /*1cfc0*/  MOV R132, 0xffffffff ;  /* 0xffffffff00847802 */ /* 0x000fe40000000f00 */
[----:B------:R-:W-:-:S02]  /*1cfd0*/  MOV R2, 0x1cff0 ;  /* 0x0001cff000027802 */ /* 0x000fc40000000f00 */
[----:B-123-5:R-:W-:Y:S05]  /*1cfe0*/  CALL.REL.NOINC `($__internal_3_$__cuda_sm70_shflsync_idx_p) ;  /* 0x0000c77000007944 */ /* 0x02efea0003c00000 */
[----:B------:R-:W-:Y:S01]  /*1cff0*/  MOV R2, R105 ;  /* 0x0000006900027202 */ /* 0x000fe20000000f00 */
[----:B------:R-:W-:Y:S05]  /*1d000*/  BRA `(.L_x_1316) ;  /* 0xffffeb8000007947 */ /* 0x000fea000383ffff */
.L_x_1279:
[----:B------:R-:W-:Y:S01]  /*1d010*/  IMAD.MOV.U32 R106, RZ, RZ, R9 ;  /* 0x000000ffff6a7224 */ /* 0x000fe200078e0009 */
[----:B------:R-:W-:Y:S01]  /*1d020*/  MOV R133, 0x181f ;  /* 0x0000181f00857802 */ /* 0x000fe20000000f00 */
[----:B-1----:R-:W-:Y:S01]  /*1d030*/  IMAD.MOV.U32 R3, RZ, RZ, 0x1 ;  /* 0x00000001ff037424 */ /* 0x002fe200078e00ff */
[----:B------:R-:W-:-:S02]  /*1d040*/  MOV R132, 0xffffffff ;  /* 0xffffffff00847802 */ /* 0x000fc40000000f00 */
[----:B------:R-:W-:Y:S02]  /*1d050*/  MOV R2, 0x1d070 ;  /* 0x0001d07000027802 */ /* 0x000fe40000000f00 */
[----:B--2-4-:R-:W-:Y:S05]  /*1d060*/  CALL.REL.NOINC `($__internal_3_$__cuda_sm70_shflsync_idx_p) ;  /* 0x0000c6f000007944 */ /* 0x014fea0003c00000 */
        /* <DEDUP_REMOVED lines=9> */
.L_x_1282:
[----:B------:R-:W-:Y:S01]  /*1d100*/  IMAD.MOV.U32 R106, RZ, RZ, R9 ;  /* 0x000000ffff6a7224 */ /* 0x000fe200078e0009 */
[----:B------:R-:W-:Y:S01]  /*1d110*/  MOV R133, 0x181f ;  /* 0x0000181f00857802 */ /* 0x000fe20000000f00 */
[----:B-1----:R-:W-:Y:S01]  /*1d120*/  IMAD.MOV.U32 R3, RZ, RZ, 0x2 ;  /* 0x00000002ff037424 */ /* 0x002fe200078e00ff */
[----:B------:R-:W-:Y:S02]  /*1d130*/  MOV R132, 0xffffffff ;  /* 0xffffffff00847802 */ /* 0x000fe40000000f00 */
[----:B------:R-:W-:-:S02]  /*1d140*/  MOV R2, 0x1d160 ;  /* 0x0001d16000027802 */ /* 0x000fc40000000f00 */
[----:B---34-:R-:W-:Y:S05]  /*1d150*/  CALL.REL.NOINC `($__internal_3_$__cuda_sm70_shflsync_idx_p) ;  /* 0x0000c60000007944 */ /* 0x018fea0003c00000 */
[----:B------:R-:W-:Y:S01]  /*1d160*/  MOV R0, R105 ;  /* 0x0000006900007202 */ /* 0x000fe20000000f00 */
[----:B------:R-:W-:Y:S05]  /*1d170*/  BRA `(.L_x_1318) ;  /* 0xffffec4000007947 */ /* 0x000fea000383ffff */
.L_x_1283:
        /* <DEDUP_REMOVED lines=8> */
.L_x_1286:
[----:B------:R-:W-:Y:S01]  /*1d200*/  IMAD.MOV.U32 R106, RZ, RZ, R9 ;  /* 0x000000ffff6a7224 */ /* 0x000fe200078e0009 */
[----:B------:R-:W-:Y:S01]  /*1d210*/  MOV R133, 0x181f ;  /* 0x0000181f00857802 */ /* 0x000fe20000000f00 */
[----:B--2---:R-:W-:Y:S01]  /*1d220*/  IMAD.MOV.U32 R3, RZ, RZ, 0x3 ;  /* 0x00000003ff037424 */ /* 0x004fe200078e00ff */
[----:B------:R-:W-:Y:S02]  /*1d230*/  MOV R132, 0xffffffff ;  /* 0xffffffff00847802 */ /* 0x000fe40000000f00 */
[----:B------:R-:W-:Y:S02]  /*1d240*/  MOV R2, 0x1d260 ;  /* 0x0001d26000027802 */ /* 0x000fe40000000f00 */
[----:B-1--4-:R-:W-:Y:S05]  /*1d250*/  CALL.REL.NOINC `($__internal_3_$__cuda_sm70_shflsync_idx_p) ;  /* 0x0000c50000007944 */ /* 0x012fea0003c00000 */
        /* <DEDUP_REMOVED lines=9> */
.L_x_1289:
[----:B------:R-:W-:Y:S01]  /*1d2f0*/  IMAD.MOV.U32 R106, RZ, RZ, R9 ;  /* 0x000000ffff6a7224 */ /* 0x000fe200078e0009 */
[----:B------:R-:W-:Y:S01]  /*1d300*/  MOV R133, 0x181f ;  /* 0x0000181f00857802 */ /* 0x000fe20000000f00 */
[----:B-1----:R-:W-:Y:S01]  /*1d310*/  IMAD.MOV.U32 R3, RZ, RZ, 0x4 ;  /* 0x00000004ff037424 */ /* 0x002fe200078e00ff */
[----:B------:R-:W-:-:S02]  /*1d320*/  MOV R132, 0xffffffff ;  /* 0xffffffff00847802 */ /* 0x000fc40000000f00 */
[----:B--2---:R-:W-:Y:S02]  /*1d330*/  MOV R2, 0x1d350 ;  /* 0x0001d35000027802 */ /* 0x004fe40000000f00 */
[----:B---34-:R-:W-:Y:S05]  /*1d340*/  CALL.REL.NOINC `($__internal_3_$__cuda_sm70_shflsync_idx_p) ;  /* 0x0000c41000007944 */ /* 0x018fea0003c00000 */
[----:B------:R-:W-:Y:S01]  /*1d350*/  MOV R0, R105 ;  /* 0x0000006900007202 */ /* 0x000fe20000000f00 */
[----:B------:R-:W-:Y:S05]  /*1d360*/  BRA `(.L_x_1321) ;  /* 0xffffeca000007947 */ /* 0x000fea000383ffff */
.L_x_1290:
[----:B------:R-:W-:Y:S01]  /*1d370*/  IMAD.MOV.U32 R106, RZ, RZ, R11 ;  /* 0x000000ffff6a7224 */ /* 0x000fe200078e000b */
[----:B------:R-:W-:Y:S01]  /*1d380*/  MOV R133, 0x181f ;  /* 0x0000181f00857802 */ /* 0x000fe20000000f00 */
[----:B-1----:R-:W-:Y:S01]  /*1d390*/  IMAD.MOV.U32 R3, RZ, RZ, 0x4 ;  /* 0x00000004ff037424 */ /* 0x002fe200078e00ff */
[----:B------:R-:W-:Y:S02]  /*1d3a0*/  MOV R132, 0xffffffff ;  /* 0xffffffff00847802 */ /* 0x000fe40000000f00 */
[----:B--2---:R-:W-:Y:S02]  /*1d3b0*/  MOV R2, 0x1d3d0 ;  /* 0x0001d3d000027802 */ /* 0x004fe40000000f00 */
[----:B---34-:R-:W-:Y:S05]  /*1d3c0*/  CALL.REL.NOINC `($__internal_3_$__cuda_sm70_shflsync_idx_p) ;  /* 0x0000c39000007944 */ /* 0x018fea0003c00000 */
[----:B------:R-:W-:Y:S01]  /*1d3d0*/  MOV R2, R105 ;  /* 0x0000006900027202 */ /* 0x000fe20000000f00 */
[----:B------:R-:W-:Y:S05]  /*1d3e0*/  BRA `(.L_x_1322) ;  /* 0xffffec4000007947 */ /* 0x000fea000383ffff */
.L_x_1293:
[----:B------:R-:W-:Y:S01]  /*1d3f0*/  IMAD.MOV.U32 R106, RZ, RZ, R9 ;  /* 0x000000ffff6a7224 */ /* 0x000fe200078e0009 */
[----:B------:R-:W-:Y:S01]  /*1d400*/  MOV R133, 0x181f ;  /* 0x0000181f00857802 */ /* 0x000fe20000000f00 */
[----:B--2---:R-:W-:Y:S01]  /*1d410*/  IMAD.MOV.U32 R3, RZ, RZ, 0x5 ;  /* 0x00000005ff037424 */ /* 0x004fe200078e00ff */
[----:B------:R-:W-:-:S02]  /*1d420*/  MOV R132, 0xffffffff ;  /* 0xffffffff00847802 */ /* 0x000fc40000000f00 */
[----:B------:R-:W-:Y:S02]  /*1d430*/  MOV R2, 0x1d450 ;  /* 0x0001d45000027802 */ /* 0x000fe40000000f00 */
[----:B-1--4-:R-:W-:Y:S05]  /*1d440*/  CALL.REL.NOINC `($__internal_3_$__cuda_sm70_shflsync_idx_p) ;  /* 0x0000c31000007944 */ /* 0x012fea0003c00000 */
        /* <DEDUP_REMOVED lines=9> */
.L_x_1296:
[----:B------:R-:W-:Y:S01]  /*1d4e0*/  IMAD.MOV.U32 R106, RZ, RZ, R9 ;  /* 0x000000ffff6a7224 */ /* 0x000fe200078e0009 */
[----:B------:R-:W-:Y:S01]  /*1d4f0*/  MOV R133, 0x181f ;  /* 0x0000181f00857802 */ /* 0x000fe20000000f00 */
[----:B-1----:R-:W-:Y:S01]  /*1d500*/  IMAD.MOV.U32 R3, RZ, RZ, 0x6 ;  /* 0x00000006ff037424 */ /* 0x002fe200078e00ff */
[----:B------:R-:W-:Y:S02]  /*1d510*/  MOV R132, 0xffffffff ;  /* 0xffffffff00847802 */ /* 0x000fe40000000f00 */
[----:B--2---:R-:W-:-:S02]  /*1d520*/  MOV R2, 0x1d540 ;  /* 0x0001d54000027802 */ /* 0x004fc40000000f00 */
[----:B---34-:R-:W-:Y:S05]  /*1d530*/  CALL.REL.NOINC `($__internal_3_$__cuda_sm70_shflsync_idx_p) ;  /* 0x0000c22000007944 */ /* 0x018fea0003c00000 */
[----:B------:R-:W-:Y:S01]  /*1d540*/  MOV R0, R105 ;  /* 0x0000006900007202 */ /* 0x000fe20000000f00 */
[----:B------:R-:W-:Y:S05]  /*1d550*/  BRA `(.L_x_1324) ;  /* 0xffffed0000007947 */ /* 0x000fea000383ffff */
.L_x_1297:
        /* <DEDUP_REMOVED lines=8> */
.L_x_1300:
        /* <DEDUP_REMOVED lines=15> */
        .type           $_ZN7cutlass13device_kernelIN5flash19enable_sm80_to_sm89INS1_16FlashAttnFwdSm80INS1_25CollectiveMainloopFwdSm80ILi4ELi1ELb0EN4cute5tupleIJNS5_1CILi128EEENS7_ILi48EEES8_EEELi128ENS_10bfloat16_tEfNS_4arch4Sm80ELb0ELb1ELb0ELb1ELb0ELb1ELb1ELb0EEENS1_21CollectiveEpilogueFwdINS6_IJS8_S8_S9_EEENS6_IJNS7_ILi1EEESH_SH_EEESB_SD_Li128ELb1ELb1ELb0ELb0EEENS1_19SingleTileSchedulerILb1ELb0ELb1ELi128EEEEEEEEEvNT_6ParamsE$_ZZN5flash25CollectiveMainloopFwdSm80ILi4ELi1ELb0EN4cute5tupleIJNS1_1CILi128EEENS3_ILi48EEES4_EEELi128EN7cutlass10bfloat16_tEfNS7_4arch4Sm80ELb0ELb1ELb0ELb1ELb0ELb1ELb1ELb0EE3mmaINS_16FlashAttnFwdSm80ISB_NS_21CollectiveEpilogueFwdINS2_IJS4_S4_S5_EEENS2_IJNS3_ILi1EEESG_SG_EEES8_SA_Li128ELb1ELb1ELb0ELb0EEENS_19SingleTileSchedulerILb1ELb0ELb1ELi128EEEE13SharedStorageENS1_6TensorINS1_11ArrayEngineIfLm128EEENS1_6LayoutINS2_IJNS2_IJNS3_ILi2EEESR_EEESR_NS3_ILi16EEEEEENS2_IJNS2_IJSG_SR_EEENS3_ILi4EEENS3_ILi8EEEEEEEEEENS_7SoftmaxILi4ELi0EEEEEbRKNSB_6ParamsERT0_RT1_iRKNS_16SeqlenInfoQKNewKILb1ELb1EEENS2_IJiiiiEEERT_ENKUlvE_clEv,@function
        .size           $_ZN7cutlass13device_kernelIN5flash19enable_sm80_to_sm89INS1_16FlashAttnFwdSm80INS1_25CollectiveMainloopFwdSm80ILi4ELi1ELb0EN4cute5tupleIJNS5_1CILi128EEENS7_ILi48EEES8_EEELi128ENS_10bfloat16_tEfNS_4arch4Sm80ELb0ELb1ELb0ELb1ELb0ELb1ELb1ELb0EEENS1_21CollectiveEpilogueFwdINS6_IJS8_S8_S9_EEENS6_IJNS7_ILi1EEESH_SH_EEESB_SD_Li128ELb1ELb1ELb0ELb0EEENS1_19SingleTileSchedulerILb1ELb0ELb1ELi128EEEEEEEEEvNT_6ParamsE$_ZZN5flash25CollectiveMainloopFwdSm80ILi4ELi1ELb0EN4cute5tupleIJNS1_1CILi128EEENS3_ILi48EEES4_EEELi128EN7cutlass10bfloat16_tEfNS7_4arch4Sm80ELb0ELb1ELb0ELb1ELb0ELb1ELb1ELb0EE3mmaINS_16FlashAttnFwdSm80ISB_NS_21CollectiveEpilogueFwdINS2_IJS4_S4_S5_EEENS2_IJNS3_ILi1EEESG_SG_EEES8_SA_Li128ELb1ELb1ELb0ELb0EEENS_19SingleTileSchedulerILb1ELb0ELb1ELi128EEEE13SharedStorageENS1_6TensorINS1_11ArrayEngineIfLm128EEENS1_6LayoutINS2_IJNS2_IJNS3_ILi2EEESR_EEESR_NS3_ILi16EEEEEENS2_IJNS2_IJSG_SR_EEENS3_ILi4EEENS3_ILi8EEEEEEEEEENS_7SoftmaxILi4ELi0EEEEEbRKNSB_6ParamsERT0_RT1_iRKNS_16SeqlenInfoQKNewKILb1ELb1EEENS2_IJiiiiEEERT_ENKUlvE_clEv,($__internal_2_$__cuda_sm70_shflsync_bfly_p - $_ZN7cutlass13device_kernelIN5flash19enable_sm80_to_sm89INS1_16FlashAttnFwdSm80INS1_25CollectiveMainloopFwdSm80ILi4ELi1ELb0EN4cute5tupleIJNS5_1CILi128EEENS7_ILi48EEES8_EEELi128ENS_10bfloat16_tEfNS_4arch4Sm80ELb0ELb1ELb0ELb1ELb0ELb1ELb1ELb0EEENS1_21CollectiveEpilogueFwdINS6_IJS8_S8_S9_EEENS6_IJNS7_ILi1EEESH_SH_EEESB_SD_Li128ELb1ELb1ELb0ELb0EEENS1_19SingleTileSchedulerILb1ELb0ELb1ELi128EEEEEEEEEvNT_6ParamsE$_ZZN5flash25CollectiveMainloopFwdSm80ILi4ELi1ELb0EN4cute5tupleIJNS1_1CILi128EEENS3_ILi48EEES4_EEELi128EN7cutlass10bfloat16_tEfNS7_4arch4Sm80ELb0ELb1ELb0ELb1ELb0ELb1ELb1ELb0EE3mmaINS_16FlashAttnFwdSm80ISB_NS_21CollectiveEpilogueFwdINS2_IJS4_S4_S5_EEENS2_IJNS3_ILi1EEESG_SG_EEES8_SA_Li128ELb1ELb1ELb0ELb0EEENS_19SingleTileSchedulerILb1ELb0ELb1ELi128EEEE13SharedStorageENS1_6TensorINS1_11ArrayEngineIfLm128EEENS1_6LayoutINS2_IJNS2_IJNS3_ILi2EEESR_EEESR_NS3_ILi16EEEEEENS2_IJNS2_IJSG_SR_EEENS3_ILi4EEENS3_ILi8EEEEEEEEEENS_7SoftmaxILi4ELi0EEEEEbRKNSB_6ParamsERT0_RT1_iRKNS_16SeqlenInfoQKNewKILb1ELb1EEENS2_IJiiiiEEERT_ENKUlvE_clEv)
$_ZN7cutlass13device_kernelIN5flash19enable_sm80_to_sm89INS1_16FlashAttnFwdSm80INS1_25CollectiveMainloopFwdSm80ILi4ELi1ELb0EN4cute5tupleIJNS5_1CILi128EEENS7_ILi48EEES8_EEELi128ENS_10bfloat16_tEfNS_4arch4Sm80ELb0ELb1ELb0ELb1ELb0ELb1ELb1ELb0EEENS1_21CollectiveEpilogueFwdINS6_IJS8_S8_S9_EEENS6_IJNS7_ILi1EEESH_SH_EEESB_SD_Li128ELb1ELb1ELb0ELb0EEENS1_19SingleTileSchedulerILb1ELb0ELb1ELi128EEEEEEEEEvNT_6ParamsE$_ZZN5flash25CollectiveMainloopFwdSm80ILi4ELi1ELb0EN4cute5tupleIJNS1_1CILi128EEENS3_ILi48EEES4_EEELi128EN7cutlass10bfloat16_tEfNS7_4arch4Sm80ELb0ELb1ELb0ELb1ELb0ELb1ELb1ELb0EE3mmaINS_16FlashAttnFwdSm80ISB_NS_21CollectiveEpilogueFwdINS2_IJS4_S4_S5_EEENS2_IJNS3_ILi1EEESG_SG_EEES8_SA_Li128ELb1ELb1ELb0ELb0EEENS_19SingleTileSchedulerILb1ELb0ELb1ELi128EEEE13SharedStorageENS1_6TensorINS1_11ArrayEngineIfLm128EEENS1_6LayoutINS2_IJNS2_IJNS3_ILi2EEESR_EEESR_NS3_ILi16EEEEEENS2_IJNS2_IJSG_SR_EEENS3_ILi4EEENS3_ILi8EEEEEEEEEENS_7SoftmaxILi4ELi0EEEEEbRKNSB_6ParamsERT0_RT1_iRKNS_16SeqlenInfoQKNewKILb1ELb1EEENS2_IJiiiiEEERT_ENKUlvE_clEv:
[----:B------:R-:W-:-:S05]  /*1d6d0*/  IADD3 R14, R94, -c[0x0][0x20], RZ ;  /* 0x800008005e0e7a10 */ /* 0x000fca0007ffe0ff */
[----:B------:R-:W2:Y:S01]  /*1d6e0*/  LDL.64 R2, [R14] ;  /* 0x000000000e027983 */ /* 0x000ea20000100a00 */
[----:B------:R-:W-:-:S03]  /*1d6f0*/  ULDC.64 UR4, c[0x0][0x118] ;  /* 0x0000460000047ab9 */ /* 0x000fc60000000a00 */
[----:B--2---:R-:W2:Y:S02]  /*1d700*/  LD.E R39, [R2.64+0x11c] ;  /* 0x00011c0402277980 */ /* 0x004ea4000c101900 */
[----:B--2---:R-:W-:-:S13]  /*1d710*/  ISETP.GT.AND P0, PT, R39, RZ, PT ;  /* 0x000000ff2700720c */ /* 0x004fda0003f04270 */
[----:B------:R-:W-:Y:S05]  /*1d720*/  @P0 BRA `(.L_x_1327) ;  /* 0x0000004000000947 */ /* 0x000fea0003800000 */
[----:B------:R-:W-:Y:S01]  /*1d730*/  MOV R2, R143 ;  /* 0x0000008f00027202 */ /* 0x000fe20000000f00 */
[----:B------:R-:W-:-:S04]  /*1d740*/  DEPBAR.LE SB0, 0x1 ;  /* 0x000080400000791a */ /* 0x000fc80000000000 */
[----:B------:R-:W-:-:S04]  /*1d750*/  MOV R3, 0x0 ;  /* 0x0000000000037802 */ /* 0x000fc80000000f00 */
[----:B------:R-:W-:Y:S05]  /*1d760*/  RET.REL.NODEC R2 `(_ZN7cutlass13device_kernelIN5flash19enable_sm80_to_sm89INS1_16FlashAttnFwdSm80INS1_25CollectiveMainloopFwdSm80ILi4ELi1ELb0EN4cute5tupleIJNS5_1CILi128EEENS7_ILi48EEES8_EEELi128ENS_10bfloat16_tEfNS_4arch4Sm80ELb0ELb1ELb0ELb1ELb0ELb1ELb1ELb0EEENS1_21CollectiveEpilogueFwdINS6_IJS8_S8_S9_EEENS6_IJNS7_ILi1EEESH_SH_EEESB_SD_Li128ELb1ELb1ELb0ELb0EEENS1_19SingleTileSchedulerILb1ELb0ELb1ELi128EEEEEEEEEvNT_6ParamsE) ;  /* 0xfffe289002007950 */ /* 0x000fea0003c3ffff */
.L_x_1327:
[----:B------:R1:W2:Y:S04]  /*1d770*/  LDL.64 R8, [R14+0x8] ;  /* 0x000008000e087983 */ /* 0x0002a80000100a00 */
[----:B------:R1:W3:Y:S04]  /*1d780*/  LDL.64 R10, [R14+0x18] ;  /* 0x000018000e0a7983 */ /* 0x0002e80000100a00 */
[----:B------:R1:W4:Y:S04]  /*1d790*/  LDL.64 R12, [R14+0x20] ;  /* 0x000020000e0c7983 */ /* 0x0003280000100a00 */
[----:B------:R-:W4:Y:S04]  /*1d7a0*/  LD.E.U8 R16, [R2.64+0x138] ;  /* 0x0001380402107980 */ /* 0x000f28000c101100 */
[----:B------:R2:W5:Y:S04]  /*1d7b0*/  LD.E R24, [R2.64+0x164] ;  /* 0x0001640402187980 */ /* 0x000568000c101900 */
[----:B------:R2:W5:Y:S04]  /*1d7c0*/  LD.E.64 R22, [R2.64+0x110] ;  /* 0x0001100402167980 */ /* 0x000568000c101b00 */
[----:B------:R2:W5:Y:S04]  /*1d7d0*/  LD.E.64 R20, [R2.64+0x128] ;  /* 0x0001280402147980 */ /* 0x000568000c101b00 */
[----:B-1----:R-:W4:Y:S04]  /*1d7e0*/  LDL.64 R14, [R14+0x10] ;  /* 0x000010000e0e7983 */ /* 0x002f280000100a00 */
[----:B--2---:R1:W2:Y:S04]  /*1d7f0*/  LD.E R29, [R8.64] ;  /* 0x00000004081d7980 */ /* 0x0042a8000c101900 */
[----:B---3--:R3:W2:Y:S04]  /*1d800*/  LD.E R0, [R10.64+0x20] ;  /* 0x000020040a007980 */ /* 0x0086a8000c101900 */
[----:B----4-:R4:W4:Y:S04]  /*1d810*/  LD.E R44, [R12.64] ;  /* 0x000000040c2c7980 */ /* 0x010928000c101900 */
[----:B-1----:R-:W4:Y:S04]  /*1d820*/  LD.E.64 R8, [R2.64+0x130] ;  /* 0x0001300402087980 */ /* 0x002f28000c101b00 */
[----:B---3--:R-:W3:Y:S01]  /*1d830*/  LD.E.64 R10, [R2.64+0x120] ;  /* 0x00012004020a7980 */ /* 0x008ee2000c101b00 */
[----:B------:R-:W-:-:S03]  /*1d840*/  ISETP.NE.AND P0, PT, R16, RZ, PT ;  /* 0x000000ff1000720c */ /* 0x000fc60003f05270 */
[----:B------:R3:W5:Y:S01]  /*1d850*/  LD.E R28, [R14.64] ;  /* 0x000000040e1c7980 */ /* 0x000762000c101900 */
[----:B--2---:R-:W-:-:S04]  /*1d860*/  SHF.R.S32.HI R7, RZ, 0x1f, R29 ;  /* 0x0000001fff077819 */ /* 0x004fc8000001141d */
[----:B------:R-:W-:-:S04]  /*1d870*/  LEA.HI R7, R7, R29, RZ, 0x3 ;  /* 0x0000001d07077211 */ /* 0x000fc800078f18ff */
[----:B----4-:R-:W-:-:S05]  /*1d880*/  LOP3.LUT R12, R7, 0xfffffff8, RZ, 0xc0, !PT ;  /* 0xfffffff8070c7812 */ /* 0x010fca00078ec0ff */
[----:B------:R-:W-:-:S04]  /*1d890*/  IMAD.IADD R38, R29, 0x1, -R12 ;  /* 0x000000011d267824 */ /* 0x000fc800078e0a0c */
[----:B------:R-:W-:Y:S01]  /*1d8a0*/  IMAD.SHL.U32 R26, R38, 0x4, RZ ;  /* 0x00000004261a7824 */ /* 0x000fe200078e00ff */
[----:B------:R-:W-:-:S04]  /*1d8b0*/  SHF.R.S32.HI R13, RZ, 0x1f, R0 ;  /* 0x0000001fff0d7819 */ /* 0x000fc80000011400 */
[----:B------:R-:W-:Y:S01]  /*1d8c0*/  IADD3 R45, R26, 0x20, RZ ;  /* 0x000000201a2d7810 */ /* 0x000fe20007ffe0ff */
[----:B------:R-:W-:-:S03]  /*1d8d0*/  IMAD R12, R9, R0, RZ ;  /* 0x00000000090c7224 */ /* 0x000fc600078e02ff */
[----:B------:R-:W-:Y:S01]  /*1d8e0*/  ISETP.GE.AND P1, PT, R45, R39, PT ;  /* 0x000000272d00720c */ /* 0x000fe20003f26270 */
[----:B---3--:R-:W-:-:S04]  /*1d8f0*/  IMAD R14, R11, R0, RZ ;  /* 0x000000000b0e7224 */ /* 0x008fc800078e02ff */
[-C--:B------:R-:W-:Y:S02]  /*1d900*/  IMAD R14, R10, R13.reuse, R14 ;  /* 0x0000000d0a0e7224 */ /* 0x080fe400078e020e */
[----:B------:R-:W-:Y:S01]  /*1d910*/  IMAD R13, R8, R13, R12 ;  /* 0x0000000d080d7224 */ /* 0x000fe200078e020c */
[----:B------:R-:W-:Y:S02]  /*1d920*/  SEL R12, RZ, 0xffffffff, P1 ;  /* 0xffffffffff0c7807 */ /* 0x000fe40000800000 */
[----:B------:R-:W-:Y:S02]  /*1d930*/  ISETP.GE.AND P2, PT, R26, R39, PT ;  /* 0x000000271a00720c */ /* 0x000fe40003f46270 */
[----:B------:R-:W-:Y:S01]  /*1d940*/  SHF.R.S32.HI R68, RZ, 0x3, R7 ;  /* 0x00000003ff447819 */ /* 0x000fe20000011407 */
[----:B------:R-:W-:Y:S01]  /*1d950*/  IMAD.SHL.U32 R12, R12, 0x2, RZ ;  /* 0x000000020c0c7824 */ /* 0x000fe200078e00ff */
[----:B------:R-:W-:Y:S01]  /*1d960*/  SEL R7, RZ, 0x1, P2 ;  /* 0x00000001ff077807 */ /* 0x000fe20001000000 */
[----:B------:R-:W-:Y:S01]  /*1d970*/  IMAD.WIDE.U32 R18, R10, R0, RZ ;  /* 0x000000000a127225 */ /* 0x000fe200078e00ff */
[----:B------:R-:W-:-:S03]  /*1d980*/  LEA R27, R44, R68, 0x7 ;  /* 0x000000442c1b7211 */ /* 0x000fc600078e38ff */
[----:B------:R-:W-:Y:S01]  /*1d990*/  IMAD.WIDE.U32 R16, R8, R0, RZ ;  /* 0x0000000008107225 */ /* 0x000fe200078e00ff */
[----:B------:R-:W-:Y:S02]  /*1d9a0*/  LOP3.LUT R25, R12, 0x2, R7, 0xe2, !PT ;  /* 0x000000020c197812 */ /* 0x000fe400078ee207 */
[----:B------:R-:W-:Y:S01]  /*1d9b0*/  LEA R0, R38, R27, 0x4 ;  /* 0x0000001b26007211 */ /* 0x000fe200078e20ff */
[----:B------:R-:W-:Y:S02]  /*1d9c0*/  IMAD.IADD R15, R19, 0x1, R14 ;  /* 0x00000001130f7824 */ /* 0x000fe400078e020e */
[----:B------:R-:W-:Y:S01]  /*1d9d0*/  IMAD.IADD R13, R17, 0x1, R13 ;  /* 0x00000001110d7824 */ /* 0x000fe200078e020d */
[----:B------:R-:W-:Y:S05]  /*1d9e0*/  @!P0 BRA `(.L_x_1328) ;  /* 0x00004f2000008947 */ /* 0x000fea0003800000 */
[----:B-----5:R-:W-:Y:S01]  /*1d9f0*/  ISETP.NE.AND P0, PT, R24, 0x1, PT ;  /* 0x000000011800780c */ /* 0x020fe20003f05270 */
[----:B------:R-:W-:-:S12]  /*1da00*/  BSSY B0, `(.L_x_1329) ;  /* 0x0000006000007945 */ /* 0x000fd80003800000 */
[----:B------:R-:W-:Y:S05]  /*1da10*/  @!P0 BRA `(.L_x_1330) ;  /* 0x0000004000008947 */ /* 0x000fea0003800000 */
[----:B------:R1:W2:Y:S04]  /*1da20*/  LD.E R7, [R2.64+0x168] ;  /* 0x0001680402077980 */ /* 0x0002a8000c101900 */
[----:B-1----:R-:W3:Y:S01]  /*1da30*/  LD.E R2, [R2.64+0x16c] ;  /* 0x00016c0402027980 */ /* 0x002ee2000c101900 */
[----:B--2---:R-:W-:-:S05]  /*1da40*/  IMAD.HI.U32 R0, R0, R7, RZ ;  /* 0x0000000700007227 */ /* 0x004fca00078e00ff */
[----:B---3--:R-:W-:Y:S02]  /*1da50*/  SHF.R.U32.HI R0, RZ, R2, R0 ;  /* 0x00000002ff007219 */ /* 0x008fe40000011600 */
.L_x_1330:
[----:B------:R-:W-:Y:S05]  /*1da60*/  BSYNC B0 ;  /* 0x0000000000007941 */ /* 0x000fea0003800000 */
.L_x_1329:
[----:B------:R-:W-:Y:S01]  /*1da70*/  MOV R14, R18 ;  /* 0x00000012000e7202 */ /* 0x000fe20000000f00 */
[----:B------:R-:W-:Y:S01]  /*1da80*/  IMAD R11, R11, R0, RZ ;  /* 0x000000000b0b7224 */ /* 0x000fe200078e02ff */
[----:B------:R-:W-:Y:S01]  /*1da90*/  MOV R12, R16 ;  /* 0x00000010000c7202 */ /* 0x000fe20000000f00 */
[-C--:B------:R-:W-:Y:S01]  /*1daa0*/  IMAD R9, R9, R0.reuse, RZ ;  /* 0x0000000009097224 */ /* 0x080fe200078e02ff */
[----:B------:R-:W-:Y:S01]  /*1dab0*/  SHF.R.S32.HI R7, RZ, 0x1f, R0 ;  /* 0x0000001fff077819 */ /* 0x000fe20000011400 */
[----:B------:R-:W-:-:S04]  /*1dac0*/  IMAD.WIDE.U32 R14, R10, R0, R14 ;  /* 0x000000000a0e7225 */ /* 0x000fc800078e000e */
[----:B------:R-:W-:Y:S01]  /*1dad0*/  IMAD.WIDE.U32 R2, R8, R0, R12 ;  /* 0x0000000008027225 */ /* 0x000fe200078e000c */
[----:B------:R-:W-:-:S03]  /*1dae0*/  LEA R16, P1, R14, R22, 0x1 ;  /* 0x000000160e107211 */ /* 0x000fc600078208ff */
[-C--:B------:R-:W-:Y:S01]  /*1daf0*/  IMAD R0, R10, R7.reuse, R11 ;  /* 0x000000070a007224 */ /* 0x080fe200078e020b */
[----:B------:R-:W-:Y:S01]  /*1db00*/  LEA R17, P0, R2, R20, 0x1 ;  /* 0x0000001402117211 */ /* 0x000fe200078008ff */
[----:B------:R-:W-:-:S03]  /*1db10*/  IMAD R8, R8, R7, R9 ;  /* 0x0000000708087224 */ /* 0x000fc600078e0209 */
[----:B------:R-:W-:Y:S02]  /*1db20*/  IADD3 R0, R15, R0, RZ ;  /* 0x000000000f007210 */ /* 0x000fe40007ffe0ff */
[----:B------:R-:W-:Y:S02]  /*1db30*/  IADD3 R8, R3, R8, RZ ;  /* 0x0000000803087210 */ /* 0x000fe40007ffe0ff */
[----:B------:R-:W-:Y:S02]  /*1db40*/  LEA.HI.X R14, R14, R23, R0, 0x1, P1 ;  /* 0x000000170e0e7211 */ /* 0x000fe400008f0c00 */
[----:B------:R-:W-:Y:S01]  /*1db50*/  LEA.HI.X R20, R2, R21, R8, 0x1, P0 ;  /* 0x0000001502147211 */ /* 0x000fe200000f0c08 */
[----:B------:R-:W-:Y:S05]  /*1db60*/  BRA.DIV ~URZ, `(.L_x_1331) ;  /* 0x00009d427f007947 */ /* 0x000fea000b800000 */
[----:B------:R1:W2:Y:S02]  /*1db70*/  SHFL.IDX PT, R0, R14, RZ, 0x181f ;  /* 0x00181fff0e007589 */ /* 0x0002a400000e0000 */
.L_x_1429:
[----:B------:R-:W-:Y:S05]  /*1db80*/  BRA.DIV ~URZ, `(.L_x_1332) ;  /* 0x00009da27f007947 */ /* 0x000fea000b800000 */
[----:B------:R3:W4:Y:S01]  /*1db90*/  SHFL.IDX PT, R8, R16, RZ, 0x181f ;  /* 0x00181fff10087589 */ /* 0x00072200000e0000 */
[----:B--2---:R-:W-:-:S03]  /*1dba0*/  MOV R9, R0 ;  /* 0x0000000000097202 */ /* 0x004fc60000000f00 */
[----:B------:R3:W2:Y:S04]  /*1dbb0*/  SHFL.IDX PT, R7, R20, RZ, 0x181f ;  /* 0x00181fff14077589 */ /* 0x0006a800000e0000 */
[----:B------:R3:W1:Y:S02]  /*1dbc0*/  SHFL.IDX PT, R2, R17, RZ, 0x181f ;  /* 0x00181fff11027589 */ /* 0x00066400000e0000 */
.L_x_1430:
[----:B------:R-:W-:Y:S01]  /*1dbd0*/  IMAD R24, R28, R24, RZ ;  /* 0x000000181c187224 */ /* 0x000fe200078e02ff */
[----:B------:R-:W-:Y:S01]  /*1dbe0*/  BSSY B0, `(.L_x_1333) ;  /* 0x000001b000007945 */ /* 0x000fe20003800000 */
[----:B------:R-:W-:Y:S01]  /*1dbf0*/  CS2R R42, SRZ ;  /* 0x00000000002a7805 */ /* 0x000fe2000001ff00 */
[----:B------:R-:W-:Y:S01]  /*1dc00*/  CS2R R30, SRZ ;  /* 0x00000000001e7805 */ /* 0x000fe2000001ff00 */
[----:B------:R-:W-:Y:S01]  /*1dc10*/  CS2R R18, SRZ ;  /* 0x0000000000127805 */ /* 0x000fe2000001ff00 */
[----:B------:R-:W-:Y:S01]  /*1dc20*/  ISETP.GE.AND P0, PT, R27, R24, PT ;  /* 0x000000181b00720c */ /* 0x000fe20003f06270 */
[----:B------:R-:W-:Y:S01]  /*1dc30*/  CS2R R32, SRZ ;  /* 0x0000000000207805 */ /* 0x000fe2000001ff00 */
[----:B------:R-:W-:Y:S01]  /*1dc40*/  CS2R R22, SRZ ;  /* 0x0000000000167805 */ /* 0x000fe2000001ff00 */
[----:B--2---:R-:W-:-:S10]  /*1dc50*/  MOV R3, R7 ;  /* 0x0000000700037202 */ /* 0x004fd40000000f00 */
[----:B------:R-:W-:Y:S05]  /*1dc60*/  @P0 BRA `(.L_x_1334) ;  /* 0x0000012000000947 */ /* 0x000fea0003800000 */
[C---:B------:R-:W-:Y:S01]  /*1dc70*/  LOP3.LUT P0, RZ, R25.reuse, 0x2, RZ, 0xc0, !PT ;  /* 0x0000000219ff7812 */ /* 0x040fe2000780c0ff */
[----:B------:R-:W-:Y:S01]  /*1dc80*/  CS2R R18, SRZ ;  /* 0x0000000000127805 */ /* 0x000fe2000001ff00 */
[----:B------:R-:W-:Y:S01]  /*1dc90*/  LOP3.LUT R0, R25, 0x1, RZ, 0xc0, !PT ;  /* 0x0000000119007812 */ /* 0x000fe200078ec0ff */
[----:B------:R-:W-:Y:S01]  /*1dca0*/  CS2R R22, SRZ ;  /* 0x0000000000167805 */ /* 0x000fe2000001ff00 */
[----:B------:R-:W-:Y:S01]  /*1dcb0*/  CS2R R30, SRZ ;  /* 0x00000000001e7805 */ /* 0x000fe2000001ff00 */
[----:B------:R-:W-:Y:S01]  /*1dcc0*/  CS2R R32, SRZ ;  /* 0x0000000000207805 */ /* 0x000fe2000001ff00 */
[----:B------:R-:W-:-:S07]  /*1dcd0*/  ISETP.NE.U32.AND P1, PT, R0, 0x1, PT ;  /* 0x000000010000780c */ /* 0x000fce0003f25070 */
[----:B------:R-:W-:-:S04]  /*1dce0*/  @P0 SHF.R.S32.HI R0, RZ, 0x1f, R45 ;  /* 0x0000001fff000819 */ /* 0x000fc8000001142d */
[----:B------:R-:W-:Y:S02]  /*1dcf0*/  @P0 LEA.HI R0, R0, R45, RZ, 0x2 ;  /* 0x0000002d00000211 */ /* 0x000fe400078f10ff */
[----:B----4-:R-:W-:Y:S02]  /*1dd00*/  @!P1 IMAD.WIDE R12, R26, 0x2, R8 ;  /* 0x000000021a0c9825 */ /* 0x010fe400078e0208 */
[----:B------:R-:W-:-:S03]  /*1dd10*/  @P0 LOP3.LUT R0, R0, 0xfffffffc, RZ, 0xc0, !PT ;  /* 0xfffffffc00000812 */ /* 0x000fc600078ec0ff */
[----:B------:R2:W5:Y:S02]  /*1dd20*/  @!P1 LD.E.64 R18, [R12.64] ;  /* 0x000000040c129980 */ /* 0x000564000c101b00 */
[----:B------:R-:W-:-:S04]  /*1dd30*/  @P0 IMAD.WIDE R10, R0, 0x2, R8 ;  /* 0x00000002000a0825 */ /* 0x000fc800078e0208 */
[--C-:B-1----:R-:W-:Y:S01]  /*1dd40*/  @P0 IMAD.WIDE R8, R0, 0x2, R2.reuse ;  /* 0x0000000200080825 */ /* 0x102fe200078e0202 */
[----:B------:R2:W5:Y:S03]  /*1dd50*/  @P0 LD.E.64 R30, [R10.64] ;  /* 0x000000040a1e0980 */ /* 0x000566000c101b00 */
[----:B------:R-:W-:Y:S01]  /*1dd60*/  @!P1 IMAD.WIDE R2, R26, 0x2, R2 ;  /* 0x000000021a029825 */ /* 0x000fe200078e0202 */
[----:B------:R2:W5:Y:S04]  /*1dd70*/  @P0 LD.E.64 R32, [R8.64] ;  /* 0x0000000408200980 */ /* 0x000568000c101b00 */
[----:B------:R2:W5:Y:S02]  /*1dd80*/  @!P1 LD.E.64 R22, [R2.64] ;  /* 0x0000000402169980 */ /* 0x000564000c101b00 */
.L_x_1334:
[----:B------:R-:W-:Y:S05]  /*1dd90*/  BSYNC B0 ;  /* 0x0000000000007941 */ /* 0x000fea0003800000 */
.L_x_1333:
[----:B-----5:R-:W-:Y:S01]  /*1dda0*/  IMAD.MOV.U32 R7, RZ, RZ, R30 ;  /* 0x000000ffff077224 */ /* 0x020fe200078e001e */
[----:B-12---:R-:W-:Y:S01]  /*1ddb0*/  MOV R2, R18 ;  /* 0x0000001200027202 */ /* 0x006fe20000000f00 */
[----:B------:R-:W-:-:S02]  /*1ddc0*/  IMAD.MOV.U32 R3, RZ, RZ, R31 ;  /* 0x000000ffff037224 */ /* 0x000fc400078e001f */
[----:B------:R-:W-:-:S03]  /*1ddd0*/  IMAD.MOV.U32 R0, RZ, RZ, R19 ;  /* 0x000000ffff007224 */ /* 0x000fc600078e0013 */
        /* <DEDUP_REMOVED lines=8> */
[----:B------:R-:W-:Y:S05]  /*1de60*/  BRA.DIV ~URZ, `(.L_x_1335) ;  /* 0x00009c327f007947 */ /* 0x000fea000b800000 */
[----:B------:R1:W2:Y:S04]  /*1de70*/  SHFL.IDX PT, R9, R14, 0x1, 0x181f ;  /* 0x00381f000e097f89 */ /* 0x0002a800000e0000 */
[----:B----4-:R1:W4:Y:S04]  /*1de80*/  SHFL.IDX PT, R8, R16, 0x1, 0x181f ;  /* 0x00381f0010087f89 */ /* 0x01032800000e0000 */
[----:B------:R1:W3:Y:S04]  /*1de90*/  SHFL.IDX PT, R0, R20, 0x1, 0x181f ;  /* 0x00381f0014007f89 */ /* 0x0002e800000e0000 */
[----:B------:R1:W1:Y:S02]  /*1dea0*/  SHFL.IDX PT, R2, R17, 0x1, 0x181f ;  /* 0x00381f0011027f89 */ /* 0x00026400000e0000 */
.L_x_1431:
[----:B------:R-:W-:Y:S01]  /*1deb0*/  IADD3 R3, R27, 0x10, RZ ;  /* 0x000000101b037810 */ /* 0x000fe20007ffe0ff */
[----:B------:R-:W-:Y:S01]  /*1dec0*/  BSSY B0, `(.L_x_1336) ;  /* 0x0000019000007945 */ /* 0x000fe20003800000 */
[----:B------:R-:W-:Y:S01]  /*1ded0*/  CS2R R34, SRZ ;  /* 0x0000000000227805 */ /* 0x000fe2000001ff00 */
[----:B------:R-:W-:Y:S01]  /*1dee0*/  CS2R R40, SRZ ;  /* 0x0000000000287805 */ /* 0x000fe2000001ff00 */
[----:B------:R-:W-:Y:S01]  /*1def0*/  ISETP.GE.AND P0, PT, R3, R24, PT ;  /* 0x000000180300720c */ /* 0x000fe20003f06270 */
[----:B------:R-:W-:Y:S01]  /*1df00*/  CS2R R36, SRZ ;  /* 0x0000000000247805 */ /* 0x000fe2000001ff00 */
[----:B---3--:R-:W-:-:S11]  /*1df10*/  IMAD.MOV.U32 R3, RZ, RZ, R0 ;  /* 0x000000ffff037224 */ /* 0x008fd600078e0000 */
        /* <DEDUP_REMOVED lines=10> */
[----:B--2-4-:R-:W-:Y:S02]  /*1dfc0*/  @!P1 IMAD.WIDE R12, R26, 0x2, R8 ;  /* 0x000000021a0c9825 */ /* 0x014fe400078e0208 */
        /* <DEDUP_REMOVED lines=8> */
.L_x_1337:
[----:B------:R-:W-:Y:S05]  /*1e050*/  BSYNC B0 ;  /* 0x0000000000007941 */ /* 0x000fea0003800000 */
.L_x_1336:
        /* <DEDUP_REMOVED lines=13> */
[----:B------:R1:W2:Y:S02]  /*1e130*/  SHFL.IDX PT, R0, R14, 0x2, 0x181f ;  /* 0x00581f000e007f89 */ /* 0x0002a400000e0000 */
.L_x_1432:
[----:B------:R-:W-:Y:S05]  /*1e140*/  BRA.DIV ~URZ, `(.L_x_1339) ;  /* 0x00009bb27f007947 */ /* 0x000fea000b800000 */
[----:B----4-:R3:W4:Y:S01]  /*1e150*/  SHFL.IDX PT, R8, R16, 0x2, 0x181f ;  /* 0x00581f0010087f89 */ /* 0x01072200000e0000 */
[----:B--2---:R-:W-:-:S03]  /*1e160*/  MOV R9, R0 ;  /* 0x0000000000097202 */ /* 0x004fc60000000f00 */
[----:B------:R3:W2:Y:S04]  /*1e170*/  SHFL.IDX PT, R7, R20, 0x2, 0x181f ;  /* 0x00581f0014077f89 */ /* 0x0006a800000e0000 */
[----:B------:R3:W1:Y:S02]  /*1e180*/  SHFL.IDX PT, R2, R17, 0x2, 0x181f ;  /* 0x00581f0011027f89 */ /* 0x00066400000e0000 */
.L_x_1433:
[----:B------:R-:W-:Y:S01]  /*1e190*/  IADD3 R0, R27, 0x20, RZ ;  /* 0x000000201b007810 */ /* 0x000fe20007ffe0ff */
[----:B------:R-:W-:Y:S01]  /*1e1a0*/  BSSY B0, `(.L_x_1340) ;  /* 0x000001b000007945 */ /* 0x000fe20003800000 */
[----:B------:R-:W-:Y:S01]  /*1e1b0*/  CS2R R60, SRZ ;  /* 0x00000000003c7805 */ /* 0x000fe2000001ff00 */
[----:B------:R-:W-:Y:S01]  /*1e1c0*/  CS2R R50, SRZ ;  /* 0x0000000000327805 */ /* 0x000fe2000001ff00 */
[----:B------:R-:W-:Y:S01]  /*1e1d0*/  ISETP.GE.AND P0, PT, R0, R24, PT ;  /* 0x000000180000720c */ /* 0x000fe20003f06270 */
[----:B------:R-:W-:Y:S01]  /*1e1e0*/  CS2R R46, SRZ ;  /* 0x00000000002e7805 */ /* 0x000fe2000001ff00 */
[----:B------:R-:W-:Y:S01]  /*1e1f0*/  CS2R R52, SRZ ;  /* 0x0000000000347805 */ /* 0x000fe2000001ff00 */
[----:B------:R-:W-:Y:S01]  /*1e200*/  CS2R R48, SRZ ;  /* 0x0000000000307805 */ /* 0x000fe2000001ff00 */
[----:B--2---:R-:W-:-:S09]  /*1e210*/  IMAD.MOV.U32 R3, RZ, RZ, R7 ;  /* 0x000000ffff037224 */ /* 0x004fd200078e0007 */
        /* <DEDUP_REMOVED lines=19> */
.L_x_1341:
[----:B------:R-:W-:Y:S05]  /*1e350*/  BSYNC B0 ;  /* 0x0000000000007941 */ /* 0x000fea0003800000 */
.L_x_1340:
        /* <DEDUP_REMOVED lines=17> */
.L_x_1434:
        /* <DEDUP_REMOVED lines=26> */
.L_x_1344:
[----:B------:R-:W-:Y:S05]  /*1e610*/  BSYNC B0 ;  /* 0x0000000000007941 */ /* 0x000fea0003800000 */
.L_x_1343:
        /* <DEDUP_REMOVED lines=14> */
.L_x_1435:
[----:B------:R-:W-:Y:S05]  /*1e700*/  BRA.DIV ~URZ, `(.L_x_1346) ;  /* 0x000099c27f007947 */ /* 0x000fea000b800000 */
[----:B----4-:R3:W4:Y:S01]  /*1e710*/  SHFL.IDX PT, R8, R16, 0x4, 0x181f ;  /* 0x00981f0010087f89 */ /* 0x01072200000e0000 */
[----:B--2---:R-:W-:-:S03]  /*1e720*/  MOV R9, R0 ;  /* 0x0000000000097202 */ /* 0x004fc60000000f00 */
[----:B------:R3:W2:Y:S04]  /*1e730*/  SHFL.IDX PT, R7, R20, 0x4, 0x181f ;  /* 0x00981f0014077f89 */ /* 0x0006a800000e0000 */
[----:B------:R3:W1:Y:S02]  /*1e740*/  SHFL.IDX PT, R2, R17, 0x4, 0x181f ;  /* 0x00981f0011027f89 */ /* 0x00066400000e0000 */
.L_x_1436:
[----:B------:R-:W-:Y:S01]  /*1e750*/  IADD3 R0, R27, 0x40, RZ ;  /* 0x000000401b007810 */ /* 0x000fe20007ffe0ff */
[----:B------:R-:W-:Y:S01]  /*1e760*/  BSSY B0, `(.L_x_1347) ;  /* 0x000001b000007945 */ /* 0x000fe20003800000 */
[----:B------:R-:W-:Y:S01]  /*1e770*/  CS2R R66, SRZ ;  /* 0x0000000000427805 */ /* 0x000fe2000001ff00 */
[----:B------:R-:W-:Y:S01]  /*1e780*/  CS2R R62, SRZ ;  /* 0x00000000003e7805 */ /* 0x000fe2000001ff00 */
[----:B------:R-:W-:Y:S01]  /*1e790*/  ISETP.GE.AND P0, PT, R0, R24, PT ;  /* 0x000000180000720c */ /* 0x000fe20003f06270 */
[----:B------:R-:W-:Y:S01]  /*1e7a0*/  CS2R R70, SRZ ;  /* 0x0000000000467805 */ /* 0x000fe2000001ff00 */
[----:B------:R-:W-:Y:S01]  /*1e7b0*/  CS2R R64, SRZ ;  /* 0x0000000000407805 */ /* 0x000fe2000001ff00 */
[----:B--2---:R-:W-:-:S10]  /*1e7c0*/  IMAD.MOV.U32 R3, RZ, RZ, R7 ;  /* 0x000000ffff037224 */ /* 0x004fd400078e0007 */
        /* <DEDUP_REMOVED lines=8> */
[----:B------:R-:W-:-:S04]  /*1e850*/  @P0 IADD3 R0, R26, 0x20, RZ ;  /* 0x000000201a000810 */ /* 0x000fc80007ffe0ff */
[----:B------:R-:W-:Y:S02]  /*1e860*/  @P0 SHF.R.S32.HI R7, RZ, 0x1f, R0 ;  /* 0x0000001fff070819 */ /* 0x000fe40000011400 */
[----:B----4-:R-:W-:Y:S02]  /*1e870*/  @!P1 IMAD.WIDE R12, R26, 0x2, R8 ;  /* 0x000000021a0c9825 */ /* 0x010fe400078e0208 */
[----:B------:R-:W-:-:S03]  /*1e880*/  @P0 LEA.HI R0, R7, R0, RZ, 0x2 ;  /* 0x0000000007000211 */ /* 0x000fc600078f10ff */
[----:B------:R2:W5:Y:S01]  /*1e890*/  @!P1 LD.E.64 R62, [R12.64] ;  /* 0x000000040c3e9980 */ /* 0x000562000c101b00 */
[----:B------:R-:W-:-:S05]  /*1e8a0*/  @P0 LOP3.LUT R0, R0, 0xfffffffc, RZ, 0xc0, !PT ;  /* 0xfffffffc00000812 */ /* 0x000fca00078ec0ff */
[----:B------:R-:W-:-:S04]  /*1e8b0*/  @P0 IMAD.WIDE R10, R0, 0x2, R8 ;  /* 0x00000002000a0825 */ /* 0x000fc800078e0208 */
[--C-:B-1----:R-:W-:Y:S01]  /*1e8c0*/  @P0 IMAD.WIDE R8, R0, 0x2, R2.reuse ;  /* 0x0000000200080825 */ /* 0x102fe200078e0202 */
[----:B------:R2:W5:Y:S03]  /*1e8d0*/  @P0 LD.E.64 R66, [R10.64] ;  /* 0x000000040a420980 */ /* 0x000566000c101b00 */
[----:B------:R-:W-:Y:S01]  /*1e8e0*/  @!P1 IMAD.WIDE R2, R26, 0x2, R2 ;  /* 0x000000021a029825 */ /* 0x000fe200078e0202 */
[----:B------:R2:W5:Y:S04]  /*1e8f0*/  @P0 LD.E.64 R70, [R8.64] ;  /* 0x0000000408460980 */ /* 0x000568000c101b00 */
[----:B------:R2:W5:Y:S02]  /*1e900*/  @!P1 LD.E.64 R64, [R2.64] ;  /* 0x0000000402409980 */ /* 0x000564000c101b00 */
.L_x_1348:
[----:B------:R-:W-:Y:S05]  /*1e910*/  BSYNC B0 ;  /* 0x0000000000007941 */ /* 0x000fea0003800000 */
.L_x_1347:
[----:B-----5:R-:W-:Y:S01]  /*1e920*/  IMAD.MOV.U32 R7, RZ, RZ, R66 ;  /* 0x000000ffff077224 */ /* 0x020fe200078e0042 */
[----:B-12---:R-:W-:Y:S01]  /*1e930*/  MOV R2, R62 ;  /* 0x0000003e00027202 */ /* 0x006fe20000000f00 */
[----:B------:R-:W-:Y:S01]  /*1e940*/  IMAD.MOV.U32 R3, RZ, RZ, R67 ;  /* 0x000000ffff037224 */ /* 0x000fe200078e0043 */
[----:B------:R-:W-:Y:S01]  /*1e950*/  CS2R R78, SRZ ;  /* 0x00000000004e7805 */ /* 0x000fe2000001ff00 */
        /* <DEDUP_REMOVED lines=11> */
.L_x_1437:
[----:B------:R-:W-:Y:S05]  /*1ea10*/  BRA.DIV ~URZ, `(.L_x_1350) ;  /* 0x000098a27f007947 */ /* 0x000fea000b800000 */
[----:B----4-:R4:W1:Y:S01]  /*1ea20*/  SHFL.IDX PT, R8, R16, 0x5, 0x181f ;  /* 0x00b81f0010087f89 */ /* 0x01086200000e0000 */
[----:B--2---:R-:W-:-:S03]  /*1ea30*/  MOV R9, R0 ;  /* 0x0000000000097202 */ /* 0x004fc60000000f00 */
[----:B------:R4:W2:Y:S04]  /*1ea40*/  SHFL.IDX PT, R7, R20, 0x5, 0x181f ;  /* 0x00b81f0014077f89 */ /* 0x0008a800000e0000 */
[----:B------:R4:W3:Y:S02]  /*1ea50*/  SHFL.IDX PT, R2, R17, 0x5, 0x181f ;  /* 0x00b81f0011027f89 */ /* 0x0008e400000e0000 */
.L_x_1438:
[----:B------:R-:W-:Y:S01]  /*1ea60*/  IADD3 R0, R27, 0x50, RZ ;  /* 0x000000501b007810 */ /* 0x000fe20007ffe0ff */
[----:B------:R-:W-:Y:S01]  /*1ea70*/  BSSY B0, `(.L_x_1351) ;  /* 0x000001a000007945 */ /* 0x000fe20003800000 */
[----:B------:R-:W-:Y:S01]  /*1ea80*/  CS2R R72, SRZ ;  /* 0x0000000000487805 */ /* 0x000fe2000001ff00 */
[----:B------:R-:W-:Y:S01]  /*1ea90*/  CS2R R76, SRZ ;  /* 0x00000000004c7805 */ /* 0x000fe2000001ff00 */
[----:B------:R-:W-:Y:S01]  /*1eaa0*/  ISETP.GE.AND P0, PT, R0, R24, PT ;  /* 0x000000180000720c */ /* 0x000fe20003f06270 */
[----:B------:R-:W-:Y:S01]  /*1eab0*/  CS2R R74, SRZ ;  /* 0x00000000004a7805 */ /* 0x000fe2000001ff00 */
[----:B--2---:R-:W-:-:S11]  /*1eac0*/  IMAD.MOV.U32 R3, RZ, RZ, R7 ;  /* 0x000000ffff037224 */ /* 0x004fd600078e0007 */
        /* <DEDUP_REMOVED lines=10> */
[----:B-1----:R-:W-:Y:S02]  /*1eb70*/  @!P1 IMAD.WIDE R12, R26, 0x2, R8 ;  /* 0x000000021a0c9825 */ /* 0x002fe400078e0208 */
[----:B------:R-:W-:-:S03]  /*1eb80*/  @P0 LEA.HI R0, R7, R0, RZ, 0x2 ;  /* 0x0000000007000211 */ /* 0x000fc600078f10ff */
[----:B------:R1:W5:Y:S01]  /*1eb90*/  @!P1 LD.E.64 R72, [R12.64] ;  /* 0x000000040c489980 */ /* 0x000362000c101b00 */
[----:B------:R-:W-:-:S05]  /*1eba0*/  @P0 LOP3.LUT R0, R0, 0xfffffffc, RZ, 0xc0, !PT ;  /* 0xfffffffc00000812 */ /* 0x000fca00078ec0ff */
[----:B------:R-:W-:-:S04]  /*1ebb0*/  @P0 IMAD.WIDE R10, R0, 0x2, R8 ;  /* 0x00000002000a0825 */ /* 0x000fc800078e0208 */
[--C-:B---3--:R-:W-:Y:S01]  /*1ebc0*/  @P0 IMAD.WIDE R8, R0, 0x2, R2.reuse ;  /* 0x0000000200080825 */ /* 0x108fe200078e0202 */
[----:B------:R1:W5:Y:S03]  /*1ebd0*/  @P0 LD.E.64 R78, [R10.64] ;  /* 0x000000040a4e0980 */ /* 0x000366000c101b00 */
[----:B------:R-:W-:Y:S01]  /*1ebe0*/  @!P1 IMAD.WIDE R2, R26, 0x2, R2 ;  /* 0x000000021a029825 */ /* 0x000fe200078e0202 */
[----:B------:R1:W5:Y:S04]  /*1ebf0*/  @P0 LD.E.64 R76, [R8.64] ;  /* 0x00000004084c0980 */ /* 0x000368000c101b00 */
[----:B------:R1:W5:Y:S02]  /*1ec00*/  @!P1 LD.E.64 R74, [R2.64] ;  /* 0x00000004024a9980 */ /* 0x000364000c101b00 */
.L_x_1352:
[----:B------:R-:W-:Y:S05]  /*1ec10*/  BSYNC B0 ;  /* 0x0000000000007941 */ /* 0x000fea0003800000 */
.L_x_1351:
[----:B-----5:R-:W-:Y:S01]  /*1ec20*/  IMAD.MOV.U32 R7, RZ, RZ, R78 ;  /* 0x000000ffff077224 */ /* 0x020fe200078e004e */
[----:B-1-3--:R-:W-:Y:S01]  /*1ec30*/  MOV R2, R72 ;  /* 0x0000004800027202 */ /* 0x00afe20000000f00 */
        /* <DEDUP_REMOVED lines=12> */
.L_x_1439:
[----:B------:R-:W-:Y:S01]  /*1ed00*/  SHF.R.S32.HI R0, RZ, 0x1f, R29 ;  /* 0x0000001fff007819 */ /* 0x000fe2000001141d */
[----:B------:R-:W-:-:S03]  /*1ed10*/  IMAD.SHL.U32 R2, R44, 0x80, RZ ;  /* 0x000000802c027824 */ /* 0x000fc600078e00ff */
[----:B------:R-:W-:-:S04]  /*1ed20*/  LEA.HI R0, R0, R29, RZ, 0x3 ;  /* 0x0000001d00007211 */ /* 0x000fc800078f18ff */
[----:B------:R-:W-:Y:S01]  /*1ed30*/  LEA.HI.SX32 R0, R0, R2, 0x1d ;  /* 0x0000000200007211 */ /* 0x000fe200078feaff */
[----:B------:R-:W-:Y:S05]  /*1ed40*/  BRA.DIV ~URZ, `(.L_x_1354) ;  /* 0x000097627f007947 */ /* 0x000fea000b800000 */
[----:B------:R3:W1:Y:S04]  /*1ed50*/  SHFL.IDX PT, R8, R16, 0x6, 0x181f ;  /* 0x00d81f0010087f89 */ /* 0x00066800000e0000 */
[----:B------:R3:W4:Y:S04]  /*1ed60*/  SHFL.IDX PT, R7, R20, 0x6, 0x181f ;  /* 0x00d81f0014077f89 */ /* 0x00072800000e0000 */
[----:B------:R3:W2:Y:S02]  /*1ed70*/  SHFL.IDX PT, R2, R17, 0x6, 0x181f ;  /* 0x00d81f0011027f89 */ /* 0x0006a400000e0000 */
.L_x_1440:
[----:B------:R-:W-:Y:S01]  /*1ed80*/  IADD3 R0, R0, 0x60, RZ ;  /* 0x0000006000007810 */ /* 0x000fe20007ffe0ff */
[----:B------:R-:W-:Y:S01]  /*1ed90*/  BSSY B0, `(.L_x_1355) ;  /* 0x000001b000007945 */ /* 0x000fe20003800000 */
[----:B------:R-:W-:Y:S01]  /*1eda0*/  CS2R R84, SRZ ;  /* 0x0000000000547805 */ /* 0x000fe2000001ff00 */
[----:B------:R-:W-:Y:S01]  /*1edb0*/  CS2R R80, SRZ ;  /* 0x0000000000507805 */ /* 0x000fe2000001ff00 */
[----:B------:R-:W-:Y:S01]  /*1edc0*/  ISETP.GE.AND P0, PT, R0, R24, PT ;  /* 0x000000180000720c */ /* 0x000fe20003f06270 */
[----:B------:R-:W-:Y:S01]  /*1edd0*/  CS2R R86, SRZ ;  /* 0x0000000000567805 */ /* 0x000fe2000001ff00 */
[----:B------:R-:W-:Y:S01]  /*1ede0*/  CS2R R82, SRZ ;  /* 0x0000000000527805 */ /* 0x000fe2000001ff00 */
[----:B----4-:R-:W-:-:S10]  /*1edf0*/  IMAD.MOV.U32 R3, RZ, RZ, R7 ;  /* 0x000000ffff037224 */ /* 0x010fd400078e0007 */
        /* <DEDUP_REMOVED lines=10> */
[----:B-12---:R-:W-:Y:S02]  /*1eea0*/  @!P1 IMAD.WIDE R12, R26, 0x2, R8 ;  /* 0x000000021a0c9825 */ /* 0x006fe400078e0208 */
[----:B------:R-:W-:-:S03]  /*1eeb0*/  @P0 LEA.HI R0, R7, R0, RZ, 0x2 ;  /* 0x0000000007000211 */ /* 0x000fc600078f10ff */
[----:B------:R1:W5:Y:S01]  /*1eec0*/  @!P1 LD.E.64 R80, [R12.64] ;  /* 0x000000040c509980 */ /* 0x000362000c101b00 */
[----:B------:R-:W-:-:S05]  /*1eed0*/  @P0 LOP3.LUT R0, R0, 0xfffffffc, RZ, 0xc0, !PT ;  /* 0xfffffffc00000812 */ /* 0x000fca00078ec0ff */
[----:B------:R-:W-:-:S04]  /*1eee0*/  @P0 IMAD.WIDE R10, R0, 0x2, R8 ;  /* 0x00000002000a0825 */ /* 0x000fc800078e0208 */
[--C-:B------:R-:W-:Y:S01]  /*1eef0*/  @P0 IMAD.WIDE R8, R0, 0x2, R2.reuse ;  /* 0x0000000200080825 */ /* 0x100fe200078e0202 */
[----:B------:R1:W5:Y:S03]  /*1ef00*/  @P0 LD.E.64 R84, [R10.64] ;  /* 0x000000040a540980 */ /* 0x000366000c101b00 */
[----:B------:R-:W-:Y:S01]  /*1ef10*/  @!P1 IMAD.WIDE R2, R26, 0x2, R2 ;  /* 0x000000021a029825 */ /* 0x000fe200078e0202 */
[----:B------:R1:W5:Y:S04]  /*1ef20*/  @P0 LD.E.64 R86, [R8.64] ;  /* 0x0000000408560980 */ /* 0x000368000c101b00 */
[----:B------:R1:W5:Y:S02]  /*1ef30*/  @!P1 LD.E.64 R82, [R2.64] ;  /* 0x0000000402529980 */ /* 0x000364000c101b00 */
.L_x_1356:
[----:B------:R-:W-:Y:S05]  /*1ef40*/  BSYNC B0 ;  /* 0x0000000000007941 */ /* 0x000fea0003800000 */
.L_x_1355:
        /* <DEDUP_REMOVED lines=15> */
.L_x_1441:
[----:B------:R-:W-:Y:S01]  /*1f040*/  SHF.R.S32.HI R0, RZ, 0x1f, R29 ;  /* 0x0000001fff007819 */ /* 0x000fe2000001141d */
[----:B------:R-:W-:-:S03]  /*1f050*/  IMAD.SHL.U32 R2, R44, 0x80, RZ ;  /* 0x000000802c027824 */ /* 0x000fc600078e00ff */
[----:B------:R-:W-:-:S04]  /*1f060*/  LEA.HI R0, R0, R29, RZ, 0x3 ;  /* 0x0000001d00007211 */ /* 0x000fc800078f18ff */
[----:B------:R-:W-:Y:S01]  /*1f070*/  LEA.HI.SX32 R0, R0, R2, 0x1d ;  /* 0x0000000200007211 */ /* 0x000fe200078feaff */
[----:B------:R-:W-:Y:S05]  /*1f080*/  BRA.DIV ~URZ, `(.L_x_1358) ;  /* 0x000096027f007947 */ /* 0x000fea000b800000 */
[----:B------:R4:W1:Y:S04]  /*1f090*/  SHFL.IDX PT, R8, R16, 0x7, 0x181f ;  /* 0x00f81f0010087f89 */ /* 0x00086800000e0000 */
[----:B------:R4:W3:Y:S04]  /*1f0a0*/  SHFL.IDX PT, R7, R20, 0x7, 0x181f ;  /* 0x00f81f0014077f89 */ /* 0x0008e800000e0000 */
[----:B------:R4:W2:Y:S02]  /*1f0b0*/  SHFL.IDX PT, R2, R17, 0x7, 0x181f ;  /* 0x00f81f0011027f89 */ /* 0x0008a400000e0000 */
.L_x_1442:
        /* <DEDUP_REMOVED lines=27> */
.L_x_1360:
[----:B------:R-:W-:Y:S05]  /*1f270*/  BSYNC B0 ;  /* 0x0000000000007941 */ /* 0x000fea0003800000 */
.L_x_1359:
[----:B-1----:R-:W-:Y:S01]  /*1f280*/  IADD3 R8, R94, -c[0x0][0x20], RZ ;  /* 0x800008005e087a10 */ /* 0x002fe20007ffe0ff */
[----:B------:R-:W-:-:S04]  /*1f290*/  DEPBAR.LE SB0, 0x1 ;  /* 0x000080400000791a */ /* 0x000fc80000000000 */
[----:B--2---:R1:W2:Y:S04]  /*1f2a0*/  LDL.64 R2, [R8+0x20] ;  /* 0x0000200008027983 */ /* 0x0042a80000100a00 */
[----:B-1----:R-:W3:Y:S01]  /*1f2b0*/  LDL.64 R8, [R8+0x28] ;  /* 0x0000280008087983 */ /* 0x002ee20000100a00 */
[----:B------:R-:W-:Y:S03]  /*1f2c0*/  WARPSYNC 0xffffffff ;  /* 0xffffffff00007948 */ /* 0x000fe60003800000 */
[----:B------:R-:W-:Y:S06]  /*1f2d0*/  BAR.SYNC.DEFER_BLOCKING 0x0 ;  /* 0x0000000000007b1d */ /* 0x000fec0000010000 */
[----:B--2---:R1:W2:Y:S04]  /*1f2e0*/  LD.E R10, [R2.64] ;  /* 0x00000004020a7980 */ /* 0x0042a8000c101900 */
[----:B---34-:R3:W4:Y:S01]  /*1f2f0*/  LD.E.64 R12, [R8.64] ;  /* 0x00000004080c7980 */ /* 0x018722000c101b00 */
[----:B------:R-:W-:Y:S01]  /*1f300*/  BSSY B1, `(.L_x_1361) ;  /* 0x0000083000017945 */ /* 0x000fe20003800000 */
[----:B-1----:R-:W-:Y:S01]  /*1f310*/  IMAD.SHL.U32 R3, R68, 0x40, RZ ;  /* 0x0000004044037824 */ /* 0x002fe200078e00ff */
[----:B---3--:R-:W-:-:S04]  /*1f320*/  SHF.R.S32.HI R8, RZ, 0x1f, R29 ;  /* 0x0000001fff087819 */ /* 0x008fc8000001141d */
[CC--:B------:R-:W-:Y:S02]  /*1f330*/  LEA.HI R0, R8.reuse, R29.reuse, RZ, 0x3 ;  /* 0x0000001d08007211 */ /* 0x0c0fe400078f18ff */
[----:B------:R-:W-:Y:S02]  /*1f340*/  LEA.HI R8, R8, R29, RZ, 0x6 ;  /* 0x0000001d08087211 */ /* 0x000fe400078f30ff */
[----:B------:R-:W-:-:S03]  /*1f350*/  LOP3.LUT R0, R0, 0xfffffff8, RZ, 0xc0, !PT ;  /* 0xfffffff800007812 */ /* 0x000fc600078ec0ff */
[----:B------:R-:W-:Y:S02]  /*1f360*/  IMAD.SHL.U32 R8, R8, 0x8, RZ ;  /* 0x0000000808087824 */ /* 0x000fe400078e00ff */
[----:B------:R-:W-:Y:S01]  /*1f370*/  IMAD.IADD R2, R29, 0x1, -R0 ;  /* 0x000000011d027824 */ /* 0x000fe200078e0a00 */
[----:B------:R-:W-:Y:S01]  /*1f380*/  LOP3.LUT R0, R3, 0x1c0, RZ, 0xc0, !PT ;  /* 0x000001c003007812 */ /* 0x000fe200078ec0ff */
[----:B-----5:R-:W-:Y:S02]  /*1f390*/  IMAD.MOV.U32 R3, RZ, RZ, R92 ;  /* 0x000000ffff037224 */ /* 0x020fe400078e005c */
[----:B------:R-:W-:-:S03]  /*1f3a0*/  IMAD.SHL.U32 R2, R2, 0x8, RZ ;  /* 0x0000000802027824 */ /* 0x000fc600078e00ff */
[----:B------:R-:W-:Y:S01]  /*1f3b0*/  PRMT R105, R105, 0x5410, R3 ;  /* 0x0000541069697816 */ /* 0x000fe20000000003 */
[----:B------:R-:W-:Y:S01]  /*1f3c0*/  IMAD.MOV.U32 R3, RZ, RZ, R93 ;  /* 0x000000ffff037224 */ /* 0x000fe200078e005d */
[----:B------:R-:W-:Y:S02]  /*1f3d0*/  LOP3.LUT R2, R0, 0x38, R2, 0xf8, !PT ;  /* 0x0000003800027812 */ /* 0x000fe400078ef802 */
[----:B------:R-:W-:Y:S02]  /*1f3e0*/  SHF.R.U32.HI R0, RZ, 0x3, R0 ;  /* 0x00000003ff007819 */ /* 0x000fe40000011600 */
[----:B------:R-:W-:Y:S01]  /*1f3f0*/  PRMT R105, R3, 0x7610, R105 ;  /* 0x0000761003697816 */ /* 0x000fe20000000069 */
[----:B------:R-:W-:Y:S01]  /*1f400*/  IMAD.MOV.U32 R3, RZ, RZ, R91 ;  /* 0x000000ffff037224 */ /* 0x000fe200078e005b */
[----:B------:R-:W-:Y:S01]  /*1f410*/  LOP3.LUT R7, R2, R0, RZ, 0x3c, !PT ;  /* 0x0000000002077212 */ /* 0x000fe200078e3cff */
[----:B------:R-:W-:Y:S02]  /*1f420*/  IMAD.MOV.U32 R2, RZ, RZ, R44 ;  /* 0x000000ffff027224 */ /* 0x000fe400078e002c */
[----:B------:R-:W-:Y:S01]  /*1f430*/  IMAD.MOV.U32 R0, RZ, RZ, R45 ;  /* 0x000000ffff007224 */ /* 0x000fe200078e002d */
[----:B------:R-:W-:Y:S01]  /*1f440*/  LOP3.LUT R8, R7, 0xfffffe00, R8, 0xf8, !PT ;  /* 0xfffffe0007087812 */ /* 0x000fe200078ef808 */
[----:B------:R-:W-:-:S03]  /*1f450*/  IMAD.MOV.U32 R7, RZ, RZ, R90 ;  /* 0x000000ffff077224 */ /* 0x000fc600078e005a */
[----:B------:R-:W-:Y:S01]  /*1f460*/  PRMT R29, R0, 0x5410, R2 ;  /* 0x00005410001d7816 */ /* 0x000fe20000000002 */
[----:B------:R-:W-:Y:S01]  /*1f470*/  IMAD.MOV.U32 R2, RZ, RZ, R88 ;  /* 0x000000ffff027224 */ /* 0x000fe200078e0058 */
[----:B------:R-:W-:Y:S01]  /*1f480*/  PRMT R94, R3, 0x5410, R7 ;  /* 0x00005410035e7816 */ /* 0x000fe20000000007 */
[----:B------:R-:W-:-:S05]  /*1f490*/  IMAD.MOV.U32 R0, RZ, RZ, R89 ;  /* 0x000000ffff007224 */ /* 0x000fca00078e0059 */
[----:B------:R-:W-:Y:S01]  /*1f4a0*/  PRMT R25, R0, 0x5410, R2 ;  /* 0x0000541000197816 */ /* 0x000fe20000000002 */
[----:B--2---:R-:W-:-:S05]  /*1f4b0*/  IMAD R9, R10, -0x80, R24 ;  /* 0xffffff800a097824 */ /* 0x004fca00078e0218 */
[----:B------:R-:W-:-:S04]  /*1f4c0*/  IMNMX R24, R9, 0x80, PT ;  /* 0x0000008009187817 */ /* 0x000fc80003800200 */
[----:B------:R-:W-:Y:S01]  /*1f4d0*/  ISETP.GE.AND P0, PT, R68, R24, PT ;  /* 0x000000184400720c */ /* 0x000fe20003f06270 */
[----:B----4-:R-:W-:-:S12]  /*1f4e0*/  IMAD.WIDE.U32 R20, R8, 0x2, R12 ;  /* 0x0000000208147825 */ /* 0x010fd800078e000c */
[----:B------:R-:W-:Y:S05]  /*1f4f0*/  @P0 BRA `(.L_x_1362) ;  /* 0x0000063000000947 */ /* 0x000fea0003800000 */
[----:B------:R-:W-:Y:S01]  /*1f500*/  ISETP.GE.AND P0, PT, R26, R39, PT ;  /* 0x000000271a00720c */ /* 0x000fe20003f06270 */
[----:B------:R-:W-:-:S12]  /*1f510*/  BSSY B0, `(.L_x_1363) ;  /* 0x0000030000007945 */ /* 0x000fd80003800000 */
[----:B------:R-:W-:Y:S05]  /*1f520*/  @P0 BRA `(.L_x_1364) ;  /* 0x000002e000000947 */ /* 0x000fea0003800000 */
[----:B------:R-:W2:Y:S01]  /*1f530*/  LD.E.128 R8, [R20.64] ;  /* 0x0000000414087980 */ /* 0x000ea2000c101d00 */
[----:B------:R-:W-:Y:S02]  /*1f540*/  SHF.R.U32.HI R3, RZ, 0x10, R23 ;  /* 0x00000010ff037819 */ /* 0x000fe40000011617 */
[----:B------:R-:W-:Y:S02]  /*1f550*/  SHF.R.U32.HI R7, RZ, 0x10, R19 ;  /* 0x00000010ff077819 */ /* 0x000fe40000011613 */
[----:B------:R-:W-:Y:S02]  /*1f560*/  SHF.R.U64 R13, R22, 0x10, R23 ;  /* 0x00000010160d7819 */ /* 0x000fe40000001217 */
[C---:B------:R-:W-:Y:S02]  /*1f570*/  PRMT R3, R15.reuse, 0x5410, R3 ;  /* 0x000054100f037816 */ /* 0x040fe40000000003 */
[----:B------:R-:W-:Y:S02]  /*1f580*/  PRMT R7, R28, 0x5410, R7 ;  /* 0x000054101c077816 */ /* 0x000fe40000000007 */
[----:B------:R-:W-:Y:S01]  /*1f590*/  PRMT R13, R15, 0x5432, R13 ;  /* 0x000054320f0d7816 */ /* 0x000fe2000000000d */
[----:B------:R-:W-:Y:S01]  /*1f5a0*/  IMAD.U32 R17, R3, 0x10000, RZ ;  /* 0x0001000003117824 */ /* 0x000fe200078e00ff */
[----:B------:R-:W-:Y:S01]  /*1f5b0*/  SHF.R.U64 R0, R18, 0x10, R19 ;  /* 0x0000001012007819 */ /* 0x000fe20000001213 */
[----:B------:R-:W-:Y:S01]  /*1f5c0*/  IMAD.U32 R19, R7, 0x10000, RZ ;  /* 0x0001000007137824 */ /* 0x000fe200078e00ff */
[----:B------:R-:W-:-:S02]  /*1f5d0*/  LOP3.LUT R22, R3, 0xffff0000, RZ, 0xc0, !PT ;  /* 0xffff000003167812 */ /* 0x000fc400078ec0ff */
[----:B------:R-:W-:Y:S02]  /*1f5e0*/  LOP3.LUT R18, R7, 0xffff0000, RZ, 0xc0, !PT ;  /* 0xffff000007127812 */ /* 0x000fe400078ec0ff */
[----:B------:R-:W-:Y:S02]  /*1f5f0*/  PRMT R16, R28, 0x5432, R0 ;  /* 0x000054321c107816 */ /* 0x000fe40000000000 */
[C---:B--2---:R-:W-:Y:S01]  /*1f600*/  LOP3.LUT R12, R10.reuse, 0xffff0000, RZ, 0xc0, !PT ;  /* 0xffff00000a0c7812 */ /* 0x044fe200078ec0ff */
[----:B------:R-:W-:Y:S01]  /*1f610*/  IMAD.U32 R15, R10, 0x10000, RZ ;  /* 0x000100000a0f7824 */ /* 0x000fe200078e00ff */
[C---:B------:R-:W-:Y:S01]  /*1f620*/  LOP3.LUT R10, R11.reuse, 0xffff0000, RZ, 0xc0, !PT ;  /* 0xffff00000b0a7812 */ /* 0x040fe200078ec0ff */
[----:B------:R-:W-:Y:S01]  /*1f630*/  IMAD.U32 R14, R11, 0x10000, RZ ;  /* 0x000100000b0e7824 */ /* 0x000fe200078e00ff */
[----:B------:R-:W-:Y:S01]  /*1f640*/  LOP3.LUT R0, R8, 0xffff0000, RZ, 0xc0, !PT ;  /* 0xffff000008007812 */ /* 0x000fe200078ec0ff */
[----:B------:R-:W-:Y:S01]  /*1f650*/  FMUL.FTZ R7, R12, R17 ;  /* 0x000000110c077220 */ /* 0x000fe20000410000 */
[----:B------:R-:W-:Y:S01]  /*1f660*/  SHF.L.U32 R2, R8, 0x10, RZ ;  /* 0x0000001008027819 */ /* 0x000fe200000006ff */
[-C--:B------:R-:W-:Y:S01]  /*1f670*/  FMUL.FTZ R12, R12, R19.reuse ;  /* 0x000000130c0c7220 */ /* 0x080fe20000410000 */
[C---:B------:R-:W-:Y:S01]  /*1f680*/  LOP3.LUT R8, R9.reuse, 0xffff0000, RZ, 0xc0, !PT ;  /* 0xffff000009087812 */ /* 0x040fe200078ec0ff */
[----:B------:R-:W-:Y:S01]  /*1f690*/  FMUL.FTZ R3, R10, R22 ;  /* 0x000000160a037220 */ /* 0x000fe20000410000 */
[----:B------:R-:W-:Y:S01]  /*1f6a0*/  SHF.L.U32 R11, R9, 0x10, RZ ;  /* 0x00000010090b7819 */ /* 0x000fe200000006ff */
[----:B------:R-:W-:-:S02]  /*1f6b0*/  FFMA.FTZ R19, R15, R19, -R7 ;  /* 0x000000130f137223 */ /* 0x000fc40000010807 */
[----:B------:R-:W-:Y:S01]  /*1f6c0*/  FFMA.FTZ R15, R15, R17, R12 ;  /* 0x000000110f0f7223 */ /* 0x000fe2000001000c */
[----:B------:R-:W-:Y:S01]  /*1f6d0*/  SHF.L.U32 R17, R16, 0x10, RZ ;  /* 0x0000001010117819 */ /* 0x000fe200000006ff */
[-C--:B------:R-:W-:Y:S01]  /*1f6e0*/  FMUL.FTZ R10, R10, R18.reuse ;  /* 0x000000120a0a7220 */ /* 0x080fe20000410000 */
[----:B------:R-:W-:Y:S01]  /*1f6f0*/  LOP3.LUT R16, R16, 0xffff0000, RZ, 0xc0, !PT ;  /* 0xffff000010107812 */ /* 0x000fe200078ec0ff */
[----:B------:R-:W-:Y:S02]  /*1f700*/  FFMA.FTZ R12, R14, R18, -R3 ;  /* 0x000000120e0c7223 */ /* 0x000fe40000010803 */
[C---:B------:R-:W-:Y:S01]  /*1f710*/  IMAD.U32 R18, R13.reuse, 0x10000, RZ ;  /* 0x000100000d127824 */ /* 0x040fe200078e00ff */
[----:B------:R-:W-:Y:S01]  /*1f720*/  LOP3.LUT R13, R13, 0xffff0000, RZ, 0xc0, !PT ;  /* 0xffff00000d0d7812 */ /* 0x000fe200078ec0ff */
[----:B------:R-:W-:Y:S02]  /*1f730*/  FMUL.FTZ R9, R8, R16 ;  /* 0x0000001008097220 */ /* 0x000fe40000410000 */
[----:B------:R-:W-:-:S02]  /*1f740*/  FMUL.FTZ R3, R0, R18 ;  /* 0x0000001200037220 */ /* 0x000fc40000410000 */
[----:B------:R-:W-:Y:S02]  /*1f750*/  FMUL.FTZ R0, R0, R17 ;  /* 0x0000001100007220 */ /* 0x000fe40000410000 */
[----:B------:R-:W-:Y:S02]  /*1f760*/  FMUL.FTZ R7, R8, R13 ;  /* 0x0000000d08077220 */ /* 0x000fe40000410000 */
[----:B------:R-:W-:Y:S02]  /*1f770*/  FFMA.FTZ R8, R2, R18, R0 ;  /* 0x0000001202087223 */ /* 0x000fe40000010000 */
[----:B------:R-:W-:Y:S01]  /*1f780*/  FFMA.FTZ R14, R14, R22, R10 ;  /* 0x000000160e0e7223 */ /* 0x000fe2000001000a */
[----:B------:R-:W-:Y:S01]  /*1f790*/  F2FP.BF16.PACK_AB R10, R15, R19 ;  /* 0x000000130f0a723e */ /* 0x000fe200000010ff */
[----:B------:R-:W-:Y:S02]  /*1f7a0*/  FFMA.FTZ R3, R2, R17, -R3 ;  /* 0x0000001102037223 */ /* 0x000fe40000010803 */
[----:B------:R-:W-:-:S02]  /*1f7b0*/  FFMA.FTZ R0, R11, R16, -R7 ;  /* 0x000000100b007223 */ /* 0x000fc40000010807 */
[----:B------:R-:W-:Y:S01]  /*1f7c0*/  FFMA.FTZ R9, R11, R13, R9 ;  /* 0x0000000d0b097223 */ /* 0x000fe20000010009 */
[----:B------:R-:W-:Y:S02]  /*1f7d0*/  F2FP.BF16.PACK_AB R11, R14, R12 ;  /* 0x0000000c0e0b723e */ /* 0x000fe400000010ff */
[----:B------:R-:W-:Y:S02]  /*1f7e0*/  F2FP.BF16.PACK_AB R8, R8, R3 ;  /* 0x000000030808723e */ /* 0x000fe400000010ff */
[----:B------:R-:W-:-:S05]  /*1f7f0*/  F2FP.BF16.PACK_AB R9, R9, R0 ;  /* 0x000000000909723e */ /* 0x000fca00000010ff */
[----:B------:R1:W-:Y:S02]  /*1f800*/  ST.E.128 [R20.64], R8 ;  /* 0x0000000814007985 */ /* 0x0003e4000c101d04 */
.L_x_1364:
[----:B------:R-:W-:Y:S05]  /*1f810*/  BSYNC B0 ;  /* 0x0000000000007941 */ /* 0x000fea0003800000 */
.L_x_1363:
[----:B------:R-:W-:-:S04]  /*1f820*/  IADD3 R0, R26, 0x20, RZ ;  /* 0x000000201a007810 */ /* 0x000fc80007ffe0ff */
[----:B------:R-:W-:-:S13]  /*1f830*/  ISETP.GE.AND P0, PT, R0, R39, PT ;  /* 0x000000270000720c */ /* 0x000fda0003f06270 */
[----:B------:R-:W-:Y:S05]  /*1f840*/  @P0 BRA `(.L_x_1362) ;  /* 0x000002e000000947 */ /* 0x000fea0003800000 */
[----:B-1----:R-:W2:Y:S01]  /*1f850*/  LD.E.128 R8, [R20.64+0x4000] ;  /* 0x0040000414087980 */ /* 0x002ea2000c101d00 */
[----:B------:R-:W-:Y:S02]  /*1f860*/  SHF.R.U32.HI R3, RZ, 0x10, R33 ;  /* 0x00000010ff037819 */ /* 0x000fe40000011621 */
[----:B------:R-:W-:Y:S02]  /*1f870*/  SHF.R.U32.HI R7, RZ, 0x10, R31 ;  /* 0x00000010ff077819 */ /* 0x000fe4000001161f */
[----:B------:R-:W-:Y:S02]  /*1f880*/  PRMT R3, R38, 0x5410, R3 ;  /* 0x0000541026037816 */ /* 0x000fe40000000003 */
[----:B------:R-:W-:Y:S02]  /*1f890*/  PRMT R7, R69, 0x5410, R7 ;  /* 0x0000541045077816 */ /* 0x000fe40000000007 */
[C---:B------:R-:W-:Y:S01]  /*1f8a0*/  LOP3.LUT R22, R3.reuse, 0xffff0000, RZ, 0xc0, !PT ;  /* 0xffff000003167812 */ /* 0x040fe200078ec0ff */
[----:B------:R-:W-:Y:S01]  /*1f8b0*/  IMAD.U32 R17, R3, 0x10000, RZ ;  /* 0x0001000003117824 */ /* 0x000fe200078e00ff */
[----:B------:R-:W-:Y:S01]  /*1f8c0*/  SHF.R.U64 R13, R32, 0x10, R33 ;  /* 0x00000010200d7819 */ /* 0x000fe20000001221 */
[----:B------:R-:W-:Y:S01]  /*1f8d0*/  IMAD.U32 R19, R7, 0x10000, RZ ;  /* 0x0001000007137824 */ /* 0x000fe200078e00ff */
[----:B------:R-:W-:-:S02]  /*1f8e0*/  SHF.R.U64 R0, R30, 0x10, R31 ;  /* 0x000000101e007819 */ /* 0x000fc4000000121f */
[----:B------:R-:W-:Y:S02]  /*1f8f0*/  LOP3.LUT R18, R7, 0xffff0000, RZ, 0xc0, !PT ;  /* 0xffff000007127812 */ /* 0x000fe400078ec0ff */
[----:B------:R-:W-:Y:S02]  /*1f900*/  PRMT R13, R38, 0x5432, R13 ;  /* 0x00005432260d7816 */ /* 0x000fe4000000000d */
        /* <DEDUP_REMOVED lines=33> */
[----:B------:R1:W-:Y:S02]  /*1fb20*/  ST.E.128 [R20.64+0x4000], R8 ;  /* 0x0040000814007985 */ /* 0x0003e4000c101d04 */
.L_x_1362:
[----:B------:R-:W-:Y:S05]  /*1fb30*/  BSYNC B1 ;  /* 0x0000000000017941 */ /* 0x000fea0003800000 */
.L_x_1361:
[----:B------:R-:W-:Y:S01]  /*1fb40*/  IADD3 R0, R68, 0x10, RZ ;  /* 0x0000001044007810 */ /* 0x000fe20007ffe0ff */
[----:B------:R-:W-:Y:S03]  /*1fb50*/  BSSY B1, `(.L_x_1365) ;  /* 0x0000066000017945 */ /* 0x000fe60003800000 */
[----:B------:R-:W-:-:S13]  /*1fb60*/  ISETP.GE.AND P0, PT, R0, R24, PT ;  /* 0x000000180000720c */ /* 0x000fda0003f06270 */
[----:B------:R-:W-:Y:S05]  /*1fb70*/  @P0 BRA `(.L_x_1366) ;  /* 0x0000063000000947 */ /* 0x000fea0003800000 */
[----:B------:R-:W-:Y:S01]  /*1fb80*/  ISETP.GE.AND P0, PT, R26, R39, PT ;  /* 0x000000271a00720c */ /* 0x000fe20003f06270 */
[----:B------:R-:W-:-:S12]  /*1fb90*/  BSSY B0, `(.L_x_1367) ;  /* 0x0000030000007945 */ /* 0x000fd80003800000 */
        /* <DEDUP_REMOVED lines=47> */
.L_x_1368:
[----:B------:R-:W-:Y:S05]  /*1fe90*/  BSYNC B0 ;  /* 0x0000000000007941 */ /* 0x000fea0003800000 */
.L_x_1367:
        /* <DEDUP_REMOVED lines=49> */
.L_x_1366:
[----:B------:R-:W-:Y:S05]  /*201b0*/  BSYNC B1 ;  /* 0x0000000000017941 */ /* 0x000fea0003800000 */
.L_x_1365:
        /* <DEDUP_REMOVED lines=53> */
.L_x_1372:
[----:B------:R-:W-:Y:S05]  /*20510*/  BSYNC B0 ;  /* 0x0000000000007941 */ /* 0x000fea0003800000 */
.L_x_1371:
        /* <DEDUP_REMOVED lines=49> */
.L_x_1370:
[----:B------:R-:W-:Y:S05]  /*20830*/  BSYNC B1 ;  /* 0x0000000000017941 */ /* 0x000fea0003800000 */
.L_x_1369:
        /* <DEDUP_REMOVED lines=53> */
.L_x_1376:
[----:B------:R-:W-:Y:S05]  /*20b90*/  BSYNC B0 ;  /* 0x0000000000007941 */ /* 0x000fea0003800000 */
.L_x_1375:
        /* <DEDUP_REMOVED lines=49> */
.L_x_1374:
[----:B------:R-:W-:Y:S05]  /*20eb0*/  BSYNC B1 ;  /* 0x0000000000017941 */ /* 0x000fea0003800000 */
.L_x_1373:
        /* <DEDUP_REMOVED lines=53> */
.L_x_1380:
[----:B------:R-:W-:Y:S05]  /*21210*/  BSYNC B0 ;  /* 0x0000000000007941 */ /* 0x000fea0003800000 */
.L_x_1379:
        /* <DEDUP_REMOVED lines=49> */
.L_x_1378:
[----:B------:R-:W-:Y:S05]  /*21530*/  BSYNC B1 ;  /* 0x0000000000017941 */ /* 0x000fea0003800000 */
.L_x_1377:
        /* <DEDUP_REMOVED lines=53> */
.L_x_1384:
[----:B------:R-:W-:Y:S05]  /*21890*/  BSYNC B0 ;  /* 0x0000000000007941 */ /* 0x000fea0003800000 */
.L_x_1383:
        /* <DEDUP_REMOVED lines=49> */
.L_x_1382:
[----:B------:R-:W-:Y:S05]  /*21bb0*/  BSYNC B1 ;  /* 0x0000000000017941 */ /* 0x000fea0003800000 */
.L_x_1381:
        /* <DEDUP_REMOVED lines=53> */
.L_x_1388:
[----:B------:R-:W-:Y:S05]  /*21f10*/  BSYNC B0 ;  /* 0x0000000000007941 */ /* 0x000fea0003800000 */
.L_x_1387:
        /* <DEDUP_REMOVED lines=49> */
.L_x_1386:
[----:B------:R-:W-:Y:S05]  /*22230*/  BSYNC B1 ;  /* 0x0000000000017941 */ /* 0x000fea0003800000 */
.L_x_1385:
[----:B------:R-:W-:Y:S01]  /*22240*/  IADD3 R0, R68, 0x70, RZ ;  /* 0x0000007044007810 */ /* 0x000fe20007ffe0ff */
[----:B------:R-:W-:Y:S02]  /*22250*/  IMAD.MOV.U32 R2, RZ, RZ, R143 ;  /* 0x000000ffff027224 */ /* 0x000fe400078e008f */
[----:B------:R-:W-:Y:S01]  /*22260*/  IMAD.MOV.U32 R3, RZ, RZ, 0x0 ;  /* 0x00000000ff037424 */ /* 0x000fe200078e00ff */
[----:B------:R-:W-:-:S13]  /*22270*/  ISETP.GE.AND P0, PT, R0, R24, PT ;  /* 0x000000180000720c */ /* 0x000fda0003f06270 */
[----:B------:R-:W-:Y:S05]  /*22280*/  @P0 RET.REL.NODEC R2 `(_ZN7cutlass13device_kernelIN5flash19enable_sm80_to_sm89INS1_16FlashAttnFwdSm80INS1_25CollectiveMainloopFwdSm80ILi4ELi1ELb0EN4cute5tupleIJNS5_1CILi128EEENS7_ILi48EEES8_EEELi128ENS_10bfloat16_tEfNS_4arch4Sm80ELb0ELb1ELb0ELb1ELb0ELb1ELb1ELb0EEENS1_21CollectiveEpilogueFwdINS6_IJS8_S8_S9_EEENS6_IJNS7_ILi1EEESH_SH_EEESB_SD_Li128ELb1ELb1ELb0ELb0EEENS1_19SingleTileSchedulerILb1ELb0ELb1ELi128EEEEEEEEEvNT_6ParamsE) ;  /* 0xfffddd7002000950 */ /* 0x000fea0003c3ffff */
        /* <DEDUP_REMOVED lines=49> */
.L_x_1390:
[----:B------:R-:W-:Y:S05]  /*225a0*/  BSYNC B0 ;  /* 0x0000000000007941 */ /* 0x000fea0003800000 */
.L_x_1389:
[----:B------:R-:W-:Y:S01]  /*225b0*/  IADD3 R0, R26, 0x20, RZ ;  /* 0x000000201a007810 */ /* 0x000fe20007ffe0ff */
[----:B------:R-:W-:Y:S02]  /*225c0*/  IMAD.MOV.U32 R2, RZ, RZ, R143 ;  /* 0x000000ffff027224 */ /* 0x000fe400078e008f */
[----:B------:R-:W-:Y:S01]  /*225d0*/  IMAD.MOV.U32 R3, RZ, RZ, 0x0 ;  /* 0x00000000ff037424 */ /* 0x000fe200078e00ff */
[----:B------:R-:W-:-:S13]  /*225e0*/  ISETP.GE.AND P0, PT, R0, R39, PT ;  /* 0x000000270000720c */ /* 0x000fda0003f06270 */
[----:B------:R-:W-:Y:S05]  /*225f0*/  @P0 RET.REL.NODEC R2 `(_ZN7cutlass13device_kernelIN5flash19enable_sm80_to_sm89INS1_16FlashAttnFwdSm80INS1_25CollectiveMainloopFwdSm80ILi4ELi1ELb0EN4cute5tupleIJNS5_1CILi128EEENS7_ILi48EEES8_EEELi128ENS_10bfloat16_tEfNS_4arch4Sm80ELb0ELb1ELb0ELb1ELb0ELb1ELb1ELb0EEENS1_21CollectiveEpilogueFwdINS6_IJS8_S8_S9_EEENS6_IJNS7_ILi1EEESH_SH_EEESB_SD_Li128ELb1ELb1ELb0ELb0EEENS1_19SingleTileSchedulerILb1ELb0ELb1ELi128EEEEEEEEEvNT_6ParamsE) ;  /* 0xfffdda0002000950 */ /* 0x000fea0003c3ffff */
        /* <DEDUP_REMOVED lines=42> */
[----:B------:R-:W-:Y:S01]  /*228a0*/  F2FP.BF16.PACK_AB R11, R14, R12 ;  /* 0x0000000c0e0b723e */ /* 0x000fe200000010ff */
[----:B------:R-:W-:Y:S01]  /*228b0*/  IMAD.MOV.U32 R2, RZ, RZ, R143 ;  /* 0x000000ffff027224 */ /* 0x000fe200078e008f */
[----:B------:R-:W-:Y:S02]  /*228c0*/  F2FP.BF16.PACK_AB R8, R8, R3 ;  /* 0x000000030808723e */ /* 0x000fe400000010ff */
[----:B------:R-:W-:Y:S02]  /*228d0*/  F2FP.BF16.PACK_AB R9, R9, R0 ;  /* 0x000000000909723e */ /* 0x000fe400000010ff */
[----:B------:R-:W-:-:S03]  /*228e0*/  MOV R3, 0x0 ;  /* 0x0000000000037802 */ /* 0x000fc60000000f00 */
[----:B------:R1:W-:Y:S01]  /*228f0*/  ST.E.128 [R20.64+0x7800], R8 ;  /* 0x0078000814007985 */ /* 0x0003e2000c101d04 */
[----:B------:R-:W-:Y:S05]  /*22900*/  RET.REL.NODEC R2 `(_ZN7cutlass13device_kernelIN5flash19enable_sm80_to_sm89INS1_16FlashAttnFwdSm80INS1_25CollectiveMainloopFwdSm80ILi4ELi1ELb0EN4cute5tupleIJNS5_1CILi128EEENS7_ILi48EEES8_EEELi128ENS_10bfloat16_tEfNS_4arch4Sm80ELb0ELb1ELb0ELb1ELb0ELb1ELb1ELb0EEENS1_21CollectiveEpilogueFwdINS6_IJS8_S8_S9_EEENS6_IJNS7_ILi1EEESH_SH_EEESB_SD_Li128ELb1ELb1ELb0ELb0EEENS1_19SingleTileSchedulerILb1ELb0ELb1ELi128EEEEEEEEEvNT_6ParamsE) ;  /* 0xfffdd6f002007950 */ /* 0x000fea0003c3ffff */
.L_x_1328:
[----:B-----5:R-:W-:Y:S01]  /*22910*/  ISETP.NE.AND P0, PT, R24, 0x1, PT ;  /* 0x000000011800780c */ /* 0x020fe20003f05270 */
[----:B------:R-:W-:Y:S01]  /*22920*/  BSSY B0, `(.L_x_1391) ;  /* 0x0000007000007945 */ /* 0x000fe20003800000 */
[----:B------:R-:W-:-:S11]  /*22930*/  SHF.L.U32 R69, R38, 0x3, RZ ;  /* 0x0000000326457819 */ /* 0x000fd600000006ff */
[----:B------:R-:W-:Y:S05]  /*22940*/  @!P0 BRA `(.L_x_1392) ;  /* 0x0000004000008947 */ /* 0x000fea0003800000 */
[----:B------:R1:W2:Y:S04]  /*22950*/  LD.E R7, [R2.64+0x168] ;  /* 0x0001680402077980 */ /* 0x0002a8000c101900 */
[----:B-1----:R-:W3:Y:S01]  /*22960*/  LD.E R2, [R2.64+0x16c] ;  /* 0x00016c0402027980 */ /* 0x002ee2000c101900 */
[----:B--2---:R-:W-:-:S05]  /*22970*/  IMAD.HI.U32 R0, R0, R7, RZ ;  /* 0x0000000700007227 */ /* 0x004fca00078e00ff */
[----:B---3--:R-:W-:Y:S02]  /*22980*/  SHF.R.U32.HI R0, RZ, R2, R0 ;  /* 0x00000002ff007219 */ /* 0x008fe40000011600 */
.L_x_1392:
[----:B------:R-:W-:Y:S05]  /*22990*/  BSYNC B0 ;  /* 0x0000000000007941 */ /* 0x000fea0003800000 */
.L_x_1391:
[----:B------:R-:W-:Y:S01]  /*229a0*/  MOV R14, R18 ;  /* 0x00000012000e7202 */ /* 0x000fe20000000f00 */
[----:B------:R-:W-:Y:S01]  /*229b0*/  IMAD.MOV.U32 R3, RZ, RZ, R13 ;  /* 0x000000ffff037224 */ /* 0x000fe200078e000d */
[----:B------:R-:W-:Y:S01]  /*229c0*/  MOV R2, R16 ;  /* 0x0000001000027202 */ /* 0x000fe20000000f00 */
[-C--:B------:R-:W-:Y:S01]  /*229d0*/  IMAD R11, R11, R0.reuse, RZ ;  /* 0x000000000b0b7224 */ /* 0x080fe200078e02ff */
[----:B------:R-:W-:Y:S01]  /*229e0*/  SHF.R.S32.HI R7, RZ, 0x1f, R0 ;  /* 0x0000001fff077819 */ /* 0x000fe20000011400 */
[-C--:B------:R-:W-:Y:S02]  /*229f0*/  IMAD R9, R9, R0.reuse, RZ ;  /* 0x0000000009097224 */ /* 0x080fe400078e02ff */
[----:B------:R-:W-:-:S04]  /*22a00*/  IMAD.WIDE.U32 R12, R10, R0, R14 ;  /* 0x000000000a0c7225 */ /* 0x000fc800078e000e */
[----:B------:R-:W-:Y:S01]  /*22a10*/  IMAD.WIDE.U32 R2, R8, R0, R2 ;  /* 0x0000000008027225 */ /* 0x000fe200078e0002 */
[----:B------:R-:W-:-:S03]  /*22a20*/  LEA R14, P1, R12, R22, 0x1 ;  /* 0x000000160c0e7211 */ /* 0x000fc600078208ff */
[-C--:B------:R-:W-:Y:S01]  /*22a30*/  IMAD R10, R10, R7.reuse, R11 ;  /* 0x000000070a0a7224 */ /* 0x080fe200078e020b */
[----:B------:R-:W-:Y:S01]  /*22a40*/  LEA R15, P0, R2, R20, 0x1 ;  /* 0x00000014020f7211 */ /* 0x000fe200078008ff */
[----:B------:R-:W-:-:S03]  /*22a50*/  IMAD R0, R8, R7, R9 ;  /* 0x0000000708007224 */ /* 0x000fc600078e0209 */
[----:B------:R-:W-:Y:S01]  /*22a60*/  IADD3 R7, R13, R10, RZ ;  /* 0x0000000a0d077210 */ /* 0x000fe20007ffe0ff */
[----:B------:R-:W-:-:S03]  /*22a70*/  IMAD.IADD R0, R3, 0x1, R0 ;  /* 0x0000000103007824 */ /* 0x000fc600078e0200 */
[----:B------:R-:W-:Y:S02]  /*22a80*/  LEA.HI.X R11, R12, R23, R7, 0x1, P1 ;  /* 0x000000170c0b7211 */ /* 0x000fe400008f0c07 */
[----:B------:R-:W-:Y:S01]  /*22a90*/  LEA.HI.X R10, R2, R21, R0, 0x1, P0 ;  /* 0x00000015020a7211 */ /* 0x000fe200000f0c00 */
[----:B------:R-:W-:Y:S05]  /*22aa0*/  BRA.DIV ~URZ, `(.L_x_1393) ;  /* 0x00005d427f007947 */ /* 0x000fea000b800000 */
[----:B------:R1:W2:Y:S02]  /*22ab0*/  SHFL.IDX PT, R0, R11, RZ, 0x181f ;  /* 0x00181fff0b007589 */ /* 0x0002a400000e0000 */
.L_x_1443:
[----:B------:R-:W-:Y:S05]  /*22ac0*/  BRA.DIV ~URZ, `(.L_x_1394) ;  /* 0x00005da27f007947 */ /* 0x000fea000b800000 */
[----:B------:R3:W4:Y:S01]  /*22ad0*/  SHFL.IDX PT, R8, R14, RZ, 0x181f ;  /* 0x00181fff0e087589 */ /* 0x00072200000e0000 */
[----:B--2---:R-:W-:-:S03]  /*22ae0*/  MOV R9, R0 ;  /* 0x0000000000097202 */ /* 0x004fc60000000f00 */
[----:B------:R3:W2:Y:S04]  /*22af0*/  SHFL.IDX PT, R7, R10, RZ, 0x181f ;  /* 0x00181fff0a077589 */ /* 0x0006a800000e0000 */
[----:B------:R3:W1:Y:S02]  /*22b00*/  SHFL.IDX PT, R3, R15, RZ, 0x181f ;  /* 0x00181fff0f037589 */ /* 0x00066400000e0000 */
.L_x_1444:
[----:B------:R-:W-:Y:S01]  /*22b10*/  IMAD R12, R28, R24, RZ ;  /* 0x000000181c0c7224 */ /* 0x000fe200078e02ff */
[----:B------:R-:W-:Y:S01]  /*22b20*/  ISETP.GE.AND P0, PT, R69, R39, PT ;  /* 0x000000274500720c */ /* 0x000fe20003f06270 */
[----:B------:R-:W-:Y:S01]  /*22b30*/  CS2R R18, SRZ ;  /* 0x0000000000127805 */ /* 0x000fe2000001ff00 */
[----:B------:R-:W-:Y:S01]  /*22b40*/  SHF.R.S32.HI R13, RZ, 0x1f, R69 ;  /* 0x0000001fff0d7819 */ /* 0x000fe20000011445 */
[----:B------:R-:W-:Y:S01]  /*22b50*/  CS2R R16, SRZ ;  /* 0x0000000000107805 */ /* 0x000fe2000001ff00 */
[----:B------:R-:W-:-:S13]  /*22b60*/  ISETP.GE.OR P0, PT, R27, R12, P0 ;  /* 0x0000000c1b00720c */ /* 0x000fda0000706670 */
[C---:B------:R-:W-:Y:S01]  /*22b70*/  @!P0 IMAD.SHL.U32 R2, R69.reuse, 0x2, RZ ;  /* 0x0000000245028824 */ /* 0x040fe200078e00ff */
[----:B------:R-:W-:-:S04]  /*22b80*/  @!P0 SHF.L.U64.HI R0, R69, 0x1, R13 ;  /* 0x0000000145008819 */ /* 0x000fc8000001020d */
[----:B----4-:R-:W-:-:S05]  /*22b90*/  @!P0 IADD3 R8, P1, R8, R2, RZ ;  /* 0x0000000208088210 */ /* 0x010fca0007f3e0ff */
[--C-:B------:R-:W-:Y:S01]  /*22ba0*/  @!P0 IMAD.X R9, R9, 0x1, R0.reuse, P1 ;  /* 0x0000000109098824 */ /* 0x100fe200008e0600 */
[----:B-1----:R-:W-:Y:S01]  /*22bb0*/  @!P0 IADD3 R2, P1, R3, R2, RZ ;  /* 0x0000000203028210 */ /* 0x002fe20007f3e0ff */
[----:B------:R-:W-:Y:S01]  /*22bc0*/  CS2R R22, SRZ ;  /* 0x0000000000167805 */ /* 0x000fe2000001ff00 */
[----:B------:R-:W-:Y:S02]  /*22bd0*/  CS2R R20, SRZ ;  /* 0x0000000000147805 */ /* 0x000fe4000001ff00 */
[----:B------:R-:W4:Y:S01]  /*22be0*/  @!P0 LD.E.128 R16, [R8.64] ;  /* 0x0000000408108980 */ /* 0x000f22000c101d00 */
[----:B--2---:R-:W-:-:S05]  /*22bf0*/  @!P0 IMAD.X R3, R7, 0x1, R0, P1 ;  /* 0x0000000107038824 */ /* 0x004fca00008e0600 */
[----:B------:R1:W2:Y:S01]  /*22c00*/  @!P0 LD.E.128 R20, [R2.64] ;  /* 0x0000000402148980 */ /* 0x0002a2000c101d00 */
[----:B------:R-:W-:Y:S01]  /*22c10*/  CS2R R46, SRZ ;  /* 0x00000000002e7805 */ /* 0x000fe2000001ff00 */
[----:B----4-:R-:W-:Y:S02]  /*22c20*/  IMAD.MOV.U32 R7, RZ, RZ, R18 ;  /* 0x000000ffff077224 */ /* 0x010fe400078e0012 */
[----:B-1----:R-:W-:Y:S02]  /*22c30*/  IMAD.MOV.U32 R3, RZ, RZ, R19 ;  /* 0x000000ffff037224 */ /* 0x002fe400078e0013 */
[----:B------:R-:W-:Y:S02]  /*22c40*/  IMAD.MOV.U32 R2, RZ, RZ, R16 ;  /* 0x000000ffff027224 */ /* 0x000fe400078e0010 */
[----:B------:R-:W-:Y:S01]  /*22c50*/  IMAD.MOV.U32 R0, RZ, RZ, R17 ;  /* 0x000000ffff007224 */ /* 0x000fe200078e0011 */
[----:B------:R-:W-:Y:S01]  /*22c60*/  PRMT R28, R3, 0x5410, R7 ;  /* 0x00005410031c7816 */ /* 0x000fe20000000007 */
[----:B--2---:R-:W-:Y:S01]  /*22c70*/  IMAD.MOV.U32 R7, RZ, RZ, R22 ;  /* 0x000000ffff077224 */ /* 0x004fe200078e0016 */
[----:B------:R-:W-:Y:S01]  /*22c80*/  PRMT R25, R2, 0x7610, R25 ;  /* 0x0000761002197816 */ /* 0x000fe20000000019 */
[----:B------:R-:W-:Y:S01]  /*22c90*/  IMAD.MOV.U32 R3, RZ, RZ, R23 ;  /* 0x000000ffff037224 */ /* 0x000fe200078e0017 */
[----:B------:R-:W-:Y:S01]  /*22ca0*/  PRMT R26, R0, 0x7610, R26 ;  /* 0x00007610001a7816 */ /* 0x000fe2000000001a */
[----:B------:R-:W-:Y:S01]  /*22cb0*/  IMAD.MOV.U32 R2, RZ, RZ, R20 ;  /* 0x000000ffff027224 */ /* 0x000fe200078e0014 */
[----:B------:R-:W-:Y:S01]  /*22cc0*/  PRMT R25, R25, 0x5410, R7 ;  /* 0x0000541019197816 */ /* 0x000fe20000000007 */
[----:B------:R-:W-:Y:S01]  /*22cd0*/  IMAD.MOV.U32 R0, RZ, RZ, R21 ;  /* 0x000000ffff007224 */ /* 0x000fe200078e0015 */
[----:B------:R-:W-:-:S04]  /*22ce0*/  PRMT R30, R3, 0x7610, R30 ;  /* 0x00007610031e7816 */ /* 0x000fc8000000001e */
[----:B------:R-:W-:Y:S01]  /*22cf0*/  PRMT R24, R0, 0x5410, R2 ;  /* 0x0000541000187816 */ /* 0x000fe20000000002 */
[----:B------:R-:W-:Y:S05]  /*22d00*/  BRA.DIV ~URZ, `(.L_x_1395) ;  /* 0x00005cd27f007947 */ /* 0x000fea000b800000 */
[----:B------:R1:W2:Y:S04]  /*22d10*/  SHFL.IDX PT, R9, R11, 0x1, 0x181f ;  /* 0x00381f000b097f89 */ /* 0x0002a800000e0000 */
[----:B------:R1:W4:Y:S04]  /*22d20*/  SHFL.IDX PT, R8, R14, 0x1, 0x181f ;  /* 0x00381f000e087f89 */ /* 0x00032800000e0000 */
[----:B------:R1:W3:Y:S04]  /*22d30*/  SHFL.IDX PT, R7, R10, 0x1, 0x181f ;  /* 0x00381f000a077f89 */ /* 0x0002e800000e0000 */
[----:B------:R1:W1:Y:S02]  /*22d40*/  SHFL.IDX PT, R2, R15, 0x1, 0x181f ;  /* 0x00381f000f027f89 */ /* 0x00026400000e0000 */
.L_x_1445:
[----:B------:R-:W-:Y:S01]  /*22d50*/  IADD3 R0, R27, 0x10, RZ ;  /* 0x000000101b007810 */ /* 0x000fe20007ffe0ff */
[----:B------:R-:W-:Y:S01]  /*22d60*/  BSSY B0, `(.L_x_1396) ;  /* 0x0000013000007945 */ /* 0x000fe20003800000 */
[----:B------:R-:W-:Y:S01]  /*22d70*/  CS2R R44, SRZ ;  /* 0x00000000002c7805 */ /* 0x000fe2000001ff00 */
[----:B------:R-:W-:Y:S01]  /*22d80*/  CS2R R42, SRZ ;  /* 0x00000000002a7805 */ /* 0x000fe2000001ff00 */
[----:B------:R-:W-:Y:S01]  /*22d90*/  ISETP.GE.AND P0, PT, R0, R12, PT ;  /* 0x0000000c0000720c */ /* 0x000fe20003f06270 */
[----:B------:R-:W-:-:S12]  /*22da0*/  CS2R R40, SRZ ;  /* 0x0000000000287805 */ /* 0x000fd8000001ff00 */
[----:B------:R-:W-:Y:S05]  /*22db0*/  @P0 BRA `(.L_x_1397) ;  /* 0x000000d000000947 */ /* 0x000fea0003800000 */
[----:B------:R-:W-:Y:S01]  /*22dc0*/  ISETP.GE.AND P0, PT, R69, R39, PT ;  /* 0x000000274500720c */ /* 0x000fe20003f06270 */
[----:B------:R-:W-:Y:S01]  /*22dd0*/  CS2R R44, SRZ ;  /* 0x00000000002c7805 */ /* 0x000fe2000001ff00 */
[----:B------:R-:W-:Y:S01]  /*22de0*/  CS2R R42, SRZ ;  /* 0x00000000002a7805 */ /* 0x000fe2000001ff00 */
[----:B------:R-:W-:-:S10]  /*22df0*/  CS2R R40, SRZ ;  /* 0x0000000000287805 */ /* 0x000fd4000001ff00 */
[----:B------:R-:W-:Y:S05]  /*22e00*/  @P0 BRA `(.L_x_1397) ;  /* 0x0000008000000947 */ /* 0x000fea0003800000 */
[C---:B------:R-:W-:Y:S01]  /*22e10*/  IMAD.SHL.U32 R3, R69.reuse, 0x2, RZ ;  /* 0x0000000245037824 */ /* 0x040fe200078e00ff */
[----:B------:R-:W-:-:S04]  /*22e20*/  SHF.L.U64.HI R0, R69, 0x1, R13 ;  /* 0x0000000145007819 */ /* 0x000fc8000001020d */
[-C--:B----4-:R-:W-:Y:S02]  /*22e30*/  IADD3 R8, P1, R8, R3.reuse, RZ ;  /* 0x0000000308087210 */ /* 0x090fe40007f3e0ff */
[----:B-1----:R-:W-:-:S03]  /*22e40*/  IADD3 R2, P0, R2, R3, RZ ;  /* 0x0000000302027210 */ /* 0x002fc60007f1e0ff */
[--C-:B--2---:R-:W-:Y:S02]  /*22e50*/  IMAD.X R9, R9, 0x1, R0.reuse, P1 ;  /* 0x0000000109097824 */ /* 0x104fe400008e0600 */
[----:B---3--:R-:W-:-:S03]  /*22e60*/  IMAD.X R3, R7, 0x1, R0, P0 ;  /* 0x0000000107037824 */ /* 0x008fc600000e0600 */
[----:B------:R1:W5:Y:S04]  /*22e70*/  LD.E.128 R44, [R8.64] ;  /* 0x00000004082c7980 */ /* 0x000368000c101d00 */
[----:B------:R1:W5:Y:S02]  /*22e80*/  LD.E.128 R40, [R2.64] ;  /* 0x0000000402287980 */ /* 0x000364000c101d00 */
.L_x_1397:
[----:B------:R-:W-:Y:S05]  /*22e90*/  BSYNC B0 ;  /* 0x0000000000007941 */ /* 0x000fea0003800000 */
.L_x_1396:
[----:B---3-5:R-:W-:Y:S01]  /*22ea0*/  IMAD.MOV.U32 R7, RZ, RZ, R46 ;  /* 0x000000ffff077224 */ /* 0x028fe200078e002e */
[----:B-1----:R-:W-:Y:S01]  /*22eb0*/  MOV R2, R44 ;  /* 0x0000002c00027202 */ /* 0x002fe20000000f00 */
[----:B------:R-:W-:Y:S02]  /*22ec0*/  IMAD.MOV.U32 R3, RZ, RZ, R47 ;  /* 0x000000ffff037224 */ /* 0x000fe400078e002f */
        /* <DEDUP_REMOVED lines=10> */
[----:B------:R1:W3:Y:S02]  /*22f70*/  SHFL.IDX PT, R0, R11, 0x2, 0x181f ;  /* 0x00581f000b007f89 */ /* 0x0002e400000e0000 */
.L_x_1446:
[----:B------:R-:W-:Y:S05]  /*22f80*/  BRA.DIV ~URZ, `(.L_x_1399) ;  /* 0x00005cb27f007947 */ /* 0x000fea000b800000 */
[----:B----4-:R4:W1:Y:S01]  /*22f90*/  SHFL.IDX PT, R8, R14, 0x2, 0x181f ;  /* 0x00581f000e087f89 */ /* 0x01086200000e0000 */
[----:B--23--:R-:W-:-:S03]  /*22fa0*/  MOV R9, R0 ;  /* 0x0000000000097202 */ /* 0x00cfc60000000f00 */
[----:B------:R4:W2:Y:S04]  /*22fb0*/  SHFL.IDX PT, R7, R10, 0x2, 0x181f ;  /* 0x00581f000a077f89 */ /* 0x0008a800000e0000 */
[----:B------:R4:W3:Y:S02]  /*22fc0*/  SHFL.IDX PT, R3, R15, 0x2, 0x181f ;  /* 0x00581f000f037f89 */ /* 0x0008e400000e0000 */
.L_x_1447:
[----:B------:R-:W-:Y:S01]  /*22fd0*/  ISETP.GE.AND P0, PT, R69, R39, PT ;  /* 0x000000274500720c */ /* 0x000fe20003f06270 */
[----:B------:R-:W-:Y:S01]  /*22fe0*/  CS2R R58, SRZ ;  /* 0x00000000003a7805 */ /* 0x000fe2000001ff00 */
[----:B------:R-:W-:Y:S01]  /*22ff0*/  IADD3 R0, R27, 0x20, RZ ;  /* 0x000000201b007810 */ /* 0x000fe20007ffe0ff */
[----:B------:R-:W-:-:S03]  /*23000*/  CS2R R56, SRZ ;  /* 0x0000000000387805 */ /* 0x000fc6000001ff00 */
[----:B------:R-:W-:-:S13]  /*23010*/  ISETP.GE.OR P0, PT, R0, R12, P0 ;  /* 0x0000000c0000720c */ /* 0x000fda0000706670 */
[C---:B------:R-:W-:Y:S01]  /*23020*/  @!P0 IMAD.SHL.U32 R2, R69.reuse, 0x2, RZ ;  /* 0x0000000245028824 */ /* 0x040fe200078e00ff */
[----:B------:R-:W-:-:S04]  /*23030*/  @!P0 SHF.L.U64.HI R0, R69, 0x1, R13 ;  /* 0x0000000145008819 */ /* 0x000fc8000001020d */
[----:B-1----:R-:W-:-:S05]  /*23040*/  @!P0 IADD3 R8, P1, R8, R2, RZ ;  /* 0x0000000208088210 */ /* 0x002fca0007f3e0ff */
[--C-:B------:R-:W-:Y:S01]  /*23050*/  @!P0 IMAD.X R9, R9, 0x1, R0.reuse, P1 ;  /* 0x0000000109098824 */ /* 0x100fe200008e0600 */
[----:B---3--:R-:W-:Y:S01]  /*23060*/  @!P0 IADD3 R2, P1, R3, R2, RZ ;  /* 0x0000000203028210 */ /* 0x008fe20007f3e0ff */
[----:B------:R-:W-:Y:S01]  /*23070*/  CS2R R54, SRZ ;  /* 0x0000000000367805 */ /* 0x000fe2000001ff00 */
[----:B------:R-:W-:Y:S02]  /*23080*/  CS2R R52, SRZ ;  /* 0x0000000000347805 */ /* 0x000fe4000001ff00 */
[----:B------:R-:W3:Y:S01]  /*23090*/  @!P0 LD.E.128 R56, [R8.64] ;  /* 0x0000000408388980 */ /* 0x000ee2000c101d00 */
[----:B--2---:R-:W-:-:S05]  /*230a0*/  @!P0 IMAD.X R3, R7, 0x1, R0, P1 ;  /* 0x0000000107038824 */ /* 0x004fca00008e0600 */
[----:B------:R1:W2:Y:S01]  /*230b0*/  @!P0 LD.E.128 R52, [R2.64] ;  /* 0x0000000402348980 */ /* 0x0002a2000c101d00 */
[----:B------:R-:W-:Y:S01]  /*230c0*/  CS2R R66, SRZ ;  /* 0x0000000000427805 */ /* 0x000fe2000001ff00 */
[----:B---3--:R-:W-:Y:S01]  /*230d0*/  IMAD.MOV.U32 R7, RZ, RZ, R58 ;  /* 0x000000ffff077224 */ /* 0x008fe200078e003a */
[----:B-1----:R-:W-:Y:S01]  /*230e0*/  MOV R2, R56 ;  /* 0x0000003800027202 */ /* 0x002fe20000000f00 */
[----:B------:R-:W-:Y:S02]  /*230f0*/  IMAD.MOV.U32 R3, RZ, RZ, R59 ;  /* 0x000000ffff037224 */ /* 0x000fe400078e003b */
[----:B------:R-:W-:-:S03]  /*23100*/  IMAD.MOV.U32 R0, RZ, RZ, R57 ;  /* 0x000000ffff007224 */ /* 0x000fc600078e0039 */
[----:B------:R-:W-:Y:S01]  /*23110*/  PRMT R112, R3, 0x5410, R7 ;  /* 0x0000541003707816 */ /* 0x000fe20000000007 */
[----:B--2---:R-:W-:Y:S01]  /*23120*/  IMAD.MOV.U32 R7, RZ, RZ, R54 ;  /* 0x000000ffff077224 */ /* 0x004fe200078e0036 */
[----:B------:R-:W-:Y:S01]  /*23130*/  PRMT R110, R0, 0x5410, R2 ;  /* 0x00005410006e7816 */ /* 0x000fe20000000002 */
[----:B------:R-:W-:Y:S01]  /*23140*/  IMAD.MOV.U32 R3, RZ, RZ, R55 ;  /* 0x000000ffff037224 */ /* 0x000fe200078e0037 */
[----:B------:R-:W-:Y:S01]  /*23150*/  MOV R2, R52 ;  /* 0x0000003400027202 */ /* 0x000fe20000000f00 */
[----:B------:R-:W-:-:S03]  /*23160*/  IMAD.MOV.U32 R0, RZ, RZ, R53 ;  /* 0x000000ffff007224 */ /* 0x000fc600078e0035 */
[----:B------:R-:W-:Y:S02]  /*23170*/  PRMT R111, R3, 0x5410, R7 ;  /* 0x00005410036f7816 */ /* 0x000fe40000000007 */
[----:B------:R-:W-:Y:S01]  /*23180*/  PRMT R109, R0, 0x5410, R2 ;  /* 0x00005410006d7816 */ /* 0x000fe20000000002 */
[----:B------:R-:W-:Y:S05]  /*23190*/  BRA.DIV ~URZ, `(.L_x_1400) ;  /* 0x00005c127f007947 */ /* 0x000fea000b800000 */
[----:B------:R1:W2:Y:S04]  /*231a0*/  SHFL.IDX PT, R9, R11, 0x3, 0x181f ;  /* 0x00781f000b097f89 */ /* 0x0002a800000e0000 */
[----:B------:R1:W3:Y:S04]  /*231b0*/  SHFL.IDX PT, R8, R14, 0x3, 0x181f ;  /* 0x00781f000e087f89 */ /* 0x0002e800000e0000 */
[----:B------:R1:W4:Y:S04]  /*231c0*/  SHFL.IDX PT, R7, R10, 0x3, 0x181f ;  /* 0x00781f000a077f89 */ /* 0x00032800000e0000 */
[----:B------:R1:W1:Y:S02]  /*231d0*/  SHFL.IDX PT, R2, R15, 0x3, 0x181f ;  /* 0x00781f000f027f89 */ /* 0x00026400000e0000 */
.L_x_1448:
        /* <DEDUP_REMOVED lines=14> */
[-C--:B---3--:R-:W-:Y:S02]  /*232c0*/  IADD3 R8, P1, R8, R3.reuse, RZ ;  /* 0x0000000308087210 */ /* 0x088fe40007f3e0ff */
[----:B-1----:R-:W-:-:S03]  /*232d0*/  IADD3 R2, P0, R2, R3, RZ ;  /* 0x0000000302027210 */ /* 0x002fc60007f1e0ff */
[--C-:B--2---:R-:W-:Y:S02]  /*232e0*/  IMAD.X R9, R9, 0x1, R0.reuse, P1 ;  /* 0x0000000109097824 */ /* 0x104fe400008e0600 */
[----:B----4-:R-:W-:-:S03]  /*232f0*/  IMAD.X R3, R7, 0x1, R0, P0 ;  /* 0x0000000107037824 */ /* 0x010fc600000e0600 */
[----:B------:R1:W5:Y:S04]  /*23300*/  LD.E.128 R64, [R8.64] ;  /* 0x0000000408407980 */ /* 0x000368000c101d00 */
[----:B------:R1:W5:Y:S02]  /*23310*/  LD.E.128 R60, [R2.64] ;  /* 0x00000004023c7980 */ /* 0x000364000c101d00 */
.L_x_1402:
[----:B------:R-:W-:Y:S05]  /*23320*/  BSYNC B0 ;  /* 0x0000000000007941 */ /* 0x000fea0003800000 */
.L_x_1401:
[----:B----45:R-:W-:Y:S01]  /*23330*/  IMAD.MOV.U32 R7, RZ, RZ, R66 ;  /* 0x000000ffff077224 */ /* 0x030fe200078e0042 */
        /* <DEDUP_REMOVED lines=12> */
[----:B------:R1:W4:Y:S02]  /*23400*/  SHFL.IDX PT, R0, R11, 0x4, 0x181f ;  /* 0x00981f000b007f89 */ /* 0x00032400000e0000 */
.L_x_1449:
[----:B------:R-:W-:Y:S05]  /*23410*/  BRA.DIV ~URZ, `(.L_x_1404) ;  /* 0x00005bf27f007947 */ /* 0x000fea000b800000 */
[----:B---3--:R3:W1:Y:S01]  /*23420*/  SHFL.IDX PT, R8, R14, 0x4, 0x181f ;  /* 0x00981f000e087f89 */ /* 0x00866200000e0000 */
[----:B--2-4-:R-:W-:-:S03]  /*23430*/  MOV R9, R0 ;  /* 0x0000000000097202 */ /* 0x014fc60000000f00 */
[----:B------:R3:W2:Y:S04]  /*23440*/  SHFL.IDX PT, R7, R10, 0x4, 0x181f ;  /* 0x00981f000a077f89 */ /* 0x0006a800000e0000 */
[----:B------:R3:W4:Y:S02]  /*23450*/  SHFL.IDX PT, R3, R15, 0x4, 0x181f ;  /* 0x00981f000f037f89 */ /* 0x00072400000e0000 */
.L_x_1450:
        /* <DEDUP_REMOVED lines=9> */
[----:B----4-:R-:W-:Y:S01]  /*234f0*/  @!P0 IADD3 R2, P1, R3, R2, RZ ;  /* 0x0000000203028210 */ /* 0x010fe20007f3e0ff */
[----:B------:R-:W-:Y:S01]  /*23500*/  CS2R R74, SRZ ;  /* 0x00000000004a7805 */ /* 0x000fe2000001ff00 */
[----:B------:R-:W-:Y:S02]  /*23510*/  CS2R R72, SRZ ;  /* 0x0000000000487805 */ /* 0x000fe4000001ff00 */
[----:B------:R-:W4:Y:S01]  /*23520*/  @!P0 LD.E.128 R76, [R8.64] ;  /* 0x00000004084c8980 */ /* 0x000f22000c101d00 */
[----:B--2---:R-:W-:-:S05]  /*23530*/  @!P0 IMAD.X R3, R7, 0x1, R0, P1 ;  /* 0x0000000107038824 */ /* 0x004fca00008e0600 */
[----:B------:R1:W2:Y:S01]  /*23540*/  @!P0 LD.E.128 R72, [R2.64] ;  /* 0x0000000402488980 */ /* 0x0002a2000c101d00 */
[----:B------:R-:W-:Y:S01]  /*23550*/  CS2R R86, SRZ ;  /* 0x0000000000567805 */ /* 0x000fe2000001ff00 */
[----:B----4-:R-:W-:Y:S01]  /*23560*/  IMAD.MOV.U32 R7, RZ, RZ, R78 ;  /* 0x000000ffff077224 */ /* 0x010fe200078e004e */
        /* <DEDUP_REMOVED lines=13> */
[----:B------:R1:W4:Y:S04]  /*23640*/  SHFL.IDX PT, R8, R14, 0x5, 0x181f ;  /* 0x00b81f000e087f89 */ /* 0x00032800000e0000 */
[----:B------:R1:W3:Y:S04]  /*23650*/  SHFL.IDX PT, R7, R10, 0x5, 0x181f ;  /* 0x00b81f000a077f89 */ /* 0x0002e800000e0000 */
[----:B------:R1:W1:Y:S02]  /*23660*/  SHFL.IDX PT, R2, R15, 0x5, 0x181f ;  /* 0x00b81f000f027f89 */ /* 0x00026400000e0000 */
.L_x_1451:
        /* <DEDUP_REMOVED lines=20> */
.L_x_1407:
[----:B------:R-:W-:Y:S05]  /*237b0*/  BSYNC B0 ;  /* 0x0000000000007941 */ /* 0x000fea0003800000 */
.L_x_1406:
        /* <DEDUP_REMOVED lines=14> */
.L_x_1452:
[----:B------:R-:W-:Y:S05]  /*238a0*/  BRA.DIV ~URZ, `(.L_x_1409) ;  /* 0x00005b327f007947 */ /* 0x000fea000b800000 */
[----:B----4-:R4:W1:Y:S01]  /*238b0*/  SHFL.IDX PT, R8, R14, 0x6, 0x181f ;  /* 0x00d81f000e087f89 */ /* 0x01086200000e0000 */
[----:B--23--:R-:W-:-:S03]  /*238c0*/  MOV R9, R0 ;  /* 0x0000000000097202 */ /* 0x00cfc60000000f00 */
[----:B------:R4:W2:Y:S04]  /*238d0*/  SHFL.IDX PT, R7, R10, 0x6, 0x181f ;  /* 0x00d81f000a077f89 */ /* 0x0008a800000e0000 */
[----:B------:R4:W3:Y:S02]  /*238e0*/  SHFL.IDX PT, R2, R15, 0x6, 0x181f ;  /* 0x00d81f000f027f89 */ /* 0x0008e400000e0000 */
.L_x_1453:
[----:B------:R-:W-:Y:S01]  /*238f0*/  IADD3 R0, R27, 0x60, RZ ;  /* 0x000000601b007810 */ /* 0x000fe20007ffe0ff */
[----:B------:R-:W-:Y:S01]  /*23900*/  BSSY B0, `(.L_x_1410) ;  /* 0x0000013000007945 */ /* 0x000fe20003800000 */
[----:B------:R-:W-:Y:S01]  /*23910*/  CS2R R90, SRZ ;  /* 0x00000000005a7805 */ /* 0x000fe2000001ff00 */
[----:B------:R-:W-:Y:S01]  /*23920*/  CS2R R88, SRZ ;  /* 0x0000000000587805 */ /* 0x000fe2000001ff00 */
[----:B------:R-:W-:Y:S01]  /*23930*/  ISETP.GE.AND P0, PT, R0, R12, PT ;  /* 0x0000000c0000720c */ /* 0x000fe20003f06270 */
[----:B------:R-:W-:Y:S01]  /*23940*/  CS2R R98, SRZ ;  /* 0x0000000000627805 */ /* 0x000fe2000001ff00 */
[----:B------:R-:W-:-:S11]  /*23950*/  CS2R R96, SRZ ;  /* 0x0000000000607805 */ /* 0x000fd6000001ff00 */
[----:B------:R-:W-:Y:S05]  /*23960*/  @P0 BRA `(.L_x_1411) ;  /* 0x000000c000000947 */ /* 0x000fea0003800000 */
[----:B------:R-:W-:Y:S01]  /*23970*/  ISETP.GE.AND P0, PT, R69, R39, PT ;  /* 0x000000274500720c */ /* 0x000fe20003f06270 */
[----:B------:R-:W-:-:S12]  /*23980*/  CS2R R90, SRZ ;  /* 0x00000000005a7805 */ /* 0x000fd8000001ff00 */
[----:B------:R-:W-:Y:S05]  /*23990*/  @P0 BRA `(.L_x_1411) ;  /* 0x0000009000000947 */ /* 0x000fea0003800000 */
[----:B------:R-:W-:Y:S01]  /*239a0*/  IMAD.SHL.U32 R3, R69, 0x2, RZ ;  /* 0x0000000245037824 */ /* 0x000fe200078e00ff */
[----:B------:R-:W-:-:S04]  /*239b0*/  SHF.R.S32.HI R0, RZ, 0x1f, R69 ;  /* 0x0000001fff007819 */ /* 0x000fc80000011445 */
[----:B------:R-:W-:Y:S02]  /*239c0*/  SHF.L.U64.HI R0, R69, 0x1, R0 ;  /* 0x0000000145007819 */ /* 0x000fe40000010200 */
[-C--:B-1----:R-:W-:Y:S02]  /*239d0*/  IADD3 R8, P1, R8, R3.reuse, RZ ;  /* 0x0000000308087210 */ /* 0x082fe40007f3e0ff */
[----:B---3--:R-:W-:-:S03]  /*239e0*/  IADD3 R2, P0, R2, R3, RZ ;  /* 0x0000000302027210 */ /* 0x008fc60007f1e0ff */
[--C-:B------:R-:W-:Y:S02]  /*239f0*/  IMAD.X R9, R9, 0x1, R0.reuse, P1 ;  /* 0x0000000109097824 */ /* 0x100fe400008e0600 */
[----:B--2---:R-:W-:-:S03]  /*23a00*/  IMAD.X R3, R7, 0x1, R0, P0 ;  /* 0x0000000107037824 */ /* 0x004fc600000e0600 */
[----:B------:R1:W5:Y:S04]  /*23a10*/  LD.E.128 R88, [R8.64] ;  /* 0x0000000408587980 */ /* 0x000368000c101d00 */
[----:B------:R1:W5:Y:S02]  /*23a20*/  LD.E.128 R96, [R2.64] ;  /* 0x0000000402607980 */ /* 0x000364000c101d00 */
.L_x_1411:
[----:B------:R-:W-:Y:S05]  /*23a30*/  BSYNC B0 ;  /* 0x0000000000007941 */ /* 0x000fea0003800000 */
.L_x_1410:
[----:B--2--5:R-:W-:Y:S01]  /*23a40*/  IMAD.MOV.U32 R7, RZ, RZ, R90 ;  /* 0x000000ffff077224 */ /* 0x024fe200078e005a */
[----:B-1-3--:R-:W-:Y:S01]  /*23a50*/  MOV R2, R88 ;  /* 0x0000005800027202 */ /* 0x00afe20000000f00 */
        /* <DEDUP_REMOVED lines=13> */
[----:B------:R1:W3:Y:S04]  /*23b30*/  SHFL.IDX PT, R8, R14, 0x7, 0x181f ;  /* 0x00f81f000e087f89 */ /* 0x0002e800000e0000 */
[----:B------:R1:W4:Y:S04]  /*23b40*/  SHFL.IDX PT, R7, R10, 0x7, 0x181f ;  /* 0x00f81f000a077f89 */ /* 0x00032800000e0000 */
[----:B------:R1:W1:Y:S02]  /*23b50*/  SHFL.IDX PT, R0, R15, 0x7, 0x181f ;  /* 0x00f81f000f007f89 */ /* 0x00026400000e0000 */
.L_x_1454:
[----:B------:R-:W-:Y:S01]  /*23b60*/  IADD3 R2, R27, 0x70, RZ ;  /* 0x000000701b027810 */ /* 0x000fe20007ffe0ff */
[----:B------:R-:W-:Y:S01]  /*23b70*/  BSSY B0, `(.L_x_1413) ;  /* 0x0000012000007945 */ /* 0x000fe20003800000 */
[----:B------:R-:W-:Y:S01]  /*23b80*/  CS2R R100, SRZ ;  /* 0x0000000000647805 */ /* 0x000fe2000001ff00 */
[----:B------:R-:W-:Y:S01]  /*23b90*/  CS2R R106, SRZ ;  /* 0x00000000006a7805 */ /* 0x000fe2000001ff00 */
[----:B------:R-:W-:Y:S01]  /*23ba0*/  ISETP.GE.AND P0, PT, R2, R12, PT ;  /* 0x0000000c0200720c */ /* 0x000fe20003f06270 */
[----:B------:R-:W-:-:S12]  /*23bb0*/  CS2R R104, SRZ ;  /* 0x0000000000687805 */ /* 0x000fd8000001ff00 */
[----:B------:R-:W-:Y:S05]  /*23bc0*/  @P0 BRA `(.L_x_1414) ;  /* 0x000000c000000947 */ /* 0x000fea0003800000 */
[C---:B------:R-:W-:Y:S01]  /*23bd0*/  ISETP.GE.AND P0, PT, R69.reuse, R39, PT ;  /* 0x000000274500720c */ /* 0x040fe20003f06270 */
[----:B------:R-:W-:Y:S01]  /*23be0*/  IMAD.SHL.U32 R2, R69, 0x2, RZ ;  /* 0x0000000245027824 */ /* 0x000fe200078e00ff */
[----:B------:R-:W-:Y:S01]  /*23bf0*/  SHF.R.S32.HI R3, RZ, 0x1f, R69 ;  /* 0x0000001fff037819 */ /* 0x000fe20000011445 */
[----:B------:R-:W-:-:S03]  /*23c00*/  CS2R R102, SRZ ;  /* 0x0000000000667805 */ /* 0x000fc6000001ff00 */
[-C--:B-1--4-:R-:W-:Y:S02]  /*23c10*/  IADD3 R10, P1, R0, R2.reuse, RZ ;  /* 0x00000002000a7210 */ /* 0x092fe40007f3e0ff */
[----:B---3--:R-:W-:Y:S02]  /*23c20*/  IADD3 R2, P2, R8, R2, RZ ;  /* 0x0000000208027210 */ /* 0x008fe40007f5e0ff */
[----:B------:R-:W-:-:S05]  /*23c30*/  SHF.L.U64.HI R0, R69, 0x1, R3 ;  /* 0x0000000145007819 */ /* 0x000fca0000010203 */
[--C-:B--2---:R-:W-:Y:S02]  /*23c40*/  IMAD.X R3, R9, 0x1, R0.reuse, P2 ;  /* 0x0000000109037824 */ /* 0x104fe400010e0600 */
[----:B------:R-:W-:Y:S01]  /*23c50*/  IMAD.X R11, R7, 0x1, R0, P1 ;  /* 0x00000001070b7824 */ /* 0x000fe200008e0600 */
[----:B------:R-:W-:Y:S05]  /*23c60*/  @P0 BRA `(.L_x_1414) ;  /* 0x0000002000000947 */ /* 0x000fea0003800000 */
[----:B------:R1:W5:Y:S04]  /*23c70*/  LD.E.128 R100, [R2.64] ;  /* 0x0000000402647980 */ /* 0x000368000c101d00 */
[----:B------:R1:W5:Y:S02]  /*23c80*/  LD.E.128 R104, [R10.64] ;  /* 0x000000040a687980 */ /* 0x000364000c101d00 */
.L_x_1414:
[----:B------:R-:W-:Y:S05]  /*23c90*/  BSYNC B0 ;  /* 0x0000000000007941 */ /* 0x000fea0003800000 */
.L_x_1413:
[----:B-1----:R-:W-:Y:S01]  /*23ca0*/  IADD3 R0, R94, -c[0x0][0x20], RZ ;  /* 0x800008005e007a10 */ /* 0x002fe20007ffe0ff */
[----:B------:R-:W-:-:S04]  /*23cb0*/  DEPBAR.LE SB0, 0x1 ;  /* 0x000080400000791a */ /* 0x000fc80000000000 */
[----:B----4-:R-:W4:Y:S04]  /*23cc0*/  LDL.64 R2, [R0+0x20] ;  /* 0x0000200000027983 */ /* 0x010f280000100a00 */
[----:B--23--:R-:W2:Y:S01]  /*23cd0*/  LDL.64 R8, [R0+0x28] ;  /* 0x0000280000087983 */ /* 0x00cea20000100a00 */
[----:B------:R-:W-:Y:S03]  /*23ce0*/  WARPSYNC 0xffffffff ;  /* 0xffffffff00007948 */ /* 0x000fe60003800000 */
[----:B------:R-:W-:Y:S06]  /*23cf0*/  BAR.SYNC.DEFER_BLOCKING 0x0 ;  /* 0x0000000000007b1d */ /* 0x000fec0000010000 */
[----:B----4-:R1:W3:Y:S04]  /*23d00*/  LD.E R7, [R2.64] ;  /* 0x0000000402077980 */ /* 0x0102e8000c101900 */
[----:B--2---:R2:W5:Y:S01]  /*23d10*/  LD.E.64 R48, [R8.64] ;  /* 0x0000000408307980 */ /* 0x004562000c101b00 */
[----:B------:R-:W-:Y:S01]  /*23d20*/  ISETP.GE.AND P1, PT, R69, R39, PT ;  /* 0x000000274500720c */ /* 0x000fe20003f26270 */
[----:B-----5:R-:W-:Y:S01]  /*23d30*/  IMAD.MOV.U32 R0, RZ, RZ, R102 ;  /* 0x000000ffff007224 */ /* 0x020fe200078e0066 */
[----:B------:R-:W-:Y:S01]  /*23d40*/  BSSY B0, `(.L_x_1415) ;  /* 0x0000080000007945 */ /* 0x000fe20003800000 */
[----:B-1----:R-:W-:-:S02]  /*23d50*/  IMAD.MOV.U32 R3, RZ, RZ, R103 ;  /* 0x000000ffff037224 */ /* 0x002fc400078e0067 */
[----:B------:R-:W-:-:S03]  /*23d60*/  IMAD.MOV.U32 R2, RZ, RZ, R100 ;  /* 0x000000ffff027224 */ /* 0x000fc600078e0064 */
[----:B------:R-:W-:Y:S01]  /*23d70*/  PRMT R134, R3, 0x5410, R0 ;  /* 0x0000541003867816 */ /* 0x000fe20000000000 */
[----:B------:R-:W-:Y:S02]  /*23d80*/  IMAD.MOV.U32 R0, RZ, RZ, R101 ;  /* 0x000000ffff007224 */ /* 0x000fe400078e0065 */
[----:B------:R-:W-:-:S03]  /*23d90*/  IMAD.MOV.U32 R3, RZ, RZ, R107 ;  /* 0x000000ffff037224 */ /* 0x000fc600078e006b */
[----:B------:R-:W-:Y:S01]  /*23da0*/  PRMT R132, R0, 0x5410, R2 ;  /* 0x0000541000847816 */ /* 0x000fe20000000002 */
[----:B------:R-:W-:Y:S01]  /*23db0*/  IMAD.MOV.U32 R2, RZ, RZ, R104 ;  /* 0x000000ffff027224 */ /* 0x000fe200078e0068 */
[----:B------:R-:W-:-:S04]  /*23dc0*/  MOV R0, R105 ;  /* 0x0000006900007202 */ /* 0x000fc80000000f00 */
[----:B------:R-:W-:Y:S01]  /*23dd0*/  PRMT R94, R0, 0x5410, R2 ;  /* 0x00005410005e7816 */ /* 0x000fe20000000002 */
[----:B---3--:R-:W-:-:S05]  /*23de0*/  IMAD R7, R7, -0x80, R12 ;  /* 0xffffff8007077824 */ /* 0x008fca00078e020c */
[----:B------:R-:W-:Y:S02]  /*23df0*/  IMNMX R70, R7, 0x80, PT ;  /* 0x0000008007467817 */ /* 0x000fe40003800200 */
[----:B------:R-:W-:Y:S02]  /*23e00*/  MOV R7, R106 ;  /* 0x0000006a00077202 */ /* 0x000fe40000000f00 */
[----:B------:R-:W-:Y:S02]  /*23e10*/  ISETP.GE.OR P0, PT, R68, R70, P1 ;  /* 0x000000464400720c */ /* 0x000fe40000f06670 */
[----:B------:R-:W-:-:S11]  /*23e20*/  PRMT R133, R3, 0x5410, R7 ;  /* 0x0000541003857816 */ /* 0x000fd60000000007 */
[----:B------:R-:W-:Y:S05]  /*23e30*/  @P0 BRA `(.L_x_1416) ;  /* 0x0000070000000947 */ /* 0x000fea0003800000 */
[----:B--2---:R-:W-:Y:S01]  /*23e40*/  SHF.R.S32.HI R2, RZ, 0x1f, R29 ;  /* 0x0000001fff027819 */ /* 0x004fe2000001141d */
[----:B------:R-:W-:Y:S01]  /*23e50*/  IMAD.SHL.U32 R0, R68, 0x40, RZ ;  /* 0x0000004044007824 */ /* 0x000fe200078e00ff */
[----:B------:R-:W-:Y:S02]  /*23e60*/  LEA.HI R7, R39, R38, RZ, 0x1d ;  /* 0x0000002627077211 */ /* 0x000fe400078fe8ff */
[----:B------:R-:W-:Y:S02]  /*23e70*/  LEA.HI R2, R2, R29, RZ, 0x6 ;  /* 0x0000001d02027211 */ /* 0x000fe400078f30ff */
[----:B------:R-:W-:Y:S02]  /*23e80*/  SHF.R.S32.HI R8, RZ, 0x1f, R7 ;  /* 0x0000001fff087819 */ /* 0x000fe40000011407 */
[----:B------:R-:W-:Y:S01]  /*23e90*/  LOP3.LUT R0, R0, 0x1c0, RZ, 0xc0, !PT ;  /* 0x000001c000007812 */ /* 0x000fe200078ec0ff */
[----:B------:R-:W-:Y:S01]  /*23ea0*/  IMAD.SHL.U32 R3, R2, 0x8, RZ ;  /* 0x0000000802037824 */ /* 0x000fe200078e00ff */
[----:B------:R-:W-:Y:S01]  /*23eb0*/  LEA.HI R8, R8, R7, RZ, 0x3 ;  /* 0x0000000708087211 */ /* 0x000fe200078f18ff */
[----:B------:R-:W-:Y:S01]  /*23ec0*/  IMAD.SHL.U32 R7, R7, 0x8, RZ ;  /* 0x0000000807077824 */ /* 0x000fe200078e00ff */
[----:B------:R-:W-:-:S02]  /*23ed0*/  LOP3.LUT R9, R0, 0x38, R69, 0xf8, !PT ;  /* 0x0000003800097812 */ /* 0x000fc400078ef845 */
[----:B------:R-:W-:Y:S02]  /*23ee0*/  SHF.R.U32.HI R2, RZ, 0x3, R0 ;  /* 0x00000003ff027819 */ /* 0x000fe40000011600 */
[----:B------:R-:W-:Y:S02]  /*23ef0*/  LOP3.LUT R3, R3, 0xfffffe00, RZ, 0xc0, !PT ;  /* 0xfffffe0003037812 */ /* 0x000fe400078ec0ff */
[----:B------:R-:W-:Y:S01]  /*23f00*/  LOP3.LUT R0, R0, 0x38, R7, 0xf8, !PT ;  /* 0x0000003800007812 */ /* 0x000fe200078ef807 */
[----:B------:R-:W-:Y:S01]  /*23f10*/  IMAD.SHL.U32 R7, R8, 0x400, RZ ;  /* 0x0000040008077824 */ /* 0x000fe200078e00ff */
[----:B------:R-:W-:Y:S02]  /*23f20*/  LOP3.LUT R8, R3, R9, R2, 0xf6, !PT ;  /* 0x0000000903087212 */ /* 0x000fe400078ef602 */
[----:B------:R-:W-:Y:S02]  /*23f30*/  LOP3.LUT R2, R0, R2, RZ, 0x3c, !PT ;  /* 0x0000000200027212 */ /* 0x000fe400078e3cff */
[----:B------:R-:W-:Y:S01]  /*23f40*/  LOP3.LUT R0, R7, 0xffffe000, RZ, 0xc0, !PT ;  /* 0xffffe00007007812 */ /* 0x000fe200078ec0ff */
[----:B------:R-:W-:-:S03]  /*23f50*/  IMAD.WIDE.U32 R36, R8, 0x2, R48 ;  /* 0x0000000208247825 */ /* 0x000fc600078e0030 */
[----:B------:R-:W-:Y:S02]  /*23f60*/  IADD3 R0, R2, R0, R3 ;  /* 0x0000000002007210 */ /* 0x000fe40007ffe003 */
[----:B------:R-:W2:Y:S03]  /*23f70*/  LD.E.128 R12, [R36.64] ;  /* 0x00000004240c7980 */ /* 0x000ea6000c101d00 */
[----:B------:R-:W-:-:S05]  /*23f80*/  IMAD.WIDE.U32 R34, R0, 0x2, R48 ;  /* 0x0000000200227825 */ /* 0x000fca00078e0030 */
[----:B------:R-:W3:Y:S01]  /*23f90*/  LD.E.128 R8, [R34.64] ;  /* 0x0000000422087980 */ /* 0x000ee2000c101d00 */
[----:B------:R-:W-:Y:S02]  /*23fa0*/  SHF.R.U64 R3, R18, 0x10, R19 ;  /* 0x0000001012037819 */ /* 0x000fe40000001213 */
[----:B------:R-:W-:Y:S02]  /*23fb0*/  SHF.R.U64 R18, R20, 0x10, R21 ;  /* 0x0000001014127819 */ /* 0x000fe40000001215 */
[--C-:B------:R-:W-:Y:S02]  /*23fc0*/  SHF.R.U64 R0, R16, 0x10, R17.reuse ;  /* 0x0000001010007819 */ /* 0x100fe40000001211 */
[----:B------:R-:W-:Y:S02]  /*23fd0*/  SHF.R.U32.HI R2, RZ, 0x10, R17 ;  /* 0x00000010ff027819 */ /* 0x000fe40000011611 */
[----:B------:R-:W-:Y:S02]  /*23fe0*/  SHF.R.U32.HI R7, RZ, 0x10, R19 ;  /* 0x00000010ff077819 */ /* 0x000fe40000011613 */
[----:B------:R-:W-:-:S02]  /*23ff0*/  SHF.R.U32.HI R17, RZ, 0x10, R21 ;  /* 0x00000010ff117819 */ /* 0x000fc40000011615 */
[--C-:B------:R-:W-:Y:S02]  /*24000*/  SHF.R.U32.HI R19, RZ, 0x10, R23.reuse ;  /* 0x00000010ff137819 */ /* 0x100fe40000011617 */
[----:B------:R-:W-:Y:S02]  /*24010*/  PRMT R18, R24, 0x5432, R18 ;  /* 0x0000543218127816 */ /* 0x000fe40000000012 */
[----:B------:R-:W-:Y:S02]  /*24020*/  SHF.R.U64 R16, R22, 0x10, R23 ;  /* 0x0000001016107819 */ /* 0x000fe40000001217 */
[----:B------:R-:W-:Y:S01]  /*24030*/  PRMT R17, R24, 0x5410, R17 ;  /* 0x0000541018117816 */ /* 0x000fe20000000011 */
[----:B------:R-:W-:Y:S01]  /*24040*/  IMAD.U32 R32, R18, 0x10000, RZ ;  /* 0x0001000012207824 */ /* 0x000fe200078e00ff */
[----:B------:R-:W-:Y:S02]  /*24050*/  PRMT R24, R30, 0x5410, R19 ;  /* 0x000054101e187816 */ /* 0x000fe40000000013 */
[----:B------:R-:W-:-:S02]  /*24060*/  PRMT R27, R25, 0x5410, R0 ;  /* 0x00005410191b7816 */ /* 0x000fc40000000000 */
[----:B------:R-:W-:Y:S02]  /*24070*/  PRMT R25, R25, 0x5432, R16 ;  /* 0x0000543219197816 */ /* 0x000fe40000000010 */
[----:B------:R-:W-:Y:S01]  /*24080*/  LOP3.LUT R33, R18, 0xffff0000, RZ, 0xc0, !PT ;  /* 0xffff000012217812 */ /* 0x000fe200078ec0ff */
[C---:B------:R-:W-:Y:S01]  /*24090*/  IMAD.U32 R31, R27.reuse, 0x10000, RZ ;  /* 0x000100001b1f7824 */ /* 0x040fe200078e00ff */
[----:B------:R-:W-:Y:S02]  /*240a0*/  PRMT R26, R26, 0x5410, R2 ;  /* 0x000054101a1a7816 */ /* 0x000fe40000000002 */
[C---:B------:R-:W-:Y:S02]  /*240b0*/  PRMT R29, R28.reuse, 0x5432, R3 ;  /* 0x000054321c1d7816 */ /* 0x040fe40000000003 */
[----:B------:R-:W-:Y:S02]  /*240c0*/  PRMT R28, R28, 0x5410, R7 ;  /* 0x000054101c1c7816 */ /* 0x000fe40000000007 */
[----:B------:R-:W-:Y:S01]  /*240d0*/  LOP3.LUT R18, R27, 0xffff0000, RZ, 0xc0, !PT ;  /* 0xffff00001b127812 */ /* 0x000fe200078ec0ff */
[C---:B------:R-:W-:Y:S01]  /*240e0*/  IMAD.U32 R27, R17.reuse, 0x10000, RZ ;  /* 0x00010000111b7824 */ /* 0x040fe200078e00ff */
[----:B------:R-:W-:Y:S01]  /*240f0*/  LOP3.LUT R17, R17, 0xffff0000, RZ, 0xc0, !PT ;  /* 0xffff000011117812 */ /* 0x000fe200078ec0ff */
[C---:B--2---:R-:W-:Y:S01]  /*24100*/  IMAD.U32 R22, R14.reuse, 0x10000, RZ ;  /* 0x000100000e167824 */ /* 0x044fe200078e00ff */
[----:B------:R-:W-:Y:S01]  /*24110*/  LOP3.LUT R30, R14, 0xffff0000, RZ, 0xc0, !PT ;  /* 0xffff00000e1e7812 */ /* 0x000fe200078ec0ff */
[C---:B------:R-:W-:Y:S01]  /*24120*/  IMAD.U32 R19, R13.reuse, 0x10000, RZ ;  /* 0x000100000d137824 */ /* 0x040fe200078e00ff */
[----:B------:R-:W-:Y:S01]  /*24130*/  LOP3.LUT R16, R13, 0xffff0000, RZ, 0xc0, !PT ;  /* 0xffff00000d107812 */ /* 0x000fe200078ec0ff */
[C---:B------:R-:W-:Y:S01]  /*24140*/  IMAD.U32 R21, R12.reuse, 0x10000, RZ ;  /* 0x000100000c157824 */ /* 0x040fe200078e00ff */
[----:B------:R-:W-:Y:S01]  /*24150*/  LOP3.LUT R20, R12, 0xffff0000, RZ, 0xc0, !PT ;  /* 0xffff00000c147812 */ /* 0x000fe200078ec0ff */
[C---:B------:R-:W-:Y:S01]  /*24160*/  IMAD.U32 R23, R15.reuse, 0x10000, RZ ;  /* 0x000100000f177824 */ /* 0x040fe200078e00ff */
[----:B------:R-:W-:Y:S01]  /*24170*/  LOP3.LUT R15, R15, 0xffff0000, RZ, 0xc0, !PT ;  /* 0xffff00000f0f7812 */ /* 0x000fe200078ec0ff */
[C---:B---3--:R-:W-:Y:S01]  /*24180*/  IMAD.U32 R14, R8.reuse, 0x10000, RZ ;  /* 0x00010000080e7824 */ /* 0x048fe200078e00ff */
[----:B------:R-:W-:Y:S01]  /*24190*/  LOP3.LUT R13, R8, 0xffff0000, RZ, 0xc0, !PT ;  /* 0xffff0000080d7812 */ /* 0x000fe200078ec0ff */
[C---:B------:R-:W-:Y:S01]  /*241a0*/  IMAD.U32 R12, R9.reuse, 0x10000, RZ ;  /* 0x00010000090c7824 */ /* 0x040fe200078e00ff */
[----:B------:R-:W-:Y:S01]  /*241b0*/  LOP3.LUT R8, R9, 0xffff0000, RZ, 0xc0, !PT ;  /* 0xffff000009087812 */ /* 0x000fe200078ec0ff */
[----:B------:R-:W-:Y:S01]  /*241c0*/  FMUL.FTZ R9, R14, R32 ;  /* 0x000000200e097220 */ /* 0x000fe20000410000 */
[C---:B------:R-:W-:Y:S01]  /*241d0*/  LOP3.LUT R3, R10.reuse, 0xffff0000, RZ, 0xc0, !PT ;  /* 0xffff00000a037812 */ /* 0x040fe200078ec0ff */
[----:B------:R-:W-:Y:S01]  /*241e0*/  IMAD.U32 R7, R10, 0x10000, RZ ;  /* 0x000100000a077824 */ /* 0x000fe200078e00ff */
[----:B------:R-:W-:Y:S01]  /*241f0*/  LOP3.LUT R0, R11, 0xffff0000, RZ, 0xc0, !PT ;  /* 0xffff00000b007812 */ /* 0x000fe200078ec0ff */
[----:B------:R-:W-:-:S02]  /*24200*/  FMUL.FTZ R10, R14, R31 ;  /* 0x0000001f0e0a7220 */ /* 0x000fc40000410000 */
[----:B------:R-:W-:Y:S02]  /*24210*/  FFMA.FTZ R51, R21, R31, -R9 ;  /* 0x0000001f15337223 */ /* 0x000fe40000010809 */
[----:B------:R-:W-:Y:S02]  /*24220*/  FMUL.FTZ R9, R13, R33 ;  /* 0x000000210d097220 */ /* 0x000fe40000410000 */
[----:B------:R-:W-:Y:S02]  /*24230*/  IMAD.U32 R14, R26, 0x10000, RZ ;  /* 0x000100001a0e7824 */ /* 0x000fe400078e00ff */
[----:B------:R-:W-:Y:S02]  /*24240*/  IMAD.U32 R2, R11, 0x10000, RZ ;  /* 0x000100000b027824 */ /* 0x000fe400078e00ff */
[----:B------:R-:W-:Y:S02]  /*24250*/  FFMA.FTZ R50, R21, R32, R10 ;  /* 0x0000002015327223 */ /* 0x000fe4000001000a */
[----:B------:R-:W-:-:S02]  /*24260*/  FMUL.FTZ R11, R13, R18 ;  /* 0x000000120d0b7220 */ /* 0x000fc40000410000 */
[----:B------:R-:W-:Y:S02]  /*24270*/  FFMA.FTZ R32, R20, R18, -R9 ;  /* 0x0000001214207223 */ /* 0x000fe40000010809 */
[----:B------:R-:W-:Y:S02]  /*24280*/  FMUL.FTZ R9, R12, R14 ;  /* 0x0000000e0c097220 */ /* 0x000fe40000410000 */
[----:B------:R-:W-:Y:S01]  /*24290*/  FFMA.FTZ R33, R20, R33, R11 ;  /* 0x0000002114217223 */ /* 0x000fe2000001000b */
[----:B------:R-:W-:Y:S01]  /*242a0*/  LOP3.LUT R11, R26, 0xffff0000, RZ, 0xc0, !PT ;  /* 0xffff00001a0b7812 */ /* 0x000fe200078ec0ff */
[-C--:B------:R-:W-:Y:S02]  /*242b0*/  FMUL.FTZ R10, R12, R27.reuse ;  /* 0x0000001b0c0a7220 */ /* 0x080fe40000410000 */
[----:B------:R-:W-:Y:S02]  /*242c0*/  FFMA.FTZ R21, R19, R27, R9 ;  /* 0x0000001b13157223 */ /* 0x000fe40000010009 */
[----:B------:R-:W-:-:S02]  /*242d0*/  FMUL.FTZ R9, R8, R17 ;  /* 0x0000001108097220 */ /* 0x000fc40000410000 */
[----:B------:R-:W-:Y:S02]  /*242e0*/  IMAD.U32 R13, R29, 0x10000, RZ ;  /* 0x000100001d0d7824 */ /* 0x000fe400078e00ff */
[----:B------:R-:W-:Y:S02]  /*242f0*/  IMAD.U32 R12, R25, 0x10000, RZ ;  /* 0x00010000190c7824 */ /* 0x000fe400078e00ff */
[----:B------:R-:W-:Y:S02]  /*24300*/  FFMA.FTZ R31, R19, R14, -R10 ;  /* 0x0000000e131f7223 */ /* 0x000fe4000001080a */
[-C--:B------:R-:W-:Y:S02]  /*24310*/  FMUL.FTZ R10, R8, R11.reuse ;  /* 0x0000000b080a7220 */ /* 0x080fe40000410000 */
[----:B------:R-:W-:Y:S02]  /*24320*/  FFMA.FTZ R19, R16, R11, -R9 ;  /* 0x0000000b10137223 */ /* 0x000fe40000010809 */
[----:B------:R-:W-:-:S02]  /*24330*/  IMAD.U32 R20, R24, 0x10000, RZ ;  /* 0x0001000018147824 */ /* 0x000fc400078e00ff */
[C---:B------:R-:W-:Y:S02]  /*24340*/  FMUL.FTZ R8, R7.reuse, R13 ;  /* 0x0000000d07087220 */ /* 0x040fe40000410000 */
[----:B------:R-:W-:Y:S02]  /*24350*/  IMAD.U32 R11, R28, 0x10000, RZ ;  /* 0x000100001c0b7824 */ /* 0x000fe400078e00ff */
[----:B------:R-:W-:Y:S02]  /*24360*/  FMUL.FTZ R9, R7, R12 ;  /* 0x0000000c07097220 */ /* 0x000fe40000410000 */
[----:B------:R-:W-:Y:S01]  /*24370*/  FFMA.FTZ R18, R16, R17, R10 ;  /* 0x0000001110127223 */ /* 0x000fe2000001000a */
[----:B------:R-:W-:Y:S01]  /*24380*/  LOP3.LUT R10, R24, 0xffff0000, RZ, 0xc0, !PT ;  /* 0xffff0000180a7812 */ /* 0x000fe200078ec0ff */
[----:B------:R-:W-:Y:S02]  /*24390*/  FMUL.FTZ R7, R2, R20 ;  /* 0x0000001402077220 */ /* 0x000fe40000410000 */
[C---:B------:R-:W-:Y:S01]  /*243a0*/  FFMA.FTZ R17, R22.reuse, R12, R8 ;  /* 0x0000000c16117223 */ /* 0x040fe20000010008 */
[----:B------:R-:W-:Y:S01]  /*243b0*/  LOP3.LUT R12, R25, 0xffff0000, RZ, 0xc0, !PT ;  /* 0xffff0000190c7812 */ /* 0x000fe200078ec0ff */
[----:B------:R-:W-:Y:S01]  /*243c0*/  FFMA.FTZ R14, R22, R13, -R9 ;  /* 0x0000000d160e7223 */ /* 0x000fe20000010809 */
[----:B------:R-:W-:Y:S01]  /*243d0*/  LOP3.LUT R8, R29, 0xffff0000, RZ, 0xc0, !PT ;  /* 0xffff00001d087812 */ /* 0x000fe200078ec0ff */
[-C--:B------:R-:W-:Y:S01]  /*243e0*/  FMUL.FTZ R2, R2, R11.reuse ;  /* 0x0000000b02027220 */ /* 0x080fe20000410000 */
[----:B------:R-:W-:Y:S01]  /*243f0*/  LOP3.LUT R9, R28, 0xffff0000, RZ, 0xc0, !PT ;  /* 0xffff00001c097812 */ /* 0x000fe200078ec0ff */
[----:B------:R-:W-:Y:S01]  /*24400*/  FFMA.FTZ R16, R23, R11, -R7 ;  /* 0x0000000b17107223 */ /* 0x000fe20000010807 */
[----:B------:R-:W-:Y:S01]  /*24410*/  F2FP.BF16.PACK_AB R13, R19, R31 ;  /* 0x0000001f130d723e */ /* 0x000fe200000010ff */
[----:B------:R-:W-:-:S02]  /*24420*/  FFMA.FTZ R11, R23, R20, R2 ;  /* 0x00000014170b7223 */ /* 0x000fc40000010002 */
[C---:B------:R-:W-:Y:S02]  /*24430*/  FMUL.FTZ R7, R3.reuse, R12 ;  /* 0x0000000c03077220 */ /* 0x040fe40000410000 */
[C---:B------:R-:W-:Y:S02]  /*24440*/  FMUL.FTZ R2, R0.reuse, R10 ;  /* 0x0000000a00027220 */ /* 0x040fe40000410000 */
[-C--:B------:R-:W-:Y:S02]  /*24450*/  FMUL.FTZ R3, R3, R8.reuse ;  /* 0x0000000803037220 */ /* 0x080fe40000410000 */
[-C--:B------:R-:W-:Y:S02]  /*24460*/  FMUL.FTZ R0, R0, R9.reuse ;  /* 0x0000000900007220 */ /* 0x080fe40000410000 */
[----:B------:R-:W-:Y:S01]  /*24470*/  FFMA.FTZ R7, R30, R8, -R7 ;  /* 0x000000081e077223 */ /* 0x000fe20000010807 */
[----:B------:R-:W-:Y:S01]  /*24480*/  F2FP.BF16.PACK_AB R8, R33, R50 ;  /* 0x000000322108723e */ /* 0x000fe200000010ff */
[C---:B------:R-:W-:Y:S01]  /*24490*/  FFMA.FTZ R2, R15.reuse, R9, -R2 ;  /* 0x000000090f027223 */ /* 0x040fe20000010802 */
        /* <DEDUP_REMOVED lines=8> */
[----:B------:R1:W-:Y:S04]  /*24520*/  ST.E.128 [R36.64], R12 ;  /* 0x0000000c24007985 */ /* 0x0003e8000c101d04 */
[----:B------:R1:W-:Y:S02]  /*24530*/  ST.E.128 [R34.64], R8 ;  /* 0x0000000822007985 */ /* 0x0003e4000c101d04 */
.L_x_1416:
[----:B--2---:R-:W-:Y:S05]  /*24540*/  BSYNC B0 ;  /* 0x0000000000007941 */ /* 0x004fea0003800000 */
.L_x_1415:
[----:B------:R-:W-:Y:S01]  /*24550*/  IADD3 R0, R68, 0x10, RZ ;  /* 0x0000001044007810 */ /* 0x000fe20007ffe0ff */
[----:B------:R-:W-:Y:S03]  /*24560*/  BSSY B0, `(.L_x_1417) ;  /* 0x0000073000007945 */ /* 0x000fe60003800000 */
[----:B------:R-:W-:-:S13]  /*24570*/  ISETP.GE.OR P0, PT, R0, R70, P1 ;  /* 0x000000460000720c */ /* 0x000fda0000f06670 */
[----:B------:R-:W-:Y:S05]  /*24580*/  @P0 BRA `(.L_x_1418) ;  /* 0x0000070000000947 */ /* 0x000fea0003800000 */
[----:B------:R-:W-:Y:S01]  /*24590*/  SHF.R.S32.HI R2, RZ, 0x1f, R0 ;  /* 0x0000001fff027819 */ /* 0x000fe20000011400 */
[----:B------:R-:W-:Y:S01]  /*245a0*/  IMAD.SHL.U32 R3, R0, 0x40, RZ ;  /* 0x0000004000037824 */ /* 0x000fe200078e00ff */
[----:B------:R-:W-:Y:S02]  /*245b0*/  LEA.HI R7, R39, R38, RZ, 0x1d ;  /* 0x0000002627077211 */ /* 0x000fe400078fe8ff */
[----:B------:R-:W-:Y:S02]  /*245c0*/  LEA.HI R2, R2, R0, RZ, 0x3 ;  /* 0x0000000002027211 */ /* 0x000fe400078f18ff */
[----:B-1----:R-:W-:Y:S02]  /*245d0*/  SHF.R.S32.HI R8, RZ, 0x1f, R7 ;  /* 0x0000001fff087819 */ /* 0x002fe40000011407 */
        /* <DEDUP_REMOVED lines=19> */
[----:B------:R-:W-:Y:S02]  /*24710*/  PRMT R18, R71, 0x5432, R18 ;  /* 0x0000543247127816 */ /* 0x000fe40000000012 */
[--C-:B------:R-:W-:Y:S02]  /*24720*/  SHF.R.U64 R16, R42, 0x10, R43.reuse ;  /* 0x000000102a107819 */ /* 0x100fe4000000122b */
[----:B------:R-:W-:Y:S01]  /*24730*/  SHF.R.U32.HI R19, RZ, 0x10, R43 ;  /* 0x00000010ff137819 */ /* 0x000fe2000001162b */
[----:B------:R-:W-:Y:S01]  /*24740*/  IMAD.U32 R36, R18, 0x10000, RZ ;  /* 0x0001000012247824 */ /* 0x000fe200078e00ff */
[----:B------:R-:W-:-:S02]  /*24750*/  PRMT R27, R92, 0x5432, R0 ;  /* 0x000054325c1b7816 */ /* 0x000fc40000000000 */
[C---:B------:R-:W-:Y:S02]  /*24760*/  PRMT R25, R93.reuse, 0x5432, R16 ;  /* 0x000054325d197816 */ /* 0x040fe40000000010 */
[----:B------:R-:W-:Y:S01]  /*24770*/  PRMT R24, R93, 0x5410, R19 ;  /* 0x000054105d187816 */ /* 0x000fe20000000013 */
[----:B------:R-:W-:Y:S01]  /*24780*/  IMAD.U32 R31, R27, 0x10000, RZ ;  /* 0x000100001b1f7824 */ /* 0x000fe200078e00ff */
[----:B------:R-:W-:Y:S02]  /*24790*/  SHF.R.U32.HI R2, RZ, 0x10, R45 ;  /* 0x00000010ff027819 */ /* 0x000fe4000001162d */
[--C-:B------:R-:W-:Y:S02]  /*247a0*/  SHF.R.U64 R3, R46, 0x10, R47.reuse ;  /* 0x000000102e037819 */ /* 0x100fe4000000122f */
[----:B------:R-:W-:Y:S02]  /*247b0*/  SHF.R.U32.HI R7, RZ, 0x10, R47 ;  /* 0x00000010ff077819 */ /* 0x000fe4000001162f */
[----:B------:R-:W-:-:S02]  /*247c0*/  SHF.R.U32.HI R17, RZ, 0x10, R41 ;  /* 0x00000010ff117819 */ /* 0x000fc40000011629 */
[----:B------:R-:W-:Y:S02]  /*247d0*/  LOP3.LUT R37, R18, 0xffff0000, RZ, 0xc0, !PT ;  /* 0xffff000012257812 */ /* 0x000fe400078ec0ff */
[----:B------:R-:W-:Y:S02]  /*247e0*/  PRMT R26, R92, 0x5410, R2 ;  /* 0x000054105c1a7816 */ /* 0x000fe40000000002 */
[C---:B------:R-:W-:Y:S02]  /*247f0*/  PRMT R29, R95.reuse, 0x5432, R3 ;  /* 0x000054325f1d7816 */ /* 0x040fe40000000003 */
[----:B------:R-:W-:Y:S02]  /*24800*/  PRMT R28, R95, 0x5410, R7 ;  /* 0x000054105f1c7816 */ /* 0x000fe40000000007 */
[----:B------:R-:W-:Y:S02]  /*24810*/  LOP3.LUT R18, R27, 0xffff0000, RZ, 0xc0, !PT ;  /* 0xffff00001b127812 */ /* 0x000fe400078ec0ff */
[----:B------:R-:W-:-:S05]  /*24820*/  PRMT R17, R71, 0x5410, R17 ;  /* 0x0000541047117816 */ /* 0x000fca0000000011 */
        /* <DEDUP_REMOVED lines=70> */
.L_x_1418:
[----:B------:R-:W-:Y:S05]  /*24c90*/  BSYNC B0 ;  /* 0x0000000000007941 */ /* 0x000fea0003800000 */
.L_x_1417:
        /* <DEDUP_REMOVED lines=116> */
.L_x_1420:
[----:B------:R-:W-:Y:S05]  /*253e0*/  BSYNC B0 ;  /* 0x0000000000007941 */ /* 0x000fea0003800000 */
.L_x_1419:
        /* <DEDUP_REMOVED lines=116> */
.L_x_1422:
[----:B------:R-:W-:Y:S05]  /*25b30*/  BSYNC B0 ;  /* 0x0000000000007941 */ /* 0x000fea0003800000 */
.L_x_1421:
        /* <DEDUP_REMOVED lines=116> */
.L_x_1424:
[----:B------:R-:W-:Y:S05]  /*26280*/  BSYNC B0 ;  /* 0x0000000000007941 */ /* 0x000fea0003800000 */
.L_x_1423:
        /* <DEDUP_REMOVED lines=116> */
.L_x_1426:
[----:B------:R-:W-:Y:S05]  /*269d0*/  BSYNC B0 ;  /* 0x0000000000007941 */ /* 0x000fea0003800000 */
.L_x_1425:
        /* <DEDUP_REMOVED lines=116> */
.L_x_1428:
[----:B------:R-:W-:Y:S05]  /*27120*/  BSYNC B0 ;  /* 0x0000000000007941 */ /* 0x000fea0003800000 */
.L_x_1427:
[----:B------:R-:W-:Y:S01]  /*27130*/  IADD3 R0, R68, 0x70, RZ ;  /* 0x0000007044007810 */ /* 0x000fe20007ffe0ff */
[----:B------:R-:W-:-:S02]  /*27140*/  IMAD.MOV.U32 R2, RZ, RZ, R143 ;  /* 0x000000ffff027224 */ /* 0x000fc400078e008f */
[----:B------:R-:W-:Y:S01]  /*27150*/  IMAD.MOV.U32 R3, RZ, RZ, 0x0 ;  /* 0x00000000ff037424 */ /* 0x000fe200078e00ff */
[----:B------:R-:W-:-:S13]  /*27160*/  ISETP.GE.OR P0, PT, R0, R70, P1 ;  /* 0x000000460000720c */ /* 0x000fda0000f06670 */
[----:B------:R-:W-:Y:S05]  /*27170*/  @P0 RET.REL.NODEC R2 `(_ZN7cutlass13device_kernelIN5flash19enable_sm80_to_sm89INS1_16FlashAttnFwdSm80INS1_25CollectiveMainloopFwdSm80ILi4ELi1ELb0EN4cute5tupleIJNS5_1CILi128EEENS7_ILi48EEES8_EEELi128ENS_10bfloat16_tEfNS_4arch4Sm80ELb0ELb1ELb0ELb1ELb0ELb1ELb1ELb0EEENS1_21CollectiveEpilogueFwdINS6_IJS8_S8_S9_EEENS6_IJNS7_ILi1EEESH_SH_EEESB_SD_Li128ELb1ELb1ELb0ELb0EEENS1_19SingleTileSchedulerILb1ELb0ELb1ELi128EEEEEEEEEvNT_6ParamsE) ;  /* 0xfffd8e8002000950 */ /* 0x000fea0003c3ffff */
        /* <DEDUP_REMOVED lines=23> */
[--C-:B------:R-:W-:Y:S02]  /*272f0*/  SHF.R.U64 R16, R106, 0x10, R107.reuse ;  /* 0x000000106a107819 */ /* 0x100fe4000000126b */
[----:B------:R-:W-:Y:S02]  /*27300*/  SHF.R.U32.HI R19, RZ, 0x10, R107 ;  /* 0x00000010ff137819 */ /* 0x000fe4000001166b */
[----:B------:R-:W-:Y:S02]  /*27310*/  SHF.R.U64 R0, R100, 0x10, R101 ;  /* 0x0000001064007819 */ /* 0x000fe40000001265 */
[----:B------:R-:W-:Y:S02]  /*27320*/  PRMT R18, R94, 0x5432, R18 ;  /* 0x000054325e127816 */ /* 0x000fe40000000012 */
[----:B------:R-:W-:-:S02]  /*27330*/  SHF.R.U32.HI R7, RZ, 0x10, R103 ;  /* 0x00000010ff077819 */ /* 0x000fc40000011667 */
[C---:B------:R-:W-:Y:S01]  /*27340*/  PRMT R25, R133.reuse, 0x5432, R16 ;  /* 0x0000543285197816 */ /* 0x040fe20000000010 */
[----:B------:R-:W-:Y:S01]  /*27350*/  IMAD.U32 R31, R18, 0x10000, RZ ;  /* 0x00010000121f7824 */ /* 0x000fe200078e00ff */
[----:B------:R-:W-:Y:S02]  /*27360*/  PRMT R24, R133, 0x5410, R19 ;  /* 0x0000541085187816 */ /* 0x000fe40000000013 */
[----:B------:R-:W-:Y:S02]  /*27370*/  PRMT R27, R132, 0x5432, R0 ;  /* 0x00005432841b7816 */ /* 0x000fe40000000000 */
[----:B------:R-:W-:Y:S02]  /*27380*/  SHF.R.U32.HI R17, RZ, 0x10, R105 ;  /* 0x00000010ff117819 */ /* 0x000fe40000011669 */
[----:B------:R-:W-:Y:S02]  /*27390*/  SHF.R.U32.HI R2, RZ, 0x10, R101 ;  /* 0x00000010ff027819 */ /* 0x000fe40000011665 */
[----:B------:R-:W-:-:S02]  /*273a0*/  PRMT R28, R134, 0x5410, R7 ;  /* 0x00005410861c7816 */ /* 0x000fc40000000007 */
[----:B------:R-:W-:Y:S02]  /*273b0*/  SHF.R.U64 R3, R102, 0x10, R103 ;  /* 0x0000001066037819 */ /* 0x000fe40000001267 */
[----:B------:R-:W-:Y:S02]  /*273c0*/  LOP3.LUT R36, R18, 0xffff0000, RZ, 0xc0, !PT ;  /* 0xffff000012247812 */ /* 0x000fe400078ec0ff */
[----:B------:R-:W-:Y:S02]  /*273d0*/  PRMT R17, R94, 0x5410, R17 ;  /* 0x000054105e117816 */ /* 0x000fe40000000011 */
[----:B------:R-:W-:Y:S02]  /*273e0*/  PRMT R26, R132, 0x5410, R2 ;  /* 0x00005410841a7816 */ /* 0x000fe40000000002 */
[----:B------:R-:W-:Y:S02]  /*273f0*/  PRMT R29, R134, 0x5432, R3 ;  /* 0x00005432861d7816 */ /* 0x000fe40000000003 */
        /* <DEDUP_REMOVED lines=14> */
[C---:B------:R-:W-:Y:S01]  /*274e0*/  SHF.L.U32 R15, R27.reuse, 0x10, RZ ;  /* 0x000000101b0f7819 */ /* 0x040fe200000006ff */
[C---:B------:R-:W-:Y:S01]  /*274f0*/  IMAD.U32 R3, R10.reuse, 0x10000, RZ ;  /* 0x000100000a037824 */ /* 0x040fe200078e00ff */
[----:B------:R-:W-:Y:S01]  /*27500*/  LOP3.LUT R27, R27, 0xffff0000, RZ, 0xc0, !PT ;  /* 0xffff00001b1b7812 */ /* 0x000fe200078ec0ff */
[----:B------:R-:W-:Y:S01]  /*27510*/  IMAD.U32 R0, R11, 0x10000, RZ ;  /* 0x000100000b007824 */ /* 0x000fe200078e00ff */
[----:B------:R-:W-:Y:S01]  /*27520*/  LOP3.LUT R2, R10, 0xffff0000, RZ, 0xc0, !PT ;  /* 0xffff00000a027812 */ /* 0x000fe200078ec0ff */
[-C--:B------:R-:W-:Y:S01]  /*27530*/  FFMA.FTZ R37, R21, R15.reuse, -R9 ;  /* 0x0000000f15257223 */ /* 0x080fe20000010809 */
[----:B------:R-:W-:Y:S01]  /*27540*/  LOP3.LUT R10, R11, 0xffff0000, RZ, 0xc0, !PT ;  /* 0xffff00000b0a7812 */ /* 0x000fe200078ec0ff */
[----:B------:R-:W-:-:S02]  /*27550*/  FMUL.FTZ R13, R13, R15 ;  /* 0x0000000f0d0d7220 */ /* 0x000fc40000410000 */
[----:B------:R-:W-:Y:S02]  /*27560*/  FMUL.FTZ R9, R12, R36 ;  /* 0x000000240c097220 */ /* 0x000fe40000410000 */
[----:B------:R-:W-:Y:S02]  /*27570*/  IMAD.U32 R15, R17, 0x10000, RZ ;  /* 0x00010000110f7824 */ /* 0x000fe400078e00ff */
[C---:B------:R-:W-:Y:S01]  /*27580*/  IMAD.U32 R11, R26.reuse, 0x10000, RZ ;  /* 0x000100001a0b7824 */ /* 0x040fe200078e00ff */
[----:B------:R-:W-:Y:S01]  /*27590*/  LOP3.LUT R26, R26, 0xffff0000, RZ, 0xc0, !PT ;  /* 0xffff00001a1a7812 */ /* 0x000fe200078ec0ff */
[-C--:B------:R-:W-:Y:S02]  /*275a0*/  FMUL.FTZ R12, R12, R27.reuse ;  /* 0x0000001b0c0c7220 */ /* 0x080fe40000410000 */
[----:B------:R-:W-:Y:S02]  /*275b0*/  FFMA.FTZ R27, R20, R27, -R9 ;  /* 0x0000001b141b7223 */ /* 0x000fe40000010809 */
[----:B------:R-:W-:-:S02]  /*275c0*/  FMUL.FTZ R9, R7, R15 ;  /* 0x0000000f07097220 */ /* 0x000fc40000410000 */
[-C--:B------:R-:W-:Y:S02]  /*275d0*/  FMUL.FTZ R7, R7, R11.reuse ;  /* 0x0000000b07077220 */ /* 0x080fe40000410000 */
[----:B------:R-:W-:Y:S01]  /*275e0*/  FFMA.FTZ R36, R20, R36, R12 ;  /* 0x0000002414247223 */ /* 0x000fe2000001000c */
[----:B------:R-:W-:Y:S01]  /*275f0*/  SHF.L.U32 R12, R25, 0x10, RZ ;  /* 0x00000010190c7819 */ /* 0x000fe200000006ff */
[----:B------:R-:W-:Y:S01]  /*27600*/  FFMA.FTZ R20, R19, R11, -R9 ;  /* 0x0000000b13147223 */ /* 0x000fe20000010809 */
[----:B------:R-:W-:Y:S01]  /*27610*/  LOP3.LUT R25, R25, 0xffff0000, RZ, 0xc0, !PT ;  /* 0xffff000019197812 */ /* 0x000fe200078ec0ff */
[----:B------:R-:W-:Y:S02]  /*27620*/  FFMA.FTZ R19, R19, R15, R7 ;  /* 0x0000000f13137223 */ /* 0x000fe40000010007 */
[----:B------:R-:W-:Y:S02]  /*27630*/  FFMA.FTZ R21, R21, R31, R13 ;  /* 0x0000001f15157223 */ /* 0x000fe4000001000d */
[----:B------:R-:W-:-:S02]  /*27640*/  FMUL.FTZ R7, R8, R18 ;  /* 0x0000001208077220 */ /* 0x000fc40000410000 */
[----:B------:R-:W-:Y:S02]  /*27650*/  IMAD.U32 R13, R29, 0x10000, RZ ;  /* 0x000100001d0d7824 */ /* 0x000fe400078e00ff */
[----:B------:R-:W-:Y:S02]  /*27660*/  IMAD.U32 R17, R24, 0x10000, RZ ;  /* 0x0001000018117824 */ /* 0x000fe400078e00ff */
[-C--:B------:R-:W-:Y:S02]  /*27670*/  FMUL.FTZ R9, R8, R26.reuse ;  /* 0x0000001a08097220 */ /* 0x080fe40000410000 */
[----:B------:R-:W-:Y:S02]  /*27680*/  FFMA.FTZ R26, R16, R26, -R7 ;  /* 0x0000001a101a7223 */ /* 0x000fe40000010807 */
[C---:B------:R-:W-:Y:S02]  /*27690*/  FMUL.FTZ R8, R3.reuse, R12 ;  /* 0x0000000c03087220 */ /* 0x040fe40000410000 */
[----:B------:R-:W-:-:S02]  /*276a0*/  FMUL.FTZ R7, R3, R13 ;  /* 0x0000000d03077220 */ /* 0x000fc40000410000 */
[----:B------:R-:W-:Y:S02]  /*276b0*/  IMAD.U32 R11, R28, 0x10000, RZ ;  /* 0x000100001c0b7824 */ /* 0x000fe400078e00ff */
[----:B------:R-:W-:Y:S02]  /*276c0*/  FMUL.FTZ R3, R0, R17 ;  /* 0x0000001100037220 */ /* 0x000fe40000410000 */
[----:B------:R-:W-:Y:S02]  /*276d0*/  FFMA.FTZ R9, R16, R18, R9 ;  /* 0x0000001210097223 */ /* 0x000fe40000010009 */
[----:B------:R-:W-:Y:S01]  /*276e0*/  FFMA.FTZ R16, R22, R13, -R8 ;  /* 0x0000000d16107223 */ /* 0x000fe20000010808 */
[----:B------:R-:W-:Y:S01]  /*276f0*/  LOP3.LUT R8, R28, 0xffff0000, RZ, 0xc0, !PT ;  /* 0xffff00001c087812 */ /* 0x000fe200078ec0ff */
[-C--:B------:R-:W-:Y:S01]  /*27700*/  FMUL.FTZ R0, R0, R11.reuse ;  /* 0x0000000b00007220 */ /* 0x080fe20000410000 */
[----:B------:R-:W-:Y:S01]  /*27710*/  F2FP.BF16.PACK_AB R13, R26, R20 ;  /* 0x000000141a0d723e */ /* 0x000fe200000010ff */
[----:B------:R-:W-:Y:S01]  /*27720*/  FFMA.FTZ R15, R23, R11, -R3 ;  /* 0x0000000b170f7223 */ /* 0x000fe20000010803 */
[----:B------:R-:W-:Y:S01]  /*27730*/  LOP3.LUT R11, R24, 0xffff0000, RZ, 0xc0, !PT ;  /* 0xffff0000180b7812 */ /* 0x000fe200078ec0ff */
[----:B------:R-:W-:Y:S01]  /*27740*/  FFMA.FTZ R22, R22, R12, R7 ;  /* 0x0000000c16167223 */ /* 0x000fe20000010007 */
        /* <DEDUP_REMOVED lines=8> */
[----:B------:R-:W-:Y:S02]  /*277d0*/  FFMA.FTZ R3, R30, R7, -R3 ;  /* 0x000000071e037223 */ /* 0x000fe40000010803 */
[----:B------:R-:W-:Y:S01]  /*277e0*/  FFMA.FTZ R0, R14, R8, -R0 ;  /* 0x000000080e007223 */ /* 0x000fe20000010800 */
[----:B------:R-:W-:Y:S01]  /*277f0*/  F2FP.BF16.PACK_AB R8, R36, R21 ;  /* 0x000000152408723e */ /* 0x000fe200000010ff */
[----:B------:R-:W-:Y:S02]  /*27800*/  FFMA.FTZ R2, R30, R25, R2 ;  /* 0x000000191e027223 */ /* 0x000fe40000010002 */
[----:B------:R-:W-:Y:S01]  /*27810*/  FFMA.FTZ R11, R14, R11, R10 ;  /* 0x0000000b0e0b7223 */ /* 0x000fe2000001000a */
[----:B------:R-:W-:Y:S01]  /*27820*/  F2FP.BF16.PACK_AB R14, R3, R16 ;  /* 0x00000010030e723e */ /* 0x000fe200000010ff */
[----:B------:R-:W-:Y:S01]  /*27830*/  IMAD.MOV.U32 R3, RZ, RZ, 0x0 ;  /* 0x00000000ff037424 */ /* 0x000fe200078e00ff */
[----:B------:R-:W-:-:S02]  /*27840*/  F2FP.BF16.PACK_AB R15, R0, R15 ;  /* 0x0000000f000f723e */ /* 0x000fc400000010ff */
[----:B------:R-:W-:Y:S01]  /*27850*/  F2FP.BF16.PACK_AB R10, R2, R22 ;  /* 0x00000016020a723e */ /* 0x000fe200000010ff */
[----:B------:R-:W-:Y:S01]  /*27860*/  IMAD.MOV.U32 R2, RZ, RZ, R143 ;  /* 0x000000ffff027224 */ /* 0x000fe200078e008f */
[----:B------:R-:W-:Y:S01]  /*27870*/  F2FP.BF16.PACK_AB R11, R11, R23 ;  /* 0x000000170b0b723e */ /* 0x000fe200000010ff */
[----:B------:R1:W-:Y:S04]  /*27880*/  ST.E.128 [R34.64], R12 ;  /* 0x0000000c22007985 */ /* 0x0003e8000c101d04 */
[----:B------:R1:W-:Y:S01]  /*27890*/  ST.E.128 [R32.64], R8 ;  /* 0x0000000820007985 */ /* 0x0003e2000c101d04 */
[----:B------:R-:W-:Y:S05]  /*278a0*/  RET.REL.NODEC R2 `(_ZN7cutlass13device_kernelIN5flash19enable_sm80_to_sm89INS1_16FlashAttnFwdSm80INS1_25CollectiveMainloopFwdSm80ILi4ELi1ELb0EN4cute5tupleIJNS5_1CILi128EEENS7_ILi48EEES8_EEELi128ENS_10bfloat16_tEfNS_4arch4Sm80ELb0ELb1ELb0ELb1ELb0ELb1ELb1ELb0EEENS1_21CollectiveEpilogueFwdINS6_IJS8_S8_S9_EEENS6_IJNS7_ILi1EEESH_SH_EEESB_SD_Li128ELb1ELb1ELb0ELb0EEENS1_19SingleTileSchedulerILb1ELb0ELb1ELi128EEEEEEEEEvNT_6ParamsE) ;  /* 0xfffd875002007950 */ /* 0x000fea0003c3ffff */
.L_x_1331:
[----:B------:R-:W-:Y:S01]  /*278b0*/  IMAD.MOV.U32 R106, RZ, RZ, R14 ;  /* 0x000000ffff6a7224 */ /* 0x000fe200078e000e */
[----:B------:R-:W-:Y:S01]  /*278c0*/  MOV R133, 0x181f ;  /* 0x0000181f00857802 */ /* 0x000fe20000000f00 */
[----:B------:R-:W-:Y:S01]  /*278d0*/  IMAD.MOV.U32 R3, RZ, RZ, RZ ;  /* 0x000000ffff037224 */ /* 0x000fe200078e00ff */
[----:B------:R-:W-:-:S02]  /*278e0*/  MOV R132, 0xffffffff ;  /* 0xffffffff00847802 */ /* 0x000fc40000000f00 */
[----:B------:R-:W-:Y:S02]  /*278f0*/  MOV R2, 0x27910 ;  /* 0x0002791000027802 */ /* 0x000fe40000000f00 */
[----:B------:R-:W-:Y:S05]  /*27900*/  CALL.REL.NOINC `($__internal_3_$__cuda_sm70_shflsync_idx_p) ;  /* 0x00001e5000007944 */ /* 0x000fea0003c00000 */
[----:B------:R-:W-:Y:S01]  /*27910*/  MOV R0, R105 ;  /* 0x0000006900007202 */ /* 0x000fe20000000f00 */
[----:B------:R-:W-:Y:S05]  /*27920*/  BRA `(.L_x_1429) ;  /* 0xffff625000007947 */ /* 0x000fea000383ffff */
.L_x_1332:
[----:B------:R-:W-:Y:S01]  /*27930*/  IMAD.MOV.U32 R106, RZ, RZ, R16 ;  /* 0x000000ffff6a7224 */ /* 0x000fe200078e0010 */
[----:B------:R-:W-:Y:S01]  /*27940*/  MOV R133, 0x181f ;  /* 0x0000181f00857802 */ /* 0x000fe20000000f00 */
[----:B------:R-:W-:Y:S01]  /*27950*/  IMAD.MOV.U32 R3, RZ, RZ, RZ ;  /* 0x000000ffff037224 */ /* 0x000fe200078e00ff */
[----:B------:R-:W-:Y:S02]  /*27960*/  MOV R132, 0xffffffff ;  /* 0xffffffff00847802 */ /* 0x000fe40000000f00 */
[----:B------:R-:W-:Y:S02]  /*27970*/  MOV R2, 0x27990 ;  /* 0x0002799000027802 */ /* 0x000fe40000000f00 */
[----:B-12---:R-:W-:Y:S05]  /*27980*/  CALL.REL.NOINC `($__internal_3_$__cuda_sm70_shflsync_idx_p) ;  /* 0x00001dd000007944 */ /* 0x006fea0003c00000 */
[----:B------:R-:W-:Y:S01]  /*27990*/  IMAD.MOV.U32 R106, RZ, RZ, R20 ;  /* 0x000000ffff6a7224 */ /* 0x000fe200078e0014 */
[----:B------:R-:W-:Y:S01]  /*279a0*/  MOV R133, 0x181f ;  /* 0x0000181f00857802 */ /* 0x000fe20000000f00 */
[----:B------:R-:W-:Y:S01]  /*279b0*/  IMAD.MOV.U32 R3, RZ, RZ, RZ ;  /* 0x000000ffff037224 */ /* 0x000fe200078e00ff */
[----:B------:R-:W-:Y:S01]  /*279c0*/  MOV R8, R105 ;  /* 0x0000006900087202 */ /* 0x000fe20000000f00 */
[----:B------:R-:W-:Y:S01]  /*279d0*/  IMAD.MOV.U32 R132, RZ, RZ, -0x1 ;  /* 0xffffffffff847424 */ /* 0x000fe200078e00ff */
[----:B------:R-:W-:-:S02]  /*279e0*/  MOV R9, R0 ;  /* 0x0000000000097202 */ /* 0x000fc40000000f00 */
[----:B------:R-:W-:Y:S02]  /*279f0*/  MOV R2, 0x27a10 ;  /* 0x00027a1000027802 */ /* 0x000fe40000000f00 */
[----:B------:R-:W-:Y:S05]  /*27a00*/  CALL.REL.NOINC `($__internal_3_$__cuda_sm70_shflsync_idx_p) ;  /* 0x00001d5000007944 */ /* 0x000fea0003c00000 */
[----:B------:R-:W-:Y:S01]  /*27a10*/  IMAD.MOV.U32 R7, RZ, RZ, R105 ;  /* 0x000000ffff077224 */ /* 0x000fe200078e0069 */
[----:B------:R-:W-:Y:S01]  /*27a20*/  MOV R106, R17 ;  /* 0x00000011006a7202 */ /* 0x000fe20000000f00 */
[----:B------:R-:W-:Y:S01]  /*27a30*/  IMAD.MOV.U32 R3, RZ, RZ, RZ ;  /* 0x000000ffff037224 */ /* 0x000fe200078e00ff */
[----:B------:R-:W-:Y:S01]  /*27a40*/  MOV R133, 0x181f ;  /* 0x0000181f00857802 */ /* 0x000fe20000000f00 */
[----:B------:R-:W-:Y:S01]  /*27a50*/  IMAD.MOV.U32 R132, RZ, RZ, -0x1 ;  /* 0xffffffffff847424 */ /* 0x000fe200078e00ff */
[----:B------:R-:W-:Y:S02]  /*27a60*/  MOV R2, 0x27a80 ;  /* 0x00027a8000027802 */ /* 0x000fe40000000f00 */
[----:B------:R-:W-:Y:S05]  /*27a70*/  CALL.REL.NOINC `($__internal_3_$__cuda_sm70_shflsync_idx_p) ;  /* 0x00001ce000007944 */ /* 0x000fea0003c00000 */
[----:B------:R-:W-:Y:S01]  /*27a80*/  MOV R2, R105 ;  /* 0x0000006900027202 */ /* 0x000fe20000000f00 */
[----:B------:R-:W-:Y:S05]  /*27a90*/  BRA `(.L_x_1430) ;  /* 0xffff613000007947 */ /* 0x000fea000383ffff */
.L_x_1335:
[----:B------:R-:W-:Y:S01]  /*27aa0*/  IMAD.MOV.U32 R106, RZ, RZ, R14 ;  /* 0x000000ffff6a7224 */ /* 0x000fe200078e000e */
[----:B------:R-:W-:Y:S01]  /*27ab0*/  MOV R133, 0x181f ;  /* 0x0000181f00857802 */ /* 0x000fe20000000f00 */
[----:B------:R-:W-:Y:S01]  /*27ac0*/  IMAD.MOV.U32 R3, RZ, RZ, 0x1 ;  /* 0x00000001ff037424 */ /* 0x000fe200078e00ff */
[----:B------:R-:W-:Y:S02]  /*27ad0*/  MOV R132, 0xffffffff ;  /* 0xffffffff00847802 */ /* 0x000fe40000000f00 */
[----:B------:R-:W-:-:S02]  /*27ae0*/  MOV R2, 0x27b00 ;  /* 0x00027b0000027802 */ /* 0x000fc40000000f00 */
[----:B---34-:R-:W-:Y:S05]  /*27af0*/  CALL.REL.NOINC `($__internal_3_$__cuda_sm70_shflsync_idx_p) ;  /* 0x00001c6000007944 */ /* 0x018fea0003c00000 */
[----:B------:R-:W-:Y:S01]  /*27b00*/  IMAD.MOV.U32 R0, RZ, RZ, R105 ;  /* 0x000000ffff007224 */ /* 0x000fe200078e0069 */
[----:B------:R-:W-:Y:S01]  /*27b10*/  MOV R106, R16 ;  /* 0x00000010006a7202 */ /* 0x000fe20000000f00 */
[----:B------:R-:W-:Y:S01]  /*27b20*/  IMAD.MOV.U32 R3, RZ, RZ, 0x1 ;  /* 0x00000001ff037424 */ /* 0x000fe200078e00ff */
[----:B------:R-:W-:Y:S01]  /*27b30*/  MOV R133, 0x181f ;  /* 0x0000181f00857802 */ /* 0x000fe20000000f00 */
[----:B------:R-:W-:Y:S01]  /*27b40*/  IMAD.MOV.U32 R132, RZ, RZ, -0x1 ;  /* 0xffffffffff847424 */ /* 0x000fe200078e00ff */
[----:B------:R-:W-:-:S02]  /*27b50*/  MOV R2, 0x27b70 ;  /* 0x00027b7000027802 */ /* 0x000fc40000000f00 */
[----:B------:R-:W-:Y:S05]  /*27b60*/  CALL.REL.NOINC `($__internal_3_$__cuda_sm70_shflsync_idx_p) ;  /* 0x00001bf000007944 */ /* 0x000fea0003c00000 */
[----:B------:R-:W-:Y:S01]  /*27b70*/  IMAD.MOV.U32 R106, RZ, RZ, R20 ;  /* 0x000000ffff6a7224 */ /* 0x000fe200078e0014 */
[----:B------:R-:W-:Y:S01]  /*27b80*/  MOV R133, 0x181f ;  /* 0x0000181f00857802 */ /* 0x000fe20000000f00 */
[----:B------:R-:W-:Y:S01]  /*27b90*/  IMAD.MOV.U32 R3, RZ, RZ, 0x1 ;  /* 0x00000001ff037424 */ /* 0x000fe200078e00ff */
[----:B------:R-:W-:Y:S01]  /*27ba0*/  MOV R8, R105 ;  /* 0x0000006900087202 */ /* 0x000fe20000000f00 */
[----:B------:R-:W-:Y:S01]  /*27bb0*/  IMAD.MOV.U32 R132, RZ, RZ, -0x1 ;  /* 0xffffffffff847424 */ /* 0x000fe200078e00ff */
[----:B------:R-:W-:-:S02]  /*27bc0*/  MOV R9, R0 ;  /* 0x0000000000097202 */ /* 0x000fc40000000f00 */
[----:B------:R-:W-:Y:S02]  /*27bd0*/  MOV R2, 0x27bf0 ;  /* 0x00027bf000027802 */ /* 0x000fe40000000f00 */
[----:B------:R-:W-:Y:S05]  /*27be0*/  CALL.REL.NOINC `($__internal_3_$__cuda_sm70_shflsync_idx_p) ;  /* 0x00001b7000007944 */ /* 0x000fea0003c00000 */
        /* <DEDUP_REMOVED lines=9> */
.L_x_1338:
[----:B------:R-:W-:Y:S01]  /*27c80*/  IMAD.MOV.U32 R106, RZ, RZ, R14 ;  /* 0x000000ffff6a7224 */ /* 0x000fe200078e000e */
[----:B------:R-:W-:Y:S01]  /*27c90*/  MOV R133, 0x181f ;  /* 0x0000181f00857802 */ /* 0x000fe20000000f00 */
[----:B------:R-:W-:Y:S01]  /*27ca0*/  IMAD.MOV.U32 R3, RZ, RZ, 0x2 ;  /* 0x00000002ff037424 */ /* 0x000fe200078e00ff */
[----:B------:R-:W-:Y:S02]  /*27cb0*/  MOV R132, 0xffffffff ;  /* 0xffffffff00847802 */ /* 0x000fe40000000f00 */
[----:B------:R-:W-:-:S02]  /*27cc0*/  MOV R2, 0x27ce0 ;  /* 0x00027ce000027802 */ /* 0x000fc40000000f00 */
[----:B----4-:R-:W-:Y:S05]  /*27cd0*/  CALL.REL.NOINC `($__internal_3_$__cuda_sm70_shflsync_idx_p) ;  /* 0x00001a8000007944 */ /* 0x010fea0003c00000 */
[----:B------:R-:W-:Y:S01]  /*27ce0*/  MOV R0, R105 ;  /* 0x0000006900007202 */ /* 0x000fe20000000f00 */
[----:B------:R-:W-:Y:S05]  /*27cf0*/  BRA `(.L_x_1432) ;  /* 0xffff644000007947 */ /* 0x000fea000383ffff */
.L_x_1339:
[----:B------:R-:W-:Y:S01]  /*27d00*/  IMAD.MOV.U32 R106, RZ, RZ, R16 ;  /* 0x000000ffff6a7224 */ /* 0x000fe200078e0010 */
[----:B------:R-:W-:Y:S01]  /*27d10*/  MOV R133, 0x181f ;  /* 0x0000181f00857802 */ /* 0x000fe20000000f00 */
[----:B------:R-:W-:Y:S01]  /*27d20*/  IMAD.MOV.U32 R3, RZ, RZ, 0x2 ;  /* 0x00000002ff037424 */ /* 0x000fe200078e00ff */
[----:B------:R-:W-:-:S02]  /*27d30*/  MOV R132, 0xffffffff ;  /* 0xffffffff00847802 */ /* 0x000fc40000000f00 */
[----:B------:R-:W-:Y:S02]  /*27d40*/  MOV R2, 0x27d60 ;  /* 0x00027d6000027802 */ /* 0x000fe40000000f00 */
[----:B-12-4-:R-:W-:Y:S05]  /*27d50*/  CALL.REL.NOINC `($__internal_3_$__cuda_sm70_shflsync_idx_p) ;  /* 0x00001a0000007944 */ /* 0x016fea0003c00000 */
[----:B------:R-:W-:Y:S01]  /*27d60*/  IMAD.MOV.U32 R106, RZ, RZ, R20 ;  /* 0x000000ffff6a7224 */ /* 0x000fe200078e0014 */
[----:B------:R-:W-:Y:S01]  /*27d70*/  MOV R133, 0x181f ;  /* 0x0000181f00857802 */ /* 0x000fe20000000f00 */
[----:B------:R-:W-:Y:S01]  /*27d80*/  IMAD.MOV.U32 R3, RZ, RZ, 0x2 ;  /* 0x00000002ff037424 */ /* 0x000fe200078e00ff */
[----:B------:R-:W-:Y:S01]  /*27d90*/  MOV R8, R105 ;  /* 0x0000006900087202 */ /* 0x000fe20000000f00 */
[----:B------:R-:W-:Y:S01]  /*27da0*/  IMAD.MOV.U32 R132, RZ, RZ, -0x1 ;  /* 0xffffffffff847424 */ /* 0x000fe200078e00ff */
[----:B------:R-:W-:Y:S02]  /*27db0*/  MOV R9, R0 ;  /* 0x0000000000097202 */ /* 0x000fe40000000f00 */
[----:B------:R-:W-:Y:S02]  /*27dc0*/  MOV R2, 0x27de0 ;  /* 0x00027de000027802 */ /* 0x000fe40000000f00 */
[----:B------:R-:W-:Y:S05]  /*27dd0*/  CALL.REL.NOINC `($__internal_3_$__cuda_sm70_shflsync_idx_p) ;  /* 0x0000198000007944 */ /* 0x000fea0003c00000 */
        /* <DEDUP_REMOVED lines=9> */
.L_x_1342:
[----:B------:R-:W-:Y:S01]  /*27e70*/  IMAD.MOV.U32 R106, RZ, RZ, R14 ;  /* 0x000000ffff6a7224 */ /* 0x000fe200078e000e */
[----:B------:R-:W-:Y:S01]  /*27e80*/  MOV R133, 0x181f ;  /* 0x0000181f00857802 */ /* 0x000fe20000000f00 */
[----:B------:R-:W-:Y:S01]  /*27e90*/  IMAD.MOV.U32 R3, RZ, RZ, 0x3 ;  /* 0x00000003ff037424 */ /* 0x000fe200078e00ff */
[----:B------:R-:W-:-:S02]  /*27ea0*/  MOV R132, 0xffffffff ;  /* 0xffffffff00847802 */ /* 0x000fc40000000f00 */
[----:B------:R-:W-:Y:S02]  /*27eb0*/  MOV R2, 0x27ed0 ;  /* 0x00027ed000027802 */ /* 0x000fe40000000f00 */
[----:B---34-:R-:W-:Y:S05]  /*27ec0*/  CALL.REL.NOINC `($__internal_3_$__cuda_sm70_shflsync_idx_p) ;  /* 0x0000189000007944 */ /* 0x018fea0003c00000 */
[----:B------:R-:W-:Y:S01]  /*27ed0*/  IMAD.MOV.U32 R0, RZ, RZ, R105 ;  /* 0x000000ffff007224 */ /* 0x000fe200078e0069 */
[----:B------:R-:W-:Y:S01]  /*27ee0*/  MOV R106, R16 ;  /* 0x00000010006a7202 */ /* 0x000fe20000000f00 */
[----:B------:R-:W-:Y:S01]  /*27ef0*/  IMAD.MOV.U32 R3, RZ, RZ, 0x3 ;  /* 0x00000003ff037424 */ /* 0x000fe200078e00ff */
[----:B------:R-:W-:Y:S01]  /*27f00*/  MOV R133, 0x181f ;  /* 0x0000181f00857802 */ /* 0x000fe20000000f00 */
[----:B------:R-:W-:Y:S01]  /*27f10*/  IMAD.MOV.U32 R132, RZ, RZ, -0x1 ;  /* 0xffffffffff847424 */ /* 0x000fe200078e00ff */
[----:B------:R-:W-:Y:S02]  /*27f20*/  MOV R2, 0x27f40 ;  /* 0x00027f4000027802 */ /* 0x000fe40000000f00 */
        /* <DEDUP_REMOVED lines=18> */
.L_x_1345:
        /* <DEDUP_REMOVED lines=8> */
.L_x_1346:
        /* <DEDUP_REMOVED lines=23> */
.L_x_1349:
[----:B------:R-:W-:Y:S01]  /*28240*/  IMAD.MOV.U32 R106, RZ, RZ, R14 ;  /* 0x000000ffff6a7224 */ /* 0x000fe200078e000e */
[----:B------:R-:W-:Y:S01]  /*28250*/  MOV R133, 0x181f ;  /* 0x0000181f00857802 */ /* 0x000fe20000000f00 */
[----:B------:R-:W-:Y:S01]  /*28260*/  IMAD.MOV.U32 R3, RZ, RZ, 0x5 ;  /* 0x00000005ff037424 */ /* 0x000fe200078e00ff */
[----:B------:R-:W-:-:S02]  /*28270*/  MOV R132, 0xffffffff ;  /* 0xffffffff00847802 */ /* 0x000fc40000000f00 */
[----:B------:R-:W-:Y:S02]  /*28280*/  MOV R2, 0x282a0 ;  /* 0x000282a000027802 */ /* 0x000fe40000000f00 */
[----:B---34-:R-:W-:Y:S05]  /*28290*/  CALL.REL.NOINC `($__internal_3_$__cuda_sm70_shflsync_idx_p) ;  /* 0x000014c000007944 */ /* 0x018fea0003c00000 */
[----:B------:R-:W-:Y:S01]  /*282a0*/  MOV R0, R105 ;  /* 0x0000006900007202 */ /* 0x000fe20000000f00 */
[----:B------:R-:W-:Y:S05]  /*282b0*/  BRA `(.L_x_1437) ;  /* 0xffff675000007947 */ /* 0x000fea000383ffff */
.L_x_1350:
[----:B------:R-:W-:Y:S01]  /*282c0*/  IMAD.MOV.U32 R106, RZ, RZ, R16 ;  /* 0x000000ffff6a7224 */ /* 0x000fe200078e0010 */
[----:B------:R-:W-:Y:S01]  /*282d0*/  MOV R133, 0x181f ;  /* 0x0000181f00857802 */ /* 0x000fe20000000f00 */
[----:B------:R-:W-:Y:S01]  /*282e0*/  IMAD.MOV.U32 R3, RZ, RZ, 0x5 ;  /* 0x00000005ff037424 */ /* 0x000fe200078e00ff */
[----:B------:R-:W-:Y:S02]  /*282f0*/  MOV R132, 0xffffffff ;  /* 0xffffffff00847802 */ /* 0x000fe40000000f00 */
[----:B------:R-:W-:Y:S02]  /*28300*/  MOV R2, 0x28320 ;  /* 0x0002832000027802 */ /* 0x000fe40000000f00 */
[----:B-1234-:R-:W-:Y:S05]  /*28310*/  CALL.REL.NOINC `($__internal_3_$__cuda_sm70_shflsync_idx_p) ;  /* 0x0000144000007944 */ /* 0x01efea0003c00000 */
        /* <DEDUP_REMOVED lines=17> */
.L_x_1353:
        /* <DEDUP_REMOVED lines=8> */
.L_x_1354:
        /* <DEDUP_REMOVED lines=9> */
[----:B------:R-:W-:Y:S01]  /*28540*/  MOV R132, 0xffffffff ;  /* 0xffffffff00847802 */ /* 0x000fe20000000f00 */
[----:B------:R-:W-:Y:S01]  /*28550*/  IMAD.MOV.U32 R8, RZ, RZ, R105 ;  /* 0x000000ffff087224 */ /* 0x000fe200078e0069 */
        /* <DEDUP_REMOVED lines=11> */
.L_x_1357:
[----:B------:R-:W-:Y:S01]  /*28610*/  IMAD.MOV.U32 R106, RZ, RZ, R14 ;  /* 0x000000ffff6a7224 */ /* 0x000fe200078e000e */
[----:B------:R-:W-:Y:S01]  /*28620*/  MOV R133, 0x181f ;  /* 0x0000181f00857802 */ /* 0x000fe20000000f00 */
[----:B------:R-:W-:Y:S01]  /*28630*/  IMAD.MOV.U32 R3, RZ, RZ, 0x7 ;  /* 0x00000007ff037424 */ /* 0x000fe200078e00ff */
[----:B------:R-:W-:-:S02]  /*28640*/  MOV R132, 0xffffffff ;  /* 0xffffffff00847802 */ /* 0x000fc40000000f00 */
[----:B------:R-:W-:Y:S02]  /*28650*/  MOV R2, 0x28670 ;  /* 0x0002867000027802 */ /* 0x000fe40000000f00 */
[----:B---3--:R-:W-:Y:S05]  /*28660*/  CALL.REL.NOINC `($__internal_3_$__cuda_sm70_shflsync_idx_p) ;  /* 0x000010f000007944 */ /* 0x008fea0003c00000 */
[----:B------:R-:W-:Y:S01]  /*28670*/  MOV R9, R105 ;  /* 0x0000006900097202 */ /* 0x000fe20000000f00 */
[----:B------:R-:W-:Y:S05]  /*28680*/  BRA `(.L_x_1441) ;  /* 0xffff69b000007947 */ /* 0x000fea000383ffff */
.L_x_1358:
[----:B------:R-:W-:Y:S01]  /*28690*/  IMAD.MOV.U32 R106, RZ, RZ, R16 ;  /* 0x000000ffff6a7224 */ /* 0x000fe200078e0010 */
[----:B------:R-:W-:Y:S01]  /*286a0*/  MOV R133, 0x181f ;  /* 0x0000181f00857802 */ /* 0x000fe20000000f00 */
[----:B------:R-:W-:Y:S01]  /*286b0*/  IMAD.MOV.U32 R3, RZ, RZ, 0x7 ;  /* 0x00000007ff037424 */ /* 0x000fe200078e00ff */
[----:B------:R-:W-:Y:S02]  /*286c0*/  MOV R132, 0xffffffff ;  /* 0xffffffff00847802 */ /* 0x000fe40000000f00 */
[----:B------:R-:W-:Y:S02]  /*286d0*/  MOV R2, 0x286f0 ;  /* 0x000286f000027802 */ /* 0x000fe40000000f00 */
[----:B-123--:R-:W-:Y:S05]  /*286e0*/  CALL.REL.NOINC `($__internal_3_$__cuda_sm70_shflsync_idx_p) ;  /* 0x0000107000007944 */ /* 0x00efea0003c00000 */
[----:B------:R-:W-:Y:S01]  /*286f0*/  IMAD.MOV.U32 R106, RZ, RZ, R20 ;  /* 0x000000ffff6a7224 */ /* 0x000fe200078e0014 */
[----:B------:R-:W-:Y:S01]  /*28700*/  MOV R3, 0x7 ;  /* 0x0000000700037802 */ /* 0x000fe20000000f00 */
[----:B------:R-:W-:Y:S01]  /*28710*/  IMAD.MOV.U32 R133, RZ, RZ, 0x181f ;  /* 0x0000181fff857424 */ /* 0x000fe200078e00ff */
[----:B------:R-:W-:Y:S01]  /*28720*/  MOV R132, 0xffffffff ;  /* 0xffffffff00847802 */ /* 0x000fe20000000f00 */
[----:B------:R-:W-:Y:S01]  /*28730*/  IMAD.MOV.U32 R8, RZ, RZ, R105 ;  /* 0x000000ffff087224 */ /* 0x000fe200078e0069 */
[----:B------:R-:W-:-:S02]  /*28740*/  MOV R2, 0x28760 ;  /* 0x0002876000027802 */ /* 0x000fc40000000f00 */
        /* <DEDUP_REMOVED lines=10> */
.L_x_1393:
        /* <DEDUP_REMOVED lines=8> */
.L_x_1394:
        /* <DEDUP_REMOVED lines=23> */
.L_x_1395:
[----:B------:R-:W-:Y:S01]  /*289e0*/  IMAD.MOV.U32 R106, RZ, RZ, R11 ;  /* 0x000000ffff6a7224 */ /* 0x000fe200078e000b */
[----:B------:R-:W-:Y:S01]  /*289f0*/  MOV R133, 0x181f ;  /* 0x0000181f00857802 */ /* 0x000fe20000000f00 */
[----:B------:R-:W-:Y:S01]  /*28a00*/  IMAD.MOV.U32 R3, RZ, RZ, 0x1 ;  /* 0x00000001ff037424 */ /* 0x000fe200078e00ff */
[----:B------:R-:W-:Y:S02]  /*28a10*/  MOV R132, 0xffffffff ;  /* 0xffffffff00847802 */ /* 0x000fe40000000f00 */
[----:B------:R-:W-:-:S02]  /*28a20*/  MOV R2, 0x28a40 ;  /* 0x00028a4000027802 */ /* 0x000fc40000000f00 */
[----:B---3--:R-:W-:Y:S05]  /*28a30*/  CALL.REL.NOINC `($__internal_3_$__cuda_sm70_shflsync_idx_p) ;  /* 0x00000d2000007944 */ /* 0x008fea0003c00000 */
        /* <DEDUP_REMOVED lines=24> */
.L_x_1398:
[----:B------:R-:W-:Y:S01]  /*28bc0*/  IMAD.MOV.U32 R106, RZ, RZ, R11 ;  /* 0x000000ffff6a7224 */ /* 0x000fe200078e000b */
[----:B------:R-:W-:Y:S01]  /*28bd0*/  MOV R133, 0x181f ;  /* 0x0000181f00857802 */ /* 0x000fe20000000f00 */
[----:B------:R-:W-:Y:S01]  /*28be0*/  IMAD.MOV.U32 R3, RZ, RZ, 0x2 ;  /* 0x00000002ff037424 */ /* 0x000fe200078e00ff */
[----:B------:R-:W-:Y:S02]  /*28bf0*/  MOV R132, 0xffffffff ;  /* 0xffffffff00847802 */ /* 0x000fe40000000f00 */
[----:B------:R-:W-:-:S02]  /*28c00*/  MOV R2, 0x28c20 ;  /* 0x00028c2000027802 */ /* 0x000fc40000000f00 */
[----:B--2-4-:R-:W-:Y:S05]  /*28c10*/  CALL.REL.NOINC `($__internal_3_$__cuda_sm70_shflsync_idx_p) ;  /* 0x00000b4000007944 */ /* 0x014fea0003c00000 */
[----:B------:R-:W-:Y:S01]  /*28c20*/  MOV R0, R105 ;  /* 0x0000006900007202 */ /* 0x000fe20000000f00 */
[----:B------:R-:W-:Y:S05]  /*28c30*/  BRA `(.L_x_1446) ;  /* 0xffffa34000007947 */ /* 0x000fea000383ffff */
.L_x_1399:
[----:B------:R-:W-:Y:S01]  /*28c40*/  IMAD.MOV.U32 R106, RZ, RZ, R14 ;  /* 0x000000ffff6a7224 */ /* 0x000fe200078e000e */
[----:B------:R-:W-:Y:S01]  /*28c50*/  MOV R133, 0x181f ;  /* 0x0000181f00857802 */ /* 0x000fe20000000f00 */
[----:B------:R-:W-:Y:S01]  /*28c60*/  IMAD.MOV.U32 R3, RZ, RZ, 0x2 ;  /* 0x00000002ff037424 */ /* 0x000fe200078e00ff */
[----:B------:R-:W-:-:S02]  /*28c70*/  MOV R132, 0xffffffff ;  /* 0xffffffff00847802 */ /* 0x000fc40000000f00 */
[----:B------:R-:W-:Y:S02]  /*28c80*/  MOV R2, 0x28ca0 ;  /* 0x00028ca000027802 */ /* 0x000fe40000000f00 */
[----:B-1234-:R-:W-:Y:S05]  /*28c90*/  CALL.REL.NOINC `($__internal_3_$__cuda_sm70_shflsync_idx_p) ;  /* 0x00000ac000007944 */ /* 0x01efea0003c00000 */
        /* <DEDUP_REMOVED lines=17> */
.L_x_1400:
[----:B------:R-:W-:Y:S01]  /*28db0*/  IMAD.MOV.U32 R106, RZ, RZ, R11 ;  /* 0x000000ffff6a7224 */ /* 0x000fe200078e000b */
[----:B------:R-:W-:Y:S01]  /*28dc0*/  MOV R133, 0x181f ;  /* 0x0000181f00857802 */ /* 0x000fe20000000f00 */
[----:B------:R-:W-:Y:S01]  /*28dd0*/  IMAD.MOV.U32 R3, RZ, RZ, 0x3 ;  /* 0x00000003ff037424 */ /* 0x000fe200078e00ff */
[----:B------:R-:W-:-:S02]  /*28de0*/  MOV R132, 0xffffffff ;  /* 0xffffffff00847802 */ /* 0x000fc40000000f00 */
[----:B------:R-:W-:Y:S02]  /*28df0*/  MOV R2, 0x28e10 ;  /* 0x00028e1000027802 */ /* 0x000fe40000000f00 */
[----:B----4-:R-:W-:Y:S05]  /*28e00*/  CALL.REL.NOINC `($__internal_3_$__cuda_sm70_shflsync_idx_p) ;  /* 0x0000095000007944 */ /* 0x010fea0003c00000 */
        /* <DEDUP_REMOVED lines=24> */
.L_x_1403:
[----:B------:R-:W-:Y:S01]  /*28f90*/  IMAD.MOV.U32 R106, RZ, RZ, R11 ;  /* 0x000000ffff6a7224 */ /* 0x000fe200078e000b */
[----:B------:R-:W-:Y:S01]  /*28fa0*/  MOV R133, 0x181f ;  /* 0x0000181f00857802 */ /* 0x000fe20000000f00 */
[----:B------:R-:W-:Y:S01]  /*28fb0*/  IMAD.MOV.U32 R3, RZ, RZ, 0x4 ;  /* 0x00000004ff037424 */ /* 0x000fe200078e00ff */
[----:B------:R-:W-:Y:S02]  /*28fc0*/  MOV R132, 0xffffffff ;  /* 0xffffffff00847802 */ /* 0x000fe40000000f00 */
[----:B------:R-:W-:-:S02]  /*28fd0*/  MOV R2, 0x28ff0 ;  /* 0x00028ff000027802 */ /* 0x000fc40000000f00 */
[----:B--23--:R-:W-:Y:S05]  /*28fe0*/  CALL.REL.NOINC `($__internal_3_$__cuda_sm70_shflsync_idx_p) ;  /* 0x0000077000007944 */ /* 0x00cfea0003c00000 */
[----:B------:R-:W-:Y:S01]  /*28ff0*/  MOV R0, R105 ;  /* 0x0000006900007202 */ /* 0x000fe20000000f00 */
[----:B------:R-:W-:Y:S05]  /*29000*/  BRA `(.L_x_1449) ;  /* 0xffffa40000007947 */ /* 0x000fea000383ffff */
.L_x_1404:
        /* <DEDUP_REMOVED lines=23> */
.L_x_1405:
[----:B------:R-:W-:Y:S01]  /*29180*/  IMAD.MOV.U32 R106, RZ, RZ, R11 ;  /* 0x000000ffff6a7224 */ /* 0x000fe200078e000b */
[----:B------:R-:W-:Y:S01]  /*29190*/  MOV R133, 0x181f ;  /* 0x0000181f00857802 */ /* 0x000fe20000000f00 */
[----:B------:R-:W-:Y:S01]  /*291a0*/  IMAD.MOV.U32 R3, RZ, RZ, 0x5 ;  /* 0x00000005ff037424 */ /* 0x000fe200078e00ff */
[----:B------:R-:W-:-:S02]  /*291b0*/  MOV R132, 0xffffffff ;  /* 0xffffffff00847802 */ /* 0x000fc40000000f00 */
[----:B------:R-:W-:Y:S02]  /*291c0*/  MOV R2, 0x291e0 ;  /* 0x000291e000027802 */ /* 0x000fe40000000f00 */
[----:B---3--:R-:W-:Y:S05]  /*291d0*/  CALL.REL.NOINC `($__internal_3_$__cuda_sm70_shflsync_idx_p) ;  /* 0x0000058000007944 */ /* 0x008fea0003c00000 */
        /* <DEDUP_REMOVED lines=24> */
.L_x_1408:
        /* <DEDUP_REMOVED lines=8> */
.L_x_1409:
        /* <DEDUP_REMOVED lines=23> */
.L_x_1412:
        /* <DEDUP_REMOVED lines=29> */
        .weak           $__internal_2_$__cuda_sm70_shflsync_bfly_p
        .type           $__internal_2_$__cuda_sm70_shflsync_bfly_p,@function
        .size           $__internal_2_$__cuda_sm70_shflsync_bfly_p,($__internal_3_$__cuda_sm70_shflsync_idx_p - $__internal_2_$__cuda_sm70_shflsync_bfly_p)
$__internal_2_$__cuda_sm70_shflsync_bfly_p:
[----:B------:R-:W-:Y:S04]  /*29720*/  WARPSYNC R8 ;  /* 0x0000000800007348 */ /* 0x000fe80003800000 */
[----:B------:R1:W2:Y:S02]  /*29730*/  SHFL.BFLY PT, R7, R0, R3, R10 ;  /* 0x0c00000300077389 */ /* 0x0002a400000e000a */
[----:B-1----:R-:W-:-:S04]  /*29740*/  MOV R3, 0x0 ;  /* 0x0000000000037802 */ /* 0x002fc80000000f00 */
[----:B--2---:R-:W-:Y:S05]  /*29750*/  RET.REL.NODEC R2 `(_ZN7cutlass13device_kernelIN5flash19enable_sm80_to_sm89INS1_16FlashAttnFwdSm80INS1_25CollectiveMainloopFwdSm80ILi4ELi1ELb0EN4cute5tupleIJNS5_1CILi128EEENS7_ILi48EEES8_EEELi128ENS_10bfloat16_tEfNS_4arch4Sm80ELb0ELb1ELb0ELb1ELb0ELb1ELb1ELb0EEENS1_21CollectiveEpilogueFwdINS6_IJS8_S8_S9_EEENS6_IJNS7_ILi1EEESH_SH_EEESB_SD_Li128ELb1ELb1ELb0ELb0EEENS1_19SingleTileSchedulerILb1ELb0ELb1ELi128EEEEEEEEEvNT_6ParamsE) ;  /* 0xfffd68a002007950 */ /* 0x004fea0003c3ffff */
        .weak           $__internal_3_$__cuda_sm70_shflsync_idx_p
        .type           $__internal_3_$__cuda_sm70_shflsync_idx_p,@function
        .size           $__internal_3_$__cuda_sm70_shflsync_idx_p,(.L_x_1840 - $__internal_3_$__cuda_sm70_shflsync_idx_p)
$__internal_3_$__cuda_sm70_shflsync_idx_p:
[----:B------:R-:W-:Y:S04]  /*29760*/  WARPSYNC R132 ;  /* 0x0000008400007348 */ /* 0x000fe80003800000 */
[----:B------:R1:W2:Y:S02]  /*29770*/  SHFL.IDX PT, R105, R106, R3, R133 ;  /* 0x000000036a697389 */ /* 0x0002a400000e0085 */
[----:B-1----:R-:W-:-:S04]  /*29780*/  MOV R3, 0x0 ;  /* 0x0000000000037802 */ /* 0x002fc80000000f00 */
[----:B--2---:R-:W-:Y:S05]  /*29790*/  RET.REL.NODEC R2 `(_ZN7cutlass13device_kernelIN5flash19enable_sm80_to_sm89INS1_16FlashAttnFwdSm80INS1_25CollectiveMainloopFwdSm80ILi4ELi1ELb0EN4cute5tupleIJNS5_1CILi128EEENS7_ILi48EEES8_EEELi128ENS_10bfloat16_tEfNS_4arch4Sm80ELb0ELb1ELb0ELb1ELb0ELb1ELb1ELb0EEENS1_21CollectiveEpilogueFwdINS6_IJS8_S8_S9_EEENS6_IJNS7_ILi1EEESH_SH_EEESB_SD_Li128ELb1ELb1ELb0ELb0EEENS1_19SingleTileSchedulerILb1ELb0ELb1ELi128EEEEEEEEEvNT_6ParamsE) ;  /* 0xfffd686002007950 */ /* 0x004fea0003c3ffff */
.L_x_1455:
        /* <DEDUP_REMOVED lines=14> */
.L_x_1840:


//--------------------- .text._ZN7cutlass13device_kernelIN5flash19enable_sm80_to_sm89INS1_16FlashAttnFwdSm80INS1_25CollectiveMainloopFwdSm80ILi4ELi1ELb0EN4cute5tupleIJNS5_1CILi128EEENS7_ILi64EEES8_EEELi128ENS_10bfloat16_tEfNS_4arch4Sm80ELb1ELb0ELb0ELb0ELb0ELb0ELb1ELb0EEENS1_21CollectiveEpilogueFwdINS6_IJS8_S8_S9_EEENS6_IJNS7_ILi1EEESH_SH_EEESB_SD_Li128ELb0ELb1ELb0ELb0EEENS1_30DynamicPersistentTileSchedulerILi128ELi128ELb0ELb1ELb0EEEEEEEEEvNT_6ParamsE --------------------------
	.section	.text._ZN7cutlass13device_kernelIN5flash19enable_sm80_to_sm89INS1_16FlashAttnFwdSm80INS1_25CollectiveMainloopFwdSm80ILi4ELi1ELb0EN4cute5tupleIJNS5_1CILi128EEENS7_ILi64EEES8_EEELi128ENS_10bfloat16_tEfNS_4arch4Sm80ELb1ELb0ELb0ELb0ELb0ELb0ELb1ELb0EEENS1_21CollectiveEpilogueFwdINS6_IJS8_S8_S9_EEENS6_IJNS7_ILi1EEESH_SH_EEESB_SD_Li128ELb0ELb1ELb0ELb0EEENS1_30DynamicPersistentTileSchedulerILi128ELi128ELb0ELb1ELb0EEEEEEEEEvNT_6ParamsE,"ax",@progbits
	.sectioninfo	@"SHI_REGISTERS=255"
	.align	128
.text._ZN7cutlass13device_kernelIN5flash19enable_sm80_to_sm89INS1_16FlashAttnFwdSm80INS1_25CollectiveMainloopFwdSm80ILi4ELi1ELb0EN4cute5tupleIJNS5_1CILi128EEENS7_ILi64EEES8_EEELi128ENS_10bfloat16_tEfNS_4arch4Sm80ELb1ELb0ELb0ELb0ELb0ELb0ELb1ELb0EEENS1_21CollectiveEpilogueFwdINS6_IJS8_S8_S9_EEENS6_IJNS7_ILi1EEESH_SH_EEESB_SD_Li128ELb0ELb1ELb0ELb0EEENS1_30DynamicPersistentTileSchedulerILi128ELi128ELb0ELb1ELb0EEEEEEEEEvNT_6ParamsE:
        .type           _ZN7cutlass13device_kernelIN5flash19enable_sm80_to_sm89INS1_16FlashAttnFwdSm80INS1_25CollectiveMainloopFwdSm80ILi4ELi1ELb0EN4cute5tupleIJNS5_1CILi128EEENS7_ILi64EEES8_EEELi128ENS_10bfloat16_tEfNS_4arch4Sm80ELb1ELb0ELb0ELb0ELb0ELb0ELb1ELb0EEENS1_21CollectiveEpilogueFwdINS6_IJS8_S8_S9_EEENS6_IJNS7_ILi1EEESH_SH_EEESB_SD_Li128ELb0ELb1ELb0ELb0EEENS1_30DynamicPersistentTileSchedulerILi128ELi128ELb0ELb1ELb0EEEEEEEEEvNT_6ParamsE,@function
        .size           _ZN7cutlass13device_kernelIN5flash19enable_sm80_to_sm89INS1_16FlashAttnFwdSm80INS1_25CollectiveMainloopFwdSm80ILi4ELi1ELb0EN4cute5tupleIJNS5_1CILi128EEENS7_ILi64EEES8_EEELi128ENS_10bfloat16_tEfNS_4arch4Sm80ELb1ELb0ELb0ELb0ELb0ELb0ELb1ELb0EEENS1_21CollectiveEpilogueFwdINS6_IJS8_S8_S9_EEENS6_IJNS7_ILi1EEESH_SH_EEESB_SD_Li128ELb0ELb1ELb0ELb0EEENS1_30DynamicPersistentTileSchedulerILi128ELi128ELb0ELb1ELb0EEEEEEEEEvNT_6ParamsE,(.L_x_1844 - _ZN7cutlass13device_kernelIN5flash19enable_sm80_to_sm89INS1_16FlashAttnFwdSm80INS1_25CollectiveMainloopFwdSm80ILi4ELi1ELb0EN4cute5tupleIJNS5_1CILi128EEENS7_ILi64EEES8_EEELi128ENS_10bfloat16_tEfNS_4arch4Sm80ELb1ELb0ELb0ELb0ELb0ELb0ELb1ELb0EEENS1_21CollectiveEpilogueFwdINS6_IJS8_S8_S9_EEENS6_IJNS7_ILi1EEESH_SH_EEESB_SD_Li128ELb0ELb1ELb0ELb0EEENS1_30DynamicPersistentTileSchedulerILi128ELi128ELb0ELb1ELb0EEEEEEEEEvNT_6ParamsE)
        .other          _ZN7cutlass13device_kernelIN5flash19enable_sm80_to_sm89INS1_16FlashAttnFwdSm80INS1_25CollectiveMainloopFwdSm80ILi4ELi1ELb0EN4cute5tupleIJNS5_1CILi128EEENS7_ILi64EEES8_EEELi128ENS_10bfloat16_tEfNS_4arch4Sm80ELb1ELb0ELb0ELb0ELb0ELb0ELb1ELb0EEENS1_21CollectiveEpilogueFwdINS6_IJS8_S8_S9_EEENS6_IJNS7_ILi1EEESH_SH_EEESB_SD_Li128ELb0ELb1ELb0ELb0EEENS1_30DynamicPersistentTileSchedulerILi128ELi128ELb0ELb1ELb0EEEEEEEEEvNT_6ParamsE,@"STO_CUDA_ENTRY STV_DEFAULT"
_ZN7cutlass13device_kernelIN5flash19enable_sm80_to_sm89INS1_16FlashAttnFwdSm80INS1_25CollectiveMainloopFwdSm80ILi4ELi1ELb0EN4cute5tupleIJNS5_1CILi128EEENS7_ILi64EEES8_EEELi128ENS_10bfloat16_tEfNS_4arch4Sm80ELb1ELb0ELb0ELb0ELb0ELb0ELb1ELb0EEENS1_21CollectiveEpilogueFwdINS6_IJS8_S8_S9_EEENS6_IJNS7_ILi1EEESH_SH_EEESB_SD_Li128ELb0ELb1ELb0ELb0EEENS1_30DynamicPersistentTileSchedulerILi128ELi128ELb0ELb1ELb0EEEEEEEEEvNT_6ParamsE:
        /* <DEDUP_REMOVED lines=12> */
[----:B------:R-:W-:Y:S01]  /*00c0*/  IMAD.MOV.U32 R232, RZ, RZ, 0x40 ;  /* 0x00000040ffe87424 */ /* 0x000fe200078e00ff */
[----:B------:R-:W-:Y:S02]  /*00d0*/  ULDC.64 UR6, c[0x0][0x118] ;  /* 0x0000460000067ab9 */ /* 0x000fe40000000a00 */
[CC--:B------:R-:W-:Y:S02]  /*00e0*/  LEA.HI R2, R14.reuse, R16.reuse, RZ, 0x4 ;  /* 0x000000100e027211 */ /* 0x0c0fe400078f20ff */
[CC--:B------:R-:W-:Y:S02]  /*00f0*/  LEA.HI R10, R14.reuse, R16.reuse, RZ, 0x3 ;  /* 0x000000100e0a7211 */ /* 0x0c0fe400078f18ff */
[----:B------:R-:W-:Y:S02]  /*0100*/  SHF.R.S32.HI R3, RZ, 0x4, R2 ;  /* 0x00000004ff037819 */ /* 0x000fe40000011402 */
[----:B------:R-:W-:-:S02]  /*0110*/  LEA.HI R12, R14, R16, RZ, 0x2 ;  /* 0x000000100e0c7211 */ /* 0x000fc400078f10ff */
[----:B------:R-:W-:Y:S02]  /*0120*/  LEA.HI R0, R2, R3, RZ, 0x1 ;  /* 0x0000000302007211 */ /* 0x000fe400078f08ff */
[----:B------:R-:W-:Y:S02]  /*0130*/  LOP3.LUT R5, R10, 0xfffffff8, RZ, 0xc0, !PT ;  /* 0xfffffff80a057812 */ /* 0x000fe400078ec0ff */
[----:B------:R-:W-:Y:S02]  /*0140*/  LOP3.LUT R0, R0, 0xfffffffe, RZ, 0xc0, !PT ;  /* 0xfffffffe00007812 */ /* 0x000fe400078ec0ff */
[----:B------:R-:W-:Y:S01]  /*0150*/  SHF.R.S32.HI R20, RZ, 0x3, R10 ;  /* 0x00000003ff147819 */ /* 0x000fe2000001140a */
[----:B------:R-:W-:Y:S01]  /*0160*/  IMAD.IADD R8, R16, 0x1, -R5 ;  /* 0x0000000110087824 */ /* 0x000fe200078e0a05 */
[----:B------:R-:W-:Y:S01]  /*0170*/  SHF.R.S32.HI R7, RZ, 0x2, R12 ;  /* 0x00000002ff077819 */ /* 0x000fe2000001140c */
[----:B------:R-:W-:Y:S01]  /*0180*/  IMAD.IADD R13, R3, 0x1, -R0 ;  /* 0x00000001030d7824 */ /* 0x000fe200078e0a00 */
[----:B------:R-:W-:Y:S01]  /*0190*/  LOP3.LUT R0, R2, 0xfffffff0, RZ, 0xc0, !PT ;  /* 0xfffffff002007812 */ /* 0x000fe200078ec0ff */
[----:B------:R-:W-:Y:S01]  /*01a0*/  IMAD.SHL.U32 R4, R20, 0x40, RZ ;  /* 0x0000004014047824 */ /* 0x000fe200078e00ff */
[----:B------:R-:W-:Y:S01]  /*01b0*/  SHF.R.S32.HI R3, RZ, 0x1f, R12 ;  /* 0x0000001fff037819 */ /* 0x000fe2000001140c */
[----:B------:R-:W-:-:S02]  /*01c0*/  IMAD.SHL.U32 R18, R8, 0x8, RZ ;  /* 0x0000000808127824 */ /* 0x000fc400078e00ff */
[----:B------:R-:W-:Y:S01]  /*01d0*/  IMAD.IADD R2, R16, 0x1, -R0 ;  /* 0x0000000110027824 */ /* 0x000fe200078e0a00 */
[----:B------:R-:W-:Y:S01]  /*01e0*/  LEA.HI R3, R3, R7, RZ, 0x3 ;  /* 0x0000000703037211 */ /* 0x000fe200078f18ff */
[----:B------:R-:W-:Y:S01]  /*01f0*/  IMAD.SHL.U32 R9, R8, 0x40, RZ ;  /* 0x0000004008097824 */ /* 0x000fe200078e00ff */
[----:B------:R-:W-:Y:S02]  /*0200*/  LOP3.LUT R0, R4, 0x1c0, RZ, 0xc0, !PT ;  /* 0x000001c004007812 */ /* 0x000fe400078ec0ff */
[----:B------:R-:W-:Y:S02]  /*0210*/  SHF.R.S32.HI R6, RZ, 0x1f, R2 ;  /* 0x0000001fff067819 */ /* 0x000fe40000011402 */
[----:B------:R-:W-:Y:S02]  /*0220*/  LOP3.LUT R3, R3, 0xfffffff8, RZ, 0xc0, !PT ;  /* 0xfffffff803037812 */ /* 0x000fe400078ec0ff */
[----:B------:R-:W-:Y:S02]  /*0230*/  LEA.HI R11, R6, R2, RZ, 0x3 ;  /* 0x00000002060b7211 */ /* 0x000fe400078f18ff */
[----:B------:R-:W-:Y:S01]  /*0240*/  LOP3.LUT R5, R0, 0x38, R18, 0xf8, !PT ;  /* 0x0000003800057812 */ /* 0x000fe200078ef812 */
[----:B------:R-:W-:Y:S01]  /*0250*/  IMAD.IADD R7, R7, 0x1, -R3 ;  /* 0x0000000107077824 */ /* 0x000fe200078e0a03 */
[----:B------:R-:W-:-:S02]  /*0260*/  SHF.R.U32.HI R4, RZ, 0x3, R0 ;  /* 0x00000003ff047819 */ /* 0x000fc40000011600 */
[----:B------:R-:W-:Y:S02]  /*0270*/  LOP3.LUT R0, R9, 0x1c0, RZ, 0xc0, !PT ;  /* 0x000001c009007812 */ /* 0x000fe400078ec0ff */
[----:B------:R-:W-:Y:S02]  /*0280*/  LOP3.LUT R3, R11, 0xfffffff8, RZ, 0xc0, !PT ;  /* 0xfffffff80b037812 */ /* 0x000fe400078ec0ff */
[----:B------:R-:W-:Y:S02]  /*0290*/  LEA.HI R6, R14, R16, RZ, 0x6 ;  /* 0x000000100e067211 */ /* 0x000fe400078f30ff */
[----:B------:R-:W-:Y:S01]  /*02a0*/  LOP3.LUT R5, R5, R4, RZ, 0x3c, !PT ;  /* 0x0000000405057212 */ /* 0x000fe200078e3cff */
[----:B------:R-:W-:Y:S01]  /*02b0*/  IMAD.IADD R9, R2, 0x1, -R3 ;  /* 0x0000000102097824 */ /* 0x000fe200078e0a03 */
[----:B------:R-:W-:Y:S01]  /*02c0*/  LOP3.LUT R4, R0, 0x8, R10, 0xf8, !PT ;  /* 0x0000000800047812 */ /* 0x000fe200078ef80a */
[----:B------:R-:W-:Y:S01]  /*02d0*/  IMAD.SHL.U32 R3, R6, 0x8, RZ ;  /* 0x0000000806037824 */ /* 0x000fe200078e00ff */
[----:B------:R-:W-:-:S02]  /*02e0*/  SHF.R.U32.HI R0, RZ, 0x3, R0 ;  /* 0x00000003ff007819 */ /* 0x000fc40000011600 */
[----:B------:R-:W-:Y:S02]  /*02f0*/  LEA.HI R10, R14, R16, RZ, 0x5 ;  /* 0x000000100e0a7211 */ /* 0x000fe400078f28ff */
[----:B------:R-:W-:Y:S02]  /*0300*/  LOP3.LUT R2, R12, 0xfffffffc, RZ, 0xc0, !PT ;  /* 0xfffffffc0c027812 */ /* 0x000fe400078ec0ff */
[----:B------:R-:W-:Y:S02]  /*0310*/  LOP3.LUT R14, R4, R0, RZ, 0x3c, !PT ;  /* 0x00000000040e7212 */ /* 0x000fe400078e3cff */
[----:B------:R-:W-:Y:S01]  /*0320*/  LOP3.LUT R0, R10, 0xffffffe0, RZ, 0xc0, !PT ;  /* 0xffffffe00a007812 */ /* 0x000fe200078ec0ff */
[C---:B------:R-:W-:Y:S01]  /*0330*/  IMAD.IADD R6, R16.reuse, 0x1, -R2 ;  /* 0x0000000110067824 */ /* 0x040fe200078e0a02 */
[----:B------:R-:W-:Y:S02]  /*0340*/  LOP3.LUT R248, R5, 0x7ffffe00, R3, 0xf8, !PT ;  /* 0x7ffffe0005f87812 */ /* 0x000fe400078ef803 */
[----:B------:R-:W-:Y:S01]  /*0350*/  LOP3.LUT R3, R7, 0x1, RZ, 0xc0, !PT ;  /* 0x0000000107037812 */ /* 0x000fe200078ec0ff */
[----:B------:R-:W-:Y:S01]  /*0360*/  IMAD.IADD R17, R16, 0x1, -R0 ;  /* 0x0000000110117824 */ /* 0x000fe200078e0a00 */
[--C-:B------:R-:W-:Y:S01]  /*0370*/  SHF.R.S32.HI R235, RZ, 0x5, R10.reuse ;  /* 0x00000005ffeb7819 */ /* 0x100fe2000001140a */
[----:B------:R-:W-:Y:S01]  /*0380*/  IMAD.SHL.U32 R248, R248, 0x2, RZ ;  /* 0x00000002f8f87824 */ /* 0x000fe200078e00ff */
[----:B------:R-:W-:-:S02]  /*0390*/  SHF.R.S32.HI R2, RZ, 0x1f, R10 ;  /* 0x0000001fff027819 */ /* 0x000fc4000001140a */
[----:B------:R-:W-:Y:S02]  /*03a0*/  LEA.HI R0, R6, R6, RZ, 0x1 ;  /* 0x0000000606007211 */ /* 0x000fe400078f08ff */
[----:B------:R-:W-:Y:S02]  /*03b0*/  ISETP.NE.U32.AND P0, PT, R3, 0x1, PT ;  /* 0x000000010300780c */ /* 0x000fe40003f05070 */
[----:B------:R-:W-:Y:S02]  /*03c0*/  LEA.HI R3, R2, R235, RZ, 0x2 ;  /* 0x000000eb02037211 */ /* 0x000fe400078f10ff */
[C---:B------:R-:W-:Y:S01]  /*03d0*/  LOP3.LUT R2, R0.reuse, 0x1ffffffe, RZ, 0xc0, !PT ;  /* 0x1ffffffe00027812 */ /* 0x040fe200078ec0ff */
[----:B------:R-:W-:Y:S01]  /*03e0*/  IMAD.SHL.U32 R0, R0, 0x20, RZ ;  /* 0x0000002000007824 */ /* 0x000fe200078e00ff */
[----:B------:R-:W-:Y:S02]  /*03f0*/  LOP3.LUT R3, R3, 0xffffffc, RZ, 0xc0, !PT ;  /* 0x0ffffffc03037812 */ /* 0x000fe400078ec0ff */
[----:B------:R-:W-:Y:S01]  /*0400*/  SHF.R.S32.HI R10, RZ, 0x1f, R17 ;  /* 0x0000001fff0a7819 */ /* 0x000fe20000011411 */
[----:B------:R-:W-:Y:S01]  /*0410*/  IMAD.IADD R2, R6, 0x1, -R2 ;  /* 0x0000000106027824 */ /* 0x000fe200078e0a02 */
[----:B------:R-:W-:Y:S01]  /*0420*/  LOP3.LUT R0, R0, 0xffffffc0, RZ, 0xc0, !PT ;  /* 0xffffffc000007812 */ /* 0x000fe200078ec0ff */
[----:B------:R-:W-:Y:S01]  /*0430*/  IMAD.IADD R5, R235, 0x1, -R3 ;  /* 0x00000001eb057824 */ /* 0x000fe200078e0a03 */
[----:B------:R-:W-:Y:S01]  /*0440*/  LEA.HI R10, R10, R17, RZ, 0x2 ;  /* 0x000000110a0a7211 */ /* 0x000fe200078f10ff */
[----:B------:R-:W-:Y:S01]  /*0450*/  IMAD.SHL.U32 R3, R9, 0x40, RZ ;  /* 0x0000004009037824 */ /* 0x000fe200078e00ff */
[----:B------:R-:W-:Y:S01]  /*0460*/  R2P PR, R7, 0x6 ;  /* 0x0000000607007804 */ /* 0x000fe20000000000 */
[----:B------:R-:W-:Y:S01]  /*0470*/  IMAD R12, R2, 0x8, R0 ;  /* 0x00000008020c7824 */ /* 0x000fe200078e0200 */
[----:B------:R-:W-:Y:S01]  /*0480*/  SHF.R.S32.HI R4, RZ, 0x2, R10 ;  /* 0x00000002ff047819 */ /* 0x000fe2000001140a */
[----:B------:R-:W-:Y:S01]  /*0490*/  IMAD.SHL.U32 R2, R13, 0x8, RZ ;  /* 0x000000080d027824 */ /* 0x000fe200078e00ff */
[----:B------:R-:W-:Y:S01]  /*04a0*/  LOP3.LUT R0, R3, 0x1c0, RZ, 0xc0, !PT ;  /* 0x000001c003007812 */ /* 0x000fe200078ec0ff */
[----:B------:R-:W-:Y:S01]  /*04b0*/  IMAD.SHL.U32 R3, R7, 0x40, RZ ;  /* 0x0000004007037824 */ /* 0x000fe200078e00ff */
[----:B------:R-:W-:Y:S01]  /*04c0*/  SHF.R.S32.HI R19, RZ, 0x1f, R18 ;  /* 0x0000001fff137819 */ /* 0x000fe20000011412 */
[----:B------:R-:W-:Y:S01]  /*04d0*/  IMAD R16, R5, 0x10, R4 ;  /* 0x0000001005107824 */ /* 0x000fe200078e0204 */
[----:B------:R-:W-:Y:S01]  /*04e0*/  LOP3.LUT R2, R0, 0x8, R2, 0xf8, !PT ;  /* 0x0000000800027812 */ /* 0x000fe200078ef802 */
[----:B------:R-:W-:Y:S01]  /*04f0*/  IMAD.SHL.U32 R235, R235, 0x400, RZ ;  /* 0x00000400ebeb7824 */ /* 0x000fe200078e00ff */
[----:B------:R-:W-:Y:S01]  /*0500*/  LOP3.LUT R3, R3, 0x1c0, RZ, 0xc0, !PT ;  /* 0x000001c003037812 */ /* 0x000fe200078ec0ff */
[----:B------:R-:W-:Y:S01]  /*0510*/  IMAD.SHL.U32 R5, R11, 0x40, RZ ;  /* 0x000000400b057824 */ /* 0x000fe200078e00ff */
[----:B------:R-:W-:Y:S01]  /*0520*/  SHF.R.U32.HI R0, RZ, 0x3, R0 ;  /* 0x00000003ff007819 */ /* 0x000fe20000011600 */
[----:B------:R-:W-:Y:S01]  /*0530*/  IMAD R4, R6, 0x2, R235 ;  /* 0x0000000206047824 */ /* 0x000fe200078e02eb */
[----:B------:R-:W-:Y:S01]  /*0540*/  LEA.HI R3, R3, R3, RZ, 0x1d ;  /* 0x0000000303037211 */ /* 0x000fe200078fe8ff */
[----:B------:R-:W-:Y:S01]  /*0550*/  STL [R1+0x88], R16 ;  /* 0x0000881001007387 */ /* 0x000fe20000100800 */
[----:B------:R-:W-:Y:S01]  /*0560*/  LOP3.LUT R229, R2, R0, RZ, 0x3c, !PT ;  /* 0x0000000002e57212 */ /* 0x000fe200078e3cff */
[----:B------:R-:W-:Y:S01]  /*0570*/  IMAD.MOV.U32 R6, RZ, RZ, 0x20 ;  /* 0x00000020ff067424 */ /* 0x000fe200078e00ff */
[----:B------:R-:W-:Y:S01]  /*0580*/  LOP3.LUT R2, R5, 0xfffffe00, RZ, 0xc0, !PT ;  /* 0xfffffe0005027812 */ /* 0x000fe200078ec0ff */
[----:B------:R-:W-:Y:S01]  /*0590*/  IMAD.IADD R5, R4, 0x1, R3 ;  /* 0x0000000104057824 */ /* 0x000fe200078e0203 */
[----:B------:R-:W-:Y:S01]  /*05a0*/  IADD3 R3, R18, 0x40, RZ ;  /* 0x0000004012037810 */ /* 0x000fe20007ffe0ff */
[----:B------:R-:W-:Y:S01]  /*05b0*/  IMAD R4, R8, 0x10, R20 ;  /* 0x0000001008047824 */ /* 0x000fe200078e0214 */
[CC--:B------:R-:W-:Y:S01]  /*05c0*/  IADD3 R235, R229.reuse, R2.reuse, R235 ;  /* 0x00000002e5eb7210 */ /* 0x0c0fe20007ffe0eb */
[----:B------:R-:W-:Y:S01]  /*05d0*/  STL [R1+0x5c], R15 ;  /* 0x00005c0f01007387 */ /* 0x000fe20000100800 */
[----:B------:R-:W-:Y:S01]  /*05e0*/  LOP3.LUT R229, R229, R2, RZ, 0xfc, !PT ;  /* 0x00000002e5e57212 */ /* 0x000fe200078efcff */
[----:B------:R-:W-:Y:S01]  /*05f0*/  IMAD R0, R13, 0x200, R14 ;  /* 0x000002000d007824 */ /* 0x000fe200078e020e */
[----:B------:R-:W-:Y:S01]  /*0600*/  LOP3.LUT R2, R10, 0x7ffffffc, RZ, 0xc0, !PT ;  /* 0x7ffffffc0a027812 */ /* 0x000fe200078ec0ff */
[----:B------:R1:W-:Y:S01]  /*0610*/  STL [R1+0x80], R4 ;  /* 0x0000800401007387 */ /* 0x0003e20000100800 */
[----:B------:R-:W-:-:S02]  /*0620*/  SHF.R.S32.HI R7, RZ, 0x1f, R3 ;  /* 0x0000001fff077819 */ /* 0x000fc40000011403 */
[----:B------:R-:W-:Y:S01]  /*0630*/  LEA R5, R5, 0x80, 0x1 ;  /* 0x0000008005057811 */ /* 0x000fe200078e08ff */
[----:B------:R2:W-:Y:S01]  /*0640*/  STL [R1+0x3c], R3 ;  /* 0x00003c0301007387 */ /* 0x0005e20000100800 */
[C---:B------:R-:W-:Y:S02]  /*0650*/  LOP3.LUT P4, RZ, R8.reuse, 0x2, RZ, 0xc0, !PT ;  /* 0x0000000208ff7812 */ /* 0x040fe4000788c0ff */
[----:B------:R-:W-:Y:S01]  /*0660*/  LOP3.LUT P3, RZ, R8, 0x4, RZ, 0xc0, !PT ;  /* 0x0000000408ff7812 */ /* 0x000fe2000786c0ff */
[----:B------:R-:W-:Y:S01]  /*0670*/  STL.64 [R1+0x10], R18 ;  /* 0x0000101201007387 */ /* 0x000fe20000100a00 */
[C---:B------:R-:W-:Y:S02]  /*0680*/  LOP3.LUT P6, RZ, R9.reuse, 0x2, RZ, 0xc0, !PT ;  /* 0x0000000209ff7812 */ /* 0x040fe400078cc0ff */
[----:B------:R-:W-:Y:S01]  /*0690*/  LOP3.LUT P5, RZ, R9, 0x4, RZ, 0xc0, !PT ;  /* 0x0000000409ff7812 */ /* 0x000fe200078ac0ff */
[----:B------:R3:W-:Y:S01]  /*06a0*/  STL [R1+0x48], R7 ;  /* 0x0000480701007387 */ /* 0x0007e20000100800 */
[----:B------:R-:W-:-:S02]  /*06b0*/  LEA R228, R0, 0x4100, 0x1 ;  /* 0x0000410000e47811 */ /* 0x000fc400078e08ff */
[----:B------:R-:W-:Y:S02]  /*06c0*/  SEL R231, R232, 0xffffffc0, !P3 ;  /* 0xffffffc0e8e77807 */ /* 0x000fe40005800000 */
[----:B------:R-:W-:Y:S02]  /*06d0*/  SEL R0, R6, 0xffffffe0, !P6 ;  /* 0xffffffe006007807 */ /* 0x000fe40007000000 */
[----:B------:R-:W-:Y:S01]  /*06e0*/  LEA R235, R235, 0x8100, 0x1 ;  /* 0x00008100ebeb7811 */ /* 0x000fe200078e08ff */
[C---:B------:R-:W-:Y:S01]  /*06f0*/  IMAD.IADD R234, R228.reuse, 0x1, R231 ;  /* 0x00000001e4ea7824 */ /* 0x040fe200078e02e7 */
[----:B------:R-:W-:Y:S02]  /*0700*/  LEA R229, R229, 0x100, 0x1 ;  /* 0x00000100e5e57811 */ /* 0x000fe400078e08ff */
[----:B------:R-:W-:Y:S01]  /*0710*/  IADD3 R239, R228, 0x20, RZ ;  /* 0x00000020e4ef7810 */ /* 0x000fe20007ffe0ff */
[----:B------:R-:W-:Y:S01]  /*0720*/  IMAD.IADD R237, R235, 0x1, R0 ;  /* 0x00000001ebed7824 */ /* 0x000fe200078e0200 */
[----:B-1----:R-:W-:Y:S01]  /*0730*/  SEL R4, R6, 0xffffffe0, !P1 ;  /* 0xffffffe006047807 */ /* 0x002fe20004800000 */
[----:B------:R-:W-:Y:S01]  /*0740*/  IMAD.IADD R230, R0, 0x1, R229 ;  /* 0x0000000100e67824 */ /* 0x000fe200078e02e5 */
[----:B------:R-:W-:Y:S01]  /*0750*/  @P4 IADD3 R239, R228, -0x20, RZ ;  /* 0xffffffe0e4ef4810 */ /* 0x000fe20007ffe0ff */
[----:B--2---:R-:W-:Y:S01]  /*0760*/  IMAD.IADD R3, R17, 0x1, -R2 ;  /* 0x0000000111037824 */ /* 0x004fe200078e0a02 */
[C---:B------:R-:W-:Y:S01]  /*0770*/  SEL R2, R232.reuse, 0xffffffc0, !P2 ;  /* 0xffffffc0e8027807 */ /* 0x040fe20005000000 */
[----:B------:R-:W-:Y:S01]  /*0780*/  IMAD.IADD R8, R5, 0x1, R4 ;  /* 0x0000000105087824 */ /* 0x000fe200078e0204 */
[----:B------:R-:W-:Y:S01]  /*0790*/  SEL R232, R232, 0xffffffc0, !P5 ;  /* 0xffffffc0e8e87807 */ /* 0x000fe20006800000 */
[----:B------:R-:W-:Y:S01]  /*07a0*/  IMAD.SHL.U32 R3, R3, 0x2, RZ ;  /* 0x0000000203037824 */ /* 0x000fe200078e00ff */
[----:B------:R-:W-:Y:S01]  /*07b0*/  IADD3 R247, R239, 0x800, RZ ;  /* 0x00000800eff77810 */ /* 0x000fe20007ffe0ff */
[----:B------:R-:W-:Y:S01]  /*07c0*/  IMAD.IADD R231, R231, 0x1, R239 ;  /* 0x00000001e7e77824 */ /* 0x000fe200078e02ef */
[C---:B------:R-:W-:Y:S01]  /*07d0*/  IADD3 R246, R239.reuse, 0x1000, RZ ;  /* 0x00001000eff67810 */ /* 0x040fe20007ffe0ff */
[----:B---3--:R-:W-:Y:S01]  /*07e0*/  IMAD.IADD R7, R16, 0x1, R12 ;  /* 0x0000000110077824 */ /* 0x008fe200078e020c */
[----:B------:R-:W-:Y:S01]  /*07f0*/  IADD3 R245, R239, 0x1800, RZ ;  /* 0x00001800eff57810 */ /* 0x000fe20007ffe0ff */
[--C-:B------:R-:W-:Y:S01]  /*0800*/  IMAD.IADD R236, R235, 0x1, R232.reuse ;  /* 0x00000001ebec7824 */ /* 0x100fe200078e02e8 */
[----:B------:R-:W-:Y:S01]  /*0810*/  IADD3 R244, R239, 0x2000, RZ ;  /* 0x00002000eff47810 */ /* 0x000fe20007ffe0ff */
[----:B------:R-:W-:Y:S01]  /*0820*/  IMAD.IADD R233, R232, 0x1, R229 ;  /* 0x00000001e8e97824 */ /* 0x000fe200078e02e5 */
[----:B------:R1:W-:Y:S01]  /*0830*/  STL [R1+0x58], R7 ;  /* 0x0000580701007387 */ /* 0x0003e20000100800 */
[----:B------:R-:W-:Y:S01]  /*0840*/  IMAD.IADD R238, R237, 0x1, R232 ;  /* 0x00000001edee7824 */ /* 0x000fe200078e02e8 */
[C---:B------:R-:W-:Y:S01]  /*0850*/  IADD3 R243, R239.reuse, 0x2800, RZ ;  /* 0x00002800eff37810 */ /* 0x040fe20007ffe0ff */
[----:B------:R-:W-:Y:S01]  /*0860*/  IMAD.IADD R240, R0, 0x1, R236 ;  /* 0x0000000100f07824 */ /* 0x000fe200078e02ec */
[----:B------:R2:W-:Y:S01]  /*0870*/  STL [R1+0x54], R3 ;  /* 0x0000540301007387 */ /* 0x0005e20000100800 */
[C---:B------:R-:W-:Y:S01]  /*0880*/  IADD3 R242, R239.reuse, 0x3000, RZ ;  /* 0x00003000eff27810 */ /* 0x040fe20007ffe0ff */
[----:B------:R-:W-:Y:S01]  /*0890*/  IMAD.IADD R232, R232, 0x1, R230 ;  /* 0x00000001e8e87824 */ /* 0x000fe200078e02e6 */
[----:B------:R-:W-:Y:S01]  /*08a0*/  IADD3 R241, R239, 0x3800, RZ ;  /* 0x00003800eff17810 */ /* 0x000fe20007ffe0ff */
[----:B------:R-:W-:Y:S01]  /*08b0*/  STL [R1+0x60], R5 ;  /* 0x0000600501007387 */ /* 0x000fe20000100800 */
[----:B-1----:R-:W-:-:S02]  /*08c0*/  IADD3 R7, R5, -0x10, RZ ;  /* 0xfffffff005077810 */ /* 0x002fc40007ffe0ff */
[C---:B------:R-:W-:Y:S01]  /*08d0*/  @P0 IADD3 R7, R5.reuse, 0x10, RZ ;  /* 0x0000001005070810 */ /* 0x040fe20007ffe0ff */
[----:B--2---:R-:W-:-:S05]  /*08e0*/  IMAD.IADD R3, R5, 0x1, R2 ;  /* 0x0000000105037824 */ /* 0x004fca00078e0202 */
[----:B------:R1:W-:Y:S04]  /*08f0*/  STL [R1+0x7c], R3 ;  /* 0x00007c0301007387 */ /* 0x0003e80000100800 */
[----:B------:R-:W-:Y:S01]  /*0900*/  STL [R1+0x6c], R8 ;  /* 0x00006c0801007387 */ /* 0x000fe20000100800 */
[----:B-1----:R-:W-:-:S05]  /*0910*/  IMAD.IADD R3, R8, 0x1, R2 ;  /* 0x0000000108037824 */ /* 0x002fca00078e0202 */
[----:B------:R1:W-:Y:S04]  /*0920*/  STL [R1+0x78], R3 ;  /* 0x0000780301007387 */ /* 0x0003e80000100800 */
[----:B------:R2:W-:Y:S01]  /*0930*/  STL [R1+0x64], R7 ;  /* 0x0000640701007387 */ /* 0x0005e20000100800 */
[--C-:B-1----:R-:W-:Y:S02]  /*0940*/  IMAD.IADD R3, R4, 0x1, R7.reuse ;  /* 0x0000000104037824 */ /* 0x102fe400078e0207 */
[----:B------:R-:W-:Y:S02]  /*0950*/  IMAD.IADD R4, R2, 0x1, R7 ;  /* 0x0000000102047824 */ /* 0x000fe400078e0207 */
[----:B------:R-:W-:Y:S01]  /*0960*/  IMAD.IADD R2, R3, 0x1, R2 ;  /* 0x0000000103027824 */ /* 0x000fe200078e0202 */
[----:B------:R2:W-:Y:S04]  /*0970*/  STL [R1+0x68], R3 ;  /* 0x0000680301007387 */ /* 0x0005e80000100800 */
[----:B------:R2:W-:Y:S04]  /*0980*/  STL [R1+0x74], R4 ;  /* 0x0000740401007387 */ /* 0x0005e80000100800 */
[----:B------:R2:W-:Y:S02]  /*0990*/  STL [R1+0x70], R2 ;  /* 0x0000700201007387 */ /* 0x0005e40000100800 */
.L_x_1545:
        /* <DEDUP_REMOVED lines=19> */
.L_x_1457:
[----:B------:R-:W-:-:S04]  /*0ad0*/  MOV R0, c[0x0][0x554] ;  /* 0x0001550000007a02 */ /* 0x000fc80000000f00 */
[----:B------:R-:W-:Y:S02]  /*0ae0*/  ISETP.NE.AND P0, PT, R0, 0x1, PT ;  /* 0x000000010000780c */ /* 0x000fe40003f05270 */
[----:B------:R-:W-:-:S11]  /*0af0*/  MOV R0, R2 ;  /* 0x0000000200007202 */ /* 0x000fd60000000f00 */
[----:B------:R-:W-:-:S05]  /*0b00*/  @P0 IMAD.HI.U32 R4, R2, c[0x0][0x558], RZ ;  /* 0x0001560002040a27 */ /* 0x000fca00078e00ff */
[----:B------:R-:W-:-:S05]  /*0b10*/  @P0 SHF.R.U32.HI R0, RZ, c[0x0][0x55c], R4 ;  /* 0x00015700ff000a19 */ /* 0x000fca0000011604 */
[----:B------:R-:W-:Y:S02]  /*0b20*/  IMAD R4, R0, c[0x0][0x554], RZ ;  /* 0x0001550000047a24 */ /* 0x000fe400078e02ff */
.L_x_1458:
[----:B------:R-:W-:Y:S05]  /*0b30*/  BSYNC B0 ;  /* 0x0000000000007941 */ /* 0x000fea0003800000 */
.L_x_1456:
[----:B------:R-:W-:Y:S01]  /*0b40*/  IMAD.MOV.U32 R5, RZ, RZ, c[0x0][0x2c4] ;  /* 0x0000b100ff057624 */ /* 0x000fe200078e00ff */
[----:B------:R-:W-:Y:S01]  /*0b50*/  LOP3.LUT R0, RZ, R0, RZ, 0x33, !PT ;  /* 0x00000000ff007212 */ /* 0x000fe200078e33ff */
[----:B------:R-:W-:Y:S01]  /*0b60*/  IMAD.MOV.U32 R6, RZ, RZ, c[0x0][0x548] ;  /* 0x00015200ff067624 */ /* 0x000fe200078e00ff */
[----:B------:R-:W-:Y:S01]  /*0b70*/  ULDC UR5, c[0x0][0x1d0] ;  /* 0x0000740000057ab9 */ /* 0x000fe20000000800 */
[----:B------:R-:W-:Y:S01]  /*0b80*/  IMAD.IADD R2, R2, 0x1, -R4 ;  /* 0x0000000102027824 */ /* 0x000fe200078e0a04 */
[----:B------:R-:W-:Y:S01]  /*0b90*/  ISETP.NE.AND P4, PT, R5, 0x1, PT ;  /* 0x000000010500780c */ /* 0x000fe20003f85270 */
[----:B------:R-:W-:Y:S01]  /*0ba0*/  IMAD.MOV.U32 R5, RZ, RZ, 0x40 ;  /* 0x00000040ff057424 */ /* 0x000fe200078e00ff */
[----:B------:R-:W-:Y:S01]  /*0bb0*/  IADD3 R0, R0, c[0x0][0x53c], RZ ;  /* 0x00014f0000007a10 */ /* 0x000fe20007ffe0ff */
[----:B------:R-:W-:Y:S01]  /*0bc0*/  IMAD R2, R3, c[0x0][0x554], R2 ;  /* 0x0001550003027a24 */ /* 0x000fe200078e0202 */
[----:B------:R-:W-:Y:S01]  /*0bd0*/  ISETP.NE.AND P0, PT, R6, 0x1, PT ;  /* 0x000000010600780c */ /* 0x000fe20003f05270 */
[----:B------:R-:W-:Y:S01]  /*0be0*/  UIADD3 UR5, UR5, 0x3f, URZ ;  /* 0x0000003f05057890 */ /* 0x000fe2000fffe03f */
[----:B------:R-:W-:Y:S01]  /*0bf0*/  SHF.L.U32 R62, R0, 0x7, RZ ;  /* 0x00000007003e7819 */ /* 0x000fe200000006ff */
[----:B------:R-:W-:Y:S01]  /*0c00*/  CS2R R126, SRZ ;  /* 0x00000000007e7805 */ /* 0x000fe2000001ff00 */
[----:B------:R-:W-:Y:S01]  /*0c10*/  MOV R63, R2 ;  /* 0x00000002003f7202 */ /* 0x000fe20000000f00 */
[----:B------:R-:W-:Y:S01]  /*0c20*/  USHF.R.S32.HI UR4, URZ, 0x1f, UR5 ;  /* 0x0000001f3f047899 */ /* 0x000fe20008011405 */
[----:B------:R-:W-:Y:S01]  /*0c30*/  IADD3 R0, R62, 0x7f, RZ ;  /* 0x0000007f3e007810 */ /* 0x000fe20007ffe0ff */
[----:B------:R1:W-:Y:S01]  /*0c40*/  STL [R1+0x44], R62 ;  /* 0x0000443e01007387 */ /* 0x0003e20000100800 */
[----:B------:R-:W-:Y:S01]  /*0c50*/  CS2R R124, SRZ ;  /* 0x00000000007c7805 */ /* 0x000fe2000001ff00 */
[----:B------:R-:W-:Y:S01]  /*0c60*/  ULEA.HI UR4, UR4, UR5, URZ, 0x6 ;  /* 0x0000000504047291 */ /* 0x000fe2000f8f303f */
[----:B------:R-:W-:Y:S01]  /*0c70*/  CS2R R130, SRZ ;  /* 0x0000000000827805 */ /* 0x000fe2000001ff00 */
[----:B------:R-:W-:Y:S01]  /*0c80*/  @P4 IMAD.HI.U32 R3, R0, c[0x0][0x2c8], RZ ;  /* 0x0000b20000034a27 */ /* 0x000fe200078e00ff */
[----:B------:R-:W-:Y:S01]  /*0c90*/  CS2R R128, SRZ ;  /* 0x0000000000807805 */ /* 0x000fe2000001ff00 */
[----:B------:R-:W-:Y:S01]  /*0ca0*/  USHF.R.S32.HI UR4, URZ, 0x6, UR4 ;  /* 0x000000063f047899 */ /* 0x000fe20008011404 */
[----:B------:R-:W-:Y:S01]  /*0cb0*/  MOV R122, RZ ;  /* 0x000000ff007a7202 */ /* 0x000fe20000000f00 */
[----:B------:R-:W-:Y:S01]  /*0cc0*/  @P0 IMAD.HI.U32 R4, R2, c[0x0][0x54c], RZ ;  /* 0x0001530002040a27 */ /* 0x000fe200078e00ff */
[----:B------:R-:W-:Y:S01]  /*0cd0*/  @P4 SHF.R.U32.HI R0, RZ, c[0x0][0x2cc], R3 ;  /* 0x0000b300ff004a19 */ /* 0x000fe20000011603 */
[----:B------:R-:W-:Y:S01]  /*0ce0*/  CS2R R120, SRZ ;  /* 0x0000000000787805 */ /* 0x000fe2000001ff00 */
[----:B------:R-:W-:Y:S01]  /*0cf0*/  IADD3 R3, R5, -c[0x0][0x168], RZ ;  /* 0x80005a0005037a10 */ /* 0x000fe20007ffe0ff */
[----:B------:R-:W-:Y:S01]  /*0d00*/  IMAD.MOV.U32 R5, RZ, RZ, RZ ;  /* 0x000000ffff057224 */ /* 0x000fe200078e00ff */
[----:B------:R-:W-:Y:S01]  /*0d10*/  @P0 SHF.R.U32.HI R63, RZ, c[0x0][0x550], R4 ;  /* 0x00015400ff3f0a19 */ /* 0x000fe20000011604 */
[----:B------:R-:W-:Y:S01]  /*0d20*/  CS2R R118, SRZ ;  /* 0x0000000000767805 */ /* 0x000fe2000001ff00 */
[----:B------:R-:W-:Y:S01]  /*0d30*/  IADD3 R0, R0, c[0x0][0x1d0], R3 ;  /* 0x0000740000007a10 */ /* 0x000fe20007ffe003 */
[----:B------:R-:W-:Y:S01]  /*0d40*/  CS2R R116, SRZ ;  /* 0x0000000000747805 */ /* 0x000fe2000001ff00 */
[----:B------:R-:W-:Y:S01]  /*0d50*/  IMAD.MOV.U32 R9, RZ, RZ, RZ ;  /* 0x000000ffff097224 */ /* 0x000fe200078e00ff */
[----:B------:R1:W-:Y:S01]  /*0d60*/  STL [R1+0x50], R63 ;  /* 0x0000503f01007387 */ /* 0x0003e20000100800 */
[----:B------:R-:W-:Y:S01]  /*0d70*/  IMAD.MOV R3, RZ, RZ, -R63 ;  /* 0x000000ffff037224 */ /* 0x000fe200078e0a3f */
[----:B------:R-:W-:Y:S01]  /*0d80*/  SHF.R.S32.HI R4, RZ, 0x1f, R0 ;  /* 0x0000001fff047819 */ /* 0x000fe20000011400 */
        /* <DEDUP_REMOVED lines=10> */
[----:B------:R-:W-:Y:S01]  /*0e30*/  IMAD.MOV.U32 R112, RZ, RZ, RZ ;  /* 0x000000ffff707224 */ /* 0x000fe200078e00ff */
[----:B------:R-:W-:Y:S01]  /*0e40*/  IMNMX R7, R2, UR4, PT ;  /* 0x0000000402077c17 */ /* 0x000fe2000b800200 */
[----:B------:R-:W-:Y:S01]  /*0e50*/  CS2R R14, SRZ ;  /* 0x00000000000e7805 */ /* 0x000fe2000001ff00 */
[----:B------:R-:W-:Y:S01]  /*0e60*/  MOV R106, RZ ;  /* 0x000000ff006a7202 */ /* 0x000fe20000000f00 */
[----:B------:R-:W-:Y:S01]  /*0e70*/  IMAD.MOV.U32 R104, RZ, RZ, RZ ;  /* 0x000000ffff687224 */ /* 0x000fe200078e00ff */
[----:B------:R-:W-:Y:S01]  /*0e80*/  ISETP.GE.AND P0, PT, R7, 0x1, PT ;  /* 0x000000010700780c */ /* 0x000fe20003f06270 */
[----:B------:R1:W-:Y:S01]  /*0e90*/  STL [R1+0x8], R7 ;  /* 0x0000080701007387 */ /* 0x0003e20000100800 */
[----:B------:R-:W-:Y:S01]  /*0ea0*/  IMAD.MOV.U32 R102, RZ, RZ, RZ ;  /* 0x000000ffff667224 */ /* 0x000fe200078e00ff */
[----:B------:R-:W-:Y:S01]  /*0eb0*/  CS2R R16, SRZ ;  /* 0x0000000000107805 */ /* 0x000fe2000001ff00 */
        /* <DEDUP_REMOVED lines=70> */
[----:B------:R-:W-:Y:S01]  /*1320*/  CS2R R58, SRZ ;  /* 0x00000000003a7805 */ /* 0x000fe2000001ff00 */
[----:B------:R-:W-:Y:S05]  /*1330*/  @!P0 BRA `(.L_x_1459) ;  /* 0x0000e65000008947 */ /* 0x000fea0003800000 */
[----:B-1----:R-:W2:Y:S01]  /*1340*/  LDL R8, [R1+0x80] ;  /* 0x0000800001087983 */ /* 0x002ea20000100800 */
[----:B------:R-:W-:-:S03]  /*1350*/  ISETP.NE.U32.AND P0, PT, RZ, c[0x0][0x340], PT ;  /* 0x0000d000ff007a0c */ /* 0x000fc60003f05070 */
[----:B------:R-:W3:Y:S01]  /*1360*/  LDL.64 R64, [R1+0x10] ;  /* 0x0000100001407983 */ /* 0x000ee20000100a00 */
[----:B------:R-:W-:-:S03]  /*1370*/  ISETP.NE.AND.EX P0, PT, RZ, c[0x0][0x344], PT, P0 ;  /* 0x0000d100ff007a0c */ /* 0x000fc60003f05300 */
[----:B------:R-:W4:Y:S10]  /*1380*/  LDL R15, [R1+0x3c] ;  /* 0x00003c00010f7983 */ /* 0x000f340000100800 */
[----:B------:R-:W-:-:S05]  /*1390*/  @P0 MOV R2, 0x4 ;  /* 0x0000000400020802 */ /* 0x000fca0000000f00 */
[----:B------:R-:W-:-:S05]  /*13a0*/  @P0 IMAD.WIDE R2, R63, R2, c[0x0][0x340] ;  /* 0x0000d0003f020625 */ /* 0x000fca00078e0202 */
[----:B------:R1:W5:Y:S01]  /*13b0*/  @P0 LDG.E R14, [R2.64] ;  /* 0x00000006020e0981 */ /* 0x000362000c1e1900 */
[----:B------:R-:W-:-:S03]  /*13c0*/  SHF.R.S32.HI R12, RZ, 0x1f, R66 ;  /* 0x0000001fff0c7819 */ /* 0x000fc60000011442 */
[----:B------:R-:W1:Y:S02]  /*13d0*/  S2R R7, SR_TID.X ;  /* 0x0000000000077919 */ /* 0x000e640000002100 */
[----:B------:R-:W-:Y:S01]  /*13e0*/  IMAD R4, R12, c[0x0][0x1b8], RZ ;  /* 0x00006e000c047a24 */ /* 0x000fe200078e02ff */
[----:B------:R-:W-:-:S03]  /*13f0*/  SHF.R.S32.HI R13, RZ, 0x1f, R63 ;  /* 0x0000001fff0d7819 */ /* 0x000fc6000001143f */
[----:B------:R-:W-:Y:S01]  /*1400*/  IMAD R4, R66, c[0x0][0x1bc], R4 ;  /* 0x00006f0042047a24 */ /* 0x000fe200078e0204 */
[----:B-1----:R-:W-:-:S04]  /*1410*/  SHF.R.S32.HI R61, RZ, 0x1f, R7 ;  /* 0x0000001fff3d7819 */ /* 0x002fc80000011407 */
[----:B------:R-:W-:-:S04]  /*1420*/  LEA.HI R61, R61, R7, RZ, 0x3 ;  /* 0x000000073d3d7211 */ /* 0x000fc800078f18ff */
[----:B------:R-:W-:-:S04]  /*1430*/  SHF.R.S32.HI R61, RZ, 0x3, R61 ;  /* 0x00000003ff3d7819 */ /* 0x000fc8000001143d */
[----:B------:R-:W-:-:S05]  /*1440*/  SHF.R.S32.HI R11, RZ, 0x1f, R61 ;  /* 0x0000001fff0b7819 */ /* 0x000fca000001143d */
[----:B------:R-:W-:Y:S02]  /*1450*/  IMAD R5, R11, c[0x0][0x1e0], RZ ;  /* 0x000078000b057a24 */ /* 0x000fe400078e02ff */
[----:B------:R-:W-:Y:S02]  /*1460*/  IMAD R10, R13, c[0x0][0x1c0], RZ ;  /* 0x000070000d0a7a24 */ /* 0x000fe400078e02ff */
[----:B------:R-:W-:Y:S02]  /*1470*/  IMAD R9, R61, c[0x0][0x1e4], R5 ;  /* 0x000079003d097a24 */ /* 0x000fe400078e0205 */
[----:B------:R-:W-:-:S04]  /*1480*/  IMAD R11, R11, c[0x0][0x208], RZ ;  /* 0x000082000b0b7a24 */ /* 0x000fc800078e02ff */
[----:B------:R-:W-:Y:S01]  /*1490*/  IMAD R11, R61, c[0x0][0x20c], R11 ;  /* 0x000083003d0b7a24 */ /* 0x000fe200078e020b */
[----:B--2---:R-:W-:-:S05]  /*14a0*/  IADD3 R8, R8, R62, RZ ;  /* 0x0000003e08087210 */ /* 0x004fca0007ffe0ff */
[----:B------:R-:W-:Y:S01]  /*14b0*/  @P4 IMAD.HI.U32 R2, R8, c[0x0][0x2c8], RZ ;  /* 0x0000b20008024a27 */ /* 0x000fe200078e00ff */
[----:B------:R-:W-:-:S04]  /*14c0*/  MOV R0, R8 ;  /* 0x0000000800007202 */ /* 0x000fc80000000f00 */
[----:B------:R-:W-:Y:S01]  /*14d0*/  @P4 SHF.R.U32.HI R0, RZ, c[0x0][0x2cc], R2 ;  /* 0x0000b300ff004a19 */ /* 0x000fe20000011602 */
[----:B------:R-:W-:-:S04]  /*14e0*/  IMAD.WIDE.U32 R2, R66, c[0x0][0x1b8], RZ ;  /* 0x00006e0042027a25 */ /* 0x000fc800078e00ff */
[----:B---3--:R-:W-:Y:S01]  /*14f0*/  IMAD.WIDE.U32 R6, R61, c[0x0][0x1e0], R64 ;  /* 0x000078003d067a25 */ /* 0x008fe200078e0040 */
[----:B------:R-:W-:-:S04]  /*1500*/  IADD3 R3, R3, R4, RZ ;  /* 0x0000000403037210 */ /* 0x000fc80007ffe0ff */
[----:B------:R-:W-:Y:S01]  /*1510*/  IADD3 R7, R7, R9, RZ ;  /* 0x0000000907077210 */ /* 0x000fe20007ffe0ff */
[C---:B------:R-:W-:Y:S02]  /*1520*/  IMAD R9, R63.reuse, c[0x0][0x1c4], R10 ;  /* 0x000071003f097a24 */ /* 0x040fe400078e020a */
[----:B------:R-:W-:-:S04]  /*1530*/  IMAD.WIDE.U32 R2, R63, c[0x0][0x1c0], R2 ;  /* 0x000070003f027a25 */ /* 0x000fc800078e0002 */
[----:B------:R-:W-:Y:S01]  /*1540*/  IMAD.WIDE.U32 R4, R61, c[0x0][0x208], R64 ;  /* 0x000082003d047a25 */ /* 0x000fe200078e0040 */
[----:B------:R-:W-:Y:S02]  /*1550*/  IADD3 R3, R3, R9, RZ ;  /* 0x0000000903037210 */ /* 0x000fe40007ffe0ff */
[----:B------:R-:W-:Y:S02]  /*1560*/  SHF.R.S32.HI R9, RZ, 0x1f, R0 ;  /* 0x0000001fff097819 */ /* 0x000fe40000011400 */
[----:B------:R-:W-:Y:S01]  /*1570*/  IADD3 R5, R5, R11, RZ ;  /* 0x0000000b05057210 */ /* 0x000fe20007ffe0ff */
[----:B------:R-:W-:Y:S01]  /*1580*/  IMAD R11, R12, c[0x0][0x1e8], RZ ;  /* 0x00007a000c0b7a24 */ /* 0x000fe200078e02ff */
[----:B------:R-:W-:Y:S01]  /*1590*/  IADD3 R10, -R0, RZ, RZ ;  /* 0x000000ff000a7210 */ /* 0x000fe20007ffe1ff */
[----:B------:R-:W-:Y:S02]  /*15a0*/  IMAD R12, R12, c[0x0][0x210], RZ ;  /* 0x000084000c0c7a24 */ /* 0x000fe400078e02ff */
[----:B------:R-:W-:-:S02]  /*15b0*/  IMAD R9, R9, c[0x0][0x1b0], RZ ;  /* 0x00006c0009097a24 */ /* 0x000fc400078e02ff */
[C---:B------:R-:W-:Y:S02]  /*15c0*/  IMAD R11, R66.reuse, c[0x0][0x1ec], R11 ;  /* 0x00007b00420b7a24 */ /* 0x040fe400078e020b */
[----:B------:R-:W-:-:S04]  /*15d0*/  IMAD.WIDE.U32 R6, R66, c[0x0][0x1e8], R6 ;  /* 0x00007a0042067a25 */ /* 0x000fc800078e0006 */
[----:B------:R-:W-:Y:S02]  /*15e0*/  IMAD R10, R10, c[0x0][0x2c4], R8 ;  /* 0x0000b1000a0a7a24 */ /* 0x000fe400078e0208 */
[C---:B------:R-:W-:Y:S02]  /*15f0*/  IMAD R12, R66.reuse, c[0x0][0x214], R12 ;  /* 0x00008500420c7a24 */ /* 0x040fe400078e020c */
[----:B------:R-:W-:-:S04]  /*1600*/  IMAD.WIDE.U32 R4, R66, c[0x0][0x210], R4 ;  /* 0x0000840042047a25 */ /* 0x000fc800078e0004 */
[C---:B------:R-:W-:Y:S02]  /*1610*/  IMAD R8, R0.reuse, c[0x0][0x1b4], R9 ;  /* 0x00006d0000087a24 */ /* 0x040fe400078e0209 */
[----:B------:R-:W-:Y:S01]  /*1620*/  IMAD.WIDE.U32 R2, R0, c[0x0][0x1b0], R2 ;  /* 0x00006c0000027a25 */ /* 0x000fe200078e0002 */
[----:B------:R-:W-:Y:S02]  /*1630*/  IADD3 R9, R7, R11, RZ ;  /* 0x0000000b07097210 */ /* 0x000fe40007ffe0ff */
[----:B------:R-:W-:Y:S01]  /*1640*/  SHF.R.S32.HI R11, RZ, 0x1f, R10 ;  /* 0x0000001fff0b7819 */ /* 0x000fe2000001140a */
[----:B------:R-:W-:Y:S01]  /*1650*/  IMAD.IADD R7, R5, 0x1, R12 ;  /* 0x0000000105077824 */ /* 0x000fe200078e020c */
[----:B------:R-:W-:Y:S02]  /*1660*/  IADD3 R5, R3, R8, RZ ;  /* 0x0000000803057210 */ /* 0x000fe40007ffe0ff */
[----:B------:R-:W-:Y:S02]  /*1670*/  MOV R8, R6 ;  /* 0x0000000600087202 */ /* 0x000fe40000000f00 */
[----:B------:R-:W-:Y:S01]  /*1680*/  MOV R6, R4 ;  /* 0x0000000400067202 */ /* 0x000fe20000000f00 */
[----:B------:R-:W-:Y:S01]  /*1690*/  IMAD R11, R11, c[0x0][0x1a8], RZ ;  /* 0x00006a000b0b7a24 */ /* 0x000fe200078e02ff */
[----:B------:R-:W-:-:S02]  /*16a0*/  MOV R4, R2 ;  /* 0x0000000200047202 */ /* 0x000fc40000000f00 */
[----:B-----5:R-:W-:Y:S02]  /*16b0*/  @P0 SHF.R.S32.HI R3, RZ, 0x1f, R14 ;  /* 0x0000001fff030819 */ /* 0x020fe4000001140e */
[----:B------:R-:W-:Y:S01]  /*16c0*/  @P0 MOV R2, R14 ;  /* 0x0000000e00020202 */ /* 0x000fe20000000f00 */
[----:B------:R-:W-:Y:S01]  /*16d0*/  @!P0 IMAD.MOV.U32 R2, RZ, RZ, R63 ;  /* 0x000000ffff028224 */ /* 0x000fe200078e003f */
[----:B------:R-:W-:Y:S01]  /*16e0*/  @!P0 MOV R3, R13 ;  /* 0x0000000d00038202 */ /* 0x000fe20000000f00 */
[C---:B------:R-:W-:Y:S02]  /*16f0*/  IMAD R11, R10.reuse, c[0x0][0x1ac], R11 ;  /* 0x00006b000a0b7a24 */ /* 0x040fe400078e020b */
[----:B------:R-:W-:-:S04]  /*1700*/  IMAD.WIDE.U32 R4, R10, c[0x0][0x1a8], R4 ;  /* 0x00006a000a047a25 */ /* 0x000fc800078e0004 */
[----:B------:R-:W-:Y:S01]  /*1710*/  IMAD.WIDE.U32 R12, R2, c[0x0][0x218], R6 ;  /* 0x00008600020c7a25 */ /* 0x000fe200078e0006 */
[----:B------:R-:W-:-:S03]  /*1720*/  IADD3 R7, R5, R11, RZ ;  /* 0x0000000b05077210 */ /* 0x000fc60007ffe0ff */
[C---:B------:R-:W-:Y:S02]  /*1730*/  IMAD R0, R3.reuse, c[0x0][0x218], RZ ;  /* 0x0000860003007a24 */ /* 0x040fe400078e02ff */
[----:B------:R-:W-:Y:S01]  /*1740*/  IMAD R6, R3, c[0x0][0x1f0], RZ ;  /* 0x00007c0003067a24 */ /* 0x000fe200078e02ff */
[----:B------:R-:W-:Y:S01]  /*1750*/  LEA R3, P0, R4, c[0x0][0x160], 0x1 ;  /* 0x0000580004037a11 */ /* 0x000fe200078008ff */
[C---:B------:R-:W-:Y:S02]  /*1760*/  IMAD R5, R2.reuse, c[0x0][0x21c], R0 ;  /* 0x0000870002057a24 */ /* 0x040fe400078e0200 */
[----:B------:R-:W-:-:S04]  /*1770*/  IMAD.WIDE.U32 R8, R2, c[0x0][0x1f0], R8 ;  /* 0x00007c0002087a25 */ /* 0x000fc800078e0008 */
[----:B------:R-:W-:Y:S01]  /*1780*/  IMAD R6, R2, c[0x0][0x1f4], R6 ;  /* 0x00007d0002067a24 */ /* 0x000fe200078e0206 */
[----:B------:R-:W-:Y:S02]  /*1790*/  LEA.HI.X R2, R4, c[0x0][0x164], R7, 0x1, P0 ;  /* 0x0000590004027a11 */ /* 0x000fe400000f0c07 */
[----:B------:R-:W-:Y:S02]  /*17a0*/  IADD3 R4, R13, R5, RZ ;  /* 0x000000050d047210 */ /* 0x000fe40007ffe0ff */
[----:B------:R-:W-:Y:S01]  /*17b0*/  IADD3 R6, R9, R6, RZ ;  /* 0x0000000609067210 */ /* 0x000fe20007ffe0ff */
[----:B------:R1:W-:Y:S04]  /*17c0*/  STL.64 [R1+0x28], R8 ;  /* 0x0000280801007387 */ /* 0x0003e80000100a00 */
[----:B------:R1:W-:Y:S04]  /*17d0*/  STL.64 [R1+0x30], R12 ;  /* 0x0000300c01007387 */ /* 0x0003e80000100a00 */
[----:B------:R1:W-:Y:S04]  /*17e0*/  STL [R1+0x38], R4 ;  /* 0x0000380401007387 */ /* 0x0003e80000100800 */
[----:B------:R1:W-:Y:S01]  /*17f0*/  STL [R1+0x24], R6 ;  /* 0x0000240601007387 */ /* 0x0003e20000100800 */
[----:B------:R-:W-:-:S02]  /*1800*/  ISETP.GE.AND P5, PT, R64, c[0x0][0x198], PT ;  /* 0x0000660040007a0c */ /* 0x000fc40003fa6270 */
[----:B----4-:R-:W-:Y:S02]  /*1810*/  ISETP.GE.AND P3, PT, R15, c[0x0][0x198], PT ;  /* 0x000066000f007a0c */ /* 0x010fe40003f66270 */
[----:B------:R-:W-:Y:S01]  /*1820*/  IADD3 R0, R61, R62, RZ ;  /* 0x0000003e3d007210 */ /* 0x000fe20007ffe0ff */
[----:B------:R-:W-:Y:S08]  /*1830*/  BRA.DIV ~URZ, `(.L_x_1460) ;  /* 0x00010a527f007947 */ /* 0x000ff0000b800000 */
[----:B------:R2:W3:Y:S02]  /*1840*/  SHFL.IDX PT, R5, R2, RZ, 0x181f ;  /* 0x00181fff02057589 */ /* 0x0004e400000e0000 */
.L_x_1546:
[----:B------:R-:W-:Y:S05]  /*1850*/  BRA.DIV ~URZ, `(.L_x_1461) ;  /* 0x00010aa27f007947 */ /* 0x000fea000b800000 */
[----:B-1----:R1:W4:Y:S02]  /*1860*/  SHFL.IDX PT, R4, R3, RZ, 0x181f ;  /* 0x00181fff03047589 */ /* 0x00232400000e0000 */
.L_x_1547:
[----:B------:R-:W-:Y:S01]  /*1870*/  MOV R11, c[0x0][0x2c4] ;  /* 0x0000b100000b7a02 */ /* 0x000fe20000000f00 */
[----:B------:R-:W-:Y:S04]  /*1880*/  BSSY B0, `(.L_x_1462) ;  /* 0x0000010000007945 */ /* 0x000fe80003800000 */
[----:B------:R-:W-:-:S05]  /*1890*/  IMAD R11, R11, c[0x0][0x168], RZ ;  /* 0x00005a000b0b7a24 */ /* 0x000fca00078e02ff */
[----:B------:R-:W-:-:S13]  /*18a0*/  ISETP.GE.AND P0, PT, R0, R11, PT ;  /* 0x0000000b0000720c */ /* 0x000fda0003f06270 */
[----:B------:R-:W-:Y:S05]  /*18b0*/  @P0 BRA `(.L_x_1463) ;  /* 0x000000c000000947 */ /* 0x000fea0003800000 */
[----:B------:R-:W5:Y:S04]  /*18c0*/  LDL.64 R12, [R1+0x10] ;  /* 0x00001000010c7983 */ /* 0x000f680000100a00 */
[----:B--2---:R-:W2:Y:S04]  /*18d0*/  LDL R8, [R1+0x3c] ;  /* 0x00003c0001087983 */ /* 0x004ea80000100800 */
[----:B----4-:R-:W4:Y:S01]  /*18e0*/  LDL R9, [R1+0x48] ;  /* 0x0000480001097983 */ /* 0x010f220000100800 */
[-C--:B-----5:R-:W-:Y:S02]  /*18f0*/  LEA R6, P1, R12, R4.reuse, 0x1 ;  /* 0x000000040c067211 */ /* 0x0a0fe400078208ff */
[----:B--2---:R-:W-:-:S02]  /*1900*/  LEA R4, P0, R8, R4, 0x1 ;  /* 0x0000000408047211 */ /* 0x004fc400078008ff */
[-C--:B---3--:R-:W-:Y:S02]  /*1910*/  LEA.HI.X R7, R12, R5.reuse, R13, 0x1, P1 ;  /* 0x000000050c077211 */ /* 0x088fe400008f0c0d */
[----:B----4-:R-:W-:-:S03]  /*1920*/  LEA.HI.X R5, R8, R5, R9, 0x1, P0 ;  /* 0x0000000508057211 */ /* 0x010fc600000f0c09 */
[----:B------:R-:W-:Y:S01]  /*1930*/  @!PT LDS RZ, [RZ] ;  /* 0x00000000fffff984 */ /* 0x000fe20000000800 */
[----:B------:R-:W-:Y:S01]  /*1940*/  @!PT LDS RZ, [RZ] ;  /* 0x00000000fffff984 */ /* 0x000fe20000000800 */
[----:B------:R-:W-:Y:S01]  /*1950*/  @!PT LDS RZ, [RZ] ;  /* 0x00000000fffff984 */ /* 0x000fe20000000800 */
[----:B------:R2:W-:Y:S04]  /*1960*/  LDGSTS.E.BYPASS.LTC128B.128 [R248+0x8100], [R6.64], !P5 ;  /* 0x0810000006f87fae */ /* 0x0005e8000e901d46 */
[----:B------:R2:W-:Y:S02]  /*1970*/  LDGSTS.E.BYPASS.LTC128B.128 [R248+0xc100], [R4.64], !P3 ;  /* 0x0c10000004f87fae */ /* 0x0005e4000d901d46 */
.L_x_1463:
[----:B------:R-:W-:Y:S05]  /*1980*/  BSYNC B0 ;  /* 0x0000000000007941 */ /* 0x000fea0003800000 */
.L_x_1462:
[----:B------:R-:W-:Y:S05]  /*1990*/  BRA.DIV ~URZ, `(.L_x_1464) ;  /* 0x000109c27f007947 */ /* 0x000fea000b800000 */
[----:B--23--:R2:W3:Y:S04]  /*19a0*/  SHFL.IDX PT, R5, R2, 0x1, 0x181f ;  /* 0x00381f0002057f89 */ /* 0x00c4e800000e0000 */
[----:B----4-:R2:W4:Y:S02]  /*19b0*/  SHFL.IDX PT, R4, R3, 0x1, 0x181f ;  /* 0x00381f0003047f89 */ /* 0x01052400000e0000 */
.L_x_1548:
[----:B------:R-:W-:Y:S01]  /*19c0*/  IADD3 R6, R0, 0x10, RZ ;  /* 0x0000001000067810 */ /* 0x000fe20007ffe0ff */
[----:B------:R-:W-:Y:S03]  /*19d0*/  BSSY B0, `(.L_x_1465) ;  /* 0x000000f000007945 */ /* 0x000fe60003800000 */
        /* <DEDUP_REMOVED lines=14> */
.L_x_1466:
[----:B------:R-:W-:Y:S05]  /*1ac0*/  BSYNC B0 ;  /* 0x0000000000007941 */ /* 0x000fea0003800000 */
.L_x_1465:
[----:B------:R-:W-:Y:S05]  /*1ad0*/  BRA.DIV ~URZ, `(.L_x_1467) ;  /* 0x000109427f007947 */ /* 0x000fea000b800000 */
[----:B--23--:R2:W3:Y:S02]  /*1ae0*/  SHFL.IDX PT, R5, R2, 0x2, 0x181f ;  /* 0x00581f0002057f89 */ /* 0x00c4e400000e0000 */
.L_x_1549:
[----:B------:R-:W-:Y:S05]  /*1af0*/  BRA.DIV ~URZ, `(.L_x_1468) ;  /* 0x000109927f007947 */ /* 0x000fea000b800000 */
[----:B----4-:R4:W1:Y:S02]  /*1b00*/  SHFL.IDX PT, R4, R3, 0x2, 0x181f ;  /* 0x00581f0003047f89 */ /* 0x01086400000e0000 */
.L_x_1550:
[----:B------:R-:W-:Y:S01]  /*1b10*/  IADD3 R6, R0, 0x20, RZ ;  /* 0x0000002000067810 */ /* 0x000fe20007ffe0ff */
[----:B------:R-:W-:Y:S03]  /*1b20*/  BSSY B0, `(.L_x_1469) ;  /* 0x000000f000007945 */ /* 0x000fe60003800000 */
[----:B------:R-:W-:-:S13]  /*1b30*/  ISETP.GE.AND P0, PT, R6, R11, PT ;  /* 0x0000000b0600720c */ /* 0x000fda0003f06270 */
[----:B------:R-:W-:Y:S05]  /*1b40*/  @P0 BRA `(.L_x_1470) ;  /* 0x000000c000000947 */ /* 0x000fea0003800000 */
[----:B------:R-:W5:Y:S04]  /*1b50*/  LDL.64 R12, [R1+0x10] ;  /* 0x00001000010c7983 */ /* 0x000f680000100a00 */
[----:B--2---:R-:W2:Y:S04]  /*1b60*/  LDL R8, [R1+0x3c] ;  /* 0x00003c0001087983 */ /* 0x004ea80000100800 */
[----:B----4-:R-:W4:Y:S01]  /*1b70*/  LDL R9, [R1+0x48] ;  /* 0x0000480001097983 */ /* 0x010f220000100800 */
[-C--:B-1---5:R-:W-:Y:S02]  /*1b80*/  LEA R6, P1, R12, R4.reuse, 0x1 ;  /* 0x000000040c067211 */ /* 0x0a2fe400078208ff */
        /* <DEDUP_REMOVED lines=8> */
.L_x_1470:
[----:B------:R-:W-:Y:S05]  /*1c10*/  BSYNC B0 ;  /* 0x0000000000007941 */ /* 0x000fea0003800000 */
.L_x_1469:
[----:B------:R-:W-:Y:S05]  /*1c20*/  BRA.DIV ~URZ, `(.L_x_1471) ;  /* 0x000108c27f007947 */ /* 0x000fea000b800000 */
[----:B-1-3--:R1:W3:Y:S04]  /*1c30*/  SHFL.IDX PT, R5, R2, 0x3, 0x181f ;  /* 0x00781f0002057f89 */ /* 0x00a2e800000e0000 */
[----:B------:R1:W2:Y:S02]  /*1c40*/  SHFL.IDX PT, R4, R3, 0x3, 0x181f ;  /* 0x00781f0003047f89 */ /* 0x0002a400000e0000 */
.L_x_1551:
[----:B------:R-:W-:Y:S01]  /*1c50*/  IADD3 R6, R0, 0x30, RZ ;  /* 0x0000003000067810 */ /* 0x000fe20007ffe0ff */
[----:B------:R-:W-:Y:S03]  /*1c60*/  BSSY B0, `(.L_x_1472) ;  /* 0x000000f000007945 */ /* 0x000fe60003800000 */
[----:B------:R-:W-:-:S13]  /*1c70*/  ISETP.GE.AND P0, PT, R6, R11, PT ;  /* 0x0000000b0600720c */ /* 0x000fda0003f06270 */
[----:B------:R-:W-:Y:S05]  /*1c80*/  @P0 BRA `(.L_x_1473) ;  /* 0x000000c000000947 */ /* 0x000fea0003800000 */
[----:B------:R-:W5:Y:S04]  /*1c90*/  LDL.64 R12, [R1+0x10] ;  /* 0x00001000010c7983 */ /* 0x000f680000100a00 */
[----:B----4-:R-:W4:Y:S04]  /*1ca0*/  LDL R8, [R1+0x3c] ;  /* 0x00003c0001087983 */ /* 0x010f280000100800 */
[----:B---3--:R-:W3:Y:S01]  /*1cb0*/  LDL R9, [R1+0x48] ;  /* 0x0000480001097983 */ /* 0x008ee20000100800 */
[-C--:B--2--5:R-:W-:Y:S02]  /*1cc0*/  LEA R6, P1, R12, R4.reuse, 0x1 ;  /* 0x000000040c067211 */ /* 0x0a4fe400078208ff */
[----:B----4-:R-:W-:-:S02]  /*1cd0*/  LEA R4, P0, R8, R4, 0x1 ;  /* 0x0000000408047211 */ /* 0x010fc400078008ff */
[-C--:B------:R-:W-:Y:S02]  /*1ce0*/  LEA.HI.X R7, R12, R5.reuse, R13, 0x1, P1 ;  /* 0x000000050c077211 */ /* 0x080fe400008f0c0d */
[----:B---3--:R-:W-:-:S03]  /*1cf0*/  LEA.HI.X R5, R8, R5, R9, 0x1, P0 ;  /* 0x0000000508057211 */ /* 0x008fc600000f0c09 */
[----:B------:R-:W-:Y:S01]  /*1d00*/  @!PT LDS RZ, [RZ] ;  /* 0x00000000fffff984 */ /* 0x000fe20000000800 */
[----:B------:R-:W-:Y:S01]  /*1d10*/  @!PT LDS RZ, [RZ] ;  /* 0x00000000fffff984 */ /* 0x000fe20000000800 */
[----:B------:R-:W-:Y:S01]  /*1d20*/  @!PT LDS RZ, [RZ] ;  /* 0x00000000fffff984 */ /* 0x000fe20000000800 */
[----:B------:R2:W-:Y:S04]  /*1d30*/  LDGSTS.E.BYPASS.LTC128B.128 [R248+0x9900], [R6.64], !P5 ;  /* 0x0990000006f87fae */ /* 0x0005e8000e901d46 */
[----:B------:R2:W-:Y:S02]  /*1d40*/  LDGSTS.E.BYPASS.LTC128B.128 [R248+0xd900], [R4.64], !P3 ;  /* 0x0d90000004f87fae */ /* 0x0005e4000d901d46 */
.L_x_1473:
[----:B------:R-:W-:Y:S05]  /*1d50*/  BSYNC B0 ;  /* 0x0000000000007941 */ /* 0x000fea0003800000 */
.L_x_1472:
[----:B------:R-:W-:Y:S05]  /*1d60*/  BRA.DIV ~URZ, `(.L_x_1474) ;  /* 0x000108427f007947 */ /* 0x000fea000b800000 */
[----:B--23--:R2:W3:Y:S02]  /*1d70*/  SHFL.IDX PT, R5, R2, 0x4, 0x181f ;  /* 0x00981f0002057f89 */ /* 0x00c4e400000e0000 */
.L_x_1552:
[----:B------:R-:W-:Y:S05]  /*1d80*/  BRA.DIV ~URZ, `(.L_x_1475) ;  /* 0x000108927f007947 */ /* 0x000fea000b800000 */
[----:B------:R1:W2:Y:S02]  /*1d90*/  SHFL.IDX PT, R4, R3, 0x4, 0x181f ;  /* 0x00981f0003047f89 */ /* 0x0002a400000e0000 */
.L_x_1553:
        /* <DEDUP_REMOVED lines=16> */
.L_x_1477:
[----:B------:R-:W-:Y:S05]  /*1ea0*/  BSYNC B0 ;  /* 0x0000000000007941 */ /* 0x000fea0003800000 */
.L_x_1476:
[----:B------:R-:W-:Y:S05]  /*1eb0*/  BRA.DIV ~URZ, `(.L_x_1478) ;  /* 0x000107c27f007947 */ /* 0x000fea000b800000 */
[----:B--23--:R2:W3:Y:S04]  /*1ec0*/  SHFL.IDX PT, R5, R2, 0x5, 0x181f ;  /* 0x00b81f0002057f89 */ /* 0x00c4e800000e0000 */
[----:B------:R2:W1:Y:S02]  /*1ed0*/  SHFL.IDX PT, R4, R3, 0x5, 0x181f ;  /* 0x00b81f0003047f89 */ /* 0x00046400000e0000 */
.L_x_1554:
        /* <DEDUP_REMOVED lines=16> */
.L_x_1480:
[----:B------:R-:W-:Y:S05]  /*1fe0*/  BSYNC B0 ;  /* 0x0000000000007941 */ /* 0x000fea0003800000 */
.L_x_1479:
[----:B------:R-:W-:Y:S05]  /*1ff0*/  BRA.DIV ~URZ, `(.L_x_1481) ;  /* 0x000107427f007947 */ /* 0x000fea000b800000 */
[----:B-1-3--:R1:W3:Y:S02]  /*2000*/  SHFL.IDX PT, R5, R2, 0x6, 0x181f ;  /* 0x00d81f0002057f89 */ /* 0x00a2e400000e0000 */
.L_x_1555:
[----:B------:R-:W-:Y:S05]  /*2010*/  BRA.DIV ~URZ, `(.L_x_1482) ;  /* 0x000107927f007947 */ /* 0x000fea000b800000 */
[----:B------:R1:W2:Y:S02]  /*2020*/  SHFL.IDX PT, R4, R3, 0x6, 0x181f ;  /* 0x00d81f0003047f89 */ /* 0x0002a400000e0000 */
.L_x_1556:
        /* <DEDUP_REMOVED lines=16> */
.L_x_1484:
[----:B------:R-:W-:Y:S05]  /*2130*/  BSYNC B0 ;  /* 0x0000000000007941 */ /* 0x000fea0003800000 */
.L_x_1483:
[----:B------:R-:W-:Y:S05]  /*2140*/  BRA.DIV ~URZ, `(.L_x_1485) ;  /* 0x000106c27f007947 */ /* 0x000fea000b800000 */
[----:B--2---:R2:W1:Y:S04]  /*2150*/  SHFL.IDX PT, R6, R2, 0x7, 0x181f ;  /* 0x00f81f0002067f89 */ /* 0x00446800000e0000 */
[----:B-1--4-:R-:W1:Y:S02]  /*2160*/  SHFL.IDX PT, R3, R3, 0x7, 0x181f ;  /* 0x00f81f0003037f89 */ /* 0x012e6400000e0000 */
.L_x_1557:
[----:B------:R-:W4:Y:S04]  /*2170*/  LDL.64 R154, [R1+0x10] ;  /* 0x00001000019a7983 */ /* 0x000f280000100a00 */
[----:B------:R-:W5:Y:S04]  /*2180*/  LDL R7, [R1+0x3c] ;  /* 0x00003c0001077983 */ /* 0x000f680000100800 */
[----:B--2---:R-:W2:Y:S04]  /*2190*/  LDL R8, [R1+0x48] ;  /* 0x0000480001087983 */ /* 0x004ea80000100800 */
[----:B---3--:R-:W3:Y:S01]  /*21a0*/  LDL R187, [R1+0x8] ;  /* 0x0000080001bb7983 */ /* 0x008ee20000100800 */
[----:B------:R-:W-:-:S04]  /*21b0*/  IADD3 R0, R0, 0x70, RZ ;  /* 0x0000007000007810 */ /* 0x000fc80007ffe0ff */
[----:B------:R-:W-:-:S13]  /*21c0*/  ISETP.GE.AND P2, PT, R0, R11, PT ;  /* 0x0000000b0000720c */ /* 0x000fda0003f46270 */
[CC--:B-1--4-:R-:W-:Y:S02]  /*21d0*/  @!P2 LEA R4, P1, R154.reuse, R3.reuse, 0x1 ;  /* 0x000000039a04a211 */ /* 0x0d2fe400078208ff */
[C---:B-----5:R-:W-:Y:S02]  /*21e0*/  @!P2 LEA R2, P0, R7.reuse, R3, 0x1 ;  /* 0x000000030702a211 */ /* 0x060fe400078008ff */
[-C--:B------:R-:W-:Y:S02]  /*21f0*/  @!P2 LEA.HI.X R5, R154, R6.reuse, R155, 0x1, P1 ;  /* 0x000000069a05a211 */ /* 0x080fe400008f0c9b */
[----:B--2---:R-:W-:-:S03]  /*2200*/  @!P2 LEA.HI.X R3, R7, R6, R8, 0x1, P0 ;  /* 0x000000060703a211 */ /* 0x004fc600000f0c08 */
[----:B------:R-:W-:Y:S01]  /*2210*/  @!PT LDS RZ, [RZ] ;  /* 0x00000000fffff984 */ /* 0x000fe20000000800 */
[----:B------:R-:W-:Y:S01]  /*2220*/  @!PT LDS RZ, [RZ] ;  /* 0x00000000fffff984 */ /* 0x000fe20000000800 */
[----:B------:R-:W-:Y:S01]  /*2230*/  @!PT LDS RZ, [RZ] ;  /* 0x00000000fffff984 */ /* 0x000fe20000000800 */
[----:B------:R1:W-:Y:S04]  /*2240*/  @!P2 LDGSTS.E.BYPASS.LTC128B.128 [R248+0xb900], [R4.64], !P5 ;  /* 0x0b90000004f8afae */ /* 0x0003e8000e901d46 */
[----:B------:R1:W-:Y:S01]  /*2250*/  @!P2 LDGSTS.E.BYPASS.LTC128B.128 [R248+0xf900], [R2.64], !P3 ;  /* 0x0f90000002f8afae */ /* 0x0003e2000d901d46 */
[----:B---3--:R-:W-:-:S03]  /*2260*/  IADD3 R52, R187, -0x1, RZ ;  /* 0xffffffffbb347810 */ /* 0x008fc60007ffe0ff */
[----:B------:R-:W0:Y:S01]  /*2270*/  LDGDEPBAR ;  /* 0x00000000000079af */ /* 0x000e220000000000 */
[----:B------:R-:W-:Y:S03]  /*2280*/  WARPSYNC 0xffffffff ;  /* 0xffffffff00007948 */ /* 0x000fe60003800000 */
[----:B------:R-:W2:Y:S04]  /*2290*/  LDL.64 R156, [R1+0x28] ;  /* 0x00002800019c7983 */ /* 0x000ea80000100a00 */
[----:B------:R-:W3:Y:S04]  /*22a0*/  LDL R153, [R1+0x24] ;  /* 0x0000240001997983 */ /* 0x000ee80000100800 */
[----:B------:R-:W4:Y:S04]  /*22b0*/  LDL.64 R32, [R1+0x30] ;  /* 0x0000300001207983 */ /* 0x000f280000100a00 */
[----:B------:R-:W5:Y:S04]  /*22c0*/  LDL R26, [R1+0x38] ;  /* 0x00003800011a7983 */ /* 0x000f680000100800 */
[----:B------:R-:W1:Y:S01]  /*22d0*/  S2R R8, SR_TID.X ;  /* 0x0000000000087919 */ /* 0x000e620000002100 */
[----:B------:R-:W-:-:S02]  /*22e0*/  SHF.R.S32.HI R24, RZ, 0x1f, R52 ;  /* 0x0000001fff187819 */ /* 0x000fc40000011434 */
[----:B-1----:R-:W-:-:S04]  /*22f0*/  SHF.R.S32.HI R25, RZ, 0x1f, R8 ;  /* 0x0000001fff197819 */ /* 0x002fc80000011408 */
[----:B------:R-:W-:-:S04]  /*2300*/  LEA.HI R25, R25, R8, RZ, 0x3 ;  /* 0x0000000819197211 */ /* 0x000fc800078f18ff */
[----:B------:R-:W-:-:S04]  /*2310*/  SHF.R.S32.HI R25, RZ, 0x3, R25 ;  /* 0x00000003ff197819 */ /* 0x000fc80000011419 */
[----:B------:R-:W-:-:S05]  /*2320*/  IADD3 R0, -R25, c[0x0][0x1d0], RZ ;  /* 0x0000740019007a10 */ /* 0x000fca0007ffe1ff */
[----:B------:R-:W-:Y:S02]  /*2330*/  IMAD R0, R52, -0x40, R0 ;  /* 0xffffffc034007824 */ /* 0x000fe400078e0200 */
[----:B------:R-:W-:-:S03]  /*2340*/  IMAD R2, R24, c[0x0][0x1e0], RZ ;  /* 0x0000780018027a24 */ /* 0x000fc600078e02ff */
[----:B------:R-:W-:Y:S01]  /*2350*/  ISETP.GE.AND P1, PT, R0, 0x1, PT ;  /* 0x000000010000780c */ /* 0x000fe20003f26270 */
[----:B------:R-:W-:Y:S01]  /*2360*/  IMAD.WIDE.U32 R4, R52, c[0x0][0x1e0], RZ ;  /* 0x0000780034047a25 */ /* 0x000fe200078e00ff */
[----:B------:R-:W-:-:S03]  /*2370*/  ISETP.GE.AND P2, PT, R0, 0x11, PT ;  /* 0x000000110000780c */ /* 0x000fc60003f46270 */
[----:B------:R-:W-:-:S04]  /*2380*/  IMAD R3, R52, c[0x0][0x1e4], R2 ;  /* 0x0000790034037a24 */ /* 0x000fc800078e0202 */
[----:B------:R-:W-:-:S04]  /*2390*/  IMAD.IADD R3, R5, 0x1, R3 ;  /* 0x0000000105037824 */ /* 0x000fc800078e0203 */
[----:B------:R-:W-:Y:S01]  /*23a0*/  @P1 ISETP.GE.AND P0, PT, R154, c[0x0][0x1d4], PT ;  /* 0x000075009a001a0c */ /* 0x000fe20003f06270 */
[----:B------:R-:W-:Y:S01]  /*23b0*/  IMAD.MOV.U32 R54, RZ, RZ, c[0x0][0x1e0] ;  /* 0x00007800ff367624 */ /* 0x000fe200078e00ff */
[----:B------:R-:W-:Y:S01]  /*23c0*/  BAR.SYNC.DEFER_BLOCKING 0x0 ;  /* 0x0000000000007b1d */ /* 0x000fe20000010000 */
[----:B------:R-:W-:Y:S01]  /*23d0*/  ISETP.GE.AND P6, PT, R7, c[0x0][0x1d4], PT ;  /* 0x0000750007007a0c */ /* 0x000fe20003fc6270 */
[----:B------:R-:W-:Y:S01]  /*23e0*/  IMAD.MOV.U32 R55, RZ, RZ, c[0x0][0x1e4] ;  /* 0x00007900ff377624 */ /* 0x000fe200078e00ff */
[----:B------:R-:W-:Y:S01]  /*23f0*/  ISETP.GE.AND P5, PT, R0, 0x21, PT ;  /* 0x000000210000780c */ /* 0x000fe20003fa6270 */
[----:B------:R-:W-:-:S04]  /*2400*/  IMAD.WIDE.U32 R10, R54, 0x20, RZ ;  /* 0x00000020360a7825 */ /* 0x000fc800078e00ff */
[----:B------:R-:W-:-:S04]  /*2410*/  IMAD.MOV.U32 R152, RZ, RZ, -0x40 ;  /* 0xffffffc0ff987424 */ /* 0x000fc800078e00ff */
[----:B------:R-:W-:Y:S01]  /*2420*/  IMAD R53, R52, R152, c[0x0][0x1d0] ;  /* 0x0000740034357624 */ /* 0x000fe200078e0298 */
[----:B--2---:R-:W-:-:S04]  /*2430*/  LEA R2, P3, R4, R156, 0x6 ;  /* 0x0000009c04027211 */ /* 0x004fc800078630ff */
[----:B---3--:R-:W-:Y:S02]  /*2440*/  LEA.HI.X R3, R4, R153, R3, 0x6, P3 ;  /* 0x0000009904037211 */ /* 0x008fe400018f3403 */
[----:B------:R-:W-:-:S04]  /*2450*/  @P1 LEA R4, P3, R2, c[0x0][0x1c8], 0x1 ;  /* 0x0000720002041a11 */ /* 0x000fc800078608ff */
[----:B------:R-:W-:Y:S02]  /*2460*/  @P1 LEA.HI.X R5, R2, c[0x0][0x1cc], R3, 0x1, P3 ;  /* 0x0000730002051a11 */ /* 0x000fe400018f0c03 */
[----:B------:R-:W-:-:S03]  /*2470*/  @P2 LEA R6, P3, R54, R2, 0x4 ;  /* 0x0000000236062211 */ /* 0x000fc600078620ff */
[----:B------:R-:W-:Y:S01]  /*2480*/  @!PT LDS RZ, [RZ] ;  /* 0x00000000fffff984 */ /* 0x000fe20000000800 */
[----:B------:R-:W-:Y:S01]  /*2490*/  @!PT LDS RZ, [RZ] ;  /* 0x00000000fffff984 */ /* 0x000fe20000000800 */
[----:B------:R-:W-:Y:S01]  /*24a0*/  @!PT LDS RZ, [RZ] ;  /* 0x00000000fffff984 */ /* 0x000fe20000000800 */
[----:B------:R1:W-:Y:S01]  /*24b0*/  @P1 LDGSTS.E.BYPASS.LTC128B.128 [R248+0x4100], [R4.64], !P0 ;  /* 0x0410000004f81fae */ /* 0x0003e2000c101d46 */
[----:B------:R-:W-:Y:S02]  /*24c0*/  @P2 LEA R8, P0, R6, c[0x0][0x1c8], 0x1 ;  /* 0x0000720006082a11 */ /* 0x000fe400078008ff */
[----:B------:R-:W-:Y:S01]  /*24d0*/  @P2 LEA.HI.X R7, R54, R3, R55, 0x4, P3 ;  /* 0x0000000336072211 */ /* 0x000fe200018f2437 */
[----:B------:R1:W-:Y:S01]  /*24e0*/  @P1 LDGSTS.E.BYPASS.LTC128B.128 [R248+0x6100], [R4.64+0x80], !P6 ;  /* 0x0610008004f81fae */ /* 0x0003e2000f101d46 */
[----:B------:R-:W-:Y:S02]  /*24f0*/  ISETP.GE.AND P3, PT, R0, 0x31, PT ;  /* 0x000000310000780c */ /* 0x000fe40003f66270 */
[----:B------:R-:W-:Y:S02]  /*2500*/  @P2 LEA.HI.X R9, R6, c[0x0][0x1cc], R7, 0x1, P0 ;  /* 0x0000730006092a11 */ /* 0x000fe400000f0c07 */
[----:B------:R-:W-:Y:S02]  /*2510*/  @P2 ISETP.GE.AND P0, PT, R154, c[0x0][0x1d4], PT ;  /* 0x000075009a002a0c */ /* 0x000fe40003f06270 */
[----:B------:R-:W-:-:S11]  /*2520*/  @P5 IADD3 R0, P1, R2, R10, RZ ;  /* 0x0000000a02005210 */ /* 0x000fd60007f3e0ff */
[----:B------:R2:W-:Y:S01]  /*2530*/  @P2 LDGSTS.E.BYPASS.LTC128B.128 [R248+0x4900], [R8.64], !P0 ;  /* 0x0490000008f82fae */ /* 0x0005e2000c101d46 */
[----:B-1----:R-:W-:Y:S01]  /*2540*/  IMAD.SHL.U32 R4, R55, 0x20, RZ ;  /* 0x0000002037047824 */ /* 0x002fe200078e00ff */
[----:B------:R-:W-:Y:S02]  /*2550*/  @P3 ISETP.GE.AND P0, PT, R154, c[0x0][0x1d4], PT ;  /* 0x000075009a003a0c */ /* 0x000fe40003f06270 */
[----:B------:R2:W-:Y:S02]  /*2560*/  @P2 LDGSTS.E.BYPASS.LTC128B.128 [R248+0x6900], [R8.64+0x80], !P6 ;  /* 0x0690008008f82fae */ /* 0x0005e4000f101d46 */
[----:B------:R-:W-:Y:S02]  /*2570*/  @P5 IADD3.X R4, R3, R11, R4, P1, !PT ;  /* 0x0000000b03045210 */ /* 0x000fe40000ffe404 */
[----:B------:R-:W-:Y:S01]  /*2580*/  @P5 LEA R6, P1, R0, c[0x0][0x1c8], 0x1 ;  /* 0x0000720000065a11 */ /* 0x000fe200078208ff */
[----:B------:R-:W-:-:S03]  /*2590*/  @P3 IMAD.WIDE.U32 R2, R54, 0x30, R2 ;  /* 0x0000003036023825 */ /* 0x000fc600078e0002 */
[----:B------:R-:W-:Y:S01]  /*25a0*/  @P5 LEA.HI.X R7, R0, c[0x0][0x1cc], R4, 0x1, P1 ;  /* 0x0000730000075a11 */ /* 0x000fe200008f0c04 */
[----:B------:R-:W-:Y:S01]  /*25b0*/  @P3 IMAD R0, R55, 0x30, RZ ;  /* 0x0000003037003824 */ /* 0x000fe200078e02ff */
[----:B------:R-:W-:Y:S02]  /*25c0*/  @P5 ISETP.GE.AND P1, PT, R154, c[0x0][0x1d4], PT ;  /* 0x000075009a005a0c */ /* 0x000fe40003f26270 */
[----:B------:R-:W-:Y:S01]  /*25d0*/  @P3 LEA R4, P2, R2, c[0x0][0x1c8], 0x1 ;  /* 0x0000720002043a11 */ /* 0x000fe200078408ff */
[----:B------:R-:W-:-:S05]  /*25e0*/  @P3 IMAD.IADD R0, R3, 0x1, R0 ;  /* 0x0000000103003824 */ /* 0x000fca00078e0200 */
[----:B------:R-:W-:-:S05]  /*25f0*/  @P3 LEA.HI.X R5, R2, c[0x0][0x1cc], R0, 0x1, P2 ;  /* 0x0000730002053a11 */ /* 0x000fca00010f0c00 */
[----:B------:R1:W-:Y:S04]  /*2600*/  @P5 LDGSTS.E.BYPASS.LTC128B.128 [R248+0x5100], [R6.64], !P1 ;  /* 0x0510000006f85fae */ /* 0x0003e8000c901d46 */
[----:B------:R1:W-:Y:S04]  /*2610*/  @P5 LDGSTS.E.BYPASS.LTC128B.128 [R248+0x7100], [R6.64+0x80], !P6 ;  /* 0x0710008006f85fae */ /* 0x0003e8000f101d46 */
[----:B------:R1:W-:Y:S04]  /*2620*/  @P3 LDGSTS.E.BYPASS.LTC128B.128 [R248+0x5900], [R4.64], !P0 ;  /* 0x0590000004f83fae */ /* 0x0003e8000c101d46 */
[----:B------:R1:W-:Y:S04]  /*2630*/  @P3 LDGSTS.E.BYPASS.LTC128B.128 [R248+0x7900], [R4.64+0x80], !P6 ;  /* 0x0790008004f83fae */ /* 0x0003e8000f101d46 */
[----:B------:R-:W0:Y:S01]  /*2640*/  LDGDEPBAR ;  /* 0x00000000000079af */ /* 0x000e220000000000 */
[----:B------:R-:W-:-:S04]  /*2650*/  DEPBAR.LE SB0, 0x1 ;  /* 0x000080400000791a */ /* 0x000fc80000000000 */
[----:B------:R-:W-:-:S04]  /*2660*/  DEPBAR.LE SB0, 0x0 ;  /* 0x000080000000791a */ /* 0x000fc80000000000 */
[----:B------:R-:W-:Y:S06]  /*2670*/  BAR.SYNC.DEFER_BLOCKING 0x0 ;  /* 0x0000000000007b1d */ /* 0x000fec0000010000 */
[----:B-1----:R-:W-:Y:S04]  /*2680*/  LDSM.16.M88.4 R4, [R235+0x2000] ;  /* 0x00200000eb04783b */ /* 0x002fe80000000200 */
[----:B------:R-:W1:Y:S04]  /*2690*/  LDSM.16.M88.4 R12, [R228+0x800] ;  /* 0x00080000e40c783b */ /* 0x000e680000000200 */
[----:B--2---:R-:W2:Y:S04]  /*26a0*/  LDSM.16.M88.4 R8, [R235] ;  /* 0x00000000eb08783b */ /* 0x004ea80000000200 */
[----:B------:R-:W3:Y:S04]  /*26b0*/  LDSM.16.M88.4 R16, [R228] ;  /* 0x00000000e410783b */ /* 0x000ee80000000200 */
[----:B------:R-:W3:Y:S04]  /*26c0*/  LDSM.16.M88.4 R20, [R228+0x1000] ;  /* 0x00100000e414783b */ /* 0x000ee80000000200 */
[----:B------:R-:W3:Y:S01]  /*26d0*/  LDSM.16.M88.4 R28, [R228+0x1800] ;  /* 0x00180000e41c783b */ /* 0x000ee20000000200 */
[----:B------:R-:W-:Y:S01]  /*26e0*/  IMAD R0, R24, c[0x0][0x208], RZ ;  /* 0x0000820018007a24 */ /* 0x000fe200078e02ff */
[----:B------:R-:W-:-:S02]  /*26f0*/  ISETP.GE.AND P5, PT, R154, c[0x0][0x1d4], PT ;  /* 0x000075009a007a0c */ /* 0x000fc40003fa6270 */
[----:B------:R-:W-:Y:S01]  /*2700*/  LDSM.16.M88.4 R36, [R239] ;  /* 0x00000000ef24783b */ /* 0x000fe20000000200 */
[C---:B------:R-:W-:Y:S01]  /*2710*/  IMAD R0, R52.reuse, c[0x0][0x20c], R0 ;  /* 0x0000830034007a24 */ /* 0x040fe200078e0200 */
[-C--:B-1----:R-:W-:Y:S08]  /*2720*/  HMMA.16816.F32.BF16 R60, R4, R12.reuse, RZ ;  /* 0x0000000c043c723c */ /* 0x082ff000000418ff */
[----:B--2---:R-:W-:Y:S07]  /*2730*/  HMMA.16816.F32.BF16 R80, R8, R12, RZ ;  /* 0x0000000c0850723c */ /* 0x004fee00000418ff */
[----:B------:R-:W-:-:S04]  /*2740*/  IMAD.WIDE.U32 R12, R52, c[0x0][0x208], RZ ;  /* 0x00008200340c7a25 */ /* 0x000fc800078e00ff */
[----:B------:R-:W-:Y:S01]  /*2750*/  IMAD.IADD R0, R13, 0x1, R0 ;  /* 0x000000010d007824 */ /* 0x000fe200078e0200 */
[C---:B----4-:R-:W-:Y:S01]  /*2760*/  LEA R3, P0, R12.reuse, R32, 0x6 ;  /* 0x000000200c037211 */ /* 0x050fe200078030ff */
[----:B---3--:R-:W-:Y:S01]  /*2770*/  HMMA.16816.F32.BF16 R40, R4, R16, RZ ;  /* 0x000000100428723c */ /* 0x008fe200000418ff */
[----:B------:R-:W-:Y:S02]  /*2780*/  LDSM.16.M88.4 R32, [R247] ;  /* 0x00000000f720783b */ /* 0x000fe40000000200 */
[----:B-----5:R-:W-:Y:S01]  /*2790*/  LEA.HI.X R12, R12, R26, R0, 0x6, P0 ;  /* 0x0000001a0c0c7211 */ /* 0x020fe200000f3400 */
[----:B------:R-:W-:-:S04]  /*27a0*/  IMAD.IADD R0, R53, 0x1, -R25 ;  /* 0x0000000135007824 */ /* 0x000fc800078e0a19 */
[----:B------:R-:W-:Y:S01]  /*27b0*/  HMMA.16816.F32.BF16 R92, R8, R16, RZ ;  /* 0x00000010085c723c */ /* 0x000fe200000418ff */
[----:B------:R-:W-:Y:S06]  /*27c0*/  LDSM.16.M88.4 R24, [R246] ;  /* 0x00000000f618783b */ /* 0x000fec0000000200 */
[----:B------:R-:W-:Y:S02]  /*27d0*/  IMAD.MOV.U32 R17, RZ, RZ, c[0x0][0x208] ;  /* 0x00008200ff117624 */ /* 0x000fe400078e00ff */
[----:B------:R-:W-:Y:S01]  /*27e0*/  IMAD.MOV.U32 R16, RZ, RZ, 0x5 ;  /* 0x00000005ff107424 */ /* 0x000fe200078e00ff */
[----:B------:R-:W-:Y:S01]  /*27f0*/  HMMA.16816.F32.BF16 R44, R4, R20, RZ ;  /* 0x00000014042c723c */ /* 0x000fe200000418ff */
[----:B------:R-:W-:-:S02]  /*2800*/  LEA R2, P0, R3, c[0x0][0x1f8], 0x1 ;  /* 0x00007e0003027a11 */ /* 0x000fc400078008ff */
[C---:B------:R-:W-:Y:S02]  /*2810*/  ISETP.LT.OR P3, PT, R0.reuse, 0x1, P5 ;  /* 0x000000010000780c */ /* 0x040fe40002f61670 */
[C---:B------:R-:W-:Y:S01]  /*2820*/  SHF.L.U64.HI R16, R17.reuse, R16, c[0x0][0x20c] ;  /* 0x0000830011107619 */ /* 0x040fe20000010210 */
[----:B------:R-:W-:Y:S02]  /*2830*/  IMAD.SHL.U32 R17, R17, 0x20, RZ ;  /* 0x0000002011117824 */ /* 0x000fe400078e00ff */
[----:B------:R-:W-:Y:S01]  /*2840*/  HMMA.16816.F32.BF16 R48, R4, R28, RZ ;  /* 0x0000001c0430723c */ /* 0x000fe200000418ff */
[C---:B------:R-:W-:Y:S02]  /*2850*/  ISETP.LT.OR P2, PT, R0.reuse, 0x1, P6 ;  /* 0x000000010000780c */ /* 0x040fe40003741670 */
[----:B------:R-:W-:-:S05]  /*2860*/  ISETP.LT.OR P1, PT, R0, 0x11, P5 ;  /* 0x000000110000780c */ /* 0x000fca0002f21670 */
[----:B------:R-:W-:Y:S01]  /*2870*/  HMMA.16816.F32.BF16 R88, R4, R18, RZ ;  /* 0x000000120458723c */ /* 0x000fe200000418ff */
[----:B------:R-:W-:-:S07]  /*2880*/  LEA.HI.X R3, R3, c[0x0][0x1fc], R12, 0x1, P0 ;  /* 0x00007f0003037a11 */ /* 0x000fce00000f0c0c */
[C---:B------:R-:W-:Y:S08]  /*2890*/  HMMA.16816.F32.BF16 R100, R4.reuse, R14, RZ ;  /* 0x0000000e0464723c */ /* 0x040ff000000418ff */
[C---:B------:R-:W-:Y:S08]  /*28a0*/  HMMA.16816.F32.BF16 R104, R4.reuse, R22, RZ ;  /* 0x000000160468723c */ /* 0x040ff000000418ff */
[----:B------:R-:W-:Y:S01]  /*28b0*/  HMMA.16816.F32.BF16 R96, R4, R30, RZ ;  /* 0x0000001e0460723c */ /* 0x000fe200000418ff */
[----:B------:R-:W1:Y:S07]  /*28c0*/  LDSM.16.M88.4 R4, [R237+0x2000] ;  /* 0x00200000ed04783b */ /* 0x000e6e0000000200 */
[C---:B------:R-:W-:Y:S07]  /*28d0*/  HMMA.16816.F32.BF16 R84, R8.reuse, R14, RZ ;  /* 0x0000000e0854723c */ /* 0x040fee00000418ff */
[----:B------:R-:W-:Y:S01]  /*28e0*/  IADD3 R14, P0, R17, R2, RZ ;  /* 0x00000002110e7210 */ /* 0x000fe20007f1e0ff */
[----:B------:R-:W-:Y:S04]  /*28f0*/  HMMA.16816.F32.BF16 R108, R8, R18, RZ ;  /* 0x00000012086c723c */ /* 0x000fe800000418ff */
[----:B------:R-:W-:Y:S01]  /*2900*/  IMAD.X R15, R16, 0x1, R3, P0 ;  /* 0x00000001100f7824 */ /* 0x000fe200000e0603 */
[----:B------:R-:W-:-:S03]  /*2910*/  IADD3 R12, P0, R14, R17, RZ ;  /* 0x000000110e0c7210 */ /* 0x000fc60007f1e0ff */
[----:B------:R-:W-:Y:S02]  /*2920*/  HMMA.16816.F32.BF16 R76, R8, R20, RZ ;  /* 0x00000014084c723c */ /* 0x000fe400000418ff */
[----:B------:R-:W-:-:S06]  /*2930*/  IMAD.X R13, R15, 0x1, R16, P0 ;  /* 0x000000010f0d7824 */ /* 0x000fcc00000e0610 */
[C---:B------:R-:W-:Y:S01]  /*2940*/  HMMA.16816.F32.BF16 R72, R8.reuse, R22, RZ ;  /* 0x000000160848723c */ /* 0x040fe200000418ff */
[----:B------:R-:W2:Y:S07]  /*2950*/  LDSM.16.M88.4 R20, [R245] ;  /* 0x00000000f514783b */ /* 0x000eae0000000200 */
[C---:B------:R-:W-:Y:S08]  /*2960*/  HMMA.16816.F32.BF16 R68, R8.reuse, R28, RZ ;  /* 0x0000001c0844723c */ /* 0x040ff000000418ff */
[----:B------:R-:W-:Y:S01]  /*2970*/  HMMA.16816.F32.BF16 R64, R8, R30, RZ ;  /* 0x0000001e0840723c */ /* 0x000fe200000418ff */
[----:B------:R-:W3:Y:S04]  /*2980*/  LDSM.16.M88.4 R8, [R237] ;  /* 0x00000000ed08783b */ /* 0x000ee80000000200 */
[----:B------:R-:W-:Y:S01]  /*2990*/  @!PT LDS RZ, [RZ] ;  /* 0x00000000fffff984 */ /* 0x000fe20000000800 */
[----:B------:R-:W-:Y:S01]  /*29a0*/  @!PT LDS RZ, [RZ] ;  /* 0x00000000fffff984 */ /* 0x000fe20000000800 */
[----:B------:R-:W-:Y:S01]  /*29b0*/  @!PT LDS RZ, [RZ] ;  /* 0x00000000fffff984 */ /* 0x000fe20000000800 */
[----:B------:R4:W-:Y:S04]  /*29c0*/  LDGSTS.E.BYPASS.LTC128B.128 [R248+0x100], [R2.64], !P3 ;  /* 0x0010000002f87fae */ /* 0x0009e8000d901d46 */
[----:B------:R4:W-:Y:S04]  /*29d0*/  LDGSTS.E.BYPASS.LTC128B.128 [R248+0x2100], [R2.64+0x80], !P2 ;  /* 0x0210008002f87fae */ /* 0x0009e8000d101d46 */
[----:B------:R5:W-:Y:S01]  /*29e0*/  LDGSTS.E.BYPASS.LTC128B.128 [R248+0x900], [R14.64], !P1 ;  /* 0x009000000ef87fae */ /* 0x000be2000c901d46 */
[----:B------:R-:W-:-:S02]  /*29f0*/  ISETP.LT.OR P3, PT, R0, 0x11, P6 ;  /* 0x000000110000780c */ /* 0x000fc40003761670 */
[----:B-----5:R-:W-:Y:S02]  /*2a00*/  IADD3 R14, P2, P1, R17, 0x80, R2 ;  /* 0x00000080110e7810 */ /* 0x020fe4000795e002 */
[----:B----4-:R-:W-:Y:S02]  /*2a10*/  IADD3 R2, P0, R12, R17, RZ ;  /* 0x000000110c027210 */ /* 0x010fe40007f1e0ff */
[----:B------:R-:W-:Y:S02]  /*2a20*/  IADD3.X R15, R16, RZ, R3, P2, P1 ;  /* 0x000000ff100f7210 */ /* 0x000fe400017e2403 */
[C---:B------:R-:W-:Y:S01]  /*2a30*/  ISETP.LT.OR P1, PT, R0.reuse, 0x21, P5 ;  /* 0x000000210000780c */ /* 0x040fe20002f21670 */
[----:B------:R-:W-:Y:S01]  /*2a40*/  IMAD.X R3, R13, 0x1, R16, P0 ;  /* 0x000000010d037824 */ /* 0x000fe200000e0610 */
[----:B------:R-:W-:-:S03]  /*2a50*/  ISETP.LT.OR P0, PT, R0, 0x21, P6 ;  /* 0x000000210000780c */ /* 0x000fc60003701670 */
[----:B------:R4:W-:Y:S01]  /*2a60*/  LDGSTS.E.BYPASS.LTC128B.128 [R248+0x2900], [R14.64], !P3 ;  /* 0x029000000ef87fae */ /* 0x0009e2000d901d46 */
[C---:B------:R-:W-:Y:S02]  /*2a70*/  ISETP.LT.OR P5, PT, R0.reuse, 0x31, P5 ;  /* 0x000000310000780c */ /* 0x040fe40002fa1670 */
[----:B------:R-:W-:-:S05]  /*2a80*/  ISETP.LT.OR P2, PT, R0, 0x31, P6 ;  /* 0x000000310000780c */ /* 0x000fca0003741670 */
[----:B------:R4:W-:Y:S04]  /*2a90*/  LDGSTS.E.BYPASS.LTC128B.128 [R248+0x1100], [R12.64], !P1 ;  /* 0x011000000cf87fae */ /* 0x0009e8000c901d46 */
[----:B------:R4:W-:Y:S04]  /*2aa0*/  LDGSTS.E.BYPASS.LTC128B.128 [R248+0x3100], [R12.64+0x80], !P0 ;  /* 0x031000800cf87fae */ /* 0x0009e8000c101d46 */
[----:B------:R2:W-:Y:S04]  /*2ab0*/  LDGSTS.E.BYPASS.LTC128B.128 [R248+0x1900], [R2.64], !P5 ;  /* 0x0190000002f87fae */ /* 0x0005e8000e901d46 */
[----:B------:R2:W-:Y:S04]  /*2ac0*/  LDGSTS.E.BYPASS.LTC128B.128 [R248+0x3900], [R2.64+0x80], !P2 ;  /* 0x0390008002f87fae */ /* 0x0005e8000d101d46 */
[----:B------:R-:W-:Y:S04]  /*2ad0*/  LDSM.16.M88.4 R16, [R236+0x2000] ;  /* 0x00200000ec10783b */ /* 0x000fe80000000200 */
[----:B------:R-:W5:Y:S01]  /*2ae0*/  LDSM.16.M88.4 R56, [R234] ;  /* 0x00000000ea38783b */ /* 0x000f620000000200 */
[C---:B-1----:R-:W-:Y:S03]  /*2af0*/  HMMA.16816.F32.BF16 R60, R4.reuse, R32, R60 ;  /* 0x00000020043c723c */ /* 0x042fe6000004183c */
[----:B------:R-:W0:Y:S05]  /*2b00*/  LDGDEPBAR ;  /* 0x00000000000079af */ /* 0x000e2a0000000000 */
[C---:B----4-:R-:W-:Y:S01]  /*2b10*/  HMMA.16816.F32.BF16 R12, R4.reuse, R24, R44 ;  /* 0x00000018040c723c */ /* 0x050fe2000004182c */
[----:B------:R-:W1:Y:S07]  /*2b20*/  LDSM.16.M88.4 R44, [R234+0x1000] ;  /* 0x00100000ea2c783b */ /* 0x000e6e0000000200 */
[C---:B--2---:R-:W-:Y:S01]  /*2b30*/  HMMA.16816.F32.BF16 R124, R4.reuse, R20, R48 ;  /* 0x00000014047c723c */ /* 0x044fe20000041830 */
[----:B------:R-:W2:Y:S07]  /*2b40*/  LDSM.16.M88.4 R48, [R234+0x800] ;  /* 0x00080000ea30783b */ /* 0x000eae0000000200 */
[----:B------:R-:W-:Y:S08]  /*2b50*/  HMMA.16816.F32.BF16 R132, R4, R34, R100 ;  /* 0x000000220484723c */ /* 0x000ff00000041864 */
[C---:B---3--:R-:W-:Y:S08]  /*2b60*/  HMMA.16816.F32.BF16 R136, R8.reuse, R32, R80 ;  /* 0x000000200888723c */ /* 0x048ff00000041850 */
[----:B------:R-:W-:Y:S08]  /*2b70*/  HMMA.16816.F32.BF16 R148, R8, R20, R68 ;  /* 0x000000140894723c */ /* 0x000ff00000041844 */
[-C--:B------:R-:W-:Y:S01]  /*2b80*/  HMMA.16816.F32.BF16 R28, R4, R36.reuse, R40 ;  /* 0x00000024041c723c */ /* 0x080fe20000041828 */
[----:B------:R-:W3:Y:S07]  /*2b90*/  LDSM.16.M88.4 R40, [R234+0x1800] ;  /* 0x00180000ea28783b */ /* 0x000eee0000000200 */
[C---:B------:R-:W-:Y:S08]  /*2ba0*/  HMMA.16816.F32.BF16 R100, R8.reuse, R36, R92 ;  /* 0x000000240864723c */ /* 0x040ff0000004185c */
[C---:B------:R-:W-:Y:S08]  /*2bb0*/  HMMA.16816.F32.BF16 R144, R8.reuse, R24, R76 ;  /* 0x000000180890723c */ /* 0x040ff0000004184c */
[C---:B------:R-:W-:Y:S08]  /*2bc0*/  HMMA.16816.F32.BF16 R68, R8.reuse, R38, R108 ;  /* 0x000000260844723c */ /* 0x040ff0000004186c */
[C---:B------:R-:W-:Y:S08]  /*2bd0*/  HMMA.16816.F32.BF16 R32, R8.reuse, R34, R84 ;  /* 0x000000220820723c */ /* 0x040ff00000041854 */
[C---:B------:R-:W-:Y:S08]  /*2be0*/  HMMA.16816.F32.BF16 R116, R8.reuse, R26, R72 ;  /* 0x0000001a0874723c */ /* 0x040ff00000041848 */
[----:B------:R-:W-:Y:S01]  /*2bf0*/  HMMA.16816.F32.BF16 R112, R8, R22, R64 ;  /* 0x000000160870723c */ /* 0x000fe20000041840 */
[----:B------:R-:W4:Y:S07]  /*2c00*/  LDSM.16.M88.4 R8, [R236] ;  /* 0x00000000ec08783b */ /* 0x000f2e0000000200 */
[C---:B------:R-:W-:Y:S01]  /*2c10*/  HMMA.16816.F32.BF16 R140, R4.reuse, R38, R88 ;  /* 0x00000026048c723c */ /* 0x040fe20000041858 */
[----:B------:R-:W-:Y:S07]  /*2c20*/  LDSM.16.M88.4 R36, [R231+0x1800] ;  /* 0x00180000e724783b */ /* 0x000fee0000000200 */
[C---:B------:R-:W-:Y:S01]  /*2c30*/  HMMA.16816.F32.BF16 R128, R4.reuse, R26, R104 ;  /* 0x0000001a0480723c */ /* 0x040fe20000041868 */
[----:B------:R-:W-:Y:S07]  /*2c40*/  LDSM.16.M88.4 R24, [R231+0x800] ;  /* 0x00080000e718783b */ /* 0x000fee0000000200 */
[----:B------:R-:W-:Y:S01]  /*2c50*/  HMMA.16816.F32.BF16 R120, R4, R22, R96 ;  /* 0x000000160478723c */ /* 0x000fe20000041860 */
[----:B------:R-:W-:Y:S04]  /*2c60*/  LDSM.16.M88.4 R4, [R238+0x2000] ;  /* 0x00200000ee04783b */ /* 0x000fe80000000200 */
[----:B------:R-:W-:Y:S03]  /*2c70*/  LDSM.16.M88.4 R20, [R231+0x1000] ;  /* 0x00100000e714783b */ /* 0x000fe60000000200 */
[C---:B-----5:R-:W-:Y:S01]  /*2c80*/  HMMA.16816.F32.BF16 R108, R16.reuse, R56, R28 ;  /* 0x00000038106c723c */ /* 0x060fe2000004181c */
[----:B------:R-:W5:Y:S07]  /*2c90*/  LDSM.16.M88.4 R28, [R231] ;  /* 0x00000000e71c783b */ /* 0x000f6e0000000200 */
[C---:B-1----:R-:W-:Y:S01]  /*2ca0*/  HMMA.16816.F32.BF16 R88, R16.reuse, R44, R12 ;  /* 0x0000002c1058723c */ /* 0x042fe2000004180c */
[----:B------:R-:W1:Y:S07]  /*2cb0*/  LDSM.16.M88.4 R12, [R238] ;  /* 0x00000000ee0c783b */ /* 0x000e6e0000000200 */
[C---:B--2---:R-:W-:Y:S08]  /*2cc0*/  HMMA.16816.F32.BF16 R104, R16.reuse, R48, R60 ;  /* 0x000000301068723c */ /* 0x044ff0000004183c */
[C---:B---3--:R-:W-:Y:S08]  /*2cd0*/  HMMA.16816.F32.BF16 R80, R16.reuse, R40, R124 ;  /* 0x000000281050723c */ /* 0x048ff0000004187c */
        /* <DEDUP_REMOVED lines=8> */
[C---:B------:R-:W-:Y:S08]  /*2d60*/  HMMA.16816.F32.BF16 R56, R8.reuse, R44, R144 ;  /* 0x0000002c0838723c */ /* 0x040ff00000041890 */
[C---:B------:R-:W-:Y:S01]  /*2d70*/  HMMA.16816.F32.BF16 R32, R8.reuse, R46, R116 ;  /* 0x0000002e0820723c */ /* 0x040fe20000041874 */
[----:B------:R-:W-:Y:S07]  /*2d80*/  LDSM.16.M88.4 R44, [R228+0x2000] ;  /* 0x00200000e42c783b */ /* 0x000fee0000000200 */
[C---:B------:R-:W-:Y:S08]  /*2d90*/  HMMA.16816.F32.BF16 R48, R8.reuse, R40, R148 ;  /* 0x000000280830723c */ /* 0x040ff00000041894 */
[----:B------:R-:W-:Y:S01]  /*2da0*/  HMMA.16816.F32.BF16 R16, R8, R42, R112 ;  /* 0x0000002a0810723c */ /* 0x000fe20000041870 */
[----:B------:R-:W2:Y:S04]  /*2db0*/  LDSM.16.M88.4 R8, [R235+0x6000] ;  /* 0x00600000eb08783b */ /* 0x000ea80000000200 */
[----:B------:R-:W3:Y:S03]  /*2dc0*/  LDSM.16.M88.4 R40, [R228+0x2800] ;  /* 0x00280000e428783b */ /* 0x000ee60000000200 */
[C---:B-----5:R-:W-:Y:S08]  /*2dd0*/  HMMA.16816.F32.BF16 R68, R4.reuse, R28, R108 ;  /* 0x0000001c0444723c */ /* 0x060ff0000004186c */
[C---:B------:R-:W-:Y:S08]  /*2de0*/  HMMA.16816.F32.BF16 R124, R4.reuse, R24, R104 ;  /* 0x00000018047c723c */ /* 0x040ff00000041868 */
[C---:B------:R-:W-:Y:S08]  /*2df0*/  HMMA.16816.F32.BF16 R120, R4.reuse, R26, R92 ;  /* 0x0000001a0478723c */ /* 0x040ff0000004185c */
[----:B------:R-:W-:Y:S08]  /*2e00*/  HMMA.16816.F32.BF16 R136, R4, R36, R80 ;  /* 0x000000240488723c */ /* 0x000ff00000041850 */
[C---:B-1----:R-:W-:Y:S08]  /*2e10*/  HMMA.16816.F32.BF16 R132, R12.reuse, R28, R100 ;  /* 0x0000001c0c84723c */ /* 0x042ff00000041864 */
[C---:B------:R-:W-:Y:S08]  /*2e20*/  HMMA.16816.F32.BF16 R128, R12.reuse, R30, R76 ;  /* 0x0000001e0c80723c */ /* 0x040ff0000004184c */
[C---:B------:R-:W-:Y:S08]  /*2e30*/  HMMA.16816.F32.BF16 R116, R12.reuse, R24, R64 ;  /* 0x000000180c74723c */ /* 0x040ff00000041840 */
[C---:B------:R-:W-:Y:S01]  /*2e40*/  HMMA.16816.F32.BF16 R112, R12.reuse, R26, R60 ;  /* 0x0000001a0c70723c */ /* 0x040fe2000004183c */
[----:B------:R-:W-:Y:S04]  /*2e50*/  LDSM.16.M88.4 R24, [R243] ;  /* 0x00000000f318783b */ /* 0x000fe80000000200 */
[----:B------:R-:W-:Y:S03]  /*2e60*/  LDSM.16.M88.4 R60, [R241] ;  /* 0x00000000f13c783b */ /* 0x000fe60000000200 */
[C---:B------:R-:W-:Y:S08]  /*2e70*/  HMMA.16816.F32.BF16 R108, R12.reuse, R20, R56 ;  /* 0x000000140c6c723c */ /* 0x040ff00000041838 */
[C---:B------:R-:W-:Y:S01]  /*2e80*/  HMMA.16816.F32.BF16 R104, R12.reuse, R22, R32 ;  /* 0x000000160c68723c */ /* 0x040fe20000041820 */
[----:B------:R-:W-:Y:S07]  /*2e90*/  LDSM.16.M88.4 R32, [R228+0x3000] ;  /* 0x00300000e420783b */ /* 0x000fee0000000200 */
[C---:B------:R-:W-:Y:S01]  /*2ea0*/  HMMA.16816.F32.BF16 R92, R12.reuse, R36, R48 ;  /* 0x000000240c5c723c */ /* 0x040fe20000041830 */
[----:B------:R-:W-:Y:S07]  /*2eb0*/  LDSM.16.M88.4 R48, [R242] ;  /* 0x00000000f230783b */ /* 0x000fee0000000200 */
[----:B------:R-:W-:Y:S01]  /*2ec0*/  HMMA.16816.F32.BF16 R80, R12, R38, R16 ;  /* 0x000000260c50723c */ /* 0x000fe20000041810 */
[----:B------:R-:W1:Y:S04]  /*2ed0*/  LDSM.16.M88.4 R12, [R235+0x4000] ;  /* 0x00400000eb0c783b */ /* 0x000e680000000200 */
[----:B------:R-:W4:Y:S03]  /*2ee0*/  LDSM.16.M88.4 R16, [R228+0x3800] ;  /* 0x00380000e410783b */ /* 0x000f260000000200 */
[C---:B------:R-:W-:Y:S01]  /*2ef0*/  HMMA.16816.F32.BF16 R96, R4.reuse, R30, R96 ;  /* 0x0000001e0460723c */ /* 0x040fe20000041860 */
[----:B------:R-:W-:Y:S07]  /*2f00*/  LDSM.16.M88.4 R28, [R244] ;  /* 0x00000000f41c783b */ /* 0x000fee0000000200 */
[C---:B------:R-:W-:Y:S08]  /*2f10*/  HMMA.16816.F32.BF16 R140, R4.reuse, R22, R84 ;  /* 0x00000016048c723c */ /* 0x040ff00000041854 */
[C---:B------:R-:W-:Y:S01]  /*2f20*/  HMMA.16816.F32.BF16 R88, R4.reuse, R20, R88 ;  /* 0x000000140458723c */ /* 0x040fe20000041858 */
[----:B------:R-:W-:Y:S07]  /*2f30*/  LDSM.16.M88.4 R20, [R237+0x4000] ;  /* 0x00400000ed14783b */ /* 0x000fee0000000200 */
[----:B------:R-:W-:Y:S01]  /*2f40*/  HMMA.16816.F32.BF16 R84, R4, R38, R72 ;  /* 0x000000260454723c */ /* 0x000fe20000041848 */
[----:B------:R-:W5:Y:S07]  /*2f50*/  LDSM.16.M88.4 R4, [R237+0x6000] ;  /* 0x00600000ed04783b */ /* 0x000f6e0000000200 */
[C---:B--2---:R-:W-:Y:S08]  /*2f60*/  HMMA.16816.F32.BF16 R72, R8.reuse, R44, R68 ;  /* 0x0000002c0848723c */ /* 0x044ff00000041844 */
[C---:B------:R-:W-:Y:S08]  /*2f70*/  HMMA.16816.F32.BF16 R68, R8.reuse, R46, R96 ;  /* 0x0000002e0844723c */ /* 0x040ff00000041860 */
[C---:B---3--:R-:W-:Y:S08]  /*2f80*/  HMMA.16816.F32.BF16 R64, R8.reuse, R40, R124 ;  /* 0x000000280840723c */ /* 0x048ff0000004187c */
[----:B------:R-:W-:Y:S08]  /*2f90*/  HMMA.16816.F32.BF16 R56, R8, R42, R120 ;  /* 0x0000002a0838723c */ /* 0x000ff00000041878 */
[C---:B-1----:R-:W-:Y:S08]  /*2fa0*/  HMMA.16816.F32.BF16 R76, R12.reuse, R44, R132 ;  /* 0x0000002c0c4c723c */ /* 0x042ff00000041884 */
[C---:B------:R-:W-:Y:S08]  /*2fb0*/  HMMA.16816.F32.BF16 R36, R12.reuse, R40, R116 ;  /* 0x000000280c24723c */ /* 0x040ff00000041874 */
[C---:B------:R-:W-:Y:S08]  /*2fc0*/  HMMA.16816.F32.BF16 R44, R12.reuse, R46, R128 ;  /* 0x0000002e0c2c723c */ /* 0x040ff00000041880 */
[----:B------:R-:W-:Y:S08]  /*2fd0*/  HMMA.16816.F32.BF16 R40, R12, R42, R112 ;  /* 0x0000002a0c28723c */ /* 0x000ff00000041870 */
[C---:B------:R-:W-:Y:S08]  /*2fe0*/  HMMA.16816.F32.BF16 R88, R8.reuse, R32, R88 ;  /* 0x000000200858723c */ /* 0x040ff00000041858 */
[C---:B------:R-:W-:Y:S08]  /*2ff0*/  HMMA.16816.F32.BF16 R100, R8.reuse, R34, R140 ;  /* 0x000000220864723c */ /* 0x040ff0000004188c */
[C---:B----4-:R-:W-:Y:S08]  /*3000*/  HMMA.16816.F32.BF16 R96, R8.reuse, R16, R136 ;  /* 0x000000100860723c */ /* 0x050ff00000041888 */
[----:B------:R-:W-:Y:S08]  /*3010*/  HMMA.16816.F32.BF16 R84, R8, R18, R84 ;  /* 0x000000120854723c */ /* 0x000ff00000041854 */
[C---:B------:R-:W-:Y:S08]  /*3020*/  HMMA.16816.F32.BF16 R8, R12.reuse, R32, R108 ;  /* 0x000000200c08723c */ /* 0x040ff0000004186c */
[C---:B------:R-:W-:Y:S08]  /*3030*/  HMMA.16816.F32.BF16 R32, R12.reuse, R34, R104 ;  /* 0x000000220c20723c */ /* 0x040ff00000041868 */
[C---:B------:R-:W-:Y:S08]  /*3040*/  HMMA.16816.F32.BF16 R92, R12.reuse, R16, R92 ;  /* 0x000000100c5c723c */ /* 0x040ff0000004185c */
[----:B------:R-:W-:Y:S01]  /*3050*/  HMMA.16816.F32.BF16 R80, R12, R18, R80 ;  /* 0x000000120c50723c */ /* 0x000fe20000041850 */
[----:B------:R-:W-:Y:S04]  /*3060*/  LDSM.16.M88.4 R16, [R236+0x6000] ;  /* 0x00600000ec10783b */ /* 0x000fe80000000200 */
[----:B------:R-:W-:Y:S03]  /*3070*/  LDSM.16.M88.4 R12, [R236+0x4000] ;  /* 0x00400000ec0c783b */ /* 0x000fe60000000200 */
[----:B-----5:R-:W-:Y:S01]  /*3080*/  HMMA.16816.F32.BF16 R140, R4, R26, R56 ;  /* 0x0000001a048c723c */ /* 0x020fe20000041838 */
[----:B------:R-:W1:Y:S07]  /*3090*/  LDSM.16.M88.4 R56, [R234+0x2000] ;  /* 0x00200000ea38783b */ /* 0x000e6e0000000200 */
[C---:B------:R-:W-:Y:S01]  /*30a0*/  HMMA.16816.F32.BF16 R120, R20.reuse, R30, R44 ;  /* 0x0000001e1478723c */ /* 0x040fe2000004182c */
[----:B------:R-:W2:Y:S07]  /*30b0*/  LDSM.16.M88.4 R44, [R234+0x2800] ;  /* 0x00280000ea2c783b */ /* 0x000eae0000000200 */
[C---:B------:R-:W-:Y:S01]  /*30c0*/  HMMA.16816.F32.BF16 R116, R20.reuse, R24, R36 ;  /* 0x000000181474723c */ /* 0x040fe20000041824 */
[----:B------:R-:W-:Y:S07]  /*30d0*/  LDSM.16.M88.4 R36, [R234+0x3800] ;  /* 0x00380000ea24783b */ /* 0x000fee0000000200 */
[----:B------:R-:W-:Y:S01]  /*30e0*/  HMMA.16816.F32.BF16 R112, R20, R26, R40 ;  /* 0x0000001a1470723c */ /* 0x000fe20000041828 */
[----:B------:R-:W3:Y:S07]  /*30f0*/  LDSM.16.M88.4 R40, [R234+0x3000] ;  /* 0x00300000ea28783b */ /* 0x000eee0000000200 */
[C---:B------:R-:W-:Y:S08]  /*3100*/  HMMA.16816.F32.BF16 R72, R4.reuse, R28, R72 ;  /* 0x0000001c0448723c */ /* 0x040ff00000041848 */
[C---:B------:R-:W-:Y:S01]  /*3110*/  HMMA.16816.F32.BF16 R144, R4.reuse, R24, R64 ;  /* 0x000000180490723c */ /* 0x040fe20000041840 */
[----:B------:R-:W-:Y:S07]  /*3120*/  LDSM.16.M88.4 R24, [R231+0x3000] ;  /* 0x00300000e718783b */ /* 0x000fee0000000200 */
[C---:B------:R-:W-:Y:S08]  /*3130*/  HMMA.16816.F32.BF16 R148, R4.reuse, R30, R68 ;  /* 0x0000001e0494723c */ /* 0x040ff00000041844 */
        /* <DEDUP_REMOVED lines=8> */
[----:B------:R-:W-:Y:S07]  /*31c0*/  LDSM.16.M88.4 R8, [R238+0x4000] ;  /* 0x00400000ee08783b */ /* 0x000fee0000000200 */
[C---:B------:R-:W-:Y:S01]  /*31d0*/  HMMA.16816.F32.BF16 R104, R20.reuse, R50, R32 ;  /* 0x000000321468723c */ /* 0x040fe20000041820 */
[----:B------:R-:W-:Y:S07]  /*31e0*/  LDSM.16.M88.4 R32, [R231+0x2000] ;  /* 0x00200000e720783b */ /* 0x000fee0000000200 */
[C---:B------:R-:W-:Y:S08]  /*31f0*/  HMMA.16816.F32.BF16 R100, R20.reuse, R60, R92 ;  /* 0x0000003c1464723c */ /* 0x040ff0000004185c */
[----:B------:R-:W-:Y:S01]  /*3200*/  HMMA.16816.F32.BF16 R68, R20, R62, R80 ;  /* 0x0000003e1444723c */ /* 0x000fe20000041850 */
[----:B------:R-:W4:Y:S01]  /*3210*/  LDSM.16.M88.4 R20, [R231+0x3800] ;  /* 0x00380000e714783b */ /* 0x000f220000000200 */
[----:B------:R-:W-:Y:S01]  /*3220*/  ISETP.GE.AND P0, PT, R187, 0x2, PT ;  /* 0x00000002bb00780c */ /* 0x000fe20003f06270 */
[----:B------:R-:W-:-:S05]  /*3230*/  DEPBAR.LE SB0, 0x0 ;  /* 0x000080000000791a */ /* 0x000fca0000000000 */
[C---:B-1----:R-:W-:Y:S08]  /*3240*/  HMMA.16816.F32.BF16 R96, R16.reuse, R56, R72 ;  /* 0x000000381060723c */ /* 0x042ff00000041848 */
[C---:B------:R-:W-:Y:S08]  /*3250*/  HMMA.16816.F32.BF16 R92, R16.reuse, R58, R148 ;  /* 0x0000003a105c723c */ /* 0x040ff00000041894 */
[C---:B--2---:R-:W-:Y:S08]  /*3260*/  HMMA.16816.F32.BF16 R88, R16.reuse, R44, R144 ;  /* 0x0000002c1058723c */ /* 0x044ff00000041890 */
[C---:B------:R-:W-:Y:S08]  /*3270*/  HMMA.16816.F32.BF16 R84, R16.reuse, R46, R140 ;  /* 0x0000002e1054723c */ /* 0x040ff0000004188c */
[C---:B---3--:R-:W-:Y:S08]  /*3280*/  HMMA.16816.F32.BF16 R80, R16.reuse, R40, R136 ;  /* 0x000000281050723c */ /* 0x048ff00000041888 */
        /* <DEDUP_REMOVED lines=11> */
[----:B------:R-:W-:Y:S07]  /*3340*/  BSSY B0, `(.L_x_1486) ;  /* 0x0000034000007945 */ /* 0x000fee0003800000 */
[----:B----4-:R-:W-:Y:S08]  /*3350*/  HMMA.16816.F32.BF16 R68, R4, R22, R64 ;  /* 0x000000160444723c */ /* 0x010ff00000041840 */
[----:B------:R-:W-:Y:S08]  /*3360*/  HMMA.16816.F32.BF16 R64, R8, R28, R48 ;  /* 0x0000001c0840723c */ /* 0x000ff00000041830 */
[C---:B------:R-:W-:Y:S08]  /*3370*/  HMMA.16816.F32.BF16 R96, R4.reuse, R32, R96 ;  /* 0x000000200460723c */ /* 0x040ff00000041860 */
[----:B------:R-:W-:Y:S08]  /*3380*/  HMMA.16816.F32.BF16 R92, R4, R34, R92 ;  /* 0x00000022045c723c */ /* 0x000ff0000004185c */
[C---:B------:R-:W-:Y:S08]  /*3390*/  HMMA.16816.F32.BF16 R60, R8.reuse, R32, R60 ;  /* 0x00000020083c723c */ /* 0x040ff0000004183c */
[C---:B------:R-:W-:Y:S08]  /*33a0*/  HMMA.16816.F32.BF16 R56, R8.reuse, R34, R56 ;  /* 0x000000220838723c */ /* 0x040ff00000041838 */
[----:B------:R-:W-:Y:S08]  /*33b0*/  HMMA.16816.F32.BF16 R48, R8, R30, R44 ;  /* 0x0000001e0830723c */ /* 0x000ff0000004182c */
        /* <DEDUP_REMOVED lines=44> */
.L_x_1487:
[----:B------:R-:W-:Y:S05]  /*3680*/  BSYNC B0 ;  /* 0x0000000000007941 */ /* 0x000fea0003800000 */
.L_x_1486:
[----:B------:R-:W2:Y:S04]  /*3690*/  LDL R0, [R1+0x58] ;  /* 0x0000580001007983 */ /* 0x000ea80000100800 */
[----:B------:R-:W2:Y:S04]  /*36a0*/  LDL R204, [R1+0x44] ;  /* 0x0000440001cc7983 */ /* 0x000ea80000100800 */
[----:B-1----:R-:W3:Y:S04]  /*36b0*/  LDL R4, [R1+0x54] ;  /* 0x0000540001047983 */ /* 0x002ee80000100800 */
[----:B------:R-:W-:Y:S04]  /*36c0*/  LDSM.16.MT88.4 R100, [R233+0x2000] ;  /* 0x00200000e964783b */ /* 0x000fe80000004200 */
[----:B------:R-:W-:Y:S04]  /*36d0*/  LDSM.16.MT88.4 R116, [R232+0x2000] ;  /* 0x00200000e874783b */ /* 0x000fe80000004200 */
[----:B------:R-:W0:Y:S01]  /*36e0*/  LDGDEPBAR ;  /* 0x00000000000079af */ /* 0x000e220000000000 */
[----:B--2---:R-:W-:-:S04]  /*36f0*/  IMAD.IADD R0, R0, 0x1, R204 ;  /* 0x0000000100007824 */ /* 0x004fc800078e02cc */
[----:B------:R-:W-:-:S05]  /*3700*/  @P4 IMAD.HI.U32 R2, R0, c[0x0][0x2c8], RZ ;  /* 0x0000b20000024a27 */ /* 0x000fca00078e00ff */
[----:B------:R-:W-:-:S05]  /*3710*/  @P4 SHF.R.U32.HI R0, RZ, c[0x0][0x2cc], R2 ;  /* 0x0000b300ff004a19 */ /* 0x000fca0000011602 */
[----:B------:R-:W1:Y:S04]  /*3720*/  SHFL.IDX PT, R2, R0, RZ, 0x1c1f ;  /* 0x001c1fff00027589 */ /* 0x000e6800000e0000 */
[----:B------:R-:W2:Y:S04]  /*3730*/  SHFL.IDX PT, R3, R0, 0x1, 0x1c1f ;  /* 0x003c1f0000037f89 */ /* 0x000ea800000e0000 */
[----:B------:R-:W4:Y:S04]  /*3740*/  SHFL.IDX PT, R6, R0, 0x2, 0x1c1f ;  /* 0x005c1f0000067f89 */ /* 0x000f2800000e0000 */
[----:B------:R1:W2:Y:S02]  /*3750*/  SHFL.IDX PT, R5, R0, 0x3, 0x1c1f ;  /* 0x007c1f0000057f89 */ /* 0x0002a400000e0000 */
[----:B-1----:R-:W-:-:S05]  /*3760*/  IMAD R0, R52, R152, 0x1 ;  /* 0x0000000134007424 */ /* 0x002fca00078e0298 */
[----:B---3--:R-:W-:-:S04]  /*3770*/  IADD3 R0, -R4, c[0x0][0x1d0], R0 ;  /* 0x0000740004007a10 */ /* 0x008fc80007ffe100 */
[----:B------:R-:W-:Y:S01]  /*3780*/  IADD3 R0, R0, -c[0x0][0x168], RZ ;  /* 0x80005a0000007a10 */ /* 0x000fe20007ffe0ff */
[----:B------:R-:W-:-:S04]  /*3790*/  IMAD.IADD R4, R53, 0x1, -R4 ;  /* 0x0000000135047824 */ /* 0x000fc800078e0a04 */
[----:B------:R-:W-:-:S05]  /*37a0*/  IMAD.IADD R2, R0, 0x1, R2 ;  /* 0x0000000100027824 */ /* 0x000fca00078e0202 */
[----:B------:R-:W-:Y:S01]  /*37b0*/  IMNMX R2, R4, R2, PT ;  /* 0x0000000204027217 */ /* 0x000fe20003800200 */
[C---:B--2---:R-:W-:Y:S02]  /*37c0*/  IMAD.IADD R3, R0.reuse, 0x1, R3 ;  /* 0x0000000100037824 */ /* 0x044fe400078e0203 */
[----:B----4-:R-:W-:Y:S01]  /*37d0*/  IMAD.IADD R6, R0, 0x1, R6 ;  /* 0x0000000100067824 */ /* 0x010fe200078e0206 */
[C---:B------:R-:W-:Y:S02]  /*37e0*/  ISETP.GT.AND P2, PT, R2.reuse, RZ, PT ;  /* 0x000000ff0200720c */ /* 0x040fe40003f44270 */
[----:B------:R-:W-:Y:S01]  /*37f0*/  ISETP.GT.AND P0, PT, R2, 0x1, PT ;  /* 0x000000010200780c */ /* 0x000fe20003f04270 */
[----:B------:R-:W-:Y:S01]  /*3800*/  IMAD.IADD R5, R0, 0x1, R5 ;  /* 0x0000000100057824 */ /* 0x000fe200078e0205 */
[----:B------:R-:W-:Y:S02]  /*3810*/  ISETP.GT.AND P1, PT, R2, 0x8, PT ;  /* 0x000000080200780c */ /* 0x000fe40003f24270 */
[----:B------:R-:W-:-:S02]  /*3820*/  FSEL R7, R60, -INF , P2 ;  /* 0xff8000003c077808 */ /* 0x000fc40001000000 */
[----:B------:R-:W-:Y:S02]  /*3830*/  FSEL R8, R61, -INF , P0 ;  /* 0xff8000003d087808 */ /* 0x000fe40000000000 */
[C---:B------:R-:W-:Y:S02]  /*3840*/  IMNMX R0, R4.reuse, R3, PT ;  /* 0x0000000304007217 */ /* 0x040fe40003800200 */
[C---:B------:R-:W-:Y:S02]  /*3850*/  IMNMX R3, R4.reuse, R6, PT ;  /* 0x0000000604037217 */ /* 0x040fe40003800200 */
[----:B------:R-:W-:Y:S02]  /*3860*/  IMNMX R4, R4, R5, PT ;  /* 0x0000000504047217 */ /* 0x000fe40003800200 */
[----:B------:R-:W-:Y:S02]  /*3870*/  ISETP.GT.AND P3, PT, R2, 0x9, PT ;  /* 0x000000090200780c */ /* 0x000fe40003f64270 */
[----:B------:R-:W-:-:S02]  /*3880*/  FSEL R9, R56, -INF , P1 ;  /* 0xff80000038097808 */ /* 0x000fc40000800000 */
[----:B------:R-:W-:Y:S02]  /*3890*/  FMNMX.FTZ R5, R7, R8, !PT ;  /* 0x0000000807057209 */ /* 0x000fe40007810000 */
[----:B------:R-:W-:Y:S02]  /*38a0*/  ISETP.GT.AND P1, PT, R0, 0x1, PT ;  /* 0x000000010000780c */ /* 0x000fe40003f24270 */
[----:B------:R-:W-:Y:S02]  /*38b0*/  ISETP.GT.AND P0, PT, R2, 0x10, PT ;  /* 0x000000100200780c */ /* 0x000fe40003f04270 */
[----:B------:R-:W-:Y:S02]  /*38c0*/  FSEL R10, R57, -INF , P3 ;  /* 0xff800000390a7808 */ /* 0x000fe40001800000 */
        /* <DEDUP_REMOVED lines=10> */
[----:B------:R-:W-:Y:S02]  /*3970*/  FMNMX.FTZ R5, R12, R5, !PT ;  /* 0x000000050c057209 */ /* 0x000fe40007810000 */
[C---:B------:R-:W-:Y:S02]  /*3980*/  ISETP.GT.AND P2, PT, R0.reuse, RZ, PT ;  /* 0x000000ff0000720c */ /* 0x040fe40003f44270 */
[----:B------:R-:W-:Y:S02]  /*3990*/  ISETP.GT.AND P0, PT, R0, 0x9, PT ;  /* 0x000000090000780c */ /* 0x000fe40003f04270 */
[----:B------:R-:W-:-:S02]  /*39a0*/  ISETP.GT.AND P1, PT, R2, 0x20, PT ;  /* 0x000000200200780c */ /* 0x000fc40003f24270 */
[----:B------:R-:W-:Y:S02]  /*39b0*/  FSEL R14, R49, -INF , P3 ;  /* 0xff800000310e7808 */ /* 0x000fe40001800000 */
[----:B------:R-:W-:Y:S02]  /*39c0*/  FMNMX.FTZ R5, R13, R5, !PT ;  /* 0x000000050d057209 */ /* 0x000fe40007810000 */
[----:B------:R-:W-:Y:S02]  /*39d0*/  FSEL R25, R62, -INF , P2 ;  /* 0xff8000003e197808 */ /* 0x000fe40001000000 */
[----:B------:R-:W-:Y:S02]  /*39e0*/  ISETP.GT.AND P2, PT, R0, 0x8, PT ;  /* 0x000000080000780c */ /* 0x000fe40003f44270 */
[----:B------:R-:W-:Y:S02]  /*39f0*/  FSEL R27, R59, -INF , P0 ;  /* 0xff8000003b1b7808 */ /* 0x000fe40000000000 */
[----:B------:R-:W-:-:S02]  /*3a00*/  ISETP.GT.AND P0, PT, R2, 0x21, PT ;  /* 0x000000210200780c */ /* 0x000fc40003f04270 */
[----:B------:R-:W-:Y:S02]  /*3a10*/  FSEL R167, R36, -INF , P1 ;  /* 0xff80000024a77808 */ /* 0x000fe40000800000 */
[----:B------:R-:W-:Y:S02]  /*3a20*/  FMNMX.FTZ R5, R14, R5, !PT ;  /* 0x000000050e057209 */ /* 0x000fe40007810000 */
[----:B------:R-:W-:Y:S02]  /*3a30*/  FSEL R28, R58, -INF , P2 ;  /* 0xff8000003a1c7808 */ /* 0x000fe40001000000 */
[----:B------:R-:W-:Y:S02]  /*3a40*/  ISETP.GT.AND P2, PT, R2, 0x28, PT ;  /* 0x000000280200780c */ /* 0x000fe40003f44270 */
[----:B------:R-:W-:Y:S02]  /*3a50*/  FSEL R166, R37, -INF , P0 ;  /* 0xff80000025a67808 */ /* 0x000fe40000000000 */
[----:B------:R-:W-:-:S02]  /*3a60*/  FMNMX.FTZ R5, R167, R5, !PT ;  /* 0x00000005a7057209 */ /* 0x000fc40007810000 */
[----:B------:R-:W-:Y:S02]  /*3a70*/  ISETP.GT.AND P1, PT, R2, 0x29, PT ;  /* 0x000000290200780c */ /* 0x000fe40003f24270 */
[----:B------:R-:W-:Y:S02]  /*3a80*/  FSEL R165, R44, -INF , P2 ;  /* 0xff8000002ca57808 */ /* 0x000fe40001000000 */
[----:B------:R-:W-:Y:S02]  /*3a90*/  FMNMX.FTZ R5, R166, R5, !PT ;  /* 0x00000005a6057209 */ /* 0x000fe40007810000 */
[----:B------:R-:W-:Y:S02]  /*3aa0*/  ISETP.GT.AND P0, PT, R2, 0x30, PT ;  /* 0x000000300200780c */ /* 0x000fe40003f04270 */
[----:B------:R-:W-:Y:S02]  /*3ab0*/  FSEL R164, R45, -INF , P1 ;  /* 0xff8000002da47808 */ /* 0x000fe40000800000 */
[----:B------:R-:W-:-:S02]  /*3ac0*/  FMNMX.FTZ R5, R165, R5, !PT ;  /* 0x00000005a5057209 */ /* 0x000fc40007810000 */
[C---:B------:R-:W-:Y:S02]  /*3ad0*/  ISETP.GT.AND P5, PT, R2.reuse, 0x31, PT ;  /* 0x000000310200780c */ /* 0x040fe40003fa4270 */
[C---:B------:R-:W-:Y:S02]  /*3ae0*/  ISETP.GT.AND P3, PT, R2.reuse, 0x38, PT ;  /* 0x000000380200780c */ /* 0x040fe40003f64270 */
[----:B------:R-:W-:Y:S02]  /*3af0*/  ISETP.GT.AND P2, PT, R2, 0x39, PT ;  /* 0x000000390200780c */ /* 0x000fe40003f44270 */
[----:B------:R-:W-:Y:S02]  /*3b00*/  FSEL R162, R40, -INF , P0 ;  /* 0xff80000028a27808 */ /* 0x000fe40000000000 */
[----:B------:R-:W-:Y:S02]  /*3b10*/  FMNMX.FTZ R2, R164, R5, !PT ;  /* 0x00000005a4027209 */ /* 0x000fe40007810000 */
[----:B------:R-:W-:-:S02]  /*3b20*/  FSEL R161, R41, -INF , P5 ;  /* 0xff80000029a17808 */ /* 0x000fc40002800000 */
[----:B------:R-:W-:Y:S02]  /*3b30*/  FMNMX.FTZ R2, R162, R2, !PT ;  /* 0x00000002a2027209 */ /* 0x000fe40007810000 */
[----:B------:R-:W-:Y:S02]  /*3b40*/  FSEL R159, R32, -INF , P3 ;  /* 0xff800000209f7808 */ /* 0x000fe40001800000 */
[----:B------:R-:W-:Y:S02]  /*3b50*/  FMNMX.FTZ R2, R161, R2, !PT ;  /* 0x00000002a1027209 */ /* 0x000fe40007810000 */
[----:B------:R-:W-:Y:S02]  /*3b60*/  ISETP.GT.AND P0, PT, R0, 0x11, PT ;  /* 0x000000110000780c */ /* 0x000fe40003f04270 */
[----:B------:R-:W-:Y:S02]  /*3b70*/  FSEL R157, R33, -INF , P2 ;  /* 0xff800000219d7808 */ /* 0x000fe40001000000 */
[----:B------:R-:W-:-:S02]  /*3b80*/  FMNMX.FTZ R2, R159, R2, !PT ;  /* 0x000000029f027209 */ /* 0x000fc40007810000 */
[----:B------:R-:W-:Y:S02]  /*3b90*/  FSEL R23, R67, -INF , P0 ;  /* 0xff80000043177808 */ /* 0x000fe40000000000 */
[C---:B------:R-:W-:Y:S02]  /*3ba0*/  ISETP.GT.AND P1, PT, R0.reuse, 0x10, PT ;  /* 0x000000100000780c */ /* 0x040fe40003f24270 */
[----:B------:R-:W-:Y:S02]  /*3bb0*/  ISETP.GT.AND P0, PT, R0, 0x19, PT ;  /* 0x000000190000780c */ /* 0x000fe40003f04270 */
[----:B------:R-:W-:Y:S02]  /*3bc0*/  FMNMX.FTZ R2, R157, R2, !PT ;  /* 0x000000029d027209 */ /* 0x000fe40007810000 */
[----:B------:R-:W-:Y:S02]  /*3bd0*/  FSEL R19, R66, -INF , P1 ;  /* 0xff80000042137808 */ /* 0x000fe40000800000 */
[----:B------:R-:W-:Y:S01]  /*3be0*/  FSEL R26, R51, -INF , P0 ;  /* 0xff800000331a7808 */ /* 0x000fe20000000000 */
[----:B------:R-:W1:Y:S01]  /*3bf0*/  SHFL.BFLY PT, R6, R2, 0x2, 0x1f ;  /* 0x0c401f0002067f89 */ /* 0x000e6200000e0000 */
[----:B------:R-:W-:-:S02]  /*3c00*/  ISETP.GT.AND P1, PT, R0, 0x18, PT ;  /* 0x000000180000780c */ /* 0x000fc40003f24270 */
[C---:B------:R-:W-:Y:S02]  /*3c10*/  ISETP.GT.AND P3, PT, R0.reuse, 0x20, PT ;  /* 0x000000200000780c */ /* 0x040fe40003f64270 */
[C---:B------:R-:W-:Y:S02]  /*3c20*/  ISETP.GT.AND P2, PT, R0.reuse, 0x21, PT ;  /* 0x000000210000780c */ /* 0x040fe40003f44270 */
[----:B------:R-:W-:Y:S02]  /*3c30*/  ISETP.GT.AND P0, PT, R0, 0x28, PT ;  /* 0x000000280000780c */ /* 0x000fe40003f04270 */
[----:B------:R-:W-:Y:S02]  /*3c40*/  FMNMX.FTZ R5, R25, R29, !PT ;  /* 0x0000001d19057209 */ /* 0x000fe40007810000 */
[----:B------:R-:W-:Y:S02]  /*3c50*/  FSEL R24, R50, -INF , P1 ;  /* 0xff80000032187808 */ /* 0x000fe40000800000 */
[----:B------:R-:W-:-:S02]  /*3c60*/  FSEL R154, R38, -INF , P3 ;  /* 0xff800000269a7808 */ /* 0x000fc40001800000 */
[----:B------:R-:W-:Y:S02]  /*3c70*/  FSEL R152, R39, -INF , P2 ;  /* 0xff80000027987808 */ /* 0x000fe40001000000 */
[----:B------:R-:W-:Y:S01]  /*3c80*/  FSEL R151, R46, -INF , P0 ;  /* 0xff8000002e977808 */ /* 0x000fe20000000000 */
[----:B------:R-:W-:Y:S01]  /*3c90*/  LDSM.16.MT88.4 R36, [R229+0x800] ;  /* 0x00080000e524783b */ /* 0x000fe20000004200 */
[C---:B------:R-:W-:Y:S02]  /*3ca0*/  ISETP.GT.AND P5, PT, R0.reuse, 0x29, PT ;  /* 0x000000290000780c */ /* 0x040fe40003fa4270 */
[C---:B------:R-:W-:Y:S02]  /*3cb0*/  ISETP.GT.AND P3, PT, R0.reuse, 0x30, PT ;  /* 0x000000300000780c */ /* 0x040fe40003f64270 */
[C---:B------:R-:W-:Y:S02]  /*3cc0*/  ISETP.GT.AND P2, PT, R0.reuse, 0x31, PT ;  /* 0x000000310000780c */ /* 0x040fe40003f44270 */
[----:B------:R-:W-:-:S02]  /*3cd0*/  ISETP.GT.AND P1, PT, R0, 0x38, PT ;  /* 0x000000380000780c */ /* 0x000fc40003f24270 */
[----:B------:R-:W-:Y:S02]  /*3ce0*/  ISETP.GT.AND P0, PT, R0, 0x39, PT ;  /* 0x000000390000780c */ /* 0x000fe40003f04270 */
[----:B------:R-:W-:-:S04]  /*3cf0*/  FMNMX.FTZ R0, R28, R5, !PT ;  /* 0x000000051c007209 */ /* 0x000fc80007810000 */
[----:B------:R-:W-:-:S04]  /*3d00*/  FMNMX.FTZ R0, R27, R0, !PT ;  /* 0x000000001b007209 */ /* 0x000fc80007810000 */
[----:B------:R-:W-:-:S04]  /*3d10*/  FMNMX.FTZ R0, R19, R0, !PT ;  /* 0x0000000013007209 */ /* 0x000fc80007810000 */
[----:B------:R-:W-:-:S04]  /*3d20*/  FMNMX.FTZ R0, R23, R0, !PT ;  /* 0x0000000017007209 */ /* 0x000fc80007810000 */
[----:B------:R-:W-:Y:S02]  /*3d30*/  FMNMX.FTZ R5, R24, R0, !PT ;  /* 0x0000000018057209 */ /* 0x000fe40007810000 */
[----:B-1----:R-:W-:Y:S02]  /*3d40*/  FMNMX.FTZ R0, R2, R6, !PT ;  /* 0x0000000602007209 */ /* 0x002fe40007810000 */
[----:B------:R-:W-:-:S04]  /*3d50*/  FMNMX.FTZ R2, R26, R5, !PT ;  /* 0x000000051a027209 */ /* 0x000fc80007810000 */
[----:B------:R-:W-:Y:S01]  /*3d60*/  FMNMX.FTZ R2, R154, R2, !PT ;  /* 0x000000029a027209 */ /* 0x000fe20007810000 */
[----:B------:R-:W1:Y:S03]  /*3d70*/  SHFL.BFLY PT, R5, R0, 0x1, 0x1f ;  /* 0x0c201f0000057f89 */ /* 0x000e6600000e0000 */
[----:B------:R-:W-:Y:S02]  /*3d80*/  FMNMX.FTZ R2, R152, R2, !PT ;  /* 0x0000000298027209 */ /* 0x000fe40007810000 */
[----:B------:R-:W-:Y:S02]  /*3d90*/  FSEL R150, R47, -INF , P5 ;  /* 0xff8000002f967808 */ /* 0x000fe40002800000 */
[----:B------:R-:W-:Y:S01]  /*3da0*/  FMNMX.FTZ R2, R151, R2, !PT ;  /* 0x0000000297027209 */ /* 0x000fe20007810000 */
[----:B------:R-:W-:Y:S01]  /*3db0*/  LDSM.16.MT88.4 R44, [R233] ;  /* 0x00000000e92c783b */ /* 0x000fe20000004200 */
[----:B------:R-:W-:-:S02]  /*3dc0*/  FSEL R149, R42, -INF , P3 ;  /* 0xff8000002a957808 */ /* 0x000fc40001800000 */
[----:B------:R-:W-:Y:S02]  /*3dd0*/  FMNMX.FTZ R2, R150, R2, !PT ;  /* 0x0000000296027209 */ /* 0x000fe40007810000 */
[----:B------:R-:W-:Y:S02]  /*3de0*/  FSEL R148, R43, -INF , P2 ;  /* 0xff8000002b947808 */ /* 0x000fe40001000000 */
[----:B------:R-:W-:Y:S01]  /*3df0*/  FMNMX.FTZ R2, R149, R2, !PT ;  /* 0x0000000295027209 */ /* 0x000fe20007810000 */
[----:B------:R-:W-:Y:S01]  /*3e00*/  LDSM.16.MT88.4 R40, [R229] ;  /* 0x00000000e528783b */ /* 0x000fe20000004200 */
[----:B------:R-:W-:Y:S02]  /*3e10*/  FSEL R146, R35, -INF , P0 ;  /* 0xff80000023927808 */ /* 0x000fe40000000000 */
[----:B------:R-:W-:Y:S02]  /*3e20*/  FSEL R147, R34, -INF , P1 ;  /* 0xff80000022937808 */ /* 0x000fe40000800000 */
[----:B------:R-:W-:-:S02]  /*3e30*/  ISETP.GT.AND P0, PT, R4, 0x1, PT ;  /* 0x000000010400780c */ /* 0x000fc40003f04270 */
[----:B------:R-:W-:Y:S02]  /*3e40*/  FMNMX.FTZ R2, R148, R2, !PT ;  /* 0x0000000294027209 */ /* 0x000fe40007810000 */
[C---:B------:R-:W-:Y:S02]  /*3e50*/  ISETP.GT.AND P3, PT, R3.reuse, RZ, PT ;  /* 0x000000ff0300720c */ /* 0x040fe40003f64270 */
[----:B------:R-:W-:Y:S02]  /*3e60*/  ISETP.GT.AND P2, PT, R3, 0x1, PT ;  /* 0x000000010300780c */ /* 0x000fe40003f44270 */
[----:B------:R-:W-:Y:S02]  /*3e70*/  ISETP.GT.AND P1, PT, R4, RZ, PT ;  /* 0x000000ff0400720c */ /* 0x000fe40003f24270 */
[----:B------:R-:W-:Y:S02]  /*3e80*/  FSEL R34, R99, -INF , P0 ;  /* 0xff80000063227808 */ /* 0x000fe40000000000 */
[----:B------:R-:W-:-:S02]  /*3e90*/  FMNMX.FTZ R2, R147, R2, !PT ;  /* 0x0000000293027209 */ /* 0x000fc40007810000 */
[----:B------:R-:W-:Y:S02]  /*3ea0*/  FSEL R22, R96, -INF , P3 ;  /* 0xff80000060167808 */ /* 0x000fe40001800000 */
[----:B------:R-:W-:Y:S02]  /*3eb0*/  ISETP.GT.AND P0, PT, R4, 0x9, PT ;  /* 0x000000090400780c */ /* 0x000fe40003f04270 */
[----:B------:R-:W-:Y:S02]  /*3ec0*/  FSEL R21, R97, -INF , P2 ;  /* 0xff80000061157808 */ /* 0x000fe40001000000 */
[----:B------:R-:W-:Y:S02]  /*3ed0*/  ISETP.GT.AND P3, PT, R3, 0x8, PT ;  /* 0x000000080300780c */ /* 0x000fe40003f64270 */
[----:B------:R-:W-:Y:S02]  /*3ee0*/  FSEL R32, R98, -INF , P1 ;  /* 0xff80000062207808 */ /* 0x000fe40000800000 */
[----:B-1----:R-:W-:-:S02]  /*3ef0*/  FMNMX.FTZ R185, R0, R5, !PT ;  /* 0x0000000500b97209 */ /* 0x002fc40007810000 */
[----:B------:R-:W-:Y:S02]  /*3f00*/  ISETP.GT.AND P1, PT, R4, 0x8, PT ;  /* 0x000000080400780c */ /* 0x000fe40003f24270 */
[----:B------:R-:W-:Y:S02]  /*3f10*/  FMNMX.FTZ R0, R146, R2, !PT ;  /* 0x0000000292007209 */ /* 0x000fe40007810000 */
[----:B------:R-:W-:Y:S02]  /*3f20*/  FSEL R33, R95, -INF , P0 ;  /* 0xff8000005f217808 */ /* 0x000fe40000000000 */
[----:B------:R-:W-:Y:S02]  /*3f30*/  ISETP.GT.AND P2, PT, R3, 0x9, PT ;  /* 0x000000090300780c */ /* 0x000fe40003f44270 */
[----:B------:R-:W-:Y:S02]  /*3f40*/  FSEL R15, R92, -INF , P3 ;  /* 0xff8000005c0f7808 */ /* 0x000fe40001800000 */
[----:B------:R-:W-:-:S02]  /*3f50*/  ISETP.GT.AND P0, PT, R4, 0x11, PT ;  /* 0x000000110400780c */ /* 0x000fc40003f04270 */
[----:B------:R-:W-:Y:S01]  /*3f60*/  FMNMX.FTZ R2, R22, R21, !PT ;  /* 0x0000001516027209 */ /* 0x000fe20007810000 */
[----:B------:R-:W1:Y:S01]  /*3f70*/  SHFL.BFLY PT, R6, R0, 0x2, 0x1f ;  /* 0x0c401f0000067f89 */ /* 0x000e6200000e0000 */
[----:B------:R-:W-:Y:S02]  /*3f80*/  FSEL R30, R94, -INF , P1 ;  /* 0xff8000005e1e7808 */ /* 0x000fe40000800000 */
[----:B------:R-:W-:Y:S02]  /*3f90*/  ISETP.GT.AND P1, PT, R4, 0x10, PT ;  /* 0x000000100400780c */ /* 0x000fe40003f24270 */
[----:B------:R-:W-:Y:S02]  /*3fa0*/  FSEL R17, R93, -INF , P2 ;  /* 0xff8000005d117808 */ /* 0x000fe40001000000 */
[----:B------:R-:W-:Y:S02]  /*3fb0*/  ISETP.GT.AND P3, PT, R3, 0x10, PT ;  /* 0x000000100300780c */ /* 0x000fe40003f64270 */
[----:B------:R-:W-:-:S02]  /*3fc0*/  FSEL R49, R91, -INF , P0 ;  /* 0xff8000005b317808 */ /* 0x000fc40000000000 */
[----:B------:R-:W-:Y:S02]  /*3fd0*/  FMNMX.FTZ R2, R15, R2, !PT ;  /* 0x000000020f027209 */ /* 0x000fe40007810000 */
[----:B------:R-:W-:Y:S02]  /*3fe0*/  ISETP.GT.AND P0, PT, R4, 0x19, PT ;  /* 0x000000190400780c */ /* 0x000fe40003f04270 */
[----:B------:R-:W-:Y:S02]  /*3ff0*/  FSEL R48, R90, -INF , P1 ;  /* 0xff8000005a307808 */ /* 0x000fe40000800000 */
[----:B------:R-:W-:Y:S02]  /*4000*/  ISETP.GT.AND P2, PT, R3, 0x11, PT ;  /* 0x000000110300780c */ /* 0x000fe40003f44270 */
[----:B------:R-:W-:Y:S02]  /*4010*/  FSEL R16, R88, -INF , P3 ;  /* 0xff80000058107808 */ /* 0x000fe40001800000 */
[----:B------:R-:W-:-:S02]  /*4020*/  ISETP.GT.AND P1, PT, R4, 0x18, PT ;  /* 0x000000180400780c */ /* 0x000fc40003f24270 */
[----:B------:R-:W-:Y:S02]  /*4030*/  FMNMX.FTZ R2, R17, R2, !PT ;  /* 0x0000000211027209 */ /* 0x000fe40007810000 */
[----:B------:R-:W-:Y:S02]  /*4040*/  FSEL R56, R87, -INF , P0 ;  /* 0xff80000057387808 */ /* 0x000fe40000000000 */
[----:B------:R-:W-:Y:S02]  /*4050*/  ISETP.GT.AND P0, PT, R3, 0x29, PT ;  /* 0x000000290300780c */ /* 0x000fe40003f04270 */
[----:B------:R-:W-:Y:S02]  /*4060*/  FSEL R18, R89, -INF , P2 ;  /* 0xff80000059127808 */ /* 0x000fe40001000000 */
[----:B------:R-:W-:Y:S01]  /*4070*/  ISETP.GT.AND P3, PT, R3, 0x18, PT ;  /* 0x000000180300780c */ /* 0x000fe20003f64270 */
[----:B------:R-:W-:Y:S01]  /*4080*/  LDSM.16.MT88.4 R88, [R230+0x2000] ;  /* 0x00200000e658783b */ /* 0x000fe20000004200 */
[----:B------:R-:W-:-:S02]  /*4090*/  FSEL R50, R86, -INF , P1 ;  /* 0xff80000056327808 */ /* 0x000fc40000800000 */
[----:B------:R-:W-:Y:S01]  /*40a0*/  FMNMX.FTZ R5, R16, R2, !PT ;  /* 0x0000000210057209 */ /* 0x000fe20007810000 */
[----:B------:R-:W-:Y:S01]  /*40b0*/  FMUL.FTZ R2, R185, c[0x0][0x2d0] ;  /* 0x0000b400b9027a20 */ /* 0x000fe20000410000 */
[C---:B------:R-:W-:Y:S02]  /*40c0*/  ISETP.GT.AND P2, PT, R3.reuse, 0x19, PT ;  /* 0x000000190300780c */ /* 0x040fe40003f44270 */
[----:B------:R-:W-:Y:S02]  /*40d0*/  ISETP.GT.AND P1, PT, R3, 0x28, PT ;  /* 0x000000280300780c */ /* 0x000fe40003f24270 */
[----:B------:R-:W-:Y:S02]  /*40e0*/  FSEL R140, R77, -INF , P0 ;  /* 0xff8000004d8c7808 */ /* 0x000fe40000000000 */
[----:B------:R-:W-:Y:S02]  /*40f0*/  FSETP.NEU.FTZ.AND P0, PT, R185, -INF , PT ;  /* 0xff800000b900780b */ /* 0x000fe40003f1d000 */
[----:B------:R-:W-:-:S02]  /*4100*/  FSEL R31, R84, -INF , P3 ;  /* 0xff800000541f7808 */ /* 0x000fc40001800000 */
[----:B------:R-:W-:Y:S02]  /*4110*/  FMNMX.FTZ R5, R18, R5, !PT ;  /* 0x0000000512057209 */ /* 0x000fe40007810000 */
[----:B------:R-:W-:Y:S02]  /*4120*/  FSEL R35, R85, -INF , P2 ;  /* 0xff80000055237808 */ /* 0x000fe40001000000 */
[----:B------:R-:W-:Y:S01]  /*4130*/  FSEL R141, R76, -INF , P1 ;  /* 0xff8000004c8d7808 */ /* 0x000fe20000800000 */
[----:B------:R-:W-:Y:S01]  /*4140*/  LDSM.16.MT88.4 R84, [R233+0x800] ;  /* 0x00080000e954783b */ /* 0x000fe20000004200 */
[C---:B------:R-:W-:Y:S02]  /*4150*/  ISETP.GT.AND P3, PT, R3.reuse, 0x20, PT ;  /* 0x000000200300780c */ /* 0x040fe40003f64270 */
[----:B------:R-:W-:Y:S02]  /*4160*/  ISETP.GT.AND P2, PT, R3, 0x21, PT ;  /* 0x000000210300780c */ /* 0x000fe40003f44270 */
[----:B------:R-:W-:-:S02]  /*4170*/  ISETP.GT.AND P1, PT, R4, 0x20, PT ;  /* 0x000000200400780c */ /* 0x000fc40003f24270 */
[----:B------:R-:W-:Y:S02]  /*4180*/  FSEL R20, R2, RZ, P0 ;  /* 0x000000ff02147208 */ /* 0x000fe40000000000 */
[----:B------:R-:W-:Y:S02]  /*4190*/  FMNMX.FTZ R5, R31, R5, !PT ;  /* 0x000000051f057209 */ /* 0x000fe40007810000 */
[----:B------:R-:W-:Y:S02]  /*41a0*/  FSEL R143, R80, -INF , P3 ;  /* 0xff800000508f7808 */ /* 0x000fe40001800000 */
[----:B------:R-:W-:Y:S02]  /*41b0*/  FSEL R142, R81, -INF , P2 ;  /* 0xff800000518e7808 */ /* 0x000fe40001000000 */
[----:B------:R-:W-:Y:S01]  /*41c0*/  FSEL R139, R82, -INF , P1 ;  /* 0xff800000528b7808 */ /* 0x000fe20000800000 */
[----:B------:R-:W-:Y:S01]  /*41d0*/  FFMA.FTZ R2, R7, c[0x0][0x2d0], -R20 ;  /* 0x0000b40007027a23 */ /* 0x000fe20000010814 */
[----:B------:R-:W-:-:S02]  /*41e0*/  ISETP.GT.AND P5, PT, R3, 0x30, PT ;  /* 0x000000300300780c */ /* 0x000fc40003fa4270 */
[C---:B------:R-:W-:Y:S02]  /*41f0*/  ISETP.GT.AND P3, PT, R3.reuse, 0x31, PT ;  /* 0x000000310300780c */ /* 0x040fe40003f64270 */
[C---:B------:R-:W-:Y:S02]  /*4200*/  ISETP.GT.AND P2, PT, R3.reuse, 0x38, PT ;  /* 0x000000380300780c */ /* 0x040fe40003f44270 */
[----:B------:R-:W-:Y:S02]  /*4210*/  ISETP.GT.AND P1, PT, R3, 0x39, PT ;  /* 0x000000390300780c */ /* 0x000fe40003f24270 */
[----:B------:R-:W-:Y:S01]  /*4220*/  FMNMX.FTZ R3, R35, R5, !PT ;  /* 0x0000000523037209 */ /* 0x000fe20007810000 */
[----:B------:R2:W-:Y:S01]  /*4230*/  MUFU.EX2 R173, R2 ;  /* 0x0000000200ad7308 */ /* 0x0005e20000000800 */
[----:B-1----:R-:W-:Y:S02]  /*4240*/  FMNMX.FTZ R5, R0, R6, !PT ;  /* 0x0000000600057209 */ /* 0x002fe40007810000 */
[----:B------:R-:W-:-:S04]  /*4250*/  FMNMX.FTZ R0, R143, R3, !PT ;  /* 0x000000038f007209 */ /* 0x000fc80007810000 */
[----:B------:R-:W-:Y:S02]  /*4260*/  FMNMX.FTZ R0, R142, R0, !PT ;  /* 0x000000008e007209 */ /* 0x000fe40007810000 */
[----:B--2---:R-:W-:-:S04]  /*4270*/  FMNMX.FTZ R2, R32, R34, !PT ;  /* 0x0000002220027209 */ /* 0x004fc80007810000 */
[----:B------:R-:W-:Y:S02]  /*4280*/  FMNMX.FTZ R2, R30, R2, !PT ;  /* 0x000000021e027209 */ /* 0x000fe40007810000 */
[----:B------:R-:W-:Y:S02]  /*4290*/  FMNMX.FTZ R0, R141, R0, !PT ;  /* 0x000000008d007209 */ /* 0x000fe40007810000 */
[----:B------:R-:W-:Y:S02]  /*42a0*/  FMNMX.FTZ R2, R33, R2, !PT ;  /* 0x0000000221027209 */ /* 0x000fe40007810000 */
[----:B------:R-:W-:Y:S02]  /*42b0*/  FSEL R137, R72, -INF , P5 ;  /* 0xff80000048897808 */ /* 0x000fe40002800000 */
[----:B------:R-:W-:Y:S02]  /*42c0*/  FMNMX.FTZ R0, R140, R0, !PT ;  /* 0x000000008c007209 */ /* 0x000fe40007810000 */
[----:B------:R-:W-:-:S02]  /*42d0*/  FMNMX.FTZ R2, R48, R2, !PT ;  /* 0x0000000230027209 */ /* 0x000fc40007810000 */
[----:B------:R-:W-:Y:S02]  /*42e0*/  FSEL R136, R73, -INF , P3 ;  /* 0xff80000049887808 */ /* 0x000fe40001800000 */
[----:B------:R-:W-:Y:S02]  /*42f0*/  FMNMX.FTZ R0, R137, R0, !PT ;  /* 0x0000000089007209 */ /* 0x000fe40007810000 */
[----:B------:R-:W-:Y:S02]  /*4300*/  FMNMX.FTZ R2, R49, R2, !PT ;  /* 0x0000000231027209 */ /* 0x000fe40007810000 */
[----:B------:R-:W-:Y:S02]  /*4310*/  FMNMX.FTZ R183, R136, R0, !PT ;  /* 0x0000000088b77209 */ /* 0x000fe40007810000 */
[----:B------:R-:W-:Y:S02]  /*4320*/  FSEL R135, R68, -INF , P2 ;  /* 0xff80000044877808 */ /* 0x000fe40001000000 */
[----:B------:R-:W-:Y:S01]  /*4330*/  FMNMX.FTZ R0, R50, R2, !PT ;  /* 0x0000000232007209 */ /* 0x000fe20007810000 */
[----:B------:R-:W1:Y:S01]  /*4340*/  SHFL.BFLY PT, R7, R5, 0x1, 0x1f ;  /* 0x0c201f0005077f89 */ /* 0x000e6200000e0000 */
[----:B------:R-:W-:-:S02]  /*4350*/  FSEL R134, R69, -INF , P1 ;  /* 0xff80000045867808 */ /* 0x000fc40000800000 */
[----:B------:R-:W-:Y:S02]  /*4360*/  FMNMX.FTZ R183, R135, R183, !PT ;  /* 0x000000b787b77209 */ /* 0x000fe40007810000 */
[----:B------:R-:W-:Y:S01]  /*4370*/  FMNMX.FTZ R2, R56, R0, !PT ;  /* 0x0000000038027209 */ /* 0x000fe20007810000 */
[----:B------:R-:W-:Y:S01]  /*4380*/  FFMA.FTZ R0, R11, c[0x0][0x2d0], -R20 ;  /* 0x0000b4000b007a23 */ /* 0x000fe20000010814 */
[----:B------:R-:W-:Y:S02]  /*4390*/  ISETP.GT.AND P0, PT, R4, 0x21, PT ;  /* 0x000000210400780c */ /* 0x000fe40003f04270 */
[----:B------:R-:W-:Y:S01]  /*43a0*/  FMNMX.FTZ R183, R134, R183, !PT ;  /* 0x000000b786b77209 */ /* 0x000fe20007810000 */
[----:B------:R2:W-:Y:S01]  /*43b0*/  MUFU.EX2 R250, R0 ;  /* 0x0000000000fa7308 */ /* 0x0005e20000000800 */
[----:B------:R-:W-:Y:S02]  /*43c0*/  FSEL R138, R83, -INF , P0 ;  /* 0xff800000538a7808 */ /* 0x000fe40000000000 */
[C---:B------:R-:W-:Y:S01]  /*43d0*/  ISETP.GT.AND P0, PT, R4.reuse, 0x28, PT ;  /* 0x000000280400780c */ /* 0x040fe20003f04270 */
[----:B------:R-:W3:Y:S01]  /*43e0*/  SHFL.BFLY PT, R6, R183, 0x2, 0x1f ;  /* 0x0c401f00b7067f89 */ /* 0x000ee200000e0000 */
[----:B------:R-:W-:-:S02]  /*43f0*/  ISETP.GT.AND P1, PT, R4, 0x29, PT ;  /* 0x000000290400780c */ /* 0x000fc40003f24270 */
[----:B------:R-:W-:Y:S01]  /*4400*/  FSEL R133, R78, -INF , P0 ;  /* 0xff8000004e857808 */ /* 0x000fe20000000000 */
[----:B------:R-:W-:Y:S01]  /*4410*/  FFMA.FTZ R3, R8, c[0x0][0x2d0], -R20 ;  /* 0x0000b40008037a23 */ /* 0x000fe20000010814 */
[----:B------:R-:W-:Y:S02]  /*4420*/  FSEL R132, R79, -INF , P1 ;  /* 0xff8000004f847808 */ /* 0x000fe40000800000 */
[----:B--2---:R-:W-:-:S04]  /*4430*/  FMNMX.FTZ R0, R139, R2, !PT ;  /* 0x000000028b007209 */ /* 0x004fc80007810000 */
[----:B------:R-:W-:Y:S02]  /*4440*/  FMNMX.FTZ R0, R138, R0, !PT ;  /* 0x000000008a007209 */ /* 0x000fe40007810000 */
[C---:B------:R-:W-:Y:S02]  /*4450*/  ISETP.GT.AND P1, PT, R4.reuse, 0x30, PT ;  /* 0x000000300400780c */ /* 0x040fe40003f24270 */
[----:B------:R-:W-:Y:S01]  /*4460*/  FMNMX.FTZ R0, R133, R0, !PT ;  /* 0x0000000085007209 */ /* 0x000fe20007810000 */
[----:B------:R2:W4:Y:S01]  /*4470*/  MUFU.EX2 R172, R3 ;  /* 0x0000000300ac7308 */ /* 0x0005220000000800 */
[----:B------:R-:W-:Y:S02]  /*4480*/  ISETP.GT.AND P0, PT, R4, 0x31, PT ;  /* 0x000000310400780c */ /* 0x000fe40003f04270 */
[----:B------:R-:W-:Y:S02]  /*4490*/  FSEL R131, R74, -INF , P1 ;  /* 0xff8000004a837808 */ /* 0x000fe40000800000 */
[----:B------:R-:W-:Y:S01]  /*44a0*/  FMNMX.FTZ R0, R132, R0, !PT ;  /* 0x0000000084007209 */ /* 0x000fe20007810000 */
[----:B------:R-:W-:Y:S01]  /*44b0*/  FFMA.FTZ R2, R12, c[0x0][0x2d0], -R20 ;  /* 0x0000b4000c027a23 */ /* 0x000fe20000010814 */
[----:B-1----:R-:W-:-:S02]  /*44c0*/  FMNMX.FTZ R184, R5, R7, !PT ;  /* 0x0000000705b87209 */ /* 0x002fc40007810000 */
[C---:B------:R-:W-:Y:S02]  /*44d0*/  ISETP.GT.AND P2, PT, R4.reuse, 0x38, PT ;  /* 0x000000380400780c */ /* 0x040fe40003f44270 */
[----:B------:R-:W-:Y:S01]  /*44e0*/  FSEL R130, R75, -INF , P0 ;  /* 0xff8000004b827808 */ /* 0x000fe20000000000 */
[----:B--2---:R-:W-:Y:S01]  /*44f0*/  FFMA.FTZ R3, R9, c[0x0][0x2d0], -R20 ;  /* 0x0000b40009037a23 */ /* 0x004fe20000010814 */
[----:B------:R-:W-:Y:S01]  /*4500*/  FMNMX.FTZ R0, R131, R0, !PT ;  /* 0x0000000083007209 */ /* 0x000fe20007810000 */
[----:B------:R1:W-:Y:S01]  /*4510*/  MUFU.EX2 R249, R2 ;  /* 0x0000000200f97308 */ /* 0x0003e20000000800 */
[----:B------:R-:W-:Y:S01]  /*4520*/  ISETP.GT.AND P1, PT, R4, 0x39, PT ;  /* 0x000000390400780c */ /* 0x000fe20003f24270 */
[----:B------:R-:W-:Y:S01]  /*4530*/  LDSM.16.MT88.4 R72, [R229+0x2000] ;  /* 0x00200000e548783b */ /* 0x000fe20000004200 */
[----:B------:R-:W-:-:S05]  /*4540*/  FSEL R129, R70, -INF , P2 ;  /* 0xff80000046817808 */ /* 0x000fca0001000000 */
[----:B------:R2:W-:Y:S01]  /*4550*/  MUFU.EX2 R175, R3 ;  /* 0x0000000300af7308 */ /* 0x0005e20000000800 */
[----:B------:R-:W-:Y:S02]  /*4560*/  FMNMX.FTZ R0, R130, R0, !PT ;  /* 0x0000000082007209 */ /* 0x000fe40007810000 */
[----:B------:R-:W-:Y:S02]  /*4570*/  FSETP.NEU.FTZ.AND P0, PT, R184, -INF , PT ;  /* 0xff800000b800780b */ /* 0x000fe40003f1d000 */
[----:B------:R-:W-:Y:S01]  /*4580*/  FSEL R128, R71, -INF , P1 ;  /* 0xff80000047807808 */ /* 0x000fe20000800000 */
[--C-:B-1----:R-:W-:Y:S02]  /*4590*/  FFMA.FTZ R2, R13, c[0x0][0x2d0], -R20.reuse ;  /* 0x0000b4000d027a23 */ /* 0x102fe40000010814 */
[----:B--2---:R-:W-:-:S04]  /*45a0*/  FFMA.FTZ R3, R10, c[0x0][0x2d0], -R20 ;  /* 0x0000b4000a037a23 */ /* 0x004fc80000010814 */
[----:B------:R1:W2:Y:S01]  /*45b0*/  MUFU.EX2 R174, R3 ;  /* 0x0000000300ae7308 */ /* 0x0002a20000000800 */
[----:B------:R-:W-:Y:S02]  /*45c0*/  FMNMX.FTZ R182, R129, R0, !PT ;  /* 0x0000000081b67209 */ /* 0x000fe40007810000 */
[----:B---3--:R-:W-:Y:S02]  /*45d0*/  FMNMX.FTZ R183, R183, R6, !PT ;  /* 0x00000006b7b77209 */ /* 0x008fe40007810000 */
[----:B------:R-:W-:-:S03]  /*45e0*/  FMNMX.FTZ R182, R128, R182, !PT ;  /* 0x000000b680b67209 */ /* 0x000fc60007810000 */
[----:B------:R3:W-:Y:S01]  /*45f0*/  MUFU.EX2 R251, R2 ;  /* 0x0000000200fb7308 */ /* 0x0007e20000000800 */
[----:B-1----:R-:W-:-:S05]  /*4600*/  FMUL.FTZ R3, R184, c[0x0][0x2d0] ;  /* 0x0000b400b8037a20 */ /* 0x002fca0000410000 */
[----:B------:R-:W-:Y:S01]  /*4610*/  FSEL R3, R3, RZ, P0 ;  /* 0x000000ff03037208 */ /* 0x000fe20000000000 */
[----:B---3--:R-:W-:-:S04]  /*4620*/  FFMA.FTZ R2, R14, c[0x0][0x2d0], -R20 ;  /* 0x0000b4000e027a23 */ /* 0x008fc80000010814 */
[--C-:B------:R-:W-:Y:S01]  /*4630*/  FFMA.FTZ R0, R25, c[0x0][0x2d0], -R3.reuse ;  /* 0x0000b40019007a23 */ /* 0x100fe20000010803 */
[----:B------:R1:W-:Y:S01]  /*4640*/  MUFU.EX2 R252, R2 ;  /* 0x0000000200fc7308 */ /* 0x0003e20000000800 */
[----:B------:R-:W-:Y:S07]  /*4650*/  SHFL.BFLY PT, R4, R182, 0x2, 0x1f ;  /* 0x0c401f00b6047f89 */ /* 0x000fee00000e0000 */
[----:B------:R3:W-:Y:S01]  /*4660*/  MUFU.EX2 R169, R0 ;  /* 0x0000000000a97308 */ /* 0x0007e20000000800 */
[----:B-1----:R-:W1:Y:S01]  /*4670*/  SHFL.BFLY PT, R2, R183, 0x1, 0x1f ;  /* 0x0c201f00b7027f89 */ /* 0x002e6200000e0000 */
[----:B---3--:R-:W-:-:S06]  /*4680*/  FFMA.FTZ R0, R29, c[0x0][0x2d0], -R3 ;  /* 0x0000b4001d007a23 */ /* 0x008fcc0000010803 */
[----:B------:R3:W1:Y:S02]  /*4690*/  MUFU.EX2 R168, R0 ;  /* 0x0000000000a87308 */ /* 0x0006640000000800 */
[----:B---3--:R-:W-:-:S06]  /*46a0*/  FFMA.FTZ R0, R28, c[0x0][0x2d0], -R3 ;  /* 0x0000b4001c007a23 */ /* 0x008fcc0000010803 */
[----:B------:R3:W-:Y:S01]  /*46b0*/  MUFU.EX2 R170, R0 ;  /* 0x0000000000aa7308 */ /* 0x0007e20000000800 */
[----:B-1----:R-:W-:Y:S02]  /*46c0*/  FMNMX.FTZ R183, R183, R2, !PT ;  /* 0x00000002b7b77209 */ /* 0x002fe40007810000 */
[----:B------:R-:W-:Y:S01]  /*46d0*/  FMNMX.FTZ R182, R182, R4, !PT ;  /* 0x00000004b6b67209 */ /* 0x000fe20007810000 */
[----:B---3--:R-:W-:-:S04]  /*46e0*/  FFMA.FTZ R0, R27, c[0x0][0x2d0], -R3 ;  /* 0x0000b4001b007a23 */ /* 0x008fc80000010803 */
[----:B------:R1:W3:Y:S01]  /*46f0*/  MUFU.EX2 R171, R0 ;  /* 0x0000000000ab7308 */ /* 0x0002e20000000800 */
[C---:B------:R-:W-:Y:S01]  /*4700*/  FMUL.FTZ R2, R183.reuse, c[0x0][0x2d0] ;  /* 0x0000b400b7027a20 */ /* 0x040fe20000410000 */
[----:B------:R-:W-:Y:S01]  /*4710*/  FSETP.NEU.FTZ.AND P0, PT, R183, -INF , PT ;  /* 0xff800000b700780b */ /* 0x000fe20003f1d000 */
[----:B------:R-:W2:Y:S01]  /*4720*/  SHFL.BFLY PT, R4, R182, 0x1, 0x1f ;  /* 0x0c201f00b6047f89 */ /* 0x000ea200000e0000 */
[----:B-1----:R-:W-:-:S04]  /*4730*/  FFMA.FTZ R0, R19, c[0x0][0x2d0], -R3 ;  /* 0x0000b40013007a23 */ /* 0x002fc80000010803 */
[----:B------:R1:W-:Y:S01]  /*4740*/  MUFU.EX2 R216, R0 ;  /* 0x0000000000d87308 */ /* 0x0003e20000000800 */
[----:B------:R-:W-:Y:S01]  /*4750*/  FSEL R2, R2, RZ, P0 ;  /* 0x000000ff02027208 */ /* 0x000fe20000000000 */
[----:B-1----:R-:W-:-:S06]  /*4760*/  FFMA.FTZ R0, R23, c[0x0][0x2d0], -R3 ;  /* 0x0000b40017007a23 */ /* 0x002fcc0000010803 */
[----:B------:R1:W-:Y:S02]  /*4770*/  MUFU.EX2 R217, R0 ;  /* 0x0000000000d97308 */ /* 0x0003e40000000800 */
[----:B-1----:R-:W-:-:S06]  /*4780*/  FFMA.FTZ R0, R24, c[0x0][0x2d0], -R3 ;  /* 0x0000b40018007a23 */ /* 0x002fcc0000010803 */
[----:B------:R1:W-:Y:S02]  /*4790*/  MUFU.EX2 R218, R0 ;  /* 0x0000000000da7308 */ /* 0x0003e40000000800 */
[----:B-1----:R-:W-:Y:S01]  /*47a0*/  FFMA.FTZ R0, R26, c[0x0][0x2d0], -R3 ;  /* 0x0000b4001a007a23 */ /* 0x002fe20000010803 */
[----:B--2---:R-:W-:Y:S01]  /*47b0*/  FMNMX.FTZ R182, R182, R4, !PT ;  /* 0x00000004b6b67209 */ /* 0x004fe20007810000 */
[----:B------:R-:W1:Y:S04]  /*47c0*/  LDSM.16.MT88.4 R24, [R230] ;  /* 0x00000000e618783b */ /* 0x000e680000004200 */
[----:B------:R2:W-:Y:S02]  /*47d0*/  MUFU.EX2 R219, R0 ;  /* 0x0000000000db7308 */ /* 0x0005e40000000800 */
[----:B--2---:R-:W-:-:S06]  /*47e0*/  FFMA.FTZ R0, R22, c[0x0][0x2d0], -R2 ;  /* 0x0000b40016007a23 */ /* 0x004fcc0000010802 */
[----:B------:R2:W-:Y:S01]  /*47f0*/  MUFU.EX2 R158, R0 ;  /* 0x00000000009e7308 */ /* 0x0005e20000000800 */
[--C-:B------:R-:W-:Y:S02]  /*4800*/  FFMA.FTZ R4, R16, c[0x0][0x2d0], -R2.reuse ;  /* 0x0000b40010047a23 */ /* 0x100fe40000010802 */
[----:B--2---:R-:W-:-:S05]  /*4810*/  FFMA.FTZ R0, R21, c[0x0][0x2d0], -R2 ;  /* 0x0000b40015007a23 */ /* 0x004fca0000010802 */
[----:B------:R2:W1:Y:S01]  /*4820*/  MUFU.EX2 R156, R0 ;  /* 0x00000000009c7308 */ /* 0x0004620000000800 */
[----:B------:R-:W-:Y:S01]  /*4830*/  FSETP.NEU.FTZ.AND P0, PT, R182, -INF , PT ;  /* 0xff800000b600780b */ /* 0x000fe20003f1d000 */
[----:B--2---:R-:W-:-:S06]  /*4840*/  FFMA.FTZ R0, R15, c[0x0][0x2d0], -R2 ;  /* 0x0000b4000f007a23 */ /* 0x004fcc0000010802 */
[----:B------:R2:W-:Y:S02]  /*4850*/  MUFU.EX2 R160, R0 ;  /* 0x0000000000a07308 */ /* 0x0005e40000000800 */
[----:B--2---:R-:W-:-:S06]  /*4860*/  FFMA.FTZ R0, R17, c[0x0][0x2d0], -R2 ;  /* 0x0000b40011007a23 */ /* 0x004fcc0000010802 */
[----:B------:R2:W1:Y:S08]  /*4870*/  MUFU.EX2 R163, R0 ;  /* 0x0000000000a37308 */ /* 0x0004700000000800 */
[----:B------:R1:W-:Y:S01]  /*4880*/  MUFU.EX2 R179, R4 ;  /* 0x0000000400b37308 */ /* 0x0003e20000000800 */
[----:B--2---:R-:W-:-:S05]  /*4890*/  FMUL.FTZ R0, R182, c[0x0][0x2d0] ;  /* 0x0000b400b6007a20 */ /* 0x004fca0000410000 */
[----:B------:R-:W-:Y:S01]  /*48a0*/  FSEL R0, R0, RZ, P0 ;  /* 0x000000ff00007208 */ /* 0x000fe20000000000 */
[----:B-1----:R-:W-:-:S04]  /*48b0*/  FFMA.FTZ R4, R18, c[0x0][0x2d0], -R2 ;  /* 0x0000b40012047a23 */ /* 0x002fc80000010802 */
[----:B------:R1:W-:Y:S02]  /*48c0*/  MUFU.EX2 R210, R4 ;  /* 0x0000000400d27308 */ /* 0x0003e40000000800 */
[----:B-1----:R-:W-:-:S06]  /*48d0*/  FFMA.FTZ R4, R32, c[0x0][0x2d0], -R0 ;  /* 0x0000b40020047a23 */ /* 0x002fcc0000010800 */
[----:B------:R1:W-:Y:S02]  /*48e0*/  MUFU.EX2 R145, R4 ;  /* 0x0000000400917308 */ /* 0x0003e40000000800 */
[----:B-1----:R-:W-:-:S06]  /*48f0*/  FFMA.FTZ R4, R34, c[0x0][0x2d0], -R0 ;  /* 0x0000b40022047a23 */ /* 0x002fcc0000010800 */
[----:B------:R1:W2:Y:S02]  /*4900*/  MUFU.EX2 R144, R4 ;  /* 0x0000000400907308 */ /* 0x0002a40000000800 */
[----:B-1----:R-:W-:-:S06]  /*4910*/  FFMA.FTZ R4, R30, c[0x0][0x2d0], -R0 ;  /* 0x0000b4001e047a23 */ /* 0x002fcc0000010800 */
[----:B------:R1:W-:Y:S02]  /*4920*/  MUFU.EX2 R153, R4 ;  /* 0x0000000400997308 */ /* 0x0003e40000000800 */
[----:B-1----:R-:W-:-:S06]  /*4930*/  FFMA.FTZ R4, R33, c[0x0][0x2d0], -R0 ;  /* 0x0000b40021047a23 */ /* 0x002fcc0000010800 */
[----:B------:R1:W1:Y:S01]  /*4940*/  MUFU.EX2 R155, R4 ;  /* 0x00000004009b7308 */ /* 0x0002620000000800 */
[----:B----4-:R-:W-:Y:S01]  /*4950*/  F2FP.BF16.PACK_AB R16, R172, R173 ;  /* 0x000000adac10723e */ /* 0x010fe200000010ff */
[----:B-1----:R-:W-:-:S06]  /*4960*/  FFMA.FTZ R4, R31, c[0x0][0x2d0], -R2 ;  /* 0x0000b4001f047a23 */ /* 0x002fcc0000010802 */
[----:B------:R1:W-:Y:S01]  /*4970*/  MUFU.EX2 R208, R4 ;  /* 0x0000000400d07308 */ /* 0x0003e20000000800 */
[----:B------:R-:W-:Y:S02]  /*4980*/  F2FP.BF16.PACK_AB R18, R174, R175 ;  /* 0x000000afae12723e */ /* 0x000fe400000010ff */
[----:B------:R-:W-:Y:S02]  /*4990*/  F2FP.BF16.PACK_AB R17, R168, R169 ;  /* 0x000000a9a811723e */ /* 0x000fe400000010ff */
[----:B---3--:R-:W-:Y:S01]  /*49a0*/  F2FP.BF16.PACK_AB R19, R171, R170 ;  /* 0x000000aaab13723e */ /* 0x008fe200000010ff */
[----:B-1----:R-:W-:Y:S02]  /*49b0*/  FFMA.FTZ R4, R35, c[0x0][0x2d0], -R2 ;  /* 0x0000b40023047a23 */ /* 0x002fe40000010802 */
[----:B------:R-:W1:Y:S02]  /*49c0*/  LDSM.16.MT88.4 R32, [R230+0x800] ;  /* 0x00080000e620783b */ /* 0x000e640000004200 */
[----:B------:R3:W4:Y:S01]  /*49d0*/  MUFU.EX2 R211, R4 ;  /* 0x0000000400d37308 */ /* 0x0007220000000800 */
[----:B------:R-:W-:Y:S01]  /*49e0*/  F2FP.BF16.PACK_AB R12, R156, R158 ;  /* 0x0000009e9c0c723e */ /* 0x000fe200000010ff */
[----:B------:R-:W-:Y:S01]  /*49f0*/  HMMA.16816.F32.BF16 R64, R16, R40, RZ ;  /* 0x000000281040723c */ /* 0x000fe200000418ff */
[----:B------:R-:W-:-:S02]  /*4a00*/  F2FP.BF16.PACK_AB R14, R163, R160 ;  /* 0x000000a0a30e723e */ /* 0x000fc400000010ff */
[----:B--2---:R-:W-:Y:S01]  /*4a10*/  F2FP.BF16.PACK_AB R13, R144, R145 ;  /* 0x00000091900d723e */ /* 0x004fe200000010ff */
[----:B---3--:R-:W-:-:S04]  /*4a20*/  FFMA.FTZ R4, R48, c[0x0][0x2d0], -R0 ;  /* 0x0000b40030047a23 */ /* 0x008fc80000010800 */
[----:B------:R2:W-:Y:S01]  /*4a30*/  MUFU.EX2 R176, R4 ;  /* 0x0000000400b07308 */ /* 0x0005e20000000800 */
[----:B------:R-:W-:Y:S01]  /*4a40*/  F2FP.BF16.PACK_AB R15, R155, R153 ;  /* 0x000000999b0f723e */ /* 0x000fe200000010ff */
[----:B------:R-:W-:Y:S01]  /*4a50*/  HMMA.16816.F32.BF16 R52, R16, R24, RZ ;  /* 0x000000181034723c */ /* 0x000fe200000418ff */
[----:B--2---:R-:W-:-:S05]  /*4a60*/  FFMA.FTZ R4, R49, c[0x0][0x2d0], -R0 ;  /* 0x0000b40031047a23 */ /* 0x004fca0000010800 */
[----:B------:R2:W3:Y:S02]  /*4a70*/  MUFU.EX2 R177, R4 ;  /* 0x0000000400b17308 */ /* 0x0004e40000000800 */
[----:B--2---:R-:W-:-:S06]  /*4a80*/  FFMA.FTZ R4, R50, c[0x0][0x2d0], -R0 ;  /* 0x0000b40032047a23 */ /* 0x004fcc0000010800 */
[----:B------:R2:W-:Y:S01]  /*4a90*/  MUFU.EX2 R178, R4 ;  /* 0x0000000400b27308 */ /* 0x0005e20000000800 */
[C---:B------:R-:W-:Y:S01]  /*4aa0*/  HMMA.16816.F32.BF16 R48, R12.reuse, R24, RZ ;  /* 0x000000180c30723c */ /* 0x040fe200000418ff */
[----:B------:R-:W-:Y:S01]  /*4ab0*/  F2FP.BF16.PACK_AB R8, R249, R250 ;  /* 0x000000faf908723e */ /* 0x000fe200000010ff */
[----:B--2---:R-:W-:Y:S01]  /*4ac0*/  FFMA.FTZ R4, R56, c[0x0][0x2d0], -R0 ;  /* 0x0000b40038047a23 */ /* 0x004fe20000010800 */
[----:B------:R-:W-:Y:S02]  /*4ad0*/  F2FP.BF16.PACK_AB R9, R217, R216 ;  /* 0x000000d8d909723e */ /* 0x000fe400000010ff */
[----:B------:R-:W-:Y:S02]  /*4ae0*/  F2FP.BF16.PACK_AB R10, R252, R251 ;  /* 0x000000fbfc0a723e */ /* 0x000fe400000010ff */
[----:B------:R2:W1:Y:S01]  /*4af0*/  MUFU.EX2 R209, R4 ;  /* 0x0000000400d17308 */ /* 0x0004620000000800 */
[----:B------:R-:W-:Y:S02]  /*4b00*/  F2FP.BF16.PACK_AB R11, R219, R218 ;  /* 0x000000dadb0b723e */ /* 0x000fe400000010ff */
[----:B----4-:R-:W-:Y:S01]  /*4b10*/  F2FP.BF16.PACK_AB R6, R211, R208 ;  /* 0x000000d0d306723e */ /* 0x010fe200000010ff */
[----:B------:R-:W-:Y:S01]  /*4b20*/  HMMA.16816.F32.BF16 R80, R12, R100, RZ ;  /* 0x000000640c50723c */ /* 0x000fe200000418ff */
[----:B---3--:R-:W-:Y:S01]  /*4b30*/  F2FP.BF16.PACK_AB R5, R177, R176 ;  /* 0x000000b0b105723e */ /* 0x008fe200000010ff */
[----:B------:R-:W-:Y:S06]  /*4b40*/  LDSM.16.MT88.4 R56, [R232] ;  /* 0x00000000e838783b */ /* 0x000fec0000004200 */
[----:B------:R-:W-:Y:S01]  /*4b50*/  HMMA.16816.F32.BF16 R192, R8, R36, R64 ;  /* 0x0000002408c0723c */ /* 0x000fe20000041840 */
[----:B------:R-:W3:Y:S01]  /*4b60*/  LDSM.16.MT88.4 R64, [R233+0x2800] ;  /* 0x00280000e940783b */ /* 0x000ee20000004200 */
[----:B--2---:R-:W-:-:S02]  /*4b70*/  F2FP.BF16.PACK_AB R4, R210, R179 ;  /* 0x000000b3d204723e */ /* 0x004fc400000010ff */
[----:B-1----:R-:W-:-:S04]  /*4b80*/  F2FP.BF16.PACK_AB R7, R209, R178 ;  /* 0x000000b2d107723e */ /* 0x002fc800000010ff */
[-C--:B------:R-:W-:Y:S01]  /*4b90*/  HMMA.16816.F32.BF16 R212, R8, R32.reuse, R52 ;  /* 0x0000002008d4723c */ /* 0x080fe20000041834 */
[----:B------:R-:W1:Y:S07]  /*4ba0*/  LDSM.16.MT88.4 R52, [R230+0x2800] ;  /* 0x00280000e634783b */ /* 0x000e6e0000004200 */
[----:B------:R-:W-:Y:S01]  /*4bb0*/  HMMA.16816.F32.BF16 R200, R4, R32, R48 ;  /* 0x0000002004c8723c */ /* 0x000fe20000041830 */
[----:B------:R-:W2:Y:S07]  /*4bc0*/  LDSM.16.MT88.4 R48, [R229+0x2800] ;  /* 0x00280000e530783b */ /* 0x000eae0000004200 */
[----:B------:R-:W-:Y:S08]  /*4bd0*/  HMMA.16816.F32.BF16 R96, R12, R88, RZ ;  /* 0x000000580c60723c */ /* 0x000ff000000418ff */
[C---:B------:R-:W-:Y:S08]  /*4be0*/  HMMA.16816.F32.BF16 R28, R16.reuse, R44, RZ ;  /* 0x0000002c101c723c */ /* 0x040ff000000418ff */
[-C--:B------:R-:W-:Y:S08]  /*4bf0*/  HMMA.16816.F32.BF16 R112, R16, R72.reuse, RZ ;  /* 0x000000481070723c */ /* 0x080ff000000418ff */
[----:B------:R-:W-:Y:S08]  /*4c00*/  HMMA.16816.F32.BF16 R108, R12, R72, RZ ;  /* 0x000000480c6c723c */ /* 0x000ff000000418ff */
[----:B------:R-:W-:Y:S08]  /*4c10*/  HMMA.16816.F32.BF16 R92, R16, R100, RZ ;  /* 0x00000064105c723c */ /* 0x000ff000000418ff */
[----:B---3--:R-:W-:Y:S08]  /*4c20*/  HMMA.16816.F32.BF16 R80, R4, R64, R80 ;  /* 0x000000400450723c */ /* 0x008ff00000041850 */
[----:B------:R-:W-:Y:S08]  /*4c30*/  HMMA.16816.F32.BF16 R60, R12, R40, RZ ;  /* 0x000000280c3c723c */ /* 0x000ff000000418ff */
[----:B-1----:R-:W-:Y:S08]  /*4c40*/  HMMA.16816.F32.BF16 R96, R4, R52, R96 ;  /* 0x000000340460723c */ /* 0x002ff00000041860 */
[C---:B------:R-:W-:Y:S01]  /*4c50*/  HMMA.16816.F32.BF16 R104, R8.reuse, R84, R28 ;  /* 0x000000540868723c */ /* 0x040fe2000004181c */
[----:B------:R-:W1:Y:S07]  /*4c60*/  LDSM.16.MT88.4 R28, [R232+0x800] ;  /* 0x00080000e81c783b */ /* 0x000e6e0000004200 */
[-C--:B--2---:R-:W-:Y:S08]  /*4c70*/  HMMA.16816.F32.BF16 R112, R8, R48.reuse, R112 ;  /* 0x000000300870723c */ /* 0x084ff00000041870 */
[----:B------:R-:W-:Y:S08]  /*4c80*/  HMMA.16816.F32.BF16 R108, R4, R48, R108 ;  /* 0x00000030046c723c */ /* 0x000ff0000004186c */
[----:B------:R-:W-:Y:S01]  /*4c90*/  HMMA.16816.F32.BF16 R92, R8, R64, R92 ;  /* 0x00000040085c723c */ /* 0x000fe2000004185c */
[----:B------:R-:W-:-:S07]  /*4ca0*/  FFMA.FTZ R159, R159, c[0x0][0x2d0], -R20 ;  /* 0x0000b4009f9f7a23 */ /* 0x000fce0000010814 */
[----:B------:R-:W-:Y:S01]  /*4cb0*/  HMMA.16816.F32.BF16 R68, R12, R44, RZ ;  /* 0x0000002c0c44723c */ /* 0x000fe200000418ff */
[----:B------:R-:W-:-:S06]  /*4cc0*/  FFMA.FTZ R157, R157, c[0x0][0x2d0], -R20 ;  /* 0x0000b4009d9d7a23 */ /* 0x000fcc0000010814 */
[----:B------:R-:W-:Y:S01]  /*4cd0*/  IMAD.MOV.U32 R44, RZ, RZ, R83 ;  /* 0x000000ffff2c7224 */ /* 0x000fe200078e0053 */
[----:B------:R-:W-:Y:S01]  /*4ce0*/  HMMA.16816.F32.BF16 R188, R4, R36, R60 ;  /* 0x0000002404bc723c */ /* 0x000fe2000004183c */
[----:B------:R-:W-:Y:S01]  /*4cf0*/  FFMA.FTZ R45, R165, c[0x0][0x2d0], -R20 ;  /* 0x0000b400a52d7a23 */ /* 0x000fe20000010814 */
[----:B------:R-:W2:Y:S01]  /*4d00*/  LDSM.16.MT88.4 R60, [R232+0x2800] ;  /* 0x00280000e83c783b */ /* 0x000ea20000004200 */
[----:B------:R-:W-:Y:S02]  /*4d10*/  IMAD.MOV.U32 R165, RZ, RZ, R44 ;  /* 0x000000ffffa57224 */ /* 0x000fe400078e002c */
[----:B------:R-:W-:Y:S02]  /*4d20*/  FFMA.FTZ R44, R164, c[0x0][0x2d0], -R20 ;  /* 0x0000b400a42c7a23 */ /* 0x000fe40000010814 */
[----:B------:R-:W-:Y:S01]  /*4d30*/  IMAD.MOV.U32 R37, RZ, RZ, R97 ;  /* 0x000000ffff257224 */ /* 0x000fe200078e0061 */
[----:B------:R-:W-:Y:S01]  /*4d40*/  HMMA.16816.F32.BF16 R124, R16, R56, RZ ;  /* 0x00000038107c723c */ /* 0x000fe200000418ff */
[----:B------:R-:W-:-:S02]  /*4d50*/  FFMA.FTZ R181, R148, c[0x0][0x2d0], -R3 ;  /* 0x0000b40094b57a23 */ /* 0x000fc40000010803 */
[----:B------:R-:W-:Y:S02]  /*4d60*/  IMAD.MOV.U32 R199, RZ, RZ, R104 ;  /* 0x000000ffffc77224 */ /* 0x000fe400078e0068 */
[----:B------:R-:W-:-:S03]  /*4d70*/  IMAD.MOV.U32 R198, RZ, RZ, R105 ;  /* 0x000000ffffc67224 */ /* 0x000fc600078e0069 */
[----:B------:R-:W-:Y:S01]  /*4d80*/  HMMA.16816.F32.BF16 R120, R12, R56, RZ ;  /* 0x000000380c78723c */ /* 0x000fe200000418ff */
[----:B------:R-:W-:Y:S02]  /*4d90*/  IMAD.MOV.U32 R197, RZ, RZ, R106 ;  /* 0x000000ffffc57224 */ /* 0x000fe400078e006a */
[----:B------:R-:W-:Y:S02]  /*4da0*/  IMAD.MOV.U32 R196, RZ, RZ, R107 ;  /* 0x000000ffffc47224 */ /* 0x000fe400078e006b */
[----:B------:R-:W-:Y:S02]  /*4db0*/  IMAD.MOV.U32 R23, RZ, RZ, R114 ;  /* 0x000000ffff177224 */ /* 0x000fe400078e0072 */
[--C-:B------:R-:W-:Y:S02]  /*4dc0*/  FFMA.FTZ R57, R167, c[0x0][0x2d0], -R20.reuse ;  /* 0x0000b400a7397a23 */ /* 0x100fe40000010814 */
[--C-:B------:R-:W-:Y:S02]  /*4dd0*/  FFMA.FTZ R56, R166, c[0x0][0x2d0], -R20.reuse ;  /* 0x0000b400a6387a23 */ /* 0x100fe40000010814 */
[----:B------:R-:W-:-:S02]  /*4de0*/  FFMA.FTZ R166, R162, c[0x0][0x2d0], -R20 ;  /* 0x0000b400a2a67a23 */ /* 0x000fc40000010814 */
[----:B------:R-:W-:Y:S01]  /*4df0*/  FFMA.FTZ R167, R161, c[0x0][0x2d0], -R20 ;  /* 0x0000b400a1a77a23 */ /* 0x000fe20000010814 */
[----:B------:R-:W-:Y:S01]  /*4e00*/  HMMA.16816.F32.BF16 R104, R16, R88, RZ ;  /* 0x000000581068723c */ /* 0x000fe200000418ff */
[----:B------:R-:W-:Y:S02]  /*4e10*/  IMAD.MOV.U32 R22, RZ, RZ, R108 ;  /* 0x000000ffff167224 */ /* 0x000fe400078e006c */
[----:B------:R-:W-:Y:S02]  /*4e20*/  IMAD.MOV.U32 R21, RZ, RZ, R109 ;  /* 0x000000ffff157224 */ /* 0x000fe400078e006d */
[--C-:B------:R-:W-:Y:S02]  /*4e30*/  FFMA.FTZ R20, R149, c[0x0][0x2d0], -R3.reuse ;  /* 0x0000b40095147a23 */ /* 0x100fe40000010803 */
[----:B------:R-:W-:Y:S02]  /*4e40*/  FFMA.FTZ R148, R147, c[0x0][0x2d0], -R3 ;  /* 0x0000b40093947a23 */ /* 0x000fe40000010803 */
[----:B------:R-:W-:-:S02]  /*4e50*/  IMAD.MOV.U32 R49, RZ, RZ, R94 ;  /* 0x000000ffff317224 */ /* 0x000fc400078e005e */
[----:B------:R-:W-:Y:S02]  /*4e60*/  IMAD.MOV.U32 R101, RZ, RZ, R93 ;  /* 0x000000ffff657224 */ /* 0x000fe400078e005d */
[----:B------:R-:W-:Y:S02]  /*4e70*/  FFMA.FTZ R149, R146, c[0x0][0x2d0], -R3 ;  /* 0x0000b40092957a23 */ /* 0x000fe40000010803 */
[--C-:B------:R-:W-:Y:S02]  /*4e80*/  FFMA.FTZ R147, R135, c[0x0][0x2d0], -R2.reuse ;  /* 0x0000b40087937a23 */ /* 0x100fe40000010802 */
[--C-:B------:R-:W-:Y:S02]  /*4e90*/  FFMA.FTZ R94, R143, c[0x0][0x2d0], -R2.reuse ;  /* 0x0000b4008f5e7a23 */ /* 0x100fe40000010802 */
[--C-:B------:R-:W-:Y:S02]  /*4ea0*/  FFMA.FTZ R93, R142, c[0x0][0x2d0], -R2.reuse ;  /* 0x0000b4008e5d7a23 */ /* 0x100fe40000010802 */
[----:B------:R-:W-:-:S02]  /*4eb0*/  FFMA.FTZ R89, R141, c[0x0][0x2d0], -R2 ;  /* 0x0000b4008d597a23 */ /* 0x000fc40000010802 */
[--C-:B------:R-:W-:Y:S02]  /*4ec0*/  FFMA.FTZ R88, R140, c[0x0][0x2d0], -R2.reuse ;  /* 0x0000b4008c587a23 */ /* 0x100fe40000010802 */
[--C-:B------:R-:W-:Y:S02]  /*4ed0*/  FFMA.FTZ R162, R137, c[0x0][0x2d0], -R2.reuse ;  /* 0x0000b40089a27a23 */ /* 0x100fe40000010802 */
[--C-:B------:R-:W-:Y:S02]  /*4ee0*/  FFMA.FTZ R161, R136, c[0x0][0x2d0], -R2.reuse ;  /* 0x0000b40088a17a23 */ /* 0x100fe40000010802 */
[----:B------:R-:W-:Y:S02]  /*4ef0*/  IMAD.MOV.U32 R135, RZ, RZ, R37 ;  /* 0x000000ffff877224 */ /* 0x000fe400078e0025 */
[----:B------:R-:W-:Y:S02]  /*4f00*/  FFMA.FTZ R146, R134, c[0x0][0x2d0], -R2 ;  /* 0x0000b40086927a23 */ /* 0x000fe40000010802 */
[----:B------:R-:W-:-:S02]  /*4f10*/  FFMA.FTZ R2, R138, c[0x0][0x2d0], -R0 ;  /* 0x0000b4008a027a23 */ /* 0x000fc40000010800 */
[--C-:B------:R-:W-:Y:S02]  /*4f20*/  FFMA.FTZ R37, R133, c[0x0][0x2d0], -R0.reuse ;  /* 0x0000b40085257a23 */ /* 0x100fe40000010800 */
[----:B------:R-:W-:Y:S02]  /*4f30*/  FFMA.FTZ R73, R132, c[0x0][0x2d0], -R0 ;  /* 0x0000b40084497a23 */ /* 0x000fe40000010800 */
[----:B------:R-:W-:Y:S02]  /*4f40*/  IMAD.MOV.U32 R143, RZ, RZ, R20 ;  /* 0x000000ffff8f7224 */ /* 0x000fe400078e0014 */
[----:B------:R-:W-:Y:S02]  /*4f50*/  IMAD.MOV.U32 R138, RZ, RZ, R23 ;  /* 0x000000ffff8a7224 */ /* 0x000fe400078e0017 */
[----:B------:R-:W-:Y:S02]  /*4f60*/  IMAD.MOV.U32 R133, RZ, RZ, R22 ;  /* 0x000000ffff857224 */ /* 0x000fe400078e0016 */
[----:B------:R-:W-:-:S02]  /*4f70*/  IMAD.MOV.U32 R132, RZ, RZ, R21 ;  /* 0x000000ffff847224 */ /* 0x000fc400078e0015 */
[----:B------:R-:W-:Y:S01]  /*4f80*/  HMMA.16816.F32.BF16 R20, R12, R58, RZ ;  /* 0x0000003a0c14723c */ /* 0x000fe200000418ff */
[----:B------:R-:W-:Y:S02]  /*4f90*/  IMAD.MOV.U32 R48, RZ, RZ, R96 ;  /* 0x000000ffff307224 */ /* 0x000fe400078e0060 */
[----:B------:R-:W-:Y:S02]  /*4fa0*/  IMAD.MOV.U32 R41, RZ, RZ, R99 ;  /* 0x000000ffff297224 */ /* 0x000fe400078e0063 */
[----:B------:R-:W-:-:S03]  /*4fb0*/  IMAD.MOV.U32 R40, RZ, RZ, R98 ;  /* 0x000000ffff287224 */ /* 0x000fc600078e0062 */
[----:B------:R-:W-:Y:S08]  /*4fc0*/  HMMA.16816.F32.BF16 R104, R8, R52, R104 ;  /* 0x000000340868723c */ /* 0x000ff00000041868 */
[C---:B------:R-:W-:Y:S08]  /*4fd0*/  HMMA.16816.F32.BF16 R220, R4.reuse, R84, R68 ;  /* 0x0000005404dc723c */ /* 0x040ff00000041844 */
[----:B-1----:R-:W-:Y:S08]  /*4fe0*/  HMMA.16816.F32.BF16 R96, R4, R30, R20 ;  /* 0x0000001e0460723c */ /* 0x002ff00000041814 */
[----:B------:R-:W-:Y:S08]  /*4ff0*/  HMMA.16816.F32.BF16 R20, R12, R74, RZ ;  /* 0x0000004a0c14723c */ /* 0x000ff000000418ff */
[-C--:B------:R-:W-:Y:S08]  /*5000*/  HMMA.16816.F32.BF16 R76, R16, R116.reuse, RZ ;  /* 0x00000074104c723c */ /* 0x080ff000000418ff */
[----:B------:R-:W-:Y:S01]  /*5010*/  HMMA.16816.F32.BF16 R68, R12, R116, RZ ;  /* 0x000000740c44723c */ /* 0x000fe200000418ff */
[----:B------:R-:W-:-:S02]  /*5020*/  IMAD.MOV.U32 R32, RZ, RZ, R107 ;  /* 0x000000ffff207224 */ /* 0x000fc400078e006b */
[----:B------:R-:W-:Y:S02]  /*5030*/  IMAD.MOV.U32 R24, RZ, RZ, R106 ;  /* 0x000000ffff187224 */ /* 0x000fe400078e006a */
[----:B------:R-:W-:Y:S02]  /*5040*/  IMAD.MOV.U32 R206, RZ, RZ, R105 ;  /* 0x000000ffffce7224 */ /* 0x000fe400078e0069 */
[----:B------:R-:W-:Y:S02]  /*5050*/  IMAD.MOV.U32 R205, RZ, RZ, R104 ;  /* 0x000000ffffcd7224 */ /* 0x000fe400078e0068 */
[----:B------:R-:W-:Y:S08]  /*5060*/  HMMA.16816.F32.BF16 R104, R4, R50, R20 ;  /* 0x000000320468723c */ /* 0x000ff00000041814 */
[-C--:B--2---:R-:W-:Y:S08]  /*5070*/  HMMA.16816.F32.BF16 R76, R8, R60.reuse, R76 ;  /* 0x0000003c084c723c */ /* 0x084ff0000004184c */
[----:B------:R-:W-:Y:S08]  /*5080*/  HMMA.16816.F32.BF16 R68, R4, R60, R68 ;  /* 0x0000003c0444723c */ /* 0x000ff00000041844 */
[----:B------:R-:W-:Y:S01]  /*5090*/  HMMA.16816.F32.BF16 R20, R12, R90, RZ ;  /* 0x0000005a0c14723c */ /* 0x000fe200000418ff */
[----:B------:R1:W-:Y:S04]  /*50a0*/  STL [R1+0xa0], R237 ;  /* 0x0000a0ed01007387 */ /* 0x0003e80000100800 */
[----:B------:R2:W-:Y:S01]  /*50b0*/  STL [R1+0x9c], R236 ;  /* 0x00009cec01007387 */ /* 0x0005e20000100800 */
[----:B------:R-:W-:-:S03]  /*50c0*/  IMAD.MOV.U32 R186, RZ, RZ, R110 ;  /* 0x000000ffffba7224 */ /* 0x000fc600078e006e */
[----:B------:R3:W-:Y:S01]  /*50d0*/  STL [R1+0x98], R235 ;  /* 0x000098eb01007387 */ /* 0x0007e20000100800 */
[----:B------:R-:W-:-:S03]  /*50e0*/  IMAD.MOV.U32 R180, RZ, RZ, R111 ;  /* 0x000000ffffb47224 */ /* 0x000fc600078e006f */
[----:B------:R4:W-:Y:S01]  /*50f0*/  STL [R1+0x94], R234 ;  /* 0x000094ea01007387 */ /* 0x0009e20000100800 */
[----:B------:R-:W-:-:S03]  /*5100*/  IMAD.MOV.U32 R36, RZ, RZ, R82 ;  /* 0x000000ffff247224 */ /* 0x000fc600078e0052 */
[----:B------:R4:W-:Y:S01]  /*5110*/  STL [R1+0x90], R231 ;  /* 0x000090e701007387 */ /* 0x0009e20000100800 */
[----:B------:R-:W-:Y:S02]  /*5120*/  IMAD.MOV.U32 R33, RZ, RZ, R81 ;  /* 0x000000ffff217224 */ /* 0x000fe400078e0051 */
[----:B------:R-:W-:Y:S01]  /*5130*/  IMAD.MOV.U32 R53, RZ, RZ, R80 ;  /* 0x000000ffff357224 */ /* 0x000fe200078e0050 */
[----:B------:R4:W-:Y:S01]  /*5140*/  STL [R1+0x8c], R228 ;  /* 0x00008ce401007387 */ /* 0x0009e20000100800 */
[----:B------:R-:W-:Y:S01]  /*5150*/  IMAD.MOV.U32 R116, RZ, RZ, R76 ;  /* 0x000000ffff747224 */ /* 0x000fe200078e004c */
[----:B------:R-:W-:Y:S01]  /*5160*/  HMMA.16816.F32.BF16 R80, R12, R42, RZ ;  /* 0x0000002a0c50723c */ /* 0x000fe200000418ff */
[----:B------:R-:W-:Y:S02]  /*5170*/  IMAD.MOV.U32 R117, RZ, RZ, R77 ;  /* 0x000000ffff757224 */ /* 0x000fe400078e004d */
[----:B-1----:R-:W-:Y:S02]  /*5180*/  IMAD.MOV.U32 R237, RZ, RZ, R68 ;  /* 0x000000ffffed7224 */ /* 0x002fe400078e0044 */
[----:B--2---:R-:W-:-:S03]  /*5190*/  IMAD.MOV.U32 R236, RZ, RZ, R69 ;  /* 0x000000ffffec7224 */ /* 0x004fc600078e0045 */
[----:B------:R-:W-:Y:S01]  /*51a0*/  HMMA.16816.F32.BF16 R108, R4, R54, R20 ;  /* 0x00000036046c723c */ /* 0x000fe20000041814 */
[----:B---3--:R-:W-:Y:S02]  /*51b0*/  IMAD.MOV.U32 R235, RZ, RZ, R70 ;  /* 0x000000ffffeb7224 */ /* 0x008fe400078e0046 */
[----:B----4-:R-:W-:-:S05]  /*51c0*/  IMAD.MOV.U32 R234, RZ, RZ, R71 ;  /* 0x000000ffffea7224 */ /* 0x010fca00078e0047 */
[----:B------:R-:W-:Y:S01]  /*51d0*/  HMMA.16816.F32.BF16 R20, R12, R102, RZ ;  /* 0x000000660c14723c */ /* 0x000fe200000418ff */
[----:B------:R-:W-:Y:S02]  /*51e0*/  IMAD.MOV.U32 R231, RZ, RZ, R78 ;  /* 0x000000ffffe77224 */ /* 0x000fe400078e004e */
[----:B------:R-:W-:-:S05]  /*51f0*/  IMAD.MOV.U32 R228, RZ, RZ, R79 ;  /* 0x000000ffffe47224 */ /* 0x000fca00078e004f */
[C---:B------:R-:W-:Y:S08]  /*5200*/  HMMA.16816.F32.BF16 R68, R12.reuse, R46, RZ ;  /* 0x0000002e0c44723c */ /* 0x040ff000000418ff */
[C---:B------:R-:W-:Y:S08]  /*5210*/  HMMA.16816.F32.BF16 R76, R12.reuse, R26, RZ ;  /* 0x0000001a0c4c723c */ /* 0x040ff000000418ff */
[----:B------:R-:W-:Y:S01]  /*5220*/  HMMA.16816.F32.BF16 R12, R12, R118, RZ ;  /* 0x000000760c0c723c */ /* 0x000fe200000418ff */
[----:B------:R-:W-:-:S07]  /*5230*/  IMAD.MOV.U32 R25, RZ, RZ, R113 ;  /* 0x000000ffff197224 */ /* 0x000fce00078e0071 */
[-C--:B------:R-:W-:Y:S08]  /*5240*/  HMMA.16816.F32.BF16 R224, R8, R28.reuse, R124 ;  /* 0x0000001c08e0723c */ /* 0x080ff0000004187c */
[C---:B------:R-:W-:Y:S07]  /*5250*/  HMMA.16816.F32.BF16 R120, R4.reuse, R28, R120 ;  /* 0x0000001c0478723c */ /* 0x040fee0000041878 */
[----:B------:R-:W-:Y:S01]  /*5260*/  IMAD.MOV.U32 R29, RZ, RZ, R115 ;  /* 0x000000ffff1d7224 */ /* 0x000fe200078e0073 */
[----:B------:R-:W-:Y:S01]  /*5270*/  HMMA.16816.F32.BF16 R80, R4, R38, R80 ;  /* 0x000000260450723c */ /* 0x000fe20000041850 */
[----:B------:R-:W-:-:S07]  /*5280*/  IMAD.MOV.U32 R28, RZ, RZ, R112 ;  /* 0x000000ffff1c7224 */ /* 0x000fce00078e0070 */
[C---:B------:R-:W-:Y:S08]  /*5290*/  HMMA.16816.F32.BF16 R76, R4.reuse, R34, R76 ;  /* 0x00000022044c723c */ /* 0x040ff0000004184c */
[C---:B------:R-:W-:Y:S08]  /*52a0*/  HMMA.16816.F32.BF16 R68, R4.reuse, R86, R68 ;  /* 0x000000560444723c */ /* 0x040ff00000041844 */
[C---:B------:R-:W-:Y:S08]  /*52b0*/  HMMA.16816.F32.BF16 R112, R4.reuse, R66, R20 ;  /* 0x000000420470723c */ /* 0x040ff00000041814 */
[----:B------:R-:W-:Y:S01]  /*52c0*/  HMMA.16816.F32.BF16 R124, R4, R62, R12 ;  /* 0x0000003e047c723c */ /* 0x000fe2000004180c */
[----:B------:R-:W-:Y:S01]  /*52d0*/  IMAD.MOV.U32 R164, RZ, RZ, R36 ;  /* 0x000000ffffa47224 */ /* 0x000fe200078e0024 */
[----:B------:R-:W1:Y:S06]  /*52e0*/  LDSM.16.MT88.4 R12, [R229+0x1000] ;  /* 0x00100000e50c783b */ /* 0x000e6c0000004200 */
[----:B------:R-:W-:Y:S01]  /*52f0*/  HMMA.16816.F32.BF16 R4, R16, R46, RZ ;  /* 0x0000002e1004723c */ /* 0x000fe200000418ff */
[----:B------:R-:W-:-:S02]  /*5300*/  IMAD.MOV.U32 R52, RZ, RZ, R95 ;  /* 0x000000ffff347224 */ /* 0x000fc400078e005f */
[----:B------:R-:W-:Y:S11]  /*5310*/  FFMA.FTZ R36, R154, c[0x0][0x2d0], -R3 ;  /* 0x0000b4009a247a23 */ /* 0x000ff60000010803 */
[----:B------:R-:W-:Y:S10]  /*5320*/  @!UPT UIADD3 URZ, URZ, URZ, URZ ;  /* 0x0000003f3f3ff290 */ /* 0x000ff4000fffe03f */
[----:B------:R-:W-:Y:S08]  /*5330*/  HMMA.16816.F32.BF16 R84, R8, R86, R4 ;  /* 0x000000560854723c */ /* 0x000ff00000041804 */
[----:B------:R-:W-:Y:S01]  /*5340*/  HMMA.16816.F32.BF16 R4, R16, R58, RZ ;  /* 0x0000003a1004723c */ /* 0x000fe200000418ff */
[----:B------:R-:W-:Y:S02]  /*5350*/  IMAD.MOV.U32 R100, RZ, RZ, R92 ;  /* 0x000000ffff647224 */ /* 0x000fe400078e005c */
[----:B------:R-:W-:-:S02]  /*5360*/  IMAD.MOV.U32 R154, RZ, RZ, R33 ;  /* 0x000000ffff9a7224 */ /* 0x000fc400078e0021 */
[----:B------:R-:W-:Y:S02]  /*5370*/  IMAD.MOV.U32 R95, RZ, RZ, R32 ;  /* 0x000000ffff5f7224 */ /* 0x000fe400078e0020 */
[--C-:B------:R-:W-:Y:S02]  /*5380*/  FFMA.FTZ R33, R152, c[0x0][0x2d0], -R3.reuse ;  /* 0x0000b40098217a23 */ /* 0x100fe40000010803 */
[--C-:B------:R-:W-:Y:S02]  /*5390*/  FFMA.FTZ R32, R151, c[0x0][0x2d0], -R3.reuse ;  /* 0x0000b40097207a23 */ /* 0x100fe40000010803 */
[----:B------:R-:W-:Y:S02]  /*53a0*/  FFMA.FTZ R92, R150, c[0x0][0x2d0], -R3 ;  /* 0x0000b400965c7a23 */ /* 0x000fe40000010803 */
[----:B------:R-:W-:Y:S02]  /*53b0*/  IMAD.MOV.U32 R3, RZ, RZ, R29 ;  /* 0x000000ffff037224 */ /* 0x000fe400078e001d */
[----:B------:R-:W-:-:S09]  /*53c0*/  IMAD.MOV.U32 R134, RZ, RZ, R28 ;  /* 0x000000ffff867224 */ /* 0x000fd200078e001c */
[----:B------:R-:W-:Y:S08]  /*53d0*/  HMMA.16816.F32.BF16 R28, R8, R30, R4 ;  /* 0x0000001e081c723c */ /* 0x000ff00000041804 */
[----:B------:R-:W-:Y:S01]  /*53e0*/  HMMA.16816.F32.BF16 R4, R16, R74, RZ ;  /* 0x0000004a1004723c */ /* 0x000fe200000418ff */
[----:B------:R-:W-:Y:S02]  /*53f0*/  IMAD.MOV.U32 R141, RZ, RZ, R49 ;  /* 0x000000ffff8d7224 */ /* 0x000fe400078e0031 */
[----:B------:R-:W-:Y:S11]  /*5400*/  IMAD.MOV.U32 R140, RZ, RZ, R48 ;  /* 0x000000ffff8c7224 */ /* 0x000ff600078e0030 */
[----:B------:R-:W-:Y:S10]  /*5410*/  @!UPT UIADD3 URZ, URZ, URZ, URZ ;  /* 0x0000003f3f3ff290 */ /* 0x000ff4000fffe03f */
[----:B------:R-:W-:Y:S08]  /*5420*/  HMMA.16816.F32.BF16 R48, R8, R50, R4 ;  /* 0x000000320830723c */ /* 0x000ff00000041804 */
[----:B------:R-:W-:Y:S01]  /*5430*/  HMMA.16816.F32.BF16 R4, R16, R90, RZ ;  /* 0x0000005a1004723c */ /* 0x000fe200000418ff */
[----:B------:R-:W-:Y:S02]  /*5440*/  IMAD.MOV.U32 R152, RZ, RZ, R53 ;  /* 0x000000ffff987224 */ /* 0x000fe400078e0035 */
[----:B------:R-:W-:-:S02]  /*5450*/  IMAD.MOV.U32 R142, RZ, RZ, R52 ;  /* 0x000000ffff8e7224 */ /* 0x000fc400078e0034 */
[----:B------:R-:W-:Y:S02]  /*5460*/  IMAD.MOV.U32 R137, RZ, RZ, R41 ;  /* 0x000000ffff897224 */ /* 0x000fe400078e0029 */
[----:B------:R-:W-:Y:S02]  /*5470*/  IMAD.MOV.U32 R136, RZ, RZ, R40 ;  /* 0x000000ffff887224 */ /* 0x000fe400078e0028 */
[----:B------:R-:W-:Y:S11]  /*5480*/  HMMA.16816.F32.BF16 R40, R16, R42, RZ ;  /* 0x0000002a1028723c */ /* 0x000ff600000418ff */
[----:B------:R-:W-:Y:S04]  /*5490*/  @!UPT UIADD3 URZ, URZ, URZ, URZ ;  /* 0x0000003f3f3ff290 */ /* 0x000fe8000fffe03f */
[----:B------:R-:W-:Y:S08]  /*54a0*/  HMMA.16816.F32.BF16 R52, R8, R54, R4 ;  /* 0x000000360834723c */ /* 0x000ff00000041804 */
[----:B------:R-:W-:Y:S01]  /*54b0*/  HMMA.16816.F32.BF16 R4, R16, R102, RZ ;  /* 0x000000661004723c */ /* 0x000fe200000418ff */
[----:B------:R-:W-:Y:S02]  /*54c0*/  FFMA.FTZ R72, R139, c[0x0][0x2d0], -R0 ;  /* 0x0000b4008b487a23 */ /* 0x000fe40000010800 */
[----:B------:R-:W-:-:S02]  /*54d0*/  IMAD.MOV.U32 R139, RZ, RZ, R25 ;  /* 0x000000ffff8b7224 */ /* 0x000fc400078e0019 */
[----:B------:R-:W-:-:S03]  /*54e0*/  IMAD.MOV.U32 R23, RZ, RZ, R24 ;  /* 0x000000ffff177224 */ /* 0x000fc600078e0018 */
[----:B------:R-:W-:Y:S01]  /*54f0*/  HMMA.16816.F32.BF16 R24, R16, R26, RZ ;  /* 0x0000001a1018723c */ /* 0x000fe200000418ff */
[----:B------:R-:W-:-:S07]  /*5500*/  IMAD.MOV.U32 R150, RZ, RZ, R187 ;  /* 0x000000ffff967224 */ /* 0x000fce00078e00bb */
[----:B------:R-:W-:Y:S01]  /*5510*/  HMMA.16816.F32.BF16 R16, R16, R118, RZ ;  /* 0x000000761010723c */ /* 0x000fe200000418ff */
[----:B------:R-:W-:Y:S01]  /*5520*/  IMAD.MOV.U32 R151, RZ, RZ, R204 ;  /* 0x000000ffff977224 */ /* 0x000fe200078e00cc */
[----:B------:R-:W-:Y:S01]  /*5530*/  MUFU.EX2 R187, R57 ;  /* 0x0000003900bb7308 */ /* 0x000fe20000000800 */
[----:B------:R-:W-:Y:S02]  /*5540*/  IMAD.MOV.U32 R90, RZ, RZ, R186 ;  /* 0x000000ffff5a7224 */ /* 0x000fe400078e00ba */
[----:B------:R-:W-:Y:S02]  /*5550*/  IMAD.MOV.U32 R91, RZ, RZ, R180 ;  /* 0x000000ffff5b7224 */ /* 0x000fe400078e00b4 */
[----:B------:R-:W-:Y:S01]  /*5560*/  IMAD.MOV.U32 R119, RZ, RZ, R206 ;  /* 0x000000ffff777224 */ /* 0x000fe200078e00ce */
[C---:B------:R-:W-:Y:S01]  /*5570*/  HMMA.16816.F32.BF16 R64, R8.reuse, R66, R4 ;  /* 0x000000420840723c */ /* 0x040fe20000041804 */
[----:B------:R-:W-:Y:S01]  /*5580*/  IMAD.MOV.U32 R118, RZ, RZ, R205 ;  /* 0x000000ffff767224 */ /* 0x000fe200078e00cd */
[----:B------:R-:W-:Y:S05]  /*5590*/  MUFU.EX2 R206, R45 ;  /* 0x0000002d00ce7308 */ /* 0x000fea0000000800 */
[----:B------:R-:W-:Y:S01]  /*55a0*/  FADD.FTZ R5, R158, R156 ;  /* 0x0000009c9e057221 */ /* 0x000fe20000010000 */
[----:B------:R-:W-:Y:S01]  /*55b0*/  HMMA.16816.F32.BF16 R40, R8, R38, R40 ;  /* 0x000000260828723c */ /* 0x000fe20000041828 */
[----:B------:R-:W-:Y:S01]  /*55c0*/  IMAD.MOV.U32 R158, RZ, RZ, R181 ;  /* 0x000000ffff9e7224 */ /* 0x000fe200078e00b5 */
[----:B------:R-:W-:Y:S01]  /*55d0*/  MUFU.EX2 R205, R56 ;  /* 0x0000003800cd7308 */ /* 0x000fe20000000800 */
[----:B------:R-:W-:-:S02]  /*55e0*/  FFMA.FTZ R131, R131, c[0x0][0x2d0], -R0 ;  /* 0x0000b40083837a23 */ /* 0x000fc40000010800 */
[----:B------:R-:W-:-:S05]  /*55f0*/  FFMA.FTZ R130, R130, c[0x0][0x2d0], -R0 ;  /* 0x0000b40082827a23 */ /* 0x000fca0000010800 */
[----:B------:R-:W-:Y:S01]  /*5600*/  MUFU.EX2 R207, R44 ;  /* 0x0000002c00cf7308 */ /* 0x000fe20000000800 */
[--C-:B------:R-:W-:Y:S02]  /*5610*/  FFMA.FTZ R129, R129, c[0x0][0x2d0], -R0.reuse ;  /* 0x0000b40081817a23 */ /* 0x100fe40000010800 */
[----:B------:R-:W-:-:S05]  /*5620*/  FFMA.FTZ R128, R128, c[0x0][0x2d0], -R0 ;  /* 0x0000b40080807a23 */ /* 0x000fca0000010800 */
[----:B------:R-:W-:Y:S01]  /*5630*/  MUFU.EX2 R180, R36 ;  /* 0x0000002400b47308 */ /* 0x000fe20000000800 */
[----:B------:R-:W-:Y:S02]  /*5640*/  FADD.FTZ R0, R173, R172 ;  /* 0x000000acad007221 */ /* 0x000fe40000010000 */
[----:B------:R-:W-:-:S05]  /*5650*/  IMAD.MOV.U32 R75, RZ, RZ, R3 ;  /* 0x000000ffff4b7224 */ /* 0x000fca00078e0003 */
[----:B------:R-:W-:Y:S01]  /*5660*/  MUFU.EX2 R186, R33 ;  /* 0x0000002100ba7308 */ /* 0x000fe20000000800 */
[----:B------:R-:W-:-:S07]  /*5670*/  FADD.FTZ R3, R169, R168 ;  /* 0x000000a8a9037221 */ /* 0x000fce0000010000 */
[----:B------:R-:W-:Y:S08]  /*5680*/  MUFU.EX2 R204, R32 ;  /* 0x0000002000cc7308 */ /* 0x000ff00000000800 */
[----:B------:R-:W-:Y:S08]  /*5690*/  MUFU.EX2 R181, R92 ;  /* 0x0000005c00b57308 */ /* 0x000ff00000000800 */
[----:B------:R-:W-:Y:S08]  /*56a0*/  MUFU.EX2 R47, R94 ;  /* 0x0000005e002f7308 */ /* 0x000ff00000000800 */
[----:B------:R-:W-:Y:S08]  /*56b0*/  MUFU.EX2 R57, R93 ;  /* 0x0000005d00397308 */ /* 0x000ff00000000800 */
[----:B------:R-:W-:Y:S08]  /*56c0*/  MUFU.EX2 R58, R89 ;  /* 0x00000059003a7308 */ /* 0x000ff00000000800 */
[----:B------:R-:W2:Y:S08]  /*56d0*/  MUFU.EX2 R59, R88 ;  /* 0x00000058003b7308 */ /* 0x000eb00000000800 */
[----:B------:R-:W-:Y:S08]  /*56e0*/  MUFU.EX2 R44, R72 ;  /* 0x00000048002c7308 */ /* 0x000ff00000000800 */
[----:B------:R3:W4:Y:S08]  /*56f0*/  MUFU.EX2 R46, R2 ;  /* 0x00000002002e7308 */ /* 0x0007300000000800 */
[----:B------:R-:W-:Y:S08]  /*5700*/  MUFU.EX2 R56, R37 ;  /* 0x0000002500387308 */ /* 0x000ff00000000800 */
[----:B------:R-:W1:Y:S01]  /*5710*/  MUFU.EX2 R45, R73 ;  /* 0x00000049002d7308 */ /* 0x000e620000000800 */
[----:B---3--:R-:W-:-:S02]  /*5720*/  FADD.FTZ R2, R175, R0 ;  /* 0x00000000af027221 */ /* 0x008fc40000010000 */
[----:B------:R-:W-:Y:S02]  /*5730*/  FADD.FTZ R0, R170, R3 ;  /* 0x00000003aa007221 */ /* 0x000fe40000010000 */
[----:B------:R-:W-:Y:S02]  /*5740*/  FADD.FTZ R4, R145, R144 ;  /* 0x0000009091047221 */ /* 0x000fe40000010000 */
[----:B------:R-:W-:Y:S02]  /*5750*/  FADD.FTZ R5, R160, R5 ;  /* 0x00000005a0057221 */ /* 0x000fe40000010000 */
[----:B------:R-:W-:Y:S01]  /*5760*/  FADD.FTZ R21, R174, R2 ;  /* 0x00000002ae157221 */ /* 0x000fe20000010000 */
[----:B------:R-:W-:Y:S01]  /*5770*/  HMMA.16816.F32.BF16 R24, R8, R34, R24 ;  /* 0x000000220818723c */ /* 0x000fe20000041818 */
[----:B------:R-:W-:Y:S01]  /*5780*/  FADD.FTZ R2, R171, R0 ;  /* 0x00000000ab027221 */ /* 0x000fe20000010000 */
[----:B--2---:R-:W-:Y:S01]  /*5790*/  F2FP.BF16.PACK_AB R6, R59, R58 ;  /* 0x0000003a3b06723e */ /* 0x004fe200000010ff */
[----:B------:R-:W-:Y:S01]  /*57a0*/  FADD.FTZ R3, R153, R4 ;  /* 0x0000000499037221 */ /* 0x000fe20000010000 */
[----:B------:R-:W-:Y:S01]  /*57b0*/  F2FP.BF16.PACK_AB R4, R57, R47 ;  /* 0x0000002f3904723e */ /* 0x000fe200000010ff */
[----:B------:R-:W-:Y:S01]  /*57c0*/  FADD.FTZ R0, R163, R5 ;  /* 0x00000005a3007221 */ /* 0x000fe20000010000 */
[----:B----4-:R-:W-:-:S02]  /*57d0*/  F2FP.BF16.PACK_AB R5, R46, R44 ;  /* 0x0000002c2e05723e */ /* 0x010fc400000010ff */
[----:B------:R-:W-:Y:S01]  /*57e0*/  HMMA.16816.F32.BF16 R60, R8, R62, R16 ;  /* 0x0000003e083c723c */ /* 0x000fe20000041810 */
[----:B-1----:R-:W-:Y:S01]  /*57f0*/  F2FP.BF16.PACK_AB R7, R45, R56 ;  /* 0x000000382d07723e */ /* 0x002fe200000010ff */
[----:B------:R-:W-:-:S05]  /*5800*/  IMAD.MOV.U32 R92, RZ, RZ, R148 ;  /* 0x000000ffff5c7224 */ /* 0x000fca00078e0094 */
[----:B------:R-:W-:Y:S02]  /*5810*/  F2FP.BF16.PACK_AB R8, R205, R187 ;  /* 0x000000bbcd08723e */ /* 0x000fe400000010ff */
[----:B------:R-:W-:Y:S02]  /*5820*/  F2FP.BF16.PACK_AB R9, R186, R180 ;  /* 0x000000b4ba09723e */ /* 0x000fe400000010ff */
[----:B------:R-:W-:Y:S02]  /*5830*/  F2FP.BF16.PACK_AB R10, R207, R206 ;  /* 0x000000cecf0a723e */ /* 0x000fe400000010ff */
[----:B------:R-:W-:Y:S01]  /*5840*/  F2FP.BF16.PACK_AB R11, R181, R204 ;  /* 0x000000ccb50b723e */ /* 0x000fe200000010ff */
[----:B------:R-:W-:Y:S02]  /*5850*/  IMAD.MOV.U32 R145, RZ, RZ, R149 ;  /* 0x000000ffff917224 */ /* 0x000fe400078e0095 */
[----:B------:R-:W-:Y:S02]  /*5860*/  IMAD.MOV.U32 R144, RZ, RZ, R150 ;  /* 0x000000ffff907224 */ /* 0x000fe400078e0096 */
[----:B------:R-:W-:Y:S01]  /*5870*/  IMAD.MOV.U32 R22, RZ, RZ, R151 ;  /* 0x000000ffff167224 */ /* 0x000fe200078e0097 */
[----:B------:R-:W-:Y:S01]  /*5880*/  HMMA.16816.F32.BF16 R188, R4, R12, R188 ;  /* 0x0000000c04bc723c */ /* 0x000fe200000418bc */
[----:B------:R-:W-:-:S02]  /*5890*/  IMAD.MOV.U32 R148, RZ, RZ, R199 ;  /* 0x000000ffff947224 */ /* 0x000fc400078e00c7 */
[----:B------:R-:W-:Y:S02]  /*58a0*/  IMAD.MOV.U32 R149, RZ, RZ, R198 ;  /* 0x000000ffff957224 */ /* 0x000fe400078e00c6 */
[----:B------:R-:W-:Y:S02]  /*58b0*/  IMAD.MOV.U32 R150, RZ, RZ, R197 ;  /* 0x000000ffff967224 */ /* 0x000fe400078e00c5 */
[----:B------:R-:W-:Y:S01]  /*58c0*/  IMAD.MOV.U32 R151, RZ, RZ, R196 ;  /* 0x000000ffff977224 */ /* 0x000fe200078e00c4 */
[----:B------:R-:W-:Y:S08]  /*58d0*/  HMMA.16816.F32.BF16 R192, R8, R12, R192 ;  /* 0x0000000c08c0723c */ /* 0x000ff000000418c0 */
[-C--:B------:R-:W-:Y:S08]  /*58e0*/  HMMA.16816.F32.BF16 R196, R4, R14.reuse, R80 ;  /* 0x0000000e04c4723c */ /* 0x080ff00000041850 */
[----:B------:R-:W-:Y:S01]  /*58f0*/  HMMA.16816.F32.BF16 R32, R8, R14, R40 ;  /* 0x0000000e0820723c */ /* 0x000fe20000041828 */
[----:B------:R-:W1:Y:S01]  /*5900*/  LDSM.16.MT88.4 R12, [R230+0x1000] ;  /* 0x00100000e60c783b */ /* 0x000e620000004200 */
[----:B------:R-:W-:-:S02]  /*5910*/  IMAD.MOV.U32 R172, RZ, RZ, R132 ;  /* 0x000000ffffac7224 */ /* 0x000fc400078e0084 */
[----:B------:R-:W-:Y:S02]  /*5920*/  IMAD.MOV.U32 R173, RZ, RZ, R133 ;  /* 0x000000ffffad7224 */ /* 0x000fe400078e0085 */
[----:B------:R-:W-:Y:S02]  /*5930*/  IMAD.MOV.U32 R74, RZ, RZ, R138 ;  /* 0x000000ffff4a7224 */ /* 0x000fe400078e008a */
[----:B------:R-:W-:Y:S02]  /*5940*/  IMAD.MOV.U32 R168, RZ, RZ, R139 ;  /* 0x000000ffffa87224 */ /* 0x000fe400078e008b */
[----:B------:R-:W-:Y:S02]  /*5950*/  IMAD.MOV.U32 R169, RZ, RZ, R134 ;  /* 0x000000ffffa97224 */ /* 0x000fe400078e0086 */
[----:B------:R-:W-:Y:S02]  /*5960*/  IMAD.MOV.U32 R17, RZ, RZ, R135 ;  /* 0x000000ffff117224 */ /* 0x000fe400078e0087 */
[----:B------:R-:W-:-:S02]  /*5970*/  IMAD.MOV.U32 R18, RZ, RZ, R136 ;  /* 0x000000ffff127224 */ /* 0x000fc400078e0088 */
[----:B------:R-:W-:Y:S02]  /*5980*/  IMAD.MOV.U32 R19, RZ, RZ, R137 ;  /* 0x000000ffff137224 */ /* 0x000fe400078e0089 */
[----:B------:R-:W-:Y:S02]  /*5990*/  IMAD.MOV.U32 R16, RZ, RZ, R140 ;  /* 0x000000ffff107224 */ /* 0x000fe400078e008c */
[----:B------:R-:W-:Y:S02]  /*59a0*/  IMAD.MOV.U32 R102, RZ, RZ, R141 ;  /* 0x000000ffff667224 */ /* 0x000fe400078e008d */
[----:B------:R-:W-:Y:S02]  /*59b0*/  IMAD.MOV.U32 R103, RZ, RZ, R142 ;  /* 0x000000ffff677224 */ /* 0x000fe400078e008e */
[----:B------:R-:W-:Y:S01]  /*59c0*/  IMAD.MOV.U32 R156, RZ, RZ, R143 ;  /* 0x000000ffff9c7224 */ /* 0x000fe200078e008f */
[-C--:B-1----:R-:W-:Y:S08]  /*59d0*/  HMMA.16816.F32.BF16 R132, R8, R12.reuse, R212 ;  /* 0x0000000c0884723c */ /* 0x082ff000000418d4 */
[C---:B------:R-:W-:Y:S08]  /*59e0*/  HMMA.16816.F32.BF16 R136, R4.reuse, R12, R200 ;  /* 0x0000000c0488723c */ /* 0x040ff000000418c8 */
[-C--:B------:R-:W-:Y:S08]  /*59f0*/  HMMA.16816.F32.BF16 R140, R4, R14.reuse, R76 ;  /* 0x0000000e048c723c */ /* 0x080ff0000004184c */
[----:B------:R-:W-:Y:S01]  /*5a00*/  HMMA.16816.F32.BF16 R36, R8, R14, R24 ;  /* 0x0000000e0824723c */ /* 0x000fe20000041818 */
[----:B------:R-:W1:Y:S01]  /*5a10*/  LDSM.16.MT88.4 R12, [R233+0x1000] ;  /* 0x00100000e90c783b */ /* 0x000e620000004200 */
[----:B------:R-:W-:-:S02]  /*5a20*/  FADD.FTZ R20, R155, R3 ;  /* 0x000000039b147221 */ /* 0x000fc40000010000 */
[----:B------:R-:W-:Y:S02]  /*5a30*/  IMAD.MOV.U32 R94, RZ, RZ, R23 ;  /* 0x000000ffff5e7224 */ /* 0x000fe400078e0017 */
[----:B------:R-:W-:Y:S02]  /*5a40*/  IMAD.MOV.U32 R163, RZ, RZ, R158 ;  /* 0x000000ffffa37224 */ /* 0x000fe400078e009e */
[----:B------:R-:W-:Y:S02]  /*5a50*/  IMAD.MOV.U32 R3, RZ, RZ, R156 ;  /* 0x000000ffff037224 */ /* 0x000fe400078e009c */
[----:B------:R-:W-:Y:S02]  /*5a60*/  IMAD.MOV.U32 R24, RZ, RZ, R152 ;  /* 0x000000ffff187224 */ /* 0x000fe400078e0098 */
[----:B------:R-:W-:Y:S02]  /*5a70*/  IMAD.MOV.U32 R25, RZ, RZ, R154 ;  /* 0x000000ffff197224 */ /* 0x000fe400078e009a */
[----:B------:R-:W-:-:S02]  /*5a80*/  IMAD.MOV.U32 R23, RZ, RZ, R157 ;  /* 0x000000ffff177224 */ /* 0x000fc400078e009d */
[----:B------:R-:W-:Y:S01]  /*5a90*/  IMAD.MOV.U32 R83, RZ, RZ, R159 ;  /* 0x000000ffff537224 */ /* 0x000fe200078e009f */
[-C--:B-1----:R-:W-:Y:S08]  /*5aa0*/  HMMA.16816.F32.BF16 R148, R8, R12.reuse, R148 ;  /* 0x0000000c0894723c */ /* 0x082ff00000041894 */
[C---:B------:R-:W-:Y:S08]  /*5ab0*/  HMMA.16816.F32.BF16 R152, R4.reuse, R12, R220 ;  /* 0x0000000c0498723c */ /* 0x040ff000000418dc */
        /* <DEDUP_REMOVED lines=11> */
[-C--:B-1----:R-:W-:Y:S08]  /*5b70*/  HMMA.16816.F32.BF16 R164, R8, R12.reuse, R224 ;  /* 0x0000000c08a4723c */ /* 0x082ff000000418e0 */
[C---:B------:R-:W-:Y:S08]  /*5b80*/  HMMA.16816.F32.BF16 R168, R4.reuse, R12, R120 ;  /* 0x0000000c04a8723c */ /* 0x040ff00000041878 */
[----:B------:R-:W-:Y:S01]  /*5b90*/  HMMA.16816.F32.BF16 R172, R4, R14, R96 ;  /* 0x0000000e04ac723c */ /* 0x000fe20000041860 */
[----:B------:R-:W-:-:S02]  /*5ba0*/  IMAD.MOV.U32 R160, RZ, RZ, R92 ;  /* 0x000000ffffa07224 */ /* 0x000fc400078e005c */
[----:B------:R-:W-:Y:S02]  /*5bb0*/  IMAD.MOV.U32 R93, RZ, RZ, R119 ;  /* 0x000000ffff5d7224 */ /* 0x000fe400078e0077 */
[----:B------:R-:W-:Y:S02]  /*5bc0*/  IMAD.MOV.U32 R200, RZ, RZ, R237 ;  /* 0x000000ffffc87224 */ /* 0x000fe400078e00ed */
[----:B------:R-:W-:Y:S01]  /*5bd0*/  IMAD.MOV.U32 R201, RZ, RZ, R236 ;  /* 0x000000ffffc97224 */ /* 0x000fe200078e00ec */
[----:B------:R-:W-:Y:S01]  /*5be0*/  HMMA.16816.F32.BF16 R68, R8, R14, R28 ;  /* 0x0000000e0844723c */ /* 0x000fe2000004181c */
[----:B------:R-:W1:Y:S01]  /*5bf0*/  LDSM.16.MT88.4 R12, [R229+0x3000] ;  /* 0x00300000e50c783b */ /* 0x000e620000004200 */
[----:B------:R-:W-:Y:S02]  /*5c00*/  IMAD.MOV.U32 R92, RZ, RZ, R118 ;  /* 0x000000ffff5c7224 */ /* 0x000fe400078e0076 */
[----:B------:R-:W-:Y:S02]  /*5c10*/  IMAD.MOV.U32 R202, RZ, RZ, R235 ;  /* 0x000000ffffca7224 */ /* 0x000fe400078e00eb */
[----:B------:R-:W-:-:S02]  /*5c20*/  IMAD.MOV.U32 R203, RZ, RZ, R234 ;  /* 0x000000ffffcb7224 */ /* 0x000fc400078e00ea */
[----:B------:R-:W-:Y:S02]  /*5c30*/  FADD.FTZ R0, R179, R0 ;  /* 0x00000000b3007221 */ /* 0x000fe40000010000 */
[----:B------:R-:W-:Y:S01]  /*5c40*/  FADD.FTZ R2, R216, R2 ;  /* 0x00000002d8027221 */ /* 0x000fe20000010000 */
[----:B------:R-:W-:Y:S01]  /*5c50*/  MUFU.EX2 R23, R23 ;  /* 0x0000001700177308 */ /* 0x000fe20000000800 */
[----:B------:R-:W-:Y:S01]  /*5c60*/  IMAD.MOV.U32 R119, RZ, RZ, R228 ;  /* 0x000000ffff777224 */ /* 0x000fe200078e00e4 */
[----:B------:R-:W-:Y:S01]  /*5c70*/  LDSM.16.MT88.4 R96, [R230+0x3800] ;  /* 0x00380000e660783b */ /* 0x000fe20000004200 */
[----:B------:R-:W-:Y:S02]  /*5c80*/  IMAD.MOV.U32 R222, RZ, RZ, R22 ;  /* 0x000000ffffde7224 */ /* 0x000fe400078e0016 */
[----:B------:R-:W-:Y:S01]  /*5c90*/  IMAD.MOV.U32 R223, RZ, RZ, R144 ;  /* 0x000000ffffdf7224 */ /* 0x000fe200078e0090 */
[----:B------:R2:W5:Y:S01]  /*5ca0*/  LDL.LU R237, [R1+0xa0] ;  /* 0x0000a00001ed7983 */ /* 0x0005620000300800 */
[----:B-1----:R-:W-:Y:S08]  /*5cb0*/  HMMA.16816.F32.BF16 R212, R8, R12, R72 ;  /* 0x0000000c08d4723c */ /* 0x002ff00000041848 */
[-C--:B------:R-:W-:Y:S08]  /*5cc0*/  HMMA.16816.F32.BF16 R76, R4, R14.reuse, R104 ;  /* 0x0000000e044c723c */ /* 0x080ff00000041868 */
[----:B------:R-:W-:Y:S01]  /*5cd0*/  HMMA.16816.F32.BF16 R48, R8, R14, R48 ;  /* 0x0000000e0830723c */ /* 0x000fe20000041830 */
[----:B------:R-:W-:Y:S01]  /*5ce0*/  IMAD.MOV.U32 R118, RZ, RZ, R231 ;  /* 0x000000ffff767224 */ /* 0x000fe200078e00e7 */
[----:B------:R-:W-:Y:S01]  /*5cf0*/  MUFU.EX2 R22, R147 ;  /* 0x0000009300167308 */ /* 0x000fe20000000800 */
[----:B------:R2:W5:Y:S04]  /*5d00*/  LDL.LU R236, [R1+0x9c] ;  /* 0x00009c0001ec7983 */ /* 0x0005680000300800 */
[----:B------:R2:W5:Y:S01]  /*5d10*/  LDL.LU R235, [R1+0x98] ;  /* 0x0000980001eb7983 */ /* 0x0005620000300800 */
[----:B------:R-:W-:Y:S03]  /*5d20*/  HMMA.16816.F32.BF16 R72, R4, R12, R88 ;  /* 0x0000000c0448723c */ /* 0x000fe60000041858 */
[----:B------:R-:W1:Y:S04]  /*5d30*/  LDSM.16.MT88.4 R12, [R230+0x3000] ;  /* 0x00300000e60c783b */ /* 0x000e680000004200 */
[----:B------:R2:W5:Y:S04]  /*5d40*/  LDL.LU R234, [R1+0x94] ;  /* 0x0000940001ea7983 */ /* 0x0005680000300800 */
[----:B------:R2:W5:Y:S04]  /*5d50*/  LDL.LU R231, [R1+0x90] ;  /* 0x0000900001e77983 */ /* 0x0005680000300800 */
[----:B------:R2:W5:Y:S01]  /*5d60*/  LDL.LU R228, [R1+0x8c] ;  /* 0x00008c0001e47983 */ /* 0x0005620000300800 */
[-C--:B-1----:R-:W-:Y:S08]  /*5d70*/  HMMA.16816.F32.BF16 R40, R8, R12.reuse, R92 ;  /* 0x0000000c0828723c */ /* 0x082ff0000004185c */
[C---:B------:R-:W-:Y:S01]  /*5d80*/  HMMA.16816.F32.BF16 R88, R4.reuse, R12, R16 ;  /* 0x0000000c0458723c */ /* 0x040fe20000041810 */
[----:B------:R-:W1:Y:S07]  /*5d90*/  LDSM.16.MT88.4 R16, [R233+0x3000] ;  /* 0x00300000e910783b */ /* 0x000e6e0000004200 */
[-C--:B------:R-:W-:Y:S08]  /*5da0*/  HMMA.16816.F32.BF16 R92, R4, R14.reuse, R108 ;  /* 0x0000000e045c723c */ /* 0x080ff0000004186c */
[----:B------:R-:W-:Y:S01]  /*5db0*/  HMMA.16816.F32.BF16 R52, R8, R14, R52 ;  /* 0x0000000e0834723c */ /* 0x000fe20000041834 */
[----:B------:R-:W3:Y:S07]  /*5dc0*/  LDSM.16.MT88.4 R12, [R232+0x3000] ;  /* 0x00300000e80c783b */ /* 0x000eee0000004200 */
[C---:B-1----:R-:W-:Y:S08]  /*5dd0*/  HMMA.16816.F32.BF16 R104, R4.reuse, R16, R24 ;  /* 0x000000100468723c */ /* 0x042ff00000041818 */
[C---:B------:R-:W-:Y:S08]  /*5de0*/  HMMA.16816.F32.BF16 R108, R4.reuse, R18, R112 ;  /* 0x00000012046c723c */ /* 0x040ff00000041870 */
[-C--:B---3--:R-:W-:Y:S08]  /*5df0*/  HMMA.16816.F32.BF16 R120, R4, R12.reuse, R200 ;  /* 0x0000000c0478723c */ /* 0x088ff000000418c8 */
[----:B------:R-:W-:Y:S01]  /*5e00*/  HMMA.16816.F32.BF16 R116, R8, R12, R116 ;  /* 0x0000000c0874723c */ /* 0x000fe20000041874 */
[----:B------:R1:W-:Y:S01]  /*5e10*/  MUFU.EX2 R12, R3 ;  /* 0x00000003000c7308 */ /* 0x0003e20000000800 */
[----:B------:R-:W-:Y:S04]  /*5e20*/  LDSM.16.MT88.4 R200, [R229+0x1800] ;  /* 0x00180000e5c8783b */ /* 0x000fe80000004200 */
[----:B------:R-:W-:Y:S02]  /*5e30*/  LDSM.16.MT88.4 R112, [R233+0x3800] ;  /* 0x00380000e970783b */ /* 0x000fe40000004200 */
[----:B------:R-:W-:Y:S07]  /*5e40*/  HMMA.16816.F32.BF16 R28, R4, R14, R124 ;  /* 0x0000000e041c723c */ /* 0x000fee000004187c */
[----:B------:R-:W-:-:S02]  /*5e50*/  FADD.FTZ R4, R210, R0 ;  /* 0x00000000d2047221 */ /* 0x000fc40000010000 */
[----:B-1----:R-:W-:Y:S02]  /*5e60*/  FADD.FTZ R3, R250, R21 ;  /* 0x00000015fa037221 */ /* 0x002fe40000010000 */
        /* <DEDUP_REMOVED lines=8> */
[----:B------:R-:W1:Y:S01]  /*5ef0*/  LDSM.16.MT88.4 R4, [R232+0x3800] ;  /* 0x00380000e804783b */ /* 0x000e620000004200 */
[C---:B------:R-:W-:Y:S01]  /*5f00*/  HMMA.16816.F32.BF16 R100, R8.reuse, R16, R100 ;  /* 0x000000100864723c */ /* 0x040fe20000041864 */
[----:B------:R-:W-:Y:S07]  /*5f10*/  MUFU.EX2 R16, R163 ;  /* 0x000000a300107308 */ /* 0x000fee0000000800 */
[C---:B------:R-:W-:Y:S01]  /*5f20*/  HMMA.16816.F32.BF16 R64, R8.reuse, R18, R64 ;  /* 0x000000120840723c */ /* 0x040fe20000041840 */
[----:B------:R-:W-:Y:S07]  /*5f30*/  MUFU.EX2 R18, R83 ;  /* 0x0000005300127308 */ /* 0x000fee0000000800 */
[----:B------:R-:W-:Y:S01]  /*5f40*/  HMMA.16816.F32.BF16 R60, R8, R14, R60 ;  /* 0x0000000e083c723c */ /* 0x000fe2000004183c */
[----:B------:R-:W-:Y:S08]  /*5f50*/  MUFU.EX2 R11, R81 ;  /* 0x00000051000b7308 */ /* 0x000ff00000000800 */
[----:B------:R3:W4:Y:S08]  /*5f60*/  MUFU.EX2 R15, R82 ;  /* 0x00000052000f7308 */ /* 0x0007300000000800 */
[----:B------:R-:W-:Y:S08]  /*5f70*/  MUFU.EX2 R19, R160 ;  /* 0x000000a000137308 */ /* 0x000ff00000000800 */
[----:B------:R-:W1:Y:S08]  /*5f80*/  MUFU.EX2 R24, R145 ;  /* 0x0000009100187308 */ /* 0x000e700000000800 */
[----:B------:R-:W-:Y:S08]  /*5f90*/  MUFU.EX2 R25, R146 ;  /* 0x0000009200197308 */ /* 0x000ff00000000800 */
[----:B------:R4:W-:Y:S01]  /*5fa0*/  MUFU.EX2 R13, R128 ;  /* 0x00000080000d7308 */ /* 0x0009e20000000800 */
[----:B------:R-:W-:Y:S01]  /*5fb0*/  FADD.FTZ R27, R252, R2 ;  /* 0x00000002fc1b7221 */ /* 0x000fe20000010000 */
[----:B---3--:R-:W-:Y:S06]  /*5fc0*/  LDSM.16.MT88.4 R80, [R229+0x3800] ;  /* 0x00380000e550783b */ /* 0x008fec0000004200 */
[----:B------:R-:W-:Y:S08]  /*5fd0*/  MUFU.EX2 R14, R162 ;  /* 0x000000a2000e7308 */ /* 0x000ff00000000800 */
[----:B------:R-:W3:Y:S08]  /*5fe0*/  MUFU.EX2 R17, R161 ;  /* 0x000000a100117308 */ /* 0x000ef00000000800 */
[----:B------:R-:W-:Y:S08]  /*5ff0*/  MUFU.EX2 R8, R131 ;  /* 0x0000008300087308 */ /* 0x000ff00000000800 */
[----:B------:R1:W1:Y:S08]  /*6000*/  MUFU.EX2 R10, R130 ;  /* 0x00000082000a7308 */ /* 0x0002700000000800 */
[----:B------:R2:W2:Y:S01]  /*6010*/  MUFU.EX2 R9, R129 ;  /* 0x0000008100097308 */ /* 0x0004a20000000800 */
[----:B------:R-:W-:-:S04]  /*6020*/  @P4 IMAD.HI.U32 R2, R222, c[0x0][0x2c8], RZ ;  /* 0x0000b200de024a27 */ /* 0x000fc800078e00ff */
[----:B------:R-:W-:Y:S01]  /*6030*/  FADD.FTZ R26, R219, R0 ;  /* 0x00000000db1a7221 */ /* 0x000fe20000010000 */
[----:B----4-:R-:W-:Y:S01]  /*6040*/  F2FP.BF16.PACK_AB R128, R15, R11 ;  /* 0x0000000b0f80723e */ /* 0x010fe200000010ff */
[----:B------:R-:W-:Y:S01]  /*6050*/  IMAD.MOV.U32 R0, RZ, RZ, R222 ;  /* 0x000000ffff007224 */ /* 0x000fe200078e00de */
[----:B------:R-:W-:Y:S01]  /*6060*/  @P4 SHF.R.U32.HI R0, RZ, c[0x0][0x2cc], R2 ;  /* 0x0000b300ff004a19 */ /* 0x000fe20000011602 */
[----:B------:R-:W-:Y:S01]  /*6070*/  IMAD.MOV.U32 R2, RZ, RZ, c[0x0][0x168] ;  /* 0x00005a00ff027624 */ /* 0x000fe200078e00ff */
[----:B-1----:R-:W-:Y:S01]  /*6080*/  F2FP.BF16.PACK_AB R130, R23, R18 ;  /* 0x000000121782723e */ /* 0x002fe200000010ff */
[----:B------:R-:W-:Y:S01]  /*6090*/  FADD.FTZ R3, R178, R3 ;  /* 0x00000003b2037221 */ /* 0x000fe20000010000 */
[----:B------:R-:W-:Y:S01]  /*60a0*/  F2FP.BF16.PACK_AB R131, R24, R19 ;  /* 0x000000131883723e */ /* 0x000fe200000010ff */
[----:B------:R-:W1:Y:S01]  /*60b0*/  LDSM.16.MT88.4 R160, [R233+0x1800] ;  /* 0x00180000e9a0783b */ /* 0x000e620000004200 */
[----:B---3--:R-:W-:Y:S02]  /*60c0*/  F2FP.BF16.PACK_AB R124, R17, R14 ;  /* 0x0000000e117c723e */ /* 0x008fe400000010ff */
[----:B--2---:R-:W-:Y:S01]  /*60d0*/  F2FP.BF16.PACK_AB R129, R16, R12 ;  /* 0x0000000c1081723e */ /* 0x004fe200000010ff */
[----:B------:R-:W2:Y:S01]  /*60e0*/  LDSM.16.MT88.4 R176, [R232+0x1800] ;  /* 0x00180000e8b0783b */ /* 0x000ea20000004200 */
[----:B------:R-:W-:-:S02]  /*60f0*/  F2FP.BF16.PACK_AB R125, R10, R8 ;  /* 0x000000080a7d723e */ /* 0x000fc400000010ff */
[----:B------:R-:W-:Y:S01]  /*6100*/  F2FP.BF16.PACK_AB R126, R25, R22 ;  /* 0x00000016197e723e */ /* 0x000fe200000010ff */
[----:B------:R-:W3:Y:S01]  /*6110*/  LDSM.16.MT88.4 R144, [R230+0x1800] ;  /* 0x00180000e690783b */ /* 0x000ee20000004200 */
[----:B------:R-:W-:Y:S02]  /*6120*/  F2FP.BF16.PACK_AB R127, R13, R9 ;  /* 0x000000090d7f723e */ /* 0x000fe400000010ff */
[----:B------:R-:W-:Y:S01]  /*6130*/  IADD3 R0, R0, c[0x0][0x1d0], -R2 ;  /* 0x0000740000007a10 */ /* 0x000fe20007ffe802 */
[-C--:B------:R-:W-:Y:S08]  /*6140*/  HMMA.16816.F32.BF16 R116, R128, R4.reuse, R116 ;  /* 0x000000048074723c */ /* 0x080ff00000041874 */
[----:B------:R-:W-:Y:S07]  /*6150*/  HMMA.16816.F32.BF16 R120, R124, R4, R120 ;  /* 0x000000047c78723c */ /* 0x000fee0000041878 */
[----:B------:R-:W-:Y:S01]  /*6160*/  SHF.R.S32.HI R5, RZ, 0x1f, R0 ;  /* 0x0000001fff057819 */ /* 0x000fe20000011400 */
[----:B------:R-:W-:-:S03]  /*6170*/  FADD.FTZ R20, R209, R3 ;  /* 0x00000003d1147221 */ /* 0x000fc60000010000 */
[----:B------:R-:W-:Y:S01]  /*6180*/  LEA.HI R5, R5, R0, RZ, 0x6 ;  /* 0x0000000005057211 */ /* 0x000fe200078f30ff */
        /* <DEDUP_REMOVED lines=18> */
[----:B------:R-:W-:Y:S01]  /*62b0*/  FADD.FTZ R2, R12, R2 ;  /* 0x000000020c027221 */ /* 0x000fe20000010000 */
[----:B------:R-:W-:Y:S01]  /*62c0*/  SHF.R.S32.HI R5, RZ, 0x6, R5 ;  /* 0x00000006ff057819 */ /* 0x000fe20000011405 */
[----:B------:R-:W-:Y:S02]  /*62d0*/  FADD.FTZ R4, R8, R4 ;  /* 0x0000000408047221 */ /* 0x000fe40000010000 */
[----:B------:R-:W-:Y:S02]  /*62e0*/  FADD.FTZ R3, R14, R3 ;  /* 0x000000030e037221 */ /* 0x000fe40000010000 */
[----:B------:R-:W-:Y:S02]  /*62f0*/  FADD.FTZ R0, R18, R0 ;  /* 0x0000000012007221 */ /* 0x000fe40000010000 */
[----:B------:R-:W-:Y:S01]  /*6300*/  FADD.FTZ R2, R16, R2 ;  /* 0x0000000210027221 */ /* 0x000fe20000010000 */
[----:B------:R-:W-:Y:S01]  /*6310*/  IMNMX R5, RZ, R5, !PT ;  /* 0x00000005ff057217 */ /* 0x000fe20007800200 */
[----:B------:R-:W-:Y:S01]  /*6320*/  FADD.FTZ R4, R10, R4 ;  /* 0x000000040a047221 */ /* 0x000fe20000010000 */
[----:B------:R-:W-:Y:S01]  /*6330*/  IADD3 R249, R223, -0x2, RZ ;  /* 0xfffffffedff97810 */ /* 0x000fe20007ffe0ff */
[----:B------:R-:W-:-:S02]  /*6340*/  FADD.FTZ R3, R17, R3 ;  /* 0x0000000311037221 */ /* 0x000fc40000010000 */
[----:B------:R-:W-:Y:S02]  /*6350*/  FADD.FTZ R0, R23, R0 ;  /* 0x0000000017007221 */ /* 0x000fe40000010000 */
[----:B------:R-:W-:Y:S02]  /*6360*/  FADD.FTZ R2, R19, R2 ;  /* 0x0000000213027221 */ /* 0x000fe40000010000 */
[----:B------:R-:W-:Y:S01]  /*6370*/  FADD.FTZ R4, R9, R4 ;  /* 0x0000000409047221 */ /* 0x000fe20000010000 */
[----:B------:R4:W-:Y:S01]  /*6380*/  STL [R1+0x40], R5 ;  /* 0x0000400501007387 */ /* 0x0009e20000100800 */
[----:B------:R-:W-:Y:S01]  /*6390*/  FADD.FTZ R3, R22, R3 ;  /* 0x0000000316037221 */ /* 0x000fe20000010000 */
[----:B------:R-:W-:Y:S02]  /*63a0*/  ISETP.GE.AND P0, PT, R249, R5, PT ;  /* 0x00000005f900720c */ /* 0x000fe40003f06270 */
[----:B------:R2:W-:Y:S01]  /*63b0*/  STL [R1+0x4], R0 ;  /* 0x0000040001007387 */ /* 0x0005e20000100800 */
[----:B-1----:R-:W-:Y:S01]  /*63c0*/  HMMA.16816.F32.BF16 R148, R128, R160, R148 ;  /* 0x000000a08094723c */ /* 0x002fe20000041894 */
[----:B----4-:R-:W-:-:S02]  /*63d0*/  FADD.FTZ R5, R24, R2 ;  /* 0x0000000218057221 */ /* 0x010fc40000010000 */
[----:B------:R-:W-:Y:S02]  /*63e0*/  FADD.FTZ R2, R25, R3 ;  /* 0x0000000319027221 */ /* 0x000fe40000010000 */
[----:B--2---:R-:W-:Y:S01]  /*63f0*/  FADD.FTZ R0, R13, R4 ;  /* 0x000000040d007221 */ /* 0x004fe20000010000 */
[----:B------:R1:W-:Y:S04]  /*6400*/  STL [R1+0x18], R5 ;  /* 0x0000180501007387 */ /* 0x0003e80000100800 */
[----:B------:R1:W-:Y:S04]  /*6410*/  STL [R1+0x20], R0 ;  /* 0x0000200001007387 */ /* 0x0003e80000100800 */
[----:B------:R1:W-:Y:S01]  /*6420*/  STL [R1+0x1c], R2 ;  /* 0x00001c0201007387 */ /* 0x0003e20000100800 */
[C---:B------:R-:W-:Y:S08]  /*6430*/  HMMA.16816.F32.BF16 R152, R124.reuse, R160, R152 ;  /* 0x000000a07c98723c */ /* 0x040ff00000041898 */
[C---:B------:R-:W-:Y:S08]  /*6440*/  HMMA.16816.F32.BF16 R156, R124.reuse, R162, R156 ;  /* 0x000000a27c9c723c */ /* 0x040ff0000004189c */
[C---:B------:R-:W-:Y:S08]  /*6450*/  HMMA.16816.F32.BF16 R168, R124.reuse, R176, R168 ;  /* 0x000000b07ca8723c */ /* 0x040ff000000418a8 */
[----:B------:R-:W-:Y:S08]  /*6460*/  HMMA.16816.F32.BF16 R172, R124, R178, R172 ;  /* 0x000000b27cac723c */ /* 0x000ff000000418ac */
[C---:B------:R-:W-:Y:S08]  /*6470*/  HMMA.16816.F32.BF16 R164, R128.reuse, R176, R164 ;  /* 0x000000b080a4723c */ /* 0x040ff000000418a4 */
[C---:B------:R-:W-:Y:S08]  /*6480*/  HMMA.16816.F32.BF16 R160, R128.reuse, R162, R84 ;  /* 0x000000a280a0723c */ /* 0x040ff00000041854 */
[C---:B------:R-:W-:Y:S08]  /*6490*/  HMMA.16816.F32.BF16 R176, R128.reuse, R178, R68 ;  /* 0x000000b280b0723c */ /* 0x040ff00000041844 */
[-C--:B------:R-:W-:Y:S08]  /*64a0*/  HMMA.16816.F32.BF16 R192, R128, R200.reuse, R192 ;  /* 0x000000c880c0723c */ /* 0x080ff000000418c0 */
[C---:B------:R-:W-:Y:S08]  /*64b0*/  HMMA.16816.F32.BF16 R188, R124.reuse, R200, R188 ;  /* 0x000000c87cbc723c */ /* 0x040ff000000418bc */
[----:B------:R-:W-:Y:S08]  /*64c0*/  HMMA.16816.F32.BF16 R196, R124, R202, R196 ;  /* 0x000000ca7cc4723c */ /* 0x000ff000000418c4 */
[-C--:B---3--:R-:W-:Y:S08]  /*64d0*/  HMMA.16816.F32.BF16 R132, R128, R144.reuse, R132 ;  /* 0x000000908084723c */ /* 0x088ff00000041884 */
        /* <DEDUP_REMOVED lines=17> */
[----:B------:R-:W-:Y:S01]  /*65f0*/  HMMA.16816.F32.BF16 R128, R128, R6, R60 ;  /* 0x000000068080723c */ /* 0x000fe2000004183c */
[----:B------:R-:W-:Y:S01]  /*6600*/  @!UPT UIADD3 URZ, URZ, URZ, URZ ;  /* 0x0000003f3f3ff290 */ /* 0x000fe2000fffe03f */
[----:B------:R-:W-:Y:S11]  /*6610*/  @!P0 BRA `(.L_x_1488) ;  /* 0x00004d4000008947 */ /* 0x000ff60003800000 */
[----:B-1----:R1:W-:Y:S01]  /*6620*/  STL [R1], R249 ;  /* 0x000000f901007387 */ /* 0x0023e20000100800 */
[----:B------:R-:W-:Y:S01]  /*6630*/  IMAD.MOV.U32 R181, RZ, RZ, R184 ;  /* 0x000000ffffb57224 */ /* 0x000fe200078e00b8 */
[----:B------:R-:W-:Y:S01]  /*6640*/  MOV R187, R182 ;  /* 0x000000b600bb7202 */ /* 0x000fe20000000f00 */
[----:B------:R-:W-:Y:S01]  /*6650*/  IMAD.MOV.U32 R180, RZ, RZ, R185 ;  /* 0x000000ffffb47224 */ /* 0x000fe200078e00b9 */
[----:B------:R-:W-:-:S07]  /*6660*/  MOV R186, R183 ;  /* 0x000000b700ba7202 */ /* 0x000fce0000000f00 */
.L_x_1489:
[----:B------:R-:W-:Y:S04]  /*6670*/  DEPBAR.LE SB0, 0x0 ;  /* 0x000080000000791a */ /* 0x000fe80000000000 */
[----:B------:R-:W-:Y:S01]  /*6680*/  WARPSYNC 0xffffffff ;  /* 0xffffffff00007948 */ /* 0x000fe20003800000 */
[----:B------:R-:W-:Y:S08]  /*6690*/  BAR.SYNC.DEFER_BLOCKING 0x0 ;  /* 0x0000000000007b1d */ /* 0x000ff00000010000 */
[----:B-----5:R-:W-:Y:S08]  /*66a0*/  LDSM.16.M88.4 R64, [R235] ;  /* 0x00000000eb40783b */ /* 0x020ff00000000200 */
[----:B------:R-:W2:Y:S08]  /*66b0*/  LDSM.16.M88.4 R16, [R228] ;  /* 0x00000000e410783b */ /* 0x000eb00000000200 */
[----:B------:R-:W3:Y:S08]  /*66c0*/  LDSM.16.M88.4 R60, [R235+0x2000] ;  /* 0x00200000eb3c783b */ /* 0x000ef00000000200 */
[----:B------:R-:W3:Y:S08]  /*66d0*/  LDSM.16.M88.4 R32, [R228+0x800] ;  /* 0x00080000e420783b */ /* 0x000ef00000000200 */
[----:B------:R-:W4:Y:S06]  /*66e0*/  LDL.64 R218, [R1+0x10] ;  /* 0x0000100001da7983 */ /* 0x000f2c0000100a00 */
[----:B------:R-:W1:Y:S08]  /*66f0*/  LDSM.16.M88.4 R48, [R228+0x1000] ;  /* 0x00100000e430783b */ /* 0x000e700000000200 */
[----:B------:R-:W4:Y:S01]  /*6700*/  LDL R217, [R1+0x38] ;  /* 0x0000380001d97983 */ /* 0x000f220000100800 */
[-C--:B--2---:R-:W-:Y:S03]  /*6710*/  HMMA.16816.F32.BF16 R4, R64, R16.reuse, RZ ;  /* 0x000000104004723c */ /* 0x084fe600000418ff */
[----:B------:R-:W2:Y:S05]  /*6720*/  LDL.64 R220, [R1+0x30] ;  /* 0x0000300001dc7983 */ /* 0x000eaa0000100a00 */
[C---:B---3--:R-:W-:Y:S01]  /*6730*/  HMMA.16816.F32.BF16 R8, R60.reuse, R16, RZ ;  /* 0x000000103c08723c */ /* 0x048fe200000418ff */
[----:B------:R-:W3:Y:S04]  /*6740*/  LDL.LU R216, [R1] ;  /* 0x0000000001d87983 */ /* 0x000ee80000300800 */
[----:B------:R-:W1:Y:S03]  /*6750*/  LDSM.16.M88.4 R204, [R228+0x1800] ;  /* 0x00180000e4cc783b */ /* 0x000e660000000200 */
[-C--:B------:R-:W-:Y:S05]  /*6760*/  HMMA.16816.F32.BF16 R12, R60, R18.reuse, RZ ;  /* 0x000000123c0c723c */ /* 0x080fea00000418ff */
[----:B------:R-:W-:Y:S03]  /*6770*/  LDSM.16.M88.4 R208, [R237] ;  /* 0x00000000edd0783b */ /* 0x000fe60000000200 */
[C---:B------:R-:W-:Y:S05]  /*6780*/  HMMA.16816.F32.BF16 R16, R64.reuse, R18, RZ ;  /* 0x000000124010723c */ /* 0x040fea00000418ff */
[----:B------:R-:W-:Y:S03]  /*6790*/  LDSM.16.M88.4 R212, [R237+0x2000] ;  /* 0x00200000edd4783b */ /* 0x000fe60000000200 */
[-C--:B------:R-:W-:Y:S05]  /*67a0*/  HMMA.16816.F32.BF16 R20, R64, R32.reuse, RZ ;  /* 0x000000204014723c */ /* 0x080fea00000418ff */
[----:B------:R1:W-:Y:S03]  /*67b0*/  STL [R1+0xac], R130 ;  /* 0x0000ac8201007387 */ /* 0x0003e60000100800 */
[C---:B------:R-:W-:Y:S01]  /*67c0*/  HMMA.16816.F32.BF16 R24, R60.reuse, R32, RZ ;  /* 0x000000203c18723c */ /* 0x040fe200000418ff */
[----:B------:R1:W-:Y:S04]  /*67d0*/  STL [R1+0xa8], R131 ;  /* 0x0000a88301007387 */ /* 0x0003e80000100800 */
[----:B------:R-:W-:Y:S03]  /*67e0*/  STL [R1+0x8c], R239 ;  /* 0x00008cef01007387 */ /* 0x000fe60000100800 */
[-C--:B------:R-:W-:Y:S01]  /*67f0*/  HMMA.16816.F32.BF16 R28, R60, R34.reuse, RZ ;  /* 0x000000223c1c723c */ /* 0x080fe200000418ff */
[----:B------:R-:W-:Y:S04]  /*6800*/  STL [R1+0x90], R247 ;  /* 0x000090f701007387 */ /* 0x000fe80000100800 */
[----:B------:R-:W-:Y:S03]  /*6810*/  STL [R1+0x94], R246 ;  /* 0x000094f601007387 */ /* 0x000fe60000100800 */
[C---:B------:R-:W-:Y:S01]  /*6820*/  HMMA.16816.F32.BF16 R32, R64.reuse, R34, RZ ;  /* 0x000000224020723c */ /* 0x040fe200000418ff */
[----:B------:R-:W-:Y:S04]  /*6830*/  STL [R1+0x98], R245 ;  /* 0x000098f501007387 */ /* 0x000fe80000100800 */
[----:B-1----:R-:W2:Y:S03]  /*6840*/  LDL R130, [R1+0x54] ;  /* 0x0000540001827983 */ /* 0x002ea60000100800 */
[-C--:B------:R-:W-:Y:S01]  /*6850*/  HMMA.16816.F32.BF16 R36, R64, R48.reuse, RZ ;  /* 0x000000304024723c */ /* 0x080fe200000418ff */
[----:B------:R-:W2:Y:S07]  /*6860*/  LDL R131, [R1+0x58] ;  /* 0x0000580001837983 */ /* 0x000eae0000100800 */
        /* <DEDUP_REMOVED lines=20> */
[-C--:B------:R-:W-:Y:S03]  /*69b0*/  HMMA.16816.F32.BF16 R44, R212, R206.reuse, R44 ;  /* 0x000000ced42c723c */ /* 0x080fe6000004182c */
[C---:B---3--:R-:W-:Y:S05]  /*69c0*/  ISETP.GE.AND P5, PT, R216.reuse, RZ, PT ;  /* 0x000000ffd800720c */ /* 0x048fea0003fa6270 */
[C---:B------:R-:W-:Y:S01]  /*69d0*/  HMMA.16816.F32.BF16 R48, R208.reuse, R206, R48 ;  /* 0x000000ced030723c */ /* 0x040fe20000041830 */
[----:B------:R-:W1:Y:S07]  /*69e0*/  LDSM.16.M88.4 R204, [R245] ;  /* 0x00000000f5cc783b */ /* 0x000e6e0000000200 */
[----:B------:R-:W-:Y:S01]  /*69f0*/  @P5 SHF.R.S32.HI R0, RZ, 0x1f, R216 ;  /* 0x0000001fff005819 */ /* 0x000fe200000114d8 */
[----:B------:R-:W-:Y:S01]  /*6a00*/  @P5 IMAD.WIDE.U32 R2, R216, c[0x0][0x208], RZ ;  /* 0x00008200d8025a25 */ /* 0x000fe200078e00ff */
[----:B----4-:R-:W-:Y:S03]  /*6a10*/  @P5 ISETP.GE.AND P0, PT, R218, c[0x0][0x1d4], PT ;  /* 0x00007500da005a0c */ /* 0x010fe60003f06270 */
[----:B------:R-:W-:Y:S02]  /*6a20*/  @P5 IMAD R0, R0, c[0x0][0x208], RZ ;  /* 0x0000820000005a24 */ /* 0x000fe400078e02ff */
[----:B------:R-:W-:Y:S02]  /*6a30*/  @P5 IMAD.MOV.U32 R182, RZ, RZ, 0x5 ;  /* 0x00000005ffb65424 */ /* 0x000fe400078e00ff */
[----:B------:R-:W-:Y:S04]  /*6a40*/  @P5 IMAD R0, R216, c[0x0][0x20c], R0 ;  /* 0x00008300d8005a24 */ /* 0x000fe800078e0200 */
[----:B------:R-:W-:Y:S05]  /*6a50*/  @P5 IMAD.IADD R0, R3, 0x1, R0 ;  /* 0x0000000103005824 */ /* 0x000fea00078e0200 */
[C---:B------:R-:W-:Y:S01]  /*6a60*/  @P5 SHF.L.U64.HI R3, R2.reuse, 0x6, R0 ;  /* 0x0000000602035819 */ /* 0x040fe20000010200 */
[----:B------:R-:W-:Y:S05]  /*6a70*/  @P5 IMAD.SHL.U32 R2, R2, 0x40, RZ ;  /* 0x0000004002025824 */ /* 0x000fea00078e00ff */
[C---:B--2---:R-:W-:Y:S02]  /*6a80*/  @P5 IADD3 R0, P3, R2.reuse, R220, RZ ;  /* 0x000000dc02005210 */ /* 0x044fe40007f7e0ff */
[----:B------:R-:W-:Y:S03]  /*6a90*/  @P5 IADD3 R2, P2, P1, R2, 0x40, R220 ;  /* 0x0000004002025810 */ /* 0x000fe6000795e0dc */
[C-C-:B------:R-:W-:Y:S01]  /*6aa0*/  @P5 IMAD.X R183, R3.reuse, 0x1, R217.reuse, P3 ;  /* 0x0000000103b75824 */ /* 0x140fe200018e06d9 */
[C---:B------:R-:W-:Y:S02]  /*6ab0*/  @P5 LEA R184, P3, R0.reuse, c[0x0][0x1f8], 0x1 ;  /* 0x00007e0000b85a11 */ /* 0x040fe400078608ff */
[----:B------:R-:W-:Y:S01]  /*6ac0*/  @P5 IADD3.X R3, R3, RZ, R217, P2, P1 ;  /* 0x000000ff03035210 */ /* 0x000fe200017e24d9 */
[-C--:B-1----:R-:W-:Y:S01]  /*6ad0*/  HMMA.16816.F32.BF16 R52, R208, R204.reuse, R52 ;  /* 0x000000ccd034723c */ /* 0x082fe20000041834 */
[----:B------:R-:W2:Y:S02]  /*6ae0*/  LDL R217, [R1+0x44] ;  /* 0x0000440001d97983 */ /* 0x000ea40000100800 */
[----:B------:R-:W-:Y:S02]  /*6af0*/  @P5 LEA.HI.X R185, R0, c[0x0][0x1fc], R183, 0x1, P3 ;  /* 0x00007f0000b95a11 */ /* 0x000fe400018f0cb7 */
[----:B------:R-:W-:Y:S03]  /*6b00*/  STL [R1+0x9c], R235 ;  /* 0x00009ceb01007387 */ /* 0x000fe60000100800 */
[C---:B------:R-:W-:Y:S01]  /*6b10*/  HMMA.16816.F32.BF16 R56, R212.reuse, R204, R56 ;  /* 0x000000ccd438723c */ /* 0x040fe20000041838 */
[----:B------:R-:W-:Y:S01]  /*6b20*/  @!PT LDS RZ, [RZ] ;  /* 0x00000000fffff984 */ /* 0x000fe20000000800 */
[----:B------:R-:W-:Y:S01]  /*6b30*/  @!PT LDS RZ, [RZ] ;  /* 0x00000000fffff984 */ /* 0x000fe20000000800 */
[----:B------:R-:W-:Y:S01]  /*6b40*/  @!PT LDS RZ, [RZ] ;  /* 0x00000000fffff984 */ /* 0x000fe20000000800 */
[----:B------:R1:W-:Y:S06]  /*6b50*/  @P5 LDGSTS.E.BYPASS.LTC128B.128 [R248+0x100], [R184.64], !P0 ;  /* 0x00100000b8f85fae */ /* 0x0003ec000c101d46 */
[C---:B------:R-:W-:Y:S01]  /*6b60*/  @P5 LEA R204, P2, R2.reuse, c[0x0][0x1f8], 0x1 ;  /* 0x00007e0002cc5a11 */ /* 0x040fe200078408ff */
[-C--:B------:R-:W-:Y:S01]  /*6b70*/  HMMA.16816.F32.BF16 R60, R212, R206.reuse, R60 ;  /* 0x000000ced43c723c */ /* 0x080fe2000004183c */
[----:B------:R-:W-:Y:S03]  /*6b80*/  STL [R1+0xa0], R228 ;  /* 0x0000a0e401007387 */ /* 0x000fe60000100800 */
[----:B------:R-:W-:Y:S01]  /*6b90*/  @P5 LEA.HI.X R205, R2, c[0x0][0x1fc], R3, 0x1, P2 ;  /* 0x00007f0002cd5a11 */ /* 0x000fe200010f0c03 */
[----:B------:R-:W-:Y:S03]  /*6ba0*/  STL [R1+0xa4], R244 ;  /* 0x0000a4f401007387 */ /* 0x000fe60000100800 */
[----:B------:R-:W-:Y:S01]  /*6bb0*/  HMMA.16816.F32.BF16 R64, R208, R206, R64 ;  /* 0x000000ced040723c */ /* 0x000fe20000041840 */
[----:B------:R3:W-:Y:S06]  /*6bc0*/  @P5 LDGSTS.E.BYPASS.LTC128B.128 [R248+0x2100], [R204.64], !P6 ;  /* 0x02100000ccf85fae */ /* 0x0007ec000f101d46 */
[----:B------:R-:W-:Y:S05]  /*6bd0*/  @P5 MOV R206, c[0x0][0x208] ;  /* 0x0000820000ce5a02 */ /* 0x000fea0000000f00 */
[C---:B------:R-:W-:Y:S02]  /*6be0*/  @P5 SHF.L.U32 R207, R206.reuse, 0x5, RZ ;  /* 0x00000005cecf5819 */ /* 0x040fe400000006ff */
[----:B------:R-:W-:Y:S02]  /*6bf0*/  @P5 SHF.L.U64.HI R206, R206, R182, c[0x0][0x20c] ;  /* 0x00008300cece5619 */ /* 0x000fe400000102b6 */
[-C--:B------:R-:W-:Y:S04]  /*6c00*/  @P5 IADD3 R182, P1, R184, R207.reuse, RZ ;  /* 0x000000cfb8b65210 */ /* 0x080fe80007f3e0ff */
[-C--:B------:R-:W-:Y:S02]  /*6c10*/  @P5 IADD3.X R183, R185, R206.reuse, RZ, P1, !PT ;  /* 0x000000ceb9b75210 */ /* 0x080fe40000ffe4ff */
[-C--:B------:R-:W-:Y:S03]  /*6c20*/  @P5 IADD3 R2, P2, R182, R207.reuse, RZ ;  /* 0x000000cfb6025210 */ /* 0x080fe60007f5e0ff */
[----:B------:R4:W-:Y:S01]  /*6c30*/  @P5 LDGSTS.E.BYPASS.LTC128B.128 [R248+0x900], [R182.64], !P0 ;  /* 0x00900000b6f85fae */ /* 0x0009e2000c101d46 */
[----:B-1----:R-:W-:Y:S01]  /*6c40*/  @P5 IADD3 R184, P1, R2, R207, RZ ;  /* 0x000000cf02b85210 */ /* 0x002fe20007f3e0ff */
[----:B------:R-:W-:Y:S05]  /*6c50*/  @P5 IMAD.X R3, R183, 0x1, R206, P2 ;  /* 0x00000001b7035824 */ /* 0x000fea00010e06ce */
[----:B------:R-:W-:Y:S01]  /*6c60*/  @P5 IADD3.X R185, R3, R206, RZ, P1, !PT ;  /* 0x000000ce03b95210 */ /* 0x000fe20000ffe4ff */
[----:B------:R4:W-:Y:S08]  /*6c70*/  @P5 LDGSTS.E.BYPASS.LTC128B.128 [R248+0x2900], [R182.64+0x80], !P6 ;  /* 0x02900080b6f85fae */ /* 0x0009f0000f101d46 */
[----:B------:R1:W-:Y:S08]  /*6c80*/  @P5 LDGSTS.E.BYPASS.LTC128B.128 [R248+0x1100], [R2.64], !P0 ;  /* 0x0110000002f85fae */ /* 0x0003f0000c101d46 */
[----:B------:R1:W-:Y:S08]  /*6c90*/  @P5 LDGSTS.E.BYPASS.LTC128B.128 [R248+0x3100], [R2.64+0x80], !P6 ;  /* 0x0310008002f85fae */ /* 0x0003f0000f101d46 */
[----:B------:R1:W-:Y:S08]  /*6ca0*/  @P5 LDGSTS.E.BYPASS.LTC128B.128 [R248+0x1900], [R184.64], !P0 ;  /* 0x01900000b8f85fae */ /* 0x0003f0000c101d46 */
[----:B------:R1:W-:Y:S08]  /*6cb0*/  @P5 LDGSTS.E.BYPASS.LTC128B.128 [R248+0x3900], [R184.64+0x80], !P6 ;  /* 0x03900080b8f85fae */ /* 0x0003f0000f101d46 */
[----:B---3--:R-:W-:Y:S08]  /*6cc0*/  LDSM.16.M88.4 R204, [R236] ;  /* 0x00000000eccc783b */ /* 0x008ff00000000200 */
[----:B------:R-:W3:Y:S08]  /*6cd0*/  LDSM.16.M88.4 R208, [R234] ;  /* 0x00000000ead0783b */ /* 0x000ef00000000200 */
[----:B------:R-:W1:Y:S08]  /*6ce0*/  LDSM.16.M88.4 R212, [R236+0x2000] ;  /* 0x00200000ecd4783b */ /* 0x000e700000000200 */
[----:B------:R-:W0:Y:S01]  /*6cf0*/  LDGDEPBAR ;  /* 0x00000000000079af */ /* 0x000e220000000000 */
[-C--:B---3--:R-:W-:Y:S08]  /*6d00*/  HMMA.16816.F32.BF16 R4, R204, R208.reuse, R4 ;  /* 0x000000d0cc04723c */ /* 0x088ff00000041804 */
[C---:B-1----:R-:W-:Y:S08]  /*6d10*/  HMMA.16816.F32.BF16 R8, R212.reuse, R208, R8 ;  /* 0x000000d0d408723c */ /* 0x042ff00000041808 */
        /* <DEDUP_REMOVED lines=12> */
[----:B------:R-:W1:Y:S03]  /*6de0*/  LDSM.16.M88.4 R208, [R234+0x1800] ;  /* 0x00180000ead0783b */ /* 0x000e660000000200 */
[----:B--2---:R-:W-:Y:S04]  /*6df0*/  IMAD.IADD R0, R131, 0x1, R217 ;  /* 0x0000000183007824 */ /* 0x004fe800078e02d9 */
[----:B------:R-:W-:Y:S05]  /*6e00*/  @P4 IMAD.HI.U32 R2, R0, c[0x0][0x2c8], RZ ;  /* 0x0000b20000024a27 */ /* 0x000fea00078e00ff */
[----:B------:R-:W-:Y:S05]  /*6e10*/  @P4 SHF.R.U32.HI R0, RZ, c[0x0][0x2cc], R2 ;  /* 0x0000b300ff004a19 */ /* 0x000fea0000011602 */
[----:B------:R-:W-:Y:S08]  /*6e20*/  SHFL.IDX PT, R2, R0, 0x2, 0x1c1f ;  /* 0x005c1f0000027f89 */ /* 0x000ff000000e0000 */
[----:B----4-:R-:W-:Y:S08]  /*6e30*/  SHFL.IDX PT, R182, R0, RZ, 0x1c1f ;  /* 0x001c1fff00b67589 */ /* 0x010ff000000e0000 */
[----:B------:R-:W-:Y:S01]  /*6e40*/  SHFL.IDX PT, R183, R0, 0x3, 0x1c1f ;  /* 0x007c1f0000b77f89 */ /* 0x000fe200000e0000 */
[-C--:B-1----:R-:W-:Y:S07]  /*6e50*/  HMMA.16816.F32.BF16 R52, R204, R208.reuse, R52 ;  /* 0x000000d0cc34723c */ /* 0x082fee0000041834 */
[----:B------:R1:W2:Y:S01]  /*6e60*/  SHFL.IDX PT, R3, R0, 0x1, 0x1c1f ;  /* 0x003c1f0000037f89 */ /* 0x0002a200000e0000 */
[C---:B------:R-:W-:Y:S08]  /*6e70*/  HMMA.16816.F32.BF16 R56, R212.reuse, R208, R56 ;  /* 0x000000d0d438723c */ /* 0x040ff00000041838 */
[-C--:B------:R-:W-:Y:S01]  /*6e80*/  HMMA.16816.F32.BF16 R60, R212, R210.reuse, R60 ;  /* 0x000000d2d43c723c */ /* 0x080fe2000004183c */
[----:B------:R-:W-:Y:S07]  /*6e90*/  LDSM.16.M88.4 R212, [R238+0x2000] ;  /* 0x00200000eed4783b */ /* 0x000fee0000000200 */
[----:B------:R-:W-:Y:S01]  /*6ea0*/  HMMA.16816.F32.BF16 R64, R204, R210, R64 ;  /* 0x000000d2cc40723c */ /* 0x000fe20000041840 */
[----:B------:R-:W-:Y:S03]  /*6eb0*/  LDSM.16.M88.4 R204, [R238] ;  /* 0x00000000eecc783b */ /* 0x000fe60000000200 */
[----:B-1----:R-:W-:Y:S05]  /*6ec0*/  MOV R0, 0xffffffc0 ;  /* 0xffffffc000007802 */ /* 0x002fea0000000f00 */
[----:B------:R-:W1:Y:S03]  /*6ed0*/  LDSM.16.M88.4 R208, [R231] ;  /* 0x00000000e7d0783b */ /* 0x000e660000000200 */
[----:B------:R-:W-:Y:S05]  /*6ee0*/  IMAD R0, R216, R0, 0x1 ;  /* 0x00000001d8007424 */ /* 0x000fea00078e0200 */
[----:B------:R-:W-:Y:S02]  /*6ef0*/  IADD3 R0, R0, c[0x0][0x1d0], -R130 ;  /* 0x0000740000007a10 */ /* 0x000fe40007ffe882 */
[----:B------:R-:W3:Y:S02]  /*6f00*/  LDL R130, [R1+0x24] ;  /* 0x0000240001827983 */ /* 0x000ee40000100800 */
[----:B------:R-:W-:Y:S04]  /*6f10*/  IADD3 R0, R0, -c[0x0][0x168], RZ ;  /* 0x80005a0000007a10 */ /* 0x000fe80007ffe0ff */
[C---:B--2---:R-:W-:Y:S01]  /*6f20*/  IADD3 R3, R0.reuse, R3, RZ ;  /* 0x0000000300037210 */ /* 0x044fe20007ffe0ff */
[C---:B------:R-:W-:Y:S02]  /*6f30*/  IMAD.IADD R2, R0.reuse, 0x1, R2 ;  /* 0x0000000100027824 */ /* 0x040fe400078e0202 */
[C---:B------:R-:W-:Y:S01]  /*6f40*/  IMAD.IADD R182, R0.reuse, 0x1, R182 ;  /* 0x0000000100b67824 */ /* 0x040fe200078e02b6 */
[----:B------:R-:W-:Y:S02]  /*6f50*/  IADD3 R0, R0, R183, RZ ;  /* 0x000000b700007210 */ /* 0x000fe40007ffe0ff */
[C---:B------:R-:W-:Y:S02]  /*6f60*/  ISETP.GT.AND P0, PT, R3.reuse, 0x1, PT ;  /* 0x000000010300780c */ /* 0x040fe40003f04270 */
[C---:B------:R-:W-:Y:S02]  /*6f70*/  ISETP.GT.AND P3, PT, R182.reuse, RZ, PT ;  /* 0x000000ffb600720c */ /* 0x040fe40003f64270 */
[----:B------:R-:W-:Y:S02]  /*6f80*/  ISETP.GT.AND P2, PT, R182, 0x1, PT ;  /* 0x00000001b600780c */ /* 0x000fe40003f44270 */
[C---:B------:R-:W-:Y:S02]  /*6f90*/  ISETP.GT.AND P1, PT, R3.reuse, RZ, PT ;  /* 0x000000ff0300720c */ /* 0x040fe40003f24270 */
[----:B------:R-:W-:Y:S01]  /*6fa0*/  ISETP.GT.AND P5, PT, R3, 0x28, PT ;  /* 0x000000280300780c */ /* 0x000fe20003fa4270 */
        /* <DEDUP_REMOVED lines=20> */
[----:B------:R-:W-:Y:S08]  /*70f0*/  LDSM.16.M88.4 R204, [R235+0x4000] ;  /* 0x00400000ebcc783b */ /* 0x000ff00000000200 */
[----:B------:R-:W1:Y:S02]  /*7100*/  LDSM.16.M88.4 R208, [R228+0x2000] ;  /* 0x00200000e4d0783b */ /* 0x000e640000000200 */
        /* <DEDUP_REMOVED lines=21> */
[----:B------:R-:W1:Y:S02]  /*7260*/  LDSM.16.M88.4 R208, [R244] ;  /* 0x00000000f4d0783b */ /* 0x000e640000000200 */
        /* <DEDUP_REMOVED lines=58> */
[----:B------:R-:W1:Y:S01]  /*7610*/  LDSM.16.M88.4 R208, [R231+0x3800] ;  /* 0x00380000e7d0783b */ /* 0x000e620000000200 */
[----:B------:R-:W-:Y:S07]  /*7620*/  DEPBAR.LE SB0, 0x0 ;  /* 0x000080000000791a */ /* 0x000fee0000000000 */
[----:B------:R-:W-:Y:S11]  /*7630*/  BAR.SYNC.DEFER_BLOCKING 0x0 ;  /* 0x0000000000007b1d */ /* 0x000ff60000010000 */
[----:B------:R-:W-:Y:S04]  /*7640*/  @!UPT UIADD3 URZ, URZ, URZ, URZ ;  /* 0x0000003f3f3ff290 */ /* 0x000fe8000fffe03f */
[----:B------:R-:W-:Y:S02]  /*7650*/  FSEL R50, R50, -INF , P5 ;  /* 0xff80000032327808 */ /* 0x000fe40002800000 */
[----:B------:R-:W-:Y:S01]  /*7660*/  ISETP.GT.AND P5, PT, R182, 0x39, PT ;  /* 0x00000039b600780c */ /* 0x000fe20003fa4270 */
[-C--:B-1----:R-:W-:Y:S08]  /*7670*/  HMMA.16816.F32.BF16 R52, R204, R208.reuse, R52 ;  /* 0x000000d0cc34723c */ /* 0x082ff00000041834 */
[C---:B------:R-:W-:Y:S08]  /*7680*/  HMMA.16816.F32.BF16 R56, R212.reuse, R208, R56 ;  /* 0x000000d0d438723c */ /* 0x040ff00000041838 */
[-C--:B------:R-:W-:Y:S01]  /*7690*/  HMMA.16816.F32.BF16 R60, R212, R210.reuse, R60 ;  /* 0x000000d2d43c723c */ /* 0x080fe2000004183c */
[----:B------:R-:W2:Y:S06]  /*76a0*/  LDL.64 R212, [R1+0x28] ;  /* 0x0000280001d47983 */ /* 0x000eac0000100a00 */
[----:B------:R-:W-:Y:S01]  /*76b0*/  IADD3 R214, R216, -0x1, RZ ;  /* 0xffffffffd8d67810 */ /* 0x000fe20007ffe0ff */
[----:B------:R-:W-:Y:S07]  /*76c0*/  HMMA.16816.F32.BF16 R64, R204, R210, R64 ;  /* 0x000000d2cc40723c */ /* 0x000fee0000041840 */
[----:B------:R-:W-:Y:S02]  /*76d0*/  FSEL R204, R4, -INF , P3 ;  /* 0xff80000004cc7808 */ /* 0x000fe40001800000 */
[----:B------:R-:W-:Y:S03]  /*76e0*/  ISETP.GT.AND P3, PT, R2, RZ, PT ;  /* 0x000000ff0200720c */ /* 0x000fe60003f64270 */
[----:B------:R-:W-:Y:S02]  /*76f0*/  FSEL R205, R5, -INF , P2 ;  /* 0xff80000005cd7808 */ /* 0x000fe40001000000 */
[----:B------:R-:W-:Y:S02]  /*7700*/  FSEL R206, R7, -INF , P0 ;  /* 0xff80000007ce7808 */ /* 0x000fe40000000000 */
[----:B------:R-:W-:Y:S02]  /*7710*/  ISETP.GT.AND P0, PT, R0, 0x1, PT ;  /* 0x000000010000780c */ /* 0x000fe40003f04270 */
[----:B------:R-:W-:Y:S02]  /*7720*/  ISETP.GT.AND P2, PT, R2, 0x1, PT ;  /* 0x000000010200780c */ /* 0x000fe40003f44270 */
[----:B------:R-:W-:Y:S02]  /*7730*/  FSEL R209, R8, -INF , P3 ;  /* 0xff80000008d17808 */ /* 0x000fe40001800000 */
[----:B------:R-:W-:Y:S02]  /*7740*/  ISETP.GT.AND P3, PT, R2, 0x8, PT ;  /* 0x000000080200780c */ /* 0x000fe40003f64270 */
[----:B------:R-:W-:Y:S02]  /*7750*/  FSEL R210, R11, -INF , P0 ;  /* 0xff8000000bd27808 */ /* 0x000fe40000000000 */
[----:B------:R-:W-:Y:S02]  /*7760*/  FSEL R12, R12, -INF , P3 ;  /* 0xff8000000c0c7808 */ /* 0x000fe40001800000 */
[----:B------:R-:W-:Y:S02]  /*7770*/  FSEL R208, R9, -INF , P2 ;  /* 0xff80000009d07808 */ /* 0x000fe40001000000 */
[----:B------:R-:W-:Y:S02]  /*7780*/  ISETP.GT.AND P2, PT, R2, 0x9, PT ;  /* 0x000000090200780c */ /* 0x000fe40003f44270 */
[----:B------:R-:W-:Y:S02]  /*7790*/  ISETP.GT.AND P3, PT, R182, 0x8, PT ;  /* 0x00000008b600780c */ /* 0x000fe40003f64270 */
[----:B------:R-:W-:Y:S02]  /*77a0*/  ISETP.GT.AND P0, PT, R0, 0x9, PT ;  /* 0x000000090000780c */ /* 0x000fe40003f04270 */
        /* <DEDUP_REMOVED lines=10> */
[----:B------:R-:W-:Y:S02]  /*7850*/  FSEL R19, R19, -INF , P0 ;  /* 0xff80000013137808 */ /* 0x000fe40000000000 */
[----:B------:R-:W-:Y:S02]  /*7860*/  ISETP.GT.AND P0, PT, R3, 0x11, PT ;  /* 0x000000110300780c */ /* 0x000fe40003f04270 */
[----:B------:R-:W-:Y:S02]  /*7870*/  ISETP.GT.AND P3, PT, R2, 0x10, PT ;  /* 0x000000100200780c */ /* 0x000fe40003f64270 */
[----:B------:R-:W-:Y:S02]  /*7880*/  ISETP.GT.AND P1, PT, R0, RZ, PT ;  /* 0x000000ff0000720c */ /* 0x000fe40003f24270 */
[----:B------:R-:W-:Y:S02]  /*7890*/  FSEL R21, R21, -INF , P2 ;  /* 0xff80000015157808 */ /* 0x000fe40001000000 */
[----:B------:R-:W-:Y:S02]  /*78a0*/  FSEL R23, R23, -INF , P0 ;  /* 0xff80000017177808 */ /* 0x000fe40000000000 */
[----:B------:R-:W-:Y:S02]  /*78b0*/  FSEL R24, R24, -INF , P3 ;  /* 0xff80000018187808 */ /* 0x000fe40001800000 */
[----:B------:R-:W-:Y:S02]  /*78c0*/  FSEL R211, R10, -INF , P1 ;  /* 0xff8000000ad37808 */ /* 0x000fe40000800000 */
[----:B------:R-:W-:Y:S02]  /*78d0*/  ISETP.GT.AND P2, PT, R2, 0x11, PT ;  /* 0x000000110200780c */ /* 0x000fe40003f44270 */
[----:B------:R-:W-:Y:S02]  /*78e0*/  ISETP.GT.AND P0, PT, R0, 0x11, PT ;  /* 0x000000110000780c */ /* 0x000fe40003f04270 */
[----:B------:R-:W-:Y:S02]  /*78f0*/  ISETP.GT.AND P3, PT, R2, 0x18, PT ;  /* 0x000000180200780c */ /* 0x000fe40003f64270 */
[----:B------:R-:W-:Y:S02]  /*7900*/  ISETP.GT.AND P1, PT, R0, 0x8, PT ;  /* 0x000000080000780c */ /* 0x000fe40003f24270 */
        /* <DEDUP_REMOVED lines=11> */
[----:B------:R-:W-:Y:S02]  /*79c0*/  ISETP.GT.AND P1, PT, R3, 0x10, PT ;  /* 0x000000100300780c */ /* 0x000fe40003f24270 */
[----:B------:R-:W-:Y:S02]  /*79d0*/  FSEL R31, R31, -INF , P0 ;  /* 0xff8000001f1f7808 */ /* 0x000fe40000000000 */
[C---:B------:R-:W-:Y:S02]  /*79e0*/  ISETP.GT.AND P3, PT, R182.reuse, 0x20, PT ;  /* 0x00000020b600780c */ /* 0x040fe40003f64270 */
[----:B------:R-:W-:Y:S02]  /*79f0*/  ISETP.GT.AND P2, PT, R182, 0x19, PT ;  /* 0x00000019b600780c */ /* 0x000fe40003f44270 */
[----:B------:R-:W-:Y:S02]  /*7a00*/  ISETP.GT.AND P0, PT, R3, 0x19, PT ;  /* 0x000000190300780c */ /* 0x000fe40003f04270 */
[----:B------:R-:W-:Y:S02]  /*7a10*/  FSEL R22, R22, -INF , P1 ;  /* 0xff80000016167808 */ /* 0x000fe40000800000 */
[----:B------:R-:W-:Y:S02]  /*7a20*/  FSEL R36, R36, -INF , P3 ;  /* 0xff80000024247808 */ /* 0x000fe40001800000 */
[----:B------:R-:W-:Y:S02]  /*7a30*/  ISETP.GT.AND P1, PT, R0, 0x10, PT ;  /* 0x000000100000780c */ /* 0x000fe40003f24270 */
[----:B------:R-:W-:Y:S02]  /*7a40*/  FSEL R33, R33, -INF , P2 ;  /* 0xff80000021217808 */ /* 0x000fe40001000000 */
[----:B------:R-:W-:Y:S02]  /*7a50*/  FSEL R35, R35, -INF , P0 ;  /* 0xff80000023237808 */ /* 0x000fe40000000000 */
        /* <DEDUP_REMOVED lines=8> */
[----:B------:R-:W-:Y:S02]  /*7ae0*/  ISETP.GT.AND P3, PT, R2, 0x28, PT ;  /* 0x000000280200780c */ /* 0x000fe40003f64270 */
[C---:B------:R-:W-:Y:S02]  /*7af0*/  ISETP.GT.AND P1, PT, R0.reuse, 0x18, PT ;  /* 0x000000180000780c */ /* 0x040fe40003f24270 */
[----:B------:R-:W-:Y:S02]  /*7b00*/  ISETP.GT.AND P0, PT, R0, 0x21, PT ;  /* 0x000000210000780c */ /* 0x000fe40003f04270 */
[----:B------:R-:W-:Y:S02]  /*7b10*/  FSEL R30, R30, -INF , P1 ;  /* 0xff8000001e1e7808 */ /* 0x000fe40000800000 */
[----:B------:R-:W-:Y:S02]  /*7b20*/  ISETP.GT.AND P1, PT, R3, 0x18, PT ;  /* 0x000000180300780c */ /* 0x000fe40003f24270 */
[----:B------:R-:W-:Y:S02]  /*7b30*/  FSEL R41, R41, -INF , P2 ;  /* 0xff80000029297808 */ /* 0x000fe40001000000 */
[----:B------:R-:W-:Y:S02]  /*7b40*/  FSEL R43, R43, -INF , P0 ;  /* 0xff8000002b2b7808 */ /* 0x000fe40000000000 */
[----:B------:R-:W-:Y:S02]  /*7b50*/  ISETP.GT.AND P2, PT, R2, 0x29, PT ;  /* 0x000000290200780c */ /* 0x000fe40003f44270 */
[----:B------:R-:W-:Y:S02]  /*7b60*/  FSEL R44, R44, -INF , P3 ;  /* 0xff8000002c2c7808 */ /* 0x000fe40001800000 */
[----:B------:R-:W-:Y:S02]  /*7b70*/  ISETP.GT.AND P3, PT, R182, 0x28, PT ;  /* 0x00000028b600780c */ /* 0x000fe40003f64270 */
[----:B------:R-:W-:Y:S02]  /*7b80*/  ISETP.GT.AND P0, PT, R0, 0x29, PT ;  /* 0x000000290000780c */ /* 0x000fe40003f04270 */
[----:B------:R-:W-:Y:S02]  /*7b90*/  FSEL R45, R45, -INF , P2 ;  /* 0xff8000002d2d7808 */ /* 0x000fe40001000000 */
[----:B------:R-:W-:Y:S02]  /*7ba0*/  FSEL R34, R34, -INF , P1 ;  /* 0xff80000022227808 */ /* 0x000fe40000800000 */
[----:B------:R-:W-:Y:S02]  /*7bb0*/  ISETP.GT.AND P1, PT, R3, 0x20, PT ;  /* 0x000000200300780c */ /* 0x000fe40003f24270 */
[----:B------:R-:W-:Y:S02]  /*7bc0*/  FSEL R47, R47, -INF , P0 ;  /* 0xff8000002f2f7808 */ /* 0x000fe40000000000 */
[----:B------:R-:W-:Y:S02]  /*7bd0*/  ISETP.GT.AND P0, PT, R182, 0x29, PT ;  /* 0x00000029b600780c */ /* 0x000fe40003f04270 */
[----:B------:R-:W-:Y:S02]  /*7be0*/  FSEL R48, R48, -INF , P3 ;  /* 0xff80000030307808 */ /* 0x000fe40001800000 */
[C---:B------:R-:W-:Y:S02]  /*7bf0*/  ISETP.GT.AND P3, PT, R182.reuse, 0x31, PT ;  /* 0x00000031b600780c */ /* 0x040fe40003f64270 */
        /* <DEDUP_REMOVED lines=14> */
[C---:B------:R-:W-:Y:S02]  /*7ce0*/  ISETP.GT.AND P5, PT, R2.reuse, 0x38, PT ;  /* 0x000000380200780c */ /* 0x040fe40003fa4270 */
[----:B------:R-:W-:Y:S02]  /*7cf0*/  ISETP.GT.AND P2, PT, R2, 0x30, PT ;  /* 0x000000300200780c */ /* 0x000fe40003f44270 */
[----:B------:R-:W-:Y:S02]  /*7d00*/  FSEL R66, R66, -INF , P3 ;  /* 0xff80000042427808 */ /* 0x000fe40001800000 */
[----:B------:R-:W-:Y:S02]  /*7d10*/  ISETP.GT.AND P3, PT, R2, 0x39, PT ;  /* 0x000000390200780c */ /* 0x000fe40003f64270 */
[----:B------:R-:W-:Y:S02]  /*7d20*/  FMNMX.FTZ R2, R207, R181, !PT ;  /* 0x000000b5cf027209 */ /* 0x000fe40007810000 */
[----:B------:R-:W-:Y:S02]  /*7d30*/  ISETP.GT.AND P1, PT, R0, 0x28, PT ;  /* 0x000000280000780c */ /* 0x000fe40003f24270 */
[----:B------:R-:W-:Y:S02]  /*7d40*/  FMNMX.FTZ R185, R204, R180, !PT ;  /* 0x000000b4ccb97209 */ /* 0x000fe40007810000 */
        /* <DEDUP_REMOVED lines=8> */
[----:B------:R-:W-:Y:S02]  /*7dd0*/  FSEL R54, R54, -INF , P1 ;  /* 0xff80000036367808 */ /* 0x000fe40000800000 */
[----:B------:R-:W-:Y:S02]  /*7de0*/  FMNMX.FTZ R185, R16, R185, !PT ;  /* 0x000000b910b97209 */ /* 0x000fe40007810000 */
[----:B------:R-:W-:Y:S02]  /*7df0*/  FMNMX.FTZ R4, R211, R187, !PT ;  /* 0x000000bbd3047209 */ /* 0x000fe40007810000 */
[----:B------:R-:W-:Y:S02]  /*7e00*/  ISETP.GT.AND P1, PT, R3, 0x39, PT ;  /* 0x000000390300780c */ /* 0x000fe40003f24270 */
        /* <DEDUP_REMOVED lines=41> */
[----:B------:R-:W-:Y:S02]  /*80a0*/  FSEL R67, R67, -INF , P1 ;  /* 0xff80000043437808 */ /* 0x000fe40000800000 */
[----:B------:R-:W-:Y:S02]  /*80b0*/  ISETP.GT.AND P1, PT, R0, 0x30, PT ;  /* 0x000000300000780c */ /* 0x000fe40003f24270 */
[----:B------:R-:W-:Y:S02]  /*80c0*/  FMNMX.FTZ R185, R53, R185, !PT ;  /* 0x000000b935b97209 */ /* 0x000fe40007810000 */
[----:B------:R-:W-:Y:S02]  /*80d0*/  FSEL R56, R56, -INF , P2 ;  /* 0xff80000038387808 */ /* 0x000fe40001000000 */
[----:B------:R-:W-:Y:S02]  /*80e0*/  FSEL R58, R58, -INF , P1 ;  /* 0xff8000003a3a7808 */ /* 0x000fe40000800000 */
[C---:B------:R-:W-:Y:S02]  /*80f0*/  ISETP.GT.AND P2, PT, R0.reuse, 0x31, PT ;  /* 0x000000310000780c */ /* 0x040fe40003f44270 */
[C---:B------:R-:W-:Y:S02]  /*8100*/  ISETP.GT.AND P1, PT, R0.reuse, 0x38, PT ;  /* 0x000000380000780c */ /* 0x040fe40003f24270 */
[----:B------:R-:W-:Y:S02]  /*8110*/  FSEL R57, R57, -INF , P0 ;  /* 0xff80000039397808 */ /* 0x000fe40000000000 */
[----:B------:R-:W-:Y:S02]  /*8120*/  ISETP.GT.AND P0, PT, R0, 0x39, PT ;  /* 0x000000390000780c */ /* 0x000fe40003f04270 */
[----:B------:R-:W-:Y:S02]  /*8130*/  FMNMX.FTZ R0, R45, R2, !PT ;  /* 0x000000022d007209 */ /* 0x000fe40007810000 */
[----:B------:R-:W-:Y:S02]  /*8140*/  FMNMX.FTZ R2, R47, R3, !PT ;  /* 0x000000032f027209 */ /* 0x000fe40007810000 */
[----:B------:R-:W-:Y:S02]  /*8150*/  FSEL R59, R59, -INF , P2 ;  /* 0xff8000003b3b7808 */ /* 0x000fe40001000000 */
[----:B------:R-:W-:Y:S02]  /*8160*/  FMNMX.FTZ R185, R64, R185, !PT ;  /* 0x000000b940b97209 */ /* 0x000fe40007810000 */
[----:B------:R-:W-:Y:S02]  /*8170*/  FMNMX.FTZ R0, R56, R0, !PT ;  /* 0x0000000038007209 */ /* 0x000fe40007810000 */
[----:B------:R-:W-:Y:S02]  /*8180*/  FMNMX.FTZ R2, R58, R2, !PT ;  /* 0x000000023a027209 */ /* 0x000fe40007810000 */
[----:B------:R-:W-:Y:S02]  /*8190*/  FSEL R60, R60, -INF , P5 ;  /* 0xff8000003c3c7808 */ /* 0x000fe40002800000 */
[----:B------:R-:W-:Y:S02]  /*81a0*/  FSEL R62, R62, -INF , P1 ;  /* 0xff8000003e3e7808 */ /* 0x000fe40000800000 */
[----:B------:R-:W-:Y:S02]  /*81b0*/  FMNMX.FTZ R0, R57, R0, !PT ;  /* 0x0000000039007209 */ /* 0x000fe40007810000 */
[----:B------:R-:W-:Y:S02]  /*81c0*/  FMNMX.FTZ R2, R59, R2, !PT ;  /* 0x000000023b027209 */ /* 0x000fe40007810000 */
[----:B------:R-:W-:Y:S02]  /*81d0*/  FMNMX.FTZ R185, R65, R185, !PT ;  /* 0x000000b941b97209 */ /* 0x000fe40007810000 */
[----:B------:R-:W-:Y:S02]  /*81e0*/  FSEL R6, R63, -INF , P0 ;  /* 0xff8000003f067808 */ /* 0x000fe40000000000 */
[----:B------:R-:W-:Y:S01]  /*81f0*/  FMNMX.FTZ R3, R60, R0, !PT ;  /* 0x000000003c037209 */ /* 0x000fe20007810000 */
[----:B------:R-:W1:Y:S01]  /*8200*/  SHFL.BFLY PT, R4, R185, 0x2, 0x1f ;  /* 0x0c401f00b9047f89 */ /* 0x000e6200000e0000 */
[----:B------:R-:W-:Y:S02]  /*8210*/  FMNMX.FTZ R0, R62, R2, !PT ;  /* 0x000000023e007209 */ /* 0x000fe40007810000 */
[----:B------:R-:W-:Y:S02]  /*8220*/  FSEL R61, R61, -INF , P3 ;  /* 0xff8000003d3d7808 */ /* 0x000fe40001800000 */
[----:B------:R-:W-:Y:S02]  /*8230*/  FMNMX.FTZ R0, R6, R0, !PT ;  /* 0x0000000006007209 */ /* 0x000fe40007810000 */
[----:B------:R-:W-:Y:S02]  /*8240*/  FMNMX.FTZ R184, R66, R184, !PT ;  /* 0x000000b842b87209 */ /* 0x000fe40007810000 */
[----:B------:R-:W-:Y:S01]  /*8250*/  FMNMX.FTZ R3, R61, R3, !PT ;  /* 0x000000033d037209 */ /* 0x000fe20007810000 */
[----:B------:R-:W4:Y:S01]  /*8260*/  SHFL.BFLY PT, R2, R0, 0x2, 0x1f ;  /* 0x0c401f0000027f89 */ /* 0x000f2200000e0000 */
[----:B------:R-:W-:Y:S02]  /*8270*/  FMNMX.FTZ R184, R67, R184, !PT ;  /* 0x000000b843b87209 */ /* 0x000fe40007810000 */
[----:B------:R-:W-:Y:S05]  /*8280*/  ISETP.GE.AND P5, PT, R216, 0x1, PT ;  /* 0x00000001d800780c */ /* 0x000fea0003fa6270 */
[----:B------:R-:W2:Y:S01]  /*8290*/  SHFL.BFLY PT, R183, R3, 0x2, 0x1f ;  /* 0x0c401f0003b77f89 */ /* 0x000ea200000e0000 */
[----:B-1----:R-:W-:Y:S07]  /*82a0*/  FMNMX.FTZ R185, R185, R4, !PT ;  /* 0x00000004b9b97209 */ /* 0x002fee0007810000 */
[----:B------:R-:W1:Y:S01]  /*82b0*/  SHFL.BFLY PT, R5, R184, 0x2, 0x1f ;  /* 0x0c401f00b8057f89 */ /* 0x000e6200000e0000 */
[----:B------:R-:W-:Y:S01]  /*82c0*/  @P5 IMAD.WIDE.U32 R8, R214, c[0x0][0x1e0], RZ ;  /* 0x00007800d6085a25 */ /* 0x000fe200078e00ff */
[----:B------:R-:W-:Y:S04]  /*82d0*/  @P5 ISETP.GE.AND P3, PT, R218, c[0x0][0x1d4], PT ;  /* 0x00007500da005a0c */ /* 0x000fe80003f66270 */
[----:B------:R-:W-:Y:S02]  /*82e0*/  @P5 SHF.L.U32 R7, R8, 0x6, RZ ;  /* 0x0000000608075819 */ /* 0x000fe400000006ff */
[----:B------:R-:W3:Y:S01]  /*82f0*/  SHFL.BFLY PT, R4, R185, 0x1, 0x1f ;  /* 0x0c201f00b9047f89 */ /* 0x000ee200000e0000 */
[----:B----4-:R-:W-:Y:S02]  /*8300*/  FMNMX.FTZ R0, R0, R2, !PT ;  /* 0x0000000200007209 */ /* 0x010fe40007810000 */
[----:B------:R-:W-:Y:S02]  /*8310*/  @P5 SHF.R.S32.HI R2, RZ, 0x1f, R214 ;  /* 0x0000001fff025819 */ /* 0x000fe400000114d6 */
[----:B--2---:R-:W-:Y:S03]  /*8320*/  FMNMX.FTZ R183, R3, R183, !PT ;  /* 0x000000b703b77209 */ /* 0x004fe60007810000 */
[----:B------:R-:W-:Y:S01]  /*8330*/  @P5 IMAD R2, R2, c[0x0][0x1e0], RZ ;  /* 0x0000780002025a24 */ /* 0x000fe200078e02ff */
[----:B------:R-:W2:Y:S03]  /*8340*/  SHFL.BFLY PT, R3, R0, 0x1, 0x1f ;  /* 0x0c201f0000037f89 */ /* 0x000ea600000e0000 */
[----:B------:R-:W-:Y:S01]  /*8350*/  @P5 IMAD R2, R214, c[0x0][0x1e4], R2 ;  /* 0x00007900d6025a24 */ /* 0x000fe200078e0202 */
[----:B-1----:R-:W-:Y:S03]  /*8360*/  FMNMX.FTZ R184, R184, R5, !PT ;  /* 0x00000005b8b87209 */ /* 0x002fe60007810000 */
[----:B------:R-:W-:Y:S01]  /*8370*/  @P5 IMAD.IADD R2, R9, 0x1, R2 ;  /* 0x0000000109025824 */ /* 0x000fe200078e0202 */
[----:B------:R-:W1:Y:S01]  /*8380*/  SHFL.BFLY PT, R10, R183, 0x1, 0x1f ;  /* 0x0c201f00b70a7f89 */ /* 0x000e6200000e0000 */
[----:B---3--:R-:W-:Y:S07]  /*8390*/  FMNMX.FTZ R185, R185, R4, !PT ;  /* 0x00000004b9b97209 */ /* 0x008fee0007810000 */
[----:B------:R-:W3:Y:S01]  /*83a0*/  SHFL.BFLY PT, R5, R184, 0x1, 0x1f ;  /* 0x0c201f00b8057f89 */ /* 0x000ee200000e0000 */
[----:B------:R-:W-:Y:S02]  /*83b0*/  @P5 SHF.L.U64.HI R4, R8, 0x6, R2 ;  /* 0x0000000608045819 */ /* 0x000fe40000010202 */
[C---:B------:R-:W-:Y:S04]  /*83c0*/  FSETP.NEU.FTZ.AND P2, PT, R185.reuse, -INF , PT ;  /* 0xff800000b900780b */ /* 0x040fe80003f5d000 */
[----:B------:R-:W-:Y:S02]  /*83d0*/  FSEL R2, R185, RZ, P2 ;  /* 0x000000ffb9027208 */ /* 0x000fe40001000000 */
[----:B--2---:R-:W-:Y:S02]  /*83e0*/  FMNMX.FTZ R182, R0, R3, !PT ;  /* 0x0000000300b67209 */ /* 0x004fe40007810000 */
[----:B------:R-:W-:Y:S04]  /*83f0*/  @P5 IADD3 R0, P1, R7, R212, RZ ;  /* 0x000000d407005210 */ /* 0x000fe80007f3e0ff */
[----:B------:R-:W-:Y:S02]  /*8400*/  @P5 LEA R8, P0, R0, c[0x0][0x1c8], 0x1 ;  /* 0x0000720000085a11 */ /* 0x000fe400078008ff */
[----:B-1----:R-:W-:Y:S02]  /*8410*/  FMNMX.FTZ R183, R183, R10, !PT ;  /* 0x0000000ab7b77209 */ /* 0x002fe40007810000 */
[----:B---3--:R-:W-:Y:S01]  /*8420*/  FMNMX.FTZ R184, R184, R5, !PT ;  /* 0x00000005b8b87209 */ /* 0x008fe20007810000 */
[----:B------:R-:W-:Y:S02]  /*8430*/  FADD.FTZ R5, -R2, R180 ;  /* 0x000000b402057221 */ /* 0x000fe40000010100 */
[----:B------:R-:W-:Y:S05]  /*8440*/  @P5 IMAD.X R2, R4, 0x1, R130, P1 ;  /* 0x0000000104025824 */ /* 0x000fea00008e0682 */
[----:B------:R-:W-:Y:S02]  /*8450*/  @P5 LEA.HI.X R9, R0, c[0x0][0x1cc], R2, 0x1, P0 ;  /* 0x0000730000095a11 */ /* 0x000fe400000f0c02 */
[----:B------:R-:W-:Y:S03]  /*8460*/  @P5 IADD3 R0, P1, P0, R7, 0x40, R212 ;  /* 0x0000004007005810 */ /* 0x000fe6000783e0d4 */
[----:B------:R1:W-:Y:S01]  /*8470*/  @P5 LDGSTS.E.BYPASS.LTC128B.128 [R248+0x4100], [R8.64], !P3 ;  /* 0x0410000008f85fae */ /* 0x0003e2000d901d46 */
[----:B------:R-:W-:Y:S02]  /*8480*/  @P5 IADD3.X R4, R4, RZ, R130, P1, P0 ;  /* 0x000000ff04045210 */ /* 0x000fe40000fe0482 */
[----:B------:R-:W-:Y:S02]  /*8490*/  @P5 LEA R10, P0, R0, c[0x0][0x1c8], 0x1 ;  /* 0x00007200000a5a11 */ /* 0x000fe400078008ff */
[----:B------:R-:W-:Y:S02]  /*84a0*/  FSETP.NEU.FTZ.AND P1, PT, R184, -INF , PT ;  /* 0xff800000b800780b */ /* 0x000fe40003f3d000 */
[----:B------:R-:W-:Y:S02]  /*84b0*/  @P5 LEA.HI.X R11, R0, c[0x0][0x1cc], R4, 0x1, P0 ;  /* 0x00007300000b5a11 */ /* 0x000fe400000f0c04 */
[C---:B------:R-:W-:Y:S02]  /*84c0*/  FSETP.NEU.FTZ.AND P0, PT, R183.reuse, -INF , PT ;  /* 0xff800000b700780b */ /* 0x040fe40003f1d000 */
[----:B------:R-:W-:Y:S01]  /*84d0*/  FSEL R2, R184, RZ, P1 ;  /* 0x000000ffb8027208 */ /* 0x000fe20000800000 */
[----:B------:R2:W-:Y:S01]  /*84e0*/  @P5 LDGSTS.E.BYPASS.LTC128B.128 [R248+0x6100], [R10.64], !P6 ;  /* 0x061000000af85fae */ /* 0x0005e2000f101d46 */
[----:B------:R-:W-:Y:S03]  /*84f0*/  FSEL R0, R183, RZ, P0 ;  /* 0x000000ffb7007208 */ /* 0x000fe60000000000 */
[----:B------:R-:W-:Y:S01]  /*8500*/  FADD.FTZ R4, -R2, R181 ;  /* 0x000000b502047221 */ /* 0x000fe20000010100 */
[----:B------:R-:W-:Y:S01]  /*8510*/  @P5 MOV R2, c[0x0][0x1e0] ;  /* 0x0000780000025a02 */ /* 0x000fe20000000f00 */
[----:B------:R-:W-:Y:S02]  /*8520*/  FADD.FTZ R3, -R0, R186 ;  /* 0x000000ba00037221 */ /* 0x000fe40000010100 */
[----:B------:R-:W-:Y:S05]  /*8530*/  @P5 IMAD.MOV.U32 R0, RZ, RZ, 0x5 ;  /* 0x00000005ff005424 */ /* 0x000fea00078e00ff */
[C---:B------:R-:W-:Y:S02]  /*8540*/  @P5 SHF.L.U64.HI R0, R2.reuse, R0, c[0x0][0x1e4] ;  /* 0x0000790002005619 */ /* 0x040fe40000010200 */
[----:B------:R-:W-:Y:S01]  /*8550*/  @P5 SHF.L.U32 R2, R2, 0x5, RZ ;  /* 0x0000000502025819 */ /* 0x000fe200000006ff */
[----:B--2---:R-:W-:Y:S02]  /*8560*/  FMUL.FTZ R11, R185, c[0x0][0x2d0] ;  /* 0x0000b400b90b7a20 */ /* 0x004fe40000410000 */
[----:B------:R-:W-:Y:S03]  /*8570*/  FMUL.FTZ R10, R184, c[0x0][0x2d0] ;  /* 0x0000b400b80a7a20 */ /* 0x000fe60000410000 */
[----:B------:R-:W-:Y:S02]  /*8580*/  FSEL R11, R11, RZ, P2 ;  /* 0x000000ff0b0b7208 */ /* 0x000fe40001000000 */
[----:B-1----:R-:W-:Y:S02]  /*8590*/  @P5 IADD3 R8, P2, R8, R2, RZ ;  /* 0x0000000208085210 */ /* 0x002fe40007f5e0ff */
[----:B------:R-:W-:Y:S01]  /*85a0*/  FSEL R10, R10, RZ, P1 ;  /* 0x000000ff0a0a7208 */ /* 0x000fe20000800000 */
[----:B------:R-:W-:Y:S02]  /*85b0*/  FFMA.FTZ R7, R204, c[0x0][0x2d0], -R11 ;  /* 0x0000b400cc077a23 */ /* 0x000fe4000001080b */
[----:B------:R-:W-:Y:S02]  /*85c0*/  @P5 IMAD.X R9, R0, 0x1, R9, P2 ;  /* 0x0000000100095824 */ /* 0x000fe400010e0609 */
[----:B------:R1:W-:Y:S01]  /*85d0*/  MUFU.EX2 R213, R7 ;  /* 0x0000000700d57308 */ /* 0x0003e20000000800 */
[--C-:B------:R-:W-:Y:S01]  /*85e0*/  FFMA.FTZ R252, R33, c[0x0][0x2d0], -R11.reuse ;  /* 0x0000b40021fc7a23 */ /* 0x100fe2000001080b */
[----:B------:R-:W-:Y:S01]  /*85f0*/  MOV R33, R214 ;  /* 0x000000d600217202 */ /* 0x000fe20000000f00 */
[----:B------:R2:W-:Y:S01]  /*8600*/  @P5 LDGSTS.E.BYPASS.LTC128B.128 [R248+0x4900], [R8.64], !P3 ;  /* 0x0490000008f85fae */ /* 0x0005e2000d901d46 */
[--C-:B------:R-:W-:Y:S02]  /*8610*/  FFMA.FTZ R244, R64, c[0x0][0x2d0], -R11.reuse ;  /* 0x0000b40040f47a23 */ /* 0x100fe4000001080b */
[--C-:B------:R-:W-:Y:S02]  /*8620*/  FFMA.FTZ R63, R20, c[0x0][0x2d0], -R11.reuse ;  /* 0x0000b400143f7a23 */ /* 0x100fe4000001080b */
[--C-:B------:R-:W-:Y:S02]  /*8630*/  FFMA.FTZ R130, R21, c[0x0][0x2d0], -R11.reuse ;  /* 0x0000b40015827a23 */ /* 0x100fe4000001080b */
[--C-:B------:R-:W-:Y:S01]  /*8640*/  FFMA.FTZ R250, R22, c[0x0][0x2d0], -R10.reuse ;  /* 0x0000b40016fa7a23 */ /* 0x100fe2000001080a */
[----:B------:R2:W-:Y:S01]  /*8650*/  @P5 LDGSTS.E.BYPASS.LTC128B.128 [R248+0x6900], [R8.64+0x80], !P6 ;  /* 0x0690008008f85fae */ /* 0x0005e2000f101d46 */
[--C-:B------:R-:W-:Y:S02]  /*8660*/  FFMA.FTZ R249, R23, c[0x0][0x2d0], -R10.reuse ;  /* 0x0000b40017f97a23 */ /* 0x100fe4000001080a */
[--C-:B------:R-:W-:Y:S02]  /*8670*/  FFMA.FTZ R228, R36, c[0x0][0x2d0], -R11.reuse ;  /* 0x0000b40024e47a23 */ /* 0x100fe4000001080b */
[--C-:B------:R-:W-:Y:S02]  /*8680*/  FFMA.FTZ R36, R49, c[0x0][0x2d0], -R11.reuse ;  /* 0x0000b40031247a23 */ /* 0x100fe4000001080b */
[--C-:B------:R-:W-:Y:S02]  /*8690*/  FFMA.FTZ R39, R39, c[0x0][0x2d0], -R10.reuse ;  /* 0x0000b40027277a23 */ /* 0x100fe4000001080a */
[--C-:B------:R-:W-:Y:S02]  /*86a0*/  FFMA.FTZ R131, R32, c[0x0][0x2d0], -R11.reuse ;  /* 0x0000b40020837a23 */ /* 0x100fe4000001080b */
[--C-:B------:R-:W-:Y:S02]  /*86b0*/  FFMA.FTZ R32, R38, c[0x0][0x2d0], -R10.reuse ;  /* 0x0000b40026207a23 */ /* 0x100fe4000001080a */
[--C-:B-1----:R-:W-:Y:S02]  /*86c0*/  FFMA.FTZ R7, R205, c[0x0][0x2d0], -R11.reuse ;  /* 0x0000b400cd077a23 */ /* 0x102fe4000001080b */
[--C-:B------:R-:W-:Y:S02]  /*86d0*/  FFMA.FTZ R54, R54, c[0x0][0x2d0], -R10.reuse ;  /* 0x0000b40036367a23 */ /* 0x100fe4000001080a */
[----:B------:R1:W3:Y:S01]  /*86e0*/  MUFU.EX2 R220, R7 ;  /* 0x0000000700dc7308 */ /* 0x0002e20000000800 */
[--C-:B------:R-:W-:Y:S02]  /*86f0*/  FFMA.FTZ R55, R55, c[0x0][0x2d0], -R10.reuse ;  /* 0x0000b40037377a23 */ /* 0x100fe4000001080a */
[--C-:B------:R-:W-:Y:S02]  /*8700*/  FFMA.FTZ R48, R48, c[0x0][0x2d0], -R11.reuse ;  /* 0x0000b40030307a23 */ /* 0x100fe4000001080b */
[--C-:B------:R-:W-:Y:S02]  /*8710*/  FFMA.FTZ R251, R34, c[0x0][0x2d0], -R10.reuse ;  /* 0x0000b40022fb7a23 */ /* 0x100fe4000001080a */
[--C-:B------:R-:W-:Y:S02]  /*8720*/  FFMA.FTZ R65, R65, c[0x0][0x2d0], -R11.reuse ;  /* 0x0000b40041417a23 */ /* 0x100fe4000001080b */
[--C-:B------:R-:W-:Y:S01]  /*8730*/  FFMA.FTZ R49, R35, c[0x0][0x2d0], -R10.reuse ;  /* 0x0000b40023317a23 */ /* 0x100fe2000001080a */
[----:B--2---:R-:W-:Y:S01]  /*8740*/  @P5 IADD3 R8, P2, R8, R2, RZ ;  /* 0x0000000208085210 */ /* 0x004fe20007f5e0ff */
[--C-:B------:R-:W-:Y:S02]  /*8750*/  FFMA.FTZ R50, R50, c[0x0][0x2d0], -R10.reuse ;  /* 0x0000b40032327a23 */ /* 0x100fe4000001080a */
[--C-:B------:R-:W-:Y:S01]  /*8760*/  FFMA.FTZ R51, R51, c[0x0][0x2d0], -R10.reuse ;  /* 0x0000b40033337a23 */ /* 0x100fe2000001080a */
[----:B------:R-:W-:Y:S01]  /*8770*/  @P5 IADD3.X R9, R9, R0, RZ, P2, !PT ;  /* 0x0000000009095210 */ /* 0x000fe200017fe4ff */
[--C-:B------:R-:W-:Y:S02]  /*8780*/  FFMA.FTZ R66, R66, c[0x0][0x2d0], -R10.reuse ;  /* 0x0000b40042427a23 */ /* 0x100fe4000001080a */
[--C-:B------:R-:W-:Y:S02]  /*8790*/  FFMA.FTZ R67, R67, c[0x0][0x2d0], -R10.reuse ;  /* 0x0000b40043437a23 */ /* 0x100fe4000001080a */
[----:B------:R2:W-:Y:S01]  /*87a0*/  @P5 LDGSTS.E.BYPASS.LTC128B.128 [R248+0x5100], [R8.64], !P3 ;  /* 0x0510000008f85fae */ /* 0x0005e2000d901d46 */
[--C-:B-1----:R-:W-:Y:S01]  /*87b0*/  FFMA.FTZ R7, R16, c[0x0][0x2d0], -R11.reuse ;  /* 0x0000b40010077a23 */ /* 0x102fe2000001080b */
[----:B---3--:R-:W-:Y:S06]  /*87c0*/  F2FP.BF16.PACK_AB R204, R220, R213 ;  /* 0x000000d5dccc723e */ /* 0x008fec00000010ff */
[----:B------:R2:W-:Y:S01]  /*87d0*/  @P5 LDGSTS.E.BYPASS.LTC128B.128 [R248+0x7100], [R8.64+0x80], !P6 ;  /* 0x0710008008f85fae */ /* 0x0005e2000f101d46 */
[----:B------:R1:W-:Y:S02]  /*87e0*/  MUFU.EX2 R222, R7 ;  /* 0x0000000700de7308 */ /* 0x0003e40000000800 */
[----:B-1----:R-:W-:Y:S01]  /*87f0*/  FFMA.FTZ R7, R17, c[0x0][0x2d0], -R11 ;  /* 0x0000b40011077a23 */ /* 0x002fe2000001080b */
[----:B--2---:R-:W-:Y:S01]  /*8800*/  @P5 IADD3 R8, P1, R8, R2, RZ ;  /* 0x0000000208085210 */ /* 0x004fe20007f3e0ff */
[----:B------:R-:W-:Y:S06]  /*8810*/  FFMA.FTZ R2, R19, c[0x0][0x2d0], -R10 ;  /* 0x0000b40013027a23 */ /* 0x000fec000001080a */
[----:B------:R1:W2:Y:S01]  /*8820*/  MUFU.EX2 R227, R7 ;  /* 0x0000000700e37308 */ /* 0x0002a20000000800 */
[----:B------:R-:W-:Y:S01]  /*8830*/  @P5 IMAD.X R9, R9, 0x1, R0, P1 ;  /* 0x0000000109095824 */ /* 0x000fe200008e0600 */
[C---:B------:R-:W-:Y:S04]  /*8840*/  FSETP.NEU.FTZ.AND P1, PT, R182.reuse, -INF , PT ;  /* 0xff800000b600780b */ /* 0x040fe80003f3d000 */
[----:B------:R-:W-:Y:S01]  /*8850*/  FSEL R0, R182, RZ, P1 ;  /* 0x000000ffb6007208 */ /* 0x000fe20000800000 */
[----:B------:R3:W-:Y:S03]  /*8860*/  @P5 LDGSTS.E.BYPASS.LTC128B.128 [R248+0x5900], [R8.64], !P3 ;  /* 0x0590000008f85fae */ /* 0x0007e6000d901d46 */
[----:B------:R4:W-:Y:S05]  /*8870*/  MUFU.EX2 R221, R2 ;  /* 0x0000000200dd7308 */ /* 0x0009ea0000000800 */
[----:B------:R3:W-:Y:S01]  /*8880*/  @P5 LDGSTS.E.BYPASS.LTC128B.128 [R248+0x7900], [R8.64+0x80], !P6 ;  /* 0x0790008008f85fae */ /* 0x0007e2000f101d46 */
[--C-:B-1----:R-:W-:Y:S07]  /*8890*/  FFMA.FTZ R7, R207, c[0x0][0x2d0], -R10.reuse ;  /* 0x0000b400cf077a23 */ /* 0x102fee000001080a */
[----:B------:R-:W1:Y:S01]  /*88a0*/  LDSM.16.MT88.4 R20, [R229] ;  /* 0x00000000e514783b */ /* 0x000e620000004200 */
[----:B------:R2:W-:Y:S07]  /*88b0*/  MUFU.EX2 R212, R7 ;  /* 0x0000000700d47308 */ /* 0x0005ee0000000800 */
[----:B------:R-:W0:Y:S01]  /*88c0*/  LDGDEPBAR ;  /* 0x00000000000079af */ /* 0x000e220000000000 */
[----:B----4-:R-:W-:Y:S02]  /*88d0*/  FADD.FTZ R2, -R0, R187 ;  /* 0x000000bb00027221 */ /* 0x010fe40000010100 */
[----:B---3--:R-:W-:Y:S02]  /*88e0*/  FFMA.FTZ R9, R52, c[0x0][0x2d0], -R11 ;  /* 0x0000b40034097a23 */ /* 0x008fe4000001080b */
[--C-:B--2---:R-:W-:Y:S01]  /*88f0*/  FFMA.FTZ R7, R206, c[0x0][0x2d0], -R10.reuse ;  /* 0x0000b400ce077a23 */ /* 0x104fe2000001080a */
[----:B------:R-:W-:Y:S03]  /*8900*/  F2FP.BF16.PACK_AB R206, R227, R222 ;  /* 0x000000dee3ce723e */ /* 0x000fe600000010ff */
[----:B------:R2:W3:Y:S02]  /*8910*/  MUFU.EX2 R218, R7 ;  /* 0x0000000700da7308 */ /* 0x0004e40000000800 */
[----:B--2---:R-:W-:Y:S01]  /*8920*/  FFMA.FTZ R7, R18, c[0x0][0x2d0], -R10 ;  /* 0x0000b40012077a23 */ /* 0x004fe2000001080a */
[----:B---3--:R-:W-:Y:S07]  /*8930*/  F2FP.BF16.PACK_AB R205, R218, R212 ;  /* 0x000000d4dacd723e */ /* 0x008fee00000010ff */
[----:B------:R2:W3:Y:S02]  /*8940*/  MUFU.EX2 R219, R7 ;  /* 0x0000000700db7308 */ /* 0x0004e40000000800 */
[----:B--2---:R-:W-:Y:S01]  /*8950*/  FMUL.FTZ R7, R183, c[0x0][0x2d0] ;  /* 0x0000b400b7077a20 */ /* 0x004fe20000410000 */
[----:B---3--:R-:W-:Y:S04]  /*8960*/  F2FP.BF16.PACK_AB R207, R221, R219 ;  /* 0x000000dbddcf723e */ /* 0x008fe800000010ff */
[----:B------:R-:W-:Y:S05]  /*8970*/  FSEL R7, R7, RZ, P0 ;  /* 0x000000ff07077208 */ /* 0x000fea0000000000 */
[--C-:B------:R-:W-:Y:S02]  /*8980*/  FFMA.FTZ R0, R208, c[0x0][0x2d0], -R7.reuse ;  /* 0x0000b400d0007a23 */ /* 0x100fe40000010807 */
[--C-:B------:R-:W-:Y:S02]  /*8990*/  FFMA.FTZ R8, R209, c[0x0][0x2d0], -R7.reuse ;  /* 0x0000b400d1087a23 */ /* 0x100fe40000010807 */
[----:B------:R2:W-:Y:S01]  /*89a0*/  MUFU.EX2 R215, R0 ;  /* 0x0000000000d77308 */ /* 0x0005e20000000800 */
        /* <DEDUP_REMOVED lines=10> */
[--C-:B------:R-:W-:Y:S02]  /*8a50*/  FFMA.FTZ R57, R57, c[0x0][0x2d0], -R7.reuse ;  /* 0x0000b40039397a23 */ /* 0x100fe40000010807 */
[--C-:B------:R-:W-:Y:S02]  /*8a60*/  FFMA.FTZ R60, R60, c[0x0][0x2d0], -R7.reuse ;  /* 0x0000b4003c3c7a23 */ /* 0x100fe40000010807 */
[--C-:B------:R-:W-:Y:S02]  /*8a70*/  FFMA.FTZ R61, R61, c[0x0][0x2d0], -R7.reuse ;  /* 0x0000b4003d3d7a23 */ /* 0x100fe40000010807 */
[----:B--2---:R-:W-:Y:S04]  /*8a80*/  FFMA.FTZ R0, R12, c[0x0][0x2d0], -R7 ;  /* 0x0000b4000c007a23 */ /* 0x004fe80000010807 */
[----:B------:R2:W-:Y:S01]  /*8a90*/  MUFU.EX2 R214, R0 ;  /* 0x0000000000d67308 */ /* 0x0005e20000000800 */
[--C-:B---3--:R-:W-:Y:S02]  /*8aa0*/  FFMA.FTZ R8, R37, c[0x0][0x2d0], -R11.reuse ;  /* 0x0000b40025087a23 */ /* 0x108fe4000001080b */
[----:B------:R-:W-:Y:S03]  /*8ab0*/  IMAD.MOV.U32 R37, RZ, RZ, R216 ;  /* 0x000000ffff257224 */ /* 0x000fe600078e00d8 */
[----:B------:R-:W-:Y:S01]  /*8ac0*/  MOV R52, R8 ;  /* 0x0000000800347202 */ /* 0x000fe20000000f00 */
[----:B------:R-:W-:Y:S02]  /*8ad0*/  FFMA.FTZ R8, R53, c[0x0][0x2d0], -R11 ;  /* 0x0000b40035087a23 */ /* 0x000fe4000001080b */
[----:B------:R-:W-:Y:S03]  /*8ae0*/  IMAD.MOV.U32 R53, RZ, RZ, R9 ;  /* 0x000000ffff357224 */ /* 0x000fe600078e0009 */
[----:B------:R-:W-:Y:S01]  /*8af0*/  MOV R64, R8 ;  /* 0x0000000800407202 */ /* 0x000fe20000000f00 */
[----:B------:R-:W-:Y:S05]  /*8b00*/  FMUL.FTZ R8, R182, c[0x0][0x2d0] ;  /* 0x0000b400b6087a20 */ /* 0x000fea0000410000 */
[----:B------:R-:W-:Y:S01]  /*8b10*/  FSEL R8, R8, RZ, P1 ;  /* 0x000000ff08087208 */ /* 0x000fe20000800000 */
[----:B--2---:R-:W-:Y:S04]  /*8b20*/  FFMA.FTZ R0, R13, c[0x0][0x2d0], -R7 ;  /* 0x0000b4000d007a23 */ /* 0x004fe80000010807 */
[--C-:B------:R-:W-:Y:S01]  /*8b30*/  FFMA.FTZ R7, R210, c[0x0][0x2d0], -R8.reuse ;  /* 0x0000b400d2077a23 */ /* 0x100fe20000010808 */
[----:B------:R2:W-:Y:S01]  /*8b40*/  MUFU.EX2 R245, R0 ;  /* 0x0000000000f57308 */ /* 0x0005e20000000800 */
        /* <DEDUP_REMOVED lines=14> */
[----:B--2---:R-:W-:Y:S02]  /*8c30*/  FMUL.FTZ R0, R5, c[0x0][0x2d0] ;  /* 0x0000b40005007a20 */ /* 0x004fe40000410000 */
[--C-:B------:R-:W-:Y:S02]  /*8c40*/  FFMA.FTZ R5, R14, c[0x0][0x2d0], -R8.reuse ;  /* 0x0000b4000e057a23 */ /* 0x100fe40000010808 */
[--C-:B------:R-:W-:Y:S01]  /*8c50*/  FFMA.FTZ R58, R58, c[0x0][0x2d0], -R8.reuse ;  /* 0x0000b4003a3a7a23 */ /* 0x100fe20000010808 */
[----:B------:R2:W3:Y:S10]  /*8c60*/  MUFU.EX2 R181, R0 ;  /* 0x0000000000b57308 */ /* 0x0004f40000000800 */
[----:B------:R4:W-:Y:S01]  /*8c70*/  MUFU.EX2 R209, R5 ;  /* 0x0000000500d17308 */ /* 0x0009e20000000800 */
[----:B--2---:R-:W-:Y:S02]  /*8c80*/  FMUL.FTZ R0, R4, c[0x0][0x2d0] ;  /* 0x0000b40004007a20 */ /* 0x004fe40000410000 */
[----:B------:R-:W-:Y:S07]  /*8c90*/  FFMA.FTZ R4, R15, c[0x0][0x2d0], -R8 ;  /* 0x0000b4000f047a23 */ /* 0x000fee0000010808 */
[----:B------:R2:W1:Y:S01]  /*8ca0*/  MUFU.EX2 R180, R0 ;  /* 0x0000000000b47308 */ /* 0x0004620000000800 */
[C---:B---3--:R-:W-:Y:S02]  /*8cb0*/  FMUL.FTZ R16, R181.reuse, R200 ;  /* 0x000000c8b5107220 */ /* 0x048fe40000410000 */
[C---:B------:R-:W-:Y:S01]  /*8cc0*/  FMUL.FTZ R17, R181.reuse, R201 ;  /* 0x000000c9b5117220 */ /* 0x040fe20000410000 */
[----:B------:R-:W-:Y:S01]  /*8cd0*/  MOV R201, R60 ;  /* 0x0000003c00c97202 */ /* 0x000fe20000000f00 */
[----:B------:R-:W-:Y:S02]  /*8ce0*/  IMAD.MOV.U32 R200, RZ, RZ, R58 ;  /* 0x000000ffffc87224 */ /* 0x000fe400078e003a */
[C---:B----4-:R-:W-:Y:S02]  /*8cf0*/  FMUL.FTZ R5, R181.reuse, R193 ;  /* 0x000000c1b5057220 */ /* 0x050fe40000410000 */
[----:B------:R-:W-:Y:S01]  /*8d00*/  IMAD.MOV.U32 R193, RZ, RZ, R41 ;  /* 0x000000ffffc17224 */ /* 0x000fe200078e0029 */
[----:B------:R3:W-:Y:S01]  /*8d10*/  MUFU.EX2 R247, R4 ;  /* 0x0000000400f77308 */ /* 0x0007e20000000800 */
[C---:B------:R-:W-:Y:S02]  /*8d20*/  FMUL.FTZ R68, R181.reuse, R68 ;  /* 0x00000044b5447220 */ /* 0x040fe40000410000 */
[C---:B------:R-:W-:Y:S02]  /*8d30*/  FMUL.FTZ R69, R181.reuse, R69 ;  /* 0x00000045b5457220 */ /* 0x040fe40000410000 */
[C---:B------:R-:W-:Y:S02]  /*8d40*/  FMUL.FTZ R80, R181.reuse, R80 ;  /* 0x00000050b5507220 */ /* 0x040fe40000410000 */
[C---:B------:R-:W-:Y:S02]  /*8d50*/  FMUL.FTZ R81, R181.reuse, R81 ;  /* 0x00000051b5517220 */ /* 0x040fe40000410000 */
[C---:B------:R-:W-:Y:S01]  /*8d60*/  FMUL.FTZ R84, R181.reuse, R84 ;  /* 0x00000054b5547220 */ /* 0x040fe20000410000 */
[----:B------:R-:W-:Y:S01]  /*8d70*/  MUFU.EX2 R193, R193 ;  /* 0x000000c100c17308 */ /* 0x000fe20000000800 */
[C---:B------:R-:W-:Y:S02]  /*8d80*/  FMUL.FTZ R85, R181.reuse, R85 ;  /* 0x00000055b5557220 */ /* 0x040fe40000410000 */
[----:B------:R-:W-:Y:S02]  /*8d90*/  FMUL.FTZ R96, R181, R96 ;  /* 0x00000060b5607220 */ /* 0x000fe40000410000 */
[----:B--2---:R-:W-:Y:S02]  /*8da0*/  FMUL.FTZ R0, R3, c[0x0][0x2d0] ;  /* 0x0000b40003007a20 */ /* 0x004fe40000410000 */
[C---:B-1----:R-:W-:Y:S02]  /*8db0*/  FMUL.FTZ R7, R180.reuse, R195 ;  /* 0x000000c3b4077220 */ /* 0x042fe40000410000 */
[C---:B------:R-:W-:Y:S01]  /*8dc0*/  FMUL.FTZ R6, R180.reuse, R194 ;  /* 0x000000c2b4067220 */ /* 0x040fe20000410000 */
[----:B------:R1:W2:Y:S01]  /*8dd0*/  MUFU.EX2 R3, R0 ;  /* 0x0000000000037308 */ /* 0x0002a20000000800 */
[----:B------:R-:W-:Y:S02]  /*8de0*/  IMAD.MOV.U32 R195, RZ, RZ, R39 ;  /* 0x000000ffffc37224 */ /* 0x000fe400078e0027 */
[C---:B------:R-:W-:Y:S02]  /*8df0*/  FMUL.FTZ R18, R180.reuse, R202 ;  /* 0x000000cab4127220 */ /* 0x040fe40000410000 */
[----:B---3--:R-:W-:Y:S02]  /*8e00*/  FMUL.FTZ R4, R181, R192 ;  /* 0x000000c0b5047220 */ /* 0x008fe40000410000 */
[----:B------:R-:W-:Y:S02]  /*8e10*/  IMAD.MOV.U32 R202, RZ, RZ, R56 ;  /* 0x000000ffffca7224 */ /* 0x000fe400078e0038 */
[C---:B------:R-:W-:Y:S01]  /*8e20*/  FMUL.FTZ R70, R180.reuse, R70 ;  /* 0x00000046b4467220 */ /* 0x040fe20000410000 */
[----:B------:R-:W-:Y:S01]  /*8e30*/  MUFU.EX2 R195, R195 ;  /* 0x000000c300c37308 */ /* 0x000fe20000000800 */
[C---:B------:R-:W-:Y:S01]  /*8e40*/  FMUL.FTZ R71, R180.reuse, R71 ;  /* 0x00000047b4477220 */ /* 0x040fe20000410000 */
[-C--:B------:R-:W-:Y:S03]  /*8e50*/  HMMA.16816.F32.BF16 R4, R204, R20.reuse, R4 ;  /* 0x00000014cc04723c */ /* 0x080fe60000041804 */
[C---:B------:R-:W-:Y:S01]  /*8e60*/  FMUL.FTZ R19, R180.reuse, R203 ;  /* 0x000000cbb4137220 */ /* 0x040fe20000410000 */
[----:B------:R-:W-:Y:S01]  /*8e70*/  MOV R203, R67 ;  /* 0x0000004300cb7202 */ /* 0x000fe20000000f00 */
[C---:B------:R-:W-:Y:S01]  /*8e80*/  FMUL.FTZ R34, R180.reuse, R146 ;  /* 0x00000092b4227220 */ /* 0x040fe20000410000 */
[----:B------:R-:W-:Y:S01]  /*8e90*/  MOV R146, R44 ;  /* 0x0000002c00927202 */ /* 0x000fe20000000f00 */
[----:B------:R-:W-:Y:S02]  /*8ea0*/  FMUL.FTZ R35, R180, R147 ;  /* 0x00000093b4237220 */ /* 0x000fe40000410000 */
[----:B------:R-:W-:Y:S03]  /*8eb0*/  IMAD.MOV.U32 R147, RZ, RZ, R45 ;  /* 0x000000ffff937224 */ /* 0x000fe600078e002d */
[----:B-1----:R-:W-:Y:S02]  /*8ec0*/  FMUL.FTZ R0, R2, c[0x0][0x2d0] ;  /* 0x0000b40002007a20 */ /* 0x002fe40000410000 */
[C---:B--2---:R-:W-:Y:S01]  /*8ed0*/  FMUL.FTZ R12, R3.reuse, R196 ;  /* 0x000000c4030c7220 */ /* 0x044fe20000410000 */
[----:B------:R-:W-:Y:S01]  /*8ee0*/  MOV R196, R52 ;  /* 0x0000003400c47202 */ /* 0x000fe20000000f00 */
[C---:B------:R-:W-:Y:S01]  /*8ef0*/  FMUL.FTZ R8, R3.reuse, R188 ;  /* 0x000000bc03087220 */ /* 0x040fe20000410000 */
[----:B------:R-:W-:Y:S01]  /*8f00*/  MOV R52, R37 ;  /* 0x0000002500347202 */ /* 0x000fe20000000f00 */
[----:B------:R-:W1:Y:S01]  /*8f10*/  MUFU.EX2 R0, R0 ;  /* 0x0000000000007308 */ /* 0x000e620000000800 */
[----:B------:R-:W-:Y:S01]  /*8f20*/  FMUL.FTZ R9, R3, R189 ;  /* 0x000000bd03097220 */ /* 0x000fe20000410000 */
[----:B------:R-:W-:Y:S01]  /*8f30*/  F2FP.BF16.PACK_AB R188, R215, R186 ;  /* 0x000000bad7bc723e */ /* 0x000fe200000010ff */
[C---:B------:R-:W-:Y:S01]  /*8f40*/  FMUL.FTZ R13, R3.reuse, R197 ;  /* 0x000000c5030d7220 */ /* 0x040fe20000410000 */
[----:B------:R-:W-:Y:S01]  /*8f50*/  F2FP.BF16.PACK_AB R189, R208, R187 ;  /* 0x000000bbd0bd723e */ /* 0x000fe200000010ff */
[C---:B------:R-:W-:Y:S01]  /*8f60*/  FMUL.FTZ R25, R3.reuse, R137 ;  /* 0x0000008903197220 */ /* 0x040fe20000410000 */
[----:B------:R-:W-:Y:S01]  /*8f70*/  MOV R137, R53 ;  /* 0x0000003500897202 */ /* 0x000fe20000000f00 */
[C---:B------:R-:W-:Y:S01]  /*8f80*/  FMUL.FTZ R29, R3.reuse, R141 ;  /* 0x0000008d031d7220 */ /* 0x040fe20000410000 */
[----:B------:R-:W-:Y:S01]  /*8f90*/  MOV R192, R52 ;  /* 0x0000003400c07202 */ /* 0x000fe20000000f00 */
[C---:B------:R-:W-:Y:S01]  /*8fa0*/  FMUL.FTZ R24, R3.reuse, R136 ;  /* 0x0000008803187220 */ /* 0x040fe20000410000 */
[----:B------:R-:W-:Y:S01]  /*8fb0*/  MOV R141, R55 ;  /* 0x00000037008d7202 */ /* 0x000fe20000000f00 */
[C---:B------:R-:W-:Y:S01]  /*8fc0*/  FMUL.FTZ R28, R3.reuse, R140 ;  /* 0x0000008c031c7220 */ /* 0x040fe20000410000 */
[----:B------:R-:W-:Y:S01]  /*8fd0*/  MUFU.EX2 R196, R196 ;  /* 0x000000c400c47308 */ /* 0x000fe20000000800 */
[C---:B------:R-:W-:Y:S02]  /*8fe0*/  FMUL.FTZ R41, R3.reuse, R153 ;  /* 0x0000009903297220 */ /* 0x040fe40000410000 */
[C---:B------:R-:W-:Y:S02]  /*8ff0*/  FMUL.FTZ R44, R3.reuse, R156 ;  /* 0x0000009c032c7220 */ /* 0x040fe40000410000 */
[C---:B------:R-:W-:Y:S02]  /*9000*/  FMUL.FTZ R45, R3.reuse, R157 ;  /* 0x0000009d032d7220 */ /* 0x040fe40000410000 */
[----:B------:R-:W-:Y:S02]  /*9010*/  IMAD.MOV.U32 R2, RZ, RZ, R57 ;  /* 0x000000ffff027224 */ /* 0x000fe400078e0039 */
[C---:B------:R-:W-:Y:S02]  /*9020*/  FMUL.FTZ R56, R3.reuse, R168 ;  /* 0x000000a803387220 */ /* 0x040fe40000410000 */
[----:B------:R-:W-:Y:S01]  /*9030*/  FMUL.FTZ R57, R3, R169 ;  /* 0x000000a903397220 */ /* 0x000fe20000410000 */
[----:B------:R-:W-:Y:S01]  /*9040*/  MUFU.EX2 R168, R211 ;  /* 0x000000d300a87308 */ /* 0x000fe20000000800 */
[C---:B-1----:R-:W-:Y:S02]  /*9050*/  FMUL.FTZ R27, R0.reuse, R139 ;  /* 0x0000008b001b7220 */ /* 0x042fe40000410000 */
[----:B------:R-:W-:Y:S02]  /*9060*/  IMAD.MOV.U32 R139, RZ, RZ, R36 ;  /* 0x000000ffff8b7224 */ /* 0x000fe400078e0024 */
[----:B------:R-:W1:Y:S01]  /*9070*/  LDSM.16.MT88.4 R36, [R230] ;  /* 0x00000000e624783b */ /* 0x000e620000004200 */
[C---:B------:R-:W-:Y:S01]  /*9080*/  FMUL.FTZ R10, R0.reuse, R190 ;  /* 0x000000be000a7220 */ /* 0x040fe20000410000 */
[----:B------:R-:W-:Y:S01]  /*9090*/  F2FP.BF16.PACK_AB R190, R245, R214 ;  /* 0x000000d6f5be723e */ /* 0x000fe200000010ff */
[C---:B------:R-:W-:Y:S01]  /*90a0*/  FMUL.FTZ R11, R0.reuse, R191 ;  /* 0x000000bf000b7220 */ /* 0x040fe20000410000 */
[----:B------:R-:W-:Y:S01]  /*90b0*/  F2FP.BF16.PACK_AB R191, R247, R209 ;  /* 0x000000d1f7bf723e */ /* 0x000fe200000010ff */
[C---:B------:R-:W-:Y:S01]  /*90c0*/  FMUL.FTZ R60, R3.reuse, R172 ;  /* 0x000000ac033c7220 */ /* 0x040fe20000410000 */
[----:B------:R-:W-:Y:S01]  /*90d0*/  MUFU.EX2 R169, R131 ;  /* 0x0000008300a97308 */ /* 0x000fe20000000800 */
[----:B------:R-:W-:Y:S02]  /*90e0*/  IMAD.MOV.U32 R136, RZ, RZ, R64 ;  /* 0x000000ffff887224 */ /* 0x000fe400078e0040 */
[----:B------:R-:W-:Y:S02]  /*90f0*/  FMUL.FTZ R72, R3, R72 ;  /* 0x0000004803487220 */ /* 0x000fe40000410000 */
[C---:B------:R-:W-:Y:S04]  /*9100*/  HMMA.16816.F32.BF16 R8, R188.reuse, R20, R8 ;  /* 0x00000014bc08723c */ /* 0x040fe80000041808 */
[C---:B------:R-:W-:Y:S01]  /*9110*/  FMUL.FTZ R14, R0.reuse, R198 ;  /* 0x000000c6000e7220 */ /* 0x040fe20000410000 */
[----:B------:R-:W-:Y:S01]  /*9120*/  MOV R198, R54 ;  /* 0x0000003600c67202 */ /* 0x000fe20000000f00 */
[C---:B------:R-:W-:Y:S01]  /*9130*/  FMUL.FTZ R15, R0.reuse, R199 ;  /* 0x000000c7000f7220 */ /* 0x040fe20000410000 */
[----:B------:R-:W2:Y:S01]  /*9140*/  LDSM.16.MT88.4 R52, [R233] ;  /* 0x00000000e934783b */ /* 0x000ea20000004200 */
[C---:B------:R-:W-:Y:S04]  /*9150*/  FMUL.FTZ R20, R181.reuse, R132 ;  /* 0x00000084b5147220 */ /* 0x040fe80000410000 */
[----:B------:R-:W-:Y:S01]  /*9160*/  FMUL.FTZ R21, R181, R133 ;  /* 0x00000085b5157220 */ /* 0x000fe20000410000 */
[-C--:B------:R-:W-:Y:S03]  /*9170*/  HMMA.16816.F32.BF16 R12, R188, R22.reuse, R12 ;  /* 0x00000016bc0c723c */ /* 0x080fe6000004180c */
[C---:B------:R-:W-:Y:S02]  /*9180*/  FMUL.FTZ R73, R3.reuse, R73 ;  /* 0x0000004903497220 */ /* 0x040fe40000410000 */
[C---:B------:R-:W-:Y:S02]  /*9190*/  FMUL.FTZ R76, R3.reuse, R76 ;  /* 0x0000004c034c7220 */ /* 0x040fe40000410000 */
[C---:B------:R-:W-:Y:S01]  /*91a0*/  FMUL.FTZ R77, R3.reuse, R77 ;  /* 0x0000004d034d7220 */ /* 0x040fe20000410000 */
[C---:B------:R-:W-:Y:S04]  /*91b0*/  HMMA.16816.F32.BF16 R16, R204.reuse, R22, R16 ;  /* 0x00000016cc10723c */ /* 0x040fe80000041810 */
[C---:B------:R-:W-:Y:S02]  /*91c0*/  FMUL.FTZ R26, R0.reuse, R138 ;  /* 0x0000008a001a7220 */ /* 0x040fe40000410000 */
[----:B------:R-:W-:Y:S01]  /*91d0*/  FMUL.FTZ R30, R0, R142 ;  /* 0x0000008e001e7220 */ /* 0x000fe20000410000 */
[----:B------:R-:W-:Y:S01]  /*91e0*/  MOV R142, R50 ;  /* 0x00000032008e7202 */ /* 0x000fe20000000f00 */
[C---:B------:R-:W-:Y:S04]  /*91f0*/  FMUL.FTZ R22, R180.reuse, R134 ;  /* 0x00000086b4167220 */ /* 0x040fe80000410000 */
[----:B------:R-:W-:Y:S02]  /*9200*/  FMUL.FTZ R23, R180, R135 ;  /* 0x00000087b4177220 */ /* 0x000fe40000410000 */
[----:B------:R-:W3:Y:S01]  /*9210*/  LDSM.16.MT88.4 R132, [R232] ;  /* 0x00000000e884783b */ /* 0x000ee20000004200 */
[----:B------:R-:W-:Y:S02]  /*9220*/  IMAD.MOV.U32 R138, RZ, RZ, R48 ;  /* 0x000000ffff8a7224 */ /* 0x000fe400078e0030 */
[C---:B------:R-:W-:Y:S02]  /*9230*/  FMUL.FTZ R88, R3.reuse, R88 ;  /* 0x0000005803587220 */ /* 0x040fe40000410000 */
[-C--:B-1----:R-:W-:Y:S03]  /*9240*/  HMMA.16816.F32.BF16 R20, R204, R36.reuse, R20 ;  /* 0x00000024cc14723c */ /* 0x082fe60000041814 */
[C---:B------:R-:W-:Y:S02]  /*9250*/  FMUL.FTZ R89, R3.reuse, R89 ;  /* 0x0000005903597220 */ /* 0x040fe40000410000 */
[C---:B------:R-:W-:Y:S02]  /*9260*/  FMUL.FTZ R92, R3.reuse, R92 ;  /* 0x0000005c035c7220 */ /* 0x040fe40000410000 */
[C---:B------:R-:W-:Y:S01]  /*9270*/  FMUL.FTZ R93, R3.reuse, R93 ;  /* 0x0000005d035d7220 */ /* 0x040fe20000410000 */
[C---:B------:R-:W-:Y:S04]  /*9280*/  HMMA.16816.F32.BF16 R24, R188.reuse, R36, R24 ;  /* 0x00000024bc18723c */ /* 0x040fe80000041818 */
[----:B------:R-:W-:Y:S01]  /*9290*/  FMUL.FTZ R31, R0, R143 ;  /* 0x0000008f001f7220 */ /* 0x000fe20000410000 */
[----:B------:R-:W-:Y:S01]  /*92a0*/  MOV R143, R32 ;  /* 0x00000020008f7202 */ /* 0x000fe20000000f00 */
[C---:B------:R-:W-:Y:S02]  /*92b0*/  FMUL.FTZ R104, R3.reuse, R104 ;  /* 0x0000006803687220 */ /* 0x040fe40000410000 */
[----:B------:R-:W-:Y:S03]  /*92c0*/  FMUL.FTZ R105, R3, R105 ;  /* 0x0000006903697220 */ /* 0x000fe60000410000 */
[-C--:B------:R-:W-:Y:S03]  /*92d0*/  HMMA.16816.F32.BF16 R28, R188, R38.reuse, R28 ;  /* 0x00000026bc1c723c */ /* 0x080fe6000004181c */
[C---:B------:R-:W-:Y:S02]  /*92e0*/  FMUL.FTZ R32, R181.reuse, R144 ;  /* 0x00000090b5207220 */ /* 0x040fe40000410000 */
[----:B------:R-:W-:Y:S02]  /*92f0*/  IMAD.MOV.U32 R48, RZ, RZ, R33 ;  /* 0x000000ffff307224 */ /* 0x000fe400078e0021 */
[----:B------:R-:W-:Y:S01]  /*9300*/  FMUL.FTZ R33, R181, R145 ;  /* 0x00000091b5217220 */ /* 0x000fe20000410000 */
[----:B------:R-:W-:Y:S01]  /*9310*/  MOV R145, R40 ;  /* 0x0000002800917202 */ /* 0x000fe20000000f00 */
[C---:B------:R-:W-:Y:S03]  /*9320*/  FMUL.FTZ R40, R3.reuse, R152 ;  /* 0x0000009803287220 */ /* 0x040fe60000410000 */
[----:B------:R-:W-:Y:S01]  /*9330*/  FMUL.FTZ R108, R3, R108 ;  /* 0x0000006c036c7220 */ /* 0x000fe20000410000 */
[----:B------:R-:W-:Y:S01]  /*9340*/  MOV R194, R48 ;  /* 0x0000003000c27202 */ /* 0x000fe20000000f00 */
[C---:B------:R-:W-:Y:S04]  /*9350*/  HMMA.16816.F32.BF16 R32, R204.reuse, R38, R32 ;  /* 0x00000026cc20723c */ /* 0x040fe80000041820 */
[C---:B------:R-:W-:Y:S01]  /*9360*/  FMUL.FTZ R36, R181.reuse, R148 ;  /* 0x00000094b5247220 */ /* 0x040fe20000410000 */
[----:B------:R-:W-:Y:S01]  /*9370*/  MOV R148, R42 ;  /* 0x0000002a00947202 */ /* 0x000fe20000000f00 */
[----:B------:R-:W-:Y:S01]  /*9380*/  FMUL.FTZ R37, R181, R149 ;  /* 0x00000095b5257220 */ /* 0x000fe20000410000 */
[----:B------:R-:W-:Y:S01]  /*9390*/  MOV R152, R49 ;  /* 0x0000003100987202 */ /* 0x000fe20000000f00 */
[C---:B------:R-:W-:Y:S01]  /*93a0*/  FMUL.FTZ R38, R180.reuse, R150 ;  /* 0x00000096b4267220 */ /* 0x040fe20000410000 */
[----:B------:R-:W-:Y:S03]  /*93b0*/  MOV R150, R46 ;  /* 0x0000002e00967202 */ /* 0x000fe60000000f00 */
[----:B------:R-:W-:Y:S01]  /*93c0*/  FMUL.FTZ R39, R180, R151 ;  /* 0x00000097b4277220 */ /* 0x000fe20000410000 */
[----:B------:R-:W-:Y:S01]  /*93d0*/  MOV R157, R152 ;  /* 0x00000098009d7202 */ /* 0x000fe20000000f00 */
[C---:B------:R-:W-:Y:S02]  /*93e0*/  FMUL.FTZ R109, R3.reuse, R109 ;  /* 0x0000006d036d7220 */ /* 0x040fe40000410000 */
[C---:B------:R-:W-:Y:S02]  /*93f0*/  FMUL.FTZ R120, R3.reuse, R120 ;  /* 0x0000007803787220 */ /* 0x040fe40000410000 */
[C---:B------:R-:W-:Y:S01]  /*9400*/  FMUL.FTZ R121, R3.reuse, R121 ;  /* 0x0000007903797220 */ /* 0x040fe20000410000 */
[-C--:B--2---:R-:W-:Y:S03]  /*9410*/  HMMA.16816.F32.BF16 R36, R204, R52.reuse, R36 ;  /* 0x00000034cc24723c */ /* 0x084fe60000041824 */
[C---:B------:R-:W-:Y:S02]  /*9420*/  FMUL.FTZ R42, R0.reuse, R154 ;  /* 0x0000009a002a7220 */ /* 0x040fe40000410000 */
[----:B------:R-:W-:Y:S02]  /*9430*/  IMAD.MOV.U32 R149, RZ, RZ, R43 ;  /* 0x000000ffff957224 */ /* 0x000fe400078e002b */
[C---:B------:R-:W-:Y:S01]  /*9440*/  FMUL.FTZ R43, R0.reuse, R155 ;  /* 0x0000009b002b7220 */ /* 0x040fe20000410000 */
[----:B------:R-:W-:Y:S01]  /*9450*/  MOV R155, R150 ;  /* 0x00000096009b7202 */ /* 0x000fe20000000f00 */
[C---:B------:R-:W-:Y:S03]  /*9460*/  FMUL.FTZ R124, R3.reuse, R124 ;  /* 0x0000007c037c7220 */ /* 0x040fe60000410000 */
[----:B------:R-:W-:Y:S02]  /*9470*/  FMUL.FTZ R125, R3, R125 ;  /* 0x0000007d037d7220 */ /* 0x000fe40000410000 */
[C---:B------:R-:W-:Y:S04]  /*9480*/  HMMA.16816.F32.BF16 R40, R188.reuse, R52, R40 ;  /* 0x00000034bc28723c */ /* 0x040fe80000041828 */
[----:B------:R-:W-:Y:S02]  /*9490*/  IMAD.MOV.U32 R151, RZ, RZ, R47 ;  /* 0x000000ffff977224 */ /* 0x000fe400078e002f */
[C---:B------:R-:W-:Y:S02]  /*94a0*/  FMUL.FTZ R46, R0.reuse, R158 ;  /* 0x0000009e002e7220 */ /* 0x040fe40000410000 */
[----:B------:R-:W-:Y:S01]  /*94b0*/  FMUL.FTZ R47, R0, R159 ;  /* 0x0000009f002f7220 */ /* 0x000fe20000410000 */
[----:B------:R-:W-:Y:S03]  /*94c0*/  MUFU.EX2 R158, R226 ;  /* 0x000000e2009e7308 */ /* 0x000fe60000000800 */
[----:B------:R-:W-:Y:S01]  /*94d0*/  IMAD.MOV.U32 R154, RZ, RZ, R151 ;  /* 0x000000ffff9a7224 */ /* 0x000fe200078e0097 */
[----:B------:R-:W-:Y:S01]  /*94e0*/  MOV R151, R146 ;  /* 0x0000009200977202 */ /* 0x000fe20000000f00 */
[----:B------:R-:W-:Y:S01]  /*94f0*/  IMAD.MOV.U32 R146, RZ, RZ, R139 ;  /* 0x000000ffff927224 */ /* 0x000fe200078e008b */
[-C--:B------:R-:W-:Y:S03]  /*9500*/  HMMA.16816.F32.BF16 R44, R188, R54.reuse, R44 ;  /* 0x00000036bc2c723c */ /* 0x080fe6000004182c */
[----:B------:R-:W-:Y:S01]  /*9510*/  IMAD.MOV.U32 R144, RZ, RZ, R51 ;  /* 0x000000ffff907224 */ /* 0x000fe200078e0033 */
[----:B------:R-:W-:Y:S01]  /*9520*/  MUFU.EX2 R159, R217 ;  /* 0x000000d9009f7308 */ /* 0x000fe20000000800 */
[C---:B------:R-:W-:Y:S02]  /*9530*/  FMUL.FTZ R48, R181.reuse, R160 ;  /* 0x000000a0b5307220 */ /* 0x040fe40000410000 */
[C---:B------:R-:W-:Y:S02]  /*9540*/  FMUL.FTZ R49, R181.reuse, R161 ;  /* 0x000000a1b5317220 */ /* 0x040fe40000410000 */
[C---:B------:R-:W-:Y:S03]  /*9550*/  FMUL.FTZ R50, R180.reuse, R162 ;  /* 0x000000a2b4327220 */ /* 0x040fe60000410000 */
[----:B------:R-:W-:Y:S02]  /*9560*/  FMUL.FTZ R51, R180, R163 ;  /* 0x000000a3b4337220 */ /* 0x000fe40000410000 */
[----:B------:R-:W-:Y:S01]  /*9570*/  MUFU.EX2 R163, R250 ;  /* 0x000000fa00a37308 */ /* 0x000fe20000000800 */
[C---:B------:R-:W-:Y:S02]  /*9580*/  FMUL.FTZ R52, R181.reuse, R164 ;  /* 0x000000a4b5347220 */ /* 0x040fe40000410000 */
[----:B------:R-:W-:Y:S02]  /*9590*/  FMUL.FTZ R53, R181, R165 ;  /* 0x000000a5b5357220 */ /* 0x000fe40000410000 */
[C---:B------:R-:W-:Y:S04]  /*95a0*/  HMMA.16816.F32.BF16 R48, R204.reuse, R54, R48 ;  /* 0x00000036cc30723c */ /* 0x040fe80000041830 */
[C---:B------:R-:W-:Y:S01]  /*95b0*/  FMUL.FTZ R58, R0.reuse, R170 ;  /* 0x000000aa003a7220 */ /* 0x040fe20000410000 */
[----:B------:R1:W-:Y:S01]  /*95c0*/  MUFU.EX2 R165, R130 ;  /* 0x0000008200a57308 */ /* 0x0003e20000000800 */
[----:B------:R-:W-:Y:S02]  /*95d0*/  FMUL.FTZ R59, R0, R171 ;  /* 0x000000ab003b7220 */ /* 0x000fe40000410000 */
[C---:B------:R-:W-:Y:S04]  /*95e0*/  FMUL.FTZ R54, R180.reuse, R166 ;  /* 0x000000a6b4367220 */ /* 0x040fe80000410000 */
[----:B------:R-:W-:Y:S02]  /*95f0*/  FMUL.FTZ R55, R180, R167 ;  /* 0x000000a7b4377220 */ /* 0x000fe40000410000 */
[----:B------:R-:W-:Y:S01]  /*9600*/  IMAD.MOV.U32 R197, RZ, RZ, R61 ;  /* 0x000000ffffc57224 */ /* 0x000fe200078e003d */
[----:B------:R-:W2:Y:S01]  /*9610*/  MUFU.EX2 R160, R225 ;  /* 0x000000e100a07308 */ /* 0x000ea20000000800 */
[----:B------:R-:W-:Y:S02]  /*9620*/  FMUL.FTZ R61, R3, R173 ;  /* 0x000000ad033d7220 */ /* 0x000fe40000410000 */
[----:B------:R-:W-:Y:S01]  /*9630*/  IMAD.MOV.U32 R153, RZ, RZ, R63 ;  /* 0x000000ffff997224 */ /* 0x000fe200078e003f */
[-C--:B---3--:R-:W-:Y:S03]  /*9640*/  HMMA.16816.F32.BF16 R52, R204, R132.reuse, R52 ;  /* 0x00000084cc34723c */ /* 0x088fe60000041834 */
[C---:B------:R-:W-:Y:S02]  /*9650*/  FMUL.FTZ R62, R0.reuse, R174 ;  /* 0x000000ae003e7220 */ /* 0x040fe40000410000 */
[----:B------:R-:W-:Y:S01]  /*9660*/  FMUL.FTZ R63, R0, R175 ;  /* 0x000000af003f7220 */ /* 0x000fe20000410000 */
[----:B------:R3:W-:Y:S01]  /*9670*/  MUFU.EX2 R162, R153 ;  /* 0x0000009900a27308 */ /* 0x0007e20000000800 */
[----:B------:R-:W-:Y:S01]  /*9680*/  IMAD.MOV.U32 R199, RZ, RZ, R65 ;  /* 0x000000ffffc77224 */ /* 0x000fe200078e0041 */
[C---:B------:R-:W-:Y:S01]  /*9690*/  HMMA.16816.F32.BF16 R56, R188.reuse, R132, R56 ;  /* 0x00000084bc38723c */ /* 0x040fe20000041838 */
[----:B-1----:R-:W4:Y:S03]  /*96a0*/  LDL.LU R130, [R1+0xac] ;  /* 0x0000ac0001827983 */ /* 0x002f260000300800 */
[C---:B------:R-:W-:Y:S01]  /*96b0*/  FMUL.FTZ R64, R181.reuse, R176 ;  /* 0x000000b0b5407220 */ /* 0x040fe20000410000 */
[----:B------:R-:W4:Y:S01]  /*96c0*/  LDL.LU R131, [R1+0xa8] ;  /* 0x0000a80001837983 */ /* 0x000f220000300800 */
[C---:B------:R-:W-:Y:S02]  /*96d0*/  FMUL.FTZ R65, R181.reuse, R177 ;  /* 0x000000b1b5417220 */ /* 0x040fe40000410000 */
[-C--:B------:R-:W-:Y:S01]  /*96e0*/  HMMA.16816.F32.BF16 R60, R188, R134.reuse, R60 ;  /* 0x00000086bc3c723c */ /* 0x080fe2000004183c */
[----:B------:R1:W-:Y:S03]  /*96f0*/  MUFU.EX2 R171, R157 ;  /* 0x0000009d00ab7308 */ /* 0x0003e60000000800 */
[C---:B------:R-:W-:Y:S02]  /*9700*/  FMUL.FTZ R67, R180.reuse, R179 ;  /* 0x000000b3b4437220 */ /* 0x040fe40000410000 */
[----:B------:R-:W-:Y:S02]  /*9710*/  IMAD.MOV.U32 R140, RZ, RZ, R66 ;  /* 0x000000ffff8c7224 */ /* 0x000fe400078e0042 */
[----:B------:R-:W-:Y:S03]  /*9720*/  FMUL.FTZ R66, R180, R178 ;  /* 0x000000b2b4427220 */ /* 0x000fe60000410000 */
[----:B------:R-:W2:Y:S01]  /*9730*/  MUFU.EX2 R161, R216 ;  /* 0x000000d800a17308 */ /* 0x000ea20000000800 */
[C---:B------:R-:W-:Y:S02]  /*9740*/  FMUL.FTZ R74, R0.reuse, R74 ;  /* 0x0000004a004a7220 */ /* 0x040fe40000410000 */
[C---:B------:R-:W-:Y:S01]  /*9750*/  FMUL.FTZ R75, R0.reuse, R75 ;  /* 0x0000004b004b7220 */ /* 0x040fe20000410000 */
[C---:B------:R-:W-:Y:S01]  /*9760*/  HMMA.16816.F32.BF16 R64, R204.reuse, R134, R64 ;  /* 0x00000086cc40723c */ /* 0x040fe20000041840 */
[----:B------:R-:W2:Y:S03]  /*9770*/  LDSM.16.MT88.4 R132, [R229+0x2000] ;  /* 0x00200000e584783b */ /* 0x000ea60000004200 */
[C---:B------:R-:W-:Y:S01]  /*9780*/  FMUL.FTZ R78, R0.reuse, R78 ;  /* 0x0000004e004e7220 */ /* 0x040fe20000410000 */
[----:B---3--:R-:W-:Y:S01]  /*9790*/  MOV R153, R148 ;  /* 0x0000009400997202 */ /* 0x008fe20000000f00 */
[----:B------:R-:W-:Y:S01]  /*97a0*/  FMUL.FTZ R79, R0, R79 ;  /* 0x0000004f004f7220 */ /* 0x000fe20000410000 */
[----:B------:R-:W-:Y:S01]  /*97b0*/  MUFU.EX2 R170, R252 ;  /* 0x000000fc00aa7308 */ /* 0x000fe20000000800 */
[C---:B------:R-:W-:Y:S04]  /*97c0*/  FMUL.FTZ R82, R180.reuse, R82 ;  /* 0x00000052b4527220 */ /* 0x040fe80000410000 */
[C---:B------:R-:W-:Y:S01]  /*97d0*/  FMUL.FTZ R83, R180.reuse, R83 ;  /* 0x00000053b4537220 */ /* 0x040fe20000410000 */
[----:B-1----:R-:W-:Y:S01]  /*97e0*/  MOV R157, R153 ;  /* 0x00000099009d7202 */ /* 0x002fe20000000f00 */
[C---:B------:R-:W-:Y:S01]  /*97f0*/  FMUL.FTZ R86, R180.reuse, R86 ;  /* 0x00000056b4567220 */ /* 0x040fe20000410000 */
[----:B------:R-:W-:Y:S01]  /*9800*/  MOV R153, R151 ;  /* 0x0000009700997202 */ /* 0x000fe20000000f00 */
[----:B------:R-:W-:Y:S01]  /*9810*/  FMUL.FTZ R87, R180, R87 ;  /* 0x00000057b4577220 */ /* 0x000fe20000410000 */
[----:B------:R-:W-:Y:S01]  /*9820*/  MUFU.EX2 R167, R249 ;  /* 0x000000f900a77308 */ /* 0x000fe20000000800 */
[C---:B------:R-:W-:Y:S02]  /*9830*/  FMUL.FTZ R90, R0.reuse, R90 ;  /* 0x0000005a005a7220 */ /* 0x040fe40000410000 */
[C---:B------:R-:W-:Y:S02]  /*9840*/  FMUL.FTZ R91, R0.reuse, R91 ;  /* 0x0000005b005b7220 */ /* 0x040fe40000410000 */
[C---:B------:R-:W-:Y:S02]  /*9850*/  FMUL.FTZ R94, R0.reuse, R94 ;  /* 0x0000005e005e7220 */ /* 0x040fe40000410000 */
[----:B------:R-:W-:Y:S02]  /*9860*/  FMUL.FTZ R95, R0, R95 ;  /* 0x0000005f005f7220 */ /* 0x000fe40000410000 */
[C---:B------:R-:W-:Y:S01]  /*9870*/  FMUL.FTZ R97, R181.reuse, R97 ;  /* 0x00000061b5617220 */ /* 0x040fe20000410000 */
[----:B------:R1:W-:Y:S01]  /*9880*/  MUFU.EX2 R164, R251 ;  /* 0x000000fb00a47308 */ /* 0x0003e20000000800 */
        /* <DEDUP_REMOVED lines=8> */
[-C--:B--2---:R-:W-:Y:S03]  /*9910*/  HMMA.16816.F32.BF16 R68, R204, R132.reuse, R68 ;  /* 0x00000084cc44723c */ /* 0x084fe60000041844 */
[C---:B------:R-:W-:Y:S02]  /*9920*/  FMUL.FTZ R107, R0.reuse, R107 ;  /* 0x0000006b006b7220 */ /* 0x040fe40000410000 */
        /* <DEDUP_REMOVED lines=9> */
[----:B------:R-:W2:Y:S03]  /*99c0*/  LDSM.16.MT88.4 R132, [R230+0x2000] ;  /* 0x00200000e684783b */ /* 0x000ea60000004200 */
[C---:B------:R-:W-:Y:S02]  /*99d0*/  FMUL.FTZ R116, R181.reuse, R116 ;  /* 0x00000074b5747220 */ /* 0x040fe40000410000 */
[C---:B------:R-:W-:Y:S02]  /*99e0*/  FMUL.FTZ R117, R181.reuse, R117 ;  /* 0x00000075b5757220 */ /* 0x040fe40000410000 */
[C---:B------:R-:W-:Y:S04]  /*99f0*/  FMUL.FTZ R118, R180.reuse, R118 ;  /* 0x00000076b4767220 */ /* 0x040fe80000410000 */
[----:B------:R-:W-:Y:S02]  /*9a00*/  FMUL.FTZ R119, R180, R119 ;  /* 0x00000077b4777220 */ /* 0x000fe40000410000 */
[C---:B------:R-:W-:Y:S02]  /*9a10*/  FMUL.FTZ R122, R0.reuse, R122 ;  /* 0x0000007a007a7220 */ /* 0x040fe40000410000 */
[C---:B------:R-:W-:Y:S02]  /*9a20*/  FMUL.FTZ R123, R0.reuse, R123 ;  /* 0x0000007b007b7220 */ /* 0x040fe40000410000 */
        /* <DEDUP_REMOVED lines=9> */
[C---:B------:R-:W-:Y:S01]  /*9ac0*/  FMUL.FTZ R126, R0.reuse, R126 ;  /* 0x0000007e007e7220 */ /* 0x040fe20000410000 */
[----:B------:R-:W-:Y:S01]  /*9ad0*/  LDSM.16.MT88.4 R136, [R229+0x800] ;  /* 0x00080000e588783b */ /* 0x000fe20000004200 */
[----:B------:R-:W-:Y:S02]  /*9ae0*/  FMUL.FTZ R127, R0, R127 ;  /* 0x0000007f007f7220 */ /* 0x000fe40000410000 */
[C---:B------:R-:W-:Y:S02]  /*9af0*/  FMUL.FTZ R128, R181.reuse, R128 ;  /* 0x00000080b5807220 */ /* 0x040fe40000410000 */
[----:B------:R-:W-:Y:S02]  /*9b00*/  FMUL.FTZ R129, R181, R129 ;  /* 0x00000081b5817220 */ /* 0x000fe40000410000 */
[----:B------:R-:W-:Y:S01]  /*9b10*/  IMAD.MOV.U32 R152, RZ, RZ, R147 ;  /* 0x000000ffff987224 */ /* 0x000fe200078e0093 */
[----:B------:R-:W-:Y:S01]  /*9b20*/  MOV R147, R142 ;  /* 0x0000008e00937202 */ /* 0x000fe20000000f00 */
[----:B------:R-:W-:Y:S02]  /*9b30*/  IMAD.MOV.U32 R142, RZ, RZ, R244 ;  /* 0x000000ffff8e7224 */ /* 0x000fe400078e00f4 */
[----:B------:R3:W5:Y:S01]  /*9b40*/  LDL.LU R244, [R1+0xa4] ;  /* 0x0000a40001f47983 */ /* 0x0007620000300800 */
[-C--:B--2---:R-:W-:Y:S03]  /*9b50*/  HMMA.16816.F32.BF16 R84, R204, R132.reuse, R84 ;  /* 0x00000084cc54723c */ /* 0x084fe60000041854 */
[----:B------:R-:W-:Y:S01]  /*9b60*/  MOV R149, R147 ;  /* 0x0000009300957202 */ /* 0x000fe20000000f00 */
[----:B------:R-:W-:Y:S01]  /*9b70*/  IMAD.MOV.U32 R172, RZ, RZ, R152 ;  /* 0x000000ffffac7224 */ /* 0x000fe200078e0098 */
[----:B------:R-:W-:Y:S01]  /*9b80*/  MOV R147, R145 ;  /* 0x0000009100937202 */ /* 0x000fe20000000f00 */
[----:B------:R-:W-:Y:S02]  /*9b90*/  IMAD.MOV.U32 R145, RZ, RZ, R143 ;  /* 0x000000ffff917224 */ /* 0x000fe400078e008f */
[C---:B------:R-:W-:Y:S04]  /*9ba0*/  HMMA.16816.F32.BF16 R88, R188.reuse, R132, R88 ;  /* 0x00000084bc58723c */ /* 0x040fe80000041858 */
[----:B-1----:R-:W-:Y:S01]  /*9bb0*/  MOV R251, R145 ;  /* 0x0000009100fb7202 */ /* 0x002fe20000000f00 */
[----:B------:R-:W-:Y:S02]  /*9bc0*/  IMAD.MOV.U32 R143, RZ, RZ, R199 ;  /* 0x000000ffff8f7224 */ /* 0x000fe400078e00c7 */
[----:B------:R-:W1:Y:S01]  /*9bd0*/  MUFU.EX2 R199, R223 ;  /* 0x000000df00c77308 */ /* 0x000e620000000800 */
[-C--:B------:R-:W-:Y:S04]  /*9be0*/  HMMA.16816.F32.BF16 R92, R188, R134.reuse, R92 ;  /* 0x00000086bc5c723c */ /* 0x080fe8000004185c */
[----:B------:R-:W-:Y:S02]  /*9bf0*/  IMAD.MOV.U32 R152, RZ, RZ, R150 ;  /* 0x000000ffff987224 */ /* 0x000fe400078e0096 */
[----:B------:R-:W-:Y:S02]  /*9c00*/  IMAD.MOV.U32 R150, RZ, RZ, R148 ;  /* 0x000000ffff967224 */ /* 0x000fe400078e0094 */
[C---:B------:R-:W-:Y:S01]  /*9c10*/  HMMA.16816.F32.BF16 R96, R204.reuse, R134, R96 ;  /* 0x00000086cc60723c */ /* 0x040fe20000041860 */
[----:B------:R-:W2:Y:S01]  /*9c20*/  LDSM.16.MT88.4 R132, [R233+0x2000] ;  /* 0x00200000e984783b */ /* 0x000ea20000004200 */
[----:B------:R-:W-:Y:S02]  /*9c30*/  MUFU.EX2 R251, R251 ;  /* 0x000000fb00fb7308 */ /* 0x000fe40000000800 */
[----:B------:R-:W-:Y:S01]  /*9c40*/  IMAD.MOV.U32 R148, RZ, RZ, R146 ;  /* 0x000000ffff947224 */ /* 0x000fe200078e0092 */
[----:B------:R-:W-:Y:S01]  /*9c50*/  MOV R146, R142 ;  /* 0x0000008e00927202 */ /* 0x000fe20000000f00 */
[----:B------:R-:W-:Y:S01]  /*9c60*/  IMAD.MOV.U32 R173, RZ, RZ, R172 ;  /* 0x000000ffffad7224 */ /* 0x000fe200078e00ac */
[----:B------:R-:W-:Y:S02]  /*9c70*/  MOV R142, R198 ;  /* 0x000000c6008e7202 */ /* 0x000fe40000000f00 */
[----:B------:R-:W-:Y:S03]  /*9c80*/  MOV R172, R153 ;  /* 0x0000009900ac7202 */ /* 0x000fe60000000f00 */
[----:B------:R-:W1:Y:S01]  /*9c90*/  MUFU.EX2 R198, R210 ;  /* 0x000000d200c67308 */ /* 0x000e620000000800 */
        /* <DEDUP_REMOVED lines=25> */
[----:B------:R-:W-:Y:S01]  /*9e30*/  F2FP.BF16.PACK_AB R140, R160, R158 ;  /* 0x0000009ea08c723e */ /* 0x000fe200000010ff */
[----:B------:R-:W-:Y:S01]  /*9e40*/  IMAD.MOV.U32 R178, RZ, RZ, R151 ;  /* 0x000000ffffb27224 */ /* 0x000fe200078e0097 */
[----:B------:R-:W-:Y:S01]  /*9e50*/  MOV R151, R141 ;  /* 0x0000008d00977202 */ /* 0x000fe20000000f00 */
[-C--:B--2---:R-:W-:Y:S01]  /*9e60*/  HMMA.16816.F32.BF16 R100, R204, R132.reuse, R100 ;  /* 0x00000084cc64723c */ /* 0x084fe20000041864 */
[----:B------:R-:W-:Y:S02]  /*9e70*/  MUFU.EX2 R173, R173 ;  /* 0x000000ad00ad7308 */ /* 0x000fe40000000800 */
[----:B------:R-:W-:Y:S01]  /*9e80*/  F2FP.BF16.PACK_AB R141, R161, R159 ;  /* 0x0000009fa18d723e */ /* 0x000fe200000010ff */
[----:B------:R-:W-:Y:S01]  /*9e90*/  IMAD.MOV.U32 R177, RZ, RZ, R153 ;  /* 0x000000ffffb17224 */ /* 0x000fe200078e0099 */
[----:B------:R-:W-:Y:S01]  /*9ea0*/  MOV R153, R203 ;  /* 0x000000cb00997202 */ /* 0x000fe20000000f00 */
[----:B------:R-:W-:Y:S01]  /*9eb0*/  IMAD.MOV.U32 R203, RZ, RZ, R202 ;  /* 0x000000ffffcb7224 */ /* 0x000fe200078e00ca */
[----:B------:R-:W-:Y:S01]  /*9ec0*/  MOV R202, R201 ;  /* 0x000000c900ca7202 */ /* 0x000fe20000000f00 */
[C---:B------:R-:W-:Y:S03]  /*9ed0*/  HMMA.16816.F32.BF16 R104, R188.reuse, R132, R104 ;  /* 0x00000084bc68723c */ /* 0x040fe60000041868 */
[----:B------:R-:W-:Y:S01]  /*9ee0*/  MUFU.EX2 R177, R177 ;  /* 0x000000b100b17308 */ /* 0x000fe20000000800 */
[----:B------:R-:W-:Y:S01]  /*9ef0*/  IMAD.MOV.U32 R201, RZ, RZ, R197 ;  /* 0x000000ffffc97224 */ /* 0x000fe200078e00c5 */
[----:B------:R-:W-:Y:S01]  /*9f00*/  MOV R197, R228 ;  /* 0x000000e400c57202 */ /* 0x000fe20000000f00 */
[----:B------:R-:W-:Y:S01]  /*9f10*/  IMAD.MOV.U32 R250, RZ, RZ, R153 ;  /* 0x000000fffffa7224 */ /* 0x000fe200078e0099 */
[----:B------:R-:W-:Y:S01]  /*9f20*/  MOV R179, R150 ;  /* 0x0000009600b37202 */ /* 0x000fe20000000f00 */
[-C--:B------:R-:W-:Y:S04]  /*9f30*/  HMMA.16816.F32.BF16 R108, R188, R134.reuse, R108 ;  /* 0x00000086bc6c723c */ /* 0x080fe8000004186c */
[----:B------:R-:W-:Y:S01]  /*9f40*/  IMAD.MOV.U32 R150, RZ, RZ, R142 ;  /* 0x000000ffff967224 */ /* 0x000fe200078e008e */
[----:B-1----:R-:W-:Y:S01]  /*9f50*/  F2FP.BF16.PACK_AB R142, R199, R166 ;  /* 0x000000a6c78e723e */ /* 0x002fe200000010ff */
[----:B------:R-:W-:Y:S01]  /*9f60*/  MUFU.EX2 R225, R202 ;  /* 0x000000ca00e17308 */ /* 0x000fe20000000800 */
[----:B------:R-:W-:Y:S01]  /*9f70*/  MOV R174, R172 ;  /* 0x000000ac00ae7202 */ /* 0x000fe20000000f00 */
[C---:B------:R-:W-:Y:S01]  /*9f80*/  HMMA.16816.F32.BF16 R112, R204.reuse, R134, R112 ;  /* 0x00000086cc70723c */ /* 0x040fe20000041870 */
[----:B------:R-:W1:Y:S03]  /*9f90*/  LDSM.16.MT88.4 R132, [R232+0x2000] ;  /* 0x00200000e884783b */ /* 0x000e660000004200 */
[----:B------:R-:W-:Y:S01]  /*9fa0*/  MOV R252, R150 ;  /* 0x0000009600fc7202 */ /* 0x000fe20000000f00 */
[----:B------:R-:W-:Y:S01]  /*9fb0*/  IMAD.MOV.U32 R172, RZ, RZ, R149 ;  /* 0x000000ffffac7224 */ /* 0x000fe200078e0095 */
[----:B------:R-:W-:Y:S02]  /*9fc0*/  MOV R149, R143 ;  /* 0x0000008f00957202 */ /* 0x000fe40000000f00 */
[----:B------:R-:W-:Y:S01]  /*9fd0*/  F2FP.BF16.PACK_AB R143, R198, R168 ;  /* 0x000000a8c68f723e */ /* 0x000fe200000010ff */
[----:B------:R-:W2:Y:S03]  /*9fe0*/  MUFU.EX2 R224, R201 ;  /* 0x000000c900e07308 */ /* 0x000ea60000000800 */
[----:B------:R-:W-:Y:S07]  /*9ff0*/  IMAD.MOV.U32 R249, RZ, RZ, R149 ;  /* 0x000000fffff97224 */ /* 0x000fee00078e0095 */
[----:B------:R-:W-:Y:S10]  /*a000*/  MUFU.EX2 R197, R197 ;  /* 0x000000c500c57308 */ /* 0x000ff40000000800 */
[----:B------:R-:W-:Y:S01]  /*a010*/  MUFU.EX2 R172, R172 ;  /* 0x000000ac00ac7308 */ /* 0x000fe20000000800 */
[----:B--2---:R-:W-:Y:S09]  /*a020*/  F2FP.BF16.PACK_AB R210, R224, R225 ;  /* 0x000000e1e0d2723e */ /* 0x004ff200000010ff */
[----:B------:R-:W-:Y:S01]  /*a030*/  MUFU.EX2 R174, R174 ;  /* 0x000000ae00ae7308 */ /* 0x000fe20000000800 */
[-C--:B-1----:R-:W-:Y:S08]  /*a040*/  HMMA.16816.F32.BF16 R116, R204, R132.reuse, R116 ;  /* 0x00000084cc74723c */ /* 0x082ff00000041874 */
[C---:B------:R-:W-:Y:S01]  /*a050*/  HMMA.16816.F32.BF16 R120, R188.reuse, R132, R120 ;  /* 0x00000084bc78723c */ /* 0x040fe20000041878 */
[----:B------:R-:W2:Y:S01]  /*a060*/  LDL.LU R132, [R1+0x4] ;  /* 0x0000040001847983 */ /* 0x000ea20000300800 */
[----:B------:R-:W-:Y:S03]  /*a070*/  MUFU.EX2 R249, R249 ;  /* 0x000000f900f97308 */ /* 0x000fe60000000800 */
[----:B------:R-:W3:Y:S02]  /*a080*/  LDL.LU R2, [R1+0x18] ;  /* 0x0000180001027983 */ /* 0x000ee40000300800 */
[----:B------:R-:W-:Y:S01]  /*a090*/  F2FP.BF16.PACK_AB R133, R167, R163 ;  /* 0x000000a3a785723e */ /* 0x000fe200000010ff */
[-C--:B------:R-:W-:Y:S01]  /*a0a0*/  HMMA.16816.F32.BF16 R124, R188, R134.reuse, R124 ;  /* 0x00000086bc7c723c */ /* 0x080fe2000004187c */
[----:B------:R-:W3:Y:S03]  /*a0b0*/  LDL.LU R148, [R1+0x1c] ;  /* 0x00001c0001947983 */ /* 0x000ee60000300800 */
[----:B------:R-:W-:Y:S01]  /*a0c0*/  MUFU.EX2 R188, R155 ;  /* 0x0000009b00bc7308 */ /* 0x000fe20000000800 */
[----:B------:R1:W5:Y:S09]  /*a0d0*/  LDL.LU R228, [R1+0xa0] ;  /* 0x0000a00001e47983 */ /* 0x0003720000300800 */
[----:B------:R-:W-:Y:S10]  /*a0e0*/  MUFU.EX2 R189, R179 ;  /* 0x000000b300bd7308 */ /* 0x000ff40000000800 */
[----:B------:R-:W-:Y:S01]  /*a0f0*/  MUFU.EX2 R179, R176 ;  /* 0x000000b000b37308 */ /* 0x000fe20000000800 */
[C---:B----4-:R-:W-:Y:S02]  /*a100*/  FMUL.FTZ R130, R180.reuse, R130 ;  /* 0x00000082b4827220 */ /* 0x050fe40000410000 */
[----:B------:R-:W-:Y:S07]  /*a110*/  FMUL.FTZ R131, R180, R131 ;  /* 0x00000083b4837220 */ /* 0x000fee0000410000 */
[----:B------:R4:W-:Y:S01]  /*a120*/  MUFU.EX2 R176, R154 ;  /* 0x0000009a00b07308 */ /* 0x0009e20000000800 */
[----:B------:R-:W-:Y:S09]  /*a130*/  HMMA.16816.F32.BF16 R128, R204, R134, R128 ;  /* 0x00000086cc80723c */ /* 0x000ff20000041880 */
[----:B------:R-:W-:Y:S03]  /*a140*/  MUFU.EX2 R190, R178 ;  /* 0x000000b200be7308 */ /* 0x000fe60000000800 */
[----:B------:R-:W-:Y:S01]  /*a150*/  F2FP.BF16.PACK_AB R134, R170, R169 ;  /* 0x000000a9aa86723e */ /* 0x000fe200000010ff */
[----:B------:R-:W-:Y:S01]  /*a160*/  IMAD.MOV.U32 R205, RZ, RZ, R146 ;  /* 0x000000ffffcd7224 */ /* 0x000fe200078e0092 */
[----:B------:R-:W-:Y:S02]  /*a170*/  F2FP.BF16.PACK_AB R135, R171, R164 ;  /* 0x000000a4ab87723e */ /* 0x000fe400000010ff */
[----:B------:R-:W-:Y:S02]  /*a180*/  MOV R206, R147 ;  /* 0x0000009300ce7202 */ /* 0x000fe40000000f00 */
[----:B------:R-:W-:Y:S01]  /*a190*/  LDSM.16.MT88.4 R144, [R230+0x1000] ;  /* 0x00100000e690783b */ /* 0x000fe20000004200 */
[----:B------:R-:W-:Y:S01]  /*a1a0*/  MOV R207, R152 ;  /* 0x0000009800cf7202 */ /* 0x000fe20000000f00 */
[----:B------:R1:W-:Y:S06]  /*a1b0*/  MUFU.EX2 R178, R175 ;  /* 0x000000af00b27308 */ /* 0x0003ec0000000800 */
[----:B----4-:R-:W-:Y:S04]  /*a1c0*/  LDSM.16.MT88.4 R152, [R232+0x1000] ;  /* 0x00100000e898783b */ /* 0x010fe80000004200 */
[----:B------:R-:W-:Y:S10]  /*a1d0*/  MUFU.EX2 R204, R157 ;  /* 0x0000009d00cc7308 */ /* 0x000ff40000000800 */
[----:B------:R4:W-:Y:S01]  /*a1e0*/  MUFU.EX2 R191, R156 ;  /* 0x0000009c00bf7308 */ /* 0x0009e20000000800 */
[----:B-1----:R-:W-:Y:S09]  /*a1f0*/  IMAD.MOV.U32 R175, RZ, RZ, R151 ;  /* 0x000000ffffaf7224 */ /* 0x002ff200078e0097 */
[----:B------:R-:W1:Y:S10]  /*a200*/  MUFU.EX2 R252, R252 ;  /* 0x000000fc00fc7308 */ /* 0x000e740000000800 */
[----:B------:R-:W-:Y:S10]  /*a210*/  MUFU.EX2 R175, R175 ;  /* 0x000000af00af7308 */ /* 0x000ff40000000800 */
[----:B------:R-:W-:Y:S01]  /*a220*/  MUFU.EX2 R250, R250 ;  /* 0x000000fa00fa7308 */ /* 0x000fe20000000800 */
[----:B--2---:R-:W-:Y:S01]  /*a230*/  FFMA.FTZ R181, R181, R132, R213 ;  /* 0x00000084b5b57223 */ /* 0x004fe200000100d5 */
[----:B------:R-:W-:Y:S01]  /*a240*/  F2FP.BF16.PACK_AB R132, R165, R162 ;  /* 0x000000a2a584723e */ /* 0x000fe200000010ff */
[----:B---3--:R-:W-:Y:S07]  /*a250*/  FFMA.FTZ R2, R180, R2, R212 ;  /* 0x00000002b4027223 */ /* 0x008fee00000100d4 */
[----:B------:R-:W-:Y:S01]  /*a260*/  MUFU.EX2 R180, R207 ;  /* 0x000000cf00b47308 */ /* 0x000fe20000000800 */
[-C--:B------:R-:W-:Y:S05]  /*a270*/  HMMA.16816.F32.BF16 R4, R132, R136.reuse, R4 ;  /* 0x000000888404723c */ /* 0x080fea0000041804 */
[----:B------:R-:W-:Y:S02]  /*a280*/  FFMA.FTZ R148, R3, R148, R186 ;  /* 0x0000009403947223 */ /* 0x000fe400000100ba */
[----:B------:R-:W2:Y:S01]  /*a290*/  LDL.LU R3, [R1+0x20] ;  /* 0x0000200001037983 */ /* 0x000ea20000300800 */
[C---:B------:R-:W-:Y:S01]  /*a2a0*/  HMMA.16816.F32.BF16 R8, R140.reuse, R136, R8 ;  /* 0x000000888c08723c */ /* 0x040fe20000041808 */
[----:B------:R3:W-:Y:S03]  /*a2b0*/  MUFU.EX2 R186, R235 ;  /* 0x000000eb00ba7308 */ /* 0x0007e60000000800 */
[----:B------:R-:W-:Y:S04]  /*a2c0*/  FADD.FTZ R2, R218, R2 ;  /* 0x00000002da027221 */ /* 0x000fe80000010000 */
[-C--:B------:R-:W-:Y:S04]  /*a2d0*/  HMMA.16816.F32.BF16 R12, R140, R138.reuse, R12 ;  /* 0x0000008a8c0c723c */ /* 0x080fe8000004180c */
[----:B------:R-:W-:Y:S02]  /*a2e0*/  FADD.FTZ R2, R219, R2 ;  /* 0x00000002db027221 */ /* 0x000fe40000010000 */
[----:B------:R-:W-:Y:S02]  /*a2f0*/  LDSM.16.MT88.4 R216, [R230+0x3800] ;  /* 0x00380000e6d8783b */ /* 0x000fe40000004200 */
[C---:B------:R-:W-:Y:S04]  /*a300*/  HMMA.16816.F32.BF16 R16, R132.reuse, R138, R16 ;  /* 0x0000008a8410723c */ /* 0x040fe80000041810 */
[----:B----4-:R-:W-:Y:S02]  /*a310*/  FADD.FTZ R156, R221, R2 ;  /* 0x00000002dd9c7221 */ /* 0x010fe40000010000 */
[----:B------:R-:W4:Y:S01]  /*a320*/  LDSM.16.MT88.4 R136, [R230+0x800] ;  /* 0x00080000e688783b */ /* 0x000f220000004200 */
[----:B------:R1:W-:Y:S07]  /*a330*/  MUFU.EX2 R2, R205 ;  /* 0x000000cd00027308 */ /* 0x0003ee0000000800 */
[----:B---3--:R3:W5:Y:S01]  /*a340*/  LDL.LU R235, [R1+0x9c] ;  /* 0x00009c0001eb7983 */ /* 0x0087620000300800 */
[----:B-1----:R-:W-:Y:S01]  /*a350*/  F2FP.BF16.PACK_AB R205, R252, R249 ;  /* 0x000000f9fccd723e */ /* 0x002fe200000010ff */
[-C--:B----4-:R-:W-:Y:S08]  /*a360*/  HMMA.16816.F32.BF16 R20, R132, R136.reuse, R20 ;  /* 0x000000888414723c */ /* 0x090ff00000041814 */
        /* <DEDUP_REMOVED lines=31> */
[----:B--2---:R-:W-:Y:S01]  /*a560*/  FFMA.FTZ R136, R0, R3, R187 ;  /* 0x0000000300887223 */ /* 0x004fe200000100bb */
[-C--:B------:R-:W-:Y:S01]  /*a570*/  HMMA.16816.F32.BF16 R124, R140, R138.reuse, R124 ;  /* 0x0000008a8c7c723c */ /* 0x080fe2000004187c */
[----:B------:R-:W1:Y:S01]  /*a580*/  LDSM.16.MT88.4 R140, [R229+0x1000] ;  /* 0x00100000e58c783b */ /* 0x000e620000004200 */
[----:B------:R-:W2:Y:S02]  /*a590*/  MUFU.EX2 R187, R200 ;  /* 0x000000c800bb7308 */ /* 0x000ea40000000800 */
[----:B------:R-:W-:Y:S01]  /*a5a0*/  FADD.FTZ R0, R215, R148 ;  /* 0x00000094d7007221 */ /* 0x000fe20000010000 */
[----:B------:R-:W-:Y:S01]  /*a5b0*/  F2FP.BF16.PACK_AB R137, R191, R204 ;  /* 0x000000ccbf89723e */ /* 0x000fe200000010ff */
[----:B------:R-:W-:Y:S02]  /*a5c0*/  FADD.FTZ R3, R220, R181 ;  /* 0x000000b5dc037221 */ /* 0x000fe40000010000 */
[----:B------:R-:W-:Y:S01]  /*a5d0*/  HMMA.16816.F32.BF16 R128, R132, R138, R128 ;  /* 0x0000008a8480723c */ /* 0x000fe20000041880 */
[----:B------:R-:W4:Y:S03]  /*a5e0*/  LDSM.16.MT88.4 R148, [R233+0x1000] ;  /* 0x00100000e994783b */ /* 0x000f260000004200 */
[----:B------:R-:W-:Y:S01]  /*a5f0*/  FADD.FTZ R136, R208, R136 ;  /* 0x00000088d0887221 */ /* 0x000fe20000010000 */
[----:B------:R-:W-:Y:S01]  /*a600*/  MUFU.EX2 R181, R246 ;  /* 0x000000f600b57308 */ /* 0x000fe20000000800 */
[----:B------:R-:W-:Y:S01]  /*a610*/  FADD.FTZ R157, R214, R0 ;  /* 0x00000000d69d7221 */ /* 0x000fe20000010000 */
[----:B------:R-:W-:Y:S01]  /*a620*/  F2FP.BF16.PACK_AB R135, R177, R190 ;  /* 0x000000beb187723e */ /* 0x000fe200000010ff */
[----:B------:R-:W-:Y:S01]  /*a630*/  FADD.FTZ R0, R209, R136 ;  /* 0x00000088d1007221 */ /* 0x000fe20000010000 */
[----:B------:R-:W-:Y:S01]  /*a640*/  F2FP.BF16.PACK_AB R132, R196, R197 ;  /* 0x000000c5c484723e */ /* 0x000fe200000010ff */
[----:B------:R-:W-:Y:S02]  /*a650*/  LDSM.16.MT88.4 R212, [R229+0x3800] ;  /* 0x00380000e5d4783b */ /* 0x000fe40000004200 */
[----:B------:R-:W-:Y:S01]  /*a660*/  F2FP.BF16.PACK_AB R134, R189, R172 ;  /* 0x000000acbd86723e */ /* 0x000fe200000010ff */
[----:B------:R-:W-:Y:S01]  /*a670*/  FADD.FTZ R3, R222, R3 ;  /* 0x00000003de037221 */ /* 0x000fe20000010000 */
[----:B------:R-:W-:Y:S01]  /*a680*/  F2FP.BF16.PACK_AB R133, R195, R173 ;  /* 0x000000adc385723e */ /* 0x000fe200000010ff */
[----:B------:R-:W-:Y:S01]  /*a690*/  FADD.FTZ R0, R247, R0 ;  /* 0x00000000f7007221 */ /* 0x000fe20000010000 */
[----:B------:R-:W-:Y:S01]  /*a6a0*/  F2FP.BF16.PACK_AB R138, R178, R179 ;  /* 0x000000b3b28a723e */ /* 0x000fe200000010ff */
[----:B------:R-:W-:Y:S01]  /*a6b0*/  FADD.FTZ R3, R227, R3 ;  /* 0x00000003e3037221 */ /* 0x000fe20000010000 */
[----:B------:R-:W-:Y:S01]  /*a6c0*/  LDSM.16.MT88.4 R220, [R233+0x3800] ;  /* 0x00380000e9dc783b */ /* 0x000fe20000004200 */
[----:B------:R-:W-:Y:S01]  /*a6d0*/  F2FP.BF16.PACK_AB R139, R176, R188 ;  /* 0x000000bcb08b723e */ /* 0x000fe200000010ff */
[----:B------:R-:W-:Y:S01]  /*a6e0*/  MUFU.EX2 R227, R226 ;  /* 0x000000e200e37308 */ /* 0x000fe20000000800 */
[----:B------:R-:W-:Y:S01]  /*a6f0*/  FADD.FTZ R3, R162, R3 ;  /* 0x00000003a2037221 */ /* 0x000fe20000010000 */
[----:B------:R-:W-:Y:S01]  /*a700*/  F2FP.BF16.PACK_AB R136, R193, R174 ;  /* 0x000000aec188723e */ /* 0x000fe200000010ff */
[----:B------:R-:W-:Y:S01]  /*a710*/  FADD.FTZ R0, R159, R0 ;  /* 0x000000009f007221 */ /* 0x000fe20000010000 */
[----:B------:R-:W-:Y:S01]  /*a720*/  MOV R159, R195 ;  /* 0x000000c3009f7202 */ /* 0x000fe20000000f00 */
[----:B------:R-:W-:Y:S01]  /*a730*/  FADD.FTZ R3, R165, R3 ;  /* 0x00000003a5037221 */ /* 0x000fe20000010000 */
[----:B--2---:R-:W-:Y:S01]  /*a740*/  F2FP.BF16.PACK_AB R209, R186, R187 ;  /* 0x000000bbbad1723e */ /* 0x004fe200000010ff */
[----:B------:R-:W-:Y:S03]  /*a750*/  IMAD.MOV.U32 R165, RZ, RZ, R194 ;  /* 0x000000ffffa57224 */ /* 0x000fe600078e00c2 */
[----:B------:R2:W2:Y:S01]  /*a760*/  MUFU.EX2 R226, R203 ;  /* 0x000000cb00e27308 */ /* 0x0004a20000000800 */
[-C--:B-1----:R-:W-:Y:S08]  /*a770*/  HMMA.16816.F32.BF16 R4, R132, R140.reuse, R4 ;  /* 0x0000008c8404723c */ /* 0x082ff00000041804 */
[C---:B------:R-:W-:Y:S08]  /*a780*/  HMMA.16816.F32.BF16 R8, R136.reuse, R140, R8 ;  /* 0x0000008c8808723c */ /* 0x040ff00000041808 */
[-C--:B------:R-:W-:Y:S01]  /*a790*/  HMMA.16816.F32.BF16 R12, R136, R142.reuse, R12 ;  /* 0x0000008e880c723c */ /* 0x080fe2000004180c */
[----:B--2---:R-:W-:Y:S03]  /*a7a0*/  LDSM.16.MT88.4 R200, [R229+0x1800] ;  /* 0x00180000e5c8783b */ /* 0x004fe60000004200 */
[----:B------:R-:W-:Y:S04]  /*a7b0*/  F2FP.BF16.PACK_AB R208, R226, R250 ;  /* 0x000000fae2d0723e */ /* 0x000fe800000010ff */
[C---:B------:R-:W-:Y:S01]  /*a7c0*/  HMMA.16816.F32.BF16 R16, R132.reuse, R142, R16 ;  /* 0x0000008e8410723c */ /* 0x040fe20000041810 */
[----:B------:R-:W1:Y:S07]  /*a7d0*/  LDSM.16.MT88.4 R140, [R229+0x3000] ;  /* 0x00300000e58c783b */ /* 0x000e6e0000004200 */
[-C--:B------:R-:W-:Y:S08]  /*a7e0*/  HMMA.16816.F32.BF16 R20, R132, R144.reuse, R20 ;  /* 0x000000908414723c */ /* 0x080ff00000041814 */
[C---:B------:R-:W-:Y:S08]  /*a7f0*/  HMMA.16816.F32.BF16 R24, R136.reuse, R144, R24 ;  /* 0x000000908818723c */ /* 0x040ff00000041818 */
[-C--:B------:R-:W-:Y:S08]  /*a800*/  HMMA.16816.F32.BF16 R28, R136, R146.reuse, R28 ;  /* 0x00000092881c723c */ /* 0x080ff0000004181c */
[C---:B------:R-:W-:Y:S01]  /*a810*/  HMMA.16816.F32.BF16 R32, R132.reuse, R146, R32 ;  /* 0x000000928420723c */ /* 0x040fe20000041820 */
[----:B------:R-:W2:Y:S07]  /*a820*/  LDSM.16.MT88.4 R144, [R230+0x3000] ;  /* 0x00300000e690783b */ /* 0x000eae0000004200 */
[-C--:B----4-:R-:W-:Y:S08]  /*a830*/  HMMA.16816.F32.BF16 R36, R132, R148.reuse, R36 ;  /* 0x000000948424723c */ /* 0x090ff00000041824 */
        /* <DEDUP_REMOVED lines=8> */
[----:B------:R-:W3:Y:S07]  /*a8c0*/  LDSM.16.MT88.4 R152, [R232+0x3000] ;  /* 0x00300000e898783b */ /* 0x000eee0000004200 */
[-C--:B-1----:R-:W-:Y:S08]  /*a8d0*/  HMMA.16816.F32.BF16 R68, R132, R140.reuse, R68 ;  /* 0x0000008c8444723c */ /* 0x082ff00000041844 */
[C---:B------:R-:W-:Y:S01]  /*a8e0*/  HMMA.16816.F32.BF16 R72, R136.reuse, R140, R72 ;  /* 0x0000008c8848723c */ /* 0x040fe20000041848 */
[----:B------:R-:W1:Y:S06]  /*a8f0*/  MUFU.EX2 R141, R206 ;  /* 0x000000ce008d7308 */ /* 0x000e6c0000000800 */
[----:B------:R-:W-:Y:S01]  /*a900*/  FADD.FTZ R140, R163, R156 ;  /* 0x0000009ca38c7221 */ /* 0x000fe20000010000 */
[-C--:B------:R-:W-:Y:S04]  /*a910*/  HMMA.16816.F32.BF16 R76, R136, R142.reuse, R76 ;  /* 0x0000008e884c723c */ /* 0x080fe8000004184c */
[----:B------:R-:W-:Y:S04]  /*a920*/  MOV R156, R197 ;  /* 0x000000c5009c7202 */ /* 0x000fe80000000f00 */
[C---:B------:R-:W-:Y:S07]  /*a930*/  HMMA.16816.F32.BF16 R80, R132.reuse, R142, R80 ;  /* 0x0000008e8450723c */ /* 0x040fee0000041850 */
[----:B------:R-:W-:Y:S01]  /*a940*/  MOV R143, R2 ;  /* 0x00000002008f7202 */ /* 0x000fe20000000f00 */
[-C--:B--2---:R-:W-:Y:S04]  /*a950*/  HMMA.16816.F32.BF16 R84, R132, R144.reuse, R84 ;  /* 0x000000908454723c */ /* 0x084fe80000041854 */
[----:B------:R-:W-:Y:S02]  /*a960*/  FADD.FTZ R2, R245, R157 ;  /* 0x0000009df5027221 */ /* 0x000fe40000010000 */
[----:B------:R2:W5:Y:S01]  /*a970*/  LDL.LU R245, [R1+0x98] ;  /* 0x0000980001f57983 */ /* 0x0005620000300800 */
[----:B------:R-:W-:Y:S01]  /*a980*/  IMAD.MOV.U32 R142, RZ, RZ, R204 ;  /* 0x000000ffff8e7224 */ /* 0x000fe200078e00cc */
[C---:B------:R-:W-:Y:S02]  /*a990*/  HMMA.16816.F32.BF16 R88, R136.reuse, R144, R88 ;  /* 0x000000908858723c */ /* 0x040fe40000041858 */
[----:B------:R2:W5:Y:S02]  /*a9a0*/  LDL.LU R246, [R1+0x94] ;  /* 0x0000940001f67983 */ /* 0x0005640000300800 */
[----:B------:R-:W-:Y:S01]  /*a9b0*/  F2FP.BF16.PACK_AB R204, R251, R227 ;  /* 0x000000e3fbcc723e */ /* 0x000fe200000010ff */
[----:B------:R-:W-:Y:S01]  /*a9c0*/  FADD.FTZ R2, R158, R2 ;  /* 0x000000029e027221 */ /* 0x000fe20000010000 */
[----:B------:R2:W5:Y:S01]  /*a9d0*/  LDL.LU R247, [R1+0x90] ;  /* 0x0000900001f77983 */ /* 0x0005620000300800 */
[----:B------:R-:W-:Y:S01]  /*a9e0*/  IMAD.MOV.U32 R157, RZ, RZ, R198 ;  /* 0x000000ffff9d7224 */ /* 0x000fe200078e00c6 */
[-C--:B------:R-:W-:Y:S04]  /*a9f0*/  HMMA.16816.F32.BF16 R92, R136, R146.reuse, R92 ;  /* 0x00000092885c723c */ /* 0x080fe8000004185c */
[----:B------:R-:W-:Y:S04]  /*aa00*/  IMAD.MOV.U32 R158, RZ, RZ, R196 ;  /* 0x000000ffff9e7224 */ /* 0x000fe800078e00c4 */
[C---:B------:R-:W-:Y:S01]  /*aa10*/  HMMA.16816.F32.BF16 R96, R132.reuse, R146, R96 ;  /* 0x000000928460723c */ /* 0x040fe20000041860 */
[----:B------:R-:W1:Y:S07]  /*aa20*/  LDSM.16.MT88.4 R144, [R230+0x1800] ;  /* 0x00180000e690783b */ /* 0x000e6e0000004200 */
[-C--:B----4-:R-:W-:Y:S08]  /*aa30*/  HMMA.16816.F32.BF16 R100, R132, R148.reuse, R100 ;  /* 0x000000948464723c */ /* 0x090ff00000041864 */
[C---:B------:R-:W-:Y:S08]  /*aa40*/  HMMA.16816.F32.BF16 R104, R136.reuse, R148, R104 ;  /* 0x000000948868723c */ /* 0x040ff00000041868 */
[-C--:B------:R-:W-:Y:S08]  /*aa50*/  HMMA.16816.F32.BF16 R108, R136, R150.reuse, R108 ;  /* 0x00000096886c723c */ /* 0x080ff0000004186c */
[C---:B------:R-:W-:Y:S07]  /*aa60*/  HMMA.16816.F32.BF16 R112, R132.reuse, R150, R112 ;  /* 0x000000968470723c */ /* 0x040fee0000041870 */
[----:B------:R-:W-:Y:S01]  /*aa70*/  MOV R151, R199 ;  /* 0x000000c700977202 */ /* 0x000fe20000000f00 */
[-C--:B---3--:R-:W-:Y:S08]  /*aa80*/  HMMA.16816.F32.BF16 R116, R132, R152.reuse, R116 ;  /* 0x000000988474723c */ /* 0x088ff00000041874 */
[C---:B------:R-:W-:Y:S07]  /*aa90*/  HMMA.16816.F32.BF16 R120, R136.reuse, R152, R120 ;  /* 0x000000988878723c */ /* 0x040fee0000041878 */
[----:B------:R-:W-:Y:S01]  /*aaa0*/  IMAD.MOV.U32 R152, RZ, RZ, R180 ;  /* 0x000000ffff987224 */ /* 0x000fe200078e00b4 */
[-C--:B------:R-:W-:Y:S01]  /*aab0*/  HMMA.16816.F32.BF16 R124, R136, R154.reuse, R124 ;  /* 0x0000009a887c723c */ /* 0x080fe2000004187c */
[----:B------:R-:W3:Y:S03]  /*aac0*/  MUFU.EX2 R180, R239 ;  /* 0x000000ef00b47308 */ /* 0x000ee60000000800 */
[----:B-1----:R-:W-:Y:S01]  /*aad0*/  MOV R153, R141 ;  /* 0x0000008d00997202 */ /* 0x002fe20000000f00 */
[----:B------:R-:W-:Y:S01]  /*aae0*/  FADD.FTZ R141, R167, R140 ;  /* 0x0000008ca78d7221 */ /* 0x000fe20000010000 */
[----:B------:R-:W-:Y:S01]  /*aaf0*/  F2FP.BF16.PACK_AB R207, R152, R175 ;  /* 0x000000af98cf723e */ /* 0x000fe200000010ff */
[----:B------:R-:W-:Y:S01]  /*ab00*/  FADD.FTZ R140, R160, R2 ;  /* 0x00000002a08c7221 */ /* 0x000fe20000010000 */
[----:B------:R-:W-:Y:S04]  /*ab10*/  HMMA.16816.F32.BF16 R128, R132, R154, R128 ;  /* 0x0000009a8480723c */ /* 0x000fe80000041880 */
[----:B------:R-:W-:Y:S01]  /*ab20*/  F2FP.BF16.PACK_AB R206, R153, R143 ;  /* 0x0000008f99ce723e */ /* 0x000fe200000010ff */
[----:B------:R-:W-:Y:S01]  /*ab30*/  FADD.FTZ R141, R164, R141 ;  /* 0x0000008da48d7221 */ /* 0x000fe20000010000 */
[----:B------:R-:W-:Y:S01]  /*ab40*/  MOV R167, R193 ;  /* 0x000000c100a77202 */ /* 0x000fe20000000f00 */
[----:B------:R-:W-:Y:S01]  /*ab50*/  FADD.FTZ R2, R161, R0 ;  /* 0x00000000a1027221 */ /* 0x000fe20000010000 */
[----:B------:R-:W-:Y:S01]  /*ab60*/  MOV R164, R172 ;  /* 0x000000ac00a47202 */ /* 0x000fe20000000f00 */
[----:B------:R-:W-:Y:S01]  /*ab70*/  IMAD.MOV.U32 R172, RZ, RZ, R192 ;  /* 0x000000ffffac7224 */ /* 0x000fe200078e00c0 */
[----:B------:R-:W1:Y:S01]  /*ab80*/  LDSM.16.MT88.4 R160, [R233+0x1800] ;  /* 0x00180000e9a0783b */ /* 0x000e620000004200 */
[-C--:B------:R-:W-:Y:S05]  /*ab90*/  HMMA.16816.F32.BF16 R192, R204, R200.reuse, R4 ;  /* 0x000000c8ccc0723c */ /* 0x080fea0000041804 */
[----:B------:R-:W-:Y:S01]  /*aba0*/  MOV R139, R190 ;  /* 0x000000be008b7202 */ /* 0x000fe20000000f00 */
[----:B------:R-:W-:Y:S01]  /*abb0*/  IMAD.MOV.U32 R136, RZ, RZ, R189 ;  /* 0x000000ffff887224 */ /* 0x000fe200078e00bd */
[----:B---3--:R-:W-:Y:S01]  /*abc0*/  F2FP.BF16.PACK_AB R211, R180, R181 ;  /* 0x000000b5b4d3723e */ /* 0x008fe200000010ff */
[----:B------:R-:W-:Y:S01]  /*abd0*/  FADD.FTZ R0, R169, R3 ;  /* 0x00000003a9007221 */ /* 0x000fe20000010000 */
[----:B------:R-:W-:Y:S01]  /*abe0*/  MOV R137, R188 ;  /* 0x000000bc00897202 */ /* 0x000fe20000000f00 */
[----:B------:R2:W5:Y:S02]  /*abf0*/  LDL.LU R239, [R1+0x8c] ;  /* 0x00008c0001ef7983 */ /* 0x0005640000300800 */
[----:B------:R-:W-:Y:S02]  /*ac00*/  IMAD.MOV.U32 R169, RZ, RZ, R191 ;  /* 0x000000ffffa97224 */ /* 0x000fe400078e00bf */
[C---:B------:R-:W-:Y:S01]  /*ac10*/  HMMA.16816.F32.BF16 R188, R208.reuse, R200, R8 ;  /* 0x000000c8d0bc723c */ /* 0x040fe20000041808 */
[----:B------:R-:W-:Y:S03]  /*ac20*/  LDSM.16.MT88.4 R4, [R232+0x3800] ;  /* 0x00380000e804783b */ /* 0x000fe60000004200 */
[----:B------:R-:W-:Y:S02]  /*ac30*/  IMAD.MOV.U32 R138, RZ, RZ, R179 ;  /* 0x000000ffff8a7224 */ /* 0x000fe400078e00b3 */
[----:B------:R-:W-:Y:S01]  /*ac40*/  FADD.FTZ R150, R166, R140 ;  /* 0x0000008ca6967221 */ /* 0x000fe20000010000 */
[----:B------:R-:W-:Y:S01]  /*ac50*/  MOV R166, R178 ;  /* 0x000000b200a67202 */ /* 0x000fe20000000f00 */
[-C--:B------:R-:W-:Y:S04]  /*ac60*/  HMMA.16816.F32.BF16 R196, R208, R202.reuse, R12 ;  /* 0x000000cad0c4723c */ /* 0x080fe8000004180c */
[----:B------:R-:W-:Y:S01]  /*ac70*/  IMAD.MOV.U32 R140, RZ, RZ, R177 ;  /* 0x000000ffff8c7224 */ /* 0x000fe200078e00b1 */
[----:B------:R-:W-:Y:S01]  /*ac80*/  MOV R10, R159 ;  /* 0x0000009f000a7202 */ /* 0x000fe20000000f00 */
[----:B------:R-:W-:Y:S01]  /*ac90*/  FADD.FTZ R149, R168, R2 ;  /* 0x00000002a8957221 */ /* 0x000fe20000010000 */
[----:B------:R-:W-:Y:S01]  /*aca0*/  MOV R2, R176 ;  /* 0x000000b000027202 */ /* 0x000fe20000000f00 */
[C---:B------:R-:W-:Y:S01]  /*acb0*/  HMMA.16816.F32.BF16 R200, R204.reuse, R202, R16 ;  /* 0x000000caccc8723c */ /* 0x040fe20000041810 */
[----:B------:R-:W3:Y:S03]  /*acc0*/  LDSM.16.MT88.4 R176, [R232+0x1800] ;  /* 0x00180000e8b0783b */ /* 0x000ee60000004200 */
[----:B------:R-:W-:Y:S01]  /*acd0*/  MOV R14, R152 ;  /* 0x00000098000e7202 */ /* 0x000fe20000000f00 */
[----:B------:R-:W-:Y:S01]  /*ace0*/  IMAD.MOV.U32 R13, RZ, RZ, R153 ;  /* 0x000000ffff0d7224 */ /* 0x000fe200078e0099 */
[----:B------:R-:W-:Y:S01]  /*acf0*/  MOV R9, R167 ;  /* 0x000000a700097202 */ /* 0x000fe20000000f00 */
[----:B------:R-:W-:Y:S01]  /*ad00*/  IMAD.MOV.U32 R15, RZ, RZ, R165 ;  /* 0x000000ffff0f7224 */ /* 0x000fe200078e00a5 */
[-C--:B------:R-:W-:Y:S04]  /*ad10*/  HMMA.16816.F32.BF16 R132, R204, R144.reuse, R20 ;  /* 0x00000090cc84723c */ /* 0x080fe80000041814 */
[----:B------:R-:W-:Y:S01]  /*ad20*/  FADD.FTZ R3, R171, R141 ;  /* 0x0000008dab037221 */ /* 0x000fe20000010000 */
[----:B------:R-:W-:Y:S01]  /*ad30*/  MOV R19, R143 ;  /* 0x0000008f00137202 */ /* 0x000fe20000000f00 */
[----:B------:R-:W-:Y:S01]  /*ad40*/  IMAD.MOV.U32 R16, RZ, RZ, R140 ;  /* 0x000000ffff107224 */ /* 0x000fe200078e008c */
[----:B------:R-:W-:Y:S01]  /*ad50*/  MOV R23, R136 ;  /* 0x0000008800177202 */ /* 0x000fe20000000f00 */
[----:B------:R-:W-:Y:S01]  /*ad60*/  IMAD.MOV.U32 R22, RZ, RZ, R137 ;  /* 0x000000ffff167224 */ /* 0x000fe200078e0089 */
[----:B------:R-:W-:Y:S03]  /*ad70*/  MOV R21, R138 ;  /* 0x0000008a00157202 */ /* 0x000fe60000000f00 */
[----:B------:R-:W-:Y:S01]  /*ad80*/  IMAD.MOV.U32 R20, RZ, RZ, R139 ;  /* 0x000000ffff147224 */ /* 0x000fe200078e008b */
[----:B------:R-:W-:Y:S01]  /*ad90*/  MOV R17, R166 ;  /* 0x000000a600117202 */ /* 0x000fe20000000f00 */
[C---:B------:R-:W-:Y:S04]  /*ada0*/  HMMA.16816.F32.BF16 R136, R208.reuse, R144, R24 ;  /* 0x00000090d088723c */ /* 0x040fe80000041818 */
[----:B------:R-:W-:Y:S01]  /*adb0*/  FADD.FTZ R148, R170, R0 ;  /* 0x00000000aa947221 */ /* 0x000fe20000010000 */
[----:B------:R-:W-:Y:S01]  /*adc0*/  MOV R8, R156 ;  /* 0x0000009c00087202 */ /* 0x000fe20000000f00 */
[----:B------:R-:W-:Y:S01]  /*add0*/  IMAD.MOV.U32 R18, RZ, RZ, R2 ;  /* 0x000000ffff127224 */ /* 0x000fe200078e0002 */
[----:B------:R-:W-:Y:S01]  /*ade0*/  MOV R2, R151 ;  /* 0x0000009700027202 */ /* 0x000fe20000000f00 */
[----:B------:R-:W-:Y:S01]  /*adf0*/  IMAD.MOV.U32 R25, RZ, RZ, R142 ;  /* 0x000000ffff197224 */ /* 0x000fe200078e008e */
[----:B------:R-:W-:Y:S01]  /*ae00*/  MOV R27, R164 ;  /* 0x000000a4001b7202 */ /* 0x000fe20000000f00 */
[-C--:B------:R-:W-:Y:S03]  /*ae10*/  HMMA.16816.F32.BF16 R140, R208, R146.reuse, R28 ;  /* 0x00000092d08c723c */ /* 0x080fe6000004181c */
[----:B------:R-:W-:Y:S01]  /*ae20*/  IMAD.MOV.U32 R12, RZ, RZ, R175 ;  /* 0x000000ffff0c7224 */ /* 0x000fe200078e00af */
[----:B------:R-:W-:Y:S01]  /*ae30*/  MOV R24, R174 ;  /* 0x000000ae00187202 */ /* 0x000fe20000000f00 */
[----:B------:R-:W-:Y:S02]  /*ae40*/  IMAD.MOV.U32 R11, RZ, RZ, R158 ;  /* 0x000000ffff0b7224 */ /* 0x000fe400078e009e */
[----:B------:R-:W-:Y:S01]  /*ae50*/  IMAD.MOV.U32 R26, RZ, RZ, R169 ;  /* 0x000000ffff1a7224 */ /* 0x000fe200078e00a9 */
[C---:B------:R-:W-:Y:S01]  /*ae60*/  HMMA.16816.F32.BF16 R144, R204.reuse, R146, R32 ;  /* 0x00000092cc90723c */ /* 0x040fe20000041820 */
[----:B------:R-:W4:Y:S03]  /*ae70*/  LDL R34, [R1+0x40] ;  /* 0x0000400001227983 */ /* 0x000f260000100800 */
[----:B------:R-:W-:Y:S01]  /*ae80*/  IMAD.MOV.U32 R28, RZ, RZ, R150 ;  /* 0x000000ffff1c7224 */ /* 0x000fe200078e0096 */
[----:B------:R-:W-:Y:S01]  /*ae90*/  MOV R29, R149 ;  /* 0x00000095001d7202 */ /* 0x000fe20000000f00 */
[----:B------:R-:W-:Y:S01]  /*aea0*/  IMAD.MOV.U32 R30, RZ, RZ, R148 ;  /* 0x000000ffff1e7224 */ /* 0x000fe200078e0094 */
[----:B------:R-:W-:Y:S01]  /*aeb0*/  MOV R31, R173 ;  /* 0x000000ad001f7202 */ /* 0x000fe20000000f00 */
[-C--:B-1----:R-:W-:Y:S04]  /*aec0*/  HMMA.16816.F32.BF16 R148, R204, R160.reuse, R36 ;  /* 0x000000a0cc94723c */ /* 0x082fe80000041824 */
[----:B------:R-:W-:Y:S02]  /*aed0*/  FADD.FTZ R3, R31, R3 ;  /* 0x000000031f037221 */ /* 0x000fe40000010000 */
[----:B------:R-:W-:Y:S02]  /*aee0*/  FADD.FTZ R2, R2, R28 ;  /* 0x0000001c02027221 */ /* 0x000fe40000010000 */
[C---:B------:R-:W-:Y:S04]  /*aef0*/  HMMA.16816.F32.BF16 R152, R208.reuse, R160, R40 ;  /* 0x000000a0d098723c */ /* 0x040fe80000041828 */
[----:B------:R-:W-:Y:S02]  /*af00*/  IMAD.MOV.U32 R0, RZ, RZ, R157 ;  /* 0x000000ffff007224 */ /* 0x000fe400078e009d */
[----:B------:R-:W-:Y:S02]  /*af10*/  FADD.FTZ R2, R24, R2 ;  /* 0x0000000218027221 */ /* 0x000fe40000010000 */
        /* <DEDUP_REMOVED lines=22> */
[----:B------:R-:W-:Y:S01]  /*b080*/  FADD.FTZ R3, R187, R3 ;  /* 0x00000003bb037221 */ /* 0x000fe20000010000 */
[----:B------:R-:W-:Y:S03]  /*b090*/  MOV R187, R182 ;  /* 0x000000b600bb7202 */ /* 0x000fe60000000f00 */
[-C--:B------:R-:W-:Y:S04]  /*b0a0*/  HMMA.16816.F32.BF16 R76, R208, R214.reuse, R76 ;  /* 0x000000d6d04c723c */ /* 0x080fe8000004184c */
[----:B------:R-:W-:Y:S02]  /*b0b0*/  FADD.FTZ R3, R186, R3 ;  /* 0x00000003ba037221 */ /* 0x000fe40000010000 */
[----:B------:R-:W-:Y:S02]  /*b0c0*/  IMAD.MOV.U32 R186, RZ, RZ, R183 ;  /* 0x000000ffffba7224 */ /* 0x000fe400078e00b7 */
        /* <DEDUP_REMOVED lines=17> */
[----:B------:R-:W-:Y:S01]  /*b1e0*/  FADD.FTZ R5, R250, R5 ;  /* 0x00000005fa057221 */ /* 0x000fe20000010000 */
[----:B------:R-:W-:Y:S01]  /*b1f0*/  MOV R249, R15 ;  /* 0x0000000f00f97202 */ /* 0x000fe20000000f00 */
[----:B------:R-:W-:Y:S02]  /*b200*/  FADD.FTZ R2, R251, R2 ;  /* 0x00000002fb027221 */ /* 0x000fe40000010000 */
[----:B------:R-:W-:Y:S04]  /*b210*/  FADD.FTZ R4, R252, R0 ;  /* 0x00000000fc047221 */ /* 0x000fe80000010000 */
[----:B------:R-:W-:Y:S02]  /*b220*/  FADD.FTZ R0, R226, R5 ;  /* 0x00000005e2007221 */ /* 0x000fe40000010000 */
[----:B------:R-:W-:Y:S02]  /*b230*/  FADD.FTZ R5, R19, R2 ;  /* 0x0000000213057221 */ /* 0x000fe40000010000 */
[----:B------:R-:W-:Y:S02]  /*b240*/  FADD.FTZ R4, R12, R4 ;  /* 0x000000040c047221 */ /* 0x000fe40000010000 */
[----:B------:R-:W-:Y:S02]  /*b250*/  FADD.FTZ R5, R13, R5 ;  /* 0x000000050d057221 */ /* 0x000fe40000010000 */
[----:B------:R-:W-:Y:S02]  /*b260*/  FADD.FTZ R4, R14, R4 ;  /* 0x000000040e047221 */ /* 0x000fe40000010000 */
[----:B------:R-:W-:Y:S01]  /*b270*/  FADD.FTZ R2, R225, R0 ;  /* 0x00000000e1027221 */ /* 0x000fe20000010000 */
[----:B------:R2:W-:Y:S01]  /*b280*/  STL [R1+0x4], R5 ;  /* 0x0000040501007387 */ /* 0x0005e20000100800 */
[----:B------:R-:W-:Y:S02]  /*b290*/  FADD.FTZ R0, R181, R3 ;  /* 0x00000003b5007221 */ /* 0x000fe40000010000 */
[----:B------:R-:W-:Y:S01]  /*b2a0*/  FADD.FTZ R3, R224, R2 ;  /* 0x00000002e0037221 */ /* 0x000fe20000010000 */
[----:B------:R2:W-:Y:S01]  /*b2b0*/  STL [R1+0x18], R4 ;  /* 0x0000180401007387 */ /* 0x0005e20000100800 */
[----:B------:R-:W-:Y:S01]  /*b2c0*/  FADD.FTZ R2, R180, R0 ;  /* 0x00000000b4027221 */ /* 0x000fe20000010000 */
[----:B------:R-:W-:Y:S01]  /*b2d0*/  MOV R180, R185 ;  /* 0x000000b900b47202 */ /* 0x000fe20000000f00 */
[----:B------:R-:W-:Y:S01]  /*b2e0*/  IMAD.MOV.U32 R0, RZ, RZ, R15 ;  /* 0x000000ffff007224 */ /* 0x000fe200078e000f */
[----:B------:R2:W-:Y:S01]  /*b2f0*/  STL [R1+0x1c], R3 ;  /* 0x00001c0301007387 */ /* 0x0005e20000100800 */
[----:B------:R-:W-:Y:S03]  /*b300*/  IMAD.MOV.U32 R181, RZ, RZ, R184 ;  /* 0x000000ffffb57224 */ /* 0x000fe600078e00b8 */
[----:B------:R2:W-:Y:S04]  /*b310*/  STL [R1+0x20], R2 ;  /* 0x0000200201007387 */ /* 0x0005e80000100800 */
[----:B------:R2:W-:Y:S01]  /*b320*/  STL [R1], R0 ;  /* 0x0000000001007387 */ /* 0x0005e20000100800 */
[----:B----4-:R-:W-:Y:S11]  /*b330*/  ISETP.GT.AND P0, PT, R35, R34, PT ;  /* 0x000000222300720c */ /* 0x010ff60003f04270 */
[----:B------:R-:W-:Y:S02]  /*b340*/  @!UPT UIADD3 URZ, URZ, URZ, URZ ;  /* 0x0000003f3f3ff290 */ /* 0x000fe4000fffe03f */
[----:B--2---:R-:W-:-:S05]  /*b350*/  @P0 BRA `(.L_x_1489) ;  /* 0xffffb31000000947 */ /* 0x004fca000383ffff */
.L_x_1488:
[----:B-1----:R-:W-:-:S13]  /*b360*/  ISETP.GE.AND P0, PT, R249, RZ, PT ;  /* 0x000000fff900720c */ /* 0x002fda0003f06270 */
[----:B------:R-:W-:Y:S05]  /*b370*/  @!P0 BRA `(.L_x_1490) ;  /* 0x00003a3000008947 */ /* 0x000fea0003800000 */
[----:B------:R-:W-:Y:S01]  /*b380*/  IMAD.MOV.U32 R2, RZ, RZ, R184 ;  /* 0x000000ffff027224 */ /* 0x000fe200078e00b8 */
[----:B------:R-:W-:Y:S01]  /*b390*/  MOV R186, R182 ;  /* 0x000000b600ba7202 */ /* 0x000fe20000000f00 */
[----:B------:R-:W-:Y:S01]  /*b3a0*/  IMAD.MOV.U32 R0, RZ, RZ, R185 ;  /* 0x000000ffff007224 */ /* 0x000fe200078e00b9 */
[----:B------:R-:W-:Y:S02]  /*b3b0*/  MOV R3, R183 ;  /* 0x000000b700037202 */ /* 0x000fe40000000f00 */
.L_x_1491:
[----:B------:R-:W2:Y:S01]  /*b3c0*/  LDL.64 R40, [R1+0x30] ;  /* 0x0000300001287983 */ /* 0x000ea20000100a00 */
[----:B------:R-:W-:Y:S04]  /*b3d0*/  DEPBAR.LE SB0, 0x0 ;  /* 0x000080000000791a */ /* 0x000fe80000000000 */
[----:B------:R-:W-:Y:S01]  /*b3e0*/  WARPSYNC 0xffffffff ;  /* 0xffffffff00007948 */ /* 0x000fe20003800000 */
[----:B------:R-:W3:Y:S01]  /*b3f0*/  LDL R42, [R1+0x38] ;  /* 0x00003800012a7983 */ /* 0x000ee20000100800 */
[----:B------:R-:W-:Y:S01]  /*b400*/  SHF.R.S32.HI R20, RZ, 0x1f, R249 ;  /* 0x0000001fff147819 */ /* 0x000fe200000114f9 */
[----:B------:R-:W-:Y:S01]  /*b410*/  IMAD.WIDE.U32 R28, R249, c[0x0][0x208], RZ ;  /* 0x00008200f91c7a25 */ /* 0x000fe200078e00ff */
[----:B------:R-:W-:Y:S01]  /*b420*/  MOV R55, c[0x0][0x208] ;  /* 0x0000820000377a02 */ /* 0x000fe20000000f00 */
[----:B------:R-:W3:Y:S01]  /*b430*/  LDL.64 R38, [R1+0x10] ;  /* 0x0000100001267983 */ /* 0x000ee20000100a00 */
[----:B------:R-:W-:Y:S01]  /*b440*/  MOV R250, 0x5 ;  /* 0x0000000500fa7802 */ /* 0x000fe20000000f00 */
[----:B------:R-:W-:Y:S01]  /*b450*/  IMAD R24, R20, c[0x0][0x208], RZ ;  /* 0x0000820014187a24 */ /* 0x000fe200078e02ff */
[C---:B------:R-:W-:Y:S02]  /*b460*/  SHF.L.U32 R30, R28.reuse, 0x6, RZ ;  /* 0x000000061c1e7819 */ /* 0x040fe400000006ff */
[----:B------:R-:W-:Y:S01]  /*b470*/  SHF.L.U32 R54, R55, 0x5, RZ ;  /* 0x0000000537367819 */ /* 0x000fe200000006ff */
[----:B------:R-:W-:Y:S01]  /*b480*/  BAR.SYNC.DEFER_BLOCKING 0x0 ;  /* 0x0000000000007b1d */ /* 0x000fe20000010000 */
[----:B------:R-:W-:Y:S01]  /*b490*/  IMAD R24, R249, c[0x0][0x20c], R24 ;  /* 0x00008300f9187a24 */ /* 0x000fe200078e0218 */
[----:B------:R-:W-:Y:S04]  /*b4a0*/  SHF.L.U64.HI R55, R55, R250, c[0x0][0x20c] ;  /* 0x0000830037377619 */ /* 0x000fe800000102fa */
[----:B------:R-:W-:Y:S02]  /*b4b0*/  IADD3 R29, R29, R24, RZ ;  /* 0x000000181d1d7210 */ /* 0x000fe40007ffe0ff */
[----:B-----5:R-:W-:Y:S04]  /*b4c0*/  STL [R1+0x8c], R239 ;  /* 0x00008cef01007387 */ /* 0x020fe80000100800 */
[----:B------:R-:W-:Y:S08]  /*b4d0*/  LDSM.16.M88.4 R64, [R235] ;  /* 0x00000000eb40783b */ /* 0x000ff00000000200 */
[----:B------:R-:W1:Y:S08]  /*b4e0*/  LDSM.16.M88.4 R16, [R228] ;  /* 0x00000000e410783b */ /* 0x000e700000000200 */
[----:B------:R-:W1:Y:S08]  /*b4f0*/  LDSM.16.M88.4 R60, [R235+0x2000] ;  /* 0x00200000eb3c783b */ /* 0x000e700000000200 */
[----:B------:R-:W1:Y:S08]  /*b500*/  LDSM.16.M88.4 R32, [R228+0x800] ;  /* 0x00080000e420783b */ /* 0x000e700000000200 */
[----:B------:R-:W2:Y:S08]  /*b510*/  LDSM.16.M88.4 R48, [R228+0x1000] ;  /* 0x00100000e430783b */ /* 0x000eb00000000200 */
[----:B------:R-:W2:Y:S01]  /*b520*/  LDSM.16.M88.4 R180, [R228+0x1800] ;  /* 0x00180000e4b4783b */ /* 0x000ea20000000200 */
[-C--:B-1----:R-:W-:Y:S07]  /*b530*/  HMMA.16816.F32.BF16 R4, R64, R16.reuse, RZ ;  /* 0x000000104004723c */ /* 0x082fee00000418ff */
[----:B------:R-:W-:Y:S01]  /*b540*/  LDSM.16.M88.4 R204, [R237] ;  /* 0x00000000edcc783b */ /* 0x000fe20000000200 */
[C---:B------:R-:W-:Y:S07]  /*b550*/  HMMA.16816.F32.BF16 R8, R60.reuse, R16, RZ ;  /* 0x000000103c08723c */ /* 0x040fee00000418ff */
[----:B------:R1:W2:Y:S01]  /*b560*/  LDSM.16.M88.4 R208, [R239] ;  /* 0x00000000efd0783b */ /* 0x0002a20000000200 */
[-C--:B------:R-:W-:Y:S07]  /*b570*/  HMMA.16816.F32.BF16 R12, R60, R18.reuse, RZ ;  /* 0x000000123c0c723c */ /* 0x080fee00000418ff */
[----:B------:R-:W2:Y:S01]  /*b580*/  LDSM.16.M88.4 R212, [R237+0x2000] ;  /* 0x00200000edd4783b */ /* 0x000ea20000000200 */
[C---:B------:R-:W-:Y:S07]  /*b590*/  HMMA.16816.F32.BF16 R16, R64.reuse, R18, RZ ;  /* 0x000000124010723c */ /* 0x040fee00000418ff */
[----:B------:R-:W2:Y:S01]  /*b5a0*/  LDSM.16.M88.4 R216, [R247] ;  /* 0x00000000f7d8783b */ /* 0x000ea20000000200 */
[-C--:B------:R-:W-:Y:S07]  /*b5b0*/  HMMA.16816.F32.BF16 R20, R64, R32.reuse, RZ ;  /* 0x000000204014723c */ /* 0x080fee00000418ff */
[----:B-1----:R-:W4:Y:S04]  /*b5c0*/  LDL R239, [R1+0x24] ;  /* 0x0000240001ef7983 */ /* 0x002f280000100800 */
[----:B------:R-:W1:Y:S01]  /*b5d0*/  LDSM.16.M88.4 R220, [R246] ;  /* 0x00000000f6dc783b */ /* 0x000e620000000200 */
[C---:B------:R-:W-:Y:S07]  /*b5e0*/  HMMA.16816.F32.BF16 R24, R60.reuse, R32, RZ ;  /* 0x000000203c18723c */ /* 0x040fee00000418ff */
[----:B------:R-:W1:Y:S01]  /*b5f0*/  LDSM.16.M88.4 R224, [R245] ;  /* 0x00000000f5e0783b */ /* 0x000e620000000200 */
[----:B------:R-:W-:Y:S07]  /*b600*/  SHF.L.U64.HI R32, R28, 0x6, R29 ;  /* 0x000000061c207819 */ /* 0x000fee000001021d */
[----:B------:R-:W-:Y:S04]  /*b610*/  STL [R1+0x90], R247 ;  /* 0x000090f701007387 */ /* 0x000fe80000100800 */
[----:B------:R-:W-:Y:S04]  /*b620*/  STL [R1+0x94], R246 ;  /* 0x000094f601007387 */ /* 0x000fe80000100800 */
[----:B------:R-:W-:Y:S01]  /*b630*/  STL [R1+0x98], R245 ;  /* 0x000098f501007387 */ /* 0x000fe20000100800 */
[C---:B--2---:R-:W-:Y:S02]  /*b640*/  IADD3 R36, P4, R30.reuse, R40, RZ ;  /* 0x000000281e247210 */ /* 0x044fe40007f9e0ff */
[----:B------:R-:W-:Y:S02]  /*b650*/  IADD3 R33, P2, P1, R30, 0x40, R40 ;  /* 0x000000401e217810 */ /* 0x000fe4000795e028 */
[-C--:B------:R-:W-:Y:S01]  /*b660*/  HMMA.16816.F32.BF16 R28, R60, R34.reuse, RZ ;  /* 0x000000223c1c723c */ /* 0x080fe200000418ff */
[----:B------:R-:W-:Y:S02]  /*b670*/  LEA R40, P3, R36, c[0x0][0x1f8], 0x1 ;  /* 0x00007e0024287a11 */ /* 0x000fe400078608ff */
[C---:B------:R-:W-:Y:S02]  /*b680*/  LEA R46, P0, R33.reuse, c[0x0][0x1f8], 0x1 ;  /* 0x00007e00212e7a11 */ /* 0x040fe400078008ff */
[C---:B---3--:R-:W-:Y:S02]  /*b690*/  IADD3.X R37, R32.reuse, R42, RZ, P4, !PT ;  /* 0x0000002a20257210 */ /* 0x048fe400027fe4ff */
[----:B------:R-:W-:Y:S02]  /*b6a0*/  IADD3.X R32, R32, RZ, R42, P2, P1 ;  /* 0x000000ff20207210 */ /* 0x000fe400017e242a */
[----:B------:R-:W-:Y:S03]  /*b6b0*/  LEA.HI.X R41, R36, c[0x0][0x1fc], R37, 0x1, P3 ;  /* 0x00007f0024297a11 */ /* 0x000fe600018f0c25 */
[----:B------:R-:W-:Y:S02]  /*b6c0*/  LEA.HI.X R47, R33, c[0x0][0x1fc], R32, 0x1, P0 ;  /* 0x00007f00212f7a11 */ /* 0x000fe400000f0c20 */
[C---:B------:R-:W-:Y:S02]  /*b6d0*/  HMMA.16816.F32.BF16 R32, R64.reuse, R34, RZ ;  /* 0x000000224020723c */ /* 0x040fe400000418ff */
[----:B------:R-:W-:Y:S02]  /*b6e0*/  ISETP.GE.AND P0, PT, R38, c[0x0][0x1d4], PT ;  /* 0x0000750026007a0c */ /* 0x000fe40003f06270 */
[-C--:B------:R-:W-:Y:S04]  /*b6f0*/  IADD3 R44, P1, R40, R54.reuse, RZ ;  /* 0x00000036282c7210 */ /* 0x080fe80007f3e0ff */
[-C--:B------:R-:W-:Y:S01]  /*b700*/  HMMA.16816.F32.BF16 R36, R64, R48.reuse, RZ ;  /* 0x000000304024723c */ /* 0x080fe200000418ff */
[-C--:B------:R-:W-:Y:S03]  /*b710*/  IADD3.X R45, R41, R55.reuse, RZ, P1, !PT ;  /* 0x00000037292d7210 */ /* 0x080fe60000ffe4ff */
[-C--:B------:R-:W-:Y:S03]  /*b720*/  IADD3 R52, P2, R44, R54.reuse, RZ ;  /* 0x000000362c347210 */ /* 0x080fe60007f5e0ff */
[----:B------:R-:W-:Y:S01]  /*b730*/  @!PT LDS RZ, [RZ] ;  /* 0x00000000fffff984 */ /* 0x000fe20000000800 */
[----:B------:R-:W-:Y:S01]  /*b740*/  @!PT LDS RZ, [RZ] ;  /* 0x00000000fffff984 */ /* 0x000fe20000000800 */
[----:B------:R-:W-:Y:S01]  /*b750*/  @!PT LDS RZ, [RZ] ;  /* 0x00000000fffff984 */ /* 0x000fe20000000800 */
[----:B------:R2:W-:Y:S01]  /*b760*/  LDGSTS.E.BYPASS.LTC128B.128 [R248+0x100], [R40.64], !P0 ;  /* 0x0010000028f87fae */ /* 0x0005e2000c101d46 */
[-C--:B------:R-:W-:Y:S04]  /*b770*/  IADD3.X R53, R45, R55.reuse, RZ, P2, !PT ;  /* 0x000000372d357210 */ /* 0x080fe800017fe4ff */
[----:B------:R-:W-:Y:S03]  /*b780*/  IADD3 R54, P1, R52, R54, RZ ;  /* 0x0000003634367210 */ /* 0x000fe60007f3e0ff */
[----:B------:R3:W-:Y:S01]  /*b790*/  LDGSTS.E.BYPASS.LTC128B.128 [R248+0x2100], [R46.64], !P6 ;  /* 0x021000002ef87fae */ /* 0x0007e2000f101d46 */
[----:B------:R-:W-:Y:S02]  /*b7a0*/  IADD3.X R55, R53, R55, RZ, P1, !PT ;  /* 0x0000003735377210 */ /* 0x000fe40000ffe4ff */
[C---:B------:R-:W-:Y:S02]  /*b7b0*/  ISETP.GT.AND P1, PT, R249.reuse, RZ, PT ;  /* 0x000000fff900720c */ /* 0x040fe40003f24270 */
[----:B------:R-:W-:Y:S03]  /*b7c0*/  IADD3 R249, R249, -0x1, RZ ;  /* 0xfffffffff9f97810 */ /* 0x000fe60007ffe0ff */
[----:B------:R3:W-:Y:S08]  /*b7d0*/  LDGSTS.E.BYPASS.LTC128B.128 [R248+0x900], [R44.64], !P0 ;  /* 0x009000002cf87fae */ /* 0x0007f0000c101d46 */
[----:B------:R3:W-:Y:S01]  /*b7e0*/  LDGSTS.E.BYPASS.LTC128B.128 [R248+0x2900], [R44.64+0x80], !P6 ;  /* 0x029000802cf87fae */ /* 0x0007e2000f101d46 */
[C---:B--2---:R-:W-:Y:S07]  /*b7f0*/  HMMA.16816.F32.BF16 R40, R60.reuse, R48, RZ ;  /* 0x000000303c28723c */ /* 0x044fee00000418ff */
[----:B------:R2:W-:Y:S08]  /*b800*/  LDGSTS.E.BYPASS.LTC128B.128 [R248+0x1100], [R52.64], !P0 ;  /* 0x0110000034f87fae */ /* 0x0005f0000c101d46 */
[----:B------:R2:W-:Y:S08]  /*b810*/  LDGSTS.E.BYPASS.LTC128B.128 [R248+0x3100], [R52.64+0x80], !P6 ;  /* 0x0310008034f87fae */ /* 0x0005f0000f101d46 */
[----:B------:R2:W-:Y:S01]  /*b820*/  LDGSTS.E.BYPASS.LTC128B.128 [R248+0x1900], [R54.64], !P0 ;  /* 0x0190000036f87fae */ /* 0x0005e2000c101d46 */
[-C--:B---3--:R-:W-:Y:S07]  /*b830*/  HMMA.16816.F32.BF16 R44, R60, R50.reuse, RZ ;  /* 0x000000323c2c723c */ /* 0x088fee00000418ff */
[----:B------:R2:W-:Y:S01]  /*b840*/  LDGSTS.E.BYPASS.LTC128B.128 [R248+0x3900], [R54.64+0x80], !P6 ;  /* 0x0390008036f87fae */ /* 0x0005e2000f101d46 */
[C---:B------:R-:W-:Y:S07]  /*b850*/  HMMA.16816.F32.BF16 R48, R64.reuse, R50, RZ ;  /* 0x000000324030723c */ /* 0x040fee00000418ff */
[----:B------:R-:W0:Y:S01]  /*b860*/  LDGDEPBAR ;  /* 0x00000000000079af */ /* 0x000e220000000000 */
[-C--:B--2---:R-:W-:Y:S08]  /*b870*/  HMMA.16816.F32.BF16 R52, R64, R180.reuse, RZ ;  /* 0x000000b44034723c */ /* 0x084ff000000418ff */
[C---:B------:R-:W-:Y:S08]  /*b880*/  HMMA.16816.F32.BF16 R56, R60.reuse, R180, RZ ;  /* 0x000000b43c38723c */ /* 0x040ff000000418ff */
[-C--:B------:R-:W-:Y:S08]  /*b890*/  HMMA.16816.F32.BF16 R60, R60, R182.reuse, RZ ;  /* 0x000000b63c3c723c */ /* 0x080ff000000418ff */
[----:B------:R-:W-:Y:S01]  /*b8a0*/  HMMA.16816.F32.BF16 R64, R64, R182, RZ ;  /* 0x000000b64040723c */ /* 0x000fe200000418ff */
[----:B------:R-:W-:Y:S07]  /*b8b0*/  LDSM.16.M88.4 R180, [R236] ;  /* 0x00000000ecb4783b */ /* 0x000fee0000000200 */
[-C--:B------:R-:W-:Y:S08]  /*b8c0*/  HMMA.16816.F32.BF16 R4, R204, R208.reuse, R4 ;  /* 0x000000d0cc04723c */ /* 0x080ff00000041804 */
        /* <DEDUP_REMOVED lines=8> */
[----:B------:R-:W3:Y:S07]  /*b950*/  LDSM.16.M88.4 R216, [R236+0x2000] ;  /* 0x00200000ecd8783b */ /* 0x000eee0000000200 */
[-C--:B-1----:R-:W-:Y:S08]  /*b960*/  HMMA.16816.F32.BF16 R36, R204, R220.reuse, R36 ;  /* 0x000000dccc24723c */ /* 0x082ff00000041824 */
        /* <DEDUP_REMOVED lines=9> */
[----:B------:R-:W1:Y:S07]  /*ba00*/  LDSM.16.M88.4 R204, [R234+0x800] ;  /* 0x00080000eacc783b */ /* 0x000e6e0000000200 */
[-C--:B--2---:R-:W-:Y:S08]  /*ba10*/  HMMA.16816.F32.BF16 R4, R180, R208.reuse, R4 ;  /* 0x000000d0b404723c */ /* 0x084ff00000041804 */
[C---:B---3--:R-:W-:Y:S08]  /*ba20*/  HMMA.16816.F32.BF16 R8, R216.reuse, R208, R8 ;  /* 0x000000d0d808723c */ /* 0x048ff00000041808 */
[-C--:B------:R-:W-:Y:S08]  /*ba30*/  HMMA.16816.F32.BF16 R12, R216, R210.reuse, R12 ;  /* 0x000000d2d80c723c */ /* 0x080ff0000004180c */
[C---:B------:R-:W-:Y:S01]  /*ba40*/  HMMA.16816.F32.BF16 R16, R180.reuse, R210, R16 ;  /* 0x000000d2b410723c */ /* 0x040fe20000041810 */
[----:B------:R-:W-:Y:S07]  /*ba50*/  LDSM.16.M88.4 R208, [R231] ;  /* 0x00000000e7d0783b */ /* 0x000fee0000000200 */
[-C--:B-1----:R-:W-:Y:S08]  /*ba60*/  HMMA.16816.F32.BF16 R20, R180, R204.reuse, R20 ;  /* 0x000000ccb414723c */ /* 0x082ff00000041814 */
[C---:B------:R-:W-:Y:S08]  /*ba70*/  HMMA.16816.F32.BF16 R24, R216.reuse, R204, R24 ;  /* 0x000000ccd818723c */ /* 0x040ff00000041818 */
[-C--:B------:R-:W-:Y:S08]  /*ba80*/  HMMA.16816.F32.BF16 R28, R216, R206.reuse, R28 ;  /* 0x000000ced81c723c */ /* 0x080ff0000004181c */
[C---:B------:R-:W-:Y:S01]  /*ba90*/  HMMA.16816.F32.BF16 R32, R180.reuse, R206, R32 ;  /* 0x000000ceb420723c */ /* 0x040fe20000041820 */
[----:B------:R-:W1:Y:S07]  /*baa0*/  LDSM.16.M88.4 R204, [R238] ;  /* 0x00000000eecc783b */ /* 0x000e6e0000000200 */
        /* <DEDUP_REMOVED lines=10> */
[----:B------:R-:W3:Y:S07]  /*bb50*/  LDSM.16.M88.4 R180, [R231+0x800] ;  /* 0x00080000e7b4783b */ /* 0x000eee0000000200 */
[-C--:B-1----:R-:W-:Y:S01]  /*bb60*/  HMMA.16816.F32.BF16 R4, R204, R208.reuse, R4 ;  /* 0x000000d0cc04723c */ /* 0x082fe20000041804 */
[----:B------:R-:W1:Y:S07]  /*bb70*/  LDSM.16.M88.4 R220, [R231+0x1800] ;  /* 0x00180000e7dc783b */ /* 0x000e6e0000000200 */
        /* <DEDUP_REMOVED lines=35> */
[----:B------:R-:W3:Y:S07]  /*bdb0*/  LDSM.16.M88.4 R212, [R237+0x6000] ;  /* 0x00600000edd4783b */ /* 0x000eee0000000200 */
        /* <DEDUP_REMOVED lines=8> */
[C---:B---3--:R-:W-:Y:S08]  /*be40*/  HMMA.16816.F32.BF16 R8, R212.reuse, R208, R8 ;  /* 0x000000d0d408723c */ /* 0x048ff00000041808 */
        /* <DEDUP_REMOVED lines=38> */
[----:B------:R-:W2:Y:S07]  /*c0b0*/  LDSM.16.M88.4 R216, [R231+0x2800] ;  /* 0x00280000e7d8783b */ /* 0x000eae0000000200 */
[----:B------:R-:W-:Y:S01]  /*c0c0*/  HMMA.16816.F32.BF16 R64, R180, R222, R64 ;  /* 0x000000deb440723c */ /* 0x000fe20000041840 */
[----:B------:R-:W4:Y:S07]  /*c0d0*/  LDSM.16.M88.4 R180, [R231+0x3000] ;  /* 0x00300000e7b4783b */ /* 0x000f2e0000000200 */
[-C--:B-1----:R-:W-:Y:S01]  /*c0e0*/  HMMA.16816.F32.BF16 R4, R204, R208.reuse, R4 ;  /* 0x000000d0cc04723c */ /* 0x082fe20000041804 */
[----:B------:R-:W1:Y:S01]  /*c0f0*/  LDSM.16.M88.4 R220, [R231+0x3800] ;  /* 0x00380000e7dc783b */ /* 0x000e620000000200 */
[----:B------:R-:W-:Y:S06]  /*c100*/  DEPBAR.LE SB0, 0x0 ;  /* 0x000080000000791a */ /* 0x000fec0000000000 */
[C---:B---3--:R-:W-:Y:S01]  /*c110*/  HMMA.16816.F32.BF16 R8, R212.reuse, R208, R8 ;  /* 0x000000d0d408723c */ /* 0x048fe20000041808 */
[----:B------:R-:W3:Y:S06]  /*c120*/  LDL.64 R208, [R1+0x28] ;  /* 0x0000280001d07983 */ /* 0x000eec0000100a00 */
[----:B------:R-:W-:Y:S01]  /*c130*/  BAR.SYNC.DEFER_BLOCKING 0x0 ;  /* 0x0000000000007b1d */ /* 0x000fe20000010000 */
        /* <DEDUP_REMOVED lines=55> */
[----:B------:R-:W-:Y:S03]  /*c4b0*/  FMNMX.FTZ R181, R40, R181, !PT ;  /* 0x000000b528b57209 */ /* 0x000fe60007810000 */
[----:B------:R-:W2:Y:S01]  /*c4c0*/  SHFL.BFLY PT, R183, R180, 0x2, 0x1f ;  /* 0x0c401f00b4b77f89 */ /* 0x000ea200000e0000 */
[----:B------:R-:W-:Y:S04]  /*c4d0*/  FMNMX.FTZ R181, R41, R181, !PT ;  /* 0x000000b529b57209 */ /* 0x000fe80007810000 */
[----:B------:R-:W-:Y:S04]  /*c4e0*/  FMNMX.FTZ R181, R44, R181, !PT ;  /* 0x000000b52cb57209 */ /* 0x000fe80007810000 */
[----:B------:R-:W-:Y:S04]  /*c4f0*/  FMNMX.FTZ R181, R45, R181, !PT ;  /* 0x000000b52db57209 */ /* 0x000fe80007810000 */
        /* <DEDUP_REMOVED lines=9> */
[----:B------:R-:W-:Y:S01]  /*c590*/  FMNMX.FTZ R182, R14, R182, !PT ;  /* 0x000000b60eb67209 */ /* 0x000fe20007810000 */
[----:B------:R-:W2:Y:S03]  /*c5a0*/  SHFL.BFLY PT, R184, R181, 0x2, 0x1f ;  /* 0x0c401f00b5b87f89 */ /* 0x000ea600000e0000 */
[----:B------:R-:W-:Y:S04]  /*c5b0*/  FMNMX.FTZ R182, R15, R182, !PT ;  /* 0x000000b60fb67209 */ /* 0x000fe80007810000 */
[----:B------:R-:W-:Y:S01]  /*c5c0*/  FMNMX.FTZ R182, R26, R182, !PT ;  /* 0x000000b61ab67209 */ /* 0x000fe20007810000 */
[----:B------:R-:W4:Y:S03]  /*c5d0*/  SHFL.BFLY PT, R183, R180, 0x1, 0x1f ;  /* 0x0c201f00b4b77f89 */ /* 0x000f2600000e0000 */
[----:B------:R-:W-:Y:S02]  /*c5e0*/  FMNMX.FTZ R182, R27, R182, !PT ;  /* 0x000000b61bb67209 */ /* 0x000fe40007810000 */
[----:B-1----:R-:W-:Y:S02]  /*c5f0*/  FMNMX.FTZ R185, R185, R187, !PT ;  /* 0x000000bbb9b97209 */ /* 0x002fe40007810000 */
[----:B------:R-:W-:Y:S03]  /*c600*/  FMNMX.FTZ R182, R30, R182, !PT ;  /* 0x000000b61eb67209 */ /* 0x000fe60007810000 */
[----:B------:R-:W-:Y:S01]  /*c610*/  FADD.FTZ R0, -R185, R0 ;  /* 0x00000000b9007221 */ /* 0x000fe20000010100 */
[----:B------:R-:W-:Y:S01]  /*c620*/  FMNMX.FTZ R182, R31, R182, !PT ;  /* 0x000000b61fb67209 */ /* 0x000fe20007810000 */
[----:B------:R-:W-:Y:S02]  /*c630*/  FMUL.FTZ R214, R185, c[0x0][0x2d0] ;  /* 0x0000b400b9d67a20 */ /* 0x000fe40000410000 */
[----:B------:R-:W-:Y:S01]  /*c640*/  FMUL.FTZ R0, R0, c[0x0][0x2d0] ;  /* 0x0000b40000007a20 */ /* 0x000fe20000410000 */
[----:B--2---:R-:W-:Y:S01]  /*c650*/  FMNMX.FTZ R181, R181, R184, !PT ;  /* 0x000000b8b5b57209 */ /* 0x004fe20007810000 */
[--C-:B------:R-:W-:Y:S01]  /*c660*/  FFMA.FTZ R4, R4, c[0x0][0x2d0], -R214.reuse ;  /* 0x0000b40004047a23 */ /* 0x100fe200000108d6 */
[----:B------:R-:W-:Y:S01]  /*c670*/  FMNMX.FTZ R182, R42, R182, !PT ;  /* 0x000000b62ab67209 */ /* 0x000fe20007810000 */
[--C-:B------:R-:W-:Y:S02]  /*c680*/  FFMA.FTZ R5, R5, c[0x0][0x2d0], -R214.reuse ;  /* 0x0000b40005057a23 */ /* 0x100fe400000108d6 */
[----:B------:R-:W1:Y:S01]  /*c690*/  SHFL.BFLY PT, R204, R181, 0x1, 0x1f ;  /* 0x0c201f00b5cc7f89 */ /* 0x000e6200000e0000 */
[----:B------:R-:W-:Y:S01]  /*c6a0*/  FMNMX.FTZ R182, R43, R182, !PT ;  /* 0x000000b62bb67209 */ /* 0x000fe20007810000 */
[----:B------:R2:W-:Y:S01]  /*c6b0*/  MUFU.EX2 R219, R4 ;  /* 0x0000000400db7308 */ /* 0x0005e20000000800 */
[----:B----4-:R-:W-:Y:S01]  /*c6c0*/  FMNMX.FTZ R184, R180, R183, !PT ;  /* 0x000000b7b4b87209 */ /* 0x010fe20007810000 */
[--C-:B------:R-:W-:Y:S01]  /*c6d0*/  FFMA.FTZ R17, R17, c[0x0][0x2d0], -R214.reuse ;  /* 0x0000b40011117a23 */ /* 0x100fe200000108d6 */
[----:B------:R-:W-:Y:S01]  /*c6e0*/  FMNMX.FTZ R182, R46, R182, !PT ;  /* 0x000000b62eb67209 */ /* 0x000fe20007810000 */
[--C-:B------:R-:W-:Y:S02]  /*c6f0*/  FFMA.FTZ R16, R16, c[0x0][0x2d0], -R214.reuse ;  /* 0x0000b40010107a23 */ /* 0x100fe400000108d6 */
[----:B------:R-:W-:Y:S02]  /*c700*/  FMUL.FTZ R213, R184, c[0x0][0x2d0] ;  /* 0x0000b400b8d57a20 */ /* 0x000fe40000410000 */
[--C-:B------:R-:W-:Y:S02]  /*c710*/  FFMA.FTZ R20, R20, c[0x0][0x2d0], -R214.reuse ;  /* 0x0000b40014147a23 */ /* 0x100fe400000108d6 */
[----:B------:R4:W4:Y:S01]  /*c720*/  MUFU.EX2 R180, R0 ;  /* 0x0000000000b47308 */ /* 0x0009220000000800 */
[--C-:B------:R-:W-:Y:S02]  /*c730*/  FFMA.FTZ R7, R7, c[0x0][0x2d0], -R213.reuse ;  /* 0x0000b40007077a23 */ /* 0x100fe400000108d5 */
[--C-:B------:R-:W-:Y:S02]  /*c740*/  FFMA.FTZ R6, R6, c[0x0][0x2d0], -R213.reuse ;  /* 0x0000b40006067a23 */ /* 0x100fe400000108d5 */
[--C-:B------:R-:W-:Y:S02]  /*c750*/  FFMA.FTZ R18, R18, c[0x0][0x2d0], -R213.reuse ;  /* 0x0000b40012127a23 */ /* 0x100fe400000108d5 */
[--C-:B------:R-:W-:Y:S02]  /*c760*/  FFMA.FTZ R19, R19, c[0x0][0x2d0], -R213.reuse ;  /* 0x0000b40013137a23 */ /* 0x100fe400000108d5 */
[--C-:B------:R-:W-:Y:S01]  /*c770*/  FFMA.FTZ R21, R21, c[0x0][0x2d0], -R214.reuse ;  /* 0x0000b40015157a23 */ /* 0x100fe200000108d6 */
[----:B------:R-:W-:Y:S01]  /*c780*/  MUFU.EX2 R251, R5 ;  /* 0x0000000500fb7308 */ /* 0x000fe20000000800 */
[--C-:B------:R-:W-:Y:S01]  /*c790*/  FFMA.FTZ R22, R22, c[0x0][0x2d0], -R213.reuse ;  /* 0x0000b40016167a23 */ /* 0x100fe200000108d5 */
[----:B-1----:R-:W-:Y:S01]  /*c7a0*/  FMNMX.FTZ R183, R181, R204, !PT ;  /* 0x000000ccb5b77209 */ /* 0x002fe20007810000 */
[----:B------:R-:W-:Y:S01]  /*c7b0*/  FFMA.FTZ R23, R23, c[0x0][0x2d0], -R213 ;  /* 0x0000b40017177a23 */ /* 0x000fe200000108d5 */
[----:B--2---:R-:W-:Y:S01]  /*c7c0*/  @P1 SHF.R.S32.HI R4, RZ, 0x1f, R249 ;  /* 0x0000001fff041819 */ /* 0x004fe200000114f9 */
[--C-:B------:R-:W-:Y:S02]  /*c7d0*/  FFMA.FTZ R32, R32, c[0x0][0x2d0], -R214.reuse ;  /* 0x0000b40020207a23 */ /* 0x100fe400000108d6 */
[----:B------:R-:W-:Y:S02]  /*c7e0*/  FMUL.FTZ R212, R183, c[0x0][0x2d0] ;  /* 0x0000b400b7d47a20 */ /* 0x000fe40000410000 */
[----:B------:R-:W-:Y:S01]  /*c7f0*/  FFMA.FTZ R33, R33, c[0x0][0x2d0], -R214 ;  /* 0x0000b40021217a23 */ /* 0x000fe200000108d6 */
[----:B------:R1:W-:Y:S01]  /*c800*/  MUFU.EX2 R225, R17 ;  /* 0x0000001100e17308 */ /* 0x0003e20000000800 */
[--C-:B------:R-:W-:Y:S02]  /*c810*/  FFMA.FTZ R8, R8, c[0x0][0x2d0], -R212.reuse ;  /* 0x0000b40008087a23 */ /* 0x100fe400000108d4 */
[----:B------:R-:W-:Y:S02]  /*c820*/  FFMA.FTZ R12, R12, c[0x0][0x2d0], -R212 ;  /* 0x0000b4000c0c7a23 */ /* 0x000fe400000108d4 */
[----:B----4-:R-:W-:Y:S01]  /*c830*/  FADD.FTZ R0, -R184, R2 ;  /* 0x00000002b8007221 */ /* 0x010fe20000010100 */
[----:B------:R-:W-:Y:S01]  /*c840*/  FMNMX.FTZ R2, R47, R182, !PT ;  /* 0x000000b62f027209 */ /* 0x000fe20007810000 */
[--C-:B------:R-:W-:Y:S02]  /*c850*/  FFMA.FTZ R13, R13, c[0x0][0x2d0], -R212.reuse ;  /* 0x0000b4000d0d7a23 */ /* 0x100fe400000108d4 */
[----:B------:R-:W-:Y:S01]  /*c860*/  FMUL.FTZ R0, R0, c[0x0][0x2d0] ;  /* 0x0000b40000007a20 */ /* 0x000fe20000410000 */
[----:B------:R-:W-:Y:S01]  /*c870*/  FMNMX.FTZ R2, R58, R2, !PT ;  /* 0x000000023a027209 */ /* 0x000fe20007810000 */
[----:B------:R-:W-:Y:S01]  /*c880*/  MUFU.EX2 R187, R6 ;  /* 0x0000000600bb7308 */ /* 0x000fe20000000800 */
[C---:B------:R-:W-:Y:S02]  /*c890*/  FMUL.FTZ R132, R180.reuse, R132 ;  /* 0x00000084b4847220 */ /* 0x040fe40000410000 */
[C---:B------:R-:W-:Y:S02]  /*c8a0*/  FMUL.FTZ R133, R180.reuse, R133 ;  /* 0x00000085b4857220 */ /* 0x040fe40000410000 */
[C---:B------:R-:W-:Y:S02]  /*c8b0*/  FMUL.FTZ R144, R180.reuse, R144 ;  /* 0x00000090b4907220 */ /* 0x040fe40000410000 */
[C---:B------:R-:W-:Y:S02]  /*c8c0*/  FMUL.FTZ R145, R180.reuse, R145 ;  /* 0x00000091b4917220 */ /* 0x040fe40000410000 */
[C---:B------:R-:W-:Y:S01]  /*c8d0*/  FMUL.FTZ R148, R180.reuse, R148 ;  /* 0x00000094b4947220 */ /* 0x040fe20000410000 */
[----:B------:R2:W4:Y:S01]  /*c8e0*/  MUFU.EX2 R181, R0 ;  /* 0x0000000000b57308 */ /* 0x0005220000000800 */
[----:B------:R-:W-:Y:S02]  /*c8f0*/  FMUL.FTZ R149, R180, R149 ;  /* 0x00000095b4957220 */ /* 0x000fe40000410000 */
[--C-:B-1----:R-:W-:Y:S02]  /*c900*/  FFMA.FTZ R17, R9, c[0x0][0x2d0], -R212.reuse ;  /* 0x0000b40009117a23 */ /* 0x102fe400000108d4 */
[--C-:B------:R-:W-:Y:S02]  /*c910*/  FFMA.FTZ R34, R34, c[0x0][0x2d0], -R213.reuse ;  /* 0x0000b40022227a23 */ /* 0x100fe400000108d5 */
[--C-:B------:R-:W-:Y:S02]  /*c920*/  FFMA.FTZ R35, R35, c[0x0][0x2d0], -R213.reuse ;  /* 0x0000b40023237a23 */ /* 0x100fe400000108d5 */
[--C-:B------:R-:W-:Y:S01]  /*c930*/  FFMA.FTZ R24, R24, c[0x0][0x2d0], -R212.reuse ;  /* 0x0000b40018187a23 */ /* 0x100fe200000108d4 */
[----:B------:R-:W-:Y:S01]  /*c940*/  MUFU.EX2 R224, R7 ;  /* 0x0000000700e07308 */ /* 0x000fe20000000800 */
[----:B------:R-:W-:Y:S02]  /*c950*/  FFMA.FTZ R25, R25, c[0x0][0x2d0], -R212 ;  /* 0x0000b40019197a23 */ /* 0x000fe400000108d4 */
[--C-:B------:R-:W-:Y:S02]  /*c960*/  FFMA.FTZ R48, R48, c[0x0][0x2d0], -R214.reuse ;  /* 0x0000b40030307a23 */ /* 0x100fe400000108d6 */
[--C-:B------:R-:W-:Y:S02]  /*c970*/  FFMA.FTZ R36, R36, c[0x0][0x2d0], -R214.reuse ;  /* 0x0000b40024247a23 */ /* 0x100fe400000108d6 */
[----:B------:R-:W-:Y:S02]  /*c980*/  FFMA.FTZ R37, R37, c[0x0][0x2d0], -R214 ;  /* 0x0000b40025257a23 */ /* 0x000fe400000108d6 */
[--C-:B------:R-:W-:Y:S01]  /*c990*/  FFMA.FTZ R38, R38, c[0x0][0x2d0], -R213.reuse ;  /* 0x0000b40026267a23 */ /* 0x100fe200000108d5 */
[----:B------:R-:W-:Y:S01]  /*c9a0*/  MUFU.EX2 R246, R16 ;  /* 0x0000001000f67308 */ /* 0x000fe20000000800 */
[----:B------:R-:W-:Y:S02]  /*c9b0*/  FFMA.FTZ R39, R39, c[0x0][0x2d0], -R213 ;  /* 0x0000b40027277a23 */ /* 0x000fe400000108d5 */
[----:B------:R-:W-:Y:S01]  /*c9c0*/  FFMA.FTZ R45, R45, c[0x0][0x2d0], -R212 ;  /* 0x0000b4002d2d7a23 */ /* 0x000fe200000108d4 */
[----:B--2---:R-:W-:Y:S01]  /*c9d0*/  FMNMX.FTZ R0, R59, R2, !PT ;  /* 0x000000023b007209 */ /* 0x004fe20007810000 */
[----:B------:R-:W-:Y:S02]  /*c9e0*/  FADD.FTZ R2, -R183, R3 ;  /* 0x00000003b7027221 */ /* 0x000fe40000010100 */
[C---:B----4-:R-:W-:Y:S01]  /*c9f0*/  FMUL.FTZ R134, R181.reuse, R134 ;  /* 0x00000086b5867220 */ /* 0x050fe20000410000 */
[----:B------:R-:W-:Y:S01]  /*ca00*/  FMNMX.FTZ R0, R62, R0, !PT ;  /* 0x000000003e007209 */ /* 0x000fe20007810000 */
[----:B------:R-:W-:Y:S01]  /*ca10*/  FMUL.FTZ R2, R2, c[0x0][0x2d0] ;  /* 0x0000b40002027a20 */ /* 0x000fe20000410000 */
[----:B------:R-:W-:Y:S01]  /*ca20*/  MUFU.EX2 R245, R17 ;  /* 0x0000001100f57308 */ /* 0x000fe20000000800 */
[----:B------:R-:W-:Y:S01]  /*ca30*/  FMUL.FTZ R135, R181, R135 ;  /* 0x00000087b5877220 */ /* 0x000fe20000410000 */
[----:B------:R-:W-:Y:S01]  /*ca40*/  FMNMX.FTZ R0, R63, R0, !PT ;  /* 0x000000003f007209 */ /* 0x000fe20007810000 */
[C---:B------:R-:W-:Y:S02]  /*ca50*/  FMUL.FTZ R146, R181.reuse, R146 ;  /* 0x00000092b5927220 */ /* 0x040fe40000410000 */
[C---:B------:R-:W-:Y:S02]  /*ca60*/  FMUL.FTZ R147, R181.reuse, R147 ;  /* 0x00000093b5937220 */ /* 0x040fe40000410000 */
[C---:B------:R-:W-:Y:S02]  /*ca70*/  FMUL.FTZ R150, R181.reuse, R150 ;  /* 0x00000096b5967220 */ /* 0x040fe40000410000 */
[C---:B------:R-:W-:Y:S01]  /*ca80*/  FMUL.FTZ R151, R181.reuse, R151 ;  /* 0x00000097b5977220 */ /* 0x040fe20000410000 */
[----:B------:R1:W2:Y:S01]  /*ca90*/  MUFU.EX2 R3, R2 ;  /* 0x0000000200037308 */ /* 0x0002a20000000800 */
        /* <DEDUP_REMOVED lines=13> */
[----:B------:R-:W-:Y:S01]  /*cb70*/  FMUL.FTZ R179, R181, R179 ;  /* 0x000000b3b5b37220 */ /* 0x000fe20000410000 */
[----:B-1----:R-:W1:Y:S01]  /*cb80*/  SHFL.BFLY PT, R2, R0, 0x2, 0x1f ;  /* 0x0c401f0000027f89 */ /* 0x002e6200000e0000 */
[C---:B--2---:R-:W-:Y:S02]  /*cb90*/  FMUL.FTZ R136, R3.reuse, R136 ;  /* 0x0000008803887220 */ /* 0x044fe40000410000 */
[C---:B------:R-:W-:Y:S02]  /*cba0*/  FMUL.FTZ R137, R3.reuse, R137 ;  /* 0x0000008903897220 */ /* 0x040fe40000410000 */
        /* <DEDUP_REMOVED lines=10> */
[----:B----4-:R-:W-:Y:S02]  /*cc50*/  FMUL.FTZ R18, R181, R202 ;  /* 0x000000cab5127220 */ /* 0x010fe40000410000 */
[C---:B------:R-:W-:Y:S01]  /*cc60*/  FMUL.FTZ R172, R3.reuse, R172 ;  /* 0x000000ac03ac7220 */ /* 0x040fe20000410000 */
[----:B-1----:R-:W-:Y:S01]  /*cc70*/  FMNMX.FTZ R0, R0, R2, !PT ;  /* 0x0000000200007209 */ /* 0x002fe20007810000 */
[----:B------:R-:W-:Y:S01]  /*cc80*/  FMUL.FTZ R173, R3, R173 ;  /* 0x000000ad03ad7220 */ /* 0x000fe20000410000 */
[----:B------:R-:W-:Y:S01]  /*cc90*/  MUFU.EX2 R221, R21 ;  /* 0x0000001500dd7308 */ /* 0x000fe20000000800 */
[C---:B------:R-:W-:Y:S02]  /*cca0*/  FMUL.FTZ R68, R180.reuse, R68 ;  /* 0x00000044b4447220 */ /* 0x040fe40000410000 */
[----:B------:R-:W1:Y:S01]  /*ccb0*/  SHFL.BFLY PT, R2, R0, 0x1, 0x1f ;  /* 0x0c201f0000027f89 */ /* 0x000e6200000e0000 */
[C---:B--2---:R-:W-:Y:S02]  /*ccc0*/  FMUL.FTZ R19, R181.reuse, R203 ;  /* 0x000000cbb5137220 */ /* 0x044fe40000410000 */
[C---:B------:R-:W-:Y:S02]  /*ccd0*/  FMUL.FTZ R69, R180.reuse, R69 ;  /* 0x00000045b4457220 */ /* 0x040fe40000410000 */
[C---:B------:R-:W-:Y:S02]  /*cce0*/  FMUL.FTZ R70, R181.reuse, R70 ;  /* 0x00000046b5467220 */ /* 0x040fe40000410000 */
[----:B------:R-:W-:Y:S01]  /*ccf0*/  MUFU.EX2 R220, R22 ;  /* 0x0000001600dc7308 */ /* 0x000fe20000000800 */
[----:B------:R-:W-:Y:S02]  /*cd00*/  FMUL.FTZ R71, R181, R71 ;  /* 0x00000047b5477220 */ /* 0x000fe40000410000 */
[C---:B------:R-:W-:Y:S02]  /*cd10*/  FMUL.FTZ R72, R3.reuse, R72 ;  /* 0x0000004803487220 */ /* 0x040fe40000410000 */
[C---:B------:R-:W-:Y:S02]  /*cd20*/  FMUL.FTZ R73, R3.reuse, R73 ;  /* 0x0000004903497220 */ /* 0x040fe40000410000 */
[C---:B------:R-:W-:Y:S02]  /*cd30*/  FMUL.FTZ R76, R3.reuse, R76 ;  /* 0x0000004c034c7220 */ /* 0x040fe40000410000 */
[----:B------:R-:W-:Y:S01]  /*cd40*/  FMUL.FTZ R77, R3, R77 ;  /* 0x0000004d034d7220 */ /* 0x000fe20000410000 */
[----:B------:R-:W-:Y:S01]  /*cd50*/  MUFU.EX2 R226, R39 ;  /* 0x0000002700e27308 */ /* 0x000fe20000000800 */
[C---:B------:R-:W-:Y:S02]  /*cd60*/  FMUL.FTZ R80, R180.reuse, R80 ;  /* 0x00000050b4507220 */ /* 0x040fe40000410000 */
[----:B------:R-:W-:Y:S02]  /*cd70*/  FMUL.FTZ R81, R180, R81 ;  /* 0x00000051b4517220 */ /* 0x000fe40000410000 */
[----:B------:R-:W-:Y:S01]  /*cd80*/  FMUL.FTZ R82, R181, R82 ;  /* 0x00000052b5527220 */ /* 0x000fe20000410000 */
[----:B-1----:R-:W-:Y:S01]  /*cd90*/  FMNMX.FTZ R182, R0, R2, !PT ;  /* 0x0000000200b67209 */ /* 0x002fe20007810000 */
[----:B------:R-:W-:Y:S02]  /*cda0*/  @P1 IMAD R2, R4, c[0x0][0x1e0], RZ ;  /* 0x0000780004021a24 */ /* 0x000fe400078e02ff */
[C---:B------:R-:W-:Y:S04]  /*cdb0*/  @P1 IMAD.WIDE.U32 R4, R249.reuse, c[0x0][0x1e0], RZ ;  /* 0x00007800f9041a25 */ /* 0x040fe800078e00ff */
[----:B------:R-:W-:Y:S01]  /*cdc0*/  @P1 IMAD R2, R249, c[0x0][0x1e4], R2 ;  /* 0x00007900f9021a24 */ /* 0x000fe200078e0202 */
[----:B------:R-:W-:Y:S01]  /*cdd0*/  @P1 SHF.L.U32 R7, R4, 0x6, RZ ;  /* 0x0000000604071819 */ /* 0x000fe200000006ff */
[----:B------:R-:W-:Y:S02]  /*cde0*/  FADD.FTZ R0, -R182, R186 ;  /* 0x000000bab6007221 */ /* 0x000fe40000010100 */
[----:B------:R1:W-:Y:S01]  /*cdf0*/  MUFU.EX2 R186, R13 ;  /* 0x0000000d00ba7308 */ /* 0x0003e20000000800 */
[----:B------:R-:W-:Y:S01]  /*ce00*/  @P1 IADD3 R6, R5, R2, RZ ;  /* 0x0000000205061210 */ /* 0x000fe20007ffe0ff */
[----:B------:R-:W-:Y:S01]  /*ce10*/  FMUL.FTZ R0, R0, c[0x0][0x2d0] ;  /* 0x0000b40000007a20 */ /* 0x000fe20000410000 */
[----:B---3--:R-:W-:Y:S01]  /*ce20*/  @P1 IADD3 R2, P3, R7, R208, RZ ;  /* 0x000000d007021210 */ /* 0x008fe20007f7e0ff */
[----:B------:R-:W-:Y:S01]  /*ce30*/  FMUL.FTZ R83, R181, R83 ;  /* 0x00000053b5537220 */ /* 0x000fe20000410000 */
[----:B------:R-:W-:Y:S01]  /*ce40*/  @P1 SHF.L.U64.HI R6, R4, 0x6, R6 ;  /* 0x0000000604061819 */ /* 0x000fe20000010206 */
[----:B------:R-:W-:Y:S01]  /*ce50*/  FMUL.FTZ R84, R180, R84 ;  /* 0x00000054b4547220 */ /* 0x000fe20000410000 */
[----:B------:R-:W-:Y:S01]  /*ce60*/  @P1 LEA R4, P2, R2, c[0x0][0x1c8], 0x1 ;  /* 0x0000720002041a11 */ /* 0x000fe200078408ff */
[----:B------:R-:W-:Y:S01]  /*ce70*/  FMUL.FTZ R85, R180, R85 ;  /* 0x00000055b4557220 */ /* 0x000fe20000410000 */
[----:B------:R-:W-:Y:S01]  /*ce80*/  @P1 IADD3.X R5, R6, R239, RZ, P3, !PT ;  /* 0x000000ef06051210 */ /* 0x000fe20001ffe4ff */
[----:B------:R-:W2:Y:S01]  /*ce90*/  MUFU.EX2 R0, R0 ;  /* 0x0000000000007308 */ /* 0x000ea20000000800 */
[----:B------:R-:W-:Y:S01]  /*cea0*/  @P1 IADD3 R7, P4, P3, R7, 0x40, R208 ;  /* 0x0000004007071810 */ /* 0x000fe20007b9e0d0 */
[C---:B------:R-:W-:Y:S01]  /*ceb0*/  FMUL.FTZ R86, R181.reuse, R86 ;  /* 0x00000056b5567220 */ /* 0x040fe20000410000 */
[----:B------:R-:W-:Y:S01]  /*cec0*/  @P1 LEA.HI.X R5, R2, c[0x0][0x1cc], R5, 0x1, P2 ;  /* 0x0000730002051a11 */ /* 0x000fe200010f0c05 */
[----:B------:R-:W-:Y:S01]  /*ced0*/  FMUL.FTZ R87, R181, R87 ;  /* 0x00000057b5577220 */ /* 0x000fe20000410000 */
[----:B------:R-:W-:Y:S01]  /*cee0*/  @P1 LEA R16, P2, R7, c[0x0][0x1c8], 0x1 ;  /* 0x0000720007101a11 */ /* 0x000fe200078408ff */
[----:B------:R-:W-:Y:S01]  /*cef0*/  FMUL.FTZ R88, R3, R88 ;  /* 0x0000005803587220 */ /* 0x000fe20000410000 */
[----:B------:R-:W-:Y:S01]  /*cf00*/  @P1 IADD3.X R6, R6, RZ, R239, P4, P3 ;  /* 0x000000ff06061210 */ /* 0x000fe200027e64ef */
[----:B------:R3:W-:Y:S01]  /*cf10*/  @P1 LDGSTS.E.BYPASS.LTC128B.128 [R248+0x4100], [R4.64], !P0 ;  /* 0x0410000004f81fae */ /* 0x0007e2000c101d46 */
[----:B------:R-:W-:Y:S01]  /*cf20*/  @P1 MOV R2, c[0x0][0x1e0] ;  /* 0x0000780000021a02 */ /* 0x000fe20000000f00 */
[----:B------:R4:W3:Y:S01]  /*cf30*/  MUFU.EX2 R239, R12 ;  /* 0x0000000c00ef7308 */ /* 0x0008e20000000800 */
[----:B------:R-:W-:Y:S01]  /*cf40*/  @P1 LEA.HI.X R17, R7, c[0x0][0x1cc], R6, 0x1, P2 ;  /* 0x0000730007111a11 */ /* 0x000fe200010f0c06 */
[C---:B------:R-:W-:Y:S01]  /*cf50*/  FMUL.FTZ R89, R3.reuse, R89 ;  /* 0x0000005903597220 */ /* 0x040fe20000410000 */
[C---:B------:R-:W-:Y:S01]  /*cf60*/  @P1 SHF.L.U32 R8, R2.reuse, 0x5, RZ ;  /* 0x0000000502081819 */ /* 0x040fe200000006ff */
[----:B-1----:R-:W-:Y:S01]  /*cf70*/  FMUL.FTZ R13, R3, R197 ;  /* 0x000000c5030d7220 */ /* 0x002fe20000410000 */
[----:B------:R-:W-:Y:S01]  /*cf80*/  @P1 SHF.L.U64.HI R9, R2, R250, c[0x0][0x1e4] ;  /* 0x0000790002091619 */ /* 0x000fe200000102fa */
[----:B------:R1:W-:Y:S01]  /*cf90*/  @P1 LDGSTS.E.BYPASS.LTC128B.128 [R248+0x6100], [R16.64], !P6 ;  /* 0x0610000010f81fae */ /* 0x0003e2000f101d46 */
[----:B------:R-:W-:Y:S01]  /*cfa0*/  @P1 IADD3 R6, P2, R4, R8, RZ ;  /* 0x0000000804061210 */ /* 0x000fe20007f5e0ff */
[----:B------:R-:W-:Y:S02]  /*cfb0*/  FMUL.FTZ R2, R182, c[0x0][0x2d0] ;  /* 0x0000b400b6027a20 */ /* 0x000fe40000410000 */
[----:B------:R-:W-:Y:S01]  /*cfc0*/  MUFU.EX2 R250, R37 ;  /* 0x0000002500fa7308 */ /* 0x000fe20000000800 */
[----:B------:R-:W-:Y:S01]  /*cfd0*/  @P1 IADD3.X R7, R5, R9, RZ, P2, !PT ;  /* 0x0000000905071210 */ /* 0x000fe200017fe4ff */
[--C-:B------:R-:W-:Y:S02]  /*cfe0*/  FFMA.FTZ R14, R14, c[0x0][0x2d0], -R2.reuse ;  /* 0x0000b4000e0e7a23 */ /* 0x100fe40000010802 */
[--C-:B------:R-:W-:Y:S02]  /*cff0*/  FFMA.FTZ R15, R15, c[0x0][0x2d0], -R2.reuse ;  /* 0x0000b4000f0f7a23 */ /* 0x100fe40000010802 */
[----:B------:R1:W-:Y:S01]  /*d000*/  @P1 LDGSTS.E.BYPASS.LTC128B.128 [R248+0x4900], [R6.64], !P0 ;  /* 0x0490000006f81fae */ /* 0x0003e2000c101d46 */
[--C-:B------:R-:W-:Y:S02]  /*d010*/  FFMA.FTZ R10, R10, c[0x0][0x2d0], -R2.reuse ;  /* 0x0000b4000a0a7a23 */ /* 0x100fe40000010802 */
[--C-:B------:R-:W-:Y:S01]  /*d020*/  FFMA.FTZ R11, R11, c[0x0][0x2d0], -R2.reuse ;  /* 0x0000b4000b0b7a23 */ /* 0x100fe20000010802 */
[----:B------:R1:W-:Y:S01]  /*d030*/  MUFU.EX2 R217, R14 ;  /* 0x0000000e00d97308 */ /* 0x0003e20000000800 */
[C---:B--2---:R-:W-:Y:S02]  /*d040*/  FMUL.FTZ R138, R0.reuse, R138 ;  /* 0x0000008a008a7220 */ /* 0x044fe40000410000 */
[----:B------:R-:W-:Y:S01]  /*d050*/  FMUL.FTZ R139, R0, R139 ;  /* 0x0000008b008b7220 */ /* 0x000fe20000410000 */
[----:B------:R2:W-:Y:S01]  /*d060*/  @P1 LDGSTS.E.BYPASS.LTC128B.128 [R248+0x6900], [R6.64+0x80], !P6 ;  /* 0x0690008006f81fae */ /* 0x0005e2000f101d46 */
[----:B---3--:R-:W-:Y:S01]  /*d070*/  @P1 IADD3 R4, P3, R6, R8, RZ ;  /* 0x0000000806041210 */ /* 0x008fe20007f7e0ff */
[----:B----4-:R-:W-:Y:S02]  /*d080*/  FMUL.FTZ R12, R3, R196 ;  /* 0x000000c4030c7220 */ /* 0x010fe40000410000 */
[----:B------:R-:W-:Y:S01]  /*d090*/  FMUL.FTZ R142, R0, R142 ;  /* 0x0000008e008e7220 */ /* 0x000fe20000410000 */
[----:B------:R-:W-:Y:S01]  /*d0a0*/  @P1 IADD3.X R5, R7, R9, RZ, P3, !PT ;  /* 0x0000000907051210 */ /* 0x000fe20001ffe4ff */
[----:B------:R3:W-:Y:S01]  /*d0b0*/  MUFU.EX2 R215, R10 ;  /* 0x0000000a00d77308 */ /* 0x0007e20000000800 */
[----:B------:R-:W-:Y:S01]  /*d0c0*/  @P1 IADD3 R8, P2, R4, R8, RZ ;  /* 0x0000000804081210 */ /* 0x000fe20007f5e0ff */
[----:B------:R-:W-:Y:S02]  /*d0d0*/  FMUL.FTZ R143, R0, R143 ;  /* 0x0000008f008f7220 */ /* 0x000fe40000410000 */
[----:B------:R4:W-:Y:S01]  /*d0e0*/  @P1 LDGSTS.E.BYPASS.LTC128B.128 [R248+0x5100], [R4.64], !P0 ;  /* 0x0510000004f81fae */ /* 0x0009e2000c101d46 */
[----:B------:R-:W-:Y:S01]  /*d0f0*/  @P1 IADD3.X R9, R5, R9, RZ, P2, !PT ;  /* 0x0000000905091210 */ /* 0x000fe200017fe4ff */
[C---:B-1----:R-:W-:Y:S02]  /*d100*/  FMUL.FTZ R16, R180.reuse, R200 ;  /* 0x000000c8b4107220 */ /* 0x042fe40000410000 */
[----:B------:R-:W-:Y:S02]  /*d110*/  FMUL.FTZ R17, R180, R201 ;  /* 0x000000c9b4117220 */ /* 0x000fe40000410000 */
[----:B------:R1:W1:Y:S01]  /*d120*/  MUFU.EX2 R218, R15 ;  /* 0x0000000f00da7308 */ /* 0x0002620000000800 */
[C---:B------:R-:W-:Y:S01]  /*d130*/  FMUL.FTZ R154, R0.reuse, R154 ;  /* 0x0000009a009a7220 */ /* 0x040fe20000410000 */
[----:B------:R4:W-:Y:S01]  /*d140*/  @P1 LDGSTS.E.BYPASS.LTC128B.128 [R248+0x7100], [R4.64+0x80], !P6 ;  /* 0x0710008004f81fae */ /* 0x0009e2000f101d46 */
[C---:B------:R-:W-:Y:S02]  /*d150*/  FMUL.FTZ R155, R0.reuse, R155 ;  /* 0x0000009b009b7220 */ /* 0x040fe40000410000 */
[C---:B------:R-:W-:Y:S02]  /*d160*/  FMUL.FTZ R14, R0.reuse, R198 ;  /* 0x000000c6000e7220 */ /* 0x040fe40000410000 */
[C---:B------:R-:W-:Y:S02]  /*d170*/  FMUL.FTZ R158, R0.reuse, R158 ;  /* 0x0000009e009e7220 */ /* 0x040fe40000410000 */
[C---:B------:R-:W-:Y:S01]  /*d180*/  FMUL.FTZ R159, R0.reuse, R159 ;  /* 0x0000009f009f7220 */ /* 0x040fe20000410000 */
[----:B------:R4:W-:Y:S01]  /*d190*/  @P1 LDGSTS.E.BYPASS.LTC128B.128 [R248+0x5900], [R8.64], !P0 ;  /* 0x0590000008f81fae */ /* 0x0009e2000c101d46 */
[----:B------:R4:W4:Y:S01]  /*d1a0*/  MUFU.EX2 R216, R11 ;  /* 0x0000000b00d87308 */ /* 0x0009220000000800 */
[----:B--2---:R-:W-:Y:S01]  /*d1b0*/  FMUL.FTZ R6, R181, R194 ;  /* 0x000000c2b5067220 */ /* 0x004fe20000410000 */
[----:B------:R-:W-:Y:S01]  /*d1c0*/  F2FP.BF16.PACK_AB R194, R225, R246 ;  /* 0x000000f6e1c2723e */ /* 0x000fe200000010ff */
[----:B------:R-:W-:Y:S01]  /*d1d0*/  FMUL.FTZ R7, R181, R195 ;  /* 0x000000c3b5077220 */ /* 0x000fe20000410000 */
[----:B------:R-:W-:Y:S01]  /*d1e0*/  F2FP.BF16.PACK_AB R195, R227, R247 ;  /* 0x000000f7e3c3723e */ /* 0x000fe200000010ff */
[----:B---3--:R-:W-:Y:S01]  /*d1f0*/  FMUL.FTZ R10, R0, R190 ;  /* 0x000000be000a7220 */ /* 0x008fe20000410000 */
[----:B------:R-:W-:Y:S01]  /*d200*/  F2FP.BF16.PACK_AB R190, R186, R239 ;  /* 0x000000efbabe723e */ /* 0x000fe200000010ff */
[----:B------:R2:W-:Y:S01]  /*d210*/  @P1 LDGSTS.E.BYPASS.LTC128B.128 [R248+0x7900], [R8.64+0x80], !P6 ;  /* 0x0790008008f81fae */ /* 0x0005e2000f101d46 */
[--C-:B------:R-:W-:Y:S02]  /*d220*/  FFMA.FTZ R26, R26, c[0x0][0x2d0], -R2.reuse ;  /* 0x0000b4001a1a7a23 */ /* 0x100fe40000010802 */
[--C-:B------:R-:W-:Y:S02]  /*d230*/  FFMA.FTZ R27, R27, c[0x0][0x2d0], -R2.reuse ;  /* 0x0000b4001b1b7a23 */ /* 0x100fe40000010802 */
[--C-:B------:R-:W-:Y:S02]  /*d240*/  FFMA.FTZ R42, R42, c[0x0][0x2d0], -R2.reuse ;  /* 0x0000b4002a2a7a23 */ /* 0x100fe40000010802 */
[----:B-1----:R-:W-:Y:S01]  /*d250*/  FMUL.FTZ R15, R0, R199 ;  /* 0x000000c7000f7220 */ /* 0x002fe20000410000 */
[----:B------:R-:W1:Y:S01]  /*d260*/  LDSM.16.MT88.4 R204, [R229] ;  /* 0x00000000e5cc783b */ /* 0x000e620000004200 */
[--C-:B------:R-:W-:Y:S02]  /*d270*/  FFMA.FTZ R46, R46, c[0x0][0x2d0], -R2.reuse ;  /* 0x0000b4002e2e7a23 */ /* 0x100fe40000010802 */
[C---:B----4-:R-:W-:Y:S01]  /*d280*/  FMUL.FTZ R4, R180.reuse, R192 ;  /* 0x000000c0b4047220 */ /* 0x050fe20000410000 */
[----:B------:R-:W-:Y:S01]  /*d290*/  F2FP.BF16.PACK_AB R192, R251, R219 ;  /* 0x000000dbfbc0723e */ /* 0x000fe200000010ff */
[----:B------:R-:W-:Y:S01]  /*d2a0*/  FMUL.FTZ R5, R180, R193 ;  /* 0x000000c1b4057220 */ /* 0x000fe20000410000 */
[----:B------:R-:W-:Y:S01]  /*d2b0*/  F2FP.BF16.PACK_AB R193, R224, R187 ;  /* 0x000000bbe0c1723e */ /* 0x000fe200000010ff */
[----:B------:R-:W-:Y:S01]  /*d2c0*/  FFMA.FTZ R47, R47, c[0x0][0x2d0], -R2 ;  /* 0x0000b4002f2f7a23 */ /* 0x000fe20000010802 */
[----:B------:R-:W3:Y:S01]  /*d2d0*/  LDSM.16.MT88.4 R208, [R230] ;  /* 0x00000000e6d0783b */ /* 0x000ee20000004200 */
[----:B------:R-:W-:Y:S01]  /*d2e0*/  FMUL.FTZ R11, R0, R191 ;  /* 0x000000bf000b7220 */ /* 0x000fe20000410000 */
[----:B------:R-:W-:Y:S01]  /*d2f0*/  F2FP.BF16.PACK_AB R191, R218, R217 ;  /* 0x000000d9dabf723e */ /* 0x000fe200000010ff */
[C---:B------:R-:W-:Y:S02]  /*d300*/  FMUL.FTZ R170, R0.reuse, R170 ;  /* 0x000000aa00aa7220 */ /* 0x040fe40000410000 */
[C---:B------:R-:W-:Y:S02]  /*d310*/  FMUL.FTZ R171, R0.reuse, R171 ;  /* 0x000000ab00ab7220 */ /* 0x040fe40000410000 */
[C---:B------:R-:W-:Y:S01]  /*d320*/  FMUL.FTZ R174, R0.reuse, R174 ;  /* 0x000000ae00ae7220 */ /* 0x040fe20000410000 */
[----:B------:R-:W4:Y:S01]  /*d330*/  LDSM.16.MT88.4 R196, [R233] ;  /* 0x00000000e9c4783b */ /* 0x000f220000004200 */
[----:B------:R-:W-:Y:S02]  /*d340*/  FMUL.FTZ R175, R0, R175 ;  /* 0x000000af00af7220 */ /* 0x000fe40000410000 */
[----:B--2---:R-:W-:Y:S01]  /*d350*/  FMUL.FTZ R8, R3, R188 ;  /* 0x000000bc03087220 */ /* 0x004fe20000410000 */
[----:B------:R-:W-:Y:S01]  /*d360*/  F2FP.BF16.PACK_AB R188, R245, R252 ;  /* 0x000000fcf5bc723e */ /* 0x000fe200000010ff */
[C---:B------:R-:W-:Y:S01]  /*d370*/  FMUL.FTZ R9, R3.reuse, R189 ;  /* 0x000000bd03097220 */ /* 0x040fe20000410000 */
[----:B------:R-:W-:Y:S01]  /*d380*/  F2FP.BF16.PACK_AB R189, R216, R215 ;  /* 0x000000d7d8bd723e */ /* 0x000fe200000010ff */
[C---:B------:R-:W-:Y:S01]  /*d390*/  FMUL.FTZ R74, R0.reuse, R74 ;  /* 0x0000004a004a7220 */ /* 0x040fe20000410000 */
[----:B------:R-:W2:Y:S01]  /*d3a0*/  LDSM.16.MT88.4 R200, [R232] ;  /* 0x00000000e8c8783b */ /* 0x000ea20000004200 */
[C---:B------:R-:W-:Y:S02]  /*d3b0*/  FMUL.FTZ R75, R0.reuse, R75 ;  /* 0x0000004b004b7220 */ /* 0x040fe40000410000 */
[C---:B------:R-:W-:Y:S02]  /*d3c0*/  FMUL.FTZ R78, R0.reuse, R78 ;  /* 0x0000004e004e7220 */ /* 0x040fe40000410000 */
[C---:B------:R-:W-:Y:S02]  /*d3d0*/  FMUL.FTZ R79, R0.reuse, R79 ;  /* 0x0000004f004f7220 */ /* 0x040fe40000410000 */
[C---:B------:R-:W-:Y:S01]  /*d3e0*/  FMUL.FTZ R90, R0.reuse, R90 ;  /* 0x0000005a005a7220 */ /* 0x040fe20000410000 */
[----:B------:R-:W0:Y:S01]  /*d3f0*/  LDGDEPBAR ;  /* 0x00000000000079af */ /* 0x000e220000000000 */
[C---:B------:R-:W-:Y:S02]  /*d400*/  FMUL.FTZ R91, R0.reuse, R91 ;  /* 0x0000005b005b7220 */ /* 0x040fe40000410000 */
[C---:B------:R-:W-:Y:S02]  /*d410*/  FMUL.FTZ R92, R3.reuse, R92 ;  /* 0x0000005c035c7220 */ /* 0x040fe40000410000 */
[----:B------:R-:W-:Y:S02]  /*d420*/  FMUL.FTZ R93, R3, R93 ;  /* 0x0000005d035d7220 */ /* 0x000fe40000410000 */
[C---:B------:R-:W-:Y:S01]  /*d430*/  FMUL.FTZ R94, R0.reuse, R94 ;  /* 0x0000005e005e7220 */ /* 0x040fe20000410000 */
[-C--:B-1----:R-:W-:Y:S05]  /*d440*/  HMMA.16816.F32.BF16 R4, R192, R204.reuse, R4 ;  /* 0x000000ccc004723c */ /* 0x082fea0000041804 */
[----:B------:R-:W-:Y:S02]  /*d450*/  FMUL.FTZ R95, R0, R95 ;  /* 0x0000005f005f7220 */ /* 0x000fe40000410000 */
[C---:B------:R-:W-:Y:S01]  /*d460*/  FMUL.FTZ R96, R180.reuse, R96 ;  /* 0x00000060b4607220 */ /* 0x040fe20000410000 */
[C---:B------:R-:W-:Y:S01]  /*d470*/  HMMA.16816.F32.BF16 R8, R188.reuse, R204, R8 ;  /* 0x000000ccbc08723c */ /* 0x040fe20000041808 */
[----:B------:R-:W1:Y:S03]  /*d480*/  MUFU.EX2 R204, R33 ;  /* 0x0000002100cc7308 */ /* 0x000e660000000800 */
[C---:B------:R-:W-:Y:S02]  /*d490*/  FMUL.FTZ R97, R180.reuse, R97 ;  /* 0x00000061b4617220 */ /* 0x040fe40000410000 */
[C---:B------:R-:W-:Y:S02]  /*d4a0*/  FMUL.FTZ R98, R181.reuse, R98 ;  /* 0x00000062b5627220 */ /* 0x040fe40000410000 */
[-C--:B------:R-:W-:Y:S04]  /*d4b0*/  HMMA.16816.F32.BF16 R12, R188, R206.reuse, R12 ;  /* 0x000000cebc0c723c */ /* 0x080fe8000004180c */
[C---:B------:R-:W-:Y:S02]  /*d4c0*/  FMUL.FTZ R99, R181.reuse, R99 ;  /* 0x00000063b5637220 */ /* 0x040fe40000410000 */
[C---:B------:R-:W-:Y:S02]  /*d4d0*/  FMUL.FTZ R100, R180.reuse, R100 ;  /* 0x00000064b4647220 */ /* 0x040fe40000410000 */
[C---:B------:R-:W-:Y:S01]  /*d4e0*/  HMMA.16816.F32.BF16 R16, R192.reuse, R206, R16 ;  /* 0x000000cec010723c */ /* 0x040fe20000041810 */
[----:B------:R-:W-:Y:S03]  /*d4f0*/  MUFU.EX2 R207, R26 ;  /* 0x0000001a00cf7308 */ /* 0x000fe60000000800 */
[----:B------:R-:W-:Y:S02]  /*d500*/  FMUL.FTZ R101, R180, R101 ;  /* 0x00000065b4657220 */ /* 0x000fe40000410000 */
[C---:B------:R-:W-:Y:S02]  /*d510*/  FMUL.FTZ R102, R181.reuse, R102 ;  /* 0x00000066b5667220 */ /* 0x040fe40000410000 */
[-C--:B---3--:R-:W-:Y:S03]  /*d520*/  HMMA.16816.F32.BF16 R132, R192, R208.reuse, R132 ;  /* 0x000000d0c084723c */ /* 0x088fe60000041884 */
[----:B------:R-:W4:Y:S01]  /*d530*/  MUFU.EX2 R206, R27 ;  /* 0x0000001b00ce7308 */ /* 0x000f220000000800 */
[----:B------:R-:W-:Y:S02]  /*d540*/  FMUL.FTZ R103, R181, R103 ;  /* 0x00000067b5677220 */ /* 0x000fe40000410000 */
[C---:B------:R-:W-:Y:S02]  /*d550*/  FMUL.FTZ R104, R3.reuse, R104 ;  /* 0x0000006803687220 */ /* 0x040fe40000410000 */
[C---:B------:R-:W-:Y:S04]  /*d560*/  HMMA.16816.F32.BF16 R136, R188.reuse, R208, R136 ;  /* 0x000000d0bc88723c */ /* 0x040fe80000041888 */
[C---:B------:R-:W-:Y:S01]  /*d570*/  FMUL.FTZ R105, R3.reuse, R105 ;  /* 0x0000006903697220 */ /* 0x040fe20000410000 */
[----:B------:R-:W-:Y:S01]  /*d580*/  MUFU.EX2 R208, R32 ;  /* 0x0000002000d07308 */ /* 0x000fe20000000800 */
[C---:B------:R-:W-:Y:S02]  /*d590*/  FMUL.FTZ R106, R0.reuse, R106 ;  /* 0x0000006a006a7220 */ /* 0x040fe40000410000 */
[-C--:B------:R-:W-:Y:S04]  /*d5a0*/  HMMA.16816.F32.BF16 R140, R188, R210.reuse, R140 ;  /* 0x000000d2bc8c723c */ /* 0x080fe8000004188c */
[C---:B------:R-:W-:Y:S02]  /*d5b0*/  FMUL.FTZ R107, R0.reuse, R107 ;  /* 0x0000006b006b7220 */ /* 0x040fe40000410000 */
[C---:B------:R-:W-:Y:S01]  /*d5c0*/  FMUL.FTZ R108, R3.reuse, R108 ;  /* 0x0000006c036c7220 */ /* 0x040fe20000410000 */
[----:B------:R-:W-:Y:S01]  /*d5d0*/  MUFU.EX2 R209, R34 ;  /* 0x0000002200d17308 */ /* 0x000fe20000000800 */
[C---:B------:R-:W-:Y:S04]  /*d5e0*/  HMMA.16816.F32.BF16 R144, R192.reuse, R210, R144 ;  /* 0x000000d2c090723c */ /* 0x040fe80000041890 */
[----:B------:R-:W-:Y:S02]  /*d5f0*/  FMUL.FTZ R109, R3, R109 ;  /* 0x0000006d036d7220 */ /* 0x000fe40000410000 */
[C---:B------:R-:W-:Y:S02]  /*d600*/  FMUL.FTZ R110, R0.reuse, R110 ;  /* 0x0000006e006e7220 */ /* 0x040fe40000410000 */
[-C--:B----4-:R-:W-:Y:S01]  /*d610*/  HMMA.16816.F32.BF16 R148, R192, R196.reuse, R148 ;  /* 0x000000c4c094723c */ /* 0x090fe20000041894 */
[----:B------:R4:W1:Y:S03]  /*d620*/  MUFU.EX2 R210, R23 ;  /* 0x0000001700d27308 */ /* 0x0008660000000800 */
[----:B------:R-:W-:Y:S02]  /*d630*/  FMUL.FTZ R111, R0, R111 ;  /* 0x0000006f006f7220 */ /* 0x000fe40000410000 */
[C---:B------:R-:W-:Y:S02]  /*d640*/  FMUL.FTZ R112, R180.reuse, R112 ;  /* 0x00000070b4707220 */ /* 0x040fe40000410000 */
[C---:B------:R-:W-:Y:S03]  /*d650*/  HMMA.16816.F32.BF16 R152, R188.reuse, R196, R152 ;  /* 0x000000c4bc98723c */ /* 0x040fe60000041898 */
[----:B------:R-:W-:Y:S01]  /*d660*/  MUFU.EX2 R211, R45 ;  /* 0x0000002d00d37308 */ /* 0x000fe20000000800 */
        /* <DEDUP_REMOVED lines=9> */
[-C--:B--2---:R-:W-:Y:S01]  /*d700*/  HMMA.16816.F32.BF16 R164, R192, R200.reuse, R164 ;  /* 0x000000c8c0a4723c */ /* 0x084fe200000418a4 */
[----:B----4-:R-:W-:Y:S03]  /*d710*/  LDSM.16.MT88.4 R20, [R233+0x2000] ;  /* 0x00200000e914783b */ /* 0x010fe60000004200 */
[----:B------:R-:W-:Y:S02]  /*d720*/  FMUL.FTZ R119, R181, R119 ;  /* 0x00000077b5777220 */ /* 0x000fe40000410000 */
[C---:B------:R-:W-:Y:S02]  /*d730*/  FMUL.FTZ R120, R3.reuse, R120 ;  /* 0x0000007803787220 */ /* 0x040fe40000410000 */
        /* <DEDUP_REMOVED lines=13> */
[----:B------:R-:W-:Y:S02]  /*d810*/  FMUL.FTZ R129, R180, R129 ;  /* 0x00000081b4817220 */ /* 0x000fe40000410000 */
[C---:B------:R-:W-:Y:S01]  /*d820*/  FMUL.FTZ R130, R181.reuse, R130 ;  /* 0x00000082b5827220 */ /* 0x040fe20000410000 */
[C---:B------:R-:W-:Y:S01]  /*d830*/  HMMA.16816.F32.BF16 R72, R188.reuse, R196, R72 ;  /* 0x000000c4bc48723c */ /* 0x040fe20000041848 */
[----:B------:R-:W-:Y:S03]  /*d840*/  MUFU.EX2 R196, R24 ;  /* 0x0000001800c47308 */ /* 0x000fe60000000800 */
[----:B------:R-:W-:Y:S02]  /*d850*/  FMUL.FTZ R131, R181, R131 ;  /* 0x00000083b5837220 */ /* 0x000fe40000410000 */
[----:B------:R-:W-:Y:S01]  /*d860*/  FFMA.FTZ R41, R41, c[0x0][0x2d0], -R212 ;  /* 0x0000b40029297a23 */ /* 0x000fe200000108d4 */
[----:B------:R-:W-:Y:S01]  /*d870*/  MOV R197, R222 ;  /* 0x000000de00c57202 */ /* 0x000fe20000000f00 */
[-C--:B------:R-:W-:Y:S04]  /*d880*/  HMMA.16816.F32.BF16 R76, R188, R198.reuse, R76 ;  /* 0x000000c6bc4c723c */ /* 0x080fe8000004184c */
[--C-:B------:R-:W-:Y:S02]  /*d890*/  FFMA.FTZ R50, R50, c[0x0][0x2d0], -R213.reuse ;  /* 0x0000b40032327a23 */ /* 0x100fe400000108d5 */
[--C-:B------:R-:W-:Y:S02]  /*d8a0*/  FFMA.FTZ R51, R51, c[0x0][0x2d0], -R213.reuse ;  /* 0x0000b40033337a23 */ /* 0x100fe400000108d5 */
[C---:B------:R-:W-:Y:S01]  /*d8b0*/  HMMA.16816.F32.BF16 R80, R192.reuse, R198, R80 ;  /* 0x000000c6c050723c */ /* 0x040fe20000041850 */
[----:B------:R1:W-:Y:S03]  /*d8c0*/  MUFU.EX2 R199, R25 ;  /* 0x0000001900c77308 */ /* 0x0003e60000000800 */
[----:B------:R-:W-:Y:S02]  /*d8d0*/  FFMA.FTZ R43, R43, c[0x0][0x2d0], -R2 ;  /* 0x0000b4002b2b7a23 */ /* 0x000fe40000010802 */
[--C-:B------:R-:W-:Y:S02]  /*d8e0*/  FFMA.FTZ R40, R40, c[0x0][0x2d0], -R212.reuse ;  /* 0x0000b40028287a23 */ /* 0x100fe400000108d4 */
[-C--:B--2---:R-:W-:Y:S03]  /*d8f0*/  HMMA.16816.F32.BF16 R84, R192, R200.reuse, R84 ;  /* 0x000000c8c054723c */ /* 0x084fe60000041854 */
[----:B------:R2:W-:Y:S01]  /*d900*/  MUFU.EX2 R222, R50 ;  /* 0x0000003200de7308 */ /* 0x0005e20000000800 */
[--C-:B------:R-:W-:Y:S02]  /*d910*/  FFMA.FTZ R44, R44, c[0x0][0x2d0], -R212.reuse ;  /* 0x0000b4002c2c7a23 */ /* 0x100fe400000108d4 */
[--C-:B------:R-:W-:Y:S02]  /*d920*/  FFMA.FTZ R57, R57, c[0x0][0x2d0], -R212.reuse ;  /* 0x0000b40039397a23 */ /* 0x100fe400000108d4 */
[C---:B------:R-:W-:Y:S04]  /*d930*/  HMMA.16816.F32.BF16 R88, R188.reuse, R200, R88 ;  /* 0x000000c8bc58723c */ /* 0x040fe80000041858 */
[--C-:B------:R-:W-:Y:S01]  /*d940*/  FFMA.FTZ R28, R28, c[0x0][0x2d0], -R212.reuse ;  /* 0x0000b4001c1c7a23 */ /* 0x100fe200000108d4 */
[----:B------:R4:W4:Y:S01]  /*d950*/  MUFU.EX2 R200, R35 ;  /* 0x0000002300c87308 */ /* 0x0009220000000800 */
[----:B------:R-:W-:Y:S02]  /*d960*/  FFMA.FTZ R29, R29, c[0x0][0x2d0], -R212 ;  /* 0x0000b4001d1d7a23 */ /* 0x000fe400000108d4 */
[-C--:B------:R-:W-:Y:S01]  /*d970*/  HMMA.16816.F32.BF16 R92, R188, R202.reuse, R92 ;  /* 0x000000cabc5c723c */ /* 0x080fe2000004185c */
[----:B-1----:R-:W-:Y:S03]  /*d980*/  LDSM.16.MT88.4 R24, [R229+0x800] ;  /* 0x00080000e518783b */ /* 0x002fe60000004200 */
[--C-:B------:R-:W-:Y:S02]  /*d990*/  FFMA.FTZ R30, R30, c[0x0][0x2d0], -R2.reuse ;  /* 0x0000b4001e1e7a23 */ /* 0x100fe40000010802 */
[----:B------:R-:W-:Y:S01]  /*d9a0*/  FFMA.FTZ R31, R31, c[0x0][0x2d0], -R2 ;  /* 0x0000b4001f1f7a23 */ /* 0x000fe20000010802 */
[----:B------:R-:W1:Y:S01]  /*d9b0*/  MUFU.EX2 R201, R28 ;  /* 0x0000001c00c97308 */ /* 0x000e620000000800 */
[C---:B------:R-:W-:Y:S01]  /*d9c0*/  HMMA.16816.F32.BF16 R96, R192.reuse, R202, R96 ;  /* 0x000000cac060723c */ /* 0x040fe20000041860 */
[----:B------:R-:W3:Y:S03]  /*d9d0*/  LDL.LU R202, [R1+0x1c] ;  /* 0x00001c0001ca7983 */ /* 0x000ee60000300800 */
[--C-:B--2---:R-:W-:Y:S02]  /*d9e0*/  FFMA.FTZ R50, R64, c[0x0][0x2d0], -R214.reuse ;  /* 0x0000b40040327a23 */ /* 0x104fe400000108d6 */
[--C-:B------:R-:W-:Y:S01]  /*d9f0*/  FFMA.FTZ R49, R49, c[0x0][0x2d0], -R214.reuse ;  /* 0x0000b40031317a23 */ /* 0x100fe200000108d6 */
[----:B------:R-:W-:Y:S01]  /*da00*/  MOV R203, R204 ;  /* 0x000000cc00cb7202 */ /* 0x000fe20000000f00 */
[-C--:B------:R-:W-:Y:S01]  /*da10*/  HMMA.16816.F32.BF16 R100, R192, R20.reuse, R100 ;  /* 0x00000014c064723c */ /* 0x080fe20000041864 */
[----:B------:R-:W-:Y:S03]  /*da20*/  MUFU.EX2 R64, R47 ;  /* 0x0000002f00407308 */ /* 0x000fe60000000800 */
[----:B------:R-:W-:Y:S01]  /*da30*/  FFMA.FTZ R52, R52, c[0x0][0x2d0], -R214 ;  /* 0x0000b40034347a23 */ /* 0x000fe200000108d6 */
[----:B----4-:R-:W2:Y:S01]  /*da40*/  LDSM.16.MT88.4 R32, [R232+0x2000] ;  /* 0x00200000e820783b */ /* 0x010ea20000004200 */
[--C-:B------:R-:W-:Y:S02]  /*da50*/  FFMA.FTZ R60, R60, c[0x0][0x2d0], -R212.reuse ;  /* 0x0000b4003c3c7a23 */ /* 0x100fe400000108d4 */
[C---:B------:R-:W-:Y:S03]  /*da60*/  HMMA.16816.F32.BF16 R104, R188.reuse, R20, R104 ;  /* 0x00000014bc68723c */ /* 0x040fe60000041868 */
[----:B------:R4:W-:Y:S01]  /*da70*/  MUFU.EX2 R223, R51 ;  /* 0x0000003300df7308 */ /* 0x0009e20000000800 */
[--C-:B------:R-:W-:Y:S02]  /*da80*/  FFMA.FTZ R66, R66, c[0x0][0x2d0], -R213.reuse ;  /* 0x0000b40042427a23 */ /* 0x100fe400000108d5 */
[--C-:B------:R-:W-:Y:S02]  /*da90*/  FFMA.FTZ R56, R56, c[0x0][0x2d0], -R212.reuse ;  /* 0x0000b40038387a23 */ /* 0x100fe400000108d4 */
[-C--:B------:R-:W-:Y:S04]  /*daa0*/  HMMA.16816.F32.BF16 R108, R188, R22.reuse, R108 ;  /* 0x00000016bc6c723c */ /* 0x080fe8000004186c */
[----:B------:R-:W-:Y:S01]  /*dab0*/  FFMA.FTZ R212, R61, c[0x0][0x2d0], -R212 ;  /* 0x0000b4003dd47a23 */ /* 0x000fe200000108d4 */
[----:B------:R1:W1:Y:S03]  /*dac0*/  MUFU.EX2 R198, R29 ;  /* 0x0000001d00c67308 */ /* 0x0002660000000800 */
[C---:B------:R-:W-:Y:S07]  /*dad0*/  HMMA.16816.F32.BF16 R112, R192.reuse, R22, R112 ;  /* 0x00000016c070723c */ /* 0x040fee0000041870 */
[----:B------:R-:W-:Y:S01]  /*dae0*/  MUFU.EX2 R212, R212 ;  /* 0x000000d400d47308 */ /* 0x000fe20000000800 */
[--C-:B----4-:R-:W-:Y:S09]  /*daf0*/  FFMA.FTZ R51, R65, c[0x0][0x2d0], -R214.reuse ;  /* 0x0000b40041337a23 */ /* 0x110ff200000108d6 */
[----:B------:R-:W-:Y:S01]  /*db00*/  MUFU.EX2 R65, R46 ;  /* 0x0000002e00417308 */ /* 0x000fe20000000800 */
[-C--:B--2---:R-:W-:Y:S03]  /*db10*/  HMMA.16816.F32.BF16 R116, R192, R32.reuse, R116 ;  /* 0x00000020c074723c */ /* 0x084fe60000041874 */
[----:B-1----:R-:W-:Y:S06]  /*db20*/  F2FP.BF16.PACK_AB R29, R206, R207 ;  /* 0x000000cfce1d723e */ /* 0x002fec00000010ff */
[----:B------:R1:W-:Y:S01]  /*db30*/  MUFU.EX2 R204, R30 ;  /* 0x0000001e00cc7308 */ /* 0x0003e20000000800 */
[C---:B------:R-:W-:Y:S08]  /*db40*/  HMMA.16816.F32.BF16 R120, R188.reuse, R32, R120 ;  /* 0x00000020bc78723c */ /* 0x040ff00000041878 */
[-C--:B------:R-:W-:Y:S01]  /*db50*/  HMMA.16816.F32.BF16 R124, R188, R34.reuse, R124 ;  /* 0x00000022bc7c723c */ /* 0x080fe2000004187c */
[----:B------:R-:W2:Y:S01]  /*db60*/  MUFU.EX2 R205, R31 ;  /* 0x0000001f00cd7308 */ /* 0x000ea20000000800 */
[----:B------:R-:W4:Y:S05]  /*db70*/  LDL.LU R190, [R1+0x20] ;  /* 0x0000200001be7983 */ /* 0x000f2a0000300800 */
[----:B------:R-:W-:Y:S01]  /*db80*/  MOV R191, R220 ;  /* 0x000000dc00bf7202 */ /* 0x000fe20000000f00 */
[----:B------:R-:W-:Y:S01]  /*db90*/  HMMA.16816.F32.BF16 R128, R192, R34, R128 ;  /* 0x00000022c080723c */ /* 0x000fe20000041880 */
[----:B------:R-:W2:Y:S02]  /*dba0*/  LDSM.16.MT88.4 R32, [R230+0x800] ;  /* 0x00080000e620783b */ /* 0x000ea40000004200 */
[----:B------:R1:W-:Y:S01]  /*dbb0*/  MUFU.EX2 R220, R40 ;  /* 0x0000002800dc7308 */ /* 0x0003e20000000800 */
[----:B------:R-:W-:Y:S02]  /*dbc0*/  MOV R188, R221 ;  /* 0x000000dd00bc7202 */ /* 0x000fe40000000f00 */
[----:B------:R-:W-:Y:S02]  /*dbd0*/  MOV R189, R210 ;  /* 0x000000d200bd7202 */ /* 0x000fe40000000f00 */
[----:B------:R-:W-:Y:S04]  /*dbe0*/  MOV R193, R209 ;  /* 0x000000d100c17202 */ /* 0x000fe80000000f00 */
[----:B------:R-:W-:Y:S01]  /*dbf0*/  MOV R194, R208 ;  /* 0x000000d000c27202 */ /* 0x000fe20000000f00 */
[----:B------:R2:W2:Y:S01]  /*dc00*/  MUFU.EX2 R221, R41 ;  /* 0x0000002900dd7308 */ /* 0x0004a20000000800 */
[----:B------:R-:W-:Y:S02]  /*dc10*/  F2FP.BF16.PACK_AB R23, R200, R193 ;  /* 0x000000c1c817723e */ /* 0x000fe400000010ff */
[----:B------:R-:W-:Y:S02]  /*dc20*/  F2FP.BF16.PACK_AB R22, R203, R194 ;  /* 0x000000c2cb16723e */ /* 0x000fe400000010ff */
[----:B------:R-:W-:Y:S02]  /*dc30*/  F2FP.BF16.PACK_AB R20, R188, R197 ;  /* 0x000000c5bc14723e */ /* 0x000fe400000010ff */
[----:B------:R-:W-:Y:S02]  /*dc40*/  F2FP.BF16.PACK_AB R21, R189, R191 ;  /* 0x000000bfbd15723e */ /* 0x000fe400000010ff */
[----:B------:R-:W-:Y:S01]  /*dc50*/  MOV R192, R201 ;  /* 0x000000c900c07202 */ /* 0x000fe20000000f00 */
[----:B------:R-:W-:Y:S01]  /*dc60*/  MUFU.EX2 R66, R66 ;  /* 0x0000004200427308 */ /* 0x000fe20000000800 */
[----:B------:R-:W-:Y:S02]  /*dc70*/  MOV R195, R199 ;  /* 0x000000c700c37202 */ /* 0x000fe40000000f00 */
[----:B------:R-:W-:Y:S01]  /*dc80*/  MOV R201, R251 ;  /* 0x000000fb00c97202 */ /* 0x000fe20000000f00 */
[-C--:B------:R-:W-:Y:S05]  /*dc90*/  HMMA.16816.F32.BF16 R4, R20, R24.reuse, R4 ;  /* 0x000000181404723c */ /* 0x080fea0000041804 */
[----:B------:R-:W-:Y:S01]  /*dca0*/  F2FP.BF16.PACK_AB R28, R195, R196 ;  /* 0x000000c4c31c723e */ /* 0x000fe200000010ff */
[----:B------:R-:W-:Y:S01]  /*dcb0*/  MUFU.EX2 R251, R36 ;  /* 0x0000002400fb7308 */ /* 0x000fe20000000800 */
[----:B-1----:R-:W-:Y:S01]  /*dcc0*/  F2FP.BF16.PACK_AB R30, R198, R192 ;  /* 0x000000c0c61e723e */ /* 0x002fe200000010ff */
[----:B------:R-:W-:Y:S01]  /*dcd0*/  FFMA.FTZ R40, R53, c[0x0][0x2d0], -R214 ;  /* 0x0000b40035287a23 */ /* 0x000fe200000108d6 */
[----:B--2---:R-:W-:Y:S03]  /*dce0*/  F2FP.BF16.PACK_AB R31, R205, R204 ;  /* 0x000000cccd1f723e */ /* 0x004fe600000010ff */
[----:B------:R-:W-:Y:S01]  /*dcf0*/  MOV R41, R187 ;  /* 0x000000bb00297202 */ /* 0x000fe20000000f00 */
[--C-:B------:R-:W-:Y:S01]  /*dd00*/  FFMA.FTZ R53, R62, c[0x0][0x2d0], -R2.reuse ;  /* 0x0000b4003e357a23 */ /* 0x100fe20000010802 */
[----:B------:R-:W-:Y:S02]  /*dd10*/  MOV R199, R225 ;  /* 0x000000e100c77202 */ /* 0x000fe40000000f00 */
[C---:B------:R-:W-:Y:S01]  /*dd20*/  HMMA.16816.F32.BF16 R8, R28.reuse, R24, R8 ;  /* 0x000000181c08723c */ /* 0x040fe20000041808 */
[----:B------:R1:W-:Y:S03]  /*dd30*/  MUFU.EX2 R225, R48 ;  /* 0x0000003000e17308 */ /* 0x0003e60000000800 */
[----:B------:R-:W-:Y:S02]  /*dd40*/  MOV R210, R186 ;  /* 0x000000ba00d27202 */ /* 0x000fe40000000f00 */
[----:B------:R-:W-:Y:S02]  /*dd50*/  MOV R209, R227 ;  /* 0x000000e300d17202 */ /* 0x000fe40000000f00 */
[-C--:B------:R-:W-:Y:S03]  /*dd60*/  HMMA.16816.F32.BF16 R12, R28, R26.reuse, R12 ;  /* 0x0000001a1c0c723c */ /* 0x080fe6000004180c */
[----:B------:R2:W-:Y:S01]  /*dd70*/  MUFU.EX2 R186, R42 ;  /* 0x0000002a00ba7308 */ /* 0x0005e20000000800 */
[----:B------:R-:W-:Y:S02]  /*dd80*/  MOV R208, R224 ;  /* 0x000000e000d07202 */ /* 0x000fe40000000f00 */
[----:B------:R-:W-:Y:S02]  /*dd90*/  MOV R214, R198 ;  /* 0x000000c600d67202 */ /* 0x000fe40000000f00 */
[C---:B------:R-:W-:Y:S01]  /*dda0*/  HMMA.16816.F32.BF16 R16, R20.reuse, R26, R16 ;  /* 0x0000001a1410723c */ /* 0x040fe20000041810 */
[----:B------:R-:W2:Y:S03]  /*ddb0*/  LDSM.16.MT88.4 R24, [R233+0x800] ;  /* 0x00080000e918783b */ /* 0x000ea60000004200 */
[----:B------:R-:W-:Y:S01]  /*ddc0*/  MOV R198, R199 ;  /* 0x000000c700c67202 */ /* 0x000fe20000000f00 */
[----:B------:R2:W-:Y:S01]  /*ddd0*/  MUFU.EX2 R227, R38 ;  /* 0x0000002600e37308 */ /* 0x0005e20000000800 */
[----:B------:R-:W-:Y:S02]  /*dde0*/  MOV R199, R210 ;  /* 0x000000d200c77202 */ /* 0x000fe40000000f00 */
[-C--:B------:R-:W-:Y:S01]  /*ddf0*/  HMMA.16816.F32.BF16 R132, R20, R32.reuse, R132 ;  /* 0x000000201484723c */ /* 0x080fe20000041884 */
[----:B-1----:R-:W3:Y:S06]  /*de00*/  LDL.LU R48, [R1+0x18] ;  /* 0x0000180001307983 */ /* 0x002eec0000300800 */
[----:B------:R-:W-:Y:S01]  /*de10*/  MUFU.EX2 R62, R50 ;  /* 0x00000032003e7308 */ /* 0x000fe20000000800 */
[C---:B------:R-:W-:Y:S01]  /*de20*/  HMMA.16816.F32.BF16 R136, R28.reuse, R32, R136 ;  /* 0x000000201c88723c */ /* 0x040fe20000041888 */
[----:B--2---:R-:W2:Y:S07]  /*de30*/  LDL.LU R42, [R1+0x4] ;  /* 0x00000400012a7983 */ /* 0x004eae0000300800 */
[-C--:B------:R-:W-:Y:S01]  /*de40*/  HMMA.16816.F32.BF16 R140, R28, R34.reuse, R140 ;  /* 0x000000221c8c723c */ /* 0x080fe2000004188c */
[----:B------:R1:W1:Y:S01]  /*de50*/  MUFU.EX2 R187, R43 ;  /* 0x0000002b00bb7308 */ /* 0x0002620000000800 */
[----:B------:R-:W-:Y:S06]  /*de60*/  LDSM.16.MT88.4 R36, [R230+0x1000] ;  /* 0x00100000e624783b */ /* 0x000fec0000004200 */
[C---:B------:R-:W-:Y:S03]  /*de70*/  HMMA.16816.F32.BF16 R144, R20.reuse, R34, R144 ;  /* 0x000000221490723c */ /* 0x040fe60000041890 */
[----:B------:R1:W-:Y:S01]  /*de80*/  MUFU.EX2 R224, R49 ;  /* 0x0000003100e07308 */ /* 0x0003e20000000800 */
[----:B------:R-:W1:Y:S04]  /*de90*/  LDSM.16.MT88.4 R32, [R232+0x800] ;  /* 0x00080000e820783b */ /* 0x000e680000004200 */
[-C--:B------:R-:W-:Y:S05]  /*dea0*/  HMMA.16816.F32.BF16 R148, R20, R24.reuse, R148 ;  /* 0x000000181494723c */ /* 0x080fea0000041894 */
[----:B------:R-:W-:Y:S03]  /*deb0*/  MUFU.EX2 R210, R52 ;  /* 0x0000003400d27308 */ /* 0x000fe60000000800 */
[C---:B------:R-:W-:Y:S04]  /*dec0*/  HMMA.16816.F32.BF16 R152, R28.reuse, R24, R152 ;  /* 0x000000181c98723c */ /* 0x040fe80000041898 */
[----:B-1----:R-:W-:Y:S03]  /*ded0*/  MOV R43, R219 ;  /* 0x000000db002b7202 */ /* 0x002fe60000000f00 */
[----:B------:R1:W1:Y:S01]  /*dee0*/  MUFU.EX2 R219, R44 ;  /* 0x0000002c00db7308 */ /* 0x0002620000000800 */
[-C--:B------:R-:W-:Y:S04]  /*def0*/  HMMA.16816.F32.BF16 R156, R28, R26.reuse, R156 ;  /* 0x0000001a1c9c723c */ /* 0x080fe8000004189c */
[--C-:B------:R-:W-:Y:S02]  /*df00*/  FFMA.FTZ R49, R55, c[0x0][0x2d0], -R213.reuse ;  /* 0x0000b40037317a23 */ /* 0x100fe400000108d5 */
[--C-:B------:R-:W-:Y:S02]  /*df10*/  FFMA.FTZ R55, R58, c[0x0][0x2d0], -R2.reuse ;  /* 0x0000b4003a377a23 */ /* 0x100fe40000010802 */
[C---:B------:R-:W-:Y:S01]  /*df20*/  HMMA.16816.F32.BF16 R160, R20.reuse, R26, R160 ;  /* 0x0000001a14a0723c */ /* 0x040fe200000418a0 */
[----:B------:R-:W1:Y:S01]  /*df30*/  LDSM.16.MT88.4 R24, [R229+0x2800] ;  /* 0x00280000e518783b */ /* 0x000e620000004200 */
[----:B------:R1:W-:Y:S06]  /*df40*/  MUFU.EX2 R58, R60 ;  /* 0x0000003c003a7308 */ /* 0x0003ec0000000800 */
[-C--:B------:R-:W-:Y:S04]  /*df50*/  HMMA.16816.F32.BF16 R164, R20, R32.reuse, R164 ;  /* 0x0000002014a4723c */ /* 0x080fe800000418a4 */
[----:B------:R-:W-:Y:S01]  /*df60*/  MUFU.EX2 R53, R53 ;  /* 0x0000003500357308 */ /* 0x000fe20000000800 */
[--C-:B-1----:R-:W-:Y:S02]  /*df70*/  FFMA.FTZ R44, R54, c[0x0][0x2d0], -R213.reuse ;  /* 0x0000b400362c7a23 */ /* 0x102fe400000108d5 */
[----:B------:R-:W-:Y:S02]  /*df80*/  FFMA.FTZ R213, R67, c[0x0][0x2d0], -R213 ;  /* 0x0000b40043d57a23 */ /* 0x000fe400000108d5 */
[--C-:B------:R-:W-:Y:S01]  /*df90*/  FFMA.FTZ R54, R59, c[0x0][0x2d0], -R2.reuse ;  /* 0x0000b4003b367a23 */ /* 0x100fe20000010802 */
[C---:B------:R-:W-:Y:S04]  /*dfa0*/  HMMA.16816.F32.BF16 R168, R28.reuse, R32, R168 ;  /* 0x000000201ca8723c */ /* 0x040fe800000418a8 */
[----:B------:R1:W-:Y:S01]  /*dfb0*/  MUFU.EX2 R67, R49 ;  /* 0x0000003100437308 */ /* 0x0003e20000000800 */
[----:B------:R-:W-:Y:S01]  /*dfc0*/  FFMA.FTZ R2, R63, c[0x0][0x2d0], -R2 ;  /* 0x0000b4003f027a23 */ /* 0x000fe20000010802 */
[----:B------:R-:W-:Y:S02]  /*dfd0*/  MOV R60, R192 ;  /* 0x000000c0003c7202 */ /* 0x000fe40000000f00 */
[-C--:B------:R-:W-:Y:S06]  /*dfe0*/  HMMA.16816.F32.BF16 R172, R28, R34.reuse, R172 ;  /* 0x000000221cac723c */ /* 0x080fec00000418ac */
[----:B------:R-:W-:Y:S02]  /*dff0*/  MUFU.EX2 R63, R51 ;  /* 0x00000033003f7308 */ /* 0x000fe40000000800 */
[C---:B------:R-:W-:Y:S01]  /*e000*/  HMMA.16816.F32.BF16 R176, R20.reuse, R34, R176 ;  /* 0x0000002214b0723c */ /* 0x040fe200000418b0 */
[----:B------:R-:W1:Y:S07]  /*e010*/  LDSM.16.MT88.4 R32, [R230+0x2800] ;  /* 0x00280000e620783b */ /* 0x000e6e0000004200 */
[----:B------:R-:W-:Y:S01]  /*e020*/  MUFU.EX2 R52, R2 ;  /* 0x0000000200347308 */ /* 0x000fe20000000800 */
[-C--:B------:R-:W-:Y:S03]  /*e030*/  HMMA.16816.F32.BF16 R68, R20, R24.reuse, R68 ;  /* 0x000000181444723c */ /* 0x080fe60000041844 */
[----:B-1----:R-:W-:Y:S05]  /*e040*/  MOV R49, R201 ;  /* 0x000000c900317202 */ /* 0x002fea0000000f00 */
[C---:B------:R-:W-:Y:S01]  /*e050*/  HMMA.16816.F32.BF16 R72, R28.reuse, R24, R72 ;  /* 0x000000181c48723c */ /* 0x040fe20000041848 */
[----:B------:R-:W-:Y:S07]  /*e060*/  MUFU.EX2 R213, R213 ;  /* 0x000000d500d57308 */ /* 0x000fee0000000800 */
[-C--:B------:R-:W-:Y:S03]  /*e070*/  HMMA.16816.F32.BF16 R76, R28, R26.reuse, R76 ;  /* 0x0000001a1c4c723c */ /* 0x080fe6000004184c */
[----:B------:R-:W-:Y:S05]  /*e080*/  MUFU.EX2 R59, R57 ;  /* 0x00000039003b7308 */ /* 0x000fea0000000800 */
[C---:B------:R-:W-:Y:S01]  /*e090*/  HMMA.16816.F32.BF16 R80, R20.reuse, R26, R80 ;  /* 0x0000001a1450723c */ /* 0x040fe20000041850 */
[----:B------:R-:W1:Y:S04]  /*e0a0*/  LDSM.16.MT88.4 R24, [R233+0x2800] ;  /* 0x00280000e918783b */ /* 0x000e680000004200 */
[----:B------:R1:W1:Y:S03]  /*e0b0*/  MUFU.EX2 R61, R56 ;  /* 0x00000038003d7308 */ /* 0x0002660000000800 */
[-C--:B------:R-:W-:Y:S07]  /*e0c0*/  HMMA.16816.F32.BF16 R84, R20, R32.reuse, R84 ;  /* 0x000000201454723c */ /* 0x080fee0000041854 */
[----:B------:R-:W-:Y:S01]  /*e0d0*/  MUFU.EX2 R55, R55 ;  /* 0x0000003700377308 */ /* 0x000fe20000000800 */
[C---:B------:R-:W-:Y:S08]  /*e0e0*/  HMMA.16816.F32.BF16 R88, R28.reuse, R32, R88 ;  /* 0x000000201c58723c */ /* 0x040ff00000041858 */
[-C--:B------:R-:W-:Y:S01]  /*e0f0*/  HMMA.16816.F32.BF16 R92, R28, R34.reuse, R92 ;  /* 0x000000221c5c723c */ /* 0x080fe2000004185c */
[----:B------:R-:W2:Y:S07]  /*e100*/  MUFU.EX2 R54, R54 ;  /* 0x0000003600367308 */ /* 0x000eae0000000800 */
[C---:B------:R-:W-:Y:S01]  /*e110*/  HMMA.16816.F32.BF16 R96, R20.reuse, R34, R96 ;  /* 0x000000221460723c */ /* 0x040fe20000041860 */
[----:B------:R-:W4:Y:S07]  /*e120*/  LDSM.16.MT88.4 R32, [R232+0x2800] ;  /* 0x00280000e820783b */ /* 0x000f2e0000004200 */
[-C--:B-1----:R-:W-:Y:S08]  /*e130*/  HMMA.16816.F32.BF16 R100, R20, R24.reuse, R100 ;  /* 0x000000181464723c */ /* 0x082ff00000041864 */
[C---:B------:R-:W-:Y:S08]  /*e140*/  HMMA.16816.F32.BF16 R104, R28.reuse, R24, R104 ;  /* 0x000000181c68723c */ /* 0x040ff00000041868 */
[-C--:B------:R-:W-:Y:S08]  /*e150*/  HMMA.16816.F32.BF16 R108, R28, R26.reuse, R108 ;  /* 0x0000001a1c6c723c */ /* 0x080ff0000004186c */
[C---:B------:R-:W-:Y:S01]  /*e160*/  HMMA.16816.F32.BF16 R112, R20.reuse, R26, R112 ;  /* 0x0000001a1470723c */ /* 0x040fe20000041870 */
[----:B------:R-:W1:Y:S07]  /*e170*/  LDSM.16.MT88.4 R24, [R229+0x1000] ;  /* 0x00100000e518783b */ /* 0x000e6e0000004200 */
[-C--:B----4-:R-:W-:Y:S08]  /*e180*/  HMMA.16816.F32.BF16 R116, R20, R32.reuse, R116 ;  /* 0x000000201474723c */ /* 0x090ff00000041874 */
[C---:B------:R-:W-:Y:S08]  /*e190*/  HMMA.16816.F32.BF16 R120, R28.reuse, R32, R120 ;  /* 0x000000201c78723c */ /* 0x040ff00000041878 */
[-C--:B------:R-:W-:Y:S07]  /*e1a0*/  HMMA.16816.F32.BF16 R124, R28, R34.reuse, R124 ;  /* 0x000000221c7c723c */ /* 0x080fee000004187c */
[----:B------:R-:W-:Y:S01]  /*e1b0*/  F2FP.BF16.PACK_AB R28, R221, R220 ;  /* 0x000000dcdd1c723e */ /* 0x000fe200000010ff */
[----:B------:R-:W-:Y:S01]  /*e1c0*/  HMMA.16816.F32.BF16 R128, R20, R34, R128 ;  /* 0x000000221480723c */ /* 0x000fe20000041880 */
[----:B------:R-:W4:Y:S03]  /*e1d0*/  LDSM.16.MT88.4 R32, [R233+0x1000] ;  /* 0x00100000e920783b */ /* 0x000f260000004200 */
[----:B------:R-:W-:Y:S01]  /*e1e0*/  F2FP.BF16.PACK_AB R29, R187, R186 ;  /* 0x000000babb1d723e */ /* 0x000fe200000010ff */
[----:B------:R-:W-:Y:S01]  /*e1f0*/  FFMA.FTZ R0, R0, R190, R215 ;  /* 0x000000be00007223 */ /* 0x000fe200000100d7 */
[----:B------:R-:W-:Y:S02]  /*e200*/  F2FP.BF16.PACK_AB R30, R211, R219 ;  /* 0x000000dbd31e723e */ /* 0x000fe400000010ff */
[----:B------:R-:W-:Y:S01]  /*e210*/  F2FP.BF16.PACK_AB R20, R250, R251 ;  /* 0x000000fbfa14723e */ /* 0x000fe200000010ff */
[----:B------:R-:W-:Y:S03]  /*e220*/  FADD.FTZ R0, R216, R0 ;  /* 0x00000000d8007221 */ /* 0x000fe60000010000 */
[----:B------:R-:W-:Y:S01]  /*e230*/  F2FP.BF16.PACK_AB R21, R226, R227 ;  /* 0x000000e3e215723e */ /* 0x000fe200000010ff */
[----:B------:R-:W-:Y:S01]  /*e240*/  FADD.FTZ R56, R217, R0 ;  /* 0x00000000d9387221 */ /* 0x000fe20000010000 */
[----:B------:R-:W-:Y:S02]  /*e250*/  F2FP.BF16.PACK_AB R22, R224, R225 ;  /* 0x000000e1e016723e */ /* 0x000fe400000010ff */
[----:B------:R-:W-:Y:S02]  /*e260*/  F2FP.BF16.PACK_AB R23, R223, R222 ;  /* 0x000000dedf17723e */ /* 0x000fe400000010ff */
[----:B------:R-:W-:Y:S02]  /*e270*/  F2FP.BF16.PACK_AB R31, R64, R65 ;  /* 0x00000041401f723e */ /* 0x000fe400000010ff */
[----:B------:R-:W-:Y:S02]  /*e280*/  MOV R215, R203 ;  /* 0x000000cb00d77202 */ /* 0x000fe40000000f00 */
[----:B------:R-:W-:Y:S01]  /*e290*/  MOV R190, R209 ;  /* 0x000000d100be7202 */ /* 0x000fe20000000f00 */
[-C--:B-1----:R-:W-:Y:S01]  /*e2a0*/  HMMA.16816.F32.BF16 R4, R20, R24.reuse, R4 ;  /* 0x000000181404723c */ /* 0x082fe20000041804 */
[----:B------:R1:W1:Y:S02]  /*e2b0*/  MUFU.EX2 R209, R40 ;  /* 0x0000002800d17308 */ /* 0x0002640000000800 */
[----:B------:R-:W-:Y:S02]  /*e2c0*/  MOV R216, R195 ;  /* 0x000000c300d87202 */ /* 0x000fe40000000f00 */
[----:B------:R-:W-:Y:S02]  /*e2d0*/  MOV R0, R188 ;  /* 0x000000bc00007202 */ /* 0x000fe40000000f00 */
[----:B------:R-:W-:Y:S01]  /*e2e0*/  MOV R217, R189 ;  /* 0x000000bd00d97202 */ /* 0x000fe20000000f00 */
[C---:B------:R-:W-:Y:S08]  /*e2f0*/  HMMA.16816.F32.BF16 R8, R28.reuse, R24, R8 ;  /* 0x000000181c08723c */ /* 0x040ff00000041808 */
[-C--:B------:R-:W-:Y:S08]  /*e300*/  HMMA.16816.F32.BF16 R12, R28, R26.reuse, R12 ;  /* 0x0000001a1c0c723c */ /* 0x080ff0000004180c */
[C---:B------:R-:W-:Y:S01]  /*e310*/  HMMA.16816.F32.BF16 R16, R20.reuse, R26, R16 ;  /* 0x0000001a1410723c */ /* 0x040fe20000041810 */
[----:B------:R-:W1:Y:S07]  /*e320*/  LDSM.16.MT88.4 R24, [R232+0x1000] ;  /* 0x00100000e818783b */ /* 0x000e6e0000004200 */
[-C--:B------:R-:W-:Y:S08]  /*e330*/  HMMA.16816.F32.BF16 R132, R20, R36.reuse, R132 ;  /* 0x000000241484723c */ /* 0x080ff00000041884 */
[C---:B------:R-:W-:Y:S08]  /*e340*/  HMMA.16816.F32.BF16 R136, R28.reuse, R36, R136 ;  /* 0x000000241c88723c */ /* 0x040ff00000041888 */
[-C--:B------:R-:W-:Y:S04]  /*e350*/  HMMA.16816.F32.BF16 R140, R28, R38.reuse, R140 ;  /* 0x000000261c8c723c */ /* 0x080fe8000004188c */
[----:B---3--:R-:W-:Y:S04]  /*e360*/  FFMA.FTZ R181, R181, R48, R41 ;  /* 0x00000030b5b57223 */ /* 0x008fe80000010029 */
[C---:B------:R-:W-:Y:S01]  /*e370*/  HMMA.16816.F32.BF16 R144, R20.reuse, R38, R144 ;  /* 0x000000261490723c */ /* 0x040fe20000041890 */
[----:B------:R-:W-:Y:S03]  /*e380*/  LDSM.16.MT88.4 R36, [R230+0x3000] ;  /* 0x00300000e624783b */ /* 0x000fe60000004200 */
[----:B------:R-:W-:Y:S01]  /*e390*/  FFMA.FTZ R48, R3, R202, R252 ;  /* 0x000000ca03307223 */ /* 0x000fe200000100fc */
[----:B------:R-:W-:Y:S02]  /*e3a0*/  MOV R252, R200 ;  /* 0x000000c800fc7202 */ /* 0x000fe40000000f00 */
[----:B------:R-:W-:Y:S01]  /*e3b0*/  MOV R3, R208 ;  /* 0x000000d000037202 */ /* 0x000fe20000000f00 */
[-C--:B----4-:R-:W-:Y:S01]  /*e3c0*/  HMMA.16816.F32.BF16 R148, R20, R32.reuse, R148 ;  /* 0x000000201494723c */ /* 0x090fe20000041894 */
[----:B------:R-:W-:Y:S01]  /*e3d0*/  LDSM.16.MT88.4 R200, [R229+0x1800] ;  /* 0x00180000e5c8783b */ /* 0x000fe20000004200 */
[----:B------:R3:W4:Y:S02]  /*e3e0*/  MUFU.EX2 R208, R44 ;  /* 0x0000002c00d07308 */ /* 0x0007240000000800 */
[----:B--2---:R-:W-:Y:S02]  /*e3f0*/  FFMA.FTZ R180, R180, R42, R43 ;  /* 0x0000002ab4b47223 */ /* 0x004fe4000001002b */
[----:B------:R-:W-:Y:S02]  /*e400*/  FADD.FTZ R2, R245, R48 ;  /* 0x00000030f5027221 */ /* 0x000fe40000010000 */
[C---:B------:R-:W-:Y:S01]  /*e410*/  HMMA.16816.F32.BF16 R152, R28.reuse, R32, R152 ;  /* 0x000000201c98723c */ /* 0x040fe20000041898 */
[----:B-1----:R-:W1:Y:S03]  /*e420*/  LDSM.16.MT88.4 R40, [R229+0x3000] ;  /* 0x00300000e528783b */ /* 0x002e660000004200 */
[----:B------:R-:W-:Y:S02]  /*e430*/  FADD.FTZ R2, R239, R2 ;  /* 0x00000002ef027221 */ /* 0x000fe40000010000 */
[----:B------:R-:W-:Y:S01]  /*e440*/  FADD.FTZ R3, R3, R181 ;  /* 0x000000b503037221 */ /* 0x000fe20000010000 */
[----:B------:R-:W-:Y:S01]  /*e450*/  MOV R181, R194 ;  /* 0x000000c200b57202 */ /* 0x000fe20000000f00 */
[-C--:B------:R-:W-:Y:S01]  /*e460*/  HMMA.16816.F32.BF16 R156, R28, R34.reuse, R156 ;  /* 0x000000221c9c723c */ /* 0x080fe2000004189c */
[----:B------:R2:W5:Y:S03]  /*e470*/  LDL.LU R245, [R1+0x98] ;  /* 0x0000980001f57983 */ /* 0x0005660000300800 */
[----:B------:R-:W-:Y:S04]  /*e480*/  FADD.FTZ R3, R247, R3 ;  /* 0x00000003f7037221 */ /* 0x000fe80000010000 */
[C---:B------:R-:W-:Y:S01]  /*e490*/  HMMA.16816.F32.BF16 R160, R20.reuse, R34, R160 ;  /* 0x0000002214a0723c */ /* 0x040fe200000418a0 */
[----:B------:R-:W-:Y:S07]  /*e4a0*/  LDSM.16.MT88.4 R32, [R232+0x3000] ;  /* 0x00300000e820783b */ /* 0x000fee0000004200 */
[-C--:B------:R-:W-:Y:S01]  /*e4b0*/  HMMA.16816.F32.BF16 R164, R20, R24.reuse, R164 ;  /* 0x0000001814a4723c */ /* 0x080fe200000418a4 */
[----:B---3--:R-:W3:Y:S07]  /*e4c0*/  LDSM.16.MT88.4 R44, [R233+0x3000] ;  /* 0x00300000e92c783b */ /* 0x008eee0000004200 */
[C---:B------:R-:W-:Y:S07]  /*e4d0*/  HMMA.16816.F32.BF16 R168, R28.reuse, R24, R168 ;  /* 0x000000181ca8723c */ /* 0x040fee00000418a8 */
[----:B------:R-:W-:Y:S01]  /*e4e0*/  FADD.FTZ R24, R49, R180 ;  /* 0x000000b431187221 */ /* 0x000fe20000010000 */
[-C--:B------:R-:W-:Y:S01]  /*e4f0*/  HMMA.16816.F32.BF16 R172, R28, R26.reuse, R172 ;  /* 0x0000001a1cac723c */ /* 0x080fe200000418ac */
[----:B------:R-:W-:Y:S03]  /*e500*/  LDSM.16.MT88.4 R48, [R233+0x3800] ;  /* 0x00380000e930783b */ /* 0x000fe60000004200 */
[----:B------:R-:W-:Y:S01]  /*e510*/  FADD.FTZ R57, R246, R24 ;  /* 0x00000018f6397221 */ /* 0x000fe20000010000 */
[----:B------:R-:W-:Y:S02]  /*e520*/  MOV R180, R193 ;  /* 0x000000c100b47202 */ /* 0x000fe40000000f00 */
[----:B------:R-:W-:Y:S01]  /*e530*/  F2FP.BF16.PACK_AB R24, R59, R61 ;  /* 0x0000003d3b18723e */ /* 0x000fe200000010ff */
[C---:B------:R-:W-:Y:S01]  /*e540*/  HMMA.16816.F32.BF16 R176, R20.reuse, R26, R176 ;  /* 0x0000001a14b0723c */ /* 0x040fe200000418b0 */
[----:B------:R2:W5:Y:S03]  /*e550*/  LDL.LU R246, [R1+0x94] ;  /* 0x0000940001f67983 */ /* 0x0005660000300800 */
[----:B------:R-:W-:Y:S01]  /*e560*/  F2FP.BF16.PACK_AB R25, R54, R55 ;  /* 0x000000373619723e */ /* 0x000fe200000010ff */
[----:B------:R2:W5:Y:S02]  /*e570*/  LDL.LU R247, [R1+0x90] ;  /* 0x0000900001f77983 */ /* 0x0005640000300800 */
[----:B------:R-:W-:Y:S01]  /*e580*/  F2FP.BF16.PACK_AB R26, R212, R58 ;  /* 0x0000003ad41a723e */ /* 0x000fe200000010ff */
[-C--:B-1----:R-:W-:Y:S01]  /*e590*/  HMMA.16816.F32.BF16 R68, R20, R40.reuse, R68 ;  /* 0x000000281444723c */ /* 0x082fe20000041844 */
[----:B------:R2:W5:Y:S03]  /*e5a0*/  LDL.LU R239, [R1+0x8c] ;  /* 0x00008c0001ef7983 */ /* 0x0005660000300800 */
[----:B------:R-:W-:Y:S04]  /*e5b0*/  F2FP.BF16.PACK_AB R27, R52, R53 ;  /* 0x00000035341b723e */ /* 0x000fe800000010ff */
[C---:B------:R-:W-:Y:S08]  /*e5c0*/  HMMA.16816.F32.BF16 R72, R28.reuse, R40, R72 ;  /* 0x000000281c48723c */ /* 0x040ff00000041848 */
[-C--:B------:R-:W-:Y:S08]  /*e5d0*/  HMMA.16816.F32.BF16 R76, R28, R42.reuse, R76 ;  /* 0x0000002a1c4c723c */ /* 0x080ff0000004184c */
[C---:B------:R-:W-:Y:S01]  /*e5e0*/  HMMA.16816.F32.BF16 R80, R20.reuse, R42, R80 ;  /* 0x0000002a1450723c */ /* 0x040fe20000041850 */
[----:B------:R-:W-:Y:S07]  /*e5f0*/  LDSM.16.MT88.4 R40, [R233+0x1800] ;  /* 0x00180000e928783b */ /* 0x000fee0000004200 */
[-C--:B------:R-:W-:Y:S08]  /*e600*/  HMMA.16816.F32.BF16 R84, R20, R36.reuse, R84 ;  /* 0x000000241454723c */ /* 0x080ff00000041854 */
        /* <DEDUP_REMOVED lines=10> */
[C---:B------:R-:W-:Y:S08]  /*e6b0*/  HMMA.16816.F32.BF16 R120, R28.reuse, R32, R120 ;  /* 0x000000201c78723c */ /* 0x040ff00000041878 */
[-C--:B------:R-:W-:Y:S01]  /*e6c0*/  HMMA.16816.F32.BF16 R124, R28, R34.reuse, R124 ;  /* 0x000000221c7c723c */ /* 0x080fe2000004187c */
[----:B------:R-:W1:Y:S07]  /*e6d0*/  LDSM.16.MT88.4 R28, [R229+0x3800] ;  /* 0x00380000e51c783b */ /* 0x000e6e0000004200 */
[----:B------:R-:W-:Y:S01]  /*e6e0*/  HMMA.16816.F32.BF16 R128, R20, R34, R128 ;  /* 0x000000221480723c */ /* 0x000fe20000041880 */
[----:B------:R-:W1:Y:S06]  /*e6f0*/  LDSM.16.MT88.4 R32, [R230+0x3800] ;  /* 0x00380000e620783b */ /* 0x000e6c0000004200 */
[----:B------:R-:W-:Y:S02]  /*e700*/  F2FP.BF16.PACK_AB R20, R209, R210 ;  /* 0x000000d2d114723e */ /* 0x000fe400000010ff */
[----:B----4-:R-:W-:Y:S03]  /*e710*/  F2FP.BF16.PACK_AB R21, R67, R208 ;  /* 0x000000d04315723e */ /* 0x010fe600000010ff */
[----:B------:R-:W-:Y:S02]  /*e720*/  F2FP.BF16.PACK_AB R22, R63, R62 ;  /* 0x0000003e3f16723e */ /* 0x000fe400000010ff */
[----:B------:R-:W-:Y:S07]  /*e730*/  F2FP.BF16.PACK_AB R23, R213, R66 ;  /* 0x00000042d517723e */ /* 0x000fee00000010ff */
[-C--:B------:R-:W-:Y:S07]  /*e740*/  HMMA.16816.F32.BF16 R192, R20, R200.reuse, R4 ;  /* 0x000000c814c0723c */ /* 0x080fee0000041804 */
[----:B------:R-:W-:Y:S02]  /*e750*/  MOV R6, R190 ;  /* 0x000000be00067202 */ /* 0x000fe40000000f00 */
[----:B------:R-:W-:Y:S02]  /*e760*/  MOV R7, R191 ;  /* 0x000000bf00077202 */ /* 0x000fe40000000f00 */
[C---:B------:R-:W-:Y:S07]  /*e770*/  HMMA.16816.F32.BF16 R188, R24.reuse, R200, R8 ;  /* 0x000000c818bc723c */ /* 0x040fee0000041808 */
[----:B------:R-:W-:Y:S02]  /*e780*/  MOV R9, R199 ;  /* 0x000000c700097202 */ /* 0x000fe40000000f00 */
[----:B------:R-:W-:Y:S03]  /*e790*/  MOV R10, R196 ;  /* 0x000000c4000a7202 */ /* 0x000fe60000000f00 */
[----:B------:R-:W-:Y:S01]  /*e7a0*/  MOV R8, R197 ;  /* 0x000000c500087202 */ /* 0x000fe20000000f00 */
[----:B------:R-:W-:Y:S01]  /*e7b0*/  FADD.FTZ R2, R9, R2 ;  /* 0x0000000209027221 */ /* 0x000fe20000010000 */
[----:B------:R-:W-:Y:S01]  /*e7c0*/  MOV R11, R0 ;  /* 0x00000000000b7202 */ /* 0x000fe20000000f00 */
[----:B------:R-:W-:Y:S01]  /*e7d0*/  FADD.FTZ R9, R218, R56 ;  /* 0x00000038da097221 */ /* 0x000fe20000010000 */
[----:B------:R-:W-:Y:S01]  /*e7e0*/  MOV R0, R198 ;  /* 0x000000c600007202 */ /* 0x000fe20000000f00 */
[----:B------:R-:W-:Y:S01]  /*e7f0*/  FADD.FTZ R2, R10, R2 ;  /* 0x000000020a027221 */ /* 0x000fe20000010000 */
[-C--:B------:R-:W-:Y:S03]  /*e800*/  HMMA.16816.F32.BF16 R196, R24, R202.reuse, R12 ;  /* 0x000000ca18c4723c */ /* 0x080fe6000004180c */
[----:B------:R-:W-:Y:S04]  /*e810*/  FADD.FTZ R0, R0, R57 ;  /* 0x0000003900007221 */ /* 0x000fe80000010000 */
[----:B------:R-:W-:Y:S01]  /*e820*/  MOV R14, R6 ;  /* 0x00000006000e7202 */ /* 0x000fe20000000f00 */
[C---:B------:R-:W-:Y:S04]  /*e830*/  HMMA.16816.F32.BF16 R200, R20.reuse, R202, R16 ;  /* 0x000000ca14c8723c */ /* 0x040fe80000041810 */
[----:B------:R-:W-:Y:S01]  /*e840*/  MOV R15, R7 ;  /* 0x00000007000f7202 */ /* 0x000fe20000000f00 */
[----:B------:R-:W-:Y:S01]  /*e850*/  FADD.FTZ R3, R14, R3 ;  /* 0x000000030e037221 */ /* 0x000fe20000010000 */
[----:B------:R-:W4:Y:S01]  /*e860*/  LDSM.16.MT88.4 R4, [R232+0x3800] ;  /* 0x00380000e804783b */ /* 0x000f220000004200 */
[----:B------:R-:W-:Y:S01]  /*e870*/  FADD.FTZ R8, R8, R0 ;  /* 0x0000000008087221 */ /* 0x000fe20000010000 */
        /* <DEDUP_REMOVED lines=23> */
[----:B------:R-:W-:Y:S01]  /*e9f0*/  MOV R186, R182 ;  /* 0x000000b600ba7202 */ /* 0x000fe20000000f00 */
        /* <DEDUP_REMOVED lines=16> */
[----:B------:R-:W-:Y:S04]  /*eb00*/  FADD.FTZ R8, R210, R8 ;  /* 0x00000008d2087221 */ /* 0x000fe80000010000 */
        /* <DEDUP_REMOVED lines=34> */
[----:B------:R1:W-:Y:S01]  /*ed30*/  STL [R1+0x18], R3 ;  /* 0x0000180301007387 */ /* 0x0003e20000100800 */
[----:B------:R-:W-:Y:S03]  /*ed40*/  FADD.FTZ R0, R52, R0 ;  /* 0x0000000034007221 */ /* 0x000fe60000010000 */
[----:B------:R3:W-:Y:S04]  /*ed50*/  STL [R1+0x1c], R2 ;  /* 0x00001c0201007387 */ /* 0x0007e80000100800 */
[----:B------:R4:W-:Y:S01]  /*ed60*/  STL [R1+0x20], R0 ;  /* 0x0000200001007387 */ /* 0x0009e20000100800 */
[----:B-1----:R-:W-:Y:S02]  /*ed70*/  MOV R3, R183 ;  /* 0x000000b700037202 */ /* 0x002fe40000000f00 */
[----:B---3--:R-:W-:Y:S02]  /*ed80*/  MOV R2, R184 ;  /* 0x000000b800027202 */ /* 0x008fe40000000f00 */
[----:B----4-:R-:W-:Y:S01]  /*ed90*/  MOV R0, R185 ;  /* 0x000000b900007202 */ /* 0x010fe20000000f00 */
[----:B--2---:R-:W-:-:S05]  /*eda0*/  @P1 BRA `(.L_x_1491) ;  /* 0xffffc61000001947 */ /* 0x004fca000383ffff */
.L_x_1490:
[----:B------:R-:W-:Y:S02]  /*edb0*/  MOV R10, 0x1f ;  /* 0x0000001f000a7802 */ /* 0x000fe40000000f00 */
[----:B------:R-:W-:Y:S01]  /*edc0*/  MOV R9, 0xffffffff ;  /* 0xffffffff00097802 */ /* 0x000fe20000000f00 */
[----:B------:R-:W-:Y:S05]  /*edd0*/  BRA.DIV ~URZ, `(.L_x_1492) ;  /* 0x00003b027f007947 */ /* 0x000fea000b800000 */
[----:B------:R-:W2:Y:S04]  /*ede0*/  LDL R0, [R1+0x4] ;  /* 0x0000040001007983 */ /* 0x000ea80000100800 */
[----:B--2---:R1:W2:Y:S02]  /*edf0*/  SHFL.BFLY PT, R4, R0, 0x2, 0x1f ;  /* 0x0c401f0000047f89 */ /* 0x0042a400000e0000 */
.L_x_1558:
[----:B-1----:R-:W3:Y:S02]  /*ee00*/  LDL.LU R0, [R1+0x4] ;  /* 0x0000040001007983 */ /* 0x002ee40000300800 */
[----:B--23--:R-:W-:Y:S01]  /*ee10*/  FADD.FTZ R4, R4, R0 ;  /* 0x0000000004047221 */ /* 0x00cfe20000010000 */
[----:B------:R-:W-:Y:S05]  /*ee20*/  BRA.DIV ~URZ, `(.L_x_1493) ;  /* 0x00003b127f007947 */ /* 0x000fea000b800000 */
[----:B------:R-:W2:Y:S04]  /*ee30*/  LDL.LU R2, [R1+0x18] ;  /* 0x0000180001027983 */ /* 0x000ea80000300800 */
[----:B------:R-:W3:Y:S04]  /*ee40*/  LDL.LU R0, [R1+0x1c] ;  /* 0x00001c0001007983 */ /* 0x000ee80000300800 */
[----:B------:R-:W4:Y:S04]  /*ee50*/  LDL.LU R9, [R1+0x20] ;  /* 0x0000200001097983 */ /* 0x000f280000300800 */
[----:B--2---:R-:W1:Y:S04]  /*ee60*/  SHFL.BFLY PT, R5, R2, 0x2, 0x1f ;  /* 0x0c401f0002057f89 */ /* 0x004e6800000e0000 */
[----:B---3--:R-:W2:Y:S04]  /*ee70*/  SHFL.BFLY PT, R6, R0, 0x2, 0x1f ;  /* 0x0c401f0000067f89 */ /* 0x008ea800000e0000 */
[----:B----4-:R-:W3:Y:S01]  /*ee80*/  SHFL.BFLY PT, R7, R9, 0x2, 0x1f ;  /* 0x0c401f0009077f89 */ /* 0x010ee200000e0000 */
[----:B-1----:R-:W-:-:S02]  /*ee90*/  FADD.FTZ R5, R5, R2 ;  /* 0x0000000205057221 */ /* 0x002fc40000010000 */
[----:B--2---:R-:W-:-:S03]  /*eea0*/  FADD.FTZ R6, R6, R0 ;  /* 0x0000000006067221 */ /* 0x004fc60000010000 */
[----:B------:R-:W1:Y:S01]  /*eeb0*/  SHFL.BFLY PT, R2, R5, 0x1, 0x1f ;  /* 0x0c201f0005027f89 */ /* 0x000e6200000e0000 */
[----:B---3--:R-:W-:-:S03]  /*eec0*/  FADD.FTZ R7, R7, R9 ;  /* 0x0000000907077221 */ /* 0x008fc60000010000 */
[----:B------:R-:W2:Y:S04]  /*eed0*/  SHFL.BFLY PT, R0, R4, 0x1, 0x1f ;  /* 0x0c201f0004007f89 */ /* 0x000ea800000e0000 */
[----:B------:R-:W3:Y:S04]  /*eee0*/  SHFL.BFLY PT, R3, R6, 0x1, 0x1f ;  /* 0x0c201f0006037f89 */ /* 0x000ee800000e0000 */
[----:B------:R4:W4:Y:S01]  /*eef0*/  SHFL.BFLY PT, R8, R7, 0x1, 0x1f ;  /* 0x0c201f0007087f89 */ /* 0x00092200000e0000 */
[----:B-1----:R-:W-:Y:S02]  /*ef00*/  FADD.FTZ R5, R5, R2 ;  /* 0x0000000205057221 */ /* 0x002fe40000010000 */
[----:B--2---:R-:W-:-:S02]  /*ef10*/  FADD.FTZ R4, R4, R0 ;  /* 0x0000000004047221 */ /* 0x004fc40000010000 */
[----:B---3--:R-:W-:-:S03]  /*ef20*/  FADD.FTZ R6, R6, R3 ;  /* 0x0000000306067221 */ /* 0x008fc60000010000 */
.L_x_1559:
[----:B------:R-:W-:Y:S01]  /*ef30*/  FSETP.NE.FTZ.AND P3, PT, R4, RZ, PT ;  /* 0x000000ff0400720b */ /* 0x000fe20003f75000 */
[----:B------:R-:W-:Y:S01]  /*ef40*/  CS2R R2, SRZ ;  /* 0x0000000000027805 */ /* 0x000fe2000001ff00 */
[----:B------:R-:W-:Y:S01]  /*ef50*/  FSETP.NE.FTZ.AND P2, PT, R5, RZ, PT ;  /* 0x000000ff0500720b */ /* 0x000fe20003f55000 */
[----:B----4-:R-:W-:Y:S01]  /*ef60*/  FADD.FTZ R7, R8, R7 ;  /* 0x0000000708077221 */ /* 0x010fe20000010000 */
[----:B------:R-:W-:Y:S02]  /*ef70*/  FSETP.NE.FTZ.AND P1, PT, R6, RZ, PT ;  /* 0x000000ff0600720b */ /* 0x000fe40003f35000 */
[----:B------:R-:W-:Y:S02]  /*ef80*/  MOV R0, RZ ;  /* 0x000000ff00007202 */ /* 0x000fe40000000f00 */
[----:B------:R-:W-:Y:S02]  /*ef90*/  FSETP.NE.FTZ.AND P0, PT, R7, RZ, PT ;  /* 0x000000ff0700720b */ /* 0x000fe40003f15000 */
[----:B------:R-:W-:-:S02]  /*efa0*/  MOV R60, 0xff800000 ;  /* 0xff800000003c7802 */ /* 0x000fc40000000f00 */
[----:B------:R-:W-:Y:S01]  /*efb0*/  MOV R59, 0xff800000 ;  /* 0xff800000003b7802 */ /* 0x000fe20000000f00 */
[----:B------:R-:W1:Y:S01]  /*efc0*/  @P3 MUFU.RCP R0, R4 ;  /* 0x0000000400003308 */ /* 0x000e620000001000 */
[----:B------:R-:W-:Y:S02]  /*efd0*/  MOV R58, 0xff800000 ;  /* 0xff800000003a7802 */ /* 0x000fe40000000f00 */
[----:B------:R-:W-:Y:S02]  /*efe0*/  MOV R57, 0xff800000 ;  /* 0xff80000000397802 */ /* 0x000fe40000000f00 */
[----:B------:R-:W-:-:S03]  /*eff0*/  @P1 MOV R13, 0x3f317218 ;  /* 0x3f317218000d1802 */ /* 0x000fc60000000f00 */
[----:B------:R-:W2:Y:S08]  /*f000*/  @P2 MUFU.RCP R3, R5 ;  /* 0x0000000500032308 */ /* 0x000eb00000001000 */
[----:B------:R-:W3:Y:S01]  /*f010*/  @P1 MUFU.RCP R2, R6 ;  /* 0x0000000600021308 */ /* 0x000ee20000001000 */
[C---:B-1----:R-:W-:Y:S02]  /*f020*/  FMUL.FTZ R192, R0.reuse, R192 ;  /* 0x000000c000c07220 */ /* 0x042fe40000410000 */
[----:B------:R-:W-:-:S02]  /*f030*/  FMUL.FTZ R56, R0, R193 ;  /* 0x000000c100387220 */ /* 0x000fc40000410000 */
[C---:B------:R-:W-:Y:S02]  /*f040*/  FMUL.FTZ R200, R0.reuse, R200 ;  /* 0x000000c800c87220 */ /* 0x040fe40000410000 */
[C---:B------:R-:W-:Y:S01]  /*f050*/  FMUL.FTZ R53, R0.reuse, R201 ;  /* 0x000000c900357220 */ /* 0x040fe20000410000 */
[----:B------:R-:W1:Y:S01]  /*f060*/  @P3 MUFU.LG2 R8, R4 ;  /* 0x0000000400083308 */ /* 0x000e620000000c00 */
        /* <DEDUP_REMOVED lines=14> */
[----:B----4-:R-:W-:Y:S01]  /*f150*/  @P3 MOV R5, 0x3f317218 ;  /* 0x3f31721800053802 */ /* 0x010fe20000000f00 */
        /* <DEDUP_REMOVED lines=16> */
[----:B------:R-:W-:Y:S01]  /*f260*/  MOV R0, RZ ;  /* 0x000000ff00007202 */ /* 0x000fe20000000f00 */
[----:B--2---:R-:W-:-:S02]  /*f270*/  FMUL.FTZ R194, R3, R194 ;  /* 0x000000c203c27220 */ /* 0x004fc40000410000 */
[C---:B------:R-:W-:Y:S02]  /*f280*/  FMUL.FTZ R55, R3.reuse, R195 ;  /* 0x000000c303377220 */ /* 0x040fe40000410000 */
[C---:B------:R-:W-:Y:S01]  /*f290*/  FMUL.FTZ R202, R3.reuse, R202 ;  /* 0x000000ca03ca7220 */ /* 0x040fe20000410000 */
[----:B------:R-:W-:Y:S01]  /*f2a0*/  @P0 MUFU.RCP R0, R7 ;  /* 0x0000000700000308 */ /* 0x000fe20000001000 */
        /* <DEDUP_REMOVED lines=30> */
[C---:B---3--:R-:W-:Y:S02]  /*f490*/  FMUL.FTZ R188, R2.reuse, R188 ;  /* 0x000000bc02bc7220 */ /* 0x048fe40000410000 */
        /* <DEDUP_REMOVED lines=31> */
[----:B------:R-:W2:Y:S01]  /*f690*/  @P0 MUFU.LG2 R2, R7 ;  /* 0x0000000700020308 */ /* 0x000ea20000000c00 */
[----:B-1----:R-:W-:Y:S02]  /*f6a0*/  @P3 FMUL.FTZ R9, R8, 0.69314718246459960938 ;  /* 0x3f31721808093820 */ /* 0x002fe40000410000 */
[----:B------:R-:W-:Y:S02]  /*f6b0*/  @P2 FMUL.FTZ R8, R4, 0.69314718246459960938 ;  /* 0x3f31721804082820 */ /* 0x000fe40000410000 */
[----:B------:R-:W-:-:S02]  /*f6c0*/  @P2 FMUL.FTZ R4, R3, c[0x0][0x2d0] ;  /* 0x0000b40003042a20 */ /* 0x000fc40000410000 */
[----:B------:R-:W-:Y:S02]  /*f6d0*/  @P1 FMUL.FTZ R6, R6, 0.69314718246459960938 ;  /* 0x3f31721806061820 */ /* 0x000fe40000410000 */
[----:B------:R-:W-:Y:S02]  /*f6e0*/  @P1 FMUL.FTZ R3, R13, c[0x0][0x2d0] ;  /* 0x0000b4000d031a20 */ /* 0x000fe40000410000 */
[----:B------:R-:W-:Y:S02]  /*f6f0*/  @P3 FMUL.FTZ R5, R5, c[0x0][0x2d0] ;  /* 0x0000b40005053a20 */ /* 0x000fe40000410000 */
[----:B------:R-:W-:Y:S01]  /*f700*/  @P1 FFMA.FTZ R60, R3, R183, R6 ;  /* 0x000000b7033c1223 */ /* 0x000fe20000010006 */
[----:B------:R-:W-:Y:S01]  /*f710*/  @P0 MOV R3, 0x3f317218 ;  /* 0x3f31721800030802 */ /* 0x000fe20000000f00 */
[----:B------:R-:W-:Y:S01]  /*f720*/  @P2 FFMA.FTZ R59, R4, R184, R8 ;  /* 0x000000b8043b2223 */ /* 0x000fe20000010008 */
[----:B------:R-:W-:Y:S01]  /*f730*/  MOV R4, 0x1 ;  /* 0x0000000100047802 */ /* 0x000fe20000000f00 */
[----:B--2---:R-:W-:-:S02]  /*f740*/  @P0 FMUL.FTZ R2, R2, 0.69314718246459960938 ;  /* 0x3f31721802020820 */ /* 0x004fc40000410000 */
[----:B------:R-:W-:Y:S02]  /*f750*/  @P0 FMUL.FTZ R3, R3, c[0x0][0x2d0] ;  /* 0x0000b40003030a20 */ /* 0x000fe40000410000 */
[----:B------:R-:W-:Y:S02]  /*f760*/  @P3 FFMA.FTZ R58, R5, R185, R9 ;  /* 0x000000b9053a3223 */ /* 0x000fe40000010009 */
        /* <DEDUP_REMOVED lines=32> */
[----:B------:R-:W-:Y:S01]  /*f970*/  PRMT R0, R4, 0x7610, R0 ;  /* 0x0000761004007816 */ /* 0x000fe20000000000 */
[----:B------:R-:W-:Y:S02]  /*f980*/  @P0 FFMA.FTZ R57, R3, R182, R2 ;  /* 0x000000b603390223 */ /* 0x000fe40000010002 */
.L_x_1459:
        /* <DEDUP_REMOVED lines=19> */
.L_x_1495:
[----:B-1----:R-:W-:Y:S05]  /*fac0*/  BSYNC B0 ;  /* 0x0000000000007941 */ /* 0x002fea0003800000 */
.L_x_1494:
[----:B------:R-:W-:Y:S01]  /*fad0*/  PRMT R0, R0, 0x9910, RZ ;  /* 0x0000991000007816 */ /* 0x000fe200000000ff */
[----:B------:R-:W-:Y:S01]  /*fae0*/  BSSY B1, `(.L_x_1496) ;  /* 0x0000266000017945 */ /* 0x000fe20003800000 */
[----:B-----5:R-:W-:Y:S02]  /*faf0*/  IMAD.MOV.U32 R73, RZ, RZ, R8 ;  /* 0x000000ffff497224 */ /* 0x020fe400078e0008 */
[----:B------:R-:W-:-:S13]  /*fb00*/  ISETP.NE.AND P0, PT, R0, RZ, PT ;  /* 0x000000ff0000720c */ /* 0x000fda0003f05270 */
[----:B------:R-:W-:Y:S05]  /*fb10*/  @!P0 BRA `(.L_x_1497) ;  /* 0x000017d000008947 */ /* 0x000fea0003800000 */
[----:B------:R-:W2:Y:S04]  /*fb20*/  LDL R71, [R1+0x60] ;  /* 0x0000600001477983 */ /* 0x000ea80000100800 */
[----:B------:R-:W3:Y:S04]  /*fb30*/  LDL R69, [R1+0x64] ;  /* 0x0000640001457983 */ /* 0x000ee80000100800 */
[----:B------:R-:W4:Y:S04]  /*fb40*/  LDL R67, [R1+0x6c] ;  /* 0x00006c0001437983 */ /* 0x000f280000100800 */
[----:B------:R-:W5:Y:S04]  /*fb50*/  LDL R66, [R1+0x68] ;  /* 0x0000680001427983 */ /* 0x000f680000100800 */
[----:B------:R-:W4:Y:S04]  /*fb60*/  LDL R65, [R1+0x7c] ;  /* 0x00007c0001417983 */ /* 0x000f280000100800 */
[----:B------:R-:W4:Y:S04]  /*fb70*/  LDL R64, [R1+0x74] ;  /* 0x0000740001407983 */ /* 0x000f280000100800 */
[----:B------:R-:W4:Y:S04]  /*fb80*/  LDL R63, [R1+0x78] ;  /* 0x00007800013f7983 */ /* 0x000f280000100800 */
[----:B------:R-:W4:Y:S01]  /*fb90*/  LDL R62, [R1+0x70] ;  /* 0x00007000013e7983 */ /* 0x000f220000100800 */
        /* <DEDUP_REMOVED lines=65> */
[----:B------:R-:W-:Y:S01]  /*ffb0*/  F2FP.BF16.PACK_AB R0, R127, R126 ;  /* 0x0000007e7f00723e */ /* 0x000fe200000010ff */
[----:B--2---:R1:W-:Y:S04]  /*ffc0*/  STS [R71], R56 ;  /* 0x0000003847007388 */ /* 0x0043e80000000800 */
[----:B------:R1:W-:Y:S04]  /*ffd0*/  STS [R71+0x400], R55 ;  /* 0x0004003747007388 */ /* 0x0003e80000000800 */
[----:B---3--:R1:W-:Y:S04]  /*ffe0*/  STS [R69], R53 ;  /* 0x0000003545007388 */ /* 0x0083e80000000800 */
[----:B------:R1:W-:Y:S04]  /*fff0*/  STS [R69+0x400], R52 ;  /* 0x0004003445007388 */ /* 0x0003e80000000800 */
[----:B------:R1:W-:Y:S04]  /*10000*/  STS [R71+0x2000], R54 ;  /* 0x0020003647007388 */ /* 0x0003e80000000800 */
[----:B------:R1:W-:Y:S04]  /*10010*/  STS [R71+0x2400], R190 ;  /* 0x002400be47007388 */ /* 0x0003e80000000800 */
[----:B------:R1:W-:Y:S04]  /*10020*/  STS [R69+0x2000], R51 ;  /* 0x0020003345007388 */ /* 0x0003e80000000800 */
[----:B------:R1:W-:Y:S04]  /*10030*/  STS [R69+0x2400], R198 ;  /* 0x002400c645007388 */ /* 0x0003e80000000800 */
[----:B----4-:R1:W-:Y:S04]  /*10040*/  STS [R67], R50 ;  /* 0x0000003243007388 */ /* 0x0103e80000000800 */
[----:B------:R1:W-:Y:S04]  /*10050*/  STS [R67+0x400], R49 ;  /* 0x0004003143007388 */ /* 0x0003e80000000800 */
[----:B-----5:R1:W-:Y:S04]  /*10060*/  STS [R66], R47 ;  /* 0x0000002f42007388 */ /* 0x0203e80000000800 */
[----:B------:R1:W-:Y:S04]  /*10070*/  STS [R66+0x400], R46 ;  /* 0x0004002e42007388 */ /* 0x0003e80000000800 */
[----:B------:R1:W-:Y:S04]  /*10080*/  STS [R67+0x2000], R48 ;  /* 0x0020003043007388 */ /* 0x0003e80000000800 */
[----:B------:R1:W-:Y:S04]  /*10090*/  STS [R67+0x2400], R138 ;  /* 0x0024008a43007388 */ /* 0x0003e80000000800 */
[----:B------:R1:W-:Y:S04]  /*100a0*/  STS [R66+0x2000], R45 ;  /* 0x0020002d42007388 */ /* 0x0003e80000000800 */
        /* <DEDUP_REMOVED lines=57> */
[----:B------:R-:W-:Y:S05]  /*10440*/  CALL.REL.NOINC `($__internal_5_$__cuda_sm70_shflsync_idx_p) ;  /* 0x00002e5000007944 */ /* 0x000fea0003c00000 */
.L_x_1498:
[----:B-1----:R-:W2:Y:S04]  /*10450*/  LDL R2, [R1+0x58] ;  /* 0x0000580001027983 */ /* 0x002ea80000100800 */
[----:B------:R-:W3:Y:S04]  /*10460*/  LDL.LU R8, [R1+0x4c] ;  /* 0x00004c0001087983 */ /* 0x000ee80000300800 */
[----:B------:R-:W4:Y:S04]  /*10470*/  LDL.LU R15, [R1+0x50] ;  /* 0x00005000010f7983 */ /* 0x000f280000300800 */
[----:B------:R-:W2:Y:S04]  /*10480*/  LDL R13, [R1+0x80] ;  /* 0x00008000010d7983 */ /* 0x000ea80000100800 */
[----:B------:R-:W2:Y:S01]  /*10490*/  LDL.LU R78, [R1+0x44] ;  /* 0x00004400014e7983 */ /* 0x000ea20000300800 */
[----:B------:R-:W-:-:S03]  /*104a0*/  IMAD.MOV.U32 R0, RZ, RZ, 0x1 ;  /* 0x00000001ff007424 */ /* 0x000fc600078e00ff */
[----:B------:R-:W4:Y:S02]  /*104b0*/  LDL R14, [R1+0x88] ;  /* 0x00008800010e7983 */ /* 0x000f240000100800 */
[----:B------:R-:W-:Y:S02]  /*104c0*/  ISETP.NE.AND P1, PT, R0, c[0x0][0x4e8], PT ;  /* 0x00013a0000007a0c */ /* 0x000fe40003f25270 */
[----:B------:R1:W5:Y:S04]  /*104d0*/  LDL.64 R76, [R1+0x10] ;  /* 0x00001000014c7983 */ /* 0x0003680000100a00 */
[----:B------:R1:W5:Y:S04]  /*104e0*/  LDL R74, [R1+0x48] ;  /* 0x00004800014a7983 */ /* 0x0003680000100800 */
[----:B------:R1:W5:Y:S01]  /*104f0*/  LDL R72, [R1+0x3c] ;  /* 0x00003c0001487983 */ /* 0x0003620000100800 */
[----:B------:R-:W-:-:S02]  /*10500*/  ULDC UR5, c[0x0][0x4e8] ;  /* 0x00013a0000057ab9 */ /* 0x000fc40000000800 */
[----:B------:R-:W-:Y:S02]  /*10510*/  ULDC UR4, c[0x0][0x388] ;  /* 0x0000e20000047ab9 */ /* 0x000fe40000000800 */
[----:B------:R-:W-:Y:S01]  /*10520*/  UIMAD UR4, UR5, UR4, URZ ;  /* 0x00000004050472a4 */ /* 0x000fe2000f8e023f */
[----:B------:R-:W1:Y:S02]  /*10530*/  S2R R79, SR_TID.X ;  /* 0x00000000004f7919 */ /* 0x000e640000002100 */
[----:B-1----:R-:W-:-:S04]  /*10540*/  SHF.R.S32.HI R75, RZ, 0x1f, R79 ;  /* 0x0000001fff4b7819 */ /* 0x002fc8000001144f */
[----:B------:R-:W-:-:S04]  /*10550*/  LEA.HI R75, R75, R79, RZ, 0x3 ;  /* 0x0000004f4b4b7211 */ /* 0x000fc800078f18ff */
[----:B------:R-:W-:Y:S01]  /*10560*/  SHF.R.S32.HI R75, RZ, 0x3, R75 ;  /* 0x00000003ff4b7819 */ /* 0x000fe2000001144b */
[----:B------:R-:W-:Y:S01]  /*10570*/  BSSY B0, `(.L_x_1499) ;  /* 0x000006e000007945 */ /* 0x000fe20003800000 */
[----:B---3--:R-:W-:-:S05]  /*10580*/  SHF.R.S32.HI R5, RZ, 0x1f, R8 ;  /* 0x0000001fff057819 */ /* 0x008fca0000011408 */
[----:B------:R-:W-:-:S04]  /*10590*/  IMAD R6, R5, c[0x0][0x490], RZ ;  /* 0x0001240005067a24 */ /* 0x000fc800078e02ff */
[----:B------:R-:W-:Y:S02]  /*105a0*/  IMAD R6, R8, c[0x0][0x494], R6 ;  /* 0x0001250008067a24 */ /* 0x000fe400078e0206 */
[----:B--2---:R-:W-:Y:S02]  /*105b0*/  IMAD.IADD R4, R2, 0x1, R78 ;  /* 0x0000000102047824 */ /* 0x004fe400078e024e */
[----:B------:R-:W-:-:S03]  /*105c0*/  IMAD.WIDE.U32 R2, R8, c[0x0][0x490], RZ ;  /* 0x0001240008027a25 */ /* 0x000fc600078e00ff */
[----:B------:R-:W-:Y:S01]  /*105d0*/  MOV R0, R4 ;  /* 0x0000000400007202 */ /* 0x000fe20000000f00 */
[----:B------:R-:W-:-:S04]  /*105e0*/  @P1 IMAD.HI.U32 R7, R4, c[0x0][0x4ec], RZ ;  /* 0x00013b0004071a27 */ /* 0x000fc800078e00ff */
[----:B------:R-:W-:Y:S01]  /*105f0*/  IMAD.IADD R3, R3, 0x1, R6 ;  /* 0x0000000103037824 */ /* 0x000fe200078e0206 */
[----:B------:R-:W-:Y:S01]  /*10600*/  @P1 SHF.R.U32.HI R0, RZ, c[0x0][0x4f0], R7 ;  /* 0x00013c00ff001a19 */ /* 0x000fe20000011607 */
[----:B------:R-:W-:Y:S01]  /*10610*/  IMAD R6, R5, c[0x0][0x3e8], RZ ;  /* 0x0000fa0005067a24 */ /* 0x000fe200078e02ff */
[----:B----4-:R-:W-:-:S03]  /*10620*/  SHF.R.S32.HI R5, RZ, 0x1f, R15 ;  /* 0x0000001fff057819 */ /* 0x010fc6000001140f */
[----:B------:R-:W-:Y:S02]  /*10630*/  IMAD.MOV R7, RZ, RZ, -R0 ;  /* 0x000000ffff077224 */ /* 0x000fe400078e0a00 */
[C---:B------:R-:W-:Y:S02]  /*10640*/  IMAD R10, R8.reuse, c[0x0][0x3ec], R6 ;  /* 0x0000fb00080a7a24 */ /* 0x040fe400078e0206 */
[----:B------:R-:W-:Y:S02]  /*10650*/  IMAD R4, R7, c[0x0][0x4e8], R4 ;  /* 0x00013a0007047a24 */ /* 0x000fe400078e0204 */
[----:B------:R-:W-:-:S04]  /*10660*/  IMAD.WIDE.U32 R8, R8, c[0x0][0x3e8], RZ ;  /* 0x0000fa0008087a25 */ /* 0x000fc800078e00ff */
[----:B------:R-:W-:Y:S02]  /*10670*/  IMAD R11, R5, c[0x0][0x498], RZ ;  /* 0x00012600050b7a24 */ /* 0x000fe400078e02ff */
[----:B------:R-:W-:Y:S01]  /*10680*/  IMAD.WIDE.U32 R6, R15, c[0x0][0x498], R2 ;  /* 0x000126000f067a25 */ /* 0x000fe200078e0002 */
[----:B------:R-:W-:-:S03]  /*10690*/  IADD3 R3, R9, R10, RZ ;  /* 0x0000000a09037210 */ /* 0x000fc60007ffe0ff */
[----:B------:R-:W-:Y:S01]  /*106a0*/  IMAD R12, R5, c[0x0][0x3f0], RZ ;  /* 0x0000fc00050c7a24 */ /* 0x000fe200078e02ff */
[----:B------:R-:W-:Y:S01]  /*106b0*/  SHF.R.S32.HI R5, RZ, 0x1f, R0 ;  /* 0x0000001fff057819 */ /* 0x000fe20000011400 */
[----:B------:R-:W-:Y:S01]  /*106c0*/  IMAD R11, R15, c[0x0][0x49c], R11 ;  /* 0x000127000f0b7a24 */ /* 0x000fe200078e020b */
[----:B------:R-:W-:Y:S01]  /*106d0*/  IADD3 R6, P0, R0, R6, RZ ;  /* 0x0000000600067210 */ /* 0x000fe20007f1e0ff */
[----:B------:R-:W-:-:S03]  /*106e0*/  IMAD.MOV.U32 R2, RZ, RZ, R8 ;  /* 0x000000ffff027224 */ /* 0x000fc600078e0008 */
[----:B------:R-:W-:Y:S01]  /*106f0*/  IADD3.X R7, R5, R7, R11, P0, !PT ;  /* 0x0000000705077210 */ /* 0x000fe200007fe40b */
[C---:B------:R-:W-:Y:S02]  /*10700*/  IMAD R11, R15.reuse, c[0x0][0x3f4], R12 ;  /* 0x0000fd000f0b7a24 */ /* 0x040fe400078e020c */
[----:B------:R-:W-:Y:S02]  /*10710*/  IMAD.WIDE.U32 R8, R15, c[0x0][0x3f0], R2 ;  /* 0x0000fc000f087a25 */ /* 0x000fe400078e0002 */
[----:B------:R-:W1:Y:S01]  /*10720*/  S2R R15, SR_TID.X ;  /* 0x00000000000f7919 */ /* 0x000e620000002100 */
[----:B------:R-:W-:Y:S01]  /*10730*/  SHF.R.S32.HI R0, RZ, 0x1f, R4 ;  /* 0x0000001fff007819 */ /* 0x000fe20000011404 */
[----:B------:R-:W-:-:S04]  /*10740*/  IMAD.IADD R5, R13, 0x1, R78 ;  /* 0x000000010d057824 */ /* 0x000fc800078e024e */
[----:B------:R-:W-:Y:S02]  /*10750*/  IMAD R0, R0, c[0x0][0x488], RZ ;  /* 0x0001220000007a24 */ /* 0x000fe400078e02ff */
[----:B------:R-:W-:-:S04]  /*10760*/  IMAD.WIDE.U32 R2, R4, c[0x0][0x488], R6 ;  /* 0x0001220004027a25 */ /* 0x000fc800078e0006 */
[----:B------:R-:W-:Y:S02]  /*10770*/  IMAD R10, R4, c[0x0][0x48c], R0 ;  /* 0x00012300040a7a24 */ /* 0x000fe400078e0200 */
[----:B------:R-:W-:Y:S01]  /*10780*/  @P1 IMAD.HI.U32 R6, R5, c[0x0][0x4ec], RZ ;  /* 0x00013b0005061a27 */ /* 0x000fe200078e00ff */
[----:B------:R-:W-:Y:S02]  /*10790*/  LEA R4, P0, R2, c[0x0][0x450], 0x2 ;  /* 0x0001140002047a11 */ /* 0x000fe400078010ff */
[----:B-1----:R-:W-:-:S04]  /*107a0*/  SHF.R.S32.HI R13, RZ, 0x1f, R15 ;  /* 0x0000001fff0d7819 */ /* 0x002fc8000001140f */
[----:B------:R-:W-:Y:S02]  /*107b0*/  LEA.HI R13, R13, R15, RZ, 0x5 ;  /* 0x0000000f0d0d7211 */ /* 0x000fe400078f28ff */
[----:B------:R-:W-:Y:S02]  /*107c0*/  IADD3 R3, R3, R10, RZ ;  /* 0x0000000a03037210 */ /* 0x000fe40007ffe0ff */
[----:B------:R-:W-:Y:S02]  /*107d0*/  LOP3.LUT R13, R13, 0xffffffe0, RZ, 0xc0, !PT ;  /* 0xffffffe00d0d7812 */ /* 0x000fe400078ec0ff */
[----:B------:R-:W-:Y:S02]  /*107e0*/  MOV R0, R5 ;  /* 0x0000000500007202 */ /* 0x000fe40000000f00 */
[----:B------:R-:W-:Y:S01]  /*107f0*/  @P1 SHF.R.U32.HI R0, RZ, c[0x0][0x4f0], R6 ;  /* 0x00013c00ff001a19 */ /* 0x000fe20000011606 */
[----:B------:R-:W-:Y:S01]  /*10800*/  IMAD.MOV.U32 R6, RZ, RZ, R8 ;  /* 0x000000ffff067224 */ /* 0x000fe200078e0008 */
[----:B------:R-:W-:-:S02]  /*10810*/  LEA.HI.X R3, R2, c[0x0][0x454], R3, 0x2, P0 ;  /* 0x0001150002037a11 */ /* 0x000fc400000f1403 */
[----:B------:R-:W-:Y:S02]  /*10820*/  IADD3 R13, -R13, R15, RZ ;  /* 0x0000000f0d0d7210 */ /* 0x000fe40007ffe1ff */
[----:B------:R-:W-:Y:S01]  /*10830*/  SHF.R.S32.HI R8, RZ, 0x1f, R0 ;  /* 0x0000001fff087819 */ /* 0x000fe20000011400 */
[----:B------:R-:W-:Y:S01]  /*10840*/  IMAD.IADD R2, R14, 0x1, R78 ;  /* 0x000000010e027824 */ /* 0x000fe200078e024e */
[----:B------:R-:W-:Y:S01]  /*10850*/  LOP3.LUT P0, RZ, R13, 0x3, RZ, 0xc0, !PT ;  /* 0x000000030dff7812 */ /* 0x000fe2000780c0ff */
[----:B------:R-:W-:Y:S01]  /*10860*/  SHFL.IDX PT, R14, R4, RZ, 0x1c1f ;  /* 0x001c1fff040e7589 */ /* 0x000fe200000e0000 */
[----:B------:R-:W-:-:S03]  /*10870*/  IMAD.IADD R7, R9, 0x1, R11 ;  /* 0x0000000109077824 */ /* 0x000fc600078e020b */
[----:B------:R-:W1:Y:S01]  /*10880*/  SHFL.IDX PT, R15, R3, RZ, 0x1c1f ;  /* 0x001c1fff030f7589 */ /* 0x000e6200000e0000 */
[----:B------:R-:W-:-:S03]  /*10890*/  IMAD R16, R8, c[0x0][0x3e0], RZ ;  /* 0x0000f80008107a24 */ /* 0x000fc600078e02ff */
[----:B------:R-:W-:Y:S04]  /*108a0*/  SHFL.IDX PT, R12, R4, 0x1, 0x1c1f ;  /* 0x003c1f00040c7f89 */ /* 0x000fe800000e0000 */
[----:B------:R-:W2:Y:S04]  /*108b0*/  SHFL.IDX PT, R13, R3, 0x1, 0x1c1f ;  /* 0x003c1f00030d7f89 */ /* 0x000ea800000e0000 */
[----:B------:R-:W-:Y:S04]  /*108c0*/  SHFL.IDX PT, R10, R4, 0x2, 0x1c1f ;  /* 0x005c1f00040a7f89 */ /* 0x000fe800000e0000 */
[----:B------:R-:W3:Y:S04]  /*108d0*/  SHFL.IDX PT, R11, R3, 0x2, 0x1c1f ;  /* 0x005c1f00030b7f89 */ /* 0x000ee800000e0000 */
[----:B------:R-:W-:Y:S04]  /*108e0*/  SHFL.IDX PT, R8, R4, 0x3, 0x1c1f ;  /* 0x007c1f0004087f89 */ /* 0x000fe800000e0000 */
[----:B------:R4:W1:Y:S01]  /*108f0*/  SHFL.IDX PT, R9, R3, 0x3, 0x1c1f ;  /* 0x007c1f0003097f89 */ /* 0x00086200000e0000 */
[----:B------:R-:W-:-:S02]  /*10900*/  IADD3 R17, R2, 0x8, RZ ;  /* 0x0000000802117810 */ /* 0x000fc40007ffe0ff */
[----:B------:R-:W-:Y:S02]  /*10910*/  ISETP.GE.OR P3, PT, R2, UR4, P0 ;  /* 0x0000000402007c0c */ /* 0x000fe40008766670 */
[----:B------:R-:W-:Y:S01]  /*10920*/  ISETP.GE.OR P2, PT, R17, UR4, P0 ;  /* 0x0000000411007c0c */ /* 0x000fe20008746670 */
[C---:B------:R-:W-:Y:S02]  /*10930*/  IMAD R16, R0.reuse, c[0x0][0x3e4], R16 ;  /* 0x0000f90000107a24 */ /* 0x040fe400078e0210 */
[----:B------:R-:W-:Y:S01]  /*10940*/  IMAD.WIDE.U32 R6, R0, c[0x0][0x3e0], R6 ;  /* 0x0000f80000067a25 */ /* 0x000fe200078e0006 */
[C---:B----4-:R-:W-:Y:S02]  /*10950*/  IADD3 R3, R2.reuse, 0x40, RZ ;  /* 0x0000004002037810 */ /* 0x050fe40007ffe0ff */
[----:B------:R-:W-:Y:S02]  /*10960*/  IADD3 R2, R2, 0x48, RZ ;  /* 0x0000004802027810 */ /* 0x000fe40007ffe0ff */
[----:B------:R-:W-:-:S02]  /*10970*/  ISETP.GE.OR P1, PT, R3, UR4, P0 ;  /* 0x0000000403007c0c */ /* 0x000fc40008726670 */
[----:B------:R-:W-:Y:S02]  /*10980*/  ISETP.GE.OR P0, PT, R2, UR4, P0 ;  /* 0x0000000402007c0c */ /* 0x000fe40008706670 */
[----:B------:R-:W-:Y:S01]  /*10990*/  IADD3 R4, -R0, RZ, RZ ;  /* 0x000000ff00047210 */ /* 0x000fe20007ffe1ff */
[----:B-1----:R1:W-:Y:S04]  /*109a0*/  @!P3 ST.E [R14.64], R58 ;  /* 0x0000003a0e00b985 */ /* 0x0023e8000c101906 */
[----:B------:R-:W-:Y:S01]  /*109b0*/  IMAD R0, R4, c[0x0][0x4e8], R5 ;  /* 0x00013a0004007a24 */ /* 0x000fe200078e0205 */
[----:B--2---:R1:W-:Y:S01]  /*109c0*/  @!P2 ST.E [R12.64], R59 ;  /* 0x0000003b0c00a985 */ /* 0x0043e2000c101906 */
[----:B------:R-:W-:-:S03]  /*109d0*/  IMAD.IADD R3, R7, 0x1, R16 ;  /* 0x0000000107037824 */ /* 0x000fc600078e0210 */
[----:B------:R-:W-:Y:S01]  /*109e0*/  SHF.R.S32.HI R4, RZ, 0x1f, R0 ;  /* 0x0000001fff047819 */ /* 0x000fe20000011400 */
[----:B---3--:R1:W-:Y:S01]  /*109f0*/  @!P1 ST.E [R10.64], R60 ;  /* 0x0000003c0a009985 */ /* 0x0083e2000c101906 */
[----:B------:R-:W-:-:S03]  /*10a00*/  MOV R2, R6 ;  /* 0x0000000600027202 */ /* 0x000fc60000000f00 */
[----:B------:R1:W-:Y:S01]  /*10a10*/  @!P0 ST.E [R8.64], R57 ;  /* 0x0000003908008985 */ /* 0x0003e2000c101906 */
[----:B------:R-:W-:-:S03]  /*10a20*/  IMAD R4, R4, c[0x0][0x3d8], RZ ;  /* 0x0000f60004047a24 */ /* 0x000fc600078e02ff */
[----:B------:R1:W2:Y:S04]  /*10a30*/  LDS.128 R20, [R248+0x880] ;  /* 0x00088000f8147984 */ /* 0x0002a80000000c00 */
[----:B------:R1:W3:Y:S04]  /*10a40*/  LDS.128 R28, [R248+0x1080] ;  /* 0x00108000f81c7984 */ /* 0x0002e80000000c00 */
[----:B------:R1:W4:Y:S04]  /*10a50*/  LDS.128 R36, [R248+0x1880] ;  /* 0x00188000f8247984 */ /* 0x0003280000000c00 */
        /* <DEDUP_REMOVED lines=10> */
[----:B------:R1:W1:Y:S01]  /*10b00*/  LDS.128 R68, [R248+0x7880] ;  /* 0x00788000f8447984 */ /* 0x0002620000000c00 */
[----:B------:R-:W-:-:S02]  /*10b10*/  IMAD R4, R0, c[0x0][0x3dc], R4 ;  /* 0x0000f70000047a24 */ /* 0x000fc400078e0204 */
[----:B------:R-:W-:-:S04]  /*10b20*/  IMAD.WIDE.U32 R2, R0, c[0x0][0x3d8], R2 ;  /* 0x0000f60000027a25 */ /* 0x000fc800078e0002 */
[----:B------:R-:W-:Y:S01]  /*10b30*/  IMAD.IADD R0, R3, 0x1, R4 ;  /* 0x0000000103007824 */ /* 0x000fe200078e0204 */
[----:B------:R-:W-:-:S04]  /*10b40*/  LEA R3, P0, R2, c[0x0][0x380], 0x1 ;  /* 0x0000e00002037a11 */ /* 0x000fc800078008ff */
[----:B------:R-:W-:Y:S02]  /*10b50*/  LEA.HI.X R2, R2, c[0x0][0x384], R0, 0x1, P0 ;  /* 0x0000e10002027a11 */ /* 0x000fe400000f0c00 */
[----:B------:R-:W-:-:S04]  /*10b60*/  IADD3 R0, R75, R78, RZ ;  /* 0x0000004e4b007210 */ /* 0x000fc80007ffe0ff */
[----:B------:R-:W-:Y:S01]  /*10b70*/  ISETP.GE.AND P0, PT, R0, UR4, PT ;  /* 0x0000000400007c0c */ /* 0x000fe2000bf06270 */
[----:B------:R1:W1:Y:S04]  /*10b80*/  SHFL.IDX PT, R4, R3, RZ, 0x181f ;  /* 0x00181fff03047589 */ /* 0x00026800000e0000 */
[----:B------:R1:W1:Y:S08]  /*10b90*/  SHFL.IDX PT, R5, R2, RZ, 0x181f ;  /* 0x00181fff02057589 */ /* 0x00027000000e0000 */
[----:B------:R-:W-:Y:S05]  /*10ba0*/  @P0 BRA `(.L_x_1500) ;  /* 0x000000a000000947 */ /* 0x000fea0003800000 */
[----:B-1234-:R-:W1:Y:S01]  /*10bb0*/  LDS.128 R12, [R248+0x80] ;  /* 0x00008000f80c7984 */ /* 0x01ee620000000c00 */
[----:B-----5:R-:W-:-:S02]  /*10bc0*/  ISETP.GE.AND P3, PT, R76, c[0x0][0x3c8], PT ;  /* 0x0000f2004c007a0c */ /* 0x020fc40003f66270 */
[----:B------:R-:W-:Y:S01]  /*10bd0*/  ISETP.GE.AND P2, PT, R72, c[0x0][0x3c8], PT ;  /* 0x0000f20048007a0c */ /* 0x000fe20003f46270 */
[----:B------:R-:W2:Y:S10]  /*10be0*/  LDS.128 R8, [R248+0x4080] ;  /* 0x00408000f8087984 */ /* 0x000eb40000000c00 */
[----:B------:R-:W-:-:S02]  /*10bf0*/  @!P3 LEA R6, P1, R76, R4, 0x1 ;  /* 0x000000044c06b211 */ /* 0x000fc400078208ff */
[----:B------:R-:W-:Y:S02]  /*10c00*/  @!P2 LEA R4, P0, R72, R4, 0x1 ;  /* 0x000000044804a211 */ /* 0x000fe400078008ff */
[-C--:B------:R-:W-:Y:S02]  /*10c10*/  @!P3 LEA.HI.X R7, R76, R5.reuse, R77, 0x1, P1 ;  /* 0x000000054c07b211 */ /* 0x080fe400008f0c4d */
[----:B------:R-:W-:-:S03]  /*10c20*/  @!P2 LEA.HI.X R5, R72, R5, R74, 0x1, P0 ;  /* 0x000000054805a211 */ /* 0x000fc600000f0c4a */
[----:B-1----:R1:W-:Y:S04]  /*10c30*/  @!P3 ST.E.128 [R6.64], R12 ;  /* 0x0000000c0600b985 */ /* 0x0023e8000c101d06 */
[----:B--2---:R1:W-:Y:S02]  /*10c40*/  @!P2 ST.E.128 [R4.64], R8 ;  /* 0x000000080400a985 */ /* 0x0043e4000c101d06 */
.L_x_1500:
[----:B--234-:R-:W-:Y:S05]  /*10c50*/  BSYNC B0 ;  /* 0x0000000000007941 */ /* 0x01cfea0003800000 */
.L_x_1499:
[----:B-1----:R-:W-:Y:S01]  /*10c60*/  IADD3 R6, R0, 0x10, RZ ;  /* 0x0000001000067810 */ /* 0x002fe20007ffe0ff */
[----:B------:R1:W2:Y:S01]  /*10c70*/  SHFL.IDX PT, R5, R2, 0x1, 0x181f ;  /* 0x00381f0002057f89 */ /* 0x0002a200000e0000 */
        /* <DEDUP_REMOVED lines=12> */
.L_x_1502:
[----:B------:R-:W-:Y:S05]  /*10d40*/  BSYNC B0 ;  /* 0x0000000000007941 */ /* 0x000fea0003800000 */
.L_x_1501:
        /* <DEDUP_REMOVED lines=14> */
.L_x_1504:
[----:B------:R-:W-:Y:S05]  /*10e30*/  BSYNC B0 ;  /* 0x0000000000007941 */ /* 0x000fea0003800000 */
.L_x_1503:
[----:B---3--:R-:W-:Y:S01]  /*10e40*/  IADD3 R6, R0, 0x30, RZ ;  /* 0x0000003000067810 */ /* 0x008fe20007ffe0ff */
[----:B----4-:R3:W4:Y:S01]  /*10e50*/  SHFL.IDX PT, R5, R2, 0x3, 0x181f ;  /* 0x00781f0002057f89 */ /* 0x01072200000e0000 */
[----:B------:R-:W-:Y:S02]  /*10e60*/  BSSY B0, `(.L_x_1505) ;  /* 0x000000c000007945 */ /* 0x000fe40003800000 */
[----:B------:R-:W-:Y:S01]  /*10e70*/  ISETP.GE.AND P0, PT, R6, UR4, PT ;  /* 0x0000000406007c0c */ /* 0x000fe2000bf06270 */
[----:B------:R3:W1:-:S12]  /*10e80*/  SHFL.IDX PT, R4, R3, 0x3, 0x181f ;  /* 0x00781f0003047f89 */ /* 0x00065800000e0000 */
[----:B------:R-:W-:Y:S05]  /*10e90*/  @P0 BRA `(.L_x_1506) ;  /* 0x0000008000000947 */ /* 0x000fea0003800000 */
[----:B-----5:R-:W-:Y:S02]  /*10ea0*/  ISETP.GE.AND P1, PT, R76, c[0x0][0x3c8], PT ;  /* 0x0000f2004c007a0c */ /* 0x020fe40003f26270 */
[----:B------:R-:W-:-:S11]  /*10eb0*/  ISETP.GE.AND P0, PT, R72, c[0x0][0x3c8], PT ;  /* 0x0000f20048007a0c */ /* 0x000fd60003f06270 */
[-C--:B-1----:R-:W-:Y:S02]  /*10ec0*/  @!P1 LEA R6, P3, R76, R4.reuse, 0x1 ;  /* 0x000000044c069211 */ /* 0x082fe400078608ff */
[----:B------:R-:W-:Y:S02]  /*10ed0*/  @!P0 LEA R4, P2, R72, R4, 0x1 ;  /* 0x0000000448048211 */ /* 0x000fe400078408ff */
[-C--:B----4-:R-:W-:Y:S02]  /*10ee0*/  @!P1 LEA.HI.X R7, R76, R5.reuse, R77, 0x1, P3 ;  /* 0x000000054c079211 */ /* 0x090fe400018f0c4d */
[----:B------:R-:W-:-:S03]  /*10ef0*/  @!P0 LEA.HI.X R5, R72, R5, R74, 0x1, P2 ;  /* 0x0000000548058211 */ /* 0x000fc600010f0c4a */
[----:B------:R1:W-:Y:S04]  /*10f00*/  @!P1 ST.E.128 [R6.64], R36 ;  /* 0x0000002406009985 */ /* 0x0003e8000c101d06 */
[----:B------:R1:W-:Y:S02]  /*10f10*/  @!P0 ST.E.128 [R4.64], R32 ;  /* 0x0000002004008985 */ /* 0x0003e4000c101d06 */
.L_x_1506:
[----:B------:R-:W-:Y:S05]  /*10f20*/  BSYNC B0 ;  /* 0x0000000000007941 */ /* 0x000fea0003800000 */
.L_x_1505:
[----:B-1----:R-:W-:Y:S01]  /*10f30*/  IADD3 R6, R0, 0x40, RZ ;  /* 0x0000004000067810 */ /* 0x002fe20007ffe0ff */
[----:B----4-:R1:W4:Y:S01]  /*10f40*/  SHFL.IDX PT, R5, R2, 0x4, 0x181f ;  /* 0x00981f0002057f89 */ /* 0x01032200000e0000 */
[----:B------:R-:W-:Y:S02]  /*10f50*/  BSSY B0, `(.L_x_1507) ;  /* 0x000000c000007945 */ /* 0x000fe40003800000 */
[----:B------:R-:W-:Y:S01]  /*10f60*/  ISETP.GE.AND P0, PT, R6, UR4, PT ;  /* 0x0000000406007c0c */ /* 0x000fe2000bf06270 */
[----:B------:R1:W2:-:S12]  /*10f70*/  SHFL.IDX PT, R4, R3, 0x4, 0x181f ;  /* 0x00981f0003047f89 */ /* 0x00029800000e0000 */
[----:B------:R-:W-:Y:S05]  /*10f80*/  @P0 BRA `(.L_x_1508) ;  /* 0x0000008000000947 */ /* 0x000fea0003800000 */
[----:B-----5:R-:W-:Y:S02]  /*10f90*/  ISETP.GE.AND P1, PT, R76, c[0x0][0x3c8], PT ;  /* 0x0000f2004c007a0c */ /* 0x020fe40003f26270 */
[----:B------:R-:W-:-:S11]  /*10fa0*/  ISETP.GE.AND P0, PT, R72, c[0x0][0x3c8], PT ;  /* 0x0000f20048007a0c */ /* 0x000fd60003f06270 */
[-C--:B--2---:R-:W-:Y:S02]  /*10fb0*/  @!P1 LEA R6, P3, R76, R4.reuse, 0x1 ;  /* 0x000000044c069211 */ /* 0x084fe400078608ff */
[----:B------:R-:W-:Y:S02]  /*10fc0*/  @!P0 LEA R4, P2, R72, R4, 0x1 ;  /* 0x0000000448048211 */ /* 0x000fe400078408ff */
[-C--:B----4-:R-:W-:Y:S02]  /*10fd0*/  @!P1 LEA.HI.X R7, R76, R5.reuse, R77, 0x1, P3 ;  /* 0x000000054c079211 */ /* 0x090fe400018f0c4d */
[----:B------:R-:W-:-:S03]  /*10fe0*/  @!P0 LEA.HI.X R5, R72, R5, R74, 0x1, P2 ;  /* 0x0000000548058211 */ /* 0x000fc600010f0c4a */
[----:B------:R2:W-:Y:S04]  /*10ff0*/  @!P1 ST.E.128 [R6.64], R44 ;  /* 0x0000002c06009985 */ /* 0x0005e8000c101d06 */
[----:B------:R2:W-:Y:S02]  /*11000*/  @!P0 ST.E.128 [R4.64], R40 ;  /* 0x0000002804008985 */ /* 0x0005e4000c101d06 */
.L_x_1508:
[----:B------:R-:W-:Y:S05]  /*11010*/  BSYNC B0 ;  /* 0x0000000000007941 */ /* 0x000fea0003800000 */
.L_x_1507:
[----:B--2---:R-:W-:Y:S01]  /*11020*/  IADD3 R6, R0, 0x50, RZ ;  /* 0x0000005000067810 */ /* 0x004fe20007ffe0ff */
        /* <DEDUP_REMOVED lines=13> */
.L_x_1510:
[----:B------:R-:W-:Y:S05]  /*11100*/  BSYNC B0 ;  /* 0x0000000000007941 */ /* 0x000fea0003800000 */
.L_x_1509:
        /* <DEDUP_REMOVED lines=14> */
.L_x_1512:
[----:B------:R-:W-:Y:S05]  /*111f0*/  BSYNC B0 ;  /* 0x0000000000007941 */ /* 0x000fea0003800000 */
.L_x_1511:
[----:B------:R-:W-:Y:S01]  /*11200*/  IADD3 R0, R0, 0x70, RZ ;  /* 0x0000007000007810 */ /* 0x000fe20007ffe0ff */
[----:B--2-4-:R2:W4:Y:S03]  /*11210*/  SHFL.IDX PT, R5, R2, 0x7, 0x181f ;  /* 0x00f81f0002057f89 */ /* 0x01452600000e0000 */
        /* <DEDUP_REMOVED lines=13> */
.L_x_1497:
        /* <DEDUP_REMOVED lines=40> */
.L_x_1515:
[----:B------:R-:W-:Y:S05]  /*11570*/  BSYNC B0 ;  /* 0x0000000000007941 */ /* 0x000fea0003800000 */
.L_x_1514:
[----:B------:R-:W2:Y:S01]  /*11580*/  LDL R2, [R1+0x80] ;  /* 0x0000800001027983 */ /* 0x000ea20000100800 */
[----:B-1----:R-:W-:Y:S01]  /*11590*/  MOV R0, c[0x0][0x4e8] ;  /* 0x00013a0000007a02 */ /* 0x002fe20000000f00 */
[----:B------:R-:W-:Y:S01]  /*115a0*/  IMAD R6, R10, c[0x0][0x3f0], RZ ;  /* 0x0000fc000a067a24 */ /* 0x000fe200078e02ff */
[----:B------:R-:W-:Y:S02]  /*115b0*/  SHF.R.S32.HI R9, RZ, 0x1f, R12 ;  /* 0x0000001fff097819 */ /* 0x000fe4000001140c */
[----:B------:R-:W-:Y:S01]  /*115c0*/  ISETP.NE.AND P0, PT, R0, 0x1, PT ;  /* 0x000000010000780c */ /* 0x000fe20003f05270 */
[----:B------:R-:W-:Y:S01]  /*115d0*/  IMAD R0, R7, c[0x0][0x3e8], RZ ;  /* 0x0000fa0007007a24 */ /* 0x000fe200078e02ff */
[----:B------:R-:W-:Y:S01]  /*115e0*/  LEA.HI R9, R9, R12, RZ, 0x3 ;  /* 0x0000000c09097211 */ /* 0x000fe200078f18ff */
[----:B------:R-:W-:Y:S02]  /*115f0*/  IMAD R8, R13, c[0x0][0x3f4], R6 ;  /* 0x0000fd000d087a24 */ /* 0x000fe400078e0206 */
[----:B------:R-:W-:Y:S01]  /*11600*/  IMAD R5, R14, c[0x0][0x3ec], R0 ;  /* 0x0000fb000e057a24 */ /* 0x000fe200078e0200 */
[----:B------:R-:W-:-:S02]  /*11610*/  SHF.R.S32.HI R9, RZ, 0x3, R9 ;  /* 0x00000003ff097819 */ /* 0x000fc40000011409 */
[----:B--2---:R-:W-:Y:S01]  /*11620*/  IADD3 R4, R2, R11, RZ ;  /* 0x0000000b02047210 */ /* 0x004fe20007ffe0ff */
[----:B------:R-:W-:-:S03]  /*11630*/  IMAD.WIDE.U32 R2, R14, c[0x0][0x3e8], RZ ;  /* 0x0000fa000e027a25 */ /* 0x000fc600078e00ff */
[----:B------:R-:W-:Y:S01]  /*11640*/  MOV R0, R4 ;  /* 0x0000000400007202 */ /* 0x000fe20000000f00 */
[----:B------:R-:W-:-:S04]  /*11650*/  @P0 IMAD.HI.U32 R7, R4, c[0x0][0x4ec], RZ ;  /* 0x00013b0004070a27 */ /* 0x000fc800078e00ff */
[----:B------:R-:W-:Y:S01]  /*11660*/  IMAD.IADD R3, R3, 0x1, R5 ;  /* 0x0000000103037824 */ /* 0x000fe200078e0205 */
[----:B------:R-:W-:-:S03]  /*11670*/  @P0 SHF.R.U32.HI R0, RZ, c[0x0][0x4f0], R7 ;  /* 0x00013c00ff000a19 */ /* 0x000fc60000011607 */
[----:B------:R-:W-:Y:S01]  /*11680*/  IMAD.WIDE.U32 R2, R13, c[0x0][0x3f0], R2 ;  /* 0x0000fc000d027a25 */ /* 0x000fe200078e0002 */
[----:B------:R-:W-:Y:S02]  /*11690*/  SHF.R.S32.HI R5, RZ, 0x1f, R0 ;  /* 0x0000001fff057819 */ /* 0x000fe40000011400 */
[----:B------:R-:W-:Y:S02]  /*116a0*/  IADD3 R6, -R0, RZ, RZ ;  /* 0x000000ff00067210 */ /* 0x000fe40007ffe1ff */
[----:B------:R-:W-:Y:S01]  /*116b0*/  IADD3 R3, R3, R8, RZ ;  /* 0x0000000803037210 */ /* 0x000fe20007ffe0ff */
        /* <DEDUP_REMOVED lines=15> */
.L_x_1560:
[----:B------:R-:W-:Y:S05]  /*117b0*/  BRA.DIV ~URZ, `(.L_x_1517) ;  /* 0x000014527f007947 */ /* 0x000fea000b800000 */
[----:B------:R3:W4:Y:S02]  /*117c0*/  SHFL.IDX PT, R4, R3, RZ, 0x181f ;  /* 0x00181fff03047589 */ /* 0x00072400000e0000 */
.L_x_1561:
        /* <DEDUP_REMOVED lines=16> */
.L_x_1519:
[----:B------:R-:W-:Y:S05]  /*118d0*/  BSYNC B0 ;  /* 0x0000000000007941 */ /* 0x000fea0003800000 */
.L_x_1518:
[----:B------:R-:W-:Y:S05]  /*118e0*/  BRA.DIV ~URZ, `(.L_x_1520) ;  /* 0x000013827f007947 */ /* 0x000fea000b800000 */
[----:B--2---:R2:W1:Y:S04]  /*118f0*/  SHFL.IDX PT, R5, R2, 0x1, 0x181f ;  /* 0x00381f0002057f89 */ /* 0x00446800000e0000 */
[----:B----4-:R2:W4:Y:S02]  /*11900*/  SHFL.IDX PT, R4, R3, 0x1, 0x181f ;  /* 0x00381f0003047f89 */ /* 0x01052400000e0000 */
.L_x_1562:
        /* <DEDUP_REMOVED lines=15> */
.L_x_1522:
[----:B------:R-:W-:Y:S05]  /*11a00*/  BSYNC B0 ;  /* 0x0000000000007941 */ /* 0x000fea0003800000 */
.L_x_1521:
[----:B------:R-:W-:Y:S05]  /*11a10*/  BRA.DIV ~URZ, `(.L_x_1523) ;  /* 0x000013127f007947 */ /* 0x000fea000b800000 */
[----:B-1----:R1:W2:Y:S02]  /*11a20*/  SHFL.IDX PT, R5, R2, 0x2, 0x181f ;  /* 0x00581f0002057f89 */ /* 0x0022a400000e0000 */
.L_x_1563:
[----:B------:R-:W-:Y:S05]  /*11a30*/  BRA.DIV ~URZ, `(.L_x_1524) ;  /* 0x000013627f007947 */ /* 0x000fea000b800000 */
[----:B----4-:R4:W1:Y:S02]  /*11a40*/  SHFL.IDX PT, R4, R3, 0x2, 0x181f ;  /* 0x00581f0003047f89 */ /* 0x01086400000e0000 */
.L_x_1564:
        /* <DEDUP_REMOVED lines=15> */
.L_x_1526:
[----:B------:R-:W-:Y:S05]  /*11b40*/  BSYNC B0 ;  /* 0x0000000000007941 */ /* 0x000fea0003800000 */
.L_x_1525:
[----:B------:R-:W-:Y:S05]  /*11b50*/  BRA.DIV ~URZ, `(.L_x_1527) ;  /* 0x000012a27f007947 */ /* 0x000fea000b800000 */
[----:B-12---:R1:W2:Y:S04]  /*11b60*/  SHFL.IDX PT, R5, R2, 0x3, 0x181f ;  /* 0x00781f0002057f89 */ /* 0x0062a800000e0000 */
[----:B------:R1:W3:Y:S02]  /*11b70*/  SHFL.IDX PT, R4, R3, 0x3, 0x181f ;  /* 0x00781f0003047f89 */ /* 0x0002e400000e0000 */
.L_x_1565:
[----:B------:R-:W-:Y:S01]  /*11b80*/  IADD3 R6, R0, 0x30, RZ ;  /* 0x0000003000067810 */ /* 0x000fe20007ffe0ff */
[----:B------:R-:W-:Y:S03]  /*11b90*/  BSSY B0, `(.L_x_1528) ;  /* 0x000000e000007945 */ /* 0x000fe60003800000 */
[----:B------:R-:W-:-:S13]  /*11ba0*/  ISETP.GE.AND P0, PT, R6, R11, PT ;  /* 0x0000000b0600720c */ /* 0x000fda0003f06270 */
[----:B------:R-:W-:Y:S05]  /*11bb0*/  @P0 BRA `(.L_x_1529) ;  /* 0x000000b000000947 */ /* 0x000fea0003800000 */
[----:B------:R-:W5:Y:S04]  /*11bc0*/  LDL.64 R12, [R1+0x10] ;  /* 0x00001000010c7983 */ /* 0x000f680000100a00 */
[----:B----4-:R-:W4:Y:S04]  /*11bd0*/  LDL R8, [R1+0x3c] ;  /* 0x00003c0001087983 */ /* 0x010f280000100800 */
[----:B---3--:R-:W3:Y:S01]  /*11be0*/  LDL R9, [R1+0x48] ;  /* 0x0000480001097983 */ /* 0x008ee20000100800 */
[----:B-----5:R-:W-:Y:S02]  /*11bf0*/  ISETP.GE.AND P1, PT, R12, c[0x0][0x3c8], PT ;  /* 0x0000f2000c007a0c */ /* 0x020fe40003f26270 */
[----:B----4-:R-:W-:-:S11]  /*11c00*/  ISETP.GE.AND P0, PT, R8, c[0x0][0x3c8], PT ;  /* 0x0000f20008007a0c */ /* 0x010fd60003f06270 */
[-C--:B------:R-:W-:Y:S02]  /*11c10*/  @!P1 LEA R6, P3, R12, R4.reuse, 0x1 ;  /* 0x000000040c069211 */ /* 0x080fe400078608ff */
[----:B------:R-:W-:Y:S02]  /*11c20*/  @!P0 LEA R4, P2, R8, R4, 0x1 ;  /* 0x0000000408048211 */ /* 0x000fe400078408ff */
[-C--:B--2---:R-:W-:Y:S02]  /*11c30*/  @!P1 LEA.HI.X R7, R12, R5.reuse, R13, 0x1, P3 ;  /* 0x000000050c079211 */ /* 0x084fe400018f0c0d */
[----:B---3--:R-:W-:-:S03]  /*11c40*/  @!P0 LEA.HI.X R5, R8, R5, R9, 0x1, P2 ;  /* 0x0000000508058211 */ /* 0x008fc600010f0c09 */
[----:B------:R2:W-:Y:S04]  /*11c50*/  @!P1 ST.E.128 [R6.64], RZ ;  /* 0x000000ff06009985 */ /* 0x0005e8000c101d06 */
[----:B------:R2:W-:Y:S02]  /*11c60*/  @!P0 ST.E.128 [R4.64], RZ ;  /* 0x000000ff04008985 */ /* 0x0005e4000c101d06 */
.L_x_1529:
[----:B------:R-:W-:Y:S05]  /*11c70*/  BSYNC B0 ;  /* 0x0000000000007941 */ /* 0x000fea0003800000 */
.L_x_1528:
[----:B------:R-:W-:Y:S05]  /*11c80*/  BRA.DIV ~URZ, `(.L_x_1530) ;  /* 0x000012327f007947 */ /* 0x000fea000b800000 */
[----:B--2---:R2:W1:Y:S02]  /*11c90*/  SHFL.IDX PT, R5, R2, 0x4, 0x181f ;  /* 0x00981f0002057f89 */ /* 0x00446400000e0000 */
.L_x_1566:
[----:B------:R-:W-:Y:S05]  /*11ca0*/  BRA.DIV ~URZ, `(.L_x_1531) ;  /* 0x000012827f007947 */ /* 0x000fea000b800000 */
[----:B---3--:R3:W2:Y:S02]  /*11cb0*/  SHFL.IDX PT, R4, R3, 0x4, 0x181f ;  /* 0x00981f0003047f89 */ /* 0x0086a400000e0000 */
.L_x_1567:
        /* <DEDUP_REMOVED lines=9> */
[-C--:B--2---:R-:W-:Y:S02]  /*11d50*/  @!P1 LEA R6, P3, R12, R4.reuse, 0x1 ;  /* 0x000000040c069211 */ /* 0x084fe400078608ff */
[----:B------:R-:W-:Y:S02]  /*11d60*/  @!P0 LEA R4, P2, R8, R4, 0x1 ;  /* 0x0000000408048211 */ /* 0x000fe400078408ff */
[-C--:B-1----:R-:W-:Y:S02]  /*11d70*/  @!P1 LEA.HI.X R7, R12, R5.reuse, R13, 0x1, P3 ;  /* 0x000000050c079211 */ /* 0x082fe400018f0c0d */
[----:B----4-:R-:W-:-:S03]  /*11d80*/  @!P0 LEA.HI.X R5, R8, R5, R9, 0x1, P2 ;  /* 0x0000000508058211 */ /* 0x010fc600010f0c09 */
[----:B------:R1:W-:Y:S04]  /*11d90*/  @!P1 ST.E.128 [R6.64], RZ ;  /* 0x000000ff06009985 */ /* 0x0003e8000c101d06 */
[----:B------:R1:W-:Y:S02]  /*11da0*/  @!P0 ST.E.128 [R4.64], RZ ;  /* 0x000000ff04008985 */ /* 0x0003e4000c101d06 */
.L_x_1533:
[----:B------:R-:W-:Y:S05]  /*11db0*/  BSYNC B0 ;  /* 0x0000000000007941 */ /* 0x000fea0003800000 */
.L_x_1532:
[----:B------:R-:W-:Y:S05]  /*11dc0*/  BRA.DIV ~URZ, `(.L_x_1534) ;  /* 0x000011c27f007947 */ /* 0x000fea000b800000 */
[----:B-1----:R1:W3:Y:S04]  /*11dd0*/  SHFL.IDX PT, R5, R2, 0x5, 0x181f ;  /* 0x00b81f0002057f89 */ /* 0x0022e800000e0000 */
[----:B--2---:R1:W2:Y:S02]  /*11de0*/  SHFL.IDX PT, R4, R3, 0x5, 0x181f ;  /* 0x00b81f0003047f89 */ /* 0x0042a400000e0000 */
.L_x_1568:
        /* <DEDUP_REMOVED lines=9> */
[-C--:B--2---:R-:W-:Y:S02]  /*11e80*/  @!P1 LEA R6, P3, R12, R4.reuse, 0x1 ;  /* 0x000000040c069211 */ /* 0x084fe400078608ff */
[----:B------:R-:W-:Y:S02]  /*11e90*/  @!P0 LEA R4, P2, R8, R4, 0x1 ;  /* 0x0000000408048211 */ /* 0x000fe400078408ff */
[-C--:B------:R-:W-:Y:S02]  /*11ea0*/  @!P1 LEA.HI.X R7, R12, R5.reuse, R13, 0x1, P3 ;  /* 0x000000050c079211 */ /* 0x080fe400018f0c0d */
[----:B---3--:R-:W-:-:S03]  /*11eb0*/  @!P0 LEA.HI.X R5, R8, R5, R9, 0x1, P2 ;  /* 0x0000000508058211 */ /* 0x008fc600010f0c09 */
[----:B------:R2:W-:Y:S04]  /*11ec0*/  @!P1 ST.E.128 [R6.64], RZ ;  /* 0x000000ff06009985 */ /* 0x0005e8000c101d06 */
[----:B------:R2:W-:Y:S02]  /*11ed0*/  @!P0 ST.E.128 [R4.64], RZ ;  /* 0x000000ff04008985 */ /* 0x0005e4000c101d06 */
.L_x_1536:
[----:B------:R-:W-:Y:S05]  /*11ee0*/  BSYNC B0 ;  /* 0x0000000000007941 */ /* 0x000fea0003800000 */
.L_x_1535:
[----:B------:R-:W-:Y:S05]  /*11ef0*/  BRA.DIV ~URZ, `(.L_x_1537) ;  /* 0x000011527f007947 */ /* 0x000fea000b800000 */
[----:B--23--:R2:W3:Y:S02]  /*11f00*/  SHFL.IDX PT, R5, R2, 0x6, 0x181f ;  /* 0x00d81f0002057f89 */ /* 0x00c4e400000e0000 */
.L_x_1569:
[----:B------:R-:W-:Y:S05]  /*11f10*/  BRA.DIV ~URZ, `(.L_x_1538) ;  /* 0x000011a27f007947 */ /* 0x000fea000b800000 */
[----:B------:R1:W2:Y:S02]  /*11f20*/  SHFL.IDX PT, R4, R3, 0x6, 0x181f ;  /* 0x00d81f0003047f89 */ /* 0x0002a400000e0000 */
.L_x_1570:
        /* <DEDUP_REMOVED lines=15> */
.L_x_1540:
[----:B------:R-:W-:Y:S05]  /*12020*/  BSYNC B0 ;  /* 0x0000000000007941 */ /* 0x000fea0003800000 */
.L_x_1539:
[----:B------:R-:W-:Y:S05]  /*12030*/  BRA.DIV ~URZ, `(.L_x_1541) ;  /* 0x000010e27f007947 */ /* 0x000fea000b800000 */
[----:B--2---:R2:W1:Y:S04]  /*12040*/  SHFL.IDX PT, R6, R2, 0x7, 0x181f ;  /* 0x00f81f0002067f89 */ /* 0x00446800000e0000 */
[----:B-1--4-:R-:W1:Y:S02]  /*12050*/  SHFL.IDX PT, R3, R3, 0x7, 0x181f ;  /* 0x00f81f0003037f89 */ /* 0x012e6400000e0000 */
.L_x_1571:
[----:B------:R-:W-:-:S04]  /*12060*/  IADD3 R0, R0, 0x70, RZ ;  /* 0x0000007000007810 */ /* 0x000fc80007ffe0ff */
[----:B------:R-:W-:-:S13]  /*12070*/  ISETP.GE.AND P0, PT, R0, R11, PT ;  /* 0x0000000b0000720c */ /* 0x000fda0003f06270 */
[----:B------:R-:W-:Y:S05]  /*12080*/  @P0 BRA `(.L_x_1513) ;  /* 0x000000b000000947 */ /* 0x000fea0003800000 */
[----:B------:R-:W4:Y:S04]  /*12090*/  LDL.64 R12, [R1+0x10] ;  /* 0x00001000010c7983 */ /* 0x000f280000100a00 */
[----:B------:R-:W5:Y:S04]  /*120a0*/  LDL R7, [R1+0x3c] ;  /* 0x00003c0001077983 */ /* 0x000f680000100800 */
[----:B--2---:R-:W2:Y:S01]  /*120b0*/  LDL R8, [R1+0x48] ;  /* 0x0000480001087983 */ /* 0x004ea20000100800 */
[----:B----4-:R-:W-:Y:S02]  /*120c0*/  ISETP.GE.AND P1, PT, R12, c[0x0][0x3c8], PT ;  /* 0x0000f2000c007a0c */ /* 0x010fe40003f26270 */
[----:B-----5:R-:W-:-:S11]  /*120d0*/  ISETP.GE.AND P0, PT, R7, c[0x0][0x3c8], PT ;  /* 0x0000f20007007a0c */ /* 0x020fd60003f06270 */
[CC--:B-1----:R-:W-:Y:S02]  /*120e0*/  @!P1 LEA R4, P3, R12.reuse, R3.reuse, 0x1 ;  /* 0x000000030c049211 */ /* 0x0c2fe400078608ff */
[C---:B------:R-:W-:Y:S02]  /*120f0*/  @!P0 LEA R2, P2, R7.reuse, R3, 0x1 ;  /* 0x0000000307028211 */ /* 0x040fe400078408ff */
[-C--:B---3--:R-:W-:Y:S02]  /*12100*/  @!P1 LEA.HI.X R5, R12, R6.reuse, R13, 0x1, P3 ;  /* 0x000000060c059211 */ /* 0x088fe400018f0c0d */
[----:B--2---:R-:W-:-:S03]  /*12110*/  @!P0 LEA.HI.X R3, R7, R6, R8, 0x1, P2 ;  /* 0x0000000607038211 */ /* 0x004fc600010f0c08 */
[----:B------:R1:W-:Y:S04]  /*12120*/  @!P1 ST.E.128 [R4.64], RZ ;  /* 0x000000ff04009985 */ /* 0x0003e8000c101d06 */
[----:B------:R1:W-:Y:S02]  /*12130*/  @!P0 ST.E.128 [R2.64], RZ ;  /* 0x000000ff02008985 */ /* 0x0003e4000c101d06 */
.L_x_1513:
[----:B------:R-:W-:Y:S05]  /*12140*/  BSYNC B1 ;  /* 0x0000000000017941 */ /* 0x000fea0003800000 */
.L_x_1496:
[----:B--2---:R-:W2:Y:S02]  /*12150*/  LDL R0, [R1+0x84] ;  /* 0x0000840001007983 */ /* 0x004ea40000100800 */
[----:B--2---:R-:W-:-:S13]  /*12160*/  ISETP.NE.AND P0, PT, R0, RZ, PT ;  /* 0x000000ff0000720c */ /* 0x004fda0003f05270 */
[----:B------:R-:W-:Y:S01]  /*12170*/  @P0 WARPSYNC 0xffffffff ;  /* 0xffffffff00000948 */ /* 0x000fe20003800000 */
[----:B------:R-:W-:Y:S06]  /*12180*/  @P0 BAR.SYNC.DEFER_BLOCKING 0x5, 0x80 ;  /* 0x0142000000000b1d */ /* 0x000fec0000010000 */
[----:B------:R-:W2:Y:S04]  /*12190*/  @P0 LDS R0, [0x10100] ;  /* 0x01010000ff000984 */ /* 0x000ea80000000800 */
[----:B--2---:R2:W-:Y:S04]  /*121a0*/  @P0 STL [R1+0x5c], R0 ;  /* 0x00005c0001000387 */ /* 0x0045e80000100800 */
[----:B------:R-:W-:Y:S06]  /*121b0*/  @P0 BAR.ARV 0x4, 0x80 ;  /* 0x0102000000000b1d */ /* 0x000fec0000002000 */
[----:B------:R-:W-:Y:S05]  /*121c0*/  @P0 BRA `(.L_x_1542) ;  /* 0x0000007000000947 */ /* 0x000fea0003800000 */
[----:B------:R-:W-:Y:S05]  /*121d0*/  BRA.DIV ~URZ, `(.L_x_1543) ;  /* 0x000010127f007947 */ /* 0x000fea000b800000 */
[----:B--2---:R2:W4:Y:S02]  /*121e0*/  SHFL.IDX PT, R0, R73, RZ, 0x1f ;  /* 0x00001fff49007589 */ /* 0x00452400000e0000 */
.L_x_1572:
[----:B------:R-:W-:Y:S01]  /*121f0*/  WARPSYNC 0xffffffff ;  /* 0xffffffff00007948 */ /* 0x000fe20003800000 */
[----:B------:R-:W-:Y:S06]  /*12200*/  BAR.SYNC.DEFER_BLOCKING 0x4, 0x80 ;  /* 0x0102000000007b1d */ /* 0x000fec0000010000 */
[----:B----4-:R4:W-:Y:S04]  /*12210*/  STL [R1+0x5c], R0 ;  /* 0x00005c0001007387 */ /* 0x0109e80000100800 */
[----:B------:R4:W-:Y:S04]  /*12220*/  @!P4 STS [0x10100], R73 ;  /* 0x01010049ff00c388 */ /* 0x0009e80000000800 */
[----:B------:R-:W-:Y:S06]  /*12230*/  BAR.ARV 0x5, 0x80 ;  /* 0x0142000000007b1d */ /* 0x000fec0000002000 */
.L_x_1542:
[----:B--2-4-:R-:W2:Y:S02]  /*12240*/  LDL R0, [R1+0x5c] ;  /* 0x00005c0001007983 */ /* 0x014ea40000100800 */
[----:B--2---:R-:W-:-:S13]  /*12250*/  ISETP.GE.AND P0, PT, R0, c[0x0][0x538], PT ;  /* 0x00014e0000007a0c */ /* 0x004fda0003f06270 */
[----:B-1-3-5:R-:W-:Y:S01]  /*12260*/  @P0 CALL.REL.NOINC `(.L_x_1544) ;  /* 0x0000001000000944 */ /* 0x02afe20003c00000 */
[----:B------:R-:W-:Y:S05]  /*12270*/  BRA `(.L_x_1545) ;  /* 0xfffee72000007947 */ /* 0x000fea000383ffff */
.L_x_1544:
[----:B------:R-:W-:Y:S05]  /*12280*/  EXIT ;  /* 0x000000000000794d */ /* 0x000fea0003800000 */
.L_x_1460:
[----:B------:R-:W-:Y:S01]  /*12290*/  IMAD.MOV.U32 R10, RZ, RZ, R2 ;  /* 0x000000ffff0a7224 */ /* 0x000fe200078e0002 */
[----:B------:R-:W-:Y:S01]  /*122a0*/  MOV R7, RZ ;  /* 0x000000ff00077202 */ /* 0x000fe20000000f00 */
[----:B-1----:R-:W-:Y:S01]  /*122b0*/  IMAD.MOV.U32 R4, RZ, RZ, 0x181f ;  /* 0x0000181fff047424 */ /* 0x002fe200078e00ff */
[----:B------:R-:W-:Y:S02]  /*122c0*/  MOV R8, 0x122e0 ;  /* 0x000122e000087802 */ /* 0x000fe40000000f00 */
[----:B------:R-:W-:Y:S05]  /*122d0*/  CALL.REL.NOINC `($__internal_5_$__cuda_sm70_shflsync_idx_p) ;  /* 0x00000fc000007944 */ /* 0x000fea0003c00000 */
[----:B------:R-:W-:Y:S01]  /*122e0*/  MOV R5, R4 ;  /* 0x0000000400057202 */ /* 0x000fe20000000f00 */
[----:B------:R-:W-:Y:S05]  /*122f0*/  BRA `(.L_x_1546) ;  /* 0xfffef55000007947 */ /* 0x000fea000383ffff */
.L_x_1461:
[----:B------:R-:W-:Y:S01]  /*12300*/  IMAD.MOV.U32 R10, RZ, RZ, R3 ;  /* 0x000000ffff0a7224 */ /* 0x000fe200078e0003 */
[----:B------:R-:W-:Y:S01]  /*12310*/  MOV R7, RZ ;  /* 0x000000ff00077202 */ /* 0x000fe20000000f00 */
[----:B-1----:R-:W-:Y:S01]  /*12320*/  IMAD.MOV.U32 R4, RZ, RZ, 0x181f ;  /* 0x0000181fff047424 */ /* 0x002fe200078e00ff */
[----:B------:R-:W-:Y:S02]  /*12330*/  MOV R8, 0x12350 ;  /* 0x0001235000087802 */ /* 0x000fe40000000f00 */
[----:B--23--:R-:W-:Y:S05]  /*12340*/  CALL.REL.NOINC `($__internal_5_$__cuda_sm70_shflsync_idx_p) ;  /* 0x00000f5000007944 */ /* 0x00cfea0003c00000 */
[----:B------:R-:W-:Y:S05]  /*12350*/  BRA `(.L_x_1547) ;  /* 0xfffef51000007947 */ /* 0x000fea000383ffff */
.L_x_1464:
[----:B------:R-:W-:Y:S01]  /*12360*/  IMAD.MOV.U32 R10, RZ, RZ, R2 ;  /* 0x000000ffff0a7224 */ /* 0x000fe200078e0002 */
[----:B--2---:R-:W-:Y:S01]  /*12370*/  MOV R7, 0x1 ;  /* 0x0000000100077802 */ /* 0x004fe20000000f00 */
[----:B----4-:R-:W-:Y:S01]  /*12380*/  IMAD.MOV.U32 R4, RZ, RZ, 0x181f ;  /* 0x0000181fff047424 */ /* 0x010fe200078e00ff */
[----:B------:R-:W-:-:S02]  /*12390*/  MOV R8, 0x123b0 ;  /* 0x000123b000087802 */ /* 0x000fc40000000f00 */
[----:B-1-3--:R-:W-:Y:S05]  /*123a0*/  CALL.REL.NOINC `($__internal_5_$__cuda_sm70_shflsync_idx_p) ;  /* 0x00000ef000007944 */ /* 0x00afea0003c00000 */
[----:B------:R-:W-:Y:S01]  /*123b0*/  IMAD.MOV.U32 R5, RZ, RZ, R4 ;  /* 0x000000ffff057224 */ /* 0x000fe200078e0004 */
[----:B------:R-:W-:Y:S01]  /*123c0*/  MOV R7, 0x1 ;  /* 0x0000000100077802 */ /* 0x000fe20000000f00 */
[----:B------:R-:W-:Y:S01]  /*123d0*/  IMAD.MOV.U32 R10, RZ, RZ, R3 ;  /* 0x000000ffff0a7224 */ /* 0x000fe200078e0003 */
[----:B------:R-:W-:-:S02]  /*123e0*/  MOV R4, 0x181f ;  /* 0x0000181f00047802 */ /* 0x000fc40000000f00 */
[----:B------:R-:W-:Y:S02]  /*123f0*/  MOV R8, 0x12410 ;  /* 0x0001241000087802 */ /* 0x000fe40000000f00 */
[----:B------:R-:W-:Y:S05]  /*12400*/  CALL.REL.NOINC `($__internal_5_$__cuda_sm70_shflsync_idx_p) ;  /* 0x00000e9000007944 */ /* 0x000fea0003c00000 */
[----:B------:R-:W-:Y:S05]  /*12410*/  BRA `(.L_x_1548) ;  /* 0xfffef5a000007947 */ /* 0x000fea000383ffff */
.L_x_1467:
[----:B------:R-:W-:Y:S01]  /*12420*/  IMAD.MOV.U32 R10, RZ, RZ, R2 ;  /* 0x000000ffff0a7224 */ /* 0x000fe200078e0002 */
[----:B--2---:R-:W-:Y:S01]  /*12430*/  MOV R7, 0x2 ;  /* 0x0000000200077802 */ /* 0x004fe20000000f00 */
[----:B----4-:R-:W-:Y:S01]  /*12440*/  IMAD.MOV.U32 R4, RZ, RZ, 0x181f ;  /* 0x0000181fff047424 */ /* 0x010fe200078e00ff */
[----:B------:R-:W-:Y:S02]  /*12450*/  MOV R8, 0x12470 ;  /* 0x0001247000087802 */ /* 0x000fe40000000f00 */
[----:B-1-3--:R-:W-:Y:S05]  /*12460*/  CALL.REL.NOINC `($__internal_5_$__cuda_sm70_shflsync_idx_p) ;  /* 0x00000e3000007944 */ /* 0x00afea0003c00000 */
[----:B------:R-:W-:Y:S01]  /*12470*/  MOV R5, R4 ;  /* 0x0000000400057202 */ /* 0x000fe20000000f00 */
[----:B------:R-:W-:Y:S05]  /*12480*/  BRA `(.L_x_1549) ;  /* 0xfffef66000007947 */ /* 0x000fea000383ffff */
.L_x_1468:
[----:B------:R-:W-:Y:S01]  /*12490*/  IMAD.MOV.U32 R10, RZ, RZ, R3 ;  /* 0x000000ffff0a7224 */ /* 0x000fe200078e0003 */
[----:B------:R-:W-:Y:S01]  /*124a0*/  MOV R7, 0x2 ;  /* 0x0000000200077802 */ /* 0x000fe20000000f00 */
[----:B----4-:R-:W-:Y:S01]  /*124b0*/  IMAD.MOV.U32 R4, RZ, RZ, 0x181f ;  /* 0x0000181fff047424 */ /* 0x010fe200078e00ff */
[----:B------:R-:W-:Y:S02]  /*124c0*/  MOV R8, 0x124e0 ;  /* 0x000124e000087802 */ /* 0x000fe40000000f00 */
[----:B-123--:R-:W-:Y:S05]  /*124d0*/  CALL.REL.NOINC `($__internal_5_$__cuda_sm70_shflsync_idx_p) ;  /* 0x00000dc000007944 */ /* 0x00efea0003c00000 */
[----:B------:R-:W-:Y:S05]  /*124e0*/  BRA `(.L_x_1550) ;  /* 0xfffef62000007947 */ /* 0x000fea000383ffff */
.L_x_1471:
[----:B------:R-:W-:Y:S01]  /*124f0*/  IMAD.MOV.U32 R10, RZ, RZ, R2 ;  /* 0x000000ffff0a7224 */ /* 0x000fe200078e0002 */
[----:B-1----:R-:W-:Y:S01]  /*12500*/  MOV R7, 0x3 ;  /* 0x0000000300077802 */ /* 0x002fe20000000f00 */
[----:B------:R-:W-:Y:S01]  /*12510*/  IMAD.MOV.U32 R4, RZ, RZ, 0x181f ;  /* 0x0000181fff047424 */ /* 0x000fe200078e00ff */
[----:B------:R-:W-:-:S02]  /*12520*/  MOV R8, 0x12540 ;  /* 0x0001254000087802 */ /* 0x000fc40000000f00 */
[----:B--234-:R-:W-:Y:S05]  /*12530*/  CALL.REL.NOINC `($__internal_5_$__cuda_sm70_shflsync_idx_p) ;  /* 0x00000d6000007944 */ /* 0x01cfea0003c00000 */
[----:B------:R-:W-:Y:S01]  /*12540*/  IMAD.MOV.U32 R5, RZ, RZ, R4 ;  /* 0x000000ffff057224 */ /* 0x000fe200078e0004 */
[----:B------:R-:W-:Y:S01]  /*12550*/  MOV R7, 0x3 ;  /* 0x0000000300077802 */ /* 0x000fe20000000f00 */
[----:B------:R-:W-:Y:S01]  /*12560*/  IMAD.MOV.U32 R10, RZ, RZ, R3 ;  /* 0x000000ffff0a7224 */ /* 0x000fe200078e0003 */
[----:B------:R-:W-:-:S02]  /*12570*/  MOV R4, 0x181f ;  /* 0x0000181f00047802 */ /* 0x000fc40000000f00 */
[----:B------:R-:W-:Y:S02]  /*12580*/  MOV R8, 0x125a0 ;  /* 0x000125a000087802 */ /* 0x000fe40000000f00 */
[----:B------:R-:W-:Y:S05]  /*12590*/  CALL.REL.NOINC `($__internal_5_$__cuda_sm70_shflsync_idx_p) ;  /* 0x00000d0000007944 */ /* 0x000fea0003c00000 */
[----:B------:R-:W-:Y:S05]  /*125a0*/  BRA `(.L_x_1551) ;  /* 0xfffef6a000007947 */ /* 0x000fea000383ffff */
.L_x_1474:
[----:B------:R-:W-:Y:S01]  /*125b0*/  IMAD.MOV.U32 R10, RZ, RZ, R2 ;  /* 0x000000ffff0a7224 */ /* 0x000fe200078e0002 */
[----:B--2---:R-:W-:Y:S01]  /*125c0*/  MOV R7, 0x4 ;  /* 0x0000000400077802 */ /* 0x004fe20000000f00 */
[----:B------:R-:W-:Y:S01]  /*125d0*/  IMAD.MOV.U32 R4, RZ, RZ, 0x181f ;  /* 0x0000181fff047424 */ /* 0x000fe200078e00ff */
[----:B------:R-:W-:Y:S02]  /*125e0*/  MOV R8, 0x12600 ;  /* 0x0001260000087802 */ /* 0x000fe40000000f00 */
[----:B-1-34-:R-:W-:Y:S05]  /*125f0*/  CALL.REL.NOINC `($__internal_5_$__cuda_sm70_shflsync_idx_p) ;  /* 0x00000ca000007944 */ /* 0x01afea0003c00000 */
[----:B------:R-:W-:Y:S01]  /*12600*/  MOV R5, R4 ;  /* 0x0000000400057202 */ /* 0x000fe20000000f00 */
[----:B------:R-:W-:Y:S05]  /*12610*/  BRA `(.L_x_1552) ;  /* 0xfffef76000007947 */ /* 0x000fea000383ffff */
.L_x_1475:
[----:B------:R-:W-:Y:S01]  /*12620*/  IMAD.MOV.U32 R10, RZ, RZ, R3 ;  /* 0x000000ffff0a7224 */ /* 0x000fe200078e0003 */
[----:B------:R-:W-:Y:S01]  /*12630*/  MOV R7, 0x4 ;  /* 0x0000000400077802 */ /* 0x000fe20000000f00 */
[----:B------:R-:W-:Y:S01]  /*12640*/  IMAD.MOV.U32 R4, RZ, RZ, 0x181f ;  /* 0x0000181fff047424 */ /* 0x000fe200078e00ff */
[----:B------:R-:W-:Y:S02]  /*12650*/  MOV R8, 0x12670 ;  /* 0x0001267000087802 */ /* 0x000fe40000000f00 */
[----:B-1234-:R-:W-:Y:S05]  /*12660*/  CALL.REL.NOINC `($__internal_5_$__cuda_sm70_shflsync_idx_p) ;  /* 0x00000c3000007944 */ /* 0x01efea0003c00000 */
[----:B------:R-:W-:Y:S05]  /*12670*/  BRA `(.L_x_1553) ;  /* 0xfffef72000007947 */ /* 0x000fea000383ffff */
.L_x_1478:
[----:B------:R-:W-:Y:S01]  /*12680*/  IMAD.MOV.U32 R10, RZ, RZ, R2 ;  /* 0x000000ffff0a7224 */ /* 0x000fe200078e0002 */
[----:B--2---:R-:W-:Y:S01]  /*12690*/  MOV R7, 0x5 ;  /* 0x0000000500077802 */ /* 0x004fe20000000f00 */
[----:B------:R-:W-:Y:S01]  /*126a0*/  IMAD.MOV.U32 R4, RZ, RZ, 0x181f ;  /* 0x0000181fff047424 */ /* 0x000fe200078e00ff */
[----:B------:R-:W-:-:S02]  /*126b0*/  MOV R8, 0x126d0 ;  /* 0x000126d000087802 */ /* 0x000fc40000000f00 */
[----:B-1-34-:R-:W-:Y:S05]  /*126c0*/  CALL.REL.NOINC `($__internal_5_$__cuda_sm70_shflsync_idx_p) ;  /* 0x00000bd000007944 */ /* 0x01afea0003c00000 */
[----:B------:R-:W-:Y:S01]  /*126d0*/  IMAD.MOV.U32 R5, RZ, RZ, R4 ;  /* 0x000000ffff057224 */ /* 0x000fe200078e0004 */
[----:B------:R-:W-:Y:S01]  /*126e0*/  MOV R7, 0x5 ;  /* 0x0000000500077802 */ /* 0x000fe20000000f00 */
[----:B------:R-:W-:Y:S01]  /*126f0*/  IMAD.MOV.U32 R10, RZ, RZ, R3 ;  /* 0x000000ffff0a7224 */ /* 0x000fe200078e0003 */
[----:B------:R-:W-:-:S02]  /*12700*/  MOV R4, 0x181f ;  /* 0x0000181f00047802 */ /* 0x000fc40000000f00 */
[----:B------:R-:W-:Y:S02]  /*12710*/  MOV R8, 0x12730 ;  /* 0x0001273000087802 */ /* 0x000fe40000000f00 */
[----:B------:R-:W-:Y:S05]  /*12720*/  CALL.REL.NOINC `($__internal_5_$__cuda_sm70_shflsync_idx_p) ;  /* 0x00000b7000007944 */ /* 0x000fea0003c00000 */
[----:B------:R-:W-:Y:S05]  /*12730*/  BRA `(.L_x_1554) ;  /* 0xfffef7a000007947 */ /* 0x000fea000383ffff */
.L_x_1481:
[----:B------:R-:W-:Y:S01]  /*12740*/  IMAD.MOV.U32 R10, RZ, RZ, R2 ;  /* 0x000000ffff0a7224 */ /* 0x000fe200078e0002 */
[----:B-1----:R-:W-:Y:S01]  /*12750*/  MOV R7, 0x6 ;  /* 0x0000000600077802 */ /* 0x002fe20000000f00 */
[----:B------:R-:W-:Y:S01]  /*12760*/  IMAD.MOV.U32 R4, RZ, RZ, 0x181f ;  /* 0x0000181fff047424 */ /* 0x000fe200078e00ff */
[----:B------:R-:W-:Y:S02]  /*12770*/  MOV R8, 0x12790 ;  /* 0x0001279000087802 */ /* 0x000fe40000000f00 */
[----:B--234-:R-:W-:Y:S05]  /*12780*/  CALL.REL.NOINC `($__internal_5_$__cuda_sm70_shflsync_idx_p) ;  /* 0x00000b1000007944 */ /* 0x01cfea0003c00000 */
[----:B------:R-:W-:Y:S01]  /*12790*/  MOV R5, R4 ;  /* 0x0000000400057202 */ /* 0x000fe20000000f00 */
[----:B------:R-:W-:Y:S05]  /*127a0*/  BRA `(.L_x_1555) ;  /* 0xfffef86000007947 */ /* 0x000fea000383ffff */
.L_x_1482:
[----:B------:R-:W-:Y:S01]  /*127b0*/  IMAD.MOV.U32 R10, RZ, RZ, R3 ;  /* 0x000000ffff0a7224 */ /* 0x000fe200078e0003 */
[----:B------:R-:W-:Y:S01]  /*127c0*/  MOV R7, 0x6 ;  /* 0x0000000600077802 */ /* 0x000fe20000000f00 */
[----:B------:R-:W-:Y:S01]  /*127d0*/  IMAD.MOV.U32 R4, RZ, RZ, 0x181f ;  /* 0x0000181fff047424 */ /* 0x000fe200078e00ff */
[----:B------:R-:W-:Y:S02]  /*127e0*/  MOV R8, 0x12800 ;  /* 0x0001280000087802 */ /* 0x000fe40000000f00 */
[----:B-1234-:R-:W-:Y:S05]  /*127f0*/  CALL.REL.NOINC `($__internal_5_$__cuda_sm70_shflsync_idx_p) ;  /* 0x00000aa000007944 */ /* 0x01efea0003c00000 */
[----:B------:R-:W-:Y:S05]  /*12800*/  BRA `(.L_x_1556) ;  /* 0xfffef82000007947 */ /* 0x000fea000383ffff */
.L_x_1485:
        /* <DEDUP_REMOVED lines=11> */
[----:B------:R-:W-:Y:S01]  /*128c0*/  MOV R3, R4 ;  /* 0x0000000400037202 */ /* 0x000fe20000000f00 */
[----:B------:R-:W-:Y:S05]  /*128d0*/  BRA `(.L_x_1557) ;  /* 0xfffef89000007947 */ /* 0x000fea000383ffff */
.L_x_1492:
[----:B------:R1:W5:Y:S01]  /*128e0*/  LDL R0, [R1+0x4] ;  /* 0x0000040001007983 */ /* 0x0003620000100800 */
[----:B------:R-:W-:Y:S02]  /*128f0*/  MOV R3, 0x2 ;  /* 0x0000000200037802 */ /* 0x000fe40000000f00 */
[----:B------:R-:W-:Y:S02]  /*12900*/  MOV R2, 0x12920 ;  /* 0x0001292000027802 */ /* 0x000fe40000000f00 */
[----:B-1---5:R-:W-:Y:S05]  /*12910*/  CALL.REL.NOINC `($__internal_4_$__cuda_sm70_shflsync_bfly_p) ;  /* 0x0000094000007944 */ /* 0x022fea0003c00000 */
[----:B------:R-:W-:Y:S01]  /*12920*/  MOV R4, R8 ;  /* 0x0000000800047202 */ /* 0x000fe20000000f00 */
[----:B------:R-:W-:Y:S05]  /*12930*/  BRA `(.L_x_1558) ;  /* 0xffffc4c000007947 */ /* 0x000fea000383ffff */
.L_x_1493:
[----:B------:R-:W-:Y:S01]  /*12940*/  IMAD.MOV.U32 R0, RZ, RZ, R4 ;  /* 0x000000ffff007224 */ /* 0x000fe200078e0004 */
[----:B------:R-:W-:Y:S02]  /*12950*/  MOV R3, 0x1 ;  /* 0x0000000100037802 */ /* 0x000fe40000000f00 */
[----:B------:R-:W-:Y:S02]  /*12960*/  MOV R2, 0x12980 ;  /* 0x0001298000027802 */ /* 0x000fe40000000f00 */
[----:B-----5:R-:W-:Y:S05]  /*12970*/  CALL.REL.NOINC `($__internal_4_$__cuda_sm70_shflsync_bfly_p) ;  /* 0x000008e000007944 */ /* 0x020fea0003c00000 */
[----:B------:R1:W5:Y:S01]  /*12980*/  LDL R0, [R1+0x18] ;  /* 0x0000180001007983 */ /* 0x0003620000100800 */
[----:B------:R-:W-:Y:S01]  /*12990*/  FADD.FTZ R4, R4, R8 ;  /* 0x0000000804047221 */ /* 0x000fe20000010000 */
[----:B------:R-:W-:-:S02]  /*129a0*/  MOV R3, 0x2 ;  /* 0x0000000200037802 */ /* 0x000fc40000000f00 */
[----:B------:R-:W-:Y:S02]  /*129b0*/  MOV R2, 0x129d0 ;  /* 0x000129d000027802 */ /* 0x000fe40000000f00 */
[----:B-1---5:R-:W-:Y:S05]  /*129c0*/  CALL.REL.NOINC `($__internal_4_$__cuda_sm70_shflsync_bfly_p) ;  /* 0x0000089000007944 */ /* 0x022fea0003c00000 */
[----:B------:R-:W2:Y:S01]  /*129d0*/  LDL.LU R0, [R1+0x18] ;  /* 0x0000180001007983 */ /* 0x000ea20000300800 */
[----:B------:R-:W-:Y:S02]  /*129e0*/  MOV R3, 0x1 ;  /* 0x0000000100037802 */ /* 0x000fe40000000f00 */
[----:B------:R-:W-:Y:S01]  /*129f0*/  MOV R2, 0x12a30 ;  /* 0x00012a3000027802 */ /* 0x000fe20000000f00 */
[----:B--2---:R-:W-:-:S05]  /*12a00*/  FADD.FTZ R5, R0, R8 ;  /* 0x0000000800057221 */ /* 0x004fca0000010000 */
[----:B------:R-:W-:Y:S02]  /*12a10*/  MOV R0, R5 ;  /* 0x0000000500007202 */ /* 0x000fe40000000f00 */
[----:B------:R-:W-:Y:S05]  /*12a20*/  CALL.REL.NOINC `($__internal_4_$__cuda_sm70_shflsync_bfly_p) ;  /* 0x0000083000007944 */ /* 0x000fea0003c00000 */
[----:B------:R1:W5:Y:S01]  /*12a30*/  LDL R0, [R1+0x1c] ;  /* 0x00001c0001007983 */ /* 0x0003620000100800 */
[----:B------:R-:W-:Y:S01]  /*12a40*/  FADD.FTZ R5, R5, R8 ;  /* 0x0000000805057221 */ /* 0x000fe20000010000 */
[----:B------:R-:W-:Y:S02]  /*12a50*/  MOV R3, 0x2 ;  /* 0x0000000200037802 */ /* 0x000fe40000000f00 */
        /* <DEDUP_REMOVED lines=19> */
[----:B------:R-:W-:Y:S05]  /*12b90*/  BRA `(.L_x_1559) ;  /* 0xffffc39000007947 */ /* 0x000fea000383ffff */
.L_x_1516:
[----:B------:R-:W-:Y:S01]  /*12ba0*/  IMAD.MOV.U32 R10, RZ, RZ, R2 ;  /* 0x000000ffff0a7224 */ /* 0x000fe200078e0002 */
[----:B------:R-:W-:Y:S01]  /*12bb0*/  MOV R7, RZ ;  /* 0x000000ff00077202 */ /* 0x000fe20000000f00 */
[----:B------:R-:W-:Y:S01]  /*12bc0*/  IMAD.MOV.U32 R4, RZ, RZ, 0x181f ;  /* 0x0000181fff047424 */ /* 0x000fe200078e00ff */
[----:B------:R-:W-:Y:S02]  /*12bd0*/  MOV R8, 0x12bf0 ;  /* 0x00012bf000087802 */ /* 0x000fe40000000f00 */
[----:B------:R-:W-:Y:S05]  /*12be0*/  CALL.REL.NOINC `($__internal_5_$__cuda_sm70_shflsync_idx_p) ;  /* 0x000006b000007944 */ /* 0x000fea0003c00000 */
[----:B------:R-:W-:Y:S01]  /*12bf0*/  MOV R5, R4 ;  /* 0x0000000400057202 */ /* 0x000fe20000000f00 */
[----:B------:R-:W-:Y:S05]  /*12c00*/  BRA `(.L_x_1560) ;  /* 0xffffeba000007947 */ /* 0x000fea000383ffff */
.L_x_1517:
[----:B------:R-:W-:Y:S01]  /*12c10*/  IMAD.MOV.U32 R10, RZ, RZ, R3 ;  /* 0x000000ffff0a7224 */ /* 0x000fe200078e0003 */
[----:B------:R-:W-:Y:S01]  /*12c20*/  MOV R7, RZ ;  /* 0x000000ff00077202 */ /* 0x000fe20000000f00 */
[----:B------:R-:W-:Y:S01]  /*12c30*/  IMAD.MOV.U32 R4, RZ, RZ, 0x181f ;  /* 0x0000181fff047424 */ /* 0x000fe200078e00ff */
[----:B------:R-:W-:Y:S02]  /*12c40*/  MOV R8, 0x12c60 ;  /* 0x00012c6000087802 */ /* 0x000fe40000000f00 */
[----:B-12---:R-:W-:Y:S05]  /*12c50*/  CALL.REL.NOINC `($__internal_5_$__cuda_sm70_shflsync_idx_p) ;  /* 0x0000064000007944 */ /* 0x006fea0003c00000 */
[----:B------:R-:W-:Y:S05]  /*12c60*/  BRA `(.L_x_1561) ;  /* 0xffffeb6000007947 */ /* 0x000fea000383ffff */
.L_x_1520:
        /* <DEDUP_REMOVED lines=12> */
.L_x_1523:
[----:B------:R-:W-:Y:S01]  /*12d30*/  IMAD.MOV.U32 R10, RZ, RZ, R2 ;  /* 0x000000ffff0a7224 */ /* 0x000fe200078e0002 */
[----:B-1----:R-:W-:Y:S01]  /*12d40*/  MOV R7, 0x2 ;  /* 0x0000000200077802 */ /* 0x002fe20000000f00 */
[----:B----4-:R-:W-:Y:S01]  /*12d50*/  IMAD.MOV.U32 R4, RZ, RZ, 0x181f ;  /* 0x0000181fff047424 */ /* 0x010fe200078e00ff */
[----:B------:R-:W-:Y:S02]  /*12d60*/  MOV R8, 0x12d80 ;  /* 0x00012d8000087802 */ /* 0x000fe40000000f00 */
[----:B--23--:R-:W-:Y:S05]  /*12d70*/  CALL.REL.NOINC `($__internal_5_$__cuda_sm70_shflsync_idx_p) ;  /* 0x0000052000007944 */ /* 0x00cfea0003c00000 */
[----:B------:R-:W-:Y:S01]  /*12d80*/  MOV R5, R4 ;  /* 0x0000000400057202 */ /* 0x000fe20000000f00 */
[----:B------:R-:W-:Y:S05]  /*12d90*/  BRA `(.L_x_1563) ;  /* 0xffffec9000007947 */ /* 0x000fea000383ffff */
.L_x_1524:
[----:B------:R-:W-:Y:S01]  /*12da0*/  IMAD.MOV.U32 R10, RZ, RZ, R3 ;  /* 0x000000ffff0a7224 */ /* 0x000fe200078e0003 */
[----:B------:R-:W-:Y:S01]  /*12db0*/  MOV R7, 0x2 ;  /* 0x0000000200077802 */ /* 0x000fe20000000f00 */
[----:B----4-:R-:W-:Y:S01]  /*12dc0*/  IMAD.MOV.U32 R4, RZ, RZ, 0x181f ;  /* 0x0000181fff047424 */ /* 0x010fe200078e00ff */
[----:B------:R-:W-:Y:S02]  /*12dd0*/  MOV R8, 0x12df0 ;  /* 0x00012df000087802 */ /* 0x000fe40000000f00 */
[----:B-123--:R-:W-:Y:S05]  /*12de0*/  CALL.REL.NOINC `($__internal_5_$__cuda_sm70_shflsync_idx_p) ;  /* 0x000004b000007944 */ /* 0x00efea0003c00000 */
[----:B------:R-:W-:Y:S05]  /*12df0*/  BRA `(.L_x_1564) ;  /* 0xffffec5000007947 */ /* 0x000fea000383ffff */
.L_x_1527:
        /* <DEDUP_REMOVED lines=12> */
.L_x_1530:
[----:B------:R-:W-:Y:S01]  /*12ec0*/  IMAD.MOV.U32 R10, RZ, RZ, R2 ;  /* 0x000000ffff0a7224 */ /* 0x000fe200078e0002 */
[----:B--2---:R-:W-:Y:S01]  /*12ed0*/  MOV R7, 0x4 ;  /* 0x0000000400077802 */ /* 0x004fe20000000f00 */
[----:B---3--:R-:W-:Y:S01]  /*12ee0*/  IMAD.MOV.U32 R4, RZ, RZ, 0x181f ;  /* 0x0000181fff047424 */ /* 0x008fe200078e00ff */
[----:B------:R-:W-:Y:S02]  /*12ef0*/  MOV R8, 0x12f10 ;  /* 0x00012f1000087802 */ /* 0x000fe40000000f00 */
[----:B-1--4-:R-:W-:Y:S05]  /*12f00*/  CALL.REL.NOINC `($__internal_5_$__cuda_sm70_shflsync_idx_p) ;  /* 0x0000039000007944 */ /* 0x012fea0003c00000 */
[----:B------:R-:W-:Y:S01]  /*12f10*/  MOV R5, R4 ;  /* 0x0000000400057202 */ /* 0x000fe20000000f00 */
[----:B------:R-:W-:Y:S05]  /*12f20*/  BRA `(.L_x_1566) ;  /* 0xffffed7000007947 */ /* 0x000fea000383ffff */
.L_x_1531:
[----:B------:R-:W-:Y:S01]  /*12f30*/  IMAD.MOV.U32 R10, RZ, RZ, R3 ;  /* 0x000000ffff0a7224 */ /* 0x000fe200078e0003 */
[----:B------:R-:W-:Y:S01]  /*12f40*/  MOV R7, 0x4 ;  /* 0x0000000400077802 */ /* 0x000fe20000000f00 */
[----:B---3--:R-:W-:Y:S01]  /*12f50*/  IMAD.MOV.U32 R4, RZ, RZ, 0x181f ;  /* 0x0000181fff047424 */ /* 0x008fe200078e00ff */
[----:B------:R-:W-:Y:S02]  /*12f60*/  MOV R8, 0x12f80 ;  /* 0x00012f8000087802 */ /* 0x000fe40000000f00 */
[----:B-12-4-:R-:W-:Y:S05]  /*12f70*/  CALL.REL.NOINC `($__internal_5_$__cuda_sm70_shflsync_idx_p) ;  /* 0x0000032000007944 */ /* 0x016fea0003c00000 */
[----:B------:R-:W-:Y:S05]  /*12f80*/  BRA `(.L_x_1567) ;  /* 0xffffed3000007947 */ /* 0x000fea000383ffff */
.L_x_1534:
[----:B------:R-:W-:Y:S01]  /*12f90*/  IMAD.MOV.U32 R10, RZ, RZ, R2 ;  /* 0x000000ffff0a7224 */ /* 0x000fe200078e0002 */
[----:B-1----:R-:W-:Y:S01]  /*12fa0*/  MOV R7, 0x5 ;  /* 0x0000000500077802 */ /* 0x002fe20000000f00 */
[----:B--2---:R-:W-:Y:S01]  /*12fb0*/  IMAD.MOV.U32 R4, RZ, RZ, 0x181f ;  /* 0x0000181fff047424 */ /* 0x004fe200078e00ff */
[----:B------:R-:W-:-:S02]  /*12fc0*/  MOV R8, 0x12fe0 ;  /* 0x00012fe000087802 */ /* 0x000fc40000000f00 */
[----:B---34-:R-:W-:Y:S05]  /*12fd0*/  CALL.REL.NOINC `($__internal_5_$__cuda_sm70_shflsync_idx_p) ;  /* 0x000002c000007944 */ /* 0x018fea0003c00000 */
[----:B------:R-:W-:Y:S01]  /*12fe0*/  IMAD.MOV.U32 R5, RZ, RZ, R4 ;  /* 0x000000ffff057224 */ /* 0x000fe200078e0004 */
[----:B------:R-:W-:Y:S01]  /*12ff0*/  MOV R7, 0x5 ;  /* 0x0000000500077802 */ /* 0x000fe20000000f00 */
[----:B------:R-:W-:Y:S01]  /*13000*/  IMAD.MOV.U32 R10, RZ, RZ, R3 ;  /* 0x000000ffff0a7224 */ /* 0x000fe200078e0003 */
[----:B------:R-:W-:-:S02]  /*13010*/  MOV R4, 0x181f ;  /* 0x0000181f00047802 */ /* 0x000fc40000000f00 */
[----:B------:R-:W-:Y:S02]  /*13020*/  MOV R8, 0x13040 ;  /* 0x0001304000087802 */ /* 0x000fe40000000f00 */
[----:B------:R-:W-:Y:S05]  /*13030*/  CALL.REL.NOINC `($__internal_5_$__cuda_sm70_shflsync_idx_p) ;  /* 0x0000026000007944 */ /* 0x000fea0003c00000 */
[----:B------:R-:W-:Y:S05]  /*13040*/  BRA `(.L_x_1568) ;  /* 0xffffeda000007947 */ /* 0x000fea000383ffff */
.L_x_1537:
[----:B------:R-:W-:Y:S01]  /*13050*/  IMAD.MOV.U32 R10, RZ, RZ, R2 ;  /* 0x000000ffff0a7224 */ /* 0x000fe200078e0002 */
[----:B--2---:R-:W-:Y:S01]  /*13060*/  MOV R7, 0x6 ;  /* 0x0000000600077802 */ /* 0x004fe20000000f00 */
[----:B------:R-:W-:Y:S01]  /*13070*/  IMAD.MOV.U32 R4, RZ, RZ, 0x181f ;  /* 0x0000181fff047424 */ /* 0x000fe200078e00ff */
[----:B------:R-:W-:Y:S02]  /*13080*/  MOV R8, 0x130a0 ;  /* 0x000130a000087802 */ /* 0x000fe40000000f00 */
[----:B-1-34-:R-:W-:Y:S05]  /*13090*/  CALL.REL.NOINC `($__internal_5_$__cuda_sm70_shflsync_idx_p) ;  /* 0x0000020000007944 */ /* 0x01afea0003c00000 */
[----:B------:R-:W-:Y:S01]  /*130a0*/  MOV R5, R4 ;  /* 0x0000000400057202 */ /* 0x000fe20000000f00 */
[----:B------:R-:W-:Y:S05]  /*130b0*/  BRA `(.L_x_1569) ;  /* 0xffffee5000007947 */ /* 0x000fea000383ffff */
.L_x_1538:
[----:B------:R-:W-:Y:S01]  /*130c0*/  IMAD.MOV.U32 R10, RZ, RZ, R3 ;  /* 0x000000ffff0a7224 */ /* 0x000fe200078e0003 */
[----:B------:R-:W-:Y:S01]  /*130d0*/  MOV R7, 0x6 ;  /* 0x0000000600077802 */ /* 0x000fe20000000f00 */
[----:B------:R-:W-:Y:S01]  /*130e0*/  IMAD.MOV.U32 R4, RZ, RZ, 0x181f ;  /* 0x0000181fff047424 */ /* 0x000fe200078e00ff */
[----:B------:R-:W-:Y:S02]  /*130f0*/  MOV R8, 0x13110 ;  /* 0x0001311000087802 */ /* 0x000fe40000000f00 */
[----:B-1234-:R-:W-:Y:S05]  /*13100*/  CALL.REL.NOINC `($__internal_5_$__cuda_sm70_shflsync_idx_p) ;  /* 0x0000019000007944 */ /* 0x01efea0003c00000 */
[----:B------:R-:W-:Y:S05]  /*13110*/  BRA `(.L_x_1570) ;  /* 0xffffee1000007947 */ /* 0x000fea000383ffff */
.L_x_1541:
        /* <DEDUP_REMOVED lines=13> */
.L_x_1543:
[----:B------:R-:W-:Y:S01]  /*131f0*/  IMAD.MOV.U32 R10, RZ, RZ, R73 ;  /* 0x000000ffff0a7224 */ /* 0x000fe200078e0049 */
[----:B------:R-:W-:Y:S01]  /*13200*/  MOV R7, RZ ;  /* 0x000000ff00077202 */ /* 0x000fe20000000f00 */
[----:B-1----:R-:W-:Y:S01]  /*13210*/  IMAD.MOV.U32 R4, RZ, RZ, 0x1f ;  /* 0x0000001fff047424 */ /* 0x002fe200078e00ff */
[----:B------:R-:W-:Y:S02]  /*13220*/  MOV R8, 0x13240 ;  /* 0x0001324000087802 */ /* 0x000fe40000000f00 */
[----:B--2345:R-:W-:Y:S05]  /*13230*/  CALL.REL.NOINC `($__internal_5_$__cuda_sm70_shflsync_idx_p) ;  /* 0x0000006000007944 */ /* 0x03cfea0003c00000 */
[----:B------:R-:W-:Y:S01]  /*13240*/  MOV R0, R4 ;  /* 0x0000000400007202 */ /* 0x000fe20000000f00 */
[----:B------:R-:W-:Y:S05]  /*13250*/  BRA `(.L_x_1572) ;  /* 0xffffef9000007947 */ /* 0x000fea000383ffff */
        .weak           $__internal_4_$__cuda_sm70_shflsync_bfly_p
        .type           $__internal_4_$__cuda_sm70_shflsync_bfly_p,@function
        .size           $__internal_4_$__cuda_sm70_shflsync_bfly_p,($__internal_5_$__cuda_sm70_shflsync_idx_p - $__internal_4_$__cuda_sm70_shflsync_bfly_p)
$__internal_4_$__cuda_sm70_shflsync_bfly_p:
[----:B------:R-:W-:Y:S04]  /*13260*/  WARPSYNC R9 ;  /* 0x0000000900007348 */ /* 0x000fe80003800000 */
[----:B------:R1:W2:Y:S02]  /*13270*/  SHFL.BFLY PT, R8, R0, R3, R10 ;  /* 0x0c00000300087389 */ /* 0x0002a400000e000a */
[----:B-1----:R-:W-:-:S04]  /*13280*/  MOV R3, 0x0 ;  /* 0x0000000000037802 */ /* 0x002fc80000000f00 */
[----:B--2---:R-:W-:Y:S05]  /*13290*/  RET.REL.NODEC R2 `(_ZN7cutlass13device_kernelIN5flash19enable_sm80_to_sm89INS1_16FlashAttnFwdSm80INS1_25CollectiveMainloopFwdSm80ILi4ELi1ELb0EN4cute5tupleIJNS5_1CILi128EEENS7_ILi64EEES8_EEELi128ENS_10bfloat16_tEfNS_4arch4Sm80ELb1ELb0ELb0ELb0ELb0ELb0ELb1ELb0EEENS1_21CollectiveEpilogueFwdINS6_IJS8_S8_S9_EEENS6_IJNS7_ILi1EEESH_SH_EEESB_SD_Li128ELb0ELb1ELb0ELb0EEENS1_30DynamicPersistentTileSchedulerILi128ELi128ELb0ELb1ELb0EEEEEEEEEvNT_6ParamsE) ;  /* 0xfffecd6002007950 */ /* 0x004fea0003c3ffff */
        .weak           $__internal_5_$__cuda_sm70_shflsync_idx_p
        .type           $__internal_5_$__cuda_sm70_shflsync_idx_p,@function
        .size           $__internal_5_$__cuda_sm70_shflsync_idx_p,(.L_x_1844 - $__internal_5_$__cuda_sm70_shflsync_idx_p)
$__internal_5_$__cuda_sm70_shflsync_idx_p:
[----:B------:R-:W-:-:S04]  /*132a0*/  MOV R9, 0xffffffff ;  /* 0xffffffff00097802 */ /* 0x000fc80000000f00 */
[----:B------:R-:W-:Y:S04]  /*132b0*/  WARPSYNC R9 ;  /* 0x0000000900007348 */ /* 0x000fe80003800000 */
[----:B------:R1:W2:Y:S02]  /*132c0*/  SHFL.IDX PT, R4, R10, R7, R4 ;  /* 0x000000070a047389 */ /* 0x0002a400000e0004 */
[----:B-1----:R-:W-:-:S04]  /*132d0*/  MOV R9, 0x0 ;  /* 0x0000000000097802 */ /* 0x002fc80000000f00 */
[----:B--2---:R-:W-:Y:S05]  /*132e0*/  RET.REL.NODEC R8 `(_ZN7cutlass13device_kernelIN5flash19enable_sm80_to_sm89INS1_16FlashAttnFwdSm80INS1_25CollectiveMainloopFwdSm80ILi4ELi1ELb0EN4cute5tupleIJNS5_1CILi128EEENS7_ILi64EEES8_EEELi128ENS_10bfloat16_tEfNS_4arch4Sm80ELb1ELb0ELb0ELb0ELb0ELb0ELb1ELb0EEENS1_21CollectiveEpilogueFwdINS6_IJS8_S8_S9_EEENS6_IJNS7_ILi1EEESH_SH_EEESB_SD_Li128ELb0ELb1ELb0ELb0EEENS1_30DynamicPersistentTileSchedulerILi128ELi128ELb0ELb1ELb0EEEEEEEEEvNT_6ParamsE) ;  /* 0xfffecd1008007950 */ /* 0x004fea0003c3ffff */
.L_x_1573:
        /* <DEDUP_REMOVED lines=9> */
.L_x_1844:


//--------------------- .text._ZN7cutlass13device_kernelIN5flash19enable_sm80_to_sm89INS1_16FlashAttnFwdSm80INS1_25CollectiveMainloopFwdSm80ILi4ELi1ELb0EN4cute5tupleIJNS5_1CILi128EEENS7_ILi64EEES8_EEELi128ENS_10bfloat16_tEfNS_4arch4Sm80ELb1ELb0ELb0ELb1ELb0ELb0ELb1ELb0EEENS1_21CollectiveEpilogueFwdINS6_IJS8_S8_S9_EEENS6_IJNS7_ILi1EEESH_SH_EEESB_SD_Li128ELb1ELb1ELb0ELb0EEENS1_19SingleTileSchedulerILb1ELb0ELb1ELi128EEEEEEEEEvNT_6ParamsE --------------------------
	.section	.text._ZN7cutlass13device_kernelIN5flash19enable_sm80_to_sm89INS1_16FlashAttnFwdSm80INS1_25CollectiveMainloopFwdSm80ILi4ELi1ELb0EN4cute5tupleIJNS5_1CILi128EEENS7_ILi64EEES8_EEELi128ENS_10bfloat16_tEfNS_4arch4Sm80ELb1ELb0ELb0ELb1ELb0ELb0ELb1ELb0EEENS1_21CollectiveEpilogueFwdINS6_IJS8_S8_S9_EEENS6_IJNS7_ILi1EEESH_SH_EEESB_SD_Li128ELb1ELb1ELb0ELb0EEENS1_19SingleTileSchedulerILb1ELb0ELb1ELi128EEEEEEEEEvNT_6ParamsE,"ax",@progbits
	.sectioninfo	@"SHI_REGISTERS=255"
	.align	128
.text._ZN7cutlass13device_kernelIN5flash19enable_sm80_to_sm89INS1_16FlashAttnFwdSm80INS1_25CollectiveMainloopFwdSm80ILi4ELi1ELb0EN4cute5tupleIJNS5_1CILi128EEENS7_ILi64EEES8_EEELi128ENS_10bfloat16_tEfNS_4arch4Sm80ELb1ELb0ELb0ELb1ELb0ELb0ELb1ELb0EEENS1_21CollectiveEpilogueFwdINS6_IJS8_S8_S9_EEENS6_IJNS7_ILi1EEESH_SH_EEESB_SD_Li128ELb1ELb1ELb0ELb0EEENS1_19SingleTileSchedulerILb1ELb0ELb1ELi128EEEEEEEEEvNT_6ParamsE:
        .type           _ZN7cutlass13device_kernelIN5flash19enable_sm80_to_sm89INS1_16FlashAttnFwdSm80INS1_25CollectiveMainloopFwdSm80ILi4ELi1ELb0EN4cute5tupleIJNS5_1CILi128EEENS7_ILi64EEES8_EEELi128ENS_10bfloat16_tEfNS_4arch4Sm80ELb1ELb0ELb0ELb1ELb0ELb0ELb1ELb0EEENS1_21CollectiveEpilogueFwdINS6_IJS8_S8_S9_EEENS6_IJNS7_ILi1EEESH_SH_EEESB_SD_Li128ELb1ELb1ELb0ELb0EEENS1_19SingleTileSchedulerILb1ELb0ELb1ELi128EEEEEEEEEvNT_6ParamsE,@function
        .size           _ZN7cutlass13device_kernelIN5flash19enable_sm80_to_sm89INS1_16FlashAttnFwdSm80INS1_25CollectiveMainloopFwdSm80ILi4ELi1ELb0EN4cute5tupleIJNS5_1CILi128EEENS7_ILi64EEES8_EEELi128ENS_10bfloat16_tEfNS_4arch4Sm80ELb1ELb0ELb0ELb1ELb0ELb0ELb1ELb0EEENS1_21CollectiveEpilogueFwdINS6_IJS8_S8_S9_EEENS6_IJNS7_ILi1EEESH_SH_EEESB_SD_Li128ELb1ELb1ELb0ELb0EEENS1_19SingleTileSchedulerILb1ELb0ELb1ELi128EEEEEEEEEvNT_6ParamsE,(.L_x_1847 - _ZN7cutlass13device_kernelIN5flash19enable_sm80_to_sm89INS1_16FlashAttnFwdSm80INS1_25CollectiveMainloopFwdSm80ILi4ELi1ELb0EN4cute5tupleIJNS5_1CILi128EEENS7_ILi64EEES8_EEELi128ENS_10bfloat16_tEfNS_4arch4Sm80ELb1ELb0ELb0ELb1ELb0ELb0ELb1ELb0EEENS1_21CollectiveEpilogueFwdINS6_IJS8_S8_S9_EEENS6_IJNS7_ILi1EEESH_SH_EEESB_SD_Li128ELb1ELb1ELb0ELb0EEENS1_19SingleTileSchedulerILb1ELb0ELb1ELi128EEEEEEEEEvNT_6ParamsE)
        .other          _ZN7cutlass13device_kernelIN5flash19enable_sm80_to_sm89INS1_16FlashAttnFwdSm80INS1_25CollectiveMainloopFwdSm80ILi4ELi1ELb0EN4cute5tupleIJNS5_1CILi128EEENS7_ILi64EEES8_EEELi128ENS_10bfloat16_tEfNS_4arch4Sm80ELb1ELb0ELb0ELb1ELb0ELb0ELb1ELb0EEENS1_21CollectiveEpilogueFwdINS6_IJS8_S8_S9_EEENS6_IJNS7_ILi1EEESH_SH_EEESB_SD_Li128ELb1ELb1ELb0ELb0EEENS1_19SingleTileSchedulerILb1ELb0ELb1ELi128EEEEEEEEEvNT_6ParamsE,@"STO_CUDA_ENTRY STV_DEFAULT"
_ZN7cutlass13device_kernelIN5flash19enable_sm80_to_sm89INS1_16FlashAttnFwdSm80INS1_25CollectiveMainloopFwdSm80ILi4ELi1ELb0EN4cute5tupleIJNS5_1CILi128EEENS7_ILi64EEES8_EEELi128ENS_10bfloat16_tEfNS_4arch4Sm80ELb1ELb0ELb0ELb1ELb0ELb0ELb1ELb0EEENS1_21CollectiveEpilogueFwdINS6_IJS8_S8_S9_EEENS6_IJNS7_ILi1EEESH_SH_EEESB_SD_Li128ELb1ELb1ELb0ELb0EEENS1_19SingleTileSchedulerILb1ELb0ELb1ELi128EEEEEEEEEvNT_6ParamsE:
        /* <DEDUP_REMOVED lines=17> */
.L_x_1575:
        /* <DEDUP_REMOVED lines=8> */
.L_x_1577:
[----:B------:R-:W-:-:S04]  /*0190*/  MOV R0, c[0x0][0x54c] ;  /* 0x0001530000007a02 */ /* 0x000fc80000000f00 */
.L_x_1576:
[----:B------:R-:W-:Y:S01]  /*01a0*/  USHF.L.U32 UR17, UR17, 0x7, URZ ;  /* 0x0000000711117899 */ /* 0x000fe2000800063f */
[----:B-----5:R-:W-:-:S05]  /*01b0*/  IMAD R0, R0, c[0x0][0x548], RZ ;  /* 0x0001520000007a24 */ /* 0x020fca00078e02ff */
[----:B------:R-:W-:-:S04]  /*01c0*/  ISETP.LE.AND P0, PT, R0, UR17, PT ;  /* 0x0000001100007c0c */ /* 0x000fc8000bf03270 */
[----:B------:R-:W-:-:S05]  /*01d0*/  SEL R0, R5, 0xffffffff, !P0 ;  /* 0xffffffff05007807 */ /* 0x000fca0004000000 */
[----:B------:R2:W-:Y:S01]  /*01e0*/  STL [R1+0x64], R0 ;  /* 0x0000640001007387 */ /* 0x0005e20000100800 */
[----:B------:R-:W-:Y:S05]  /*01f0*/  BRA `(.L_x_1578) ;  /* 0x0000013000007947 */ /* 0x000fea0003800000 */
.L_x_1574:
[----:B------:R-:W-:-:S04]  /*0200*/  ISETP.NE.U32.AND P0, PT, RZ, c[0x0][0x568], PT ;  /* 0x00015a00ff007a0c */ /* 0x000fc80003f05070 */
[----:B------:R-:W-:-:S13]  /*0210*/  ISETP.NE.AND.EX P0, PT, RZ, c[0x0][0x56c], PT, P0 ;  /* 0x00015b00ff007a0c */ /* 0x000fda0003f05300 */
[----:B------:R-:W-:Y:S05]  /*0220*/  @!P0 BRA `(.L_x_1579) ;  /* 0x0000002000008947 */ /* 0x000fea0003800000 */
[----:B------:R1:W5:Y:S01]  /*0230*/  LDG.E R0, [R2.64] ;  /* 0x0000001202007981 */ /* 0x000362000c1e1900 */
[----:B------:R-:W-:Y:S05]  /*0240*/  BRA `(.L_x_1580) ;  /* 0x0000009000007947 */ /* 0x000fea0003800000 */
.L_x_1579:
        /* <DEDUP_REMOVED lines=8> */
.L_x_1581:
[----:B------:R-:W-:-:S04]  /*02d0*/  MOV R0, c[0x0][0x54c] ;  /* 0x0001530000007a02 */ /* 0x000fc80000000f00 */
.L_x_1580:
[----:B------:R-:W-:Y:S01]  /*02e0*/  USHF.L.U32 UR17, UR17, 0x7, URZ ;  /* 0x0000000711117899 */ /* 0x000fe2000800063f */
[----:B-----5:R-:W-:-:S05]  /*02f0*/  IMAD R0, R0, c[0x0][0x548], RZ ;  /* 0x0001520000007a24 */ /* 0x020fca00078e02ff */
[----:B------:R-:W-:-:S04]  /*0300*/  ISETP.LE.AND P0, PT, R0, UR17, PT ;  /* 0x0000001100007c0c */ /* 0x000fc8000bf03270 */
[----:B------:R-:W-:-:S05]  /*0310*/  SEL R0, R5, 0xffffffff, !P0 ;  /* 0xffffffff05007807 */ /* 0x000fca0004000000 */
[----:B------:R2:W-:Y:S04]  /*0320*/  STL [R1+0x64], R0 ;  /* 0x0000640001007387 */ /* 0x0005e80000100800 */
.L_x_1578:
        /* <DEDUP_REMOVED lines=32> */
.L_x_1582:
[----:B------:R-:W-:-:S04]  /*0530*/  ISETP.NE.U32.AND P1, PT, RZ, c[0x0][0x368], PT ;  /* 0x0000da00ff007a0c */ /* 0x000fc80003f25070 */
[----:B------:R-:W-:-:S13]  /*0540*/  ISETP.NE.AND.EX P1, PT, RZ, c[0x0][0x36c], PT, P1 ;  /* 0x0000db00ff007a0c */ /* 0x000fda0003f25310 */
[----:B------:R-:W-:Y:S05]  /*0550*/  @!P1 BRA `(.L_x_1583) ;  /* 0x0000004000009947 */ /* 0x000fea0003800000 */
[----:B------:R-:W-:-:S05]  /*0560*/  IMAD.WIDE R2, R60, R9, c[0x0][0x368] ;  /* 0x0000da003c027625 */ /* 0x000fca00078e0209 */
[----:B------:R-:W2:Y:S02]  /*0570*/  LDG.E R0, [R2.64] ;  /* 0x0000001202007981 */ /* 0x000ea4000c1e1900 */
[----:B--2---:R1:W2:Y:S02]  /*0580*/  R2UR UR8, R0 ;  /* 0x00000000000873c2 */ /* 0x0042a400000e0000 */
[----:B-12---:R-:W-:Y:S05]  /*0590*/  BRA `(.L_x_1584) ;  /* 0x0000006000007947 */ /* 0x006fea0003800000 */
.L_x_1583:
[----:B------:R-:W-:Y:S05]  /*05a0*/  @!P2 BRA `(.L_x_1584) ;  /* 0x000000500000a947 */ /* 0x000fea0003800000 */
[----:B------:R1:W2:Y:S04]  /*05b0*/  LDG.E R0, [R2.64] ;  /* 0x0000001202007981 */ /* 0x0002a8000c1e1900 */
[----:B-1----:R-:W4:Y:S01]  /*05c0*/  LDG.E R2, [R2.64+0x4] ;  /* 0x0000041202027981 */ /* 0x002f22000c1e1900 */
[----:B--2---:R-:W1:Y:S08]  /*05d0*/  R2UR UR8, R0 ;  /* 0x00000000000873c2 */ /* 0x004e7000000e0000 */
[----:B----4-:R-:W1:Y:S02]  /*05e0*/  R2UR UR4, R2 ;  /* 0x00000000020473c2 */ /* 0x010e6400000e0000 */
[----:B-1----:R-:W-:-:S06]  /*05f0*/  UIADD3 UR8, -UR8, UR4, URZ ;  /* 0x0000000408087290 */ /* 0x002fcc000fffe13f */
.L_x_1584:
[----:B------:R-:W-:Y:S01]  /*0600*/  ULDC UR4, c[0x0][0x2c4] ;  /* 0x0000b10000047ab9 */ /* 0x000fe20000000800 */
[----:B-----5:R-:W-:Y:S01]  /*0610*/  IADD3 R7, R7, UR6, RZ ;  /* 0x0000000607077c10 */ /* 0x020fe2000fffe0ff */
[----:B------:R-:W-:Y:S01]  /*0620*/  UISETP.NE.AND UP1, UPT, UR4, 0x1, UPT ;  /* 0x000000010400788c */ /* 0x000fe2000bf25270 */
[----:B------:R-:W-:Y:S01]  /*0630*/  PLOP3.LUT P1, PT, PT, PT, PT, 0x80, 0x0 ;  /* 0x000000000000781c */ /* 0x000fe20003f2f070 */
[----:B------:R-:W-:Y:S01]  /*0640*/  UIADD3 UR8, -UR6, UR8, URZ ;  /* 0x0000000806087290 */ /* 0x000fe2000fffe13f */
[----:B------:R-:W-:Y:S01]  /*0650*/  CS2R R14, SRZ ;  /* 0x00000000000e7805 */ /* 0x000fe2000001ff00 */
[----:B------:R-:W-:Y:S01]  /*0660*/  ULDC.64 UR4, c[0x0][0x2c8] ;  /* 0x0000b20000047ab9 */ /* 0x000fe20000000a00 */
[----:B------:R-:W-:Y:S01]  /*0670*/  IMAD.MOV.U32 R126, RZ, RZ, RZ ;  /* 0x000000ffff7e7224 */ /* 0x000fe200078e00ff */
[----:B---3--:R-:W-:Y:S01]  /*0680*/  UIADD3 UR6, UR8, 0x40, -UR11 ;  /* 0x0000004008067890 */ /* 0x008fe2000fffe80b */
[----:B------:R-:W-:Y:S01]  /*0690*/  IMAD.MOV.U32 R124, RZ, RZ, RZ ;  /* 0x000000ffff7c7224 */ /* 0x000fe200078e00ff */
[----:B------:R-:W-:Y:S01]  /*06a0*/  CS2R R130, SRZ ;  /* 0x0000000000827805 */ /* 0x000fe2000001ff00 */
[----:B------:R-:W-:Y:S01]  /*06b0*/  CS2R R128, SRZ ;  /* 0x0000000000807805 */ /* 0x000fe2000001ff00 */
[----:B------:R-:W-:Y:S01]  /*06c0*/  CS2R R16, SRZ ;  /* 0x0000000000107805 */ /* 0x000fe2000001ff00 */
[----:B------:R-:W-:Y:S01]  /*06d0*/  @UP1 UIADD3 UR12, UR17, 0x7f, URZ ;  /* 0x0000007f110c1890 */ /* 0x000fe2000fffe03f */
[----:B------:R-:W-:Y:S01]  /*06e0*/  MOV R122, RZ ;  /* 0x000000ff007a7202 */ /* 0x000fe20000000f00 */
[----:B------:R-:W-:Y:S01]  /*06f0*/  IMAD.MOV.U32 R11, RZ, RZ, RZ ;  /* 0x000000ffff0b7224 */ /* 0x000fe200078e00ff */
[----:B------:R-:W-:Y:S01]  /*0700*/  MOV R120, RZ ;  /* 0x000000ff00787202 */ /* 0x000fe20000000f00 */
[----:B------:R-:W-:Y:S01]  /*0710*/  UIMAD.WIDE.U32 UR12, UR12, UR4, URZ ;  /* 0x000000040c0c72a5 */ /* 0x000fe2000f8e003f */
[----:B------:R-:W-:Y:S01]  /*0720*/  CS2R R12, SRZ ;  /* 0x00000000000c7805 */ /* 0x000fe2000001ff00 */
[----:B------:R-:W-:Y:S01]  /*0730*/  UIADD3 UR4, UR17, 0x7f, URZ ;  /* 0x0000007f11047890 */ /* 0x000fe2000fffe03f */
[----:B------:R-:W-:Y:S01]  /*0740*/  IMAD.MOV.U32 R118, RZ, RZ, RZ ;  /* 0x000000ffff767224 */ /* 0x000fe200078e00ff */
[----:B------:R-:W-:Y:S01]  /*0750*/  @UP1 USHF.R.U32.HI UR4, URZ, UR5, UR13 ;  /* 0x000000053f041299 */ /* 0x000fe2000801160d */
[----:B------:R-:W-:Y:S01]  /*0760*/  MOV R116, RZ ;  /* 0x000000ff00747202 */ /* 0x000fe20000000f00 */
[----:B------:R-:W-:Y:S01]  /*0770*/  UIADD3 UR5, UR8, 0x3f, URZ ;  /* 0x0000003f08057890 */ /* 0x000fe2000fffe03f */
[----:B------:R-:W-:Y:S01]  /*0780*/  IMAD.MOV.U32 R110, RZ, RZ, RZ ;  /* 0x000000ffff6e7224 */ /* 0x000fe200078e00ff */
[----:B------:R-:W-:Y:S01]  /*0790*/  UIADD3 UR6, UR6, UR4, URZ ;  /* 0x0000000406067290 */ /* 0x000fe2000fffe03f */
[----:B------:R-:W-:Y:S01]  /*07a0*/  CS2R R18, SRZ ;  /* 0x0000000000127805 */ /* 0x000fe2000001ff00 */
[----:B------:R-:W-:Y:S01]  /*07b0*/  USHF.R.S32.HI UR7, URZ, 0x1f, UR5 ;  /* 0x0000001f3f077899 */ /* 0x000fe20008011405 */
[----:B------:R-:W-:Y:S01]  /*07c0*/  MOV R108, RZ ;  /* 0x000000ff006c7202 */ /* 0x000fe20000000f00 */
[----:B------:R-:W-:Y:S01]  /*07d0*/  USHF.R.S32.HI UR4, URZ, 0x1f, UR6 ;  /* 0x0000001f3f047899 */ /* 0x000fe20008011406 */
[----:B------:R-:W-:Y:S01]  /*07e0*/  IMAD.MOV.U32 R114, RZ, RZ, RZ ;  /* 0x000000ffff727224 */ /* 0x000fe200078e00ff */
[----:B------:R-:W-:Y:S01]  /*07f0*/  ULEA.HI UR7, UR7, UR5, URZ, 0x6 ;  /* 0x0000000507077291 */ /* 0x000fe2000f8f303f */
[----:B------:R-:W-:Y:S01]  /*0800*/  CS2R R20, SRZ ;  /* 0x0000000000147805 */ /* 0x000fe2000001ff00 */
[----:B------:R-:W-:Y:S01]  /*0810*/  ULEA.HI UR4, UR4, UR6, URZ, 0x6 ;  /* 0x0000000604047291 */ /* 0x000fe2000f8f303f */
[----:B------:R-:W-:Y:S01]  /*0820*/  MOV R112, RZ ;  /* 0x000000ff00707202 */ /* 0x000fe20000000f00 */
[----:B------:R-:W-:Y:S01]  /*0830*/  USHF.R.S32.HI UR7, URZ, 0x6, UR7 ;  /* 0x000000063f077899 */ /* 0x000fe20008011407 */
[----:B------:R-:W-:Y:S01]  /*0840*/  IMAD.MOV.U32 R106, RZ, RZ, RZ ;  /* 0x000000ffff6a7224 */ /* 0x000fe200078e00ff */
[----:B------:R-:W-:Y:S01]  /*0850*/  USHF.R.S32.HI UR4, URZ, 0x6, UR4 ;  /* 0x000000063f047899 */ /* 0x000fe20008011404 */
[----:B------:R-:W-:Y:S01]  /*0860*/  CS2R R22, SRZ ;  /* 0x0000000000167805 */ /* 0x000fe2000001ff00 */
[----:B------:R-:W-:Y:S01]  /*0870*/  MOV R104, RZ ;  /* 0x000000ff00687202 */ /* 0x000fe20000000f00 */
[----:B------:R-:W-:Y:S01]  /*0880*/  IMAD.MOV.U32 R102, RZ, RZ, RZ ;  /* 0x000000ffff667224 */ /* 0x000fe200078e00ff */
[----:B------:R-:W-:Y:S01]  /*0890*/  UISETP.LT.AND UP0, UPT, UR7, UR4, UPT ;  /* 0x000000040700728c */ /* 0x000fe2000bf01270 */
[----:B------:R-:W-:Y:S01]  /*08a0*/  CS2R R24, SRZ ;  /* 0x0000000000187805 */ /* 0x000fe2000001ff00 */
[----:B------:R-:W-:Y:S01]  /*08b0*/  MOV R100, RZ ;  /* 0x000000ff00647202 */ /* 0x000fe20000000f00 */
[----:B------:R-:W-:Y:S01]  /*08c0*/  IMAD.MOV.U32 R94, RZ, RZ, RZ ;  /* 0x000000ffff5e7224 */ /* 0x000fe200078e00ff */
[----:B------:R-:W-:Y:S01]  /*08d0*/  USEL UR25, UR7, UR4, UP0 ;  /* 0x0000000407197287 */ /* 0x000fe20008000000 */
[----:B------:R-:W-:Y:S01]  /*08e0*/  CS2R R26, SRZ ;  /* 0x00000000001a7805 */ /* 0x000fe2000001ff00 */
[----:B------:R-:W-:Y:S01]  /*08f0*/  MOV R92, RZ ;  /* 0x000000ff005c7202 */ /* 0x000fe20000000f00 */
[----:B------:R-:W-:Y:S01]  /*0900*/  IMAD.MOV.U32 R98, RZ, RZ, RZ ;  /* 0x000000ffff627224 */ /* 0x000fe200078e00ff */
[----:B------:R-:W-:Y:S01]  /*0910*/  UISETP.GE.AND UP0, UPT, UR25, 0x1, UPT ;  /* 0x000000011900788c */ /* 0x000fe2000bf06270 */
[----:B------:R-:W-:Y:S01]  /*0920*/  CS2R R28, SRZ ;  /* 0x00000000001c7805 */ /* 0x000fe2000001ff00 */
[----:B------:R-:W-:Y:S01]  /*0930*/  MOV R96, RZ ;  /* 0x000000ff00607202 */ /* 0x000fe20000000f00 */
[----:B------:R-:W-:Y:S01]  /*0940*/  IMAD.MOV.U32 R90, RZ, RZ, RZ ;  /* 0x000000ffff5a7224 */ /* 0x000fe200078e00ff */
[----:B------:R-:W-:Y:S01]  /*0950*/  CS2R R30, SRZ ;  /* 0x00000000001e7805 */ /* 0x000fe2000001ff00 */
[----:B------:R-:W-:Y:S01]  /*0960*/  MOV R88, RZ ;  /* 0x000000ff00587202 */ /* 0x000fe20000000f00 */
[----:B------:R-:W-:Y:S01]  /*0970*/  IMAD.MOV.U32 R86, RZ, RZ, RZ ;  /* 0x000000ffff567224 */ /* 0x000fe200078e00ff */
[----:B------:R-:W-:Y:S01]  /*0980*/  PLOP3.LUT P3, PT, PT, PT, UP0, 0x80, 0x0 ;  /* 0x000000000000781c */ /* 0x000fe20003f6f008 */
[----:B------:R-:W-:Y:S01]  /*0990*/  IMAD.MOV.U32 R84, RZ, RZ, RZ ;  /* 0x000000ffff547224 */ /* 0x000fe200078e00ff */
[----:B------:R-:W-:Y:S01]  /*09a0*/  MOV R33, RZ ;  /* 0x000000ff00217202 */ /* 0x000fe20000000f00 */
        /* <DEDUP_REMOVED lines=61> */
[----:B------:R-:W-:Y:S01]  /*0d80*/  ULDC UR4, c[0x0][0x2c4] ;  /* 0x0000b10000047ab9 */ /* 0x000fe20000000800 */
[----:B------:R-:W-:Y:S01]  /*0d90*/  SHF.R.S32.HI R0, RZ, 0x1f, R6 ;  /* 0x0000001fff007819 */ /* 0x000fe20000011406 */
[----:B------:R-:W3:Y:S01]  /*0da0*/  S2R R17, SR_CTAID.Y ;  /* 0x0000000000117919 */ /* 0x000ee20000002600 */
[-C--:B------:R-:W-:Y:S01]  /*0db0*/  LEA.HI R4, R157, R161.reuse, RZ, 0x3 ;  /* 0x000000a19d047211 */ /* 0x080fe200078f18ff */
[----:B------:R-:W-:Y:S01]  /*0dc0*/  UIMAD UR4, UR11, UR4, URZ ;  /* 0x000000040b0472a4 */ /* 0x000fe2000f8e023f */
[----:B------:R-:W-:Y:S01]  /*0dd0*/  SHF.R.S32.HI R8, RZ, 0x1f, R7 ;  /* 0x0000001fff087819 */ /* 0x000fe20000011407 */
[----:B------:R-:W-:Y:S01]  /*0de0*/  IMAD R0, R0, c[0x0][0x178], RZ ;  /* 0x00005e0000007a24 */ /* 0x000fe200078e02ff */
[----:B------:R-:W-:Y:S01]  /*0df0*/  SHF.R.S32.HI R19, RZ, 0x3, R4 ;  /* 0x00000003ff137819 */ /* 0x000fe20000011404 */
[----:B------:R-:W-:Y:S01]  /*0e00*/  BSSY B0, `(.L_x_1586) ;  /* 0x0000076000007945 */ /* 0x000fe20003800000 */
[----:B------:R-:W-:Y:S01]  /*0e10*/  LOP3.LUT R4, R4, 0xfffffff8, RZ, 0xc0, !PT ;  /* 0xfffffff804047812 */ /* 0x000fe200078ec0ff */
[----:B------:R-:W-:Y:S01]  /*0e20*/  IMAD R0, R6, c[0x0][0x17c], R0 ;  /* 0x00005f0006007a24 */ /* 0x000fe200078e0200 */
[----:B------:R-:W-:Y:S01]  /*0e30*/  SHF.R.S32.HI R18, RZ, 0x1f, R60 ;  /* 0x0000001fff127819 */ /* 0x000fe2000001143c */
[----:B------:R-:W-:Y:S01]  /*0e40*/  IMAD.SHL.U32 R5, R19, 0x40, RZ ;  /* 0x0000004013057824 */ /* 0x000fe200078e00ff */
[----:B------:R-:W-:Y:S01]  /*0e50*/  LEA.HI R24, R157, R161, RZ, 0x4 ;  /* 0x000000a19d187211 */ /* 0x000fe200078f20ff */
[----:B------:R-:W-:Y:S01]  /*0e60*/  IMAD.IADD R44, R161, 0x1, -R4 ;  /* 0x00000001a12c7824 */ /* 0x000fe200078e0a04 */
[----:B------:R-:W-:-:S03]  /*0e70*/  SEL R10, R18, RZ, !P0 ;  /* 0x000000ff120a7207 */ /* 0x000fc60004000000 */
[C---:B------:R-:W-:Y:S02]  /*0e80*/  IMAD.SHL.U32 R12, R44.reuse, 0x8, RZ ;  /* 0x000000082c0c7824 */ /* 0x040fe400078e00ff */
[----:B------:R-:W-:Y:S02]  /*0e90*/  IMAD R9, R44, 0x10, R19 ;  /* 0x000000102c097824 */ /* 0x000fe400078e0213 */
[----:B------:R-:W-:Y:S01]  /*0ea0*/  IMAD R10, R10, c[0x0][0x1c0], RZ ;  /* 0x000070000a0a7a24 */ /* 0x000fe200078e02ff */
[----:B------:R-:W-:Y:S01]  /*0eb0*/  IADD3 R4, R12, 0x40, RZ ;  /* 0x000000400c047810 */ /* 0x000fe20007ffe0ff */
[----:B-1----:R-:W-:Y:S01]  /*0ec0*/  IMAD.WIDE.U32 R2, R6, c[0x0][0x178], RZ ;  /* 0x00005e0006027a25 */ /* 0x002fe200078e00ff */
[----:B------:R-:W-:Y:S02]  /*0ed0*/  IADD3 R9, R9, UR17, RZ ;  /* 0x0000001109097c10 */ /* 0x000fe4000fffe0ff */
[----:B------:R-:W-:Y:S02]  /*0ee0*/  ISETP.GE.AND P4, PT, R4, c[0x0][0x1d4], PT ;  /* 0x0000750004007a0c */ /* 0x000fe40003f86270 */
[----:B------:R-:W-:-:S02]  /*0ef0*/  IADD3 R3, R3, R0, RZ ;  /* 0x0000000003037210 */ /* 0x000fc40007ffe0ff */
[----:B------:R-:W-:Y:S02]  /*0f00*/  LOP3.LUT R0, R5, 0x1c0, RZ, 0xc0, !PT ;  /* 0x000001c005007812 */ /* 0x000fe400078ec0ff */
[----:B---3--:R-:W-:Y:S01]  /*0f10*/  SHF.R.S32.HI R16, RZ, 0x1f, R17 ;  /* 0x0000001fff107819 */ /* 0x008fe20000011411 */
[----:B------:R-:W-:Y:S01]  /*0f20*/  IMAD.WIDE.U32 R2, R17, c[0x0][0x1b8], R2 ;  /* 0x00006e0011027a25 */ /* 0x000fe200078e0002 */
[----:B------:R-:W-:Y:S02]  /*0f30*/  LOP3.LUT R6, R0, 0x38, R12, 0xf8, !PT ;  /* 0x0000003800067812 */ /* 0x000fe400078ef80c */
[----:B------:R-:W-:Y:S02]  /*0f40*/  SHF.R.U32.HI R5, RZ, 0x3, R0 ;  /* 0x00000003ff057819 */ /* 0x000fe40000011600 */
[----:B------:R-:W-:Y:S02]  /*0f50*/  IADD3 R0, P3, R7, R19, RZ ;  /* 0x0000001307007210 */ /* 0x000fe40007f7e0ff */
[----:B------:R-:W-:Y:S01]  /*0f60*/  LOP3.LUT R21, R6, R5, RZ, 0x3c, !PT ;  /* 0x0000000506157212 */ /* 0x000fe200078e3cff */
[----:B------:R-:W-:Y:S01]  /*0f70*/  IMAD R5, R16, c[0x0][0x1b8], RZ ;  /* 0x00006e0010057a24 */ /* 0x000fe200078e02ff */
[----:B------:R-:W-:-:S02]  /*0f80*/  LEA.HI.X.SX32 R4, R19, R8, 0x1, P3 ;  /* 0x0000000813047211 */ /* 0x000fc400018f0eff */
[----:B------:R-:W-:Y:S01]  /*0f90*/  PLOP3.LUT P3, PT, PT, PT, UP1, 0x80, 0x0 ;  /* 0x000000000000781c */ /* 0x000fe20003f6f018 */
[----:B------:R-:W-:Y:S01]  /*0fa0*/  IMAD R8, R17, c[0x0][0x1bc], R5 ;  /* 0x00006f0011087a24 */ /* 0x000fe200078e0205 */
[----:B------:R-:W-:Y:S01]  /*0fb0*/  SHF.R.S32.HI R13, RZ, 0x1f, R12 ;  /* 0x0000001fff0d7819 */ /* 0x000fe2000001140c */
[----:B------:R-:W-:Y:S01]  /*0fc0*/  IMAD R5, R4, c[0x0][0x1e0], RZ ;  /* 0x0000780004057a24 */ /* 0x000fe200078e02ff */
[----:B------:R-:W-:Y:S01]  /*0fd0*/  ISETP.GE.AND P5, PT, R12, c[0x0][0x1d4], PT ;  /* 0x000075000c007a0c */ /* 0x000fe20003fa6270 */
[----:B------:R-:W-:Y:S01]  /*0fe0*/  IMAD R4, R4, c[0x0][0x208], RZ ;  /* 0x0000820004047a24 */ /* 0x000fe200078e02ff */
[----:B------:R-:W-:Y:S01]  /*0ff0*/  IADD3 R3, R3, R8, RZ ;  /* 0x0000000803037210 */ /* 0x000fe20007ffe0ff */
[----:B------:R-:W-:Y:S01]  /*1000*/  IMAD R14, R0, c[0x0][0x1e4], R5 ;  /* 0x00007900000e7a24 */ /* 0x000fe200078e0205 */
[----:B------:R-:W-:Y:S01]  /*1010*/  SEL R8, R60, RZ, !P0 ;  /* 0x000000ff3c087207 */ /* 0x000fe20004000000 */
[C---:B------:R-:W-:Y:S02]  /*1020*/  IMAD R15, R0.reuse, c[0x0][0x20c], R4 ;  /* 0x00008300000f7a24 */ /* 0x040fe400078e0204 */
[----:B------:R-:W-:-:S04]  /*1030*/  IMAD.WIDE.U32 R6, R0, c[0x0][0x1e0], R12 ;  /* 0x0000780000067a25 */ /* 0x000fc800078e000c */
[----:B------:R-:W-:-:S04]  /*1040*/  @P3 IMAD.HI.U32 R11, R9, c[0x0][0x2c8], RZ ;  /* 0x0000b200090b3a27 */ /* 0x000fc800078e00ff */
[----:B------:R-:W-:-:S04]  /*1050*/  IMAD.WIDE.U32 R4, R0, c[0x0][0x208], R12 ;  /* 0x0000820000047a25 */ /* 0x000fc800078e000c */
[----:B------:R-:W-:Y:S01]  /*1060*/  IMAD.MOV.U32 R0, RZ, RZ, R9 ;  /* 0x000000ffff007224 */ /* 0x000fe200078e0009 */
[----:B------:R-:W-:Y:S01]  /*1070*/  @P3 SHF.R.U32.HI R0, RZ, c[0x0][0x2cc], R11 ;  /* 0x0000b300ff003a19 */ /* 0x000fe2000001160b */
[C---:B------:R-:W-:Y:S01]  /*1080*/  IMAD R11, R8.reuse, c[0x0][0x1c4], R10 ;  /* 0x00007100080b7a24 */ /* 0x040fe200078e020a */
[----:B------:R-:W-:Y:S01]  /*1090*/  IADD3 R5, R5, R15, RZ ;  /* 0x0000000f05057210 */ /* 0x000fe20007ffe0ff */
[----:B------:R-:W-:Y:S01]  /*10a0*/  IMAD.WIDE.U32 R2, R8, c[0x0][0x1c0], R2 ;  /* 0x0000700008027a25 */ /* 0x000fe200078e0002 */
[----:B------:R-:W-:-:S03]  /*10b0*/  SHF.R.S32.HI R8, RZ, 0x1f, R0 ;  /* 0x0000001fff087819 */ /* 0x000fc60000011400 */
[----:B------:R-:W-:Y:S02]  /*10c0*/  IMAD.MOV R10, RZ, RZ, -R0 ;  /* 0x000000ffff0a7224 */ /* 0x000fe400078e0a00 */
[----:B------:R-:W-:Y:S02]  /*10d0*/  IMAD.IADD R3, R3, 0x1, R11 ;  /* 0x0000000103037824 */ /* 0x000fe400078e020b */
[----:B------:R-:W-:Y:S01]  /*10e0*/  IMAD R10, R10, c[0x0][0x2c4], R9 ;  /* 0x0000b1000a0a7a24 */ /* 0x000fe200078e0209 */
[----:B------:R-:W-:Y:S01]  /*10f0*/  LOP3.LUT R9, R24, 0xfffffff0, RZ, 0xc0, !PT ;  /* 0xfffffff018097812 */ /* 0x000fe200078ec0ff */
[----:B------:R-:W-:Y:S02]  /*1100*/  IMAD R8, R8, c[0x0][0x1b0], RZ ;  /* 0x00006c0008087a24 */ /* 0x000fe400078e02ff */
[----:B------:R-:W-:Y:S01]  /*1110*/  IMAD.WIDE.U32 R2, R0, c[0x0][0x1b0], R2 ;  /* 0x00006c0000027a25 */ /* 0x000fe200078e0002 */
[----:B------:R-:W-:-:S03]  /*1120*/  SHF.R.S32.HI R11, RZ, 0x1f, R10 ;  /* 0x0000001fff0b7819 */ /* 0x000fc6000001140a */
[----:B------:R-:W-:Y:S01]  /*1130*/  IMAD R8, R0, c[0x0][0x1b4], R8 ;  /* 0x00006d0000087a24 */ /* 0x000fe200078e0208 */
[----:B------:R-:W-:Y:S01]  /*1140*/  IADD3 R0, -R9, R161, RZ ;  /* 0x000000a109007210 */ /* 0x000fe20007ffe1ff */
[----:B------:R-:W-:Y:S02]  /*1150*/  IMAD.IADD R7, R7, 0x1, R14 ;  /* 0x0000000107077824 */ /* 0x000fe400078e020e */
[----:B------:R-:W-:Y:S02]  /*1160*/  IMAD.IADD R3, R3, 0x1, R8 ;  /* 0x0000000103037824 */ /* 0x000fe400078e0208 */
        /* <DEDUP_REMOVED lines=14> */
[----:B------:R-:W-:Y:S01]  /*1250*/  LEA.HI R11, R157, R161, RZ, 0x6 ;  /* 0x000000a19d0b7211 */ /* 0x000fe200078f30ff */
[----:B------:R-:W-:Y:S01]  /*1260*/  IMAD.IADD R22, R0, 0x1, -R10 ;  /* 0x0000000100167824 */ /* 0x000fe200078e0a0a */
[----:B------:R-:W-:Y:S01]  /*1270*/  IADD3 R7, R7, R15, RZ ;  /* 0x0000000f07077210 */ /* 0x000fe20007ffe0ff */
[----:B------:R-:W-:Y:S01]  /*1280*/  IMAD.IADD R9, R9, 0x1, R14 ;  /* 0x0000000109097824 */ /* 0x000fe200078e020e */
[----:B------:R-:W-:Y:S01]  /*1290*/  LEA.HI.X R16, R4, c[0x0][0x164], R2, 0x1, P0 ;  /* 0x0000590004107a11 */ /* 0x000fe200000f0c02 */
[----:B------:R-:W-:Y:S01]  /*12a0*/  IMAD.SHL.U32 R11, R11, 0x8, RZ ;  /* 0x000000080b0b7824 */ /* 0x000fe200078e00ff */
[----:B------:R-:W-:Y:S01]  /*12b0*/  IADD3 R15, R19, UR17, RZ ;  /* 0x00000011130f7c10 */ /* 0x000fe2000fffe0ff */
[----:B------:R1:W3:Y:S01]  /*12c0*/  SHFL.IDX PT, R4, R17, RZ, 0x181f ;  /* 0x00181fff11047589 */ /* 0x0002e200000e0000 */
[----:B------:R-:W-:-:S02]  /*12d0*/  SHF.L.U32 R14, R44, 0x3, RZ ;  /* 0x000000032c0e7819 */ /* 0x000fc400000006ff */
[----:B------:R-:W-:Y:S01]  /*12e0*/  ISETP.GE.AND P0, PT, R15, UR4, PT ;  /* 0x000000040f007c0c */ /* 0x000fe2000bf06270 */
[----:B------:R1:W4:Y:S01]  /*12f0*/  SHFL.IDX PT, R5, R16, RZ, 0x181f ;  /* 0x00181fff10057589 */ /* 0x00032200000e0000 */
[----:B------:R-:W-:Y:S02]  /*1300*/  LOP3.LUT R11, R21, 0xfffffe00, R11, 0xf8, !PT ;  /* 0xfffffe00150b7812 */ /* 0x000fe400078ef80b */
[----:B--2---:R-:W-:Y:S01]  /*1310*/  @P1 MOV R2, R20 ;  /* 0x0000001400021202 */ /* 0x004fe20000000f00 */
[----:B------:R-:W-:Y:S01]  /*1320*/  @!P1 IMAD.MOV.U32 R2, RZ, RZ, R60 ;  /* 0x000000ffff029224 */ /* 0x000fe200078e003c */
[----:B------:R-:W-:Y:S01]  /*1330*/  @P1 SHF.R.S32.HI R3, RZ, 0x1f, R20 ;  /* 0x0000001fff031819 */ /* 0x000fe20000011414 */
[----:B------:R-:W-:Y:S01]  /*1340*/  @!P1 IMAD.MOV.U32 R3, RZ, RZ, R18 ;  /* 0x000000ffff039224 */ /* 0x000fe200078e0012 */
[----:B------:R-:W-:Y:S01]  /*1350*/  IADD3 R18, R14, 0x40, RZ ;  /* 0x000000400e127810 */ /* 0x000fe20007ffe0ff */
[----:B------:R-:W-:Y:S01]  /*1360*/  IMAD.MOV.U32 R20, RZ, RZ, 0x20 ;  /* 0x00000020ff147424 */ /* 0x000fe200078e00ff */
[----:B------:R-:W-:-:S02]  /*1370*/  SEL R0, R2, RZ, !P2 ;  /* 0x000000ff02007207 */ /* 0x000fc40005000000 */
[----:B------:R-:W-:Y:S02]  /*1380*/  SEL R2, R3, RZ, !P2 ;  /* 0x000000ff03027207 */ /* 0x000fe40005000000 */
[----:B------:R-:W-:Y:S01]  /*1390*/  R2P PR, R22, 0x6 ;  /* 0x0000000616007804 */ /* 0x000fe20000000000 */
[----:B------:R-:W-:Y:S01]  /*13a0*/  IMAD.WIDE.U32 R30, R0, c[0x0][0x218], R6 ;  /* 0x00008600001e7a25 */ /* 0x000fe200078e0006 */
[----:B------:R-:W-:Y:S02]  /*13b0*/  MOV R3, 0x10 ;  /* 0x0000001000037802 */ /* 0x000fe40000000f00 */
[----:B------:R-:W-:Y:S01]  /*13c0*/  ISETP.GE.AND P6, PT, R14, c[0x0][0x198], PT ;  /* 0x000066000e007a0c */ /* 0x000fe20003fc6270 */
[C---:B------:R-:W-:Y:S01]  /*13d0*/  IMAD R10, R2.reuse, c[0x0][0x1f0], RZ ;  /* 0x00007c00020a7a24 */ /* 0x040fe200078e02ff */
[----:B------:R-:W-:Y:S01]  /*13e0*/  SEL R3, R3, 0xfffffff0, !P1 ;  /* 0xfffffff003037807 */ /* 0x000fe20004800000 */
[----:B------:R-:W-:Y:S01]  /*13f0*/  IMAD R2, R2, c[0x0][0x218], RZ ;  /* 0x0000860002027a24 */ /* 0x000fe200078e02ff */
[----:B------:R-:W-:Y:S01]  /*1400*/  ISETP.GE.AND P1, PT, R18, c[0x0][0x198], PT ;  /* 0x0000660012007a0c */ /* 0x000fe20003f26270 */
[----:B------:R-:W-:-:S02]  /*1410*/  IMAD R10, R0, c[0x0][0x1f4], R10 ;  /* 0x00007d00000a7a24 */ /* 0x000fc400078e020a */
[C---:B------:R-:W-:Y:S02]  /*1420*/  IMAD R2, R0.reuse, c[0x0][0x21c], R2 ;  /* 0x0000870000027a24 */ /* 0x040fe400078e0202 */
[----:B------:R-:W-:Y:S01]  /*1430*/  IMAD.WIDE.U32 R26, R0, c[0x0][0x1f0], R8 ;  /* 0x00007c00001a7a25 */ /* 0x000fe200078e0008 */
[----:B------:R-:W-:Y:S02]  /*1440*/  SEL R0, R20, 0xffffffe0, !P2 ;  /* 0xffffffe014007807 */ /* 0x000fe40005000000 */
[----:B------:R-:W-:Y:S01]  /*1450*/  IADD3 R29, R31, R2, RZ ;  /* 0x000000021f1d7210 */ /* 0x000fe20007ffe0ff */
[----:B------:R-:W-:Y:S01]  /*1460*/  IMAD.IADD R33, R27, 0x1, R10 ;  /* 0x000000011b217824 */ /* 0x000fe200078e020a */
[----:B------:R1:W-:Y:S04]  /*1470*/  STL.64 [R1+0x58], R26 ;  /* 0x0000581a01007387 */ /* 0x0003e80000100a00 */
        /* <DEDUP_REMOVED lines=14> */
.L_x_1587:
[----:B---34-:R-:W-:Y:S05]  /*1560*/  BSYNC B0 ;  /* 0x0000000000007941 */ /* 0x018fea0003800000 */
.L_x_1586:
[----:B--2---:R-:W-:Y:S01]  /*1570*/  IADD3 R2, R15, 0x10, RZ ;  /* 0x000000100f027810 */ /* 0x004fe20007ffe0ff */
[----:B------:R2:W3:Y:S01]  /*1580*/  SHFL.IDX PT, R5, R16, 0x1, 0x181f ;  /* 0x00381f0010057f89 */ /* 0x0004e200000e0000 */
[----:B------:R-:W-:Y:S02]  /*1590*/  BSSY B0, `(.L_x_1588) ;  /* 0x000000e000007945 */ /* 0x000fe40003800000 */
[----:B------:R-:W-:Y:S01]  /*15a0*/  ISETP.GE.AND P0, PT, R2, UR4, PT ;  /* 0x0000000402007c0c */ /* 0x000fe2000bf06270 */
        /* <DEDUP_REMOVED lines=12> */
.L_x_1589:
[----:B------:R-:W-:Y:S05]  /*1670*/  BSYNC B0 ;  /* 0x0000000000007941 */ /* 0x000fea0003800000 */
.L_x_1588:
[----:B---3--:R-:W-:Y:S01]  /*1680*/  IADD3 R2, R15, 0x20, RZ ;  /* 0x000000200f027810 */ /* 0x008fe20007ffe0ff */
[----:B------:R3:W1:Y:S01]  /*1690*/  SHFL.IDX PT, R5, R16, 0x2, 0x181f ;  /* 0x00581f0010057f89 */ /* 0x00066200000e0000 */
[----:B------:R-:W-:Y:S02]  /*16a0*/  BSSY B0, `(.L_x_1590) ;  /* 0x000000e000007945 */ /* 0x000fe40003800000 */
[----:B------:R-:W-:Y:S01]  /*16b0*/  ISETP.GE.AND P0, PT, R2, UR4, PT ;  /* 0x0000000402007c0c */ /* 0x000fe2000bf06270 */
        /* <DEDUP_REMOVED lines=12> */
.L_x_1591:
[----:B------:R-:W-:Y:S05]  /*1780*/  BSYNC B0 ;  /* 0x0000000000007941 */ /* 0x000fea0003800000 */
.L_x_1590:
[----:B-1----:R-:W-:Y:S01]  /*1790*/  IADD3 R2, R15, 0x30, RZ ;  /* 0x000000300f027810 */ /* 0x002fe20007ffe0ff */
[----:B------:R1:W2:Y:S01]  /*17a0*/  SHFL.IDX PT, R5, R16, 0x3, 0x181f ;  /* 0x00781f0010057f89 */ /* 0x0002a200000e0000 */
[----:B------:R-:W-:Y:S02]  /*17b0*/  BSSY B0, `(.L_x_1592) ;  /* 0x000000e000007945 */ /* 0x000fe40003800000 */
[----:B------:R-:W-:Y:S01]  /*17c0*/  ISETP.GE.AND P0, PT, R2, UR4, PT ;  /* 0x0000000402007c0c */ /* 0x000fe2000bf06270 */
        /* <DEDUP_REMOVED lines=12> */
.L_x_1593:
[----:B------:R-:W-:Y:S05]  /*1890*/  BSYNC B0 ;  /* 0x0000000000007941 */ /* 0x000fea0003800000 */
.L_x_1592:
[----:B--2---:R-:W-:Y:S01]  /*18a0*/  IADD3 R2, R15, 0x40, RZ ;  /* 0x000000400f027810 */ /* 0x004fe20007ffe0ff */
        /* <DEDUP_REMOVED lines=15> */
.L_x_1595:
[----:B------:R-:W-:Y:S05]  /*19a0*/  BSYNC B0 ;  /* 0x0000000000007941 */ /* 0x000fea0003800000 */
.L_x_1594:
        /* <DEDUP_REMOVED lines=16> */
.L_x_1597:
[----:B------:R-:W-:Y:S05]  /*1ab0*/  BSYNC B0 ;  /* 0x0000000000007941 */ /* 0x000fea0003800000 */
.L_x_1596:
        /* <DEDUP_REMOVED lines=16> */
.L_x_1599:
[----:B------:R-:W-:Y:S05]  /*1bc0*/  BSYNC B0 ;  /* 0x0000000000007941 */ /* 0x000fea0003800000 */
.L_x_1598:
[----:B-1----:R-:W-:Y:S01]  /*1bd0*/  IADD3 R2, R15, 0x70, RZ ;  /* 0x000000700f027810 */ /* 0x002fe20007ffe0ff */
[----:B------:R-:W1:Y:S01]  /*1be0*/  SHFL.IDX PT, R6, R17, 0x7, 0x181f ;  /* 0x00f81f0011067f89 */ /* 0x000e6200000e0000 */
[----:B------:R-:W-:Y:S01]  /*1bf0*/  UIADD3 UR21, UR25, -0x1, URZ ;  /* 0xffffffff19157890 */ /* 0x000fe2000fffe03f */
[----:B----4-:R-:W-:Y:S01]  /*1c00*/  IADD3 R4, -R19, UR8, RZ ;  /* 0x0000000813047c10 */ /* 0x010fe2000fffe1ff */
[----:B------:R-:W-:Y:S01]  /*1c10*/  ULDC.64 UR6, c[0x0][0x1e0] ;  /* 0x0000780000067ab9 */ /* 0x000fe20000000a00 */
[----:B------:R-:W-:Y:S01]  /*1c20*/  ISETP.GE.AND P2, PT, R2, UR4, PT ;  /* 0x0000000402007c0c */ /* 0x000fe2000bf46270 */
[----:B------:R-:W4:Y:S01]  /*1c30*/  SHFL.IDX PT, R7, R16, 0x7, 0x181f ;  /* 0x00f81f0010077f89 */ /* 0x000f2200000e0000 */
[----:B------:R-:W-:Y:S01]  /*1c40*/  UMOV UR22, 0x6 ;  /* 0x0000000600167882 */ /* 0x000fe20000000000 */
[----:B------:R-:W-:Y:S01]  /*1c50*/  IMAD.U32 R2, RZ, RZ, UR21 ;  /* 0x00000015ff027e24 */ /* 0x000fe2000f8e00ff */
[----:B------:R-:W-:Y:S01]  /*1c60*/  USHF.L.U32 UR23, UR6, 0x6, URZ ;  /* 0x0000000606177899 */ /* 0x000fe2000800063f */
[----:B------:R-:W-:Y:S01]  /*1c70*/  IMAD.SHL.U32 R245, R11, 0x2, RZ ;  /* 0x000000020bf57824 */ /* 0x000fe200078e00ff */
[----:B------:R-:W-:Y:S01]  /*1c80*/  USHF.L.U64.HI UR22, UR6, UR22, UR7 ;  /* 0x0000001606167299 */ /* 0x000fe20008010207 */
[----:B------:R-:W-:Y:S01]  /*1c90*/  IMAD R2, R2, -0x40, R4 ;  /* 0xffffffc002027824 */ /* 0x000fe200078e0204 */
[----:B------:R-:W-:Y:S01]  /*1ca0*/  USHF.R.S32.HI UR10, URZ, 0x1f, UR21 ;  /* 0x0000001f3f0a7899 */ /* 0x000fe20008011415 */
[----:B------:R-:W-:Y:S01]  /*1cb0*/  IMAD.MOV.U32 R158, RZ, RZ, R32 ;  /* 0x000000ffff9e7224 */ /* 0x000fe200078e0020 */
[----:B------:R-:W-:Y:S01]  /*1cc0*/  UIMAD UR4, UR22, UR21, URZ ;  /* 0x00000015160472a4 */ /* 0x000fe2000f8e023f */
[----:B------:R-:W-:Y:S01]  /*1cd0*/  IMAD.MOV.U32 R159, RZ, RZ, R33 ;  /* 0x000000ffff9f7224 */ /* 0x000fe200078e0021 */
[----:B------:R-:W-:Y:S01]  /*1ce0*/  UIMAD.WIDE.U32 UR12, UR6, 0x20, URZ ;  /* 0x00000020060c78a5 */ /* 0x000fe2000f8e003f */
[----:B------:R-:W-:Y:S01]  /*1cf0*/  @!P2 SHF.R.S32.HI R4, RZ, 0x1f, R18 ;  /* 0x0000001fff04a819 */ /* 0x000fe20000011412 */
[----:B------:R-:W-:Y:S01]  /*1d00*/  IMAD.U32 R155, RZ, RZ, UR23 ;  /* 0x00000017ff9b7e24 */ /* 0x000fe2000f8e00ff */
[----:B------:R-:W-:Y:S01]  /*1d10*/  UIMAD UR4, UR10, UR23, UR4 ;  /* 0x000000170a0472a4 */ /* 0x000fe2000f8e0204 */
[----:B------:R-:W-:Y:S01]  /*1d20*/  IMAD.MOV.U32 R158, RZ, RZ, R26 ;  /* 0x000000ffff9e7224 */ /* 0x000fe200078e001a */
[----:B------:R-:W-:Y:S01]  /*1d30*/  @!P2 LEA.HI R10, R4, R18, RZ, 0x3 ;  /* 0x00000012040aa211 */ /* 0x000fe200078f18ff */
[----:B------:R-:W-:Y:S01]  /*1d40*/  USHF.L.U32 UR9, UR7, 0x5, URZ ;  /* 0x0000000507097899 */ /* 0x000fe2000800063f */
[----:B------:R-:W-:Y:S01]  /*1d50*/  SHF.R.S32.HI R12, RZ, 0x4, R24 ;  /* 0x00000004ff0c7819 */ /* 0x000fe20000011418 */
[----:B------:R-:W-:Y:S01]  /*1d60*/  IMAD.WIDE.U32 R4, R155, UR21, R158 ;  /* 0x000000159b047c25 */ /* 0x000fe2000f8e009e */
[----:B-1----:R-:W-:Y:S01]  /*1d70*/  @!P2 LEA R8, P0, R14, R6, 0x1 ;  /* 0x000000060e08a211 */ /* 0x002fe200078008ff */
[----:B------:R-:W-:Y:S01]  /*1d80*/  UIADD3 UR9, UR13, UR9, URZ ;  /* 0x000000090d097290 */ /* 0x000fe2000fffe03f */
[----:B------:R-:W-:Y:S01]  /*1d90*/  @!P2 LOP3.LUT R10, R10, 0xfffffff8, RZ, 0xc0, !PT ;  /* 0xfffffff80a0aa812 */ /* 0x000fe200078ec0ff */
[----:B------:R-:W-:Y:S01]  /*1da0*/  UIMAD UR20, UR21, -0x40, UR8 ;  /* 0xffffffc0151478a4 */ /* 0x000fe2000f8e0208 */
[----:B----4-:R-:W-:Y:S01]  /*1db0*/  @!P2 LEA.HI.X R9, R14, R7, R13, 0x1, P0 ;  /* 0x000000070e09a211 */ /* 0x010fe200000f0c0d */
[----:B------:R-:W-:Y:S01]  /*1dc0*/  STL.64 [R1+0x48], R158 ;  /* 0x0000489e01007387 */ /* 0x000fe20000100a00 */
[----:B------:R-:W-:Y:S01]  /*1dd0*/  ISETP.GE.AND P0, PT, R2, 0x1, PT ;  /* 0x000000010200780c */ /* 0x000fe20003f06270 */
[----:B------:R-:W-:Y:S01]  /*1de0*/  @!P2 IMAD.WIDE R6, R10, 0x2, R6 ;  /* 0x000000020a06a825 */ /* 0x000fe200078e0206 */
[----:B------:R-:W-:Y:S01]  /*1df0*/  IADD3 R5, R5, UR4, RZ ;  /* 0x0000000405057c10 */ /* 0x000fe2000fffe0ff */
[----:B------:R-:W-:Y:S01]  /*1e00*/  @!PT LDS RZ, [RZ] ;  /* 0x00000000fffff984 */ /* 0x000fe20000000800 */
[----:B------:R1:W-:Y:S01]  /*1e10*/  @!P2 LDGSTS.E.BYPASS.LTC128B.128 [R245+0xb900], [R8.64], !P6 ;  /* 0x0b90000008f5afae */ /* 0x0003e2000f101d52 */
[----:B------:R-:W-:-:S03]  /*1e20*/  LEA.HI R156, R157, R161, RZ, 0x5 ;  /* 0x000000a19d9c7211 */ /* 0x000fc600078f28ff */
[----:B------:R4:W-:Y:S01]  /*1e30*/  @!P2 LDGSTS.E.BYPASS.LTC128B.128 [R245+0xf900], [R6.64], !P1 ;  /* 0x0f90000006f5afae */ /* 0x0009e2000c901d52 */
[C---:B------:R-:W-:Y:S02]  /*1e40*/  ISETP.GE.AND P2, PT, R2.reuse, 0x21, PT ;  /* 0x000000210200780c */ /* 0x040fe40003f46270 */
[----:B------:R-:W-:Y:S01]  /*1e50*/  ISETP.GE.AND P1, PT, R2, 0x31, PT ;  /* 0x000000310200780c */ /* 0x000fe20003f26270 */
[----:B------:R-:W0:Y:S01]  /*1e60*/  LDGDEPBAR ;  /* 0x00000000000079af */ /* 0x000e220000000000 */
[----:B------:R-:W-:-:S11]  /*1e70*/  SHF.R.S32.HI R154, RZ, 0x5, R156 ;  /* 0x00000005ff9a7819 */ /* 0x000fd6000001149c */
[----:B------:R-:W-:-:S05]  /*1e80*/  VOTEU.ANY UP0, P1 ;  /* 0x00000000003f7886 */ /* 0x000fca0000800100 */
[----:B------:R-:W-:Y:S01]  /*1e90*/  @UP0 UIMAD UR4, UR7, 0x30, URZ ;  /* 0x00000030070408a4 */ /* 0x000fe2000f8e023f */
[----:B------:R-:W-:Y:S01]  /*1ea0*/  BAR.SYNC.DEFER_BLOCKING 0x0 ;  /* 0x0000000000007b1d */ /* 0x000fe20000010000 */
[----:B-1----:R-:W-:-:S04]  /*1eb0*/  @P0 LEA R8, P6, R4, c[0x0][0x1c8], 0x1 ;  /* 0x0000720004080a11 */ /* 0x002fc800078c08ff */
[----:B------:R-:W-:Y:S01]  /*1ec0*/  @P0 LEA.HI.X R9, R4, c[0x0][0x1cc], R5, 0x1, P6 ;  /* 0x0000730004090a11 */ /* 0x000fe200030f0c05 */
[----:B----4-:R-:W-:Y:S01]  /*1ed0*/  IMAD.MOV.U32 R7, RZ, RZ, c[0x0][0x1e0] ;  /* 0x00007800ff077624 */ /* 0x010fe200078e00ff */
[----:B------:R-:W-:Y:S01]  /*1ee0*/  ISETP.GE.AND P6, PT, R2, 0x11, PT ;  /* 0x000000110200780c */ /* 0x000fe20003fc6270 */
[----:B------:R-:W-:Y:S02]  /*1ef0*/  IMAD.U32 R6, RZ, RZ, UR7 ;  /* 0x00000007ff067e24 */ /* 0x000fe4000f8e00ff */
[----:B------:R-:W-:Y:S01]  /*1f00*/  @!PT LDS RZ, [RZ] ;  /* 0x00000000fffff984 */ /* 0x000fe20000000800 */
[----:B------:R-:W-:Y:S01]  /*1f10*/  @!PT LDS RZ, [RZ] ;  /* 0x00000000fffff984 */ /* 0x000fe20000000800 */
[----:B------:R-:W-:Y:S01]  /*1f20*/  @!PT LDS RZ, [RZ] ;  /* 0x00000000fffff984 */ /* 0x000fe20000000800 */
[----:B------:R1:W-:Y:S04]  /*1f30*/  @P0 LDGSTS.E.BYPASS.LTC128B.128 [R245+0x4100], [R8.64], !P5 ;  /* 0x0410000008f50fae */ /* 0x0003e8000e901d52 */
[----:B------:R1:W-:Y:S06]  /*1f40*/  @P0 LDGSTS.E.BYPASS.LTC128B.128 [R245+0x6100], [R8.64+0x80], !P4 ;  /* 0x0610008008f50fae */ /* 0x0003ec000e101d52 */
[----:B------:R-:W-:-:S04]  /*1f50*/  @P6 LEA R2, P0, R7, R4, 0x4 ;  /* 0x0000000407026211 */ /* 0x000fc800078020ff */
[----:B------:R-:W-:Y:S02]  /*1f60*/  @P6 LEA.HI.X R6, R7, R5, R6, 0x4, P0 ;  /* 0x0000000507066211 */ /* 0x000fe400000f2406 */
[----:B------:R-:W-:-:S04]  /*1f70*/  @P6 LEA R10, P0, R2, c[0x0][0x1c8], 0x1 ;  /* 0x00007200020a6a11 */ /* 0x000fc800078008ff */
[----:B------:R-:W-:Y:S02]  /*1f80*/  @P6 LEA.HI.X R11, R2, c[0x0][0x1cc], R6, 0x1, P0 ;  /* 0x00007300020b6a11 */ /* 0x000fe400000f0c06 */
[----:B------:R-:W-:-:S03]  /*1f90*/  @P2 IADD3 R2, P0, R4, UR12, RZ ;  /* 0x0000000c04022c10 */ /* 0x000fc6000ff1e0ff */
[----:B------:R4:W-:Y:S04]  /*1fa0*/  @P6 LDGSTS.E.BYPASS.LTC128B.128 [R245+0x4900], [R10.64], !P5 ;  /* 0x049000000af56fae */ /* 0x0009e8000e901d52 */
[----:B------:R4:W-:Y:S01]  /*1fb0*/  @P6 LDGSTS.E.BYPASS.LTC128B.128 [R245+0x6900], [R10.64+0x80], !P4 ;  /* 0x069000800af56fae */ /* 0x0009e2000e101d52 */
[----:B-1----:R-:W-:Y:S01]  /*1fc0*/  @P1 IMAD.WIDE.U32 R8, R7, 0x30, R4 ;  /* 0x0000003007081825 */ /* 0x002fe200078e0004 */
[----:B------:R-:W-:Y:S02]  /*1fd0*/  @P2 IADD3.X R4, R5, UR9, RZ, P0, !PT ;  /* 0x0000000905042c10 */ /* 0x000fe400087fe4ff */
[----:B------:R-:W-:Y:S02]  /*1fe0*/  LEA.HI R5, R24, R12, RZ, 0x1 ;  /* 0x0000000c18057211 */ /* 0x000fe400078f08ff */
[----:B------:R-:W-:-:S02]  /*1ff0*/  @P2 LEA R6, P0, R2, c[0x0][0x1c8], 0x1 ;  /* 0x0000720002062a11 */ /* 0x000fc400078008ff */
[----:B------:R-:W-:Y:S02]  /*2000*/  LOP3.LUT R5, R5, 0xfffffffe, RZ, 0xc0, !PT ;  /* 0xfffffffe05057812 */ /* 0x000fe400078ec0ff */
[----:B------:R-:W-:Y:S02]  /*2010*/  @P2 LEA.HI.X R7, R2, c[0x0][0x1cc], R4, 0x1, P0 ;  /* 0x0000730002072a11 */ /* 0x000fe400000f0c04 */
[----:B------:R-:W-:Y:S01]  /*2020*/  @P1 IADD3 R2, R9, UR4, RZ ;  /* 0x0000000409021c10 */ /* 0x000fe2000fffe0ff */
[----:B------:R-:W-:Y:S01]  /*2030*/  IMAD.IADD R9, R12, 0x1, -R5 ;  /* 0x000000010c097824 */ /* 0x000fe200078e0a05 */
[C---:B------:R-:W-:Y:S01]  /*2040*/  @P1 LEA R4, P0, R8.reuse, c[0x0][0x1c8], 0x1 ;  /* 0x0000720008041a11 */ /* 0x040fe200078008ff */
[----:B------:R1:W-:Y:S01]  /*2050*/  @P2 LDGSTS.E.BYPASS.LTC128B.128 [R245+0x5100], [R6.64], !P5 ;  /* 0x0510000006f52fae */ /* 0x0003e2000e901d52 */
[----:B------:R-:W-:Y:S02]  /*2060*/  ULDC.64 UR4, c[0x0][0x208] ;  /* 0x0000820000047ab9 */ /* 0x000fe40000000a00 */
[----:B------:R-:W-:Y:S01]  /*2070*/  @P1 LEA.HI.X R5, R8, c[0x0][0x1cc], R2, 0x1, P0 ;  /* 0x0000730008051a11 */ /* 0x000fe200000f0c02 */
[----:B------:R1:W-:Y:S01]  /*2080*/  @P2 LDGSTS.E.BYPASS.LTC128B.128 [R245+0x7100], [R6.64+0x80], !P4 ;  /* 0x0710008006f52fae */ /* 0x0003e2000e101d52 */
[----:B------:R-:W-:Y:S01]  /*2090*/  IMAD.SHL.U32 R2, R44, 0x40, RZ ;  /* 0x000000402c027824 */ /* 0x000fe200078e00ff */
[----:B------:R-:W-:-:S02]  /*20a0*/  UIMAD UR10, UR10, UR4, URZ ;  /* 0x000000040a0a72a4 */ /* 0x000fc4000f8e023f */
[----:B------:R5:W-:Y:S01]  /*20b0*/  @P1 LDGSTS.E.BYPASS.LTC128B.128 [R245+0x5900], [R4.64], !P5 ;  /* 0x0590000004f51fae */ /* 0x000be2000e901d52 */
[----:B------:R-:W-:Y:S01]  /*20c0*/  UIMAD.WIDE.U32 UR14, UR21, UR4, URZ ;  /* 0x00000004150e72a5 */ /* 0x000fe2000f8e003f */
[----:B------:R-:W-:Y:S01]  /*20d0*/  LOP3.LUT R2, R2, 0x1c0, RZ, 0xc0, !PT ;  /* 0x000001c002027812 */ /* 0x000fe200078ec0ff */
[----:B------:R-:W-:Y:S01]  /*20e0*/  UIMAD UR10, UR21, UR5, UR10 ;  /* 0x00000005150a72a4 */ /* 0x000fe2000f8e020a */
[----:B------:R5:W-:Y:S01]  /*20f0*/  @P1 LDGSTS.E.BYPASS.LTC128B.128 [R245+0x7900], [R4.64+0x80], !P4 ;  /* 0x0790008004f51fae */ /* 0x000be2000e101d52 */
[----:B------:R-:W-:Y:S02]  /*2100*/  LOP3.LUT P1, RZ, R44, 0x2, RZ, 0xc0, !PT ;  /* 0x000000022cff7812 */ /* 0x000fe4000782c0ff */
[----:B------:R-:W-:Y:S01]  /*2110*/  UIADD3 UR10, UR15, UR10, URZ ;  /* 0x0000000a0f0a7290 */ /* 0x000fe2000fffe03f */
[----:B------:R-:W0:Y:S01]  /*2120*/  LDGDEPBAR ;  /* 0x00000000000079af */ /* 0x000e220000000000 */
[----:B-1----:R-:W-:Y:S02]  /*2130*/  IMAD.SHL.U32 R6, R22, 0x40, RZ ;  /* 0x0000004016067824 */ /* 0x002fe400078e00ff */
        /* <DEDUP_REMOVED lines=19> */
[----:B------:R-:W-:Y:S01]  /*2270*/  IADD3 R235, R224, 0x4120, RZ ;  /* 0x00004120e0eb7810 */ /* 0x000fe20007ffe0ff */
[C-C-:B------:R-:W-:Y:S02]  /*2280*/  IMAD R233, R3.reuse, 0x2, R231.reuse ;  /* 0x0000000203e97824 */ /* 0x140fe400078e02e7 */
[C---:B------:R-:W-:Y:S02]  /*2290*/  IMAD R232, R0.reuse, 0x2, R231 ;  /* 0x0000000200e87824 */ /* 0x040fe400078e02e7 */
[----:B------:R-:W-:Y:S02]  /*22a0*/  IMAD R234, R0, 0x2, R233 ;  /* 0x0000000200ea7824 */ /* 0x000fe400078e02e9 */
[----:B------:R-:W-:Y:S01]  /*22b0*/  IMAD R236, R3, 0x2, R232 ;  /* 0x0000000203ec7824 */ /* 0x000fe200078e02e8 */
[----:B------:R-:W-:Y:S04]  /*22c0*/  LDSM.16.M88.4 R4, [R231+0xa100] ;  /* 0x00a10000e704783b */ /* 0x000fe80000000200 */
[----:B----4-:R-:W1:Y:S04]  /*22d0*/  LDSM.16.M88.4 R8, [R224+0x4100] ;  /* 0x00410000e008783b */ /* 0x010e680000000200 */
[----:B------:R-:W4:Y:S04]  /*22e0*/  LDSM.16.M88.4 R12, [R224+0x4900] ;  /* 0x00490000e00c783b */ /* 0x000f280000000200 */
[----:B------:R-:W5:Y:S04]  /*22f0*/  LDSM.16.M88.4 R24, [R224+0x5100] ;  /* 0x00510000e018783b */ /* 0x000f680000000200 */
[----:B------:R-:W2:Y:S04]  /*2300*/  LDSM.16.M88.4 R48, [R224+0x5900] ;  /* 0x00590000e030783b */ /* 0x000ea80000000200 */
[----:B------:R-:W3:Y:S01]  /*2310*/  LDSM.16.M88.4 R20, [R231+0x8100] ;  /* 0x00810000e714783b */ /* 0x000ee20000000200 */
[C---:B-1----:R-:W-:Y:S08]  /*2320*/  HMMA.16816.F32.BF16 R52, R4.reuse, R8, RZ ;  /* 0x000000080434723c */ /* 0x042ff000000418ff */
[C---:B----4-:R-:W-:Y:S08]  /*2330*/  HMMA.16816.F32.BF16 R60, R4.reuse, R12, RZ ;  /* 0x0000000c043c723c */ /* 0x050ff000000418ff */
[C---:B-----5:R-:W-:Y:S08]  /*2340*/  HMMA.16816.F32.BF16 R64, R4.reuse, R24, RZ ;  /* 0x000000180440723c */ /* 0x060ff000000418ff */
[C---:B--2---:R-:W-:Y:S08]  /*2350*/  HMMA.16816.F32.BF16 R72, R4.reuse, R48, RZ ;  /* 0x000000300448723c */ /* 0x044ff000000418ff */
[C---:B------:R-:W-:Y:S08]  /*2360*/  HMMA.16816.F32.BF16 R96, R4.reuse, R10, RZ ;  /* 0x0000000a0460723c */ /* 0x040ff000000418ff */
[C---:B------:R-:W-:Y:S08]  /*2370*/  HMMA.16816.F32.BF16 R112, R4.reuse, R14, RZ ;  /* 0x0000000e0470723c */ /* 0x040ff000000418ff */
[C---:B------:R-:W-:Y:S08]  /*2380*/  HMMA.16816.F32.BF16 R120, R4.reuse, R26, RZ ;  /* 0x0000001a0478723c */ /* 0x040ff000000418ff */
[----:B------:R-:W-:Y:S07]  /*2390*/  HMMA.16816.F32.BF16 R100, R4, R50, RZ ;  /* 0x000000320464723c */ /* 0x000fee00000418ff */
[----:B------:R-:W-:Y:S01]  /*23a0*/  IMAD.U32 R4, RZ, RZ, UR14 ;  /* 0x0000000eff047e24 */ /* 0x000fe2000f8e00ff */
[----:B------:R-:W-:Y:S01]  /*23b0*/  IADD3 R6, R224, 0x4100, RZ ;  /* 0x00004100e0067810 */ /* 0x000fe20007ffe0ff */
[----:B------:R-:W-:Y:S01]  /*23c0*/  IMAD.U32 R5, RZ, RZ, UR15 ;  /* 0x0000000fff057e24 */ /* 0x000fe2000f8e00ff */
[----:B------:R-:W-:Y:S01]  /*23d0*/  UMOV UR14, 0x5 ;  /* 0x00000005000e7882 */ /* 0x000fe20000000000 */
[----:B------:R-:W-:Y:S01]  /*23e0*/  IMAD.U32 R5, RZ, RZ, UR10 ;  /* 0x0000000aff057e24 */ /* 0x000fe2000f8e00ff */
[----:B------:R-:W-:Y:S01]  /*23f0*/  LEA R2, P0, R4, R30, 0x6 ;  /* 0x0000001e04027211 */ /* 0x000fe200078030ff */
[----:B------:R-:W-:Y:S01]  /*2400*/  USHF.L.U32 UR10, UR4, 0x5, URZ ;  /* 0x00000005040a7899 */ /* 0x000fe2000800063f */
[----:B------:R-:W-:Y:S01]  /*2410*/  @P1 IADD3 R235, R6, -0x20, RZ ;  /* 0xffffffe006eb1810 */ /* 0x000fe20007ffe0ff */
[----:B------:R-:W-:Y:S01]  /*2420*/  USHF.L.U64.HI UR14, UR4, UR14, UR5 ;  /* 0x0000000e040e7299 */ /* 0x000fe20008010205 */
[----:B------:R-:W-:Y:S01]  /*2430*/  LEA.HI.X R5, R4, R29, R5, 0x6, P0 ;  /* 0x0000001d04057211 */ /* 0x000fe200000f3405 */
[----:B---3--:R-:W-:Y:S01]  /*2440*/  HMMA.16816.F32.BF16 R80, R20, R24, RZ ;  /* 0x000000181450723c */ /* 0x008fe200000418ff */
[C---:B------:R-:W-:Y:S01]  /*2450*/  LEA R4, P0, R2.reuse, c[0x0][0x1f8], 0x1 ;  /* 0x00007e0002047a11 */ /* 0x040fe200078008ff */
[----:B------:R-:W-:Y:S01]  /*2460*/  IMAD.U32 R7, RZ, RZ, UR10 ;  /* 0x0000000aff077e24 */ /* 0x000fe2000f8e00ff */
[----:B------:R-:W-:Y:S01]  /*2470*/  UIADD3 UR16, UP0, UR10, 0x80, URZ ;  /* 0x000000800a107890 */ /* 0x000fe2000ff1e03f */
[----:B------:R-:W-:Y:S01]  /*2480*/  LDSM.16.M88.4 R40, [R235] ;  /* 0x00000000eb28783b */ /* 0x000fe20000000200 */
[----:B------:R-:W-:-:S02]  /*2490*/  LEA.HI.X R5, R2, c[0x0][0x1fc], R5, 0x1, P0 ;  /* 0x00007f0002057a11 */ /* 0x000fc400000f0c05 */
[----:B------:R-:W-:Y:S01]  /*24a0*/  IADD3 R2, -R19, UR20, RZ ;  /* 0x0000001413027c10 */ /* 0x000fe2000fffe1ff */
[----:B------:R-:W-:Y:S01]  /*24b0*/  UIADD3.X UR15, URZ, UR14, URZ, UP0, !UPT ;  /* 0x0000000e3f0f7290 */ /* 0x000fe200087fe43f */
[----:B------:R-:W-:Y:S01]  /*24c0*/  IADD3 R6, P6, R4, UR10, RZ ;  /* 0x0000000a04067c10 */ /* 0x000fe2000ffde0ff */
[C---:B------:R-:W-:Y:S01]  /*24d0*/  HMMA.16816.F32.BF16 R84, R20.reuse, R26, RZ ;  /* 0x0000001a1454723c */ /* 0x040fe200000418ff */
[----:B------:R-:W-:Y:S01]  /*24e0*/  ISETP.LT.OR P2, PT, R2, 0x1, P5 ;  /* 0x000000010200780c */ /* 0x000fe20002f41670 */
[----:B------:R-:W-:Y:S01]  /*24f0*/  LDSM.16.M88.4 R36, [R235+0x800] ;  /* 0x00080000eb24783b */ /* 0x000fe20000000200 */
[----:B------:R-:W-:Y:S01]  /*2500*/  IADD3 R24, P1, P0, R7, 0x80, R4 ;  /* 0x0000008007187810 */ /* 0x000fe2000783e004 */
[----:B------:R-:W-:Y:S01]  /*2510*/  UISETP.GE.AND UP0, UPT, UR25, 0x2, UPT ;  /* 0x000000021900788c */ /* 0x000fe2000bf06270 */
[----:B------:R-:W-:Y:S01]  /*2520*/  IADD3.X R7, R5, UR14, RZ, P6, !PT ;  /* 0x0000000e05077c10 */ /* 0x000fe2000b7fe4ff */
[----:B------:R-:W-:Y:S01]  /*2530*/  LDSM.16.M88.4 R32, [R235+0x1000] ;  /* 0x00100000eb20783b */ /* 0x000fe20000000200 */
[----:B------:R-:W-:Y:S01]  /*2540*/  IADD3 R16, P6, R6, UR10, RZ ;  /* 0x0000000a06107c10 */ /* 0x000fe2000ffde0ff */
[----:B------:R-:W-:Y:S01]  /*2550*/  HMMA.16816.F32.BF16 R124, R20, R8, RZ ;  /* 0x00000008147c723c */ /* 0x000fe200000418ff */
[----:B------:R-:W-:Y:S01]  /*2560*/  IADD3.X R25, RZ, UR14, R5, P1, P0 ;  /* 0x0000000eff197c10 */ /* 0x000fe20008fe0405 */
[----:B------:R-:W-:Y:S01]  /*2570*/  LDSM.16.M88.4 R28, [R235+0x1800] ;  /* 0x00180000eb1c783b */ /* 0x000fe20000000200 */
[----:B------:R-:W-:-:S02]  /*2580*/  ISETP.LT.OR P0, PT, R2, 0x1, P4 ;  /* 0x000000010200780c */ /* 0x000fc40002701670 */
[----:B------:R-:W-:Y:S02]  /*2590*/  IADD3 R18, P1, R6, UR16, RZ ;  /* 0x0000001006127c10 */ /* 0x000fe4000ff3e0ff */
[C---:B------:R-:W-:Y:S01]  /*25a0*/  IADD3.X R17, R7.reuse, UR14, RZ, P6, !PT ;  /* 0x0000000e07117c10 */ /* 0x040fe2000b7fe4ff */
[C---:B------:R-:W-:Y:S01]  /*25b0*/  HMMA.16816.F32.BF16 R104, R20.reuse, R10, RZ ;  /* 0x0000000a1468723c */ /* 0x040fe200000418ff */
[----:B------:R-:W-:Y:S01]  /*25c0*/  IADD3 R26, P6, R16, UR10, RZ ;  /* 0x0000000a101a7c10 */ /* 0x000fe2000ffde0ff */
[----:B------:R-:W1:Y:S01]  /*25d0*/  LDSM.16.M88.4 R8, [R233+0xa100] ;  /* 0x00a10000e908783b */ /* 0x000e620000000200 */
[----:B------:R-:W-:Y:S02]  /*25e0*/  IADD3.X R19, R7, UR15, RZ, P1, !PT ;  /* 0x0000000f07137c10 */ /* 0x000fe40008ffe4ff */
[C---:B------:R-:W-:Y:S02]  /*25f0*/  ISETP.LT.OR P1, PT, R2.reuse, 0x11, P5 ;  /* 0x000000110200780c */ /* 0x040fe40002f21670 */
[----:B------:R-:W-:Y:S01]  /*2600*/  IADD3.X R27, R17, UR14, RZ, P6, !PT ;  /* 0x0000000e111b7c10 */ /* 0x000fe2000b7fe4ff */
[----:B------:R-:W-:Y:S01]  /*2610*/  HMMA.16816.F32.BF16 R92, R20, R12, RZ ;  /* 0x0000000c145c723c */ /* 0x000fe200000418ff */
[----:B------:R-:W-:-:S02]  /*2620*/  ISETP.LT.OR P6, PT, R2, 0x11, P4 ;  /* 0x000000110200780c */ /* 0x000fc400027c1670 */
[C---:B------:R-:W-:Y:S02]  /*2630*/  IADD3 R243, R235.reuse, 0x800, RZ ;  /* 0x00000800ebf37810 */ /* 0x040fe40007ffe0ff */
[C---:B------:R-:W-:Y:S02]  /*2640*/  IADD3 R242, R235.reuse, 0x1000, RZ ;  /* 0x00001000ebf27810 */ /* 0x040fe40007ffe0ff */
[C---:B------:R-:W-:Y:S01]  /*2650*/  IADD3 R241, R235.reuse, 0x1800, RZ ;  /* 0x00001800ebf17810 */ /* 0x040fe20007ffe0ff */
[----:B------:R-:W-:Y:S01]  /*2660*/  HMMA.16816.F32.BF16 R88, R20, R14, RZ ;  /* 0x0000000e1458723c */ /* 0x000fe200000418ff */
[----:B------:R-:W2:Y:S01]  /*2670*/  LDSM.16.M88.4 R12, [R233+0x8100] ;  /* 0x00810000e90c783b */ /* 0x000ea20000000200 */
[C---:B------:R-:W-:Y:S02]  /*2680*/  IADD3 R240, R235.reuse, 0x2000, RZ ;  /* 0x00002000ebf07810 */ /* 0x040fe40007ffe0ff */
[----:B------:R-:W-:Y:S01]  /*2690*/  IADD3 R239, R235, 0x2800, RZ ;  /* 0x00002800ebef7810 */ /* 0x000fe20007ffe0ff */
[----:B------:R-:W-:Y:S01]  /*26a0*/  @!PT LDS RZ, [RZ] ;  /* 0x00000000fffff984 */ /* 0x000fe20000000800 */
[----:B------:R-:W-:Y:S01]  /*26b0*/  @!PT LDS RZ, [RZ] ;  /* 0x00000000fffff984 */ /* 0x000fe20000000800 */
[----:B------:R-:W-:Y:S01]  /*26c0*/  @!PT LDS RZ, [RZ] ;  /* 0x00000000fffff984 */ /* 0x000fe20000000800 */
[----:B------:R3:W-:Y:S01]  /*26d0*/  LDGSTS.E.BYPASS.LTC128B.128 [R245+0x100], [R4.64], !P2 ;  /* 0x0010000004f57fae */ /* 0x0007e2000d101d52 */
[----:B------:R-:W-:-:S02]  /*26e0*/  ISETP.LT.OR P2, PT, R2, 0x21, P5 ;  /* 0x000000210200780c */ /* 0x000fc40002f41670 */
[C---:B------:R-:W-:Y:S01]  /*26f0*/  HMMA.16816.F32.BF16 R76, R20.reuse, R48, RZ ;  /* 0x00000030144c723c */ /* 0x040fe200000418ff */
[----:B------:R3:W-:Y:S01]  /*2700*/  LDGSTS.E.BYPASS.LTC128B.128 [R245+0x2100], [R4.64+0x80], !P0 ;  /* 0x0210008004f57fae */ /* 0x0007e2000c101d52 */
[----:B------:R-:W-:Y:S02]  /*2710*/  ISETP.LT.OR P0, PT, R2, 0x21, P4 ;  /* 0x000000210200780c */ /* 0x000fe40002701670 */
[----:B------:R-:W-:Y:S01]  /*2720*/  IADD3 R238, R235, 0x3000, RZ ;  /* 0x00003000ebee7810 */ /* 0x000fe20007ffe0ff */
[----:B------:R4:W-:Y:S01]  /*2730*/  LDGSTS.E.BYPASS.LTC128B.128 [R245+0x900], [R6.64], !P1 ;  /* 0x0090000006f57fae */ /* 0x0009e2000c901d52 */
[----:B------:R-:W-:Y:S02]  /*2740*/  LOP3.LUT P1, RZ, R44, 0x4, RZ, 0xc0, !PT ;  /* 0x000000042cff7812 */ /* 0x000fe4000782c0ff */
[----:B------:R-:W-:Y:S01]  /*2750*/  HMMA.16816.F32.BF16 R68, R20, R50, RZ ;  /* 0x000000321444723c */ /* 0x000fe200000418ff */
[----:B------:R5:W-:Y:S01]  /*2760*/  LDGSTS.E.BYPASS.LTC128B.128 [R245+0x2900], [R24.64], !P6 ;  /* 0x0290000018f57fae */ /* 0x000be2000f101d52 */
[----:B------:R-:W-:-:S02]  /*2770*/  ISETP.LT.OR P6, PT, R2, 0x31, P5 ;  /* 0x000000310200780c */ /* 0x000fc40002fc1670 */
[----:B------:R-:W-:Y:S01]  /*2780*/  IADD3 R237, R235, 0x3800, RZ ;  /* 0x00003800ebed7810 */ /* 0x000fe20007ffe0ff */
[----:B------:R2:W-:Y:S01]  /*2790*/  LDGSTS.E.BYPASS.LTC128B.128 [R245+0x1100], [R16.64], !P2 ;  /* 0x0110000010f57fae */ /* 0x0005e2000d101d52 */
[----:B------:R-:W-:Y:S01]  /*27a0*/  ISETP.LT.OR P2, PT, R2, 0x31, P4 ;  /* 0x000000310200780c */ /* 0x000fe20002741670 */
[----:B------:R-:W-:Y:S02]  /*27b0*/  IMAD.MOV.U32 R2, RZ, RZ, 0x40 ;  /* 0x00000040ff027424 */ /* 0x000fe400078e00ff */
[----:B------:R2:W-:Y:S01]  /*27c0*/  LDGSTS.E.BYPASS.LTC128B.128 [R245+0x3100], [R18.64], !P0 ;  /* 0x0310000012f57fae */ /* 0x0005e2000c101d52 */
[----:B-1----:R-:W-:Y:S02]  /*27d0*/  HMMA.16816.F32.BF16 R20, R8, R40, R52 ;  /* 0x000000280814723c */ /* 0x002fe40000041834 */
[----:B------:R-:W-:-:S03]  /*27e0*/  SEL R2, R2, 0xffffffc0, !P1 ;  /* 0xffffffc002027807 */ /* 0x000fc60004800000 */
[----:B------:R5:W-:Y:S02]  /*27f0*/  LDGSTS.E.BYPASS.LTC128B.128 [R245+0x1900], [R26.64], !P6 ;  /* 0x019000001af57fae */ /* 0x000be4000f101d52 */
[----:B------:R-:W-:Y:S01]  /*2800*/  IMAD.IADD R230, R224, 0x1, R2 ;  /* 0x00000001e0e67824 */ /* 0x000fe200078e0202 */
[C---:B------:R-:W-:Y:S01]  /*2810*/  HMMA.16816.F32.BF16 R60, R8.reuse, R36, R60 ;  /* 0x00000024083c723c */ /* 0x040fe2000004183c */
[----:B------:R-:W-:Y:S01]  /*2820*/  IMAD.IADD R229, R2, 0x1, R235 ;  /* 0x0000000102e57824 */ /* 0x000fe200078e02eb */
[----:B---3--:R-:W-:Y:S02]  /*2830*/  IADD3 R4, P0, R16, UR16, RZ ;  /* 0x0000001010047c10 */ /* 0x008fe4000ff1e0ff */
[----:B------:R-:W-:Y:S02]  /*2840*/  LOP3.LUT R2, R152, R153, RZ, 0xfc, !PT ;  /* 0x0000009998027212 */ /* 0x000fe400078efcff */
[----:B------:R-:W-:Y:S02]  /*2850*/  IADD3.X R5, R17, UR15, RZ, P0, !PT ;  /* 0x0000000f11057c10 */ /* 0x000fe400087fe4ff */
[----:B------:R-:W-:Y:S01]  /*2860*/  HMMA.16816.F32.BF16 R64, R8, R32, R64 ;  /* 0x000000200840723c */ /* 0x000fe20000041840 */
[----:B------:R-:W-:-:S02]  /*2870*/  PLOP3.LUT P0, PT, PT, PT, UP0, 0x80, 0x0 ;  /* 0x000000000000781c */ /* 0x000fc40003f0f008 */
[----:B------:R4:W-:Y:S04]  /*2880*/  LDGSTS.E.BYPASS.LTC128B.128 [R245+0x3900], [R4.64], !P2 ;  /* 0x0390000004f57fae */ /* 0x0009e8000d101d52 */
[----:B------:R-:W-:Y:S01]  /*2890*/  LDSM.16.M88.4 R56, [R230+0x4100] ;  /* 0x00410000e638783b */ /* 0x000fe20000000200 */
[C---:B------:R-:W-:Y:S03]  /*28a0*/  HMMA.16816.F32.BF16 R72, R8.reuse, R28, R72 ;  /* 0x0000001c0848723c */ /* 0x040fe60000041848 */
[----:B--2---:R-:W1:Y:S04]  /*28b0*/  LDSM.16.M88.4 R16, [R232+0xa100] ;  /* 0x00a10000e810783b */ /* 0x004e680000000200 */
[----:B------:R-:W2:Y:S01]  /*28c0*/  LDSM.16.M88.4 R48, [R230+0x5100] ;  /* 0x00510000e630783b */ /* 0x000ea20000000200 */
[C---:B------:R-:W-:Y:S03]  /*28d0*/  HMMA.16816.F32.BF16 R132, R8.reuse, R42, R96 ;  /* 0x0000002a0884723c */ /* 0x040fe60000041860 */
[----:B------:R-:W3:Y:S04]  /*28e0*/  LDSM.16.M88.4 R52, [R230+0x4900] ;  /* 0x00490000e634783b */ /* 0x000ee80000000200 */
[----:B------:R-:W1:Y:S01]  /*28f0*/  LDSM.16.M88.4 R44, [R230+0x5900] ;  /* 0x00590000e62c783b */ /* 0x000e620000000200 */
[C---:B------:R-:W-:Y:S03]  /*2900*/  HMMA.16816.F32.BF16 R112, R8.reuse, R38, R112 ;  /* 0x000000260870723c */ /* 0x040fe60000041870 */
[----:B-----5:R-:W-:Y:S04]  /*2910*/  LDSM.16.M88.4 R24, [R229+0x800] ;  /* 0x00080000e518783b */ /* 0x020fe80000000200 */
[----:B----4-:R-:W-:Y:S01]  /*2920*/  LDSM.16.M88.4 R4, [R234+0xa100] ;  /* 0x00a10000ea04783b */ /* 0x010fe20000000200 */
[C---:B------:R-:W-:Y:S03]  /*2930*/  HMMA.16816.F32.BF16 R120, R8.reuse, R34, R120 ;  /* 0x000000220878723c */ /* 0x040fe60000041878 */
[----:B------:R-:W0:Y:S05]  /*2940*/  LDGDEPBAR ;  /* 0x00000000000079af */ /* 0x000e2a0000000000 */
[----:B------:R-:W-:Y:S01]  /*2950*/  HMMA.16816.F32.BF16 R116, R8, R30, R100 ;  /* 0x0000001e0874723c */ /* 0x000fe20000041864 */
[----:B------:R-:W4:Y:S07]  /*2960*/  LDSM.16.M88.4 R8, [R232+0x8100] ;  /* 0x00810000e808783b */ /* 0x000f2e0000000200 */
[C---:B------:R-:W-:Y:S08]  /*2970*/  HMMA.16816.F32.BF16 R124, R12.reuse, R40, R124 ;  /* 0x000000280c7c723c */ /* 0x040ff0000004187c */
[C---:B------:R-:W-:Y:S08]  /*2980*/  HMMA.16816.F32.BF16 R136, R12.reuse, R32, R80 ;  /* 0x000000200c88723c */ /* 0x040ff00000041850 */
[C---:B------:R-:W-:Y:S08]  /*2990*/  HMMA.16816.F32.BF16 R40, R12.reuse, R42, R104 ;  /* 0x0000002a0c28723c */ /* 0x040ff00000041868 */
[C---:B------:R-:W-:Y:S08]  /*29a0*/  HMMA.16816.F32.BF16 R32, R12.reuse, R34, R84 ;  /* 0x000000220c20723c */ /* 0x040ff00000041854 */
[C---:B------:R-:W-:Y:S08]  /*29b0*/  HMMA.16816.F32.BF16 R128, R12.reuse, R36, R92 ;  /* 0x000000240c80723c */ /* 0x040ff0000004185c */
[C---:B------:R-:W-:Y:S08]  /*29c0*/  HMMA.16816.F32.BF16 R140, R12.reuse, R28, R76 ;  /* 0x0000001c0c8c723c */ /* 0x040ff0000004184c */
[C---:B------:R-:W-:Y:S01]  /*29d0*/  HMMA.16816.F32.BF16 R108, R12.reuse, R38, R88 ;  /* 0x000000260c6c723c */ /* 0x040fe20000041858 */
[----:B------:R-:W-:Y:S07]  /*29e0*/  LDSM.16.M88.4 R36, [R229+0x1800] ;  /* 0x00180000e524783b */ /* 0x000fee0000000200 */
[----:B------:R-:W-:Y:S01]  /*29f0*/  HMMA.16816.F32.BF16 R104, R12, R30, R68 ;  /* 0x0000001e0c68723c */ /* 0x000fe20000041844 */
[----:B------:R-:W5:Y:S04]  /*2a00*/  LDSM.16.M88.4 R28, [R229] ;  /* 0x00000000e51c783b */ /* 0x000f680000000200 */
[----:B------:R-:W-:Y:S03]  /*2a10*/  LDSM.16.M88.4 R12, [R234+0x8100] ;  /* 0x00810000ea0c783b */ /* 0x000fe60000000200 */
[C---:B-1----:R-:W-:Y:S01]  /*2a20*/  HMMA.16816.F32.BF16 R100, R16.reuse, R56, R20 ;  /* 0x000000381064723c */ /* 0x042fe20000041814 */
[----:B------:R-:W1:Y:S07]  /*2a30*/  LDSM.16.M88.4 R20, [R229+0x1000] ;  /* 0x00100000e514783b */ /* 0x000e6e0000000200 */
[C---:B--2---:R-:W-:Y:S08]  /*2a40*/  HMMA.16816.F32.BF16 R92, R16.reuse, R48, R64 ;  /* 0x00000030105c723c */ /* 0x044ff00000041840 */
[C---:B---3--:R-:W-:Y:S08]  /*2a50*/  HMMA.16816.F32.BF16 R96, R16.reuse, R52, R60 ;  /* 0x000000341060723c */ /* 0x048ff0000004183c */
        /* <DEDUP_REMOVED lines=14> */
[----:B------:R-:W2:Y:S07]  /*2b40*/  LDSM.16.M88.4 R8, [R231+0xe100] ;  /* 0x00e10000e708783b */ /* 0x000eae0000000200 */
[C---:B-----5:R-:W-:Y:S08]  /*2b50*/  HMMA.16816.F32.BF16 R60, R4.reuse, R28, R100 ;  /* 0x0000001c043c723c */ /* 0x060ff00000041864 */
[C---:B------:R-:W-:Y:S08]  /*2b60*/  HMMA.16816.F32.BF16 R100, R4.reuse, R30, R84 ;  /* 0x0000001e0464723c */ /* 0x040ff00000041854 */
[C---:B------:R-:W-:Y:S08]  /*2b70*/  HMMA.16816.F32.BF16 R104, R4.reuse, R24, R96 ;  /* 0x000000180468723c */ /* 0x040ff00000041860 */
[C---:B-1----:R-:W-:Y:S08]  /*2b80*/  HMMA.16816.F32.BF16 R132, R4.reuse, R20, R92 ;  /* 0x000000140484723c */ /* 0x042ff0000004185c */
[C---:B------:R-:W-:Y:S08]  /*2b90*/  HMMA.16816.F32.BF16 R128, R4.reuse, R22, R76 ;  /* 0x000000160480723c */ /* 0x040ff0000004184c */
[----:B------:R-:W-:Y:S08]  /*2ba0*/  HMMA.16816.F32.BF16 R120, R4, R38, R64 ;  /* 0x000000260478723c */ /* 0x000ff00000041840 */
[C---:B------:R-:W-:Y:S08]  /*2bb0*/  HMMA.16816.F32.BF16 R76, R12.reuse, R28, R88 ;  /* 0x0000001c0c4c723c */ /* 0x040ff00000041858 */
[C---:B------:R-:W-:Y:S01]  /*2bc0*/  HMMA.16816.F32.BF16 R64, R12.reuse, R30, R68 ;  /* 0x0000001e0c40723c */ /* 0x040fe20000041844 */
[----:B------:R-:W-:Y:S07]  /*2bd0*/  LDSM.16.M88.4 R28, [R235+0x2000] ;  /* 0x00200000eb1c783b */ /* 0x000fee0000000200 */
[C---:B------:R-:W-:Y:S08]  /*2be0*/  HMMA.16816.F32.BF16 R116, R12.reuse, R24, R56 ;  /* 0x000000180c74723c */ /* 0x040ff00000041838 */
[C---:B------:R-:W-:Y:S01]  /*2bf0*/  HMMA.16816.F32.BF16 R112, R12.reuse, R26, R52 ;  /* 0x0000001a0c70723c */ /* 0x040fe20000041834 */
[----:B------:R-:W-:Y:S07]  /*2c00*/  LDSM.16.M88.4 R52, [R235+0x3800] ;  /* 0x00380000eb34783b */ /* 0x000fee0000000200 */
[C---:B------:R-:W-:Y:S01]  /*2c10*/  HMMA.16816.F32.BF16 R108, R12.reuse, R20, R40 ;  /* 0x000000140c6c723c */ /* 0x040fe20000041828 */
[----:B------:R-:W1:Y:S07]  /*2c20*/  LDSM.16.M88.4 R40, [R224+0x6900] ;  /* 0x00690000e028783b */ /* 0x000e6e0000000200 */
[C---:B------:R-:W-:Y:S01]  /*2c30*/  HMMA.16816.F32.BF16 R84, R12.reuse, R22, R16 ;  /* 0x000000160c54723c */ /* 0x040fe20000041810 */
[----:B------:R-:W-:Y:S04]  /*2c40*/  LDSM.16.M88.4 R16, [R224+0x7900] ;  /* 0x00790000e010783b */ /* 0x000fe80000000200 */
[----:B------:R-:W-:Y:S03]  /*2c50*/  LDSM.16.M88.4 R20, [R233+0xc100] ;  /* 0x00c10000e914783b */ /* 0x000fe60000000200 */
[C---:B------:R-:W-:Y:S01]  /*2c60*/  HMMA.16816.F32.BF16 R96, R12.reuse, R36, R32 ;  /* 0x000000240c60723c */ /* 0x040fe20000041820 */
[----:B------:R-:W-:Y:S07]  /*2c70*/  LDSM.16.M88.4 R32, [R224+0x7100] ;  /* 0x00710000e020783b */ /* 0x000fee0000000200 */
[----:B------:R-:W-:Y:S01]  /*2c80*/  HMMA.16816.F32.BF16 R92, R12, R38, R44 ;  /* 0x000000260c5c723c */ /* 0x000fe2000004182c */
[----:B------:R-:W3:Y:S04]  /*2c90*/  LDSM.16.M88.4 R12, [R231+0xc100] ;  /* 0x00c10000e70c783b */ /* 0x000ee80000000200 */
[----:B------:R-:W-:Y:S03]  /*2ca0*/  LDSM.16.M88.4 R44, [R235+0x3000] ;  /* 0x00300000eb2c783b */ /* 0x000fe60000000200 */
[C---:B------:R-:W-:Y:S01]  /*2cb0*/  HMMA.16816.F32.BF16 R80, R4.reuse, R26, R80 ;  /* 0x0000001a0450723c */ /* 0x040fe20000041850 */
[----:B------:R-:W4:Y:S07]  /*2cc0*/  LDSM.16.M88.4 R24, [R235+0x2800] ;  /* 0x00280000eb18783b */ /* 0x000f2e0000000200 */
[----:B------:R-:W-:Y:S01]  /*2cd0*/  HMMA.16816.F32.BF16 R124, R4, R36, R72 ;  /* 0x00000024047c723c */ /* 0x000fe20000041848 */
[----:B------:R-:W5:Y:S07]  /*2ce0*/  LDSM.16.M88.4 R4, [R233+0xe100] ;  /* 0x00e10000e904783b */ /* 0x000f6e0000000200 */
[C---:B--2---:R-:W-:Y:S08]  /*2cf0*/  HMMA.16816.F32.BF16 R72, R8.reuse, R48, R60 ;  /* 0x000000300848723c */ /* 0x044ff0000004183c */
[C---:B-1----:R-:W-:Y:S08]  /*2d00*/  HMMA.16816.F32.BF16 R60, R8.reuse, R40, R104 ;  /* 0x00000028083c723c */ /* 0x042ff00000041868 */
[----:B------:R-:W-:Y:S08]  /*2d10*/  HMMA.16816.F32.BF16 R56, R8, R42, R80 ;  /* 0x0000002a0838723c */ /* 0x000ff00000041850 */
[C---:B---3--:R-:W-:Y:S08]  /*2d20*/  HMMA.16816.F32.BF16 R36, R12.reuse, R40, R116 ;  /* 0x000000280c24723c */ /* 0x048ff00000041874 */
[----:B------:R-:W-:Y:S08]  /*2d30*/  HMMA.16816.F32.BF16 R40, R12, R42, R112 ;  /* 0x0000002a0c28723c */ /* 0x000ff00000041870 */
[----:B------:R-:W-:Y:S08]  /*2d40*/  HMMA.16816.F32.BF16 R68, R8, R50, R100 ;  /* 0x000000320844723c */ /* 0x000ff00000041864 */
[C---:B------:R-:W-:Y:S08]  /*2d50*/  HMMA.16816.F32.BF16 R76, R12.reuse, R48, R76 ;  /* 0x000000300c4c723c */ /* 0x040ff0000004184c */
[----:B------:R-:W-:Y:S01]  /*2d60*/  HMMA.16816.F32.BF16 R64, R12, R50, R64 ;  /* 0x000000320c40723c */ /* 0x000fe20000041840 */
[----:B------:R-:W-:Y:S07]  /*2d70*/  LDSM.16.M88.4 R48, [R230+0x6100] ;  /* 0x00610000e630783b */ /* 0x000fee0000000200 */
[C---:B------:R-:W-:Y:S08]  /*2d80*/  HMMA.16816.F32.BF16 R88, R8.reuse, R32, R132 ;  /* 0x000000200858723c */ /* 0x040ff00000041884 */
[C---:B------:R-:W-:Y:S08]  /*2d90*/  HMMA.16816.F32.BF16 R104, R8.reuse, R34, R128 ;  /* 0x000000220868723c */ /* 0x040ff00000041880 */
[C---:B------:R-:W-:Y:S08]  /*2da0*/  HMMA.16816.F32.BF16 R100, R8.reuse, R16, R124 ;  /* 0x000000100864723c */ /* 0x040ff0000004187c */
[----:B------:R-:W-:Y:S08]  /*2db0*/  HMMA.16816.F32.BF16 R80, R8, R18, R120 ;  /* 0x000000120850723c */ /* 0x000ff00000041878 */
        /* <DEDUP_REMOVED lines=8> */
[----:B------:R-:W3:Y:S07]  /*2e40*/  LDSM.16.M88.4 R40, [R230+0x6900] ;  /* 0x00690000e628783b */ /* 0x000eee0000000200 */
[-C--:B------:R-:W-:Y:S01]  /*2e50*/  HMMA.16816.F32.BF16 R120, R20, R24.reuse, R36 ;  /* 0x000000181478723c */ /* 0x080fe20000041824 */
[----:B------:R-:W4:Y:S07]  /*2e60*/  LDSM.16.M88.4 R36, [R230+0x7100] ;  /* 0x00710000e624783b */ /* 0x000f2e0000000200 */
[C---:B-----5:R-:W-:Y:S08]  /*2e70*/  HMMA.16816.F32.BF16 R144, R4.reuse, R24, R60 ;  /* 0x000000180490723c */ /* 0x060ff0000004183c */
[C---:B------:R-:W-:Y:S01]  /*2e80*/  HMMA.16816.F32.BF16 R140, R4.reuse, R26, R56 ;  /* 0x0000001a048c723c */ /* 0x040fe20000041838 */
[----:B------:R-:W-:Y:S07]  /*2e90*/  LDSM.16.M88.4 R24, [R229+0x3000] ;  /* 0x00300000e518783b */ /* 0x000fee0000000200 */
[C---:B------:R-:W-:Y:S08]  /*2ea0*/  HMMA.16816.F32.BF16 R116, R4.reuse, R28, R72 ;  /* 0x0000001c0474723c */ /* 0x040ff00000041848 */
[----:B------:R-:W-:Y:S08]  /*2eb0*/  HMMA.16816.F32.BF16 R148, R4, R30, R68 ;  /* 0x0000001e0494723c */ /* 0x000ff00000041844 */
        /* <DEDUP_REMOVED lines=11> */
[----:B------:R-:W5:Y:S07]  /*2f70*/  LDSM.16.M88.4 R44, [R229+0x2000] ;  /* 0x00200000e52c783b */ /* 0x000f6e0000000200 */
        /* <DEDUP_REMOVED lines=9> */
[----:B------:R-:W-:Y:S08]  /*3010*/  HMMA.16816.F32.BF16 R88, R16, R42, R140 ;  /* 0x0000002a1058723c */ /* 0x000ff0000004188c */
[C---:B------:R-:W-:Y:S08]  /*3020*/  HMMA.16816.F32.BF16 R52, R12.reuse, R40, R120 ;  /* 0x000000280c34723c */ /* 0x040ff00000041878 */
[----:B------:R-:W-:Y:S08]  /*3030*/  HMMA.16816.F32.BF16 R48, R12, R42, R112 ;  /* 0x0000002a0c30723c */ /* 0x000ff00000041870 */
[C---:B----4-:R-:W-:Y:S08]  /*3040*/  HMMA.16816.F32.BF16 R84, R16.reuse, R36, R136 ;  /* 0x000000241054723c */ /* 0x050ff00000041888 */
[C---:B------:R-:W-:Y:S08]  /*3050*/  HMMA.16816.F32.BF16 R80, R16.reuse, R38, R132 ;  /* 0x000000261050723c */ /* 0x040ff00000041884 */
[C---:B------:R-:W-:Y:S08]  /*3060*/  HMMA.16816.F32.BF16 R76, R16.reuse, R32, R128 ;  /* 0x00000020104c723c */ /* 0x040ff00000041880 */
[----:B------:R-:W-:Y:S08]  /*3070*/  HMMA.16816.F32.BF16 R64, R16, R34, R124 ;  /* 0x000000221040723c */ /* 0x000ff0000004187c */
[C---:B------:R-:W-:Y:S08]  /*3080*/  HMMA.16816.F32.BF16 R40, R12.reuse, R36, R108 ;  /* 0x000000240c28723c */ /* 0x040ff0000004186c */
[C---:B------:R-:W-:Y:S08]  /*3090*/  HMMA.16816.F32.BF16 R36, R12.reuse, R38, R104 ;  /* 0x000000260c24723c */ /* 0x040ff00000041868 */
[C---:B------:R-:W-:Y:S08]  /*30a0*/  HMMA.16816.F32.BF16 R16, R12.reuse, R32, R72 ;  /* 0x000000200c10723c */ /* 0x040ff00000041848 */
[----:B------:R-:W-:Y:S08]  /*30b0*/  HMMA.16816.F32.BF16 R12, R12, R34, R68 ;  /* 0x000000220c0c723c */ /* 0x000ff00000041844 */
[C---:B-----5:R-:W-:Y:S08]  /*30c0*/  HMMA.16816.F32.BF16 R100, R4.reuse, R44, R100 ;  /* 0x0000002c0464723c */ /* 0x060ff00000041864 */
[----:B------:R-:W-:Y:S08]  /*30d0*/  HMMA.16816.F32.BF16 R96, R4, R46, R96 ;  /* 0x0000002e0460723c */ /* 0x000ff00000041860 */
        /* <DEDUP_REMOVED lines=23> */
[----:B------:R-:W-:Y:S02]  /*3250*/  USHF.L.U64.HI UR6, UR6, 0x5, UR7 ;  /* 0x0000000506067899 */ /* 0x000fe40008010207 */
[----:B------:R-:W-:Y:S01]  /*3260*/  UIADD3 UR7, UP0, UR12, 0x80, URZ ;  /* 0x000000800c077890 */ /* 0x000fe2000ff1e03f */
[----:B------:R-:W-:Y:S01]  /*3270*/  IADD3 R5, R7, UR4, RZ ;  /* 0x0000000407057c10 */ /* 0x000fe2000fffe0ff */
[----:B------:R-:W-:-:S02]  /*3280*/  IMAD.U32 R7, RZ, RZ, UR5 ;  /* 0x00000005ff077e24 */ /* 0x000fc4000f8e00ff */
        /* <DEDUP_REMOVED lines=25> */
.L_x_1600:
[----:B---3--:R-:W-:Y:S01]  /*3420*/  LEA.HI R6, R157, R161, RZ, 0x2 ;  /* 0x000000a19d067211 */ /* 0x008fe200078f10ff */
[----:B------:R-:W-:Y:S01]  /*3430*/  UMOV UR4, 0xffffffc0 ;  /* 0xffffffc000047882 */ /* 0x000fe20000000000 */
[----:B------:R-:W-:Y:S01]  /*3440*/  LOP3.LUT R4, R156, 0xffffffe0, RZ, 0xc0, !PT ;  /* 0xffffffe09c047812 */ /* 0x000fe200078ec0ff */
[----:B------:R-:W-:Y:S01]  /*3450*/  UIMAD UR4, UR21, UR4, 0x1 ;  /* 0x00000001150474a4 */ /* 0x000fe2000f8e0204 */
[----:B------:R-:W-:Y:S01]  /*3460*/  LOP3.LUT R6, R6, 0xfffffffc, RZ, 0xc0, !PT ;  /* 0xfffffffc06067812 */ /* 0x000fe200078ec0ff */
[----:B------:R-:W-:Y:S01]  /*3470*/  STL [R1+0xb0], R245 ;  /* 0x0000b0f501007387 */ /* 0x000fe20000100800 */
[----:B------:R-:W-:Y:S01]  /*3480*/  SHF.R.S32.HI R5, RZ, 0x1f, R154 ;  /* 0x0000001fff057819 */ /* 0x000fe2000001149a */
[C---:B------:R-:W-:Y:S01]  /*3490*/  IMAD.IADD R4, R161.reuse, 0x1, -R4 ;  /* 0x00000001a1047824 */ /* 0x040fe200078e0a04 */
[----:B------:R-:W-:Y:S01]  /*34a0*/  SHF.L.U32 R225, R2, 0x1, RZ ;  /* 0x0000000102e17819 */ /* 0x000fe200000006ff */
[----:B------:R-:W-:Y:S01]  /*34b0*/  IMAD.IADD R6, R161, 0x1, -R6 ;  /* 0x00000001a1067824 */ /* 0x000fe200078e0a06 */
[----:B------:R-:W-:Y:S01]  /*34c0*/  LEA.HI R5, R5, R154, RZ, 0x2 ;  /* 0x0000009a05057211 */ /* 0x000fe200078f10ff */
[----:B------:R-:W-:Y:S01]  /*34d0*/  STL [R1+0xac], R243 ;  /* 0x0000acf301007387 */ /* 0x000fe20000100800 */
[----:B------:R-:W-:Y:S01]  /*34e0*/  SHF.R.S32.HI R7, RZ, 0x1f, R4 ;  /* 0x0000001fff077819 */ /* 0x000fe20000011404 */
[--C-:B------:R-:W-:Y:S01]  /*34f0*/  IMAD R226, R3, 0x2, R225.reuse ;  /* 0x0000000203e27824 */ /* 0x100fe200078e02e1 */
[----:B------:R-:W-:Y:S01]  /*3500*/  LOP3.LUT R8, R5, 0xffffffc, RZ, 0xc0, !PT ;  /* 0x0ffffffc05087812 */ /* 0x000fe200078ec0ff */
[----:B------:R-:W-:Y:S01]  /*3510*/  STL [R1+0xa8], R242 ;  /* 0x0000a8f201007387 */ /* 0x000fe20000100800 */
[----:B------:R-:W-:Y:S01]  /*3520*/  LEA.HI R5, R6, R6, RZ, 0x1 ;  /* 0x0000000606057211 */ /* 0x000fe200078f08ff */
[----:B------:R-:W-:Y:S01]  /*3530*/  IMAD R228, R0, 0x2, R225 ;  /* 0x0000000200e47824 */ /* 0x000fe200078e02e1 */
[----:B------:R-:W-:Y:S01]  /*3540*/  LEA.HI R7, R7, R4, RZ, 0x2 ;  /* 0x0000000407077211 */ /* 0x000fe200078f10ff */
[----:B------:R-:W-:Y:S01]  /*3550*/  IMAD.IADD R9, R154, 0x1, -R8 ;  /* 0x000000019a097824 */ /* 0x000fe200078e0a08 */
[C---:B------:R-:W-:Y:S01]  /*3560*/  LOP3.LUT R11, R5.reuse, 0x1ffffffe, RZ, 0xc0, !PT ;  /* 0x1ffffffe050b7812 */ /* 0x040fe200078ec0ff */
[----:B------:R-:W-:Y:S01]  /*3570*/  IMAD.SHL.U32 R10, R5, 0x20, RZ ;  /* 0x00000020050a7824 */ /* 0x000fe200078e00ff */
[C---:B------:R-:W-:Y:S01]  /*3580*/  LEA.HI.SX32 R8, R7.reuse, UR17, 0x1e ;  /* 0x0000001107087c11 */ /* 0x040fe2000f8ff2ff */
[----:B------:R-:W-:Y:S01]  /*3590*/  STL [R1+0xa4], R241 ;  /* 0x0000a4f101007387 */ /* 0x000fe20000100800 */
[----:B------:R-:W-:Y:S01]  /*35a0*/  LOP3.LUT R7, R7, 0x7ffffffc, RZ, 0xc0, !PT ;  /* 0x7ffffffc07077812 */ /* 0x000fe200078ec0ff */
[----:B------:R-:W-:Y:S01]  /*35b0*/  IMAD.IADD R6, R6, 0x1, -R11 ;  /* 0x0000000106067824 */ /* 0x000fe200078e0a0b */
[----:B------:R-:W-:Y:S01]  /*35c0*/  LEA R5, R9, R8, 0x4 ;  /* 0x0000000809057211 */ /* 0x000fe200078e20ff */
[----:B------:R-:W-:Y:S01]  /*35d0*/  STL [R1+0xa0], R240 ;  /* 0x0000a0f001007387 */ /* 0x000fe20000100800 */
[----:B------:R-:W-:-:S02]  /*35e0*/  LOP3.LUT R8, R10, 0xffffffc0, RZ, 0xc0, !PT ;  /* 0xffffffc00a087812 */ /* 0x000fc400078ec0ff */
[----:B------:R-:W-:Y:S01]  /*35f0*/  IADD3 R4, R4, -R7, RZ ;  /* 0x8000000704047210 */ /* 0x000fe20007ffe0ff */
[----:B------:R-:W-:Y:S01]  /*3600*/  IMAD.U32 R7, RZ, RZ, UR4 ;  /* 0x00000004ff077e24 */ /* 0x000fe2000f8e00ff */
[----:B------:R-:W-:Y:S01]  /*3610*/  STL [R1+0x9c], R239 ;  /* 0x00009cef01007387 */ /* 0x000fe20000100800 */
[----:B------:R-:W-:Y:S01]  /*3620*/  IMAD.IADD R5, R8, 0x1, R5 ;  /* 0x0000000108057824 */ /* 0x000fe200078e0205 */
[----:B------:R-:W-:Y:S01]  /*3630*/  LEA R227, R0, R226, 0x1 ;  /* 0x000000e200e37211 */ /* 0x000fe200078e08ff */
[----:B------:R-:W-:Y:S01]  /*3640*/  IMAD.SHL.U32 R10, R4, 0x2, RZ ;  /* 0x00000002040a7824 */ /* 0x000fe200078e00ff */
[----:B------:R-:W-:Y:S01]  /*3650*/  STL [R1+0x98], R238 ;  /* 0x000098ee01007387 */ /* 0x000fe20000100800 */
[----:B------:R-:W-:Y:S01]  /*3660*/  IMAD R12, R6, 0x8, R5 ;  /* 0x00000008060c7824 */ /* 0x000fe200078e0205 */
[----:B------:R-:W-:Y:S02]  /*3670*/  ULDC.64 UR4, c[0x0][0x2c8] ;  /* 0x0000b20000047ab9 */ /* 0x000fe40000000a00 */
[----:B------:R-:W-:Y:S01]  /*3680*/  IADD3 R4, -R10, UR8, R7 ;  /* 0x000000080a047c10 */ /* 0x000fe2000fffe107 */
[----:B------:R-:W-:Y:S01]  /*3690*/  @P3 IMAD.HI.U32 R5, R12, c[0x0][0x2c8], RZ ;  /* 0x0000b2000c053a27 */ /* 0x000fe200078e00ff */
[----:B------:R-:W-:Y:S01]  /*36a0*/  IADD3 R11, -R10, UR20, RZ ;  /* 0x000000140a0b7c10 */ /* 0x000fe2000fffe1ff */
[----:B------:R-:W-:Y:S01]  /*36b0*/  STL [R1+0x94], R237 ;  /* 0x000094ed01007387 */ /* 0x000fe20000100800 */
[----:B------:R-:W-:Y:S01]  /*36c0*/  IADD3 R9, R4, -UR11, RZ ;  /* 0x8000000b04097c10 */ /* 0x000fe2000fffe0ff */
[----:B------:R-:W-:Y:S01]  /*36d0*/  IMAD.MOV.U32 R6, RZ, RZ, R12 ;  /* 0x000000ffff067224 */ /* 0x000fe200078e000c */
[----:B------:R-:W-:Y:S01]  /*36e0*/  @P3 SHF.R.U32.HI R6, RZ, c[0x0][0x2cc], R5 ;  /* 0x0000b300ff063a19 */ /* 0x000fe20000011605 */
[----:B------:R-:W-:Y:S04]  /*36f0*/  STL [R1+0x90], R236 ;  /* 0x000090ec01007387 */ /* 0x000fe80000100800 */
[----:B------:R-:W1:Y:S04]  /*3700*/  SHFL.IDX PT, R5, R6, 0x2, 0x1c1f ;  /* 0x005c1f0006057f89 */ /* 0x000e6800000e0000 */
[----:B------:R-:W2:Y:S04]  /*3710*/  SHFL.IDX PT, R8, R6, 0x3, 0x1c1f ;  /* 0x007c1f0006087f89 */ /* 0x000ea800000e0000 */
[----:B------:R-:W-:Y:S04]  /*3720*/  STL [R1+0x8c], R235 ;  /* 0x00008ceb01007387 */ /* 0x000fe80000100800 */
[----:B------:R-:W-:Y:S04]  /*3730*/  STL [R1+0x88], R234 ;  /* 0x000088ea01007387 */ /* 0x000fe80000100800 */
[----:B------:R-:W-:Y:S04]  /*3740*/  STL [R1+0x84], R233 ;  /* 0x000084e901007387 */ /* 0x000fe80000100800 */
[----:B------:R-:W-:Y:S01]  /*3750*/  STL [R1+0x80], R232 ;  /* 0x000080e801007387 */ /* 0x000fe20000100800 */
[----:B-1----:R-:W-:-:S03]  /*3760*/  IMAD.IADD R5, R9, 0x1, R5 ;  /* 0x0000000109057824 */ /* 0x002fc600078e0205 */
[----:B------:R-:W-:Y:S01]  /*3770*/  STL [R1+0x7c], R231 ;  /* 0x00007ce701007387 */ /* 0x000fe20000100800 */
[----:B--2---:R-:W-:Y:S01]  /*3780*/  IMAD.IADD R4, R9, 0x1, R8 ;  /* 0x0000000109047824 */ /* 0x004fe200078e0208 */
[C---:B------:R-:W-:Y:S02]  /*3790*/  IMNMX R5, R11.reuse, R5, PT ;  /* 0x000000050b057217 */ /* 0x040fe40003800200 */
[----:B------:R-:W-:Y:S02]  /*37a0*/  STL [R1+0x78], R230 ;  /* 0x000078e601007387 */ /* 0x000fe40000100800 */
[----:B------:R-:W-:Y:S02]  /*37b0*/  IMNMX R4, R11, R4, PT ;  /* 0x000000040b047217 */ /* 0x000fe40003800200 */
[----:B------:R-:W-:Y:S01]  /*37c0*/  STL [R1+0x74], R229 ;  /* 0x000074e501007387 */ /* 0x000fe20000100800 */
[C---:B------:R-:W-:Y:S02]  /*37d0*/  ISETP.GT.AND P2, PT, R5.reuse, RZ, PT ;  /* 0x000000ff0500720c */ /* 0x040fe40003f44270 */
[----:B------:R-:W-:Y:S01]  /*37e0*/  ISETP.GT.AND P6, PT, R5, 0x1, PT ;  /* 0x000000010500780c */ /* 0x000fe20003fc4270 */
[----:B------:R-:W-:Y:S01]  /*37f0*/  STL [R1+0x70], R224 ;  /* 0x000070e001007387 */ /* 0x000fe20000100800 */
[----:B------:R-:W-:-:S02]  /*3800*/  ISETP.GT.AND P0, PT, R4, 0x1, PT ;  /* 0x000000010400780c */ /* 0x000fc40003f04270 */
[----:B------:R-:W-:Y:S01]  /*3810*/  FSEL R14, R101, -INF , P6 ;  /* 0xff800000650e7808 */ /* 0x000fe20003000000 */
[----:B------:R1:W-:Y:S01]  /*3820*/  STL [R1+0x44], R12 ;  /* 0x0000440c01007387 */ /* 0x0003e20000100800 */
[----:B------:R-:W-:Y:S02]  /*3830*/  FSEL R18, R103, -INF , P0 ;  /* 0xff80000067127808 */ /* 0x000fe40000000000 */
[----:B------:R-:W-:Y:S01]  /*3840*/  ISETP.GT.AND P0, PT, R5, 0x9, PT ;  /* 0x000000090500780c */ /* 0x000fe20003f04270 */
[----:B------:R2:W-:Y:S01]  /*3850*/  STL [R1+0x60], R10 ;  /* 0x0000600a01007387 */ /* 0x0005e20000100800 */
[C---:B------:R-:W-:Y:S02]  /*3860*/  ISETP.GT.AND P1, PT, R4.reuse, RZ, PT ;  /* 0x000000ff0400720c */ /* 0x040fe40003f24270 */
[----:B------:R-:W-:Y:S01]  /*3870*/  FSEL R16, R97, -INF , P0 ;  /* 0xff80000061107808 */ /* 0x000fe20000000000 */
[----:B------:R-:W-:Y:S01]  /*3880*/  LDSM.16.MT88.4 R104, [R225+0x2100] ;  /* 0x00210000e168783b */ /* 0x000fe20000004200 */
[----:B------:R-:W-:-:S02]  /*3890*/  ISETP.GT.AND P0, PT, R4, 0x8, PT ;  /* 0x000000080400780c */ /* 0x000fc40003f04270 */
[----:B------:R-:W-:Y:S01]  /*38a0*/  FSEL R17, R102, -INF , P1 ;  /* 0xff80000066117808 */ /* 0x000fe20000800000 */
[----:B------:R-:W-:Y:S01]  /*38b0*/  LDSM.16.MT88.4 R116, [R228+0x2100] ;  /* 0x00210000e474783b */ /* 0x000fe20000004200 */
[C---:B------:R-:W-:Y:S02]  /*38c0*/  ISETP.GT.AND P1, PT, R5.reuse, 0x10, PT ;  /* 0x000000100500780c */ /* 0x040fe40003f24270 */
[----:B------:R-:W-:Y:S01]  /*38d0*/  FSEL R19, R98, -INF , P0 ;  /* 0xff80000062137808 */ /* 0x000fe20000000000 */
[----:B------:R-:W-:Y:S01]  /*38e0*/  LDSM.16.MT88.4 R112, [R226+0x2100] ;  /* 0x00210000e270783b */ /* 0x000fe20000004200 */
[----:B------:R-:W-:Y:S02]  /*38f0*/  ISETP.GT.AND P0, PT, R4, 0x11, PT ;  /* 0x000000110400780c */ /* 0x000fe40003f04270 */
[----:B------:R-:W-:Y:S01]  /*3900*/  ISETP.GT.AND P6, PT, R5, 0x11, PT ;  /* 0x000000110500780c */ /* 0x000fe20003fc4270 */
[----:B------:R-:W-:Y:S01]  /*3910*/  LDSM.16.MT88.4 R120, [R227+0x2100] ;  /* 0x00210000e378783b */ /* 0x000fe20000004200 */
[----:B------:R-:W-:-:S02]  /*3920*/  FSEL R24, R92, -INF , P1 ;  /* 0xff8000005c187808 */ /* 0x000fc40000800000 */
[----:B------:R-:W-:Y:S01]  /*3930*/  ISETP.GT.AND P1, PT, R4, 0x10, PT ;  /* 0x000000100400780c */ /* 0x000fe20003f24270 */
[----:B------:R-:W-:Y:S01]  /*3940*/  UIADD3 UR25, UR25, -0x2, URZ ;  /* 0xfffffffe19197890 */ /* 0x000fe2000fffe03f */
[----:B-1----:R-:W-:Y:S01]  /*3950*/  FSEL R12, R100, -INF , P2 ;  /* 0xff800000640c7808 */ /* 0x002fe20001000000 */
[----:B------:R-:W0:Y:S01]  /*3960*/  LDGDEPBAR ;  /* 0x00000000000079af */ /* 0x000e220000000000 */
[----:B------:R-:W-:Y:S02]  /*3970*/  ISETP.GT.AND P2, PT, R5, 0x8, PT ;  /* 0x000000080500780c */ /* 0x000fe40003f44270 */
[----:B------:R-:W-:Y:S01]  /*3980*/  FMNMX.FTZ R7, R12, R14, !PT ;  /* 0x0000000e0c077209 */ /* 0x000fe20007810000 */
[----:B------:R-:W-:Y:S01]  /*3990*/  LDSM.16.MT88.4 R100, [R227+0x100] ;  /* 0x00010000e364783b */ /* 0x000fe20000004200 */
[----:B------:R-:W-:Y:S02]  /*39a0*/  FSEL R15, R96, -INF , P2 ;  /* 0xff800000600f7808 */ /* 0x000fe40001000000 */
[----:B------:R-:W-:-:S02]  /*39b0*/  ISETP.GT.AND P2, PT, R4, 0x9, PT ;  /* 0x000000090400780c */ /* 0x000fc40003f44270 */
[----:B------:R-:W-:Y:S02]  /*39c0*/  FMNMX.FTZ R7, R15, R7, !PT ;  /* 0x000000070f077209 */ /* 0x000fe40007810000 */
[----:B------:R-:W-:Y:S02]  /*39d0*/  FSEL R36, R95, -INF , P0 ;  /* 0xff8000005f247808 */ /* 0x000fe40000000000 */
[----:B------:R-:W-:Y:S02]  /*39e0*/  FMNMX.FTZ R7, R16, R7, !PT ;  /* 0x0000000710077209 */ /* 0x000fe40007810000 */
[----:B------:R-:W-:Y:S02]  /*39f0*/  FSEL R25, R93, -INF , P6 ;  /* 0xff8000005d197808 */ /* 0x000fe40003000000 */
[----:B------:R-:W-:Y:S02]  /*3a00*/  ISETP.GT.AND P0, PT, R5, 0x18, PT ;  /* 0x000000180500780c */ /* 0x000fe40003f04270 */
[----:B------:R-:W-:-:S02]  /*3a10*/  FMNMX.FTZ R7, R24, R7, !PT ;  /* 0x0000000718077209 */ /* 0x000fc40007810000 */
[----:B------:R-:W-:Y:S02]  /*3a20*/  FSEL R35, R94, -INF , P1 ;  /* 0xff8000005e237808 */ /* 0x000fe40000800000 */
[----:B------:R-:W-:Y:S01]  /*3a30*/  FSEL R21, R99, -INF , P2 ;  /* 0xff80000063157808 */ /* 0x000fe20001000000 */
[----:B------:R-:W-:Y:S01]  /*3a40*/  LDSM.16.MT88.4 R92, [R228+0x100] ;  /* 0x00010000e45c783b */ /* 0x000fe20000004200 */
[----:B------:R-:W-:Y:S02]  /*3a50*/  ISETP.GT.AND P1, PT, R4, 0x18, PT ;  /* 0x000000180400780c */ /* 0x000fe40003f24270 */
[----:B------:R-:W-:Y:S01]  /*3a60*/  ISETP.GT.AND P2, PT, R5, 0x19, PT ;  /* 0x000000190500780c */ /* 0x000fe20003f44270 */
[----:B------:R-:W-:Y:S01]  /*3a70*/  LDSM.16.MT88.4 R96, [R226+0x100] ;  /* 0x00010000e260783b */ /* 0x000fe20000004200 */
[----:B------:R-:W-:Y:S02]  /*3a80*/  FSEL R26, R88, -INF , P0 ;  /* 0xff800000581a7808 */ /* 0x000fe40000000000 */
[----:B------:R-:W-:-:S02]  /*3a90*/  FMNMX.FTZ R7, R25, R7, !PT ;  /* 0x0000000719077209 */ /* 0x000fc40007810000 */
[----:B------:R-:W-:Y:S02]  /*3aa0*/  ISETP.GT.AND P0, PT, R4, 0x19, PT ;  /* 0x000000190400780c */ /* 0x000fe40003f04270 */
        /* <DEDUP_REMOVED lines=11> */
[----:B------:R-:W-:-:S02]  /*3b60*/  ISETP.GT.AND P2, PT, R5, 0x28, PT ;  /* 0x000000280500780c */ /* 0x000fc40003f44270 */
[----:B------:R-:W-:Y:S02]  /*3b70*/  FSEL R174, R85, -INF , P0 ;  /* 0xff80000055ae7808 */ /* 0x000fe40000000000 */
        /* <DEDUP_REMOVED lines=8> */
[----:B------:R-:W-:Y:S02]  /*3c00*/  ISETP.GT.AND P0, PT, R5, 0x30, PT ;  /* 0x000000300500780c */ /* 0x000fe40003f04270 */
[----:B------:R-:W-:Y:S02]  /*3c10*/  FMNMX.FTZ R8, R36, R8, !PT ;  /* 0x0000000824087209 */ /* 0x000fe40007810000 */
[----:B------:R-:W-:-:S02]  /*3c20*/  FMNMX.FTZ R7, R173, R7, !PT ;  /* 0x00000007ad077209 */ /* 0x000fc40007810000 */
[----:B------:R-:W-:Y:S02]  /*3c30*/  FSEL R172, R86, -INF , P1 ;  /* 0xff80000056ac7808 */ /* 0x000fe40000800000 */
[C---:B------:R-:W-:Y:S02]  /*3c40*/  ISETP.GT.AND P6, PT, R5.reuse, 0x31, PT ;  /* 0x000000310500780c */ /* 0x040fe40003fc4270 */
[C---:B------:R-:W-:Y:S02]  /*3c50*/  ISETP.GT.AND P2, PT, R5.reuse, 0x38, PT ;  /* 0x000000380500780c */ /* 0x040fe40003f44270 */
        /* <DEDUP_REMOVED lines=10> */
[----:B--2---:R-:W-:Y:S02]  /*3d00*/  FSEL R10, R64, -INF , P2 ;  /* 0xff800000400a7808 */ /* 0x004fe40001000000 */
[----:B------:R-:W-:Y:S02]  /*3d10*/  FMNMX.FTZ R5, R172, R5, !PT ;  /* 0x00000005ac057209 */ /* 0x000fe40007810000 */
[----:B------:R-:W-:Y:S01]  /*3d20*/  FMNMX.FTZ R7, R188, R7, !PT ;  /* 0x00000007bc077209 */ /* 0x000fe20007810000 */
[----:B------:R-:W-:Y:S01]  /*3d30*/  STL [R1+0x20], R10 ;  /* 0x0000200a01007387 */ /* 0x000fe20000100800 */
[----:B------:R-:W-:Y:S02]  /*3d40*/  ISETP.GT.AND P2, PT, R4, 0x29, PT ;  /* 0x000000290400780c */ /* 0x000fe40003f44270 */
[----:B------:R-:W-:-:S02]  /*3d50*/  FSEL R250, R65, -INF , P1 ;  /* 0xff80000041fa7808 */ /* 0x000fc40000800000 */
[----:B------:R-:W-:Y:S02]  /*3d60*/  FSEL R166, R82, -INF , P0 ;  /* 0xff80000052a67808 */ /* 0x000fe40000000000 */
[----:B------:R-:W-:Y:S02]  /*3d70*/  FMNMX.FTZ R5, R167, R5, !PT ;  /* 0x00000005a7057209 */ /* 0x000fe40007810000 */
[----:B------:R-:W-:Y:S02]  /*3d80*/  FMNMX.FTZ R7, R10, R7, !PT ;  /* 0x000000070a077209 */ /* 0x000fe40007810000 */
[----:B------:R-:W-:Y:S02]  /*3d90*/  FSEL R165, R83, -INF , P2 ;  /* 0xff80000053a57808 */ /* 0x000fe40001000000 */
[----:B------:R-:W-:Y:S02]  /*3da0*/  ISETP.GT.AND P1, PT, R4, 0x30, PT ;  /* 0x000000300400780c */ /* 0x000fe40003f24270 */
[----:B------:R-:W-:-:S02]  /*3db0*/  FMNMX.FTZ R5, R166, R5, !PT ;  /* 0x00000005a6057209 */ /* 0x000fc40007810000 */
[----:B------:R-:W-:Y:S02]  /*3dc0*/  FMNMX.FTZ R7, R250, R7, !PT ;  /* 0x00000007fa077209 */ /* 0x000fe40007810000 */
[----:B------:R-:W-:Y:S02]  /*3dd0*/  ISETP.GT.AND P0, PT, R4, 0x31, PT ;  /* 0x000000310400780c */ /* 0x000fe40003f04270 */
[----:B------:R-:W-:Y:S01]  /*3de0*/  FSEL R13, R78, -INF , P1 ;  /* 0xff8000004e0d7808 */ /* 0x000fe20000800000 */
[----:B------:R-:W1:Y:S01]  /*3df0*/  SHFL.BFLY PT, R10, R7, 0x2, 0x1f ;  /* 0x0c401f00070a7f89 */ /* 0x000e6200000e0000 */
[----:B------:R-:W-:Y:S02]  /*3e00*/  FMNMX.FTZ R5, R165, R5, !PT ;  /* 0x00000005a5057209 */ /* 0x000fe40007810000 */
[----:B------:R-:W-:Y:S01]  /*3e10*/  FSEL R8, R79, -INF , P0 ;  /* 0xff8000004f087808 */ /* 0x000fe20000000000 */
[----:B------:R-:W-:Y:S01]  /*3e20*/  STL [R1+0x28], R13 ;  /* 0x0000280d01007387 */ /* 0x000fe20000100800 */
[----:B------:R-:W-:-:S02]  /*3e30*/  ISETP.GT.AND P1, PT, R4, 0x38, PT ;  /* 0x000000380400780c */ /* 0x000fc40003f24270 */
[----:B------:R-:W-:Y:S01]  /*3e40*/  FMNMX.FTZ R5, R13, R5, !PT ;  /* 0x000000050d057209 */ /* 0x000fe20007810000 */
[----:B------:R-:W-:Y:S01]  /*3e50*/  STL [R1+0x24], R8 ;  /* 0x0000240801007387 */ /* 0x000fe20000100800 */
[----:B------:R-:W-:Y:S02]  /*3e60*/  ISETP.GT.AND P0, PT, R4, 0x39, PT ;  /* 0x000000390400780c */ /* 0x000fe40003f04270 */
[----:B------:R-:W-:Y:S01]  /*3e70*/  FSEL R235, R66, -INF , P1 ;  /* 0xff80000042eb7808 */ /* 0x000fe20000800000 */
[----:B------:R-:W-:Y:S01]  /*3e80*/  LDSM.16.MT88.4 R76, [R225+0x2900] ;  /* 0x00290000e14c783b */ /* 0x000fe20000004200 */
[----:B------:R-:W-:Y:S02]  /*3e90*/  FMNMX.FTZ R5, R8, R5, !PT ;  /* 0x0000000508057209 */ /* 0x000fe40007810000 */
[----:B------:R-:W-:Y:S01]  /*3ea0*/  FSEL R234, R67, -INF , P0 ;  /* 0xff80000043ea7808 */ /* 0x000fe20000000000 */
[----:B------:R-:W-:Y:S01]  /*3eb0*/  STL [R1+0xb4], R235 ;  /* 0x0000b4eb01007387 */ /* 0x000fe20000100800 */
[----:B------:R-:W-:-:S03]  /*3ec0*/  FMNMX.FTZ R5, R235, R5, !PT ;  /* 0x00000005eb057209 */ /* 0x000fc60007810000 */
[----:B------:R-:W-:Y:S01]  /*3ed0*/  STL [R1+0xb8], R234 ;  /* 0x0000b8ea01007387 */ /* 0x000fe20000100800 */
[----:B------:R-:W-:Y:S02]  /*3ee0*/  FMNMX.FTZ R5, R234, R5, !PT ;  /* 0x00000005ea057209 */ /* 0x000fe40007810000 */
[----:B-1----:R-:W-:-:S03]  /*3ef0*/  FMNMX.FTZ R4, R7, R10, !PT ;  /* 0x0000000a07047209 */ /* 0x002fc60007810000 */
[----:B------:R-:W1:Y:S04]  /*3f00*/  SHFL.BFLY PT, R8, R5, 0x2, 0x1f ;  /* 0x0c401f0005087f89 */ /* 0x000e6800000e0000 */
[----:B------:R-:W2:Y:S01]  /*3f10*/  SHFL.BFLY PT, R7, R4, 0x1, 0x1f ;  /* 0x0c201f0004077f89 */ /* 0x000ea200000e0000 */
[----:B-1----:R-:W-:Y:S02]  /*3f20*/  FMNMX.FTZ R5, R5, R8, !PT ;  /* 0x0000000805057209 */ /* 0x002fe40007810000 */
[----:B--2---:R-:W-:-:S03]  /*3f30*/  FMNMX.FTZ R183, R4, R7, !PT ;  /* 0x0000000704b77209 */ /* 0x004fc60007810000 */
[----:B------:R-:W1:Y:S01]  /*3f40*/  SHFL.BFLY PT, R8, R5, 0x1, 0x1f ;  /* 0x0c201f0005087f89 */ /* 0x000e6200000e0000 */
[----:B------:R-:W-:-:S03]  /*3f50*/  FSETP.NEU.FTZ.AND P0, PT, R183, -INF , PT ;  /* 0xff800000b700780b */ /* 0x000fc60003f1d000 */
[----:B------:R-:W2:Y:S01]  /*3f60*/  SHFL.IDX PT, R7, R6, RZ, 0x1c1f ;  /* 0x001c1fff06077589 */ /* 0x000ea200000e0000 */
[----:B------:R-:W-:-:S03]  /*3f70*/  FMUL.FTZ R4, R183, c[0x0][0x2d0] ;  /* 0x0000b400b7047a20 */ /* 0x000fc60000410000 */
[----:B------:R-:W3:Y:S02]  /*3f80*/  SHFL.IDX PT, R6, R6, 0x1, 0x1c1f ;  /* 0x003c1f0006067f89 */ /* 0x000ee400000e0000 */
[----:B------:R-:W-:Y:S02]  /*3f90*/  FSEL R13, R4, RZ, P0 ;  /* 0x000000ff040d7208 */ /* 0x000fe40000000000 */
[----:B------:R-:W-:Y:S03]  /*3fa0*/  STL [R1+0xbc], R183 ;  /* 0x0000bcb701007387 */ /* 0x000fe60000100800 */
[----:B------:R-:W-:-:S04]  /*3fb0*/  FFMA.FTZ R4, R12, c[0x0][0x2d0], -R13 ;  /* 0x0000b4000c047a23 */ /* 0x000fc8000001080d */
[----:B------:R4:W-:Y:S01]  /*3fc0*/  MUFU.EX2 R242, R4 ;  /* 0x0000000400f27308 */ /* 0x0009e20000000800 */
[----:B-1----:R-:W-:Y:S01]  /*3fd0*/  FMNMX.FTZ R182, R5, R8, !PT ;  /* 0x0000000805b67209 */ /* 0x002fe20007810000 */
[----:B------:R-:W-:Y:S02]  /*3fe0*/  FFMA.FTZ R5, R15, c[0x0][0x2d0], -R13 ;  /* 0x0000b4000f057a23 */ /* 0x000fe4000001080d */
[----:B--2---:R-:W-:-:S04]  /*3ff0*/  IMAD.IADD R2, R9, 0x1, R7 ;  /* 0x0000000109027824 */ /* 0x004fc800078e0207 */
[----:B------:R3:W-:Y:S01]  /*4000*/  MUFU.EX2 R204, R5 ;  /* 0x0000000500cc7308 */ /* 0x0007e20000000800 */
[----:B------:R-:W-:Y:S01]  /*4010*/  FSETP.NEU.FTZ.AND P0, PT, R182, -INF , PT ;  /* 0xff800000b600780b */ /* 0x000fe20003f1d000 */
[----:B------:R-:W-:Y:S01]  /*4020*/  STL [R1+0xc0], R182 ;  /* 0x0000c0b601007387 */ /* 0x000fe20000100800 */
[----:B------:R-:W-:Y:S01]  /*4030*/  IMNMX R3, R11, R2, PT ;  /* 0x000000020b037217 */ /* 0x000fe20003800200 */
[----:B----4-:R-:W-:-:S03]  /*4040*/  FFMA.FTZ R4, R14, c[0x0][0x2d0], -R13 ;  /* 0x0000b4000e047a23 */ /* 0x010fc6000001080d */
[C---:B------:R-:W-:Y:S01]  /*4050*/  ISETP.GT.AND P2, PT, R3.reuse, 0x1, PT ;  /* 0x000000010300780c */ /* 0x040fe20003f44270 */
[----:B------:R1:W2:Y:S01]  /*4060*/  MUFU.EX2 R241, R4 ;  /* 0x0000000400f17308 */ /* 0x0002a20000000800 */
[----:B------:R-:W-:Y:S02]  /*4070*/  ISETP.GT.AND P6, PT, R3, RZ, PT ;  /* 0x000000ff0300720c */ /* 0x000fe40003fc4270 */
[----:B------:R-:W-:Y:S02]  /*4080*/  FSEL R20, R61, -INF , P2 ;  /* 0xff8000003d147808 */ /* 0x000fe40001000000 */
[----:B------:R-:W-:Y:S01]  /*4090*/  ISETP.GT.AND P2, PT, R3, 0x8, PT ;  /* 0x000000080300780c */ /* 0x000fe20003f44270 */
[----:B---3--:R-:W-:-:S05]  /*40a0*/  IMAD.IADD R5, R9, 0x1, R6 ;  /* 0x0000000109057824 */ /* 0x008fca00078e0206 */
[----:B------:R-:W-:-:S04]  /*40b0*/  IMNMX R2, R11, R5, PT ;  /* 0x000000050b027217 */ /* 0x000fc80003800200 */
[----:B------:R-:W-:Y:S01]  /*40c0*/  ISETP.GT.AND P1, PT, R2, RZ, PT ;  /* 0x000000ff0200720c */ /* 0x000fe20003f24270 */
[----:B-1----:R-:W-:Y:S01]  /*40d0*/  FMUL.FTZ R4, R182, c[0x0][0x2d0] ;  /* 0x0000b400b6047a20 */ /* 0x002fe20000410000 */
[----:B--2---:R-:W-:Y:S02]  /*40e0*/  F2FP.BF16.PACK_AB R8, R241, R242 ;  /* 0x000000f2f108723e */ /* 0x004fe400000010ff */
[----:B------:R-:W-:Y:S02]  /*40f0*/  FSEL R30, R62, -INF , P1 ;  /* 0xff8000003e1e7808 */ /* 0x000fe40000800000 */
[----:B------:R-:W-:Y:S01]  /*4100*/  FSEL R12, R4, RZ, P0 ;  /* 0x000000ff040c7208 */ /* 0x000fe20000000000 */
[----:B------:R-:W-:Y:S01]  /*4110*/  FFMA.FTZ R4, R16, c[0x0][0x2d0], -R13 ;  /* 0x0000b40010047a23 */ /* 0x000fe2000001080d */
[----:B------:R-:W-:Y:S02]  /*4120*/  ISETP.GT.AND P0, PT, R2, 0x1, PT ;  /* 0x000000010200780c */ /* 0x000fe40003f04270 */
[----:B------:R-:W-:Y:S01]  /*4130*/  FSEL R16, R56, -INF , P2 ;  /* 0xff80000038107808 */ /* 0x000fe20001000000 */
[----:B------:R1:W2:Y:S01]  /*4140*/  MUFU.EX2 R236, R4 ;  /* 0x0000000400ec7308 */ /* 0x0002a20000000800 */
[----:B------:R-:W-:Y:S01]  /*4150*/  FFMA.FTZ R0, R21, c[0x0][0x2d0], -R12 ;  /* 0x0000b40015007a23 */ /* 0x000fe2000001080c */
[----:B------:R-:W-:-:S02]  /*4160*/  FSEL R32, R63, -INF , P0 ;  /* 0xff8000003f207808 */ /* 0x000fc40000000000 */
[C---:B------:R-:W-:Y:S02]  /*4170*/  ISETP.GT.AND P0, PT, R3.reuse, 0x9, PT ;  /* 0x000000090300780c */ /* 0x040fe40003f04270 */
[----:B------:R-:W-:Y:S02]  /*4180*/  ISETP.GT.AND P1, PT, R3, 0x10, PT ;  /* 0x000000100300780c */ /* 0x000fe40003f24270 */
[----:B------:R3:W-:Y:S01]  /*4190*/  MUFU.EX2 R208, R0 ;  /* 0x0000000000d07308 */ /* 0x0007e20000000800 */
[----:B------:R-:W-:-:S04]  /*41a0*/  ISETP.GT.AND P2, PT, R2, 0x9, PT ;  /* 0x000000090200780c */ /* 0x000fc80003f44270 */
[----:B------:R-:W-:Y:S02]  /*41b0*/  FSEL R29, R59, -INF , P2 ;  /* 0xff8000003b1d7808 */ /* 0x000fe40001000000 */
[----:B------:R-:W-:Y:S01]  /*41c0*/  ISETP.GT.AND P2, PT, R3, 0x19, PT ;  /* 0x000000190300780c */ /* 0x000fe20003f44270 */
[----:B-1----:R-:W-:Y:S01]  /*41d0*/  FFMA.FTZ R4, R17, c[0x0][0x2d0], -R12 ;  /* 0x0000b40011047a23 */ /* 0x002fe2000001080c */
[----:B------:R-:W-:Y:S02]  /*41e0*/  FSEL R17, R60, -INF , P6 ;  /* 0xff8000003c117808 */ /* 0x000fe40003000000 */
[----:B------:R-:W-:Y:S01]  /*41f0*/  ISETP.GT.AND P6, PT, R3, 0x11, PT ;  /* 0x000000110300780c */ /* 0x000fe20003fc4270 */
[----:B------:R1:W-:Y:S01]  /*4200*/  MUFU.EX2 R207, R4 ;  /* 0x0000000400cf7308 */ /* 0x0003e20000000800 */
[----:B------:R-:W-:Y:S01]  /*4210*/  FSEL R23, R49, -INF , P2 ;  /* 0xff80000031177808 */ /* 0x000fe20001000000 */
[----:B------:R-:W-:Y:S01]  /*4220*/  LDSM.16.MT88.4 R60, [R226+0x900] ;  /* 0x00090000e23c783b */ /* 0x000fe20000004200 */
[----:B------:R-:W-:-:S02]  /*4230*/  FSEL R21, R53, -INF , P6 ;  /* 0xff80000035157808 */ /* 0x000fc40003000000 */
[----:B---3--:R-:W-:Y:S02]  /*4240*/  FMNMX.FTZ R0, R17, R20, !PT ;  /* 0x0000001411007209 */ /* 0x008fe40007810000 */
[C---:B------:R-:W-:Y:S02]  /*4250*/  ISETP.GT.AND P2, PT, R3.reuse, 0x28, PT ;  /* 0x000000280300780c */ /* 0x040fe40003f44270 */
[----:B------:R-:W-:Y:S02]  /*4260*/  FMNMX.FTZ R0, R16, R0, !PT ;  /* 0x0000000010007209 */ /* 0x000fe40007810000 */
[----:B------:R-:W-:Y:S02]  /*4270*/  FSEL R163, R44, -INF , P2 ;  /* 0xff8000002ca37808 */ /* 0x000fe40001000000 */
[C---:B------:R-:W-:Y:S02]  /*4280*/  ISETP.GT.AND P6, PT, R3.reuse, 0x31, PT ;  /* 0x000000310300780c */ /* 0x040fe40003fc4270 */
[----:B------:R-:W-:Y:S01]  /*4290*/  ISETP.GT.AND P2, PT, R3, 0x38, PT ;  /* 0x000000380300780c */ /* 0x000fe20003f44270 */
[----:B-1----:R-:W-:Y:S01]  /*42a0*/  FFMA.FTZ R4, R18, c[0x0][0x2d0], -R12 ;  /* 0x0000b40012047a23 */ /* 0x002fe2000001080c */
[----:B------:R-:W-:-:S02]  /*42b0*/  FSEL R18, R57, -INF , P0 ;  /* 0xff80000039127808 */ /* 0x000fc40000000000 */
[----:B------:R-:W-:Y:S01]  /*42c0*/  ISETP.GT.AND P0, PT, R2, 0x8, PT ;  /* 0x000000080200780c */ /* 0x000fe20003f04270 */
[----:B------:R1:W3:Y:S01]  /*42d0*/  MUFU.EX2 R206, R4 ;  /* 0x0000000400ce7308 */ /* 0x0002e20000000800 */
[----:B------:R-:W-:Y:S02]  /*42e0*/  FMNMX.FTZ R0, R18, R0, !PT ;  /* 0x0000000012007209 */ /* 0x000fe40007810000 */
[----:B------:R-:W-:Y:S02]  /*42f0*/  FSEL R28, R58, -INF , P0 ;  /* 0xff8000003a1c7808 */ /* 0x000fe40000000000 */
[----:B------:R-:W-:Y:S01]  /*4300*/  ISETP.GT.AND P0, PT, R2, 0x11, PT ;  /* 0x000000110200780c */ /* 0x000fe20003f04270 */
[----:B------:R-:W-:Y:S01]  /*4310*/  LDSM.16.MT88.4 R56, [R228+0x2900] ;  /* 0x00290000e438783b */ /* 0x000fe20000004200 */
[----:B------:R-:W-:Y:S02]  /*4320*/  FSEL R214, R73, -INF , P6 ;  /* 0xff80000049d67808 */ /* 0x000fe40003000000 */
[----:B------:R-:W-:-:S02]  /*4330*/  FSEL R33, R55, -INF , P0 ;  /* 0xff80000037217808 */ /* 0x000fc40000000000 */
[----:B------:R-:W-:Y:S02]  /*4340*/  ISETP.GT.AND P0, PT, R3, 0x18, PT ;  /* 0x000000180300780c */ /* 0x000fe40003f04270 */
[----:B------:R-:W-:Y:S02]  /*4350*/  FSEL R203, R168, -INF , P2 ;  /* 0xff800000a8cb7808 */ /* 0x000fe40001000000 */
[----:B------:R-:W-:Y:S01]  /*4360*/  FSEL R22, R48, -INF , P0 ;  /* 0xff80000030167808 */ /* 0x000fe20000000000 */
[----:B-1----:R-:W-:Y:S01]  /*4370*/  FFMA.FTZ R4, R19, c[0x0][0x2d0], -R12 ;  /* 0x0000b40013047a23 */ /* 0x002fe2000001080c */
[----:B------:R-:W-:Y:S02]  /*4380*/  FSEL R19, R52, -INF , P1 ;  /* 0xff80000034137808 */ /* 0x000fe40000800000 */
[----:B------:R-:W-:Y:S01]  /*4390*/  ISETP.GT.AND P1, PT, R2, 0x10, PT ;  /* 0x000000100200780c */ /* 0x000fe20003f24270 */
[----:B------:R1:W4:Y:S01]  /*43a0*/  MUFU.EX2 R243, R4 ;  /* 0x0000000400f37308 */ /* 0x0003220000000800 */
[----:B------:R-:W-:-:S02]  /*43b0*/  FMNMX.FTZ R0, R19, R0, !PT ;  /* 0x0000000013007209 */ /* 0x000fc40007810000 */
[----:B------:R-:W-:Y:S02]  /*43c0*/  FSEL R31, R54, -INF , P1 ;  /* 0xff800000361f7808 */ /* 0x000fe40000800000 */
[C---:B------:R-:W-:Y:S01]  /*43d0*/  ISETP.GT.AND P1, PT, R2.reuse, 0x18, PT ;  /* 0x000000180200780c */ /* 0x040fe20003f24270 */
[----:B------:R-:W-:Y:S01]  /*43e0*/  LDSM.16.MT88.4 R52, [R228+0x900] ;  /* 0x00090000e434783b */ /* 0x000fe20000004200 */
[----:B------:R-:W-:Y:S02]  /*43f0*/  FMNMX.FTZ R0, R21, R0, !PT ;  /* 0x0000000015007209 */ /* 0x000fe40007810000 */
[----:B------:R-:W-:Y:S02]  /*4400*/  ISETP.GT.AND P0, PT, R2, 0x19, PT ;  /* 0x000000190200780c */ /* 0x000fe40003f04270 */
[----:B------:R-:W-:Y:S02]  /*4410*/  FSEL R34, R50, -INF , P1 ;  /* 0xff80000032227808 */ /* 0x000fe40000800000 */
[----:B------:R-:W-:-:S02]  /*4420*/  ISETP.GT.AND P1, PT, R3, 0x20, PT ;  /* 0x000000200300780c */ /* 0x000fc40003f24270 */
[----:B------:R-:W-:Y:S01]  /*4430*/  FMNMX.FTZ R0, R22, R0, !PT ;  /* 0x0000000016007209 */ /* 0x000fe20007810000 */
[----:B-1----:R-:W-:Y:S01]  /*4440*/  FFMA.FTZ R4, R25, c[0x0][0x2d0], -R13 ;  /* 0x0000b40019047a23 */ /* 0x002fe2000001080d */
[----:B------:R-:W-:Y:S02]  /*4450*/  FSEL R68, R51, -INF , P0 ;  /* 0xff80000033447808 */ /* 0x000fe40000000000 */
[----:B------:R-:W-:Y:S01]  /*4460*/  ISETP.GT.AND P0, PT, R3, 0x21, PT ;  /* 0x000000210300780c */ /* 0x000fe20003f04270 */
[----:B------:R-:W-:Y:S01]  /*4470*/  MUFU.EX2 R229, R4 ;  /* 0x0000000400e57308 */ /* 0x000fe20000000800 */
[----:B------:R-:W-:Y:S01]  /*4480*/  FSEL R161, R40, -INF , P1 ;  /* 0xff80000028a17808 */ /* 0x000fe20000800000 */
[----:B------:R-:W-:Y:S01]  /*4490*/  LDSM.16.MT88.4 R48, [R227+0x900] ;  /* 0x00090000e330783b */ /* 0x000fe20000004200 */
        /* <DEDUP_REMOVED lines=8> */
[----:B------:R-:W-:Y:S02]  /*4520*/  FSEL R160, R42, -INF , P1 ;  /* 0xff8000002aa07808 */ /* 0x000fe40000800000 */
[----:B------:R-:W-:Y:S02]  /*4530*/  FMNMX.FTZ R0, R163, R0, !PT ;  /* 0x00000000a3007209 */ /* 0x000fe40007810000 */
[----:B------:R-:W-:Y:S01]  /*4540*/  ISETP.GT.AND P1, PT, R3, 0x39, PT ;  /* 0x000000390300780c */ /* 0x000fe20003f24270 */
[----:B------:R-:W-:Y:S01]  /*4550*/  FFMA.FTZ R3, R24, c[0x0][0x2d0], -R13 ;  /* 0x0000b40018037a23 */ /* 0x000fe2000001080d */
[----:B------:R-:W-:Y:S02]  /*4560*/  FSEL R215, R72, -INF , P0 ;  /* 0xff80000048d77808 */ /* 0x000fe40000000000 */
[----:B------:R-:W-:Y:S01]  /*4570*/  FMNMX.FTZ R0, R162, R0, !PT ;  /* 0x00000000a2007209 */ /* 0x000fe20007810000 */
[----:B------:R1:W-:Y:S01]  /*4580*/  MUFU.EX2 R232, R3 ;  /* 0x0000000300e87308 */ /* 0x0003e20000000800 */
[----:B------:R-:W-:-:S02]  /*4590*/  FSEL R202, R169, -INF , P1 ;  /* 0xff800000a9ca7808 */ /* 0x000fc40000800000 */
[----:B------:R-:W-:Y:S02]  /*45a0*/  FMNMX.FTZ R0, R215, R0, !PT ;  /* 0x00000000d7007209 */ /* 0x000fe40007810000 */
[----:B------:R-:W-:Y:S02]  /*45b0*/  ISETP.GT.AND P0, PT, R2, 0x21, PT ;  /* 0x000000210200780c */ /* 0x000fe40003f04270 */
[----:B------:R-:W-:Y:S02]  /*45c0*/  FMNMX.FTZ R0, R214, R0, !PT ;  /* 0x00000000d6007209 */ /* 0x000fe40007810000 */
[----:B------:R-:W-:Y:S02]  /*45d0*/  FSEL R71, R43, -INF , P0 ;  /* 0xff8000002b477808 */ /* 0x000fe40000000000 */
[----:B------:R-:W-:Y:S02]  /*45e0*/  FMNMX.FTZ R0, R203, R0, !PT ;  /* 0x00000000cb007209 */ /* 0x000fe40007810000 */
[----:B------:R-:W-:-:S02]  /*45f0*/  ISETP.GT.AND P0, PT, R2, 0x28, PT ;  /* 0x000000280200780c */ /* 0x000fc40003f04270 */
[----:B------:R-:W-:Y:S02]  /*4600*/  FMNMX.FTZ R0, R202, R0, !PT ;  /* 0x00000000ca007209 */ /* 0x000fe40007810000 */
[----:B-1----:R-:W-:Y:S02]  /*4610*/  FMNMX.FTZ R3, R30, R32, !PT ;  /* 0x000000201e037209 */ /* 0x002fe40007810000 */
[----:B------:R-:W-:Y:S01]  /*4620*/  ISETP.GT.AND P1, PT, R2, 0x29, PT ;  /* 0x000000290200780c */ /* 0x000fe20003f24270 */
[----:B------:R-:W1:Y:S01]  /*4630*/  SHFL.BFLY PT, R5, R0, 0x2, 0x1f ;  /* 0x0c401f0000057f89 */ /* 0x000e6200000e0000 */
[----:B------:R-:W-:Y:S02]  /*4640*/  FMNMX.FTZ R3, R28, R3, !PT ;  /* 0x000000031c037209 */ /* 0x000fe40007810000 */
[----:B------:R-:W-:Y:S02]  /*4650*/  FSEL R70, R46, -INF , P0 ;  /* 0xff8000002e467808 */ /* 0x000fe40000000000 */
[----:B------:R-:W-:Y:S01]  /*4660*/  FMNMX.FTZ R4, R29, R3, !PT ;  /* 0x000000031d047209 */ /* 0x000fe20007810000 */
[----:B------:R-:W-:Y:S01]  /*4670*/  FFMA.FTZ R3, R26, c[0x0][0x2d0], -R13 ;  /* 0x0000b4001a037a23 */ /* 0x000fe2000001080d */
[----:B------:R-:W-:-:S02]  /*4680*/  FSEL R69, R47, -INF , P1 ;  /* 0xff8000002f457808 */ /* 0x000fc40000800000 */
[----:B------:R-:W-:Y:S01]  /*4690*/  FMNMX.FTZ R4, R31, R4, !PT ;  /* 0x000000041f047209 */ /* 0x000fe20007810000 */
[----:B------:R2:W-:Y:S01]  /*46a0*/  MUFU.EX2 R205, R3 ;  /* 0x0000000300cd7308 */ /* 0x0005e20000000800 */
[C---:B------:R-:W-:Y:S01]  /*46b0*/  ISETP.GT.AND P6, PT, R2.reuse, 0x30, PT ;  /* 0x000000300200780c */ /* 0x040fe20003fc4270 */
[----:B------:R-:W-:Y:S01]  /*46c0*/  LDSM.16.MT88.4 R44, [R225+0x900] ;  /* 0x00090000e12c783b */ /* 0x000fe20000004200 */
[C---:B------:R-:W-:Y:S02]  /*46d0*/  ISETP.GT.AND P2, PT, R2.reuse, 0x31, PT ;  /* 0x000000310200780c */ /* 0x040fe40003f44270 */
[C---:B------:R-:W-:Y:S02]  /*46e0*/  ISETP.GT.AND P1, PT, R2.reuse, 0x38, PT ;  /* 0x000000380200780c */ /* 0x040fe40003f24270 */
[----:B------:R-:W-:Y:S02]  /*46f0*/  ISETP.GT.AND P0, PT, R2, 0x39, PT ;  /* 0x000000390200780c */ /* 0x000fe40003f04270 */
[----:B------:R-:W-:-:S02]  /*4700*/  FSEL R201, R74, -INF , P6 ;  /* 0xff8000004ac97808 */ /* 0x000fc40003000000 */
[----:B------:R-:W-:Y:S02]  /*4710*/  FSEL R200, R75, -INF , P2 ;  /* 0xff8000004bc87808 */ /* 0x000fe40001000000 */
[----:B------:R-:W-:Y:S01]  /*4720*/  FSEL R179, R170, -INF , P1 ;  /* 0xff800000aab37808 */ /* 0x000fe20000800000 */
[----:B------:R-:W-:Y:S01]  /*4730*/  LDSM.16.MT88.4 R72, [R226+0x2900] ;  /* 0x00290000e248783b */ /* 0x000fe20000004200 */
[----:B-1----:R-:W-:Y:S02]  /*4740*/  FMNMX.FTZ R0, R0, R5, !PT ;  /* 0x0000000500007209 */ /* 0x002fe40007810000 */
[----:B--2---:R-:W-:Y:S01]  /*4750*/  FMNMX.FTZ R3, R33, R4, !PT ;  /* 0x0000000421037209 */ /* 0x004fe20007810000 */
[----:B------:R-:W-:Y:S01]  /*4760*/  FFMA.FTZ R4, R27, c[0x0][0x2d0], -R13 ;  /* 0x0000b4001b047a23 */ /* 0x000fe2000001080d */
[----:B------:R-:W-:Y:S01]  /*4770*/  FSEL R178, R171, -INF , P0 ;  /* 0xff800000abb27808 */ /* 0x000fe20000000000 */
[----:B------:R-:W1:Y:S01]  /*4780*/  SHFL.BFLY PT, R15, R0, 0x1, 0x1f ;  /* 0x0c201f00000f7f89 */ /* 0x000e6200000e0000 */
[----:B------:R-:W-:Y:S01]  /*4790*/  FMNMX.FTZ R3, R34, R3, !PT ;  /* 0x0000000322037209 */ /* 0x000fe20007810000 */
[----:B------:R2:W2:Y:S01]  /*47a0*/  MUFU.EX2 R249, R4 ;  /* 0x0000000400f97308 */ /* 0x0004a20000000800 */
[----:B------:R-:W-:-:S02]  /*47b0*/  F2FP.BF16.PACK_AB R10, R236, R204 ;  /* 0x000000ccec0a723e */ /* 0x000fc400000010ff */
[----:B------:R-:W-:Y:S02]  /*47c0*/  FMNMX.FTZ R3, R68, R3, !PT ;  /* 0x0000000344037209 */ /* 0x000fe40007810000 */
[----:B---3--:R-:W-:Y:S02]  /*47d0*/  F2FP.BF16.PACK_AB R9, R206, R207 ;  /* 0x000000cfce09723e */ /* 0x008fe400000010ff */
[----:B------:R-:W-:Y:S02]  /*47e0*/  FMNMX.FTZ R2, R160, R3, !PT ;  /* 0x00000003a0027209 */ /* 0x000fe40007810000 */
[----:B----4-:R-:W-:Y:S02]  /*47f0*/  F2FP.BF16.PACK_AB R11, R208, R243 ;  /* 0x000000f3d00b723e */ /* 0x010fe400000010ff */
[----:B------:R-:W-:Y:S01]  /*4800*/  FMNMX.FTZ R3, R71, R2, !PT ;  /* 0x0000000247037209 */ /* 0x000fe20007810000 */
[----:B------:R-:W-:-:S03]  /*4810*/  FFMA.FTZ R2, R36, c[0x0][0x2d0], -R12 ;  /* 0x0000b40024027a23 */ /* 0x000fc6000001080c */
[----:B------:R-:W-:Y:S01]  /*4820*/  FMNMX.FTZ R3, R70, R3, !PT ;  /* 0x0000000346037209 */ /* 0x000fe20007810000 */
[----:B------:R3:W-:Y:S01]  /*4830*/  MUFU.EX2 R224, R2 ;  /* 0x0000000200e07308 */ /* 0x0007e20000000800 */
[----:B--2---:R-:W-:Y:S01]  /*4840*/  FFMA.FTZ R4, R35, c[0x0][0x2d0], -R12 ;  /* 0x0000b40023047a23 */ /* 0x004fe2000001080c */
[C---:B------:R-:W-:Y:S01]  /*4850*/  HMMA.16816.F32.BF16 R64, R8.reuse, R88, RZ ;  /* 0x000000580840723c */ /* 0x040fe200000418ff */
[----:B------:R-:W-:Y:S02]  /*4860*/  FMNMX.FTZ R3, R69, R3, !PT ;  /* 0x0000000345037209 */ /* 0x000fe40007810000 */
[----:B------:R-:W-:Y:S02]  /*4870*/  F2FP.BF16.PACK_AB R6, R249, R205 ;  /* 0x000000cdf906723e */ /* 0x000fe400000010ff */
[----:B------:R-:W-:Y:S01]  /*4880*/  FMNMX.FTZ R3, R201, R3, !PT ;  /* 0x00000003c9037209 */ /* 0x000fe20007810000 */
[----:B------:R2:W4:Y:S01]  /*4890*/  MUFU.EX2 R231, R4 ;  /* 0x0000000400e77308 */ /* 0x0005220000000800 */
[----:B-1----:R-:W-:Y:S01]  /*48a0*/  FMNMX.FTZ R185, R0, R15, !PT ;  /* 0x0000000f00b97209 */ /* 0x002fe20007810000 */
[----:B------:R-:W-:Y:S01]  /*48b0*/  HMMA.16816.F32.BF16 R144, R8, R104, RZ ;  /* 0x000000680890723c */ /* 0x000fe200000418ff */
[----:B------:R-:W-:-:S02]  /*48c0*/  FMNMX.FTZ R3, R200, R3, !PT ;  /* 0x00000003c8037209 */ /* 0x000fc40007810000 */
[----:B------:R-:W-:Y:S02]  /*48d0*/  FSETP.NEU.FTZ.AND P0, PT, R185, -INF , PT ;  /* 0xff800000b900780b */ /* 0x000fe40003f1d000 */
[----:B------:R-:W-:Y:S01]  /*48e0*/  FMNMX.FTZ R3, R179, R3, !PT ;  /* 0x00000003b3037209 */ /* 0x000fe20007810000 */
[----:B---3--:R-:W-:Y:S02]  /*48f0*/  FFMA.FTZ R2, R37, c[0x0][0x2d0], -R12 ;  /* 0x0000b40025027a23 */ /* 0x008fe4000001080c */
[C---:B------:R-:W-:Y:S01]  /*4900*/  HMMA.16816.F32.BF16 R136, R8.reuse, R116, RZ ;  /* 0x000000740888723c */ /* 0x040fe200000418ff */
[----:B------:R-:W-:Y:S01]  /*4910*/  FMNMX.FTZ R3, R178, R3, !PT ;  /* 0x00000003b2037209 */ /* 0x000fe20007810000 */
[----:B------:R1:W-:Y:S04]  /*4920*/  MUFU.EX2 R182, R2 ;  /* 0x0000000200b67308 */ /* 0x0003e80000000800 */
[----:B------:R-:W3:Y:S01]  /*4930*/  SHFL.BFLY PT, R14, R3, 0x2, 0x1f ;  /* 0x0c401f00030e7f89 */ /* 0x000ee200000e0000 */
[----:B--2---:R-:W-:Y:S01]  /*4940*/  F2FP.BF16.PACK_AB R4, R229, R232 ;  /* 0x000000e8e504723e */ /* 0x004fe200000010ff */
[----:B------:R-:W-:Y:S01]  /*4950*/  HMMA.16816.F32.BF16 R80, R8, R106, RZ ;  /* 0x0000006a0850723c */ /* 0x000fe200000418ff */
[----:B----4-:R-:W-:-:S07]  /*4960*/  F2FP.BF16.PACK_AB R5, R224, R231 ;  /* 0x000000e7e005723e */ /* 0x010fce00000010ff */
[----:B------:R-:W-:Y:S01]  /*4970*/  HMMA.16816.F32.BF16 R156, R8, R96, RZ ;  /* 0x00000060089c723c */ /* 0x000fe200000418ff */
[----:B-1----:R-:W-:-:S04]  /*4980*/  FFMA.FTZ R2, R38, c[0x0][0x2d0], -R12 ;  /* 0x0000b40026027a23 */ /* 0x002fc8000001080c */
[----:B------:R1:W2:Y:S03]  /*4990*/  MUFU.EX2 R245, R2 ;  /* 0x0000000200f57308 */ /* 0x0002a60000000800 */
[----:B------:R-:W-:Y:S01]  /*49a0*/  HMMA.16816.F32.BF16 R152, R8, R92, RZ ;  /* 0x0000005c0898723c */ /* 0x000fe200000418ff */
[----:B---3--:R-:W-:-:S07]  /*49b0*/  FMNMX.FTZ R0, R3, R14, !PT ;  /* 0x0000000e03007209 */ /* 0x008fce0007810000 */
[----:B------:R-:W-:Y:S01]  /*49c0*/  HMMA.16816.F32.BF16 R148, R8, R100, RZ ;  /* 0x000000640894723c */ /* 0x000fe200000418ff */
[----:B-1----:R-:W-:Y:S01]  /*49d0*/  FMUL.FTZ R2, R185, c[0x0][0x2d0] ;  /* 0x0000b400b9027a20 */ /* 0x002fe20000410000 */
[----:B--2---:R-:W-:-:S06]  /*49e0*/  F2FP.BF16.PACK_AB R7, R245, R182 ;  /* 0x000000b6f507723e */ /* 0x004fcc00000010ff */
[----:B------:R-:W-:Y:S01]  /*49f0*/  HMMA.16816.F32.BF16 R140, R8, R112, RZ ;  /* 0x00000070088c723c */ /* 0x000fe200000418ff */
[----:B------:R-:W-:-:S05]  /*4a00*/  FSEL R2, R2, RZ, P0 ;  /* 0x000000ff02027208 */ /* 0x000fca0000000000 */
[--C-:B------:R-:W-:Y:S02]  /*4a10*/  FFMA.FTZ R3, R17, c[0x0][0x2d0], -R2.reuse ;  /* 0x0000b40011037a23 */ /* 0x100fe40000010802 */
[C---:B------:R-:W-:Y:S02]  /*4a20*/  HMMA.16816.F32.BF16 R132, R8.reuse, R120, RZ ;  /* 0x000000780884723c */ /* 0x040fe400000418ff */
[----:B------:R1:W-:Y:S06]  /*4a30*/  MUFU.EX2 R212, R3 ;  /* 0x0000000300d47308 */ /* 0x0003ec0000000800 */
[C---:B------:R-:W-:Y:S08]  /*4a40*/  HMMA.16816.F32.BF16 R128, R8.reuse, R90, RZ ;  /* 0x0000005a0880723c */ /* 0x040ff000000418ff */
[----:B------:R-:W-:Y:S01]  /*4a50*/  HMMA.16816.F32.BF16 R124, R8, R98, RZ ;  /* 0x00000062087c723c */ /* 0x000fe200000418ff */
[----:B-1----:R-:W-:-:S04]  /*4a60*/  FFMA.FTZ R3, R20, c[0x0][0x2d0], -R2 ;  /* 0x0000b40014037a23 */ /* 0x002fc80000010802 */
[----:B------:R1:W2:Y:S03]  /*4a70*/  MUFU.EX2 R177, R3 ;  /* 0x0000000300b17308 */ /* 0x0002a60000000800 */
[C---:B------:R-:W-:Y:S08]  /*4a80*/  HMMA.16816.F32.BF16 R108, R8.reuse, R94, RZ ;  /* 0x0000005e086c723c */ /* 0x040ff000000418ff */
[----:B------:R-:W-:Y:S01]  /*4a90*/  HMMA.16816.F32.BF16 R84, R8, R102, RZ ;  /* 0x000000660854723c */ /* 0x000fe200000418ff */
[----:B-1----:R-:W-:-:S07]  /*4aa0*/  FFMA.FTZ R3, R16, c[0x0][0x2d0], -R2 ;  /* 0x0000b40010037a23 */ /* 0x002fce0000010802 */
[C---:B------:R-:W-:Y:S01]  /*4ab0*/  HMMA.16816.F32.BF16 R40, R8.reuse, R114, RZ ;  /* 0x000000720828723c */ /* 0x040fe200000418ff */
[----:B------:R1:W-:Y:S07]  /*4ac0*/  MUFU.EX2 R213, R3 ;  /* 0x0000000300d57308 */ /* 0x0003ee0000000800 */
[C---:B------:R-:W-:Y:S08]  /*4ad0*/  HMMA.16816.F32.BF16 R36, R8.reuse, R118, RZ ;  /* 0x000000760824723c */ /* 0x040ff000000418ff */
[----:B------:R-:W-:Y:S01]  /*4ae0*/  HMMA.16816.F32.BF16 R24, R8, R122, RZ ;  /* 0x0000007a0818723c */ /* 0x000fe200000418ff */
[----:B------:R-:W3:Y:S01]  /*4af0*/  SHFL.BFLY PT, R8, R0, 0x1, 0x1f ;  /* 0x0c201f0000087f89 */ /* 0x000ee200000e0000 */
[----:B-1----:R-:W-:-:S04]  /*4b00*/  FFMA.FTZ R3, R18, c[0x0][0x2d0], -R2 ;  /* 0x0000b40012037a23 */ /* 0x002fc80000010802 */
[----:B------:R1:W-:Y:S02]  /*4b10*/  MUFU.EX2 R14, R3 ;  /* 0x00000003000e7308 */ /* 0x0003e40000000800 */
[C---:B------:R-:W-:Y:S01]  /*4b20*/  HMMA.16816.F32.BF16 R192, R4.reuse, R44, R64 ;  /* 0x0000002c04c0723c */ /* 0x040fe20000041840 */
[----:B------:R-:W4:Y:S07]  /*4b30*/  LDSM.16.MT88.4 R64, [R227+0x2900] ;  /* 0x00290000e340783b */ /* 0x000f2e0000004200 */
[----:B------:R-:W-:Y:S01]  /*4b40*/  HMMA.16816.F32.BF16 R144, R4, R76, R144 ;  /* 0x0000004c0490723c */ /* 0x000fe20000041890 */
[----:B-1----:R-:W-:-:S07]  /*4b50*/  FFMA.FTZ R3, R19, c[0x0][0x2d0], -R2 ;  /* 0x0000b40013037a23 */ /* 0x002fce0000010802 */
[C---:B------:R-:W-:Y:S01]  /*4b60*/  HMMA.16816.F32.BF16 R136, R4.reuse, R56, R136 ;  /* 0x000000380488723c */ /* 0x040fe20000041888 */
[----:B---3--:R-:W-:Y:S01]  /*4b70*/  FMNMX.FTZ R184, R0, R8, !PT ;  /* 0x0000000800b87209 */ /* 0x008fe20007810000 */
[----:B------:R1:W-:Y:S03]  /*4b80*/  MUFU.EX2 R233, R3 ;  /* 0x0000000300e97308 */ /* 0x0003e60000000800 */
[C---:B------:R-:W-:Y:S01]  /*4b90*/  FSETP.NEU.FTZ.AND P0, PT, R184.reuse, -INF , PT ;  /* 0xff800000b800780b */ /* 0x040fe20003f1d000 */
[----:B------:R-:W-:Y:S02]  /*4ba0*/  FMUL.FTZ R0, R184, c[0x0][0x2d0] ;  /* 0x0000b400b8007a20 */ /* 0x000fe40000410000 */
[----:B------:R-:W-:Y:S03]  /*4bb0*/  HMMA.16816.F32.BF16 R168, R4, R60, R156 ;  /* 0x0000003c04a8723c */ /* 0x000fe6000004189c */
[----:B------:R-:W-:-:S05]  /*4bc0*/  FSEL R0, R0, RZ, P0 ;  /* 0x000000ff00007208 */ /* 0x000fca0000000000 */
[----:B------:R-:W-:Y:S01]  /*4bd0*/  IMAD.MOV.U32 R210, RZ, RZ, R147 ;  /* 0x000000ffffd27224 */ /* 0x000fe200078e0093 */
[C---:B------:R-:W-:Y:S01]  /*4be0*/  HMMA.16816.F32.BF16 R156, R4.reuse, R54, R108 ;  /* 0x00000036049c723c */ /* 0x040fe2000004186c */
[----:B------:R-:W-:Y:S01]  /*4bf0*/  MOV R248, R145 ;  /* 0x0000009100f87202 */ /* 0x000fe20000000f00 */
[----:B-1----:R-:W-:Y:S02]  /*4c00*/  FFMA.FTZ R3, R21, c[0x0][0x2d0], -R2 ;  /* 0x0000b40015037a23 */ /* 0x002fe40000010802 */
[----:B------:R-:W-:Y:S02]  /*4c10*/  IMAD.MOV.U32 R211, RZ, RZ, R146 ;  /* 0x000000ffffd37224 */ /* 0x000fe400078e0092 */
[----:B------:R1:W-:Y:S01]  /*4c20*/  MUFU.EX2 R230, R3 ;  /* 0x0000000300e67308 */ /* 0x0003e20000000800 */
[----:B------:R-:W-:Y:S01]  /*4c30*/  IMAD.MOV.U32 R19, RZ, RZ, R139 ;  /* 0x000000ffff137224 */ /* 0x000fe200078e008b */
[----:B------:R-:W-:Y:S01]  /*4c40*/  MOV R10, R137 ;  /* 0x00000089000a7202 */ /* 0x000fe20000000f00 */
[----:B------:R-:W-:Y:S01]  /*4c50*/  IMAD.MOV.U32 R11, RZ, RZ, R138 ;  /* 0x000000ffff0b7224 */ /* 0x000fe200078e008a */
[----:B----4-:R-:W-:Y:S01]  /*4c60*/  HMMA.16816.F32.BF16 R132, R4, R64, R132 ;  /* 0x000000400484723c */ /* 0x010fe20000041884 */
[----:B------:R-:W-:-:S02]  /*4c70*/  IMAD.MOV.U32 R147, RZ, RZ, R136 ;  /* 0x000000ffff937224 */ /* 0x000fc400078e0088 */
[----:B------:R-:W-:-:S05]  /*4c80*/  IMAD.MOV.U32 R209, RZ, RZ, R144 ;  /* 0x000000ffffd17224 */ /* 0x000fca00078e0090 */
[----:B------:R-:W-:Y:S01]  /*4c90*/  HMMA.16816.F32.BF16 R196, R4, R48, R148 ;  /* 0x0000003004c4723c */ /* 0x000fe20000041894 */
[----:B-1----:R-:W-:-:S04]  /*4ca0*/  FFMA.FTZ R3, R22, c[0x0][0x2d0], -R2 ;  /* 0x0000b40016037a23 */ /* 0x002fc80000010802 */
[----:B------:R1:W-:Y:S03]  /*4cb0*/  MUFU.EX2 R18, R3 ;  /* 0x0000000300127308 */ /* 0x0003e60000000800 */
[C---:B------:R-:W-:Y:S08]  /*4cc0*/  HMMA.16816.F32.BF16 R216, R4.reuse, R50, R84 ;  /* 0x0000003204d8723c */ /* 0x040ff00000041854 */
[----:B------:R-:W-:Y:S01]  /*4cd0*/  IMAD.MOV.U32 R9, RZ, RZ, R134 ;  /* 0x000000ffff097224 */ /* 0x000fe200078e0086 */
[C---:B------:R-:W-:Y:S01]  /*4ce0*/  HMMA.16816.F32.BF16 R140, R4.reuse, R72, R140 ;  /* 0x00000048048c723c */ /* 0x040fe2000004188c */
[----:B------:R-:W-:Y:S01]  /*4cf0*/  IMAD.MOV.U32 R8, RZ, RZ, R133 ;  /* 0x000000ffff087224 */ /* 0x000fe200078e0085 */
[----:B------:R-:W-:Y:S01]  /*4d00*/  MOV R16, R132 ;  /* 0x0000008400107202 */ /* 0x000fe20000000f00 */
[----:B------:R-:W-:Y:S01]  /*4d10*/  IMAD.MOV.U32 R110, RZ, RZ, R9 ;  /* 0x000000ffff6e7224 */ /* 0x000fe200078e0009 */
[----:B------:R-:W-:Y:S01]  /*4d20*/  MOV R86, R251 ;  /* 0x000000fb00567202 */ /* 0x000fe20000000f00 */
[----:B------:R-:W-:Y:S01]  /*4d30*/  IMAD.MOV.U32 R111, RZ, RZ, R8 ;  /* 0x000000ffff6f7224 */ /* 0x000fe200078e0008 */
[----:B--2---:R-:W-:Y:S01]  /*4d40*/  F2FP.BF16.PACK_AB R8, R177, R212 ;  /* 0x000000d4b108723e */ /* 0x004fe200000010ff */
[----:B-1----:R-:W-:Y:S01]  /*4d50*/  FFMA.FTZ R3, R23, c[0x0][0x2d0], -R2 ;  /* 0x0000b40017037a23 */ /* 0x002fe20000010802 */
[----:B------:R-:W-:Y:S01]  /*4d60*/  HMMA.16816.F32.BF16 R152, R4, R52, R152 ;  /* 0x000000340498723c */ /* 0x000fe20000041898 */
[----:B------:R-:W-:-:S02]  /*4d70*/  IMAD.MOV.U32 R187, RZ, RZ, R196 ;  /* 0x000000ffffbb7224 */ /* 0x000fc400078e00c4 */
[----:B------:R1:W2:Y:S01]  /*4d80*/  MUFU.EX2 R15, R3 ;  /* 0x00000003000f7308 */ /* 0x0002a20000000800 */
[----:B------:R-:W-:Y:S02]  /*4d90*/  IMAD.MOV.U32 R186, RZ, RZ, R197 ;  /* 0x000000ffffba7224 */ /* 0x000fe400078e00c5 */
[----:B------:R-:W-:Y:S02]  /*4da0*/  IMAD.MOV.U32 R181, RZ, RZ, R198 ;  /* 0x000000ffffb57224 */ /* 0x000fe400078e00c6 */
[----:B------:R-:W-:Y:S01]  /*4db0*/  HMMA.16816.F32.BF16 R20, R4, R78, R80 ;  /* 0x0000004e0414723c */ /* 0x000fe20000041850 */
[----:B------:R-:W-:Y:S02]  /*4dc0*/  IMAD.MOV.U32 R180, RZ, RZ, R199 ;  /* 0x000000ffffb47224 */ /* 0x000fe400078e00c7 */
[----:B------:R-:W-:Y:S02]  /*4dd0*/  IMAD.MOV.U32 R17, RZ, RZ, R135 ;  /* 0x000000ffff117224 */ /* 0x000fe400078e0087 */
[----:B------:R-:W-:-:S03]  /*4de0*/  IMAD.MOV.U32 R87, RZ, RZ, R250 ;  /* 0x000000ffff577224 */ /* 0x000fc600078e00fa */
[C---:B------:R-:W-:Y:S01]  /*4df0*/  HMMA.16816.F32.BF16 R196, R4.reuse, R46, R128 ;  /* 0x0000002e04c4723c */ /* 0x040fe20000041880 */
[----:B------:R-:W-:Y:S01]  /*4e00*/  IMAD.MOV.U32 R35, RZ, RZ, R141 ;  /* 0x000000ffff237224 */ /* 0x000fe200078e008d */
[----:B------:R-:W-:Y:S01]  /*4e10*/  MOV R146, R142 ;  /* 0x0000008e00927202 */ /* 0x000fe20000000f00 */
[----:B-1----:R-:W-:Y:S02]  /*4e20*/  FFMA.FTZ R3, R30, c[0x0][0x2d0], -R0 ;  /* 0x0000b4001e037a23 */ /* 0x002fe40000010800 */
[----:B--2---:R-:W-:Y:S02]  /*4e30*/  IMAD.MOV.U32 R85, RZ, RZ, R15 ;  /* 0x000000ffff557224 */ /* 0x004fe400078e000f */
[----:B------:R1:W-:Y:S01]  /*4e40*/  MUFU.EX2 R108, R3 ;  /* 0x00000003006c7308 */ /* 0x0003e20000000800 */
[----:B------:R-:W-:Y:S01]  /*4e50*/  MOV R131, R11 ;  /* 0x0000000b00837202 */ /* 0x000fe20000000f00 */
[----:B------:R-:W-:Y:S01]  /*4e60*/  IMAD.MOV.U32 R129, RZ, RZ, R10 ;  /* 0x000000ffff817224 */ /* 0x000fe200078e000a */
[----:B------:R-:W-:Y:S01]  /*4e70*/  F2FP.BF16.PACK_AB R10, R14, R213 ;  /* 0x000000d50e0a723e */ /* 0x000fe200000010ff */
[----:B------:R-:W-:Y:S01]  /*4e80*/  IMAD.MOV.U32 R145, RZ, RZ, R143 ;  /* 0x000000ffff917224 */ /* 0x000fe200078e008f */
[----:B------:R-:W-:Y:S01]  /*4e90*/  HMMA.16816.F32.BF16 R220, R4, R66, R24 ;  /* 0x0000004204dc723c */ /* 0x000fe20000041818 */
[----:B------:R-:W-:-:S02]  /*4ea0*/  IMAD.MOV.U32 R144, RZ, RZ, R140 ;  /* 0x000000ffff907224 */ /* 0x000fc400078e008c */
[----:B------:R-:W-:Y:S01]  /*4eb0*/  IMAD.MOV.U32 R130, RZ, RZ, R19 ;  /* 0x000000ffff827224 */ /* 0x000fe200078e0013 */
[----:B------:R-:W-:Y:S01]  /*4ec0*/  MOV R136, R22 ;  /* 0x0000001600887202 */ /* 0x000fe20000000f00 */
[----:B------:R-:W-:Y:S02]  /*4ed0*/  IMAD.MOV.U32 R139, RZ, RZ, R23 ;  /* 0x000000ffff8b7224 */ /* 0x000fe400078e0017 */
[----:B------:R-:W-:Y:S01]  /*4ee0*/  IMAD.MOV.U32 R138, RZ, RZ, R20 ;  /* 0x000000ffff8a7224 */ /* 0x000fe200078e0014 */
[----:B------:R-:W-:Y:S01]  /*4ef0*/  HMMA.16816.F32.BF16 R140, R4, R62, R124 ;  /* 0x0000003e048c723c */ /* 0x000fe2000004187c */
[----:B------:R-:W-:Y:S02]  /*4f00*/  IMAD.MOV.U32 R137, RZ, RZ, R21 ;  /* 0x000000ffff897224 */ /* 0x000fe400078e0015 */
[----:B-1----:R-:W-:Y:S02]  /*4f10*/  FFMA.FTZ R3, R32, c[0x0][0x2d0], -R0 ;  /* 0x0000b40020037a23 */ /* 0x002fe40000010800 */
[----:B------:R-:W-:-:S02]  /*4f20*/  IMAD.MOV.U32 R128, RZ, RZ, R188 ;  /* 0x000000ffff807224 */ /* 0x000fc400078e00bc */
[----:B------:R1:W2:Y:S01]  /*4f30*/  MUFU.EX2 R84, R3 ;  /* 0x0000000300547308 */ /* 0x0002a20000000800 */
[----:B------:R-:W-:Y:S01]  /*4f40*/  HMMA.16816.F32.BF16 R20, R4, R74, R40 ;  /* 0x0000004a0414723c */ /* 0x000fe20000041828 */
[----:B-1----:R-:W-:Y:S01]  /*4f50*/  FFMA.FTZ R3, R28, c[0x0][0x2d0], -R0 ;  /* 0x0000b4001c037a23 */ /* 0x002fe20000010800 */
[----:B--2---:R-:W-:-:S05]  /*4f60*/  F2FP.BF16.PACK_AB R9, R84, R108 ;  /* 0x0000006c5409723e */ /* 0x004fca00000010ff */
[----:B------:R1:W-:Y:S11]  /*4f70*/  MUFU.EX2 R109, R3 ;  /* 0x00000003006d7308 */ /* 0x0003f60000000800 */
[----:B------:R-:W-:Y:S06]  /*4f80*/  @!UPT UIADD3 URZ, URZ, URZ, URZ ;  /* 0x0000003f3f3ff290 */ /* 0x000fec000fffe03f */
[----:B------:R-:W-:Y:S02]  /*4f90*/  IMAD.MOV.U32 R183, RZ, RZ, R20 ;  /* 0x000000ffffb77224 */ /* 0x000fe400078e0014 */
[----:B------:R-:W-:Y:S02]  /*4fa0*/  IMAD.MOV.U32 R234, RZ, RZ, R21 ;  /* 0x000000ffffea7224 */ /* 0x000fe400078e0015 */
[----:B------:R-:W-:Y:S02]  /*4fb0*/  IMAD.MOV.U32 R235, RZ, RZ, R22 ;  /* 0x000000ffffeb7224 */ /* 0x000fe400078e0016 */
[----:B------:R-:W-:Y:S02]  /*4fc0*/  IMAD.MOV.U32 R15, RZ, RZ, R23 ;  /* 0x000000ffff0f7224 */ /* 0x000fe400078e0017 */
[----:B------:R-:W-:Y:S01]  /*4fd0*/  HMMA.16816.F32.BF16 R20, R4, R58, R36 ;  /* 0x0000003a0414723c */ /* 0x000fe20000041824 */
[----:B-1----:R-:W-:-:S04]  /*4fe0*/  FFMA.FTZ R3, R29, c[0x0][0x2d0], -R0 ;  /* 0x0000b4001d037a23 */ /* 0x002fc80000010800 */
[----:B------:R1:W2:Y:S02]  /*4ff0*/  MUFU.EX2 R32, R3 ;  /* 0x0000000300207308 */ /* 0x0002a40000000800 */
[----:B------:R-:W-:Y:S01]  /*5000*/  F2FP.BF16.PACK_AB R4, R230, R233 ;  /* 0x000000e9e604723e */ /* 0x000fe200000010ff */
[----:B-1----:R-:W-:Y:S01]  /*5010*/  FFMA.FTZ R3, R31, c[0x0][0x2d0], -R0 ;  /* 0x0000b4001f037a23 */ /* 0x002fe20000010800 */
[----:B--2---:R-:W-:Y:S11]  /*5020*/  F2FP.BF16.PACK_AB R11, R32, R109 ;  /* 0x0000006d200b723e */ /* 0x004ff600000010ff */
[----:B------:R-:W-:Y:S04]  /*5030*/  @!UPT UIADD3 URZ, URZ, URZ, URZ ;  /* 0x0000003f3f3ff290 */ /* 0x000fe8000fffe03f */
[----:B------:R-:W-:Y:S01]  /*5040*/  IMAD.MOV.U32 R239, RZ, RZ, R21 ;  /* 0x000000ffffef7224 */ /* 0x000fe200078e0015 */
[----:B------:R-:W-:Y:S01]  /*5050*/  MOV R240, R20 ;  /* 0x0000001400f07202 */ /* 0x000fe20000000f00 */
[----:B------:R1:W-:Y:S01]  /*5060*/  MUFU.EX2 R252, R3 ;  /* 0x0000000300fc7308 */ /* 0x0003e20000000800 */
[----:B------:R-:W-:Y:S02]  /*5070*/  IMAD.MOV.U32 R238, RZ, RZ, R22 ;  /* 0x000000ffffee7224 */ /* 0x000fe400078e0016 */
[----:B------:R-:W-:Y:S01]  /*5080*/  IMAD.MOV.U32 R237, RZ, RZ, R23 ;  /* 0x000000ffffed7224 */ /* 0x000fe200078e0017 */
[C---:B------:R-:W-:Y:S07]  /*5090*/  HMMA.16816.F32.BF16 R28, R8.reuse, R88, RZ ;  /* 0x00000058081c723c */ /* 0x040fee00000418ff */
[----:B------:R-:W-:Y:S01]  /*50a0*/  IMAD.MOV.U32 R89, RZ, RZ, R35 ;  /* 0x000000ffff597224 */ /* 0x000fe200078e0023 */
[----:B------:R-:W-:Y:S01]  /*50b0*/  HMMA.16816.F32.BF16 R20, R8, R92, RZ ;  /* 0x0000005c0814723c */ /* 0x000fe200000418ff */
[----:B------:R-:W-:-:S02]  /*50c0*/  IMAD.MOV.U32 R88, RZ, RZ, R144 ;  /* 0x000000ffff587224 */ /* 0x000fc400078e0090 */
[----:B-1----:R-:W-:-:S04]  /*50d0*/  FFMA.FTZ R3, R33, c[0x0][0x2d0], -R0 ;  /* 0x0000b40021037a23 */ /* 0x002fc80000010800 */
[----:B------:R-:W-:Y:S01]  /*50e0*/  IMAD.MOV.U32 R92, RZ, RZ, R139 ;  /* 0x000000ffff5c7224 */ /* 0x000fe200078e008b */
[----:B------:R1:W2:Y:S01]  /*50f0*/  MUFU.EX2 R247, R3 ;  /* 0x0000000300f77308 */ /* 0x0002a20000000800 */
[----:B------:R-:W-:Y:S01]  /*5100*/  HMMA.16816.F32.BF16 R24, R8, R96, RZ ;  /* 0x000000600818723c */ /* 0x000fe200000418ff */
[----:B------:R-:W-:-:S06]  /*5110*/  MOV R93, R205 ;  /* 0x000000cd005d7202 */ /* 0x000fcc0000000f00 */
[----:B------:R-:W-:Y:S01]  /*5120*/  IMAD.MOV.U32 R96, RZ, RZ, R17 ;  /* 0x000000ffff607224 */ /* 0x000fe200078e0011 */
[----:B------:R-:W-:Y:S01]  /*5130*/  HMMA.16816.F32.BF16 R36, R8, R98, RZ ;  /* 0x000000620824723c */ /* 0x000fe200000418ff */
[----:B------:R-:W-:Y:S02]  /*5140*/  IMAD.MOV.U32 R97, RZ, RZ, R16 ;  /* 0x000000ffff617224 */ /* 0x000fe400078e0010 */
[----:B-1----:R-:W-:Y:S01]  /*5150*/  FFMA.FTZ R3, R34, c[0x0][0x2d0], -R0 ;  /* 0x0000b40022037a23 */ /* 0x002fe20000010800 */
[----:B--2---:R-:W-:-:S03]  /*5160*/  F2FP.BF16.PACK_AB R5, R247, R252 ;  /* 0x000000fcf705723e */ /* 0x004fc600000010ff */
[----:B------:R-:W-:Y:S01]  /*5170*/  IMAD.MOV.U32 R98, RZ, RZ, R211 ;  /* 0x000000ffff627224 */ /* 0x000fe200078e00d3 */
[----:B------:R-:W-:Y:S01]  /*5180*/  MOV R99, R210 ;  /* 0x000000d200637202 */ /* 0x000fe20000000f00 */
[----:B------:R1:W-:Y:S02]  /*5190*/  MUFU.EX2 R246, R3 ;  /* 0x0000000300f67308 */ /* 0x0003e40000000800 */
[----:B-1----:R-:W-:Y:S01]  /*51a0*/  FFMA.FTZ R3, R68, c[0x0][0x2d0], -R0 ;  /* 0x0000b40044037a23 */ /* 0x002fe20000010800 */
[----:B------:R-:W-:Y:S02]  /*51b0*/  MOV R68, R18 ;  /* 0x0000001200447202 */ /* 0x000fe40000000f00 */
[----:B------:R-:W-:Y:S03]  /*51c0*/  HMMA.16816.F32.BF16 R16, R8, R100, RZ ;  /* 0x000000640810723c */ /* 0x000fe600000418ff */
[----:B------:R-:W1:Y:S01]  /*51d0*/  MUFU.EX2 R244, R3 ;  /* 0x0000000300f47308 */ /* 0x000e620000000800 */
[----:B------:R-:W-:-:S03]  /*51e0*/  F2FP.BF16.PACK_AB R6, R85, R68 ;  /* 0x000000445506723e */ /* 0x000fc600000010ff */
[----:B------:R-:W-:Y:S01]  /*51f0*/  MOV R100, R32 ;  /* 0x0000002000647202 */ /* 0x000fe20000000f00 */
[----:B------:R-:W-:Y:S01]  /*5200*/  IMAD.MOV.U32 R101, RZ, RZ, R128 ;  /* 0x000000ffff657224 */ /* 0x000fe200078e0080 */
[----:B------:R-:W-:Y:S07]  /*5210*/  HMMA.16816.F32.BF16 R32, R8, R90, RZ ;  /* 0x0000005a0820723c */ /* 0x000fee00000418ff */
[----:B------:R-:W-:Y:S01]  /*5220*/  IMAD.MOV.U32 R90, RZ, RZ, R146 ;  /* 0x000000ffff5a7224 */ /* 0x000fe200078e0092 */
[----:B-1----:R-:W-:Y:S01]  /*5230*/  F2FP.BF16.PACK_AB R7, R244, R246 ;  /* 0x000000f6f407723e */ /* 0x002fe200000010ff */
[----:B------:R-:W-:-:S02]  /*5240*/  IMAD.MOV.U32 R91, RZ, RZ, R145 ;  /* 0x000000ffff5b7224 */ /* 0x000fc400078e0091 */
[----:B------:R-:W-:Y:S02]  /*5250*/  FFMA.FTZ R3, R161, c[0x0][0x2d0], -R2 ;  /* 0x0000b400a1037a23 */ /* 0x000fe40000010802 */
[----:B------:R-:W-:Y:S02]  /*5260*/  IMAD.MOV.U32 R161, RZ, RZ, R186 ;  /* 0x000000ffffa17224 */ /* 0x000fe400078e00ba */
[----:B------:R-:W-:Y:S08]  /*5270*/  HMMA.16816.F32.BF16 R148, R4, R52, R20 ;  /* 0x000000340494723c */ /* 0x000ff00000041814 */
[----:B------:R-:W-:Y:S07]  /*5280*/  HMMA.16816.F32.BF16 R20, R8, R116, RZ ;  /* 0x000000740814723c */ /* 0x000fee00000418ff */
[----:B------:R-:W-:Y:S01]  /*5290*/  IMAD.MOV.U32 R116, RZ, RZ, R130 ;  /* 0x000000ffff747224 */ /* 0x000fe200078e0082 */
[----:B------:R-:W-:Y:S01]  /*52a0*/  HMMA.16816.F32.BF16 R188, R4, R44, R28 ;  /* 0x0000002c04bc723c */ /* 0x000fe2000004181c */
[----:B------:R-:W-:-:S02]  /*52b0*/  IMAD.MOV.U32 R117, RZ, RZ, R111 ;  /* 0x000000ffff757224 */ /* 0x000fc400078e006f */
[----:B------:R-:W-:-:S04]  /*52c0*/  IMAD.MOV.U32 R111, RZ, RZ, R204 ;  /* 0x000000ffff6f7224 */ /* 0x000fc800078e00cc */
[----:B------:R-:W-:Y:S01]  /*52d0*/  IMAD.MOV.U32 R44, RZ, RZ, R138 ;  /* 0x000000ffff2c7224 */ /* 0x000fe200078e008a */
[----:B------:R-:W-:Y:S01]  /*52e0*/  HMMA.16816.F32.BF16 R28, R8, R104, RZ ;  /* 0x00000068081c723c */ /* 0x000fe200000418ff */
[----:B------:R-:W-:-:S06]  /*52f0*/  IMAD.MOV.U32 R45, RZ, RZ, R137 ;  /* 0x000000ffff2d7224 */ /* 0x000fcc00078e0089 */
[----:B------:R-:W-:Y:S01]  /*5300*/  IMAD.MOV.U32 R105, RZ, RZ, R129 ;  /* 0x000000ffff697224 */ /* 0x000fe200078e0081 */
[----:B------:R-:W-:Y:S01]  /*5310*/  HMMA.16816.F32.BF16 R124, R4, R48, R16 ;  /* 0x00000030047c723c */ /* 0x000fe20000041810 */
[----:B------:R-:W-:-:S07]  /*5320*/  MOV R104, R147 ;  /* 0x0000009300687202 */ /* 0x000fce0000000f00 */
[----:B------:R-:W-:Y:S07]  /*5330*/  HMMA.16816.F32.BF16 R16, R8, R120, RZ ;  /* 0x000000780810723c */ /* 0x000fee00000418ff */
[----:B------:R-:W-:Y:S01]  /*5340*/  IMAD.MOV.U32 R121, RZ, RZ, R131 ;  /* 0x000000ffff797224 */ /* 0x000fe200078e0083 */
[----:B------:R-:W-:Y:S01]  /*5350*/  HMMA.16816.F32.BF16 R132, R4, R60, R24 ;  /* 0x0000003c0484723c */ /* 0x000fe20000041818 */
[----:B------:R-:W-:-:S07]  /*5360*/  IMAD.MOV.U32 R120, RZ, RZ, R206 ;  /* 0x000000ffff787224 */ /* 0x000fce00078e00ce */
[----:B------:R-:W-:Y:S08]  /*5370*/  HMMA.16816.F32.BF16 R128, R4, R56, R20 ;  /* 0x000000380480723c */ /* 0x000ff00000041814 */
[C---:B------:R-:W-:Y:S07]  /*5380*/  HMMA.16816.F32.BF16 R24, R8.reuse, R112, RZ ;  /* 0x000000700818723c */ /* 0x040fee00000418ff */
[----:B------:R-:W-:Y:S01]  /*5390*/  IMAD.MOV.U32 R112, RZ, RZ, R110 ;  /* 0x000000ffff707224 */ /* 0x000fe200078e006e */
[----:B------:R-:W-:Y:S01]  /*53a0*/  HMMA.16816.F32.BF16 R20, R8, R114, RZ ;  /* 0x000000720814723c */ /* 0x000fe200000418ff */
[----:B------:R-:W-:Y:S01]  /*53b0*/  MOV R113, R136 ;  /* 0x0000008800717202 */ /* 0x000fe20000000f00 */
[----:B------:R-:W-:-:S06]  /*53c0*/  IMAD.MOV.U32 R110, RZ, RZ, R249 ;  /* 0x000000ffff6e7224 */ /* 0x000fcc00078e00f9 */
[C---:B------:R-:W-:Y:S08]  /*53d0*/  HMMA.16816.F32.BF16 R80, R4.reuse, R76, R28 ;  /* 0x0000004c0450723c */ /* 0x040ff0000004181c */
[----:B------:R-:W-:Y:S07]  /*53e0*/  HMMA.16816.F32.BF16 R40, R4, R46, R32 ;  /* 0x0000002e0428723c */ /* 0x000fee0000041820 */
[----:B------:R-:W-:Y:S01]  /*53f0*/  IMAD.MOV.U32 R47, RZ, RZ, R207 ;  /* 0x000000ffff2f7224 */ /* 0x000fe200078e00cf */
[----:B------:R-:W-:Y:S01]  /*5400*/  HMMA.16816.F32.BF16 R28, R8, R102, RZ ;  /* 0x00000066081c723c */ /* 0x000fe200000418ff */
[----:B------:R-:W-:-:S02]  /*5410*/  IMAD.MOV.U32 R46, RZ, RZ, R208 ;  /* 0x000000ffff2e7224 */ /* 0x000fc400078e00d0 */
[----:B------:R1:W-:Y:S04]  /*5420*/  MUFU.EX2 R208, R3 ;  /* 0x0000000300d07308 */ /* 0x0003e80000000800 */
[----:B------:R-:W-:Y:S01]  /*5430*/  IMAD.MOV.U32 R103, RZ, RZ, R99 ;  /* 0x000000ffff677224 */ /* 0x000fe200078e0063 */
[----:B------:R-:W-:Y:S01]  /*5440*/  HMMA.16816.F32.BF16 R32, R8, R94, RZ ;  /* 0x0000005e0820723c */ /* 0x000fe200000418ff */
[----:B------:R-:W-:-:S06]  /*5450*/  MOV R102, R98 ;  /* 0x0000006200667202 */ /* 0x000fcc0000000f00 */
[----:B------:R-:W-:Y:S01]  /*5460*/  IMAD.MOV.U32 R95, RZ, RZ, R116 ;  /* 0x000000ffff5f7224 */ /* 0x000fe200078e0074 */
[C---:B------:R-:W-:Y:S01]  /*5470*/  HMMA.16816.F32.BF16 R60, R4.reuse, R62, R36 ;  /* 0x0000003e043c723c */ /* 0x040fe20000041824 */
[----:B------:R-:W-:Y:S02]  /*5480*/  IMAD.MOV.U32 R94, RZ, RZ, R121 ;  /* 0x000000ffff5e7224 */ /* 0x000fe400078e0079 */
[----:B------:R-:W-:Y:S01]  /*5490*/  IMAD.MOV.U32 R116, RZ, RZ, R117 ;  /* 0x000000ffff747224 */ /* 0x000fe200078e0075 */
[----:B------:R-:W-:Y:S01]  /*54a0*/  MOV R117, R112 ;  /* 0x0000007000757202 */ /* 0x000fe20000000f00 */
[----:B------:R-:W-:Y:S02]  /*54b0*/  IMAD.MOV.U32 R112, RZ, RZ, R96 ;  /* 0x000000ffff707224 */ /* 0x000fe400078e0060 */
[----:B------:R-:W-:Y:S01]  /*54c0*/  IMAD.MOV.U32 R121, RZ, RZ, R97 ;  /* 0x000000ffff797224 */ /* 0x000fe200078e0061 */
[----:B------:R-:W-:Y:S01]  /*54d0*/  HMMA.16816.F32.BF16 R144, R4, R72, R24 ;  /* 0x000000480490723c */ /* 0x000fe20000041818 */
[----:B-1----:R-:W-:-:S06]  /*54e0*/  FFMA.FTZ R3, R164, c[0x0][0x2d0], -R2 ;  /* 0x0000b400a4037a23 */ /* 0x002fcc0000010802 */
[----:B------:R-:W-:Y:S01]  /*54f0*/  IMAD.MOV.U32 R73, RZ, RZ, R248 ;  /* 0x000000ffff497224 */ /* 0x000fe200078e00f8 */
[----:B------:R-:W-:Y:S01]  /*5500*/  HMMA.16816.F32.BF16 R36, R4, R74, R20 ;  /* 0x0000004a0424723c */ /* 0x000fe20000041814 */
[----:B------:R-:W-:Y:S01]  /*5510*/  IMAD.MOV.U32 R72, RZ, RZ, R209 ;  /* 0x000000ffff487224 */ /* 0x000fe200078e00d1 */
[----:B------:R-:W-:Y:S01]  /*5520*/  LDSM.16.MT88.4 R20, [R225+0x1100] ;  /* 0x00110000e114783b */ /* 0x000fe20000004200 */
[----:B------:R1:W2:Y:S04]  /*5530*/  MUFU.EX2 R209, R3 ;  /* 0x0000000300d17308 */ /* 0x0002a80000000800 */
[----:B------:R-:W-:Y:S01]  /*5540*/  MOV R75, R103 ;  /* 0x00000067004b7202 */ /* 0x000fe20000000f00 */
[----:B------:R-:W-:Y:S01]  /*5550*/  HMMA.16816.F32.BF16 R24, R8, R106, RZ ;  /* 0x0000006a0818723c */ /* 0x000fe200000418ff */
[----:B------:R-:W-:Y:S01]  /*5560*/  IMAD.MOV.U32 R74, RZ, RZ, R102 ;  /* 0x000000ffff4a7224 */ /* 0x000fe200078e0066 */
[----:B------:R-:W-:Y:S01]  /*5570*/  MOV R103, R47 ;  /* 0x0000002f00677202 */ /* 0x000fe20000000f00 */
[----:B------:R-:W-:-:S02]  /*5580*/  IMAD.MOV.U32 R102, RZ, RZ, R46 ;  /* 0x000000ffff667224 */ /* 0x000fc400078e002e */
[----:B------:R-:W-:Y:S02]  /*5590*/  IMAD.MOV.U32 R46, RZ, RZ, R112 ;  /* 0x000000ffff2e7224 */ /* 0x000fe400078e0070 */
[----:B------:R-:W-:Y:S01]  /*55a0*/  IMAD.MOV.U32 R106, RZ, RZ, R94 ;  /* 0x000000ffff6a7224 */ /* 0x000fe200078e005e */
[----:B------:R-:W-:Y:S01]  /*55b0*/  HMMA.16816.F32.BF16 R248, R4, R64, R16 ;  /* 0x0000004004f8723c */ /* 0x000fe20000041810 */
[----:B------:R-:W-:Y:S02]  /*55c0*/  IMAD.MOV.U32 R94, RZ, RZ, R120 ;  /* 0x000000ffff5e7224 */ /* 0x000fe400078e0078 */
[----:B------:R-:W-:Y:S01]  /*55d0*/  IMAD.MOV.U32 R107, RZ, RZ, R95 ;  /* 0x000000ffff6b7224 */ /* 0x000fe200078e005f */
[----:B------:R-:W-:Y:S01]  /*55e0*/  MOV R95, R117 ;  /* 0x00000075005f7202 */ /* 0x000fe20000000f00 */
[----:B------:R-:W-:Y:S01]  /*55f0*/  IMAD.MOV.U32 R120, RZ, RZ, R121 ;  /* 0x000000ffff787224 */ /* 0x000fe200078e0079 */
[----:B------:R-:W-:Y:S01]  /*5600*/  MOV R117, R93 ;  /* 0x0000005d00757202 */ /* 0x000fe20000000f00 */
[----:B------:R-:W-:Y:S01]  /*5610*/  IMAD.MOV.U32 R121, RZ, RZ, R116 ;  /* 0x000000ffff797224 */ /* 0x000fe200078e0074 */
[----:B------:R-:W-:Y:S01]  /*5620*/  HMMA.16816.F32.BF16 R16, R8, R118, RZ ;  /* 0x000000760810723c */ /* 0x000fe200000418ff */
[----:B------:R-:W-:Y:S01]  /*5630*/  IMAD.MOV.U32 R47, RZ, RZ, R113 ;  /* 0x000000ffff2f7224 */ /* 0x000fe200078e0071 */
[----:B------:R-:W-:Y:S01]  /*5640*/  MOV R113, R235 ;  /* 0x000000eb00717202 */ /* 0x000fe20000000f00 */
[----:B------:R-:W-:-:S02]  /*5650*/  IMAD.MOV.U32 R112, RZ, RZ, R182 ;  /* 0x000000ffff707224 */ /* 0x000fc400078e00b6 */
[----:B------:R-:W-:Y:S01]  /*5660*/  IMAD.MOV.U32 R116, RZ, RZ, R92 ;  /* 0x000000ffff747224 */ /* 0x000fe200078e005c */
[----:B------:R3:W5:Y:S01]  /*5670*/  LDL.LU R182, [R1+0xc0] ;  /* 0x0000c00001b67983 */ /* 0x0007620000300800 */
[----:B------:R-:W-:Y:S01]  /*5680*/  IMAD.MOV.U32 R92, RZ, RZ, R183 ;  /* 0x000000ffff5c7224 */ /* 0x000fe200078e00b7 */
[----:B------:R-:W-:Y:S01]  /*5690*/  HMMA.16816.F32.BF16 R8, R8, R122, RZ ;  /* 0x0000007a0808723c */ /* 0x000fe200000418ff */
[----:B------:R-:W-:Y:S01]  /*56a0*/  IMAD.MOV.U32 R119, RZ, RZ, R103 ;  /* 0x000000ffff777224 */ /* 0x000fe200078e0067 */
[----:B------:R3:W5:Y:S01]  /*56b0*/  LDL.LU R183, [R1+0xbc] ;  /* 0x0000bc0001b77983 */ /* 0x0007620000300800 */
[----:B------:R-:W-:Y:S02]  /*56c0*/  IMAD.MOV.U32 R93, RZ, RZ, R234 ;  /* 0x000000ffff5d7224 */ /* 0x000fe400078e00ea */
[----:B------:R-:W-:Y:S01]  /*56d0*/  IMAD.MOV.U32 R114, RZ, RZ, R102 ;  /* 0x000000ffff727224 */ /* 0x000fe200078e0066 */
[----:B------:R-:W4:Y:S01]  /*56e0*/  LDL.LU R234, [R1+0xb8] ;  /* 0x0000b80001ea7983 */ /* 0x000f220000300800 */
[----:B------:R-:W-:Y:S01]  /*56f0*/  IMAD.MOV.U32 R103, RZ, RZ, R46 ;  /* 0x000000ffff677224 */ /* 0x000fe200078e002e */
[----:B------:R-:W-:Y:S01]  /*5700*/  MOV R102, R95 ;  /* 0x0000005f00667202 */ /* 0x000fe20000000f00 */
[----:B------:R-:W-:Y:S01]  /*5710*/  IMAD.MOV.U32 R46, RZ, RZ, R47 ;  /* 0x000000ffff2e7224 */ /* 0x000fe200078e002f */
[----:B------:R-:W3:Y:S01]  /*5720*/  LDL.LU R235, [R1+0xb4] ;  /* 0x0000b40001eb7983 */ /* 0x000ee20000300800 */
[----:B------:R-:W-:Y:S01]  /*5730*/  IMAD.MOV.U32 R47, RZ, RZ, R116 ;  /* 0x000000ffff2f7224 */ /* 0x000fe200078e0074 */
[----:B------:R-:W-:Y:S01]  /*5740*/  HMMA.16816.F32.BF16 R52, R4, R54, R32 ;  /* 0x000000360434723c */ /* 0x000fe20000041820 */
[----:B------:R-:W-:-:S02]  /*5750*/  IMAD.MOV.U32 R95, RZ, RZ, R112 ;  /* 0x000000ffff5f7224 */ /* 0x000fc400078e0070 */
[----:B------:R-:W-:Y:S01]  /*5760*/  IMAD.MOV.U32 R116, RZ, RZ, R113 ;  /* 0x000000ffff747224 */ /* 0x000fe200078e0071 */
[----:B------:R-:W3:Y:S01]  /*5770*/  LDL.LU R112, [R1+0x24] ;  /* 0x0000240001707983 */ /* 0x000ee20000300800 */
[----:B-1----:R-:W-:Y:S02]  /*5780*/  FFMA.FTZ R3, R163, c[0x0][0x2d0], -R2 ;  /* 0x0000b400a3037a23 */ /* 0x002fe40000010802 */
[----:B------:R-:W-:Y:S01]  /*5790*/  IMAD.MOV.U32 R115, RZ, RZ, R94 ;  /* 0x000000ffff737224 */ /* 0x000fe200078e005e */
[----:B------:R-:W3:Y:S01]  /*57a0*/  LDL.LU R113, [R1+0x20] ;  /* 0x0000200001717983 */ /* 0x000ee20000300800 */
[----:B------:R-:W-:Y:S01]  /*57b0*/  MOV R94, R117 ;  /* 0x00000075005e7202 */ /* 0x000fe20000000f00 */
[----:B------:R-:W-:Y:S01]  /*57c0*/  IMAD.MOV.U32 R117, RZ, RZ, R15 ;  /* 0x000000ffff757224 */ /* 0x000fe200078e000f */
[----:B------:R1:W-:Y:S01]  /*57d0*/  MUFU.EX2 R210, R3 ;  /* 0x0000000300d27308 */ /* 0x0003e20000000800 */
[----:B------:R-:W3:Y:S01]  /*57e0*/  LDL.LU R15, [R1+0x28] ;  /* 0x00002800010f7983 */ /* 0x000ee20000300800 */
[----:B------:R-:W-:Y:S01]  /*57f0*/  HMMA.16816.F32.BF16 R32, R4, R66, R8 ;  /* 0x000000420420723c */ /* 0x000fe20000041808 */
[----:B------:R-:W-:-:S06]  /*5800*/  IMAD.MOV.U32 R163, RZ, RZ, R180 ;  /* 0x000000ffffa37224 */ /* 0x000fcc00078e00b4 */
[----:B--2---:R-:W-:Y:S01]  /*5810*/  F2FP.BF16.PACK_AB R8, R209, R208 ;  /* 0x000000d0d108723e */ /* 0x004fe200000010ff */
[----:B------:R-:W-:Y:S01]  /*5820*/  HMMA.16816.F32.BF16 R56, R4, R58, R16 ;  /* 0x0000003a0438723c */ /* 0x000fe20000041810 */
[----:B------:R-:W2:Y:S01]  /*5830*/  LDSM.16.MT88.4 R16, [R226+0x1100] ;  /* 0x00110000e210783b */ /* 0x000ea20000004200 */
[----:B-1----:R-:W-:Y:S02]  /*5840*/  FFMA.FTZ R3, R162, c[0x0][0x2d0], -R2 ;  /* 0x0000b400a2037a23 */ /* 0x002fe40000010802 */
[----:B------:R-:W-:-:S04]  /*5850*/  IMAD.MOV.U32 R162, RZ, RZ, R181 ;  /* 0x000000ffffa27224 */ /* 0x000fc800078e00b5 */
[C---:B------:R-:W-:Y:S01]  /*5860*/  HMMA.16816.F32.BF16 R48, R4.reuse, R50, R28 ;  /* 0x000000320430723c */ /* 0x040fe2000004181c */
[----:B------:R1:W1:Y:S01]  /*5870*/  MUFU.EX2 R211, R3 ;  /* 0x0000000300d37308 */ /* 0x0002620000000800 */
[----:B------:R-:W2:Y:S06]  /*5880*/  LDSM.16.MT88.4 R28, [R228+0x1100] ;  /* 0x00110000e41c783b */ /* 0x000eac0000004200 */
[----:B------:R-:W-:Y:S01]  /*5890*/  HMMA.16816.F32.BF16 R76, R4, R78, R24 ;  /* 0x0000004e044c723c */ /* 0x000fe20000041818 */
[----:B------:R-:W-:Y:S01]  /*58a0*/  LDSM.16.MT88.4 R24, [R225+0x3100] ;  /* 0x00310000e118783b */ /* 0x000fe20000004200 */
[----:B-1----:R-:W-:Y:S01]  /*58b0*/  FFMA.FTZ R3, R160, c[0x0][0x2d0], -R0 ;  /* 0x0000b400a0037a23 */ /* 0x002fe20000010800 */
[----:B------:R-:W-:Y:S01]  /*58c0*/  F2FP.BF16.PACK_AB R10, R211, R210 ;  /* 0x000000d2d30a723e */ /* 0x000fe200000010ff */
[----:B------:R-:W-:-:S02]  /*58d0*/  IMAD.MOV.U32 R160, RZ, RZ, R187 ;  /* 0x000000ffffa07224 */ /* 0x000fc400078e00bb */
[----:B------:R1:W-:Y:S02]  /*58e0*/  MUFU.EX2 R187, R3 ;  /* 0x0000000300bb7308 */ /* 0x0003e40000000800 */
[----:B-1----:R-:W-:-:S06]  /*58f0*/  FFMA.FTZ R3, R71, c[0x0][0x2d0], -R0 ;  /* 0x0000b40047037a23 */ /* 0x002fcc0000010800 */
[----:B------:R1:W1:Y:S02]  /*5900*/  MUFU.EX2 R204, R3 ;  /* 0x0000000300cc7308 */ /* 0x0002640000000800 */
[----:B-1----:R-:W-:Y:S01]  /*5910*/  FFMA.FTZ R3, R70, c[0x0][0x2d0], -R0 ;  /* 0x0000b40046037a23 */ /* 0x002fe20000010800 */
[----:B------:R-:W-:-:S05]  /*5920*/  F2FP.BF16.PACK_AB R9, R204, R187 ;  /* 0x000000bbcc09723e */ /* 0x000fca00000010ff */
[----:B------:R1:W-:Y:S02]  /*5930*/  MUFU.EX2 R206, R3 ;  /* 0x0000000300ce7308 */ /* 0x0003e40000000800 */
[----:B-1----:R-:W-:-:S06]  /*5940*/  FFMA.FTZ R3, R69, c[0x0][0x2d0], -R0 ;  /* 0x0000b40045037a23 */ /* 0x002fcc0000010800 */
[----:B------:R1:W1:Y:S02]  /*5950*/  MUFU.EX2 R207, R3 ;  /* 0x0000000300cf7308 */ /* 0x0002640000000800 */
[----:B-1----:R-:W-:Y:S01]  /*5960*/  FFMA.FTZ R3, R175, c[0x0][0x2d0], -R13 ;  /* 0x0000b400af037a23 */ /* 0x002fe2000001080d */
[----:B------:R-:W-:-:S05]  /*5970*/  F2FP.BF16.PACK_AB R11, R207, R206 ;  /* 0x000000cecf0b723e */ /* 0x000fca00000010ff */
[----:B------:R1:W-:Y:S02]  /*5980*/  MUFU.EX2 R66, R3 ;  /* 0x0000000300427308 */ /* 0x0003e40000000800 */
[C---:B--2---:R-:W-:Y:S08]  /*5990*/  HMMA.16816.F32.BF16 R132, R8.reuse, R16, R132 ;  /* 0x000000100884723c */ /* 0x044ff00000041884 */
[----:B------:R-:W-:Y:S01]  /*59a0*/  HMMA.16816.F32.BF16 R60, R8, R18, R60 ;  /* 0x00000012083c723c */ /* 0x000fe2000004183c */
[----:B-1----:R-:W-:-:S04]  /*59b0*/  FFMA.FTZ R3, R174, c[0x0][0x2d0], -R13 ;  /* 0x0000b400ae037a23 */ /* 0x002fc8000001080d */
[----:B------:R1:W2:Y:S03]  /*59c0*/  MUFU.EX2 R180, R3 ;  /* 0x0000000300b47308 */ /* 0x0002a60000000800 */
[C---:B------:R-:W-:Y:S08]  /*59d0*/  HMMA.16816.F32.BF16 R188, R8.reuse, R20, R188 ;  /* 0x0000001408bc723c */ /* 0x040ff000000418bc */
[----:B------:R-:W-:Y:S01]  /*59e0*/  HMMA.16816.F32.BF16 R40, R8, R22, R40 ;  /* 0x000000160828723c */ /* 0x000fe20000041828 */
[----:B-1----:R-:W-:Y:S01]  /*59f0*/  FFMA.FTZ R3, R173, c[0x0][0x2d0], -R13 ;  /* 0x0000b400ad037a23 */ /* 0x002fe2000001080d */
[----:B--2---:R-:W-:-:S06]  /*5a00*/  F2FP.BF16.PACK_AB R4, R180, R66 ;  /* 0x00000042b404723e */ /* 0x004fcc00000010ff */
[C---:B------:R-:W-:Y:S01]  /*5a10*/  HMMA.16816.F32.BF16 R148, R8.reuse, R28, R148 ;  /* 0x0000001c0894723c */ /* 0x040fe20000041894 */
[----:B------:R1:W-:Y:S07]  /*5a20*/  MUFU.EX2 R186, R3 ;  /* 0x0000000300ba7308 */ /* 0x0003ee0000000800 */
[----:B------:R-:W-:Y:S01]  /*5a30*/  HMMA.16816.F32.BF16 R52, R8, R30, R52 ;  /* 0x0000001e0834723c */ /* 0x000fe20000041834 */
[----:B-1----:R-:W-:-:S04]  /*5a40*/  FFMA.FTZ R3, R176, c[0x0][0x2d0], -R13 ;  /* 0x0000b400b0037a23 */ /* 0x002fc8000001080d */
[----:B------:R1:W2:Y:S02]  /*5a50*/  MUFU.EX2 R205, R3 ;  /* 0x0000000300cd7308 */ /* 0x0002a40000000800 */
[----:B-1----:R-:W-:Y:S01]  /*5a60*/  FFMA.FTZ R3, R172, c[0x0][0x2d0], -R12 ;  /* 0x0000b400ac037a23 */ /* 0x002fe2000001080c */
[----:B--2---:R-:W-:-:S05]  /*5a70*/  F2FP.BF16.PACK_AB R6, R205, R186 ;  /* 0x000000bacd06723e */ /* 0x004fca00000010ff */
[----:B------:R1:W-:Y:S02]  /*5a80*/  MUFU.EX2 R64, R3 ;  /* 0x0000000300407308 */ /* 0x0003e40000000800 */
[----:B-1----:R-:W-:-:S06]  /*5a90*/  FFMA.FTZ R3, R167, c[0x0][0x2d0], -R12 ;  /* 0x0000b400a7037a23 */ /* 0x002fcc000001080c */
[----:B------:R1:W2:Y:S02]  /*5aa0*/  MUFU.EX2 R65, R3 ;  /* 0x0000000300417308 */ /* 0x0002a40000000800 */
[----:B-1----:R-:W-:Y:S01]  /*5ab0*/  FFMA.FTZ R3, R166, c[0x0][0x2d0], -R12 ;  /* 0x0000b400a6037a23 */ /* 0x002fe2000001080c */
[----:B--2---:R-:W-:-:S05]  /*5ac0*/  F2FP.BF16.PACK_AB R5, R65, R64 ;  /* 0x000000404105723e */ /* 0x004fca00000010ff */
[----:B------:R1:W-:Y:S02]  /*5ad0*/  MUFU.EX2 R67, R3 ;  /* 0x0000000300437308 */ /* 0x0003e40000000800 */
[----:B-1----:R-:W-:-:S06]  /*5ae0*/  FFMA.FTZ R3, R165, c[0x0][0x2d0], -R12 ;  /* 0x0000b400a5037a23 */ /* 0x002fcc000001080c */
[----:B------:R-:W1:Y:S02]  /*5af0*/  MUFU.EX2 R181, R3 ;  /* 0x0000000300b57308 */ /* 0x000e640000000800 */
[----:B-1----:R-:W-:-:S07]  /*5b00*/  F2FP.BF16.PACK_AB R7, R181, R67 ;  /* 0x00000043b507723e */ /* 0x002fce00000010ff */
[C---:B------:R-:W-:Y:S08]  /*5b10*/  HMMA.16816.F32.BF16 R136, R4.reuse, R16, R168 ;  /* 0x000000100488723c */ /* 0x040ff000000418a8 */
[C---:B------:R-:W-:Y:S01]  /*5b20*/  HMMA.16816.F32.BF16 R140, R4.reuse, R18, R140 ;  /* 0x00000012048c723c */ /* 0x040fe2000004188c */
[----:B------:R-:W1:Y:S07]  /*5b30*/  LDSM.16.MT88.4 R16, [R227+0x1100] ;  /* 0x00110000e310783b */ /* 0x000e6e0000004200 */
[C---:B------:R-:W-:Y:S08]  /*5b40*/  HMMA.16816.F32.BF16 R192, R4.reuse, R20, R192 ;  /* 0x0000001404c0723c */ /* 0x040ff000000418c0 */
[C---:B------:R-:W-:Y:S08]  /*5b50*/  HMMA.16816.F32.BF16 R196, R4.reuse, R22, R196 ;  /* 0x0000001604c4723c */ /* 0x040ff000000418c4 */
[C---:B------:R-:W-:Y:S08]  /*5b60*/  HMMA.16816.F32.BF16 R152, R4.reuse, R28, R152 ;  /* 0x0000001c0498723c */ /* 0x040ff00000041898 */
[----:B------:R-:W-:Y:S01]  /*5b70*/  HMMA.16816.F32.BF16 R156, R4, R30, R156 ;  /* 0x0000001e049c723c */ /* 0x000fe2000004189c */
[----:B------:R-:W2:Y:S07]  /*5b80*/  LDSM.16.MT88.4 R28, [R227+0x3100] ;  /* 0x00310000e31c783b */ /* 0x000eae0000004200 */
[-C--:B-1----:R-:W-:Y:S08]  /*5b90*/  HMMA.16816.F32.BF16 R164, R8, R16.reuse, R124 ;  /* 0x0000001008a4723c */ /* 0x082ff0000004187c */
[C---:B------:R-:W-:Y:S08]  /*5ba0*/  HMMA.16816.F32.BF16 R168, R4.reuse, R16, R160 ;  /* 0x0000001004a8723c */ /* 0x040ff000000418a0 */
[-C--:B------:R-:W-:Y:S08]  /*5bb0*/  HMMA.16816.F32.BF16 R172, R4, R18.reuse, R216 ;  /* 0x0000001204ac723c */ /* 0x080ff000000418d8 */
[C---:B------:R-:W-:Y:S08]  /*5bc0*/  HMMA.16816.F32.BF16 R20, R8.reuse, R18, R48 ;  /* 0x000000120814723c */ /* 0x040ff00000041830 */
[----:B------:R-:W-:Y:S11]  /*5bd0*/  HMMA.16816.F32.BF16 R16, R8, R24, R80 ;  /* 0x000000180810723c */ /* 0x000ff60000041850 */
[----:B------:R-:W-:Y:S05]  /*5be0*/  @!UPT UIADD3 URZ, URZ, URZ, URZ ;  /* 0x0000003f3f3ff290 */ /* 0x000fea000fffe03f */
[----:B------:R-:W-:Y:S01]  /*5bf0*/  IMAD.MOV.U32 R99, RZ, RZ, R20 ;  /* 0x000000ffff637224 */ /* 0x000fe200078e0014 */
[----:B------:R-:W-:Y:S01]  /*5c00*/  MOV R98, R21 ;  /* 0x0000001500627202 */ /* 0x000fe20000000f00 */
[----:B------:R-:W-:Y:S02]  /*5c10*/  IMAD.MOV.U32 R97, RZ, RZ, R22 ;  /* 0x000000ffff617224 */ /* 0x000fe400078e0016 */
[----:B------:R-:W-:Y:S02]  /*5c20*/  IMAD.MOV.U32 R96, RZ, RZ, R23 ;  /* 0x000000ffff607224 */ /* 0x000fe400078e0017 */
[----:B------:R-:W1:Y:S02]  /*5c30*/  LDSM.16.MT88.4 R20, [R226+0x3100] ;  /* 0x00310000e214783b */ /* 0x000e640000004200 */
[----:B------:R-:W-:Y:S01]  /*5c40*/  IMAD.MOV.U32 R83, RZ, RZ, R16 ;  /* 0x000000ffff537224 */ /* 0x000fe200078e0010 */
[----:B------:R-:W-:Y:S01]  /*5c50*/  MOV R82, R17 ;  /* 0x0000001100527202 */ /* 0x000fe20000000f00 */
[----:B------:R-:W-:-:S02]  /*5c60*/  IMAD.MOV.U32 R81, RZ, RZ, R18 ;  /* 0x000000ffff517224 */ /* 0x000fc400078e0012 */
[----:B------:R-:W-:Y:S02]  /*5c70*/  IMAD.MOV.U32 R80, RZ, RZ, R19 ;  /* 0x000000ffff507224 */ /* 0x000fe400078e0013 */
[----:B------:R-:W3:Y:S01]  /*5c80*/  LDSM.16.MT88.4 R16, [R228+0x3100] ;  /* 0x00310000e410783b */ /* 0x000ee20000004200 */
        /* <DEDUP_REMOVED lines=8> */
[----:B------:R-:W-:-:S02]  /*5d10*/  IMAD.MOV.U32 R122, RZ, RZ, R102 ;  /* 0x000000ffff7a7224 */ /* 0x000fc400078e0066 */
[----:B------:R-:W-:Y:S02]  /*5d20*/  IMAD.MOV.U32 R123, RZ, RZ, R103 ;  /* 0x000000ffff7b7224 */ /* 0x000fe400078e0067 */
[----:B------:R-:W-:Y:S02]  /*5d30*/  IMAD.MOV.U32 R94, RZ, RZ, R116 ;  /* 0x000000ffff5e7224 */ /* 0x000fe400078e0074 */
[----:B------:R-:W-:Y:S02]  /*5d40*/  IMAD.MOV.U32 R95, RZ, RZ, R117 ;  /* 0x000000ffff5f7224 */ /* 0x000fe400078e0075 */
[----:B------:R-:W-:Y:S01]  /*5d50*/  IMAD.MOV.U32 R71, RZ, RZ, R224 ;  /* 0x000000ffff477224 */ /* 0x000fe200078e00e0 */
[----:B------:R-:W-:Y:S01]  /*5d60*/  MOV R3, R115 ;  /* 0x0000007300037202 */ /* 0x000fe20000000f00 */
[----:B------:R-:W-:Y:S01]  /*5d70*/  IMAD.MOV.U32 R69, RZ, RZ, R230 ;  /* 0x000000ffff457224 */ /* 0x000fe200078e00e6 */
[----:B------:R-:W-:Y:S01]  /*5d80*/  HMMA.16816.F32.BF16 R72, R4, R24, R72 ;  /* 0x000000180448723c */ /* 0x000fe20000041848 */
[----:B------:R-:W-:-:S07]  /*5d90*/  IMAD.MOV.U32 R219, RZ, RZ, R161 ;  /* 0x000000ffffdb7224 */ /* 0x000fce00078e00a1 */
[C---:B--2---:R-:W-:Y:S08]  /*5da0*/  HMMA.16816.F32.BF16 R120, R4.reuse, R28, R120 ;  /* 0x0000001c0478723c */ /* 0x044ff00000041878 */
[C---:B-1----:R-:W-:Y:S08]  /*5db0*/  HMMA.16816.F32.BF16 R88, R4.reuse, R20, R88 ;  /* 0x000000140458723c */ /* 0x042ff00000041858 */
[C---:B---3--:R-:W-:Y:S07]  /*5dc0*/  HMMA.16816.F32.BF16 R48, R4.reuse, R18, R124 ;  /* 0x000000120430723c */ /* 0x048fee000004187c */
[----:B------:R-:W-:Y:S01]  /*5dd0*/  IMAD.MOV.U32 R127, RZ, RZ, R69 ;  /* 0x000000ffff7f7224 */ /* 0x000fe200078e0045 */
[----:B------:R-:W-:Y:S01]  /*5de0*/  MOV R125, R71 ;  /* 0x00000047007d7202 */ /* 0x000fe20000000f00 */
[----:B------:R-:W-:Y:S01]  /*5df0*/  IMAD.MOV.U32 R126, RZ, RZ, R70 ;  /* 0x000000ffff7e7224 */ /* 0x000fe200078e0046 */
[----:B------:R-:W-:Y:S01]  /*5e00*/  HMMA.16816.F32.BF16 R104, R4, R16, R104 ;  /* 0x000000100468723c */ /* 0x000fe20000041868 */
[----:B------:R-:W-:-:S07]  /*5e10*/  IMAD.MOV.U32 R124, RZ, RZ, R68 ;  /* 0x000000ffff7c7224 */ /* 0x000fce00078e0044 */
[C---:B------:R-:W-:Y:S08]  /*5e20*/  HMMA.16816.F32.BF16 R44, R4.reuse, R26, R44 ;  /* 0x0000001a042c723c */ /* 0x040ff0000004182c */
[C---:B------:R-:W-:Y:S08]  /*5e30*/  HMMA.16816.F32.BF16 R92, R4.reuse, R22, R92 ;  /* 0x00000016045c723c */ /* 0x040ff0000004185c */
[----:B------:R-:W-:Y:S07]  /*5e40*/  HMMA.16816.F32.BF16 R68, R4, R30, R220 ;  /* 0x0000001e0444723c */ /* 0x000fee00000418dc */
[----:B------:R-:W-:-:S02]  /*5e50*/  IMAD.MOV.U32 R6, RZ, RZ, R3 ;  /* 0x000000ffff067224 */ /* 0x000fc400078e0003 */
[----:B------:R-:W-:Y:S02]  /*5e60*/  FFMA.FTZ R3, R215, c[0x0][0x2d0], -R2 ;  /* 0x0000b400d7037a23 */ /* 0x000fe40000010802 */
[----:B------:R-:W-:Y:S02]  /*5e70*/  IMAD.MOV.U32 R7, RZ, RZ, R219 ;  /* 0x000000ffff077224 */ /* 0x000fe400078e00db */
[----:B------:R-:W-:Y:S01]  /*5e80*/  HMMA.16816.F32.BF16 R216, R8, R20, R144 ;  /* 0x0000001408d8723c */ /* 0x000fe20000041890 */
[----:B------:R1:W-:Y:S01]  /*5e90*/  MUFU.EX2 R21, R3 ;  /* 0x0000000300157308 */ /* 0x0003e20000000800 */
[----:B------:R-:W-:Y:S01]  /*5ea0*/  IMAD.MOV.U32 R102, RZ, RZ, R112 ;  /* 0x000000ffff667224 */ /* 0x000fe200078e0070 */
[----:B------:R-:W-:Y:S01]  /*5eb0*/  MOV R103, R113 ;  /* 0x0000007100677202 */ /* 0x000fe20000000f00 */
[----:B------:R-:W-:-:S04]  /*5ec0*/  IMAD.MOV.U32 R112, RZ, RZ, R242 ;  /* 0x000000ffff707224 */ /* 0x000fc800078e00f2 */
[----:B------:R-:W-:Y:S01]  /*5ed0*/  HMMA.16816.F32.BF16 R36, R8, R22, R36 ;  /* 0x000000160824723c */ /* 0x000fe20000041824 */
[----:B------:R-:W-:Y:S02]  /*5ee0*/  IMAD.MOV.U32 R113, RZ, RZ, R241 ;  /* 0x000000ffff717224 */ /* 0x000fe400078e00f1 */
[----:B------:R-:W-:Y:S02]  /*5ef0*/  IMAD.MOV.U32 R116, RZ, RZ, R86 ;  /* 0x000000ffff747224 */ /* 0x000fe400078e0056 */
[----:B------:R-:W-:-:S03]  /*5f00*/  IMAD.MOV.U32 R117, RZ, RZ, R87 ;  /* 0x000000ffff757224 */ /* 0x000fc600078e0057 */
[----:B------:R-:W-:Y:S01]  /*5f10*/  HMMA.16816.F32.BF16 R56, R8, R18, R56 ;  /* 0x000000120838723c */ /* 0x000fe20000041838 */
[----:B-1----:R-:W-:Y:S01]  /*5f20*/  FFMA.FTZ R3, R214, c[0x0][0x2d0], -R2 ;  /* 0x0000b400d6037a23 */ /* 0x002fe20000010802 */
[----:B------:R-:W-:Y:S01]  /*5f30*/  MOV R5, R118 ;  /* 0x0000007600057202 */ /* 0x000fe20000000f00 */
[----:B------:R-:W-:-:S05]  /*5f40*/  IMAD.MOV.U32 R4, RZ, RZ, R119 ;  /* 0x000000ffff047224 */ /* 0x000fca00078e0077 */
[C---:B------:R-:W-:Y:S01]  /*5f50*/  HMMA.16816.F32.BF16 R32, R8.reuse, R30, R32 ;  /* 0x0000001e0820723c */ /* 0x040fe20000041820 */
[----:B------:R1:W2:Y:S01]  /*5f60*/  MUFU.EX2 R23, R3 ;  /* 0x0000000300177308 */ /* 0x0002a20000000800 */
[----:B------:R-:W-:Y:S02]  /*5f70*/  IMAD.MOV.U32 R25, RZ, RZ, R112 ;  /* 0x000000ffff197224 */ /* 0x000fe400078e0070 */
[----:B------:R-:W-:Y:S02]  /*5f80*/  IMAD.MOV.U32 R160, RZ, RZ, R232 ;  /* 0x000000ffffa07224 */ /* 0x000fe400078e00e8 */
[----:B------:R-:W-:Y:S01]  /*5f90*/  IMAD.MOV.U32 R176, RZ, RZ, R231 ;  /* 0x000000ffffb07224 */ /* 0x000fe200078e00e7 */
[----:B------:R-:W-:Y:S01]  /*5fa0*/  MOV R162, R233 ;  /* 0x000000e900a27202 */ /* 0x000fe20000000f00 */
[----:B------:R-:W-:Y:S01]  /*5fb0*/  HMMA.16816.F32.BF16 R220, R8, R26, R76 ;  /* 0x0000001a08dc723c */ /* 0x000fe2000004184c */
[----:B------:R-:W-:Y:S01]  /*5fc0*/  IMAD.MOV.U32 R112, RZ, RZ, R113 ;  /* 0x000000ffff707224 */ /* 0x000fe200078e0071 */
[----:B------:R-:W-:Y:S01]  /*5fd0*/  LDSM.16.MT88.4 R144, [R226+0x1900] ;  /* 0x00190000e290783b */ /* 0x000fe20000004200 */
[----:B-1----:R-:W-:-:S02]  /*5fe0*/  FFMA.FTZ R3, R203, c[0x0][0x2d0], -R2 ;  /* 0x0000b400cb037a23 */ /* 0x002fc40000010802 */
[----:B------:R-:W-:Y:S01]  /*5ff0*/  FFMA.FTZ R2, R202, c[0x0][0x2d0], -R2 ;  /* 0x0000b400ca027a23 */ /* 0x000fe20000010802 */
[----:B------:R-:W-:-:S03]  /*6000*/  MOV R113, R100 ;  /* 0x0000006400717202 */ /* 0x000fc60000000f00 */
[----:B------:R1:W-:Y:S01]  /*6010*/  MUFU.EX2 R22, R2 ;  /* 0x0000000200167308 */ /* 0x0003e20000000800 */
[----:B------:R-:W-:Y:S02]  /*6020*/  IMAD.MOV.U32 R79, RZ, RZ, R102 ;  /* 0x000000ffff4f7224 */ /* 0x000fe400078e0066 */
[----:B------:R-:W-:Y:S02]  /*6030*/  IMAD.MOV.U32 R27, RZ, RZ, R103 ;  /* 0x000000ffff1b7224 */ /* 0x000fe400078e0067 */
[----:B------:R-:W-:Y:S02]  /*6040*/  IMAD.MOV.U32 R78, RZ, RZ, R101 ;  /* 0x000000ffff4e7224 */ /* 0x000fe400078e0065 */
[----:B------:R-:W-:Y:S01]  /*6050*/  HMMA.16816.F32.BF16 R100, R8, R16, R128 ;  /* 0x000000100864723c */ /* 0x000fe20000041880 */
[----:B-1----:R-:W-:-:S04]  /*6060*/  FFMA.FTZ R2, R201, c[0x0][0x2d0], -R0 ;  /* 0x0000b400c9027a23 */ /* 0x002fc80000010800 */
[----:B------:R1:W-:Y:S01]  /*6070*/  MUFU.EX2 R17, R2 ;  /* 0x0000000200117308 */ /* 0x0003e20000000800 */
[----:B------:R-:W-:Y:S01]  /*6080*/  MOV R76, R116 ;  /* 0x00000074004c7202 */ /* 0x000fe20000000f00 */
[----:B------:R-:W-:Y:S02]  /*6090*/  IMAD.MOV.U32 R77, RZ, RZ, R117 ;  /* 0x000000ffff4d7224 */ /* 0x000fe400078e0075 */
[--C-:B-1----:R-:W-:Y:S02]  /*60a0*/  FFMA.FTZ R2, R200, c[0x0][0x2d0], -R0.reuse ;  /* 0x0000b400c8027a23 */ /* 0x102fe40000010800 */
[----:B------:R-:W1:Y:S02]  /*60b0*/  LDSM.16.MT88.4 R200, [R225+0x1900] ;  /* 0x00190000e1c8783b */ /* 0x000e640000004200 */
[----:B------:R3:W1:Y:S02]  /*60c0*/  MUFU.EX2 R18, R2 ;  /* 0x0000000200127308 */ /* 0x0006640000000800 */
[----:B---3--:R-:W-:-:S02]  /*60d0*/  FFMA.FTZ R2, R179, c[0x0][0x2d0], -R0 ;  /* 0x0000b400b3027a23 */ /* 0x008fc40000010800 */
[----:B------:R-:W-:-:S04]  /*60e0*/  FFMA.FTZ R0, R178, c[0x0][0x2d0], -R0 ;  /* 0x0000b400b2007a23 */ /* 0x000fc80000010800 */
[----:B------:R3:W-:Y:S02]  /*60f0*/  MUFU.EX2 R19, R0 ;  /* 0x0000000000137308 */ /* 0x0007e40000000800 */
[----:B---3--:R-:W-:Y:S02]  /*6100*/  FFMA.FTZ R0, R76, c[0x0][0x2d0], -R13 ;  /* 0x0000b4004c007a23 */ /* 0x008fe4000001080d */
[----:B------:R-:W-:Y:S02]  /*6110*/  IMAD.MOV.U32 R76, RZ, RZ, R77 ;  /* 0x000000ffff4c7224 */ /* 0x000fe400078e004d */
[----:B------:R-:W-:Y:S01]  /*6120*/  IMAD.MOV.U32 R77, RZ, RZ, R112 ;  /* 0x000000ffff4d7224 */ /* 0x000fe200078e0070 */
[----:B------:R-:W-:Y:S01]  /*6130*/  MOV R112, R113 ;  /* 0x0000007100707202 */ /* 0x000fe20000000f00 */
[----:B------:R-:W-:Y:S02]  /*6140*/  IMAD.MOV.U32 R113, RZ, RZ, R14 ;  /* 0x000000ffff717224 */ /* 0x000fe400078e000e */
[----:B------:R3:W-:Y:S02]  /*6150*/  MUFU.EX2 R14, R0 ;  /* 0x00000000000e7308 */ /* 0x0007e40000000800 */
[----:B---3--:R-:W-:-:S02]  /*6160*/  FFMA.FTZ R0, R78, c[0x0][0x2d0], -R13 ;  /* 0x0000b4004e007a23 */ /* 0x008fc4000001080d */
[----:B------:R-:W-:-:S04]  /*6170*/  IMAD.MOV.U32 R78, RZ, RZ, R15 ;  /* 0x000000ffff4e7224 */ /* 0x000fc800078e000f */
[----:B------:R3:W-:Y:S01]  /*6180*/  MUFU.EX2 R15, R0 ;  /* 0x00000000000f7308 */ /* 0x0007e20000000800 */
[----:B------:R-:W-:Y:S01]  /*6190*/  HMMA.16816.F32.BF16 R116, R8, R28, R248 ;  /* 0x0000001c0874723c */ /* 0x000fe200000418f8 */
[----:B---3--:R-:W-:-:S06]  /*61a0*/  FFMA.FTZ R0, R27, c[0x0][0x2d0], -R13 ;  /* 0x0000b4001b007a23 */ /* 0x008fcc000001080d */
[----:B------:R3:W-:Y:S01]  /*61b0*/  MUFU.EX2 R16, R0 ;  /* 0x0000000000107308 */ /* 0x0007e20000000800 */
[----:B------:R-:W-:Y:S02]  /*61c0*/  IMAD.MOV.U32 R163, RZ, RZ, R235 ;  /* 0x000000ffffa37224 */ /* 0x000fe400078e00eb */
[----:B---3--:R-:W-:-:S05]  /*61d0*/  FFMA.FTZ R0, R76, c[0x0][0x2d0], -R13 ;  /* 0x0000b4004c007a23 */ /* 0x008fca000001080d */
[----:B------:R3:W-:Y:S01]  /*61e0*/  MUFU.EX2 R13, R0 ;  /* 0x00000000000d7308 */ /* 0x0007e20000000800 */
[----:B----4-:R-:W-:Y:S02]  /*61f0*/  IMAD.MOV.U32 R161, RZ, RZ, R234 ;  /* 0x000000ffffa17224 */ /* 0x010fe400078e00ea */
[----:B---3--:R-:W-:Y:S01]  /*6200*/  FFMA.FTZ R0, R78, c[0x0][0x2d0], -R12 ;  /* 0x0000b4004e007a23 */ /* 0x008fe2000001080c */
[----:B------:R-:W-:-:S04]  /*6210*/  MOV R78, R5 ;  /* 0x00000005004e7202 */ /* 0x000fc80000000f00 */
[----:B------:R3:W-:Y:S01]  /*6220*/  MUFU.EX2 R9, R0 ;  /* 0x0000000000097308 */ /* 0x0007e20000000800 */
[----:B------:R-:W-:Y:S01]  /*6230*/  IMAD.MOV.U32 R5, RZ, RZ, R7 ;  /* 0x000000ffff057224 */ /* 0x000fe200078e0007 */
[----:B------:R-:W-:-:S03]  /*6240*/  MOV R7, R125 ;  /* 0x0000007d00077202 */ /* 0x000fc60000000f00 */
[----:B------:R-:W-:Y:S02]  /*6250*/  IMAD.MOV.U32 R251, RZ, RZ, R5 ;  /* 0x000000fffffb7224 */ /* 0x000fe400078e0005 */
[----:B------:R-:W-:Y:S01]  /*6260*/  IMAD.MOV.U32 R249, RZ, RZ, R7 ;  /* 0x000000fffff97224 */ /* 0x000fe200078e0007 */
[----:B------:R4:W-:Y:S01]  /*6270*/  MUFU.EX2 R20, R2 ;  /* 0x0000000200147308 */ /* 0x0009e20000000800 */
[----:B---3--:R-:W-:Y:S02]  /*6280*/  FFMA.FTZ R0, R79, c[0x0][0x2d0], -R12 ;  /* 0x0000b4004f007a23 */ /* 0x008fe4000001080c */
[----:B------:R-:W-:Y:S02]  /*6290*/  IMAD.MOV.U32 R79, RZ, RZ, R4 ;  /* 0x000000ffff4f7224 */ /* 0x000fe400078e0004 */
[----:B------:R-:W-:Y:S02]  /*62a0*/  IMAD.MOV.U32 R4, RZ, RZ, R6 ;  /* 0x000000ffff047224 */ /* 0x000fe400078e0006 */
[----:B------:R-:W-:Y:S01]  /*62b0*/  IMAD.MOV.U32 R6, RZ, RZ, R124 ;  /* 0x000000ffff067224 */ /* 0x000fe200078e007c */
[----:B------:R3:W-:Y:S01]  /*62c0*/  MUFU.EX2 R10, R0 ;  /* 0x00000000000a7308 */ /* 0x0007e20000000800 */
[----:B------:R-:W-:-:S02]  /*62d0*/  IMAD.MOV.U32 R214, RZ, RZ, R4 ;  /* 0x000000ffffd67224 */ /* 0x000fc400078e0004 */
[--C-:B----4-:R-:W-:Y:S01]  /*62e0*/  FFMA.FTZ R2, R163, c[0x0][0x2d0], -R12.reuse ;  /* 0x0000b400a3027a23 */ /* 0x110fe2000001080c */
[----:B------:R-:W-:Y:S02]  /*62f0*/  MOV R250, R6 ;  /* 0x0000000600fa7202 */ /* 0x000fe40000000f00 */
[----:B------:R-:W4:Y:S02]  /*6300*/  LDSM.16.MT88.4 R4, [R227+0x3900] ;  /* 0x00390000e304783b */ /* 0x000f240000004200 */
[----:B------:R-:W1:Y:S01]  /*6310*/  MUFU.EX2 R24, R3 ;  /* 0x0000000300187308 */ /* 0x000e620000000800 */
[----:B---3--:R-:W-:-:S07]  /*6320*/  FFMA.FTZ R0, R161, c[0x0][0x2d0], -R12 ;  /* 0x0000b400a1007a23 */ /* 0x008fce000001080c */
[----:B------:R-:W-:Y:S08]  /*6330*/  MUFU.EX2 R11, R2 ;  /* 0x00000002000b7308 */ /* 0x000ff00000000800 */
[----:B------:R-:W3:Y:S01]  /*6340*/  MUFU.EX2 R12, R0 ;  /* 0x00000000000c7308 */ /* 0x000ee20000000800 */
[----:B------:R-:W-:Y:S02]  /*6350*/  IMAD.MOV.U32 R124, RZ, RZ, R126 ;  /* 0x000000ffff7c7224 */ /* 0x000fe400078e007e */
[----:B------:R-:W-:Y:S01]  /*6360*/  IMAD.MOV.U32 R125, RZ, RZ, R127 ;  /* 0x000000ffff7d7224 */ /* 0x000fe200078e007f */
[----:B------:R-:W-:Y:S01]  /*6370*/  MOV R127, R160 ;  /* 0x000000a0007f7202 */ /* 0x000fe20000000f00 */
[----:B------:R-:W-:Y:S01]  /*6380*/  IMAD.MOV.U32 R126, RZ, RZ, R176 ;  /* 0x000000ffff7e7224 */ /* 0x000fe200078e00b0 */
[----:B--2---:R-:W-:Y:S01]  /*6390*/  F2FP.BF16.PACK_AB R128, R23, R21 ;  /* 0x000000151780723e */ /* 0x004fe200000010ff */
[----:B------:R-:W-:Y:S01]  /*63a0*/  IMAD.MOV.U32 R248, RZ, RZ, R124 ;  /* 0x000000fffff87224 */ /* 0x000fe200078e007c */
[----:B-1----:R-:W-:Y:S01]  /*63b0*/  F2FP.BF16.PACK_AB R129, R18, R17 ;  /* 0x000000111281723e */ /* 0x002fe200000010ff */
[----:B------:R-:W-:Y:S01]  /*63c0*/  IMAD.MOV.U32 R29, RZ, RZ, R125 ;  /* 0x000000ffff1d7224 */ /* 0x000fe200078e007d */
[----:B------:R-:W-:Y:S01]  /*63d0*/  MOV R28, R126 ;  /* 0x0000007e001c7202 */ /* 0x000fe20000000f00 */
[----:B------:R-:W-:Y:S01]  /*63e0*/  IMAD.MOV.U32 R31, RZ, RZ, R127 ;  /* 0x000000ffff1f7224 */ /* 0x000fe200078e007f */
[----:B------:R-:W-:-:S02]  /*63f0*/  F2FP.BF16.PACK_AB R130, R22, R24 ;  /* 0x000000181682723e */ /* 0x000fc400000010ff */
[----:B------:R-:W-:Y:S02]  /*6400*/  F2FP.BF16.PACK_AB R131, R19, R20 ;  /* 0x000000141383723e */ /* 0x000fe400000010ff */
[----:B------:R-:W-:Y:S02]  /*6410*/  F2FP.BF16.PACK_AB R124, R15, R14 ;  /* 0x0000000e0f7c723e */ /* 0x000fe400000010ff */
[----:B------:R-:W-:Y:S02]  /*6420*/  F2FP.BF16.PACK_AB R125, R10, R9 ;  /* 0x000000090a7d723e */ /* 0x000fe400000010ff */
[----:B------:R-:W-:Y:S02]  /*6430*/  F2FP.BF16.PACK_AB R126, R13, R16 ;  /* 0x000000100d7e723e */ /* 0x000fe400000010ff */
[----:B---3--:R-:W-:Y:S01]  /*6440*/  F2FP.BF16.PACK_AB R127, R12, R11 ;  /* 0x0000000b0c7f723e */ /* 0x008fe200000010ff */
[----:B------:R-:W-:Y:S01]  /*6450*/  IMAD.MOV.U32 R176, RZ, RZ, R162 ;  /* 0x000000ffffb07224 */ /* 0x000fe200078e00a2 */
[----:B------:R-:W-:Y:S01]  /*6460*/  MOV R86, R243 ;  /* 0x000000f300567202 */ /* 0x000fe20000000f00 */
[----:B------:R-:W1:Y:S01]  /*6470*/  LDSM.16.MT88.4 R160, [R228+0x1900] ;  /* 0x00190000e4a0783b */ /* 0x000e620000004200 */
[----:B------:R-:W-:Y:S01]  /*6480*/  FADD.FTZ R3, R212, R177 ;  /* 0x000000b1d4037221 */ /* 0x000fe20000010000 */
[----:B------:R-:W-:Y:S01]  /*6490*/  HMMA.16816.F32.BF16 R188, R128, R200, R188 ;  /* 0x000000c880bc723c */ /* 0x000fe200000418bc */
[----:B------:R-:W-:-:S02]  /*64a0*/  FADD.FTZ R0, R79, R78 ;  /* 0x0000004e4f007221 */ /* 0x000fc40000010000 */
[----:B------:R-:W-:-:S05]  /*64b0*/  FADD.FTZ R8, R213, R3 ;  /* 0x00000003d5087221 */ /* 0x000fca0000010000 */
[----:B------:R-:W-:Y:S01]  /*64c0*/  HMMA.16816.F32.BF16 R192, R124, R200, R192 ;  /* 0x000000c87cc0723c */ /* 0x000fe200000418c0 */
[----:B------:R-:W-:Y:S02]  /*64d0*/  IMAD.MOV.U32 R115, RZ, RZ, R236 ;  /* 0x000000ffff737224 */ /* 0x000fe400078e00ec */
[----:B------:R-:W-:-:S05]  /*64e0*/  FADD.FTZ R2, R108, R84 ;  /* 0x000000546c027221 */ /* 0x000fca0000010000 */
[----:B------:R-:W-:Y:S01]  /*64f0*/  HMMA.16816.F32.BF16 R196, R124, R202, R196 ;  /* 0x000000ca7cc4723c */ /* 0x000fe200000418c4 */
[----:B------:R-:W-:Y:S02]  /*6500*/  IMAD.MOV.U32 R3, RZ, RZ, R109 ;  /* 0x000000ffff037224 */ /* 0x000fe400078e006d */
[----:B------:R-:W-:-:S05]  /*6510*/  FADD.FTZ R25, R25, R77 ;  /* 0x0000004d19197221 */ /* 0x000fca0000010000 */
[----:B------:R-:W-:Y:S01]  /*6520*/  HMMA.16816.F32.BF16 R200, R128, R202, R40 ;  /* 0x000000ca80c8723c */ /* 0x000fe20000041828 */
[----:B------:R-:W-:-:S06]  /*6530*/  IMAD.MOV.U32 R212, RZ, RZ, R114 ;  /* 0x000000ffffd47224 */ /* 0x000fcc00078e0072 */
[----:B------:R-:W-:Y:S02]  /*6540*/  IMAD.MOV.U32 R41, RZ, RZ, R86 ;  /* 0x000000ffff297224 */ /* 0x000fe400078e0056 */
[----:B------:R-:W-:Y:S02]  /*6550*/  IMAD.MOV.U32 R42, RZ, RZ, R113 ;  /* 0x000000ffff2a7224 */ /* 0x000fe400078e0071 */
[----:B------:R-:W-:Y:S02]  /*6560*/  IMAD.MOV.U32 R40, RZ, RZ, R111 ;  /* 0x000000ffff287224 */ /* 0x000fe400078e006f */
[----:B------:R-:W-:Y:S02]  /*6570*/  FADD.FTZ R0, R41, R0 ;  /* 0x0000000029007221 */ /* 0x000fe40000010000 */
[----:B------:R-:W-:Y:S02]  /*6580*/  IMAD.MOV.U32 R30, RZ, RZ, R176 ;  /* 0x000000ffff1e7224 */ /* 0x000fe400078e00b0 */
[----:B------:R-:W-:Y:S01]  /*6590*/  FADD.FTZ R8, R42, R8 ;  /* 0x000000082a087221 */ /* 0x000fe20000010000 */
[----:B------:R-:W-:Y:S01]  /*65a0*/  MOV R213, R115 ;  /* 0x0000007300d57202 */ /* 0x000fe20000000f00 */
[----:B------:R-:W-:Y:S01]  /*65b0*/  IMAD.MOV.U32 R43, RZ, RZ, R112 ;  /* 0x000000ffff2b7224 */ /* 0x000fe200078e0070 */
[-C--:B----4-:R-:W-:Y:S01]  /*65c0*/  HMMA.16816.F32.BF16 R120, R124, R4.reuse, R120 ;  /* 0x000000047c78723c */ /* 0x090fe20000041878 */
[----:B------:R-:W-:Y:S01]  /*65d0*/  FADD.FTZ R3, R3, R2 ;  /* 0x0000000203037221 */ /* 0x000fe20000010000 */
[----:B------:R-:W-:Y:S01]  /*65e0*/  MOV R215, R85 ;  /* 0x0000005500d77202 */ /* 0x000fe20000000f00 */
[----:B------:R-:W-:Y:S01]  /*65f0*/  FADD.FTZ R2, R40, R25 ;  /* 0x0000001928027221 */ /* 0x000fe20000010000 */
[----:B------:R-:W-:Y:S01]  /*6600*/  UIMAD.WIDE.U32 UR6, UR17, UR4, URZ ;  /* 0x00000004110672a5 */ /* 0x000fe2000f8e003f */
[----:B------:R-:W-:Y:S01]  /*6610*/  FADD.FTZ R0, R212, R0 ;  /* 0x00000000d4007221 */ /* 0x000fe20000010000 */
[----:B------:R-:W2:Y:S01]  /*6620*/  LDSM.16.MT88.4 R176, [R227+0x1900] ;  /* 0x00190000e3b0783b */ /* 0x000ea20000004200 */
[----:B------:R-:W-:Y:S01]  /*6630*/  FADD.FTZ R8, R30, R8 ;  /* 0x000000081e087221 */ /* 0x000fe20000010000 */
[----:B------:R-:W-:Y:S01]  /*6640*/  HMMA.16816.F32.BF16 R116, R128, R4, R116 ;  /* 0x000000048074723c */ /* 0x000fe20000041874 */
[----:B------:R-:W-:Y:S01]  /*6650*/  FADD.FTZ R3, R43, R3 ;  /* 0x000000032b037221 */ /* 0x000fe20000010000 */
[----:B------:R-:W-:Y:S01]  /*6660*/  LDSM.16.MT88.4 R112, [R228+0x3900] ;  /* 0x00390000e470783b */ /* 0x000fe20000004200 */
[----:B------:R-:W-:-:S02]  /*6670*/  FADD.FTZ R2, R213, R2 ;  /* 0x00000002d5027221 */ /* 0x000fc40000010000 */
[----:B------:R-:W-:Y:S02]  /*6680*/  IMAD.MOV.U32 R87, RZ, RZ, R245 ;  /* 0x000000ffff577224 */ /* 0x000fe400078e00f5 */
[----:B------:R-:W-:Y:S01]  /*6690*/  FADD.FTZ R4, R28, R0 ;  /* 0x000000001c047221 */ /* 0x000fe20000010000 */
[-C--:B------:R-:W-:Y:S01]  /*66a0*/  HMMA.16816.F32.BF16 R132, R128, R144.reuse, R132 ;  /* 0x000000908084723c */ /* 0x080fe20000041884 */
[----:B------:R-:W-:Y:S02]  /*66b0*/  FADD.FTZ R0, R29, R8 ;  /* 0x000000081d007221 */ /* 0x000fe40000010000 */
[----:B------:R-:W-:Y:S01]  /*66c0*/  FADD.FTZ R5, R252, R3 ;  /* 0x00000003fc057221 */ /* 0x000fe20000010000 */
[----:B------:R-:W-:Y:S01]  /*66d0*/  @UP1 USHF.R.U32.HI UR17, URZ, UR5, UR7 ;  /* 0x000000053f111299 */ /* 0x000fe20008011607 */
[----:B------:R-:W-:Y:S01]  /*66e0*/  FADD.FTZ R3, R31, R2 ;  /* 0x000000021f037221 */ /* 0x000fe20000010000 */
[----:B------:R-:W-:Y:S01]  /*66f0*/  MOV R86, R87 ;  /* 0x0000005700567202 */ /* 0x000fe20000000f00 */
[----:B------:R-:W-:Y:S01]  /*6700*/  FADD.FTZ R0, R250, R0 ;  /* 0x00000000fa007221 */ /* 0x000fe20000010000 */
[----:B------:R-:W-:Y:S01]  /*6710*/  HMMA.16816.F32.BF16 R136, R124, R144, R136 ;  /* 0x000000907c88723c */ /* 0x000fe20000041888 */
[----:B------:R-:W-:Y:S01]  /*6720*/  FADD.FTZ R2, R247, R5 ;  /* 0x00000005f7027221 */ /* 0x000fe20000010000 */
[----:B------:R3:W5:Y:S01]  /*6730*/  LDL.LU R245, [R1+0xb0] ;  /* 0x0000b00001f57983 */ /* 0x0007620000300800 */
[----:B------:R-:W-:-:S02]  /*6740*/  FADD.FTZ R4, R249, R4 ;  /* 0x00000004f9047221 */ /* 0x000fc40000010000 */
[----:B------:R-:W-:-:S03]  /*6750*/  IMAD.MOV.U32 R87, RZ, RZ, R110 ;  /* 0x000000ffff577224 */ /* 0x000fc600078e006e */
[----:B------:R-:W-:Y:S01]  /*6760*/  HMMA.16816.F32.BF16 R140, R124, R146, R140 ;  /* 0x000000927c8c723c */ /* 0x000fe2000004188c */
[----:B------:R-:W-:Y:S01]  /*6770*/  FADD.FTZ R3, R248, R3 ;  /* 0x00000003f8037221 */ /* 0x000fe20000010000 */
[----:B------:R-:W-:Y:S01]  /*6780*/  UIADD3 UR17, UR17, UR8, -UR11 ;  /* 0x0000000811117290 */ /* 0x000fe2000fffe80b */
[----:B------:R-:W-:Y:S01]  /*6790*/  FADD.FTZ R0, R215, R0 ;  /* 0x00000000d7007221 */ /* 0x000fe20000010000 */
[----:B------:R3:W5:Y:S01]  /*67a0*/  LDL.LU R243, [R1+0xac] ;  /* 0x0000ac0001f37983 */ /* 0x0007620000300800 */
[----:B------:R-:W-:Y:S02]  /*67b0*/  FADD.FTZ R2, R246, R2 ;  /* 0x00000002f6027221 */ /* 0x000fe40000010000 */
[----:B------:R-:W-:Y:S02]  /*67c0*/  IMAD.MOV.U32 R27, RZ, RZ, R86 ;  /* 0x000000ffff1b7224 */ /* 0x000fe400078e0056 */
[----:B------:R-:W-:Y:S02]  /*67d0*/  FADD.FTZ R4, R214, R4 ;  /* 0x00000004d6047221 */ /* 0x000fe40000010000 */
[----:B------:R-:W-:Y:S01]  /*67e0*/  IMAD.MOV.U32 R26, RZ, RZ, R87 ;  /* 0x000000ffff1a7224 */ /* 0x000fe200078e0057 */
[----:B-1----:R-:W-:Y:S01]  /*67f0*/  HMMA.16816.F32.BF16 R148, R128, R160, R148 ;  /* 0x000000a08094723c */ /* 0x002fe20000041894 */
[----:B------:R-:W-:Y:S01]  /*6800*/  FADD.FTZ R3, R251, R3 ;  /* 0x00000003fb037221 */ /* 0x000fe20000010000 */
[----:B------:R3:W5:Y:S01]  /*6810*/  LDL.LU R242, [R1+0xa8] ;  /* 0x0000a80001f27983 */ /* 0x0007620000300800 */
[----:B------:R-:W-:-:S02]  /*6820*/  FADD.FTZ R0, R208, R0 ;  /* 0x00000000d0007221 */ /* 0x000fc40000010000 */
[----:B------:R-:W-:Y:S01]  /*6830*/  FADD.FTZ R2, R244, R2 ;  /* 0x00000002f4027221 */ /* 0x000fe20000010000 */
[----:B------:R3:W5:Y:S01]  /*6840*/  LDL.LU R241, [R1+0xa4] ;  /* 0x0000a40001f17983 */ /* 0x0007620000300800 */
[----:B------:R-:W-:Y:S02]  /*6850*/  FADD.FTZ R4, R27, R4 ;  /* 0x000000041b047221 */ /* 0x000fe40000010000 */
[----:B------:R-:W-:Y:S01]  /*6860*/  FADD.FTZ R3, R26, R3 ;  /* 0x000000031a037221 */ /* 0x000fe20000010000 */
[----:B------:R-:W-:Y:S01]  /*6870*/  HMMA.16816.F32.BF16 R152, R124, R160, R152 ;  /* 0x000000a07c98723c */ /* 0x000fe20000041898 */
[----:B------:R-:W-:-:S07]  /*6880*/  FADD.FTZ R0, R209, R0 ;  /* 0x00000000d1007221 */ /* 0x000fce0000010000 */
[----:B------:R-:W-:Y:S01]  /*6890*/  HMMA.16816.F32.BF16 R156, R124, R162, R156 ;  /* 0x000000a27c9c723c */ /* 0x000fe2000004189c */
[----:B------:R-:W-:-:S07]  /*68a0*/  FADD.FTZ R2, R187, R2 ;  /* 0x00000002bb027221 */ /* 0x000fce0000010000 */
[C---:B------:R-:W-:Y:S01]  /*68b0*/  HMMA.16816.F32.BF16 R144, R128.reuse, R146, R60 ;  /* 0x000000928090723c */ /* 0x040fe2000004183c */
[----:B------:R-:W-:Y:S01]  /*68c0*/  FADD.FTZ R4, R64, R4 ;  /* 0x0000000440047221 */ /* 0x000fe20000010000 */
[----:B------:R-:W-:Y:S01]  /*68d0*/  USHF.R.S32.HI UR4, URZ, 0x1f, UR17 ;  /* 0x0000001f3f047899 */ /* 0x000fe20008011411 */
[----:B------:R-:W-:Y:S01]  /*68e0*/  FADD.FTZ R3, R66, R3 ;  /* 0x0000000342037221 */ /* 0x000fe20000010000 */
[----:B------:R3:W5:Y:S01]  /*68f0*/  LDL.LU R240, [R1+0xa0] ;  /* 0x0000a00001f07983 */ /* 0x0007620000300800 */
[----:B------:R-:W-:Y:S02]  /*6900*/  FADD.FTZ R0, R210, R0 ;  /* 0x00000000d2007221 */ /* 0x000fe40000010000 */
[----:B------:R-:W-:Y:S01]  /*6910*/  FADD.FTZ R2, R204, R2 ;  /* 0x00000002cc027221 */ /* 0x000fe20000010000 */
[----:B------:R-:W-:Y:S01]  /*6920*/  HMMA.16816.F32.BF16 R160, R128, R162, R52 ;  /* 0x000000a280a0723c */ /* 0x000fe20000041834 */
[----:B------:R-:W-:Y:S01]  /*6930*/  FADD.FTZ R4, R65, R4 ;  /* 0x0000000441047221 */ /* 0x000fe20000010000 */
[----:B------:R-:W-:Y:S01]  /*6940*/  MOV R60, R83 ;  /* 0x00000053003c7202 */ /* 0x000fe20000000f00 */
[----:B------:R-:W-:Y:S01]  /*6950*/  FADD.FTZ R3, R180, R3 ;  /* 0x00000003b4037221 */ /* 0x000fe20000010000 */
[----:B------:R3:W5:Y:S01]  /*6960*/  LDL.LU R239, [R1+0x9c] ;  /* 0x00009c0001ef7983 */ /* 0x0007620000300800 */
[----:B------:R-:W-:-:S02]  /*6970*/  IMAD.MOV.U32 R61, RZ, RZ, R82 ;  /* 0x000000ffff3d7224 */ /* 0x000fc400078e0052 */
[----:B------:R-:W-:Y:S01]  /*6980*/  IMAD.MOV.U32 R62, RZ, RZ, R81 ;  /* 0x000000ffff3e7224 */ /* 0x000fe200078e0051 */
[----:B------:R-:W-:Y:S01]  /*6990*/  MOV R52, R99 ;  /* 0x0000006300347202 */ /* 0x000fe20000000f00 */
[----:B------:R-:W-:Y:S01]  /*69a0*/  IMAD.MOV.U32 R63, RZ, RZ, R80 ;  /* 0x000000ffff3f7224 */ /* 0x000fe200078e0050 */
[----:B------:R3:W5:Y:S01]  /*69b0*/  LDL.LU R238, [R1+0x98] ;  /* 0x0000980001ee7983 */ /* 0x0007620000300800 */
[----:B------:R-:W-:Y:S02]  /*69c0*/  IMAD.MOV.U32 R53, RZ, RZ, R98 ;  /* 0x000000ffff357224 */ /* 0x000fe400078e0062 */
[----:B------:R-:W-:Y:S01]  /*69d0*/  IMAD.MOV.U32 R54, RZ, RZ, R97 ;  /* 0x000000ffff367224 */ /* 0x000fe200078e0061 */
[----:B------:R-:W1:Y:S01]  /*69e0*/  LDSM.16.MT88.4 R80, [R225+0x3900] ;  /* 0x00390000e150783b */ /* 0x000e620000004200 */
[----:B------:R-:W-:Y:S02]  /*69f0*/  IMAD.MOV.U32 R55, RZ, RZ, R96 ;  /* 0x000000ffff377224 */ /* 0x000fe400078e0060 */
[----:B------:R-:W-:Y:S01]  /*6a00*/  FADD.FTZ R0, R211, R0 ;  /* 0x00000000d3007221 */ /* 0x000fe20000010000 */
[----:B------:R-:W4:Y:S01]  /*6a10*/  LDSM.16.MT88.4 R96, [R226+0x3900] ;  /* 0x00390000e260783b */ /* 0x000f220000004200 */
[----:B------:R-:W-:-:S02]  /*6a20*/  FADD.FTZ R2, R206, R2 ;  /* 0x00000002ce027221 */ /* 0x000fc40000010000 */
[----:B------:R-:W-:Y:S01]  /*6a30*/  FADD.FTZ R4, R67, R4 ;  /* 0x0000000443047221 */ /* 0x000fe20000010000 */
[----:B------:R3:W5:Y:S01]  /*6a40*/  LDL.LU R237, [R1+0x94] ;  /* 0x0000940001ed7983 */ /* 0x0007620000300800 */
[----:B------:R-:W-:Y:S02]  /*6a50*/  FADD.FTZ R3, R186, R3 ;  /* 0x00000003ba037221 */ /* 0x000fe40000010000 */
[----:B------:R-:W-:Y:S01]  /*6a60*/  FADD.FTZ R0, R21, R0 ;  /* 0x0000000015007221 */ /* 0x000fe20000010000 */
[----:B------:R-:W-:Y:S01]  /*6a70*/  ULEA.HI UR4, UR4, UR17, URZ, 0x6 ;  /* 0x0000001104047291 */ /* 0x000fe2000f8f303f */
[----:B------:R-:W-:Y:S01]  /*6a80*/  FADD.FTZ R2, R207, R2 ;  /* 0x00000002cf027221 */ /* 0x000fe20000010000 */
[----:B------:R3:W5:Y:S01]  /*6a90*/  LDL.LU R236, [R1+0x90] ;  /* 0x0000900001ec7983 */ /* 0x0007620000300800 */
[----:B------:R-:W-:Y:S02]  /*6aa0*/  FADD.FTZ R4, R181, R4 ;  /* 0x00000004b5047221 */ /* 0x000fe40000010000 */
[----:B------:R-:W-:Y:S01]  /*6ab0*/  FADD.FTZ R3, R205, R3 ;  /* 0x00000003cd037221 */ /* 0x000fe20000010000 */
[----:B------:R3:W5:Y:S01]  /*6ac0*/  LDL.LU R235, [R1+0x8c] ;  /* 0x00008c0001eb7983 */ /* 0x0007620000300800 */
[----:B------:R-:W-:-:S02]  /*6ad0*/  FADD.FTZ R0, R23, R0 ;  /* 0x0000000017007221 */ /* 0x000fc40000010000 */
[----:B------:R-:W-:Y:S01]  /*6ae0*/  FADD.FTZ R2, R17, R2 ;  /* 0x0000000211027221 */ /* 0x000fe20000010000 */
[----:B------:R3:W5:Y:S01]  /*6af0*/  LDL.LU R234, [R1+0x88] ;  /* 0x0000880001ea7983 */ /* 0x0007620000300800 */
[----:B------:R-:W-:Y:S02]  /*6b00*/  FADD.FTZ R4, R9, R4 ;  /* 0x0000000409047221 */ /* 0x000fe40000010000 */
[----:B------:R-:W-:Y:S01]  /*6b10*/  FADD.FTZ R3, R14, R3 ;  /* 0x000000030e037221 */ /* 0x000fe20000010000 */
[----:B------:R3:W5:Y:S01]  /*6b20*/  LDL.LU R233, [R1+0x84] ;  /* 0x0000840001e97983 */ /* 0x0007620000300800 */
[----:B------:R-:W-:Y:S02]  /*6b30*/  FADD.FTZ R0, R24, R0 ;  /* 0x0000000018007221 */ /* 0x000fe40000010000 */
[----:B------:R-:W-:Y:S01]  /*6b40*/  FADD.FTZ R2, R18, R2 ;  /* 0x0000000212027221 */ /* 0x000fe20000010000 */
[----:B------:R-:W-:Y:S01]  /*6b50*/  USHF.R.S32.HI UR24, URZ, 0x6, UR4 ;  /* 0x000000063f187899 */ /* 0x000fe20008011404 */
[----:B------:R-:W-:Y:S01]  /*6b60*/  FADD.FTZ R4, R10, R4 ;  /* 0x000000040a047221 */ /* 0x000fe20000010000 */
[----:B------:R3:W5:Y:S01]  /*6b70*/  LDL.LU R232, [R1+0x80] ;  /* 0x0000800001e87983 */ /* 0x0007620000300800 */
[----:B------:R-:W-:-:S02]  /*6b80*/  FADD.FTZ R3, R15, R3 ;  /* 0x000000030f037221 */ /* 0x000fc40000010000 */
[----:B------:R-:W-:Y:S01]  /*6b90*/  FADD.FTZ R0, R22, R0 ;  /* 0x0000000016007221 */ /* 0x000fe20000010000 */
[----:B------:R3:W5:Y:S01]  /*6ba0*/  LDL.LU R231, [R1+0x7c] ;  /* 0x00007c0001e77983 */ /* 0x0007620000300800 */
[----:B------:R-:W-:Y:S01]  /*6bb0*/  FADD.FTZ R2, R20, R2 ;  /* 0x0000000214027221 */ /* 0x000fe20000010000 */
[----:B------:R-:W-:Y:S01]  /*6bc0*/  UISETP.LT.AND UP0, UPT, URZ, UR24, UPT ;  /* 0x000000183f00728c */ /* 0x000fe2000bf01270 */
[----:B------:R-:W-:Y:S01]  /*6bd0*/  FADD.FTZ R4, R11, R4 ;  /* 0x000000040b047221 */ /* 0x000fe20000010000 */
[----:B------:R3:W5:Y:S01]  /*6be0*/  LDL.LU R230, [R1+0x78] ;  /* 0x0000780001e67983 */ /* 0x0007620000300800 */
[----:B------:R-:W-:-:S03]  /*6bf0*/  FADD.FTZ R3, R16, R3 ;  /* 0x0000000310037221 */ /* 0x000fc60000010000 */
[----:B------:R3:W5:Y:S01]  /*6c00*/  LDL.LU R229, [R1+0x74] ;  /* 0x0000740001e57983 */ /* 0x0007620000300800 */
[----:B------:R-:W-:-:S03]  /*6c10*/  FADD.FTZ R5, R19, R2 ;  /* 0x0000000213057221 */ /* 0x000fc60000010000 */
[----:B------:R3:W5:Y:S01]  /*6c20*/  LDL.LU R224, [R1+0x70] ;  /* 0x0000700001e07983 */ /* 0x0007620000300800 */
[----:B------:R-:W-:Y:S01]  /*6c30*/  USEL UR24, URZ, UR24, !UP0 ;  /* 0x000000183f187287 */ /* 0x000fe2000c000000 */
[----:B------:R-:W-:Y:S02]  /*6c40*/  FADD.FTZ R2, R13, R3 ;  /* 0x000000030d027221 */ /* 0x000fe40000010000 */
[----:B------:R1:W-:Y:S01]  /*6c50*/  STL [R1+0x4], R0 ;  /* 0x0000040001007387 */ /* 0x0003e20000100800 */
[----:B------:R-:W-:-:S03]  /*6c60*/  UISETP.GE.AND UP0, UPT, UR25, UR24, UPT ;  /* 0x000000181900728c */ /* 0x000fc6000bf06270 */
[----:B------:R3:W-:Y:S03]  /*6c70*/  STL [R1+0xc], R5 ;  /* 0x00000c0501007387 */ /* 0x0007e60000100800 */
[----:B------:R-:W-:Y:S01]  /*6c80*/  PLOP3.LUT P0, PT, PT, PT, UP0, 0x80, 0x0 ;  /* 0x000000000000781c */ /* 0x000fe20003f0f008 */
[----:B-1----:R-:W-:-:S05]  /*6c90*/  FADD.FTZ R0, R12, R4 ;  /* 0x000000040c007221 */ /* 0x002fca0000010000 */
[----:B------:R3:W-:Y:S04]  /*6ca0*/  STL [R1+0x2c], R0 ;  /* 0x00002c0001007387 */ /* 0x0007e80000100800 */
[----:B------:R3:W-:Y:S01]  /*6cb0*/  STL [R1+0x8], R2 ;  /* 0x0000080201007387 */ /* 0x0007e20000100800 */
[C---:B--2---:R-:W-:Y:S08]  /*6cc0*/  HMMA.16816.F32.BF16 R168, R124.reuse, R176, R168 ;  /* 0x000000b07ca8723c */ /* 0x044ff000000418a8 */
[C---:B------:R-:W-:Y:S08]  /*6cd0*/  HMMA.16816.F32.BF16 R172, R124.reuse, R178, R172 ;  /* 0x000000b27cac723c */ /* 0x040ff000000418ac */
[C---:B------:R-:W-:Y:S08]  /*6ce0*/  HMMA.16816.F32.BF16 R72, R124.reuse, R80, R72 ;  /* 0x000000507c48723c */ /* 0x040ff00000041848 */
[C---:B------:R-:W-:Y:S08]  /*6cf0*/  HMMA.16816.F32.BF16 R76, R124.reuse, R82, R44 ;  /* 0x000000527c4c723c */ /* 0x040ff0000004182c */
        /* <DEDUP_REMOVED lines=14> */
[----:B------:R-:W-:Y:S07]  /*6de0*/  @!P0 BRA `(.L_x_1601) ;  /* 0x00004d7000008947 */ /* 0x000fee0003800000 */
[----:B---3--:R-:W2:Y:S04]  /*6df0*/  LDL.64 R248, [R1+0x68] ;  /* 0x0000680001f87983 */ /* 0x008ea80000100a00 */
[----:B------:R-:W3:Y:S04]  /*6e00*/  LDL.64 R250, [R1+0x58] ;  /* 0x0000580001fa7983 */ /* 0x000ee80000100a00 */
[----:B------:R-:W4:Y:S04]  /*6e10*/  LDL R29, [R1+0x44] ;  /* 0x00004400011d7983 */ /* 0x000f280000100800 */
[----:B------:R-:W4:Y:S04]  /*6e20*/  LDL.64 R214, [R1+0x50] ;  /* 0x0000500001d67983 */ /* 0x000f280000100a00 */
[----:B------:R-:W4:Y:S01]  /*6e30*/  LDL.64 R26, [R1+0x48] ;  /* 0x00004800011a7983 */ /* 0x000f220000100a00 */
[----:B------:R-:W-:Y:S01]  /*6e40*/  IMAD.MOV.U32 R181, RZ, RZ, R184 ;  /* 0x000000ffffb57224 */ /* 0x000fe200078e00b8 */
[----:B-----5:R-:W-:Y:S01]  /*6e50*/  MOV R187, R182 ;  /* 0x000000b600bb7202 */ /* 0x020fe20000000f00 */
[----:B------:R-:W-:Y:S01]  /*6e60*/  IMAD.MOV.U32 R180, RZ, RZ, R185 ;  /* 0x000000ffffb47224 */ /* 0x000fe200078e00b9 */
[----:B------:R-:W-:Y:S01]  /*6e70*/  UMOV UR26, UR25 ;  /* 0x00000019001a7c82 */ /* 0x000fe20008000000 */
[----:B------:R-:W-:Y:S01]  /*6e80*/  IMAD.MOV.U32 R186, RZ, RZ, R183 ;  /* 0x000000ffffba7224 */ /* 0x000fe200078e00b7 */
[----:B------:R-:W-:-:S02]  /*6e90*/  UMOV UR17, 0xffffffc0 ;  /* 0xffffffc000117882 */ /* 0x000fc40000000000 */
[----:B------:R-:W-:Y:S02]  /*6ea0*/  ULDC.64 UR6, c[0x0][0x208] ;  /* 0x0000820000067ab9 */ /* 0x000fe40000000a00 */
[----:B------:R-:W-:Y:S01]  /*6eb0*/  ULDC.64 UR4, c[0x0][0x1e0] ;  /* 0x0000780000047ab9 */ /* 0x000fe20000000a00 */
[----:B--2---:R-:W-:Y:S02]  /*6ec0*/  IADD3 R3, P1, R248, 0x40, RZ ;  /* 0x00000040f8037810 */ /* 0x004fe40007f3e0ff */
[----:B---3--:R-:W-:Y:S01]  /*6ed0*/  IADD3 R2, P0, R250, 0x40, RZ ;  /* 0x00000040fa027810 */ /* 0x008fe20007f1e0ff */
[----:B----4-:R-:W-:Y:S02]  /*6ee0*/  @P3 IMAD.HI.U32 R0, R29, c[0x0][0x2c8], RZ ;  /* 0x0000b2001d003a27 */ /* 0x010fe400078e00ff */
[----:B------:R1:W-:Y:S04]  /*6ef0*/  STL [R1+0x40], R3 ;  /* 0x0000400301007387 */ /* 0x0003e80000100800 */
[----:B------:R2:W-:Y:S01]  /*6f00*/  STL [R1+0x3c], R2 ;  /* 0x00003c0201007387 */ /* 0x0005e20000100800 */
[----:B-1----:R-:W-:Y:S01]  /*6f10*/  @P3 SHF.R.U32.HI R3, RZ, c[0x0][0x2cc], R0 ;  /* 0x0000b300ff033a19 */ /* 0x002fe20000011600 */
[----:B------:R-:W-:Y:S01]  /*6f20*/  IMAD.X R0, RZ, RZ, R27, P0 ;  /* 0x000000ffff007224 */ /* 0x000fe200000e061b */
[----:B--2---:R-:W-:-:S03]  /*6f30*/  IADD3.X R2, RZ, R215, RZ, P1, !PT ;  /* 0x000000d7ff027210 */ /* 0x004fc60000ffe4ff */
[----:B------:R1:W-:Y:S04]  /*6f40*/  @P3 STL [R1+0x30], R3 ;  /* 0x0000300301003387 */ /* 0x0003e80000100800 */
[----:B------:R1:W-:Y:S04]  /*6f50*/  STL [R1+0x38], R2 ;  /* 0x0000380201007387 */ /* 0x0003e80000100800 */
[----:B------:R1:W-:Y:S02]  /*6f60*/  STL [R1+0x34], R0 ;  /* 0x0000340001007387 */ /* 0x0003e40000100800 */
.L_x_1602:
[----:B--2---:R-:W2:Y:S01]  /*6f70*/  LDL.64 R182, [R1+0x68] ;  /* 0x0000680001b67983 */ /* 0x004ea20000100a00 */
[----:B------:R-:W-:Y:S04]  /*6f80*/  DEPBAR.LE SB0, 0x0 ;  /* 0x000080000000791a */ /* 0x000fe80000000000 */
[----:B------:R-:W-:Y:S01]  /*6f90*/  UISETP.GE.AND UP0, UPT, UR26, URZ, UPT ;  /* 0x0000003f1a00728c */ /* 0x000fe2000bf06270 */
[----:B------:R-:W3:Y:S01]  /*6fa0*/  LDL.64 R184, [R1+0x50] ;  /* 0x0000500001b87983 */ /* 0x000ee20000100a00 */
[----:B------:R-:W-:Y:S02]  /*6fb0*/  UISETP.GE.AND UP1, UPT, UR26, 0x1, UPT ;  /* 0x000000011a00788c */ /* 0x000fe4000bf26270 */
[----:B------:R-:W-:Y:S03]  /*6fc0*/  UIADD3 UR25, UR26, -0x1, URZ ;  /* 0xffffffff1a197890 */ /* 0x000fe6000fffe03f */
[----:B------:R-:W-:Y:S01]  /*6fd0*/  BAR.SYNC.DEFER_BLOCKING 0x0 ;  /* 0x0000000000007b1d */ /* 0x000fe20000010000 */
[----:B------:R-:W-:Y:S03]  /*6fe0*/  PLOP3.LUT P0, PT, PT, PT, UP0, 0x80, 0x0 ;  /* 0x000000000000781c */ /* 0x000fe60003f0f008 */
[----:B------:R-:W-:Y:S02]  /*6ff0*/  @UP0 USHF.R.S32.HI UR20, URZ, 0x1f, UR26 ;  /* 0x0000001f3f140899 */ /* 0x000fe4000801141a */
[----:B------:R-:W-:Y:S02]  /*7000*/  @UP0 UIMAD.WIDE.U32 UR22, UR26, UR6, URZ ;  /* 0x000000061a1602a5 */ /* 0x000fe4000f8e003f */
[----:B------:R-:W-:Y:S02]  /*7010*/  @UP0 UIMAD UR20, UR20, UR6, URZ ;  /* 0x00000006141402a4 */ /* 0x000fe4000f8e023f */
[----:B------:R-:W-:Y:S02]  /*7020*/  @UP0 USHF.L.U32 UR21, UR22, 0x6, URZ ;  /* 0x0000000616150899 */ /* 0x000fe4000800063f */
[----:B------:R-:W-:Y:S04]  /*7030*/  @UP0 UIMAD UR20, UR26, UR7, UR20 ;  /* 0x000000071a1402a4 */ /* 0x000fe8000f8e0214 */
[----:B------:R-:W-:Y:S04]  /*7040*/  @UP0 UIADD3 UR20, UR23, UR20, URZ ;  /* 0x0000001417140290 */ /* 0x000fe8000fffe03f */
[----:B------:R-:W-:Y:S02]  /*7050*/  @UP0 USHF.L.U64.HI UR20, UR22, 0x6, UR20 ;  /* 0x0000000616140899 */ /* 0x000fe40008010214 */
[----:B------:R-:W-:Y:S01]  /*7060*/  @UP1 UIMAD.WIDE.U32 UR22, UR25, UR4, URZ ;  /* 0x00000004191612a5 */ /* 0x000fe2000f8e003f */
[----:B-----5:R-:W-:Y:S08]  /*7070*/  LDSM.16.M88.4 R64, [R231+0x8100] ;  /* 0x00810000e740783b */ /* 0x020ff00000000200 */
[----:B-1----:R-:W4:Y:S04]  /*7080*/  LDL R3, [R1+0x40] ;  /* 0x0000400001037983 */ /* 0x002f280000100800 */
[----:B------:R-:W4:Y:S04]  /*7090*/  LDL R220, [R1+0x38] ;  /* 0x0000380001dc7983 */ /* 0x000f280000100800 */
[----:B------:R-:W1:Y:S08]  /*70a0*/  LDSM.16.M88.4 R16, [R224+0x4100] ;  /* 0x00410000e010783b */ /* 0x000e700000000200 */
[----:B------:R-:W1:Y:S08]  /*70b0*/  LDSM.16.M88.4 R60, [R231+0xa100] ;  /* 0x00a10000e73c783b */ /* 0x000e700000000200 */
[----:B------:R-:W1:Y:S08]  /*70c0*/  LDSM.16.M88.4 R32, [R224+0x4900] ;  /* 0x00490000e020783b */ /* 0x000e700000000200 */
[----:B------:R-:W1:Y:S08]  /*70d0*/  LDSM.16.M88.4 R48, [R224+0x5100] ;  /* 0x00510000e030783b */ /* 0x000e700000000200 */
[----:B------:R-:W1:Y:S02]  /*70e0*/  LDSM.16.M88.4 R204, [R224+0x5900] ;  /* 0x00590000e0cc783b */ /* 0x000e640000000200 */
[-C--:B-1----:R-:W-:Y:S06]  /*70f0*/  HMMA.16816.F32.BF16 R4, R64, R16.reuse, RZ ;  /* 0x000000104004723c */ /* 0x082fec00000418ff */
[----:B------:R-:W-:Y:S02]  /*7100*/  LDSM.16.M88.4 R208, [R233+0x8100] ;  /* 0x00810000e9d0783b */ /* 0x000fe40000000200 */
[C---:B------:R-:W-:Y:S06]  /*7110*/  HMMA.16816.F32.BF16 R8, R60.reuse, R16, RZ ;  /* 0x000000103c08723c */ /* 0x040fec00000418ff */
[----:B------:R-:W1:Y:S02]  /*7120*/  LDSM.16.M88.4 R212, [R235] ;  /* 0x00000000ebd4783b */ /* 0x000e640000000200 */
[-C--:B------:R-:W-:Y:S06]  /*7130*/  HMMA.16816.F32.BF16 R12, R60, R18.reuse, RZ ;  /* 0x000000123c0c723c */ /* 0x080fec00000418ff */
[----:B------:R-:W1:Y:S02]  /*7140*/  LDSM.16.M88.4 R216, [R233+0xa100] ;  /* 0x00a10000e9d8783b */ /* 0x000e640000000200 */
[C---:B------:R-:W-:Y:S06]  /*7150*/  HMMA.16816.F32.BF16 R16, R64.reuse, R18, RZ ;  /* 0x000000124010723c */ /* 0x040fec00000418ff */
[----:B------:R1:W-:Y:S04]  /*7160*/  STL [R1+0x94], R131 ;  /* 0x0000948301007387 */ /* 0x0003e80000100800 */
[----:B------:R-:W-:Y:S01]  /*7170*/  STL [R1+0x70], R235 ;  /* 0x000070eb01007387 */ /* 0x000fe20000100800 */
[-C--:B------:R-:W-:Y:S03]  /*7180*/  HMMA.16816.F32.BF16 R20, R64, R32.reuse, RZ ;  /* 0x000000204014723c */ /* 0x080fe600000418ff */
[----:B------:R-:W-:Y:S04]  /*7190*/  STL [R1+0x74], R243 ;  /* 0x000074f301007387 */ /* 0x000fe80000100800 */
[----:B------:R-:W-:Y:S01]  /*71a0*/  STL [R1+0x78], R242 ;  /* 0x000078f201007387 */ /* 0x000fe20000100800 */
[C---:B------:R-:W-:Y:S03]  /*71b0*/  HMMA.16816.F32.BF16 R24, R60.reuse, R32, RZ ;  /* 0x000000203c18723c */ /* 0x040fe600000418ff */
[----:B------:R-:W-:Y:S04]  /*71c0*/  STL [R1+0x7c], R241 ;  /* 0x00007cf101007387 */ /* 0x000fe80000100800 */
[----:B------:R-:W4:Y:S01]  /*71d0*/  LDL R222, [R1+0x60] ;  /* 0x0000600001de7983 */ /* 0x000f220000100800 */
[-C--:B------:R-:W-:Y:S03]  /*71e0*/  HMMA.16816.F32.BF16 R28, R60, R34.reuse, RZ ;  /* 0x000000223c1c723c */ /* 0x080fe600000418ff */
[----:B-1----:R-:W4:Y:S05]  /*71f0*/  LDL R131, [R1+0x30] ;  /* 0x0000300001837983 */ /* 0x002f2a0000100800 */
        /* <DEDUP_REMOVED lines=21> */
[C---:B------:R-:W-:Y:S04]  /*7350*/  HMMA.16816.F32.BF16 R40, R216.reuse, R212, R40 ;  /* 0x000000d4d828723c */ /* 0x040fe80000041828 */
[----:B------:R-:W-:Y:S04]  /*7360*/  @P0 IADD3 R0, P1, R182, UR21, RZ ;  /* 0x00000015b6000c10 */ /* 0x000fe8000ff3e0ff */
[-C--:B------:R-:W-:Y:S04]  /*7370*/  HMMA.16816.F32.BF16 R44, R216, R214.reuse, R44 ;  /* 0x000000d6d82c723c */ /* 0x080fe8000004182c */
[C---:B------:R-:W-:Y:S02]  /*7380*/  @P0 LEA R182, P2, R0.reuse, c[0x0][0x1f8], 0x1 ;  /* 0x00007e0000b60a11 */ /* 0x040fe400078408ff */
[----:B---3--:R-:W-:Y:S02]  /*7390*/  @P0 IADD3.X R2, R185, UR20, RZ, P1, !PT ;  /* 0x00000014b9020c10 */ /* 0x008fe40008ffe4ff */
[C---:B------:R-:W-:Y:S04]  /*73a0*/  HMMA.16816.F32.BF16 R48, R208.reuse, R214, R48 ;  /* 0x000000d6d030723c */ /* 0x040fe80000041830 */
[----:B------:R-:W-:Y:S04]  /*73b0*/  @P0 LEA.HI.X R183, R0, c[0x0][0x1fc], R2, 0x1, P2 ;  /* 0x00007f0000b70a11 */ /* 0x000fe800010f0c02 */
[-C--:B-1----:R-:W-:Y:S01]  /*73c0*/  HMMA.16816.F32.BF16 R52, R208, R204.reuse, R52 ;  /* 0x000000ccd034723c */ /* 0x082fe20000041834 */
[----:B------:R-:W-:Y:S01]  /*73d0*/  @!PT LDS RZ, [RZ] ;  /* 0x00000000fffff984 */ /* 0x000fe20000000800 */
[----:B------:R-:W-:Y:S01]  /*73e0*/  @!PT LDS RZ, [RZ] ;  /* 0x00000000fffff984 */ /* 0x000fe20000000800 */
[----:B------:R-:W-:Y:S01]  /*73f0*/  @!PT LDS RZ, [RZ] ;  /* 0x00000000fffff984 */ /* 0x000fe20000000800 */
[----:B------:R1:W-:Y:S07]  /*7400*/  @P0 LDGSTS.E.BYPASS.LTC128B.128 [R245+0x100], [R182.64], !P5 ;  /* 0x00100000b6f50fae */ /* 0x0003ee000e901d52 */
[C---:B------:R-:W-:Y:S08]  /*7410*/  HMMA.16816.F32.BF16 R56, R216.reuse, R204, R56 ;  /* 0x000000ccd838723c */ /* 0x040ff00000041838 */
[-C--:B------:R-:W-:Y:S08]  /*7420*/  HMMA.16816.F32.BF16 R60, R216, R206.reuse, R60 ;  /* 0x000000ced83c723c */ /* 0x080ff0000004183c */
[----:B------:R-:W-:Y:S04]  /*7430*/  HMMA.16816.F32.BF16 R64, R208, R206, R64 ;  /* 0x000000ced040723c */ /* 0x000fe80000041840 */
[----:B----4-:R-:W-:Y:S01]  /*7440*/  @P0 IADD3 R3, P1, R3, UR21, RZ ;  /* 0x0000001503030c10 */ /* 0x010fe2000ff3e0ff */
[----:B------:R-:W-:Y:S03]  /*7450*/  UIMAD UR21, UR26, UR17, 0x1 ;  /* 0x000000011a1574a4 */ /* 0x000fe6000f8e0211 */
[C---:B------:R-:W-:Y:S04]  /*7460*/  @P0 LEA R184, P2, R3.reuse, c[0x0][0x1f8], 0x1 ;  /* 0x00007e0003b80a11 */ /* 0x040fe800078408ff */
[----:B------:R-:W-:Y:S01]  /*7470*/  @P0 IADD3.X R0, R220, UR20, RZ, P1, !PT ;  /* 0x00000014dc000c10 */ /* 0x000fe20008ffe4ff */
[----:B------:R-:W-:Y:S01]  /*7480*/  @UP1 USHF.R.S32.HI UR20, URZ, 0x1f, UR25 ;  /* 0x0000001f3f141899 */ /* 0x000fe20008011419 */
[----:B------:R-:W-:Y:S01]  /*7490*/  @P0 IADD3 R2, P1, R182, UR10, RZ ;  /* 0x0000000ab6020c10 */ /* 0x000fe2000ff3e0ff */
[----:B------:R-:W2:Y:S01]  /*74a0*/  LDL.64 R220, [R1+0x58] ;  /* 0x0000580001dc7983 */ /* 0x000ea20000100a00 */
[----:B------:R-:W-:Y:S01]  /*74b0*/  @P0 LEA.HI.X R185, R3, c[0x0][0x1fc], R0, 0x1, P2 ;  /* 0x00007f0003b90a11 */ /* 0x000fe200010f0c00 */
[----:B------:R-:W-:Y:S01]  /*74c0*/  @UP1 UIMAD UR20, UR20, UR4, URZ ;  /* 0x00000004141412a4 */ /* 0x000fe2000f8e023f */
[----:B------:R-:W-:Y:S02]  /*74d0*/  @P0 IADD3.X R3, R183, UR14, RZ, P1, !PT ;  /* 0x0000000eb7030c10 */ /* 0x000fe40008ffe4ff */
[C---:B-1----:R-:W-:Y:S01]  /*74e0*/  @P0 IADD3 R182, P1, R2.reuse, UR10, RZ ;  /* 0x0000000a02b60c10 */ /* 0x042fe2000ff3e0ff */
[----:B------:R1:W-:Y:S01]  /*74f0*/  @P0 LDGSTS.E.BYPASS.LTC128B.128 [R245+0x2100], [R184.64], !P4 ;  /* 0x02100000b8f50fae */ /* 0x0003e2000e101d52 */
[----:B------:R-:W-:Y:S01]  /*7500*/  @P0 IADD3 R204, P6, R2, UR16, RZ ;  /* 0x0000001002cc0c10 */ /* 0x000fe2000ffde0ff */
[----:B------:R-:W-:Y:S01]  /*7510*/  @UP1 UIMAD UR20, UR25, UR5, UR20 ;  /* 0x00000005191412a4 */ /* 0x000fe2000f8e0214 */
[C---:B------:R-:W-:Y:S02]  /*7520*/  @P0 IADD3.X R183, R3.reuse, UR14, RZ, P1, !PT ;  /* 0x0000000e03b70c10 */ /* 0x040fe40008ffe4ff */
[----:B------:R-:W-:Y:S01]  /*7530*/  @P0 IADD3.X R205, R3, UR15, RZ, P6, !PT ;  /* 0x0000000f03cd0c10 */ /* 0x000fe2000b7fe4ff */
[----:B------:R-:W-:Y:S01]  /*7540*/  @UP1 UIADD3 UR20, UR23, UR20, URZ ;  /* 0x0000001417141290 */ /* 0x000fe2000fffe03f */
[----:B------:R-:W-:Y:S01]  /*7550*/  PLOP3.LUT P6, PT, PT, PT, UP1, 0x80, 0x0 ;  /* 0x000000000000781c */ /* 0x000fe20003fcf018 */
[----:B------:R3:W-:Y:S01]  /*7560*/  @P0 LDGSTS.E.BYPASS.LTC128B.128 [R245+0x900], [R2.64], !P5 ;  /* 0x0090000002f50fae */ /* 0x0007e2000e901d52 */
[----:B------:R-:W-:Y:S02]  /*7570*/  @UP1 USHF.L.U64.HI UR23, UR4, 0x5, UR5 ;  /* 0x0000000504171899 */ /* 0x000fe40008010205 */
[----:B------:R-:W-:Y:S05]  /*7580*/  @UP1 USHF.L.U64.HI UR20, UR22, 0x6, UR20 ;  /* 0x0000000616141899 */ /* 0x000fea0008010214 */
[----:B------:R3:W-:Y:S08]  /*7590*/  @P0 LDGSTS.E.BYPASS.LTC128B.128 [R245+0x2900], [R2.64+0x80], !P4 ;  /* 0x0290008002f50fae */ /* 0x0007f0000e101d52 */
[----:B------:R4:W-:Y:S01]  /*75a0*/  @P0 LDGSTS.E.BYPASS.LTC128B.128 [R245+0x1100], [R182.64], !P5 ;  /* 0x01100000b6f50fae */ /* 0x0009e2000e901d52 */
[C---:B-1----:R-:W-:Y:S04]  /*75b0*/  @P0 IADD3 R184, P2, R182.reuse, UR10, RZ ;  /* 0x0000000ab6b80c10 */ /* 0x042fe8000ff5e0ff */
[C---:B------:R-:W-:Y:S03]  /*75c0*/  @P0 IADD3.X R185, R183.reuse, UR14, RZ, P2, !PT ;  /* 0x0000000eb7b90c10 */ /* 0x040fe600097fe4ff */
[----:B------:R1:W-:Y:S08]  /*75d0*/  @P0 LDGSTS.E.BYPASS.LTC128B.128 [R245+0x3100], [R204.64], !P4 ;  /* 0x03100000ccf50fae */ /* 0x0003f0000e101d52 */
[----:B------:R1:W-:Y:S01]  /*75e0*/  @P0 LDGSTS.E.BYPASS.LTC128B.128 [R245+0x1900], [R184.64], !P5 ;  /* 0x01900000b8f50fae */ /* 0x0003e2000e901d52 */
[----:B---3--:R-:W-:Y:S04]  /*75f0*/  @P0 IADD3 R2, P1, R182, UR16, RZ ;  /* 0x00000010b6020c10 */ /* 0x008fe8000ff3e0ff */
[----:B------:R-:W-:Y:S03]  /*7600*/  @P0 IADD3.X R3, R183, UR15, RZ, P1, !PT ;  /* 0x0000000fb7030c10 */ /* 0x000fe60008ffe4ff */
[----:B------:R-:W-:Y:S04]  /*7610*/  STL [R1+0x80], R231 ;  /* 0x000080e701007387 */ /* 0x000fe80000100800 */
[----:B------:R3:W-:Y:S08]  /*7620*/  @P0 LDGSTS.E.BYPASS.LTC128B.128 [R245+0x3900], [R2.64], !P4 ;  /* 0x0390000002f50fae */ /* 0x0007f0000e101d52 */
[----:B------:R-:W-:Y:S08]  /*7630*/  LDSM.16.M88.4 R212, [R232+0x8100] ;  /* 0x00810000e8d4783b */ /* 0x000ff00000000200 */
[----:B------:R-:W3:Y:S08]  /*7640*/  LDSM.16.M88.4 R216, [R230+0x4100] ;  /* 0x00410000e6d8783b */ /* 0x000ef00000000200 */
[----:B-1----:R-:W1:Y:S08]  /*7650*/  LDSM.16.M88.4 R204, [R232+0xa100] ;  /* 0x00a10000e8cc783b */ /* 0x002e700000000200 */
[----:B------:R-:W4:Y:S08]  /*7660*/  LDSM.16.M88.4 R208, [R230+0x4900] ;  /* 0x00490000e6d0783b */ /* 0x000f300000000200 */
[----:B------:R-:W0:Y:S08]  /*7670*/  LDGDEPBAR ;  /* 0x00000000000079af */ /* 0x000e300000000000 */
[----:B------:R-:W-:Y:S04]  /*7680*/  STL [R1+0x84], R224 ;  /* 0x000084e001007387 */ /* 0x000fe80000100800 */
[----:B------:R-:W-:Y:S01]  /*7690*/  STL [R1+0x88], R240 ;  /* 0x000088f001007387 */ /* 0x000fe20000100800 */
[-C--:B---3--:R-:W-:Y:S03]  /*76a0*/  HMMA.16816.F32.BF16 R4, R212, R216.reuse, R4 ;  /* 0x000000d8d404723c */ /* 0x088fe60000041804 */
[----:B------:R-:W-:Y:S04]  /*76b0*/  STL [R1+0x8c], R233 ;  /* 0x00008ce901007387 */ /* 0x000fe80000100800 */
[----:B------:R-:W-:Y:S01]  /*76c0*/  STL [R1+0x90], R239 ;  /* 0x000090ef01007387 */ /* 0x000fe20000100800 */
[C---:B-1----:R-:W-:Y:S03]  /*76d0*/  HMMA.16816.F32.BF16 R8, R204.reuse, R216, R8 ;  /* 0x000000d8cc08723c */ /* 0x042fe60000041808 */
[----:B------:R1:W3:Y:S05]  /*76e0*/  LDL R0, [R1+0x44] ;  /* 0x0000440001007983 */ /* 0x0002ea0000100800 */
[-C--:B------:R-:W-:Y:S08]  /*76f0*/  HMMA.16816.F32.BF16 R12, R204, R218.reuse, R12 ;  /* 0x000000dacc0c723c */ /* 0x080ff0000004180c */
[C---:B------:R-:W-:Y:S01]  /*7700*/  HMMA.16816.F32.BF16 R16, R212.reuse, R218, R16 ;  /* 0x000000dad410723c */ /* 0x040fe20000041810 */
[----:B------:R-:W1:Y:S07]  /*7710*/  LDSM.16.M88.4 R216, [R230+0x5100] ;  /* 0x00510000e6d8783b */ /* 0x000e6e0000000200 */
[-C--:B----4-:R-:W-:Y:S08]  /*7720*/  HMMA.16816.F32.BF16 R20, R212, R208.reuse, R20 ;  /* 0x000000d0d414723c */ /* 0x090ff00000041814 */
        /* <DEDUP_REMOVED lines=15> */
[----:B------:R-:W2:Y:S01]  /*7820*/  LDSM.16.M88.4 R212, [R229+0x800] ;  /* 0x00080000e5d4783b */ /* 0x000ea20000000200 */
[-C--:B-1----:R-:W-:Y:S08]  /*7830*/  HMMA.16816.F32.BF16 R4, R204, R216.reuse, R4 ;  /* 0x000000d8cc04723c */ /* 0x082ff00000041804 */
[C---:B----4-:R-:W-:Y:S08]  /*7840*/  HMMA.16816.F32.BF16 R8, R208.reuse, R216, R8 ;  /* 0x000000d8d008723c */ /* 0x050ff00000041808 */
[-C--:B------:R-:W-:Y:S08]  /*7850*/  HMMA.16816.F32.BF16 R12, R208, R218.reuse, R12 ;  /* 0x000000dad00c723c */ /* 0x080ff0000004180c */
[C---:B------:R-:W-:Y:S01]  /*7860*/  HMMA.16816.F32.BF16 R16, R204.reuse, R218, R16 ;  /* 0x000000dacc10723c */ /* 0x040fe20000041810 */
[----:B------:R-:W1:Y:S07]  /*7870*/  LDSM.16.M88.4 R216, [R229+0x1000] ;  /* 0x00100000e5d8783b */ /* 0x000e6e0000000200 */
[-C--:B--2---:R-:W-:Y:S08]  /*7880*/  HMMA.16816.F32.BF16 R20, R204, R212.reuse, R20 ;  /* 0x000000d4cc14723c */ /* 0x084ff00000041814 */
[C---:B------:R-:W-:Y:S08]  /*7890*/  HMMA.16816.F32.BF16 R24, R208.reuse, R212, R24 ;  /* 0x000000d4d018723c */ /* 0x040ff00000041818 */
[-C--:B------:R-:W-:Y:S08]  /*78a0*/  HMMA.16816.F32.BF16 R28, R208, R214.reuse, R28 ;  /* 0x000000d6d01c723c */ /* 0x080ff0000004181c */
[C---:B------:R-:W-:Y:S01]  /*78b0*/  HMMA.16816.F32.BF16 R32, R204.reuse, R214, R32 ;  /* 0x000000d6cc20723c */ /* 0x040fe20000041820 */
[----:B------:R-:W2:Y:S07]  /*78c0*/  LDSM.16.M88.4 R212, [R229+0x1800] ;  /* 0x00180000e5d4783b */ /* 0x000eae0000000200 */
[-C--:B-1----:R-:W-:Y:S08]  /*78d0*/  HMMA.16816.F32.BF16 R36, R204, R216.reuse, R36 ;  /* 0x000000d8cc24723c */ /* 0x082ff00000041824 */
[C---:B------:R-:W-:Y:S08]  /*78e0*/  HMMA.16816.F32.BF16 R40, R208.reuse, R216, R40 ;  /* 0x000000d8d028723c */ /* 0x040ff00000041828 */
[-C--:B------:R-:W-:Y:S08]  /*78f0*/  HMMA.16816.F32.BF16 R44, R208, R218.reuse, R44 ;  /* 0x000000dad02c723c */ /* 0x080ff0000004182c */
[C---:B------:R-:W-:Y:S01]  /*7900*/  HMMA.16816.F32.BF16 R48, R204.reuse, R218, R48 ;  /* 0x000000dacc30723c */ /* 0x040fe20000041830 */
[----:B------:R-:W-:Y:S07]  /*7910*/  LDSM.16.M88.4 R216, [R224+0x6100] ;  /* 0x00610000e0d8783b */ /* 0x000fee0000000200 */
[-C--:B--2---:R-:W-:Y:S08]  /*7920*/  HMMA.16816.F32.BF16 R52, R204, R212.reuse, R52 ;  /* 0x000000d4cc34723c */ /* 0x084ff00000041834 */
[C---:B------:R-:W-:Y:S08]  /*7930*/  HMMA.16816.F32.BF16 R56, R208.reuse, R212, R56 ;  /* 0x000000d4d038723c */ /* 0x040ff00000041838 */
[-C--:B------:R-:W-:Y:S01]  /*7940*/  HMMA.16816.F32.BF16 R60, R208, R214.reuse, R60 ;  /* 0x000000d6d03c723c */ /* 0x080fe2000004183c */
[----:B------:R-:W1:Y:S07]  /*7950*/  LDSM.16.M88.4 R208, [R231+0xc100] ;  /* 0x00c10000e7d0783b */ /* 0x000e6e0000000200 */
[----:B------:R-:W-:Y:S01]  /*7960*/  HMMA.16816.F32.BF16 R64, R204, R214, R64 ;  /* 0x000000d6cc40723c */ /* 0x000fe20000041840 */
[----:B------:R-:W2:Y:S08]  /*7970*/  LDSM.16.M88.4 R204, [R231+0xe100] ;  /* 0x00e10000e7cc783b */ /* 0x000eb00000000200 */
[----:B------:R-:W4:Y:S01]  /*7980*/  LDSM.16.M88.4 R212, [R224+0x6900] ;  /* 0x00690000e0d4783b */ /* 0x000f220000000200 */
[-C--:B-1----:R-:W-:Y:S05]  /*7990*/  HMMA.16816.F32.BF16 R4, R208, R216.reuse, R4 ;  /* 0x000000d8d004723c */ /* 0x082fea0000041804 */
[----:B---3--:R-:W-:Y:S02]  /*79a0*/  @P3 IMAD.MOV.U32 R0, RZ, RZ, R131 ;  /* 0x000000ffff003224 */ /* 0x008fe400078e0083 */
[----:B------:R-:W3:Y:S01]  /*79b0*/  LDL R131, [R1+0x34] ;  /* 0x0000340001837983 */ /* 0x000ee20000100800 */
[C---:B--2---:R-:W-:Y:S03]  /*79c0*/  HMMA.16816.F32.BF16 R8, R204.reuse, R216, R8 ;  /* 0x000000d8cc08723c */ /* 0x044fe60000041808 */
[----:B------:R-:W-:Y:S05]  /*79d0*/  SHFL.IDX PT, R185, R0, 0x2, 0x1c1f ;  /* 0x005c1f0000b97f89 */ /* 0x000fea00000e0000 */
[-C--:B------:R-:W-:Y:S03]  /*79e0*/  HMMA.16816.F32.BF16 R12, R204, R218.reuse, R12 ;  /* 0x000000dacc0c723c */ /* 0x080fe6000004180c */
[----:B------:R-:W-:Y:S05]  /*79f0*/  SHFL.IDX PT, R183, R0, 0x3, 0x1c1f ;  /* 0x007c1f0000b77f89 */ /* 0x000fea00000e0000 */
[C---:B------:R-:W-:Y:S03]  /*7a00*/  HMMA.16816.F32.BF16 R16, R208.reuse, R218, R16 ;  /* 0x000000dad010723c */ /* 0x040fe60000041810 */
[----:B------:R-:W1:Y:S05]  /*7a10*/  LDSM.16.M88.4 R216, [R224+0x7100] ;  /* 0x00710000e0d8783b */ /* 0x000e6a0000000200 */
[-C--:B----4-:R-:W-:Y:S03]  /*7a20*/  HMMA.16816.F32.BF16 R20, R208, R212.reuse, R20 ;  /* 0x000000d4d014723c */ /* 0x090fe60000041814 */
[----:B------:R-:W2:Y:S05]  /*7a30*/  SHFL.IDX PT, R3, R0, RZ, 0x1c1f ;  /* 0x001c1fff00037589 */ /* 0x000eaa00000e0000 */
[C---:B------:R-:W-:Y:S03]  /*7a40*/  HMMA.16816.F32.BF16 R24, R204.reuse, R212, R24 ;  /* 0x000000d4cc18723c */ /* 0x040fe60000041818 */
[----:B------:R4:W1:Y:S05]  /*7a50*/  SHFL.IDX PT, R2, R0, 0x1, 0x1c1f ;  /* 0x003c1f0000027f89 */ /* 0x00086a00000e0000 */
[-C--:B------:R-:W-:Y:S08]  /*7a60*/  HMMA.16816.F32.BF16 R28, R204, R214.reuse, R28 ;  /* 0x000000d6cc1c723c */ /* 0x080ff0000004181c */
[C---:B------:R-:W-:Y:S01]  /*7a70*/  HMMA.16816.F32.BF16 R32, R208.reuse, R214, R32 ;  /* 0x000000d6d020723c */ /* 0x040fe20000041820 */
[----:B------:R-:W2:Y:S07]  /*7a80*/  LDSM.16.M88.4 R212, [R224+0x7900] ;  /* 0x00790000e0d4783b */ /* 0x000eae0000000200 */
[-C--:B-1----:R-:W-:Y:S01]  /*7a90*/  HMMA.16816.F32.BF16 R36, R208, R216.reuse, R36 ;  /* 0x000000d8d024723c */ /* 0x082fe20000041824 */
[----:B----4-:R-:W-:Y:S05]  /*7aa0*/  IMAD.U32 R0, RZ, RZ, UR8 ;  /* 0x00000008ff007e24 */ /* 0x010fea000f8e00ff */
[----:B------:R-:W-:Y:S01]  /*7ab0*/  IADD3 R0, R0, UR21, -R222 ;  /* 0x0000001500007c10 */ /* 0x000fe2000fffe8de */
[----:B------:R-:W-:Y:S01]  /*7ac0*/  @UP1 USHF.L.U32 UR21, UR22, 0x6, URZ ;  /* 0x0000000616151899 */ /* 0x000fe2000800063f */
[C---:B------:R-:W-:Y:S01]  /*7ad0*/  HMMA.16816.F32.BF16 R40, R204.reuse, R216, R40 ;  /* 0x000000d8cc28723c */ /* 0x040fe20000041828 */
[----:B------:R-:W-:Y:S03]  /*7ae0*/  @UP1 USHF.L.U32 UR22, UR4, 0x5, URZ ;  /* 0x0000000504161899 */ /* 0x000fe6000800063f */
[----:B------:R-:W-:Y:S02]  /*7af0*/  IADD3 R182, R0, -UR11, RZ ;  /* 0x8000000b00b67c10 */ /* 0x000fe4000fffe0ff */
[----:B------:R-:W-:Y:S02]  /*7b00*/  @P6 IADD3 R184, P0, R220, UR21, RZ ;  /* 0x00000015dcb86c10 */ /* 0x000fe4000ff1e0ff */
[-C--:B------:R-:W-:Y:S04]  /*7b10*/  HMMA.16816.F32.BF16 R44, R204, R218.reuse, R44 ;  /* 0x000000dacc2c723c */ /* 0x080fe8000004182c */
[C---:B--2---:R-:W-:Y:S01]  /*7b20*/  IADD3 R3, R182.reuse, R3, RZ ;  /* 0x00000003b6037210 */ /* 0x044fe20007ffe0ff */
[C---:B------:R-:W-:Y:S02]  /*7b30*/  IMAD.IADD R2, R182.reuse, 0x1, R2 ;  /* 0x00000001b6027824 */ /* 0x040fe400078e0202 */
[C---:B------:R-:W-:Y:S01]  /*7b40*/  IMAD.IADD R0, R182.reuse, 0x1, R185 ;  /* 0x00000001b6007824 */ /* 0x040fe200078e02b9 */
[C---:B------:R-:W-:Y:S01]  /*7b50*/  HMMA.16816.F32.BF16 R48, R208.reuse, R218, R48 ;  /* 0x000000dad030723c */ /* 0x040fe20000041830 */
[----:B------:R-:W-:Y:S03]  /*7b60*/  LDSM.16.M88.4 R216, [R240] ;  /* 0x00000000f0d8783b */ /* 0x000fe60000000200 */
[----:B------:R-:W-:Y:S02]  /*7b70*/  IADD3 R182, R182, R183, RZ ;  /* 0x000000b7b6b67210 */ /* 0x000fe40007ffe0ff */
[----:B------:R-:W-:Y:S02]  /*7b80*/  ISETP.GT.AND P2, PT, R2, RZ, PT ;  /* 0x000000ff0200720c */ /* 0x000fe40003f44270 */
[-C--:B------:R-:W-:Y:S08]  /*7b90*/  HMMA.16816.F32.BF16 R52, R208, R212.reuse, R52 ;  /* 0x000000d4d034723c */ /* 0x080ff00000041834 */
[C---:B------:R-:W-:Y:S08]  /*7ba0*/  HMMA.16816.F32.BF16 R56, R204.reuse, R212, R56 ;  /* 0x000000d4cc38723c */ /* 0x040ff00000041838 */
[-C--:B------:R-:W-:Y:S01]  /*7bb0*/  HMMA.16816.F32.BF16 R60, R204, R214.reuse, R60 ;  /* 0x000000d6cc3c723c */ /* 0x080fe2000004183c */
[----:B------:R-:W1:Y:S07]  /*7bc0*/  LDSM.16.M88.4 R204, [R233+0xc100] ;  /* 0x00c10000e9cc783b */ /* 0x000e6e0000000200 */
[----:B------:R-:W-:Y:S01]  /*7bd0*/  HMMA.16816.F32.BF16 R64, R208, R214, R64 ;  /* 0x000000d6d040723c */ /* 0x000fe20000041840 */
[----:B------:R-:W2:Y:S08]  /*7be0*/  LDSM.16.M88.4 R208, [R233+0xe100] ;  /* 0x00e10000e9d0783b */ /* 0x000eb00000000200 */
[----:B------:R-:W4:Y:S01]  /*7bf0*/  LDSM.16.M88.4 R212, [R239] ;  /* 0x00000000efd4783b */ /* 0x000f220000000200 */
[-C--:B-1----:R-:W-:Y:S08]  /*7c00*/  HMMA.16816.F32.BF16 R4, R204, R216.reuse, R4 ;  /* 0x000000d8cc04723c */ /* 0x082ff00000041804 */
[C---:B--2---:R-:W-:Y:S08]  /*7c10*/  HMMA.16816.F32.BF16 R8, R208.reuse, R216, R8 ;  /* 0x000000d8d008723c */ /* 0x044ff00000041808 */
[-C--:B------:R-:W-:Y:S08]  /*7c20*/  HMMA.16816.F32.BF16 R12, R208, R218.reuse, R12 ;  /* 0x000000dad00c723c */ /* 0x080ff0000004180c */
[C---:B------:R-:W-:Y:S01]  /*7c30*/  HMMA.16816.F32.BF16 R16, R204.reuse, R218, R16 ;  /* 0x000000dacc10723c */ /* 0x040fe20000041810 */
[----:B------:R-:W1:Y:S07]  /*7c40*/  LDSM.16.M88.4 R216, [R238] ;  /* 0x00000000eed8783b */ /* 0x000e6e0000000200 */
[-C--:B----4-:R-:W-:Y:S08]  /*7c50*/  HMMA.16816.F32.BF16 R20, R204, R212.reuse, R20 ;  /* 0x000000d4cc14723c */ /* 0x090ff00000041814 */
        /* <DEDUP_REMOVED lines=16> */
[-C--:B-1----:R-:W-:Y:S08]  /*7d60*/  HMMA.16816.F32.BF16 R4, R208, R216.reuse, R4 ;  /* 0x000000d8d004723c */ /* 0x082ff00000041804 */
[C---:B--2---:R-:W-:Y:S08]  /*7d70*/  HMMA.16816.F32.BF16 R8, R204.reuse, R216, R8 ;  /* 0x000000d8cc08723c */ /* 0x044ff00000041808 */
[-C--:B------:R-:W-:Y:S08]  /*7d80*/  HMMA.16816.F32.BF16 R12, R204, R218.reuse, R12 ;  /* 0x000000dacc0c723c */ /* 0x080ff0000004180c */
[C---:B------:R-:W-:Y:S01]  /*7d90*/  HMMA.16816.F32.BF16 R16, R208.reuse, R218, R16 ;  /* 0x000000dad010723c */ /* 0x040fe20000041810 */
[----:B------:R-:W1:Y:S07]  /*7da0*/  LDSM.16.M88.4 R216, [R230+0x7100] ;  /* 0x00710000e6d8783b */ /* 0x000e6e0000000200 */
[-C--:B----4-:R-:W-:Y:S08]  /*7db0*/  HMMA.16816.F32.BF16 R20, R208, R212.reuse, R20 ;  /* 0x000000d4d014723c */ /* 0x090ff00000041814 */
        /* <DEDUP_REMOVED lines=25> */
[----:B------:R-:W2:Y:S01]  /*7f50*/  LDSM.16.M88.4 R212, [R229+0x3800] ;  /* 0x00380000e5d4783b */ /* 0x000ea20000000200 */
[----:B------:R-:W-:Y:S06]  /*7f60*/  DEPBAR.LE SB0, 0x0 ;  /* 0x000080000000791a */ /* 0x000fec0000000000 */
[-C--:B-1----:R-:W-:Y:S01]  /*7f70*/  HMMA.16816.F32.BF16 R36, R204, R216.reuse, R36 ;  /* 0x000000d8cc24723c */ /* 0x082fe20000041824 */
[----:B------:R-:W-:Y:S07]  /*7f80*/  BAR.SYNC.DEFER_BLOCKING 0x0 ;  /* 0x0000000000007b1d */ /* 0x000fee0000010000 */
[C---:B------:R-:W-:Y:S08]  /*7f90*/  HMMA.16816.F32.BF16 R40, R208.reuse, R216, R40 ;  /* 0x000000d8d028723c */ /* 0x040ff00000041828 */
[-C--:B------:R-:W-:Y:S08]  /*7fa0*/  HMMA.16816.F32.BF16 R44, R208, R218.reuse, R44 ;  /* 0x000000dad02c723c */ /* 0x080ff0000004182c */
[C---:B------:R-:W-:Y:S01]  /*7fb0*/  HMMA.16816.F32.BF16 R48, R204.reuse, R218, R48 ;  /* 0x000000dacc30723c */ /* 0x040fe20000041830 */
[----:B------:R-:W4:Y:S06]  /*7fc0*/  LDL.64 R218, [R1+0x48] ;  /* 0x0000480001da7983 */ /* 0x000f2c0000100a00 */
[----:B------:R-:W3:Y:S01]  /*7fd0*/  LDL R216, [R1+0x3c] ;  /* 0x00003c0001d87983 */ /* 0x000ee20000100800 */
[-C--:B--2---:R-:W-:Y:S08]  /*7fe0*/  HMMA.16816.F32.BF16 R52, R204, R212.reuse, R52 ;  /* 0x000000d4cc34723c */ /* 0x084ff00000041834 */
[C---:B------:R-:W-:Y:S07]  /*7ff0*/  HMMA.16816.F32.BF16 R56, R208.reuse, R212, R56 ;  /* 0x000000d4d038723c */ /* 0x040fee0000041838 */
[----:B------:R-:W-:Y:S01]  /*8000*/  FSEL R212, R6, -INF , P2 ;  /* 0xff80000006d47808 */ /* 0x000fe20001000000 */
[-C--:B------:R-:W-:Y:S03]  /*8010*/  HMMA.16816.F32.BF16 R60, R208, R214.reuse, R60 ;  /* 0x000000d6d03c723c */ /* 0x080fe6000004183c */
[----:B------:R-:W-:Y:S04]  /*8020*/  ISETP.GT.AND P2, PT, R182, RZ, PT ;  /* 0x000000ffb600720c */ /* 0x000fe80003f44270 */
[----:B------:R-:W-:Y:S01]  /*8030*/  @P6 LEA R208, P1, R184, c[0x0][0x1c8], 0x1 ;  /* 0x00007200b8d06a11 */ /* 0x000fe200078208ff */
[----:B------:R-:W-:Y:S04]  /*8040*/  HMMA.16816.F32.BF16 R64, R204, R214, R64 ;  /* 0x000000d6cc40723c */ /* 0x000fe80000041840 */
[----:B------:R-:W-:Y:S02]  /*8050*/  FSEL R223, R10, -INF , P2 ;  /* 0xff8000000adf7808 */ /* 0x000fe40001000000 */
[----:B------:R-:W-:Y:S06]  /*8060*/  ISETP.GT.AND P2, PT, R0, 0x9, PT ;  /* 0x000000090000780c */ /* 0x000fec0003f44270 */
[----:B------:R-:W-:Y:S02]  /*8070*/  FSEL R221, R13, -INF , P2 ;  /* 0xff8000000ddd7808 */ /* 0x000fe40001000000 */
[----:B------:R-:W-:Y:S04]  /*8080*/  ISETP.GT.AND P2, PT, R3, 0x8, PT ;  /* 0x000000080300780c */ /* 0x000fe80003f44270 */
[----:B------:R-:W-:Y:S02]  /*8090*/  FSEL R16, R16, -INF , P2 ;  /* 0xff80000010107808 */ /* 0x000fe40001000000 */
[----:B------:R-:W-:Y:S04]  /*80a0*/  ISETP.GT.AND P2, PT, R2, 0x9, PT ;  /* 0x000000090200780c */ /* 0x000fe80003f44270 */
[----:B------:R-:W-:Y:S02]  /*80b0*/  FSEL R19, R19, -INF , P2 ;  /* 0xff80000013137808 */ /* 0x000fe40001000000 */
[----:B------:R-:W-:Y:S04]  /*80c0*/  ISETP.GT.AND P2, PT, R3, 0x11, PT ;  /* 0x000000110300780c */ /* 0x000fe80003f44270 */
[----:B------:R-:W-:Y:S02]  /*80d0*/  FSEL R21, R21, -INF , P2 ;  /* 0xff80000015157808 */ /* 0x000fe40001000000 */
[C---:B------:R-:W-:Y:S04]  /*80e0*/  ISETP.GT.AND P2, PT, R0.reuse, 0x11, PT ;  /* 0x000000110000780c */ /* 0x040fe80003f44270 */
        /* <DEDUP_REMOVED lines=25> */
[----:B----4-:R-:W-:Y:S04]  /*8280*/  @P6 IADD3.X R185, R219, UR20, RZ, P0, !PT ;  /* 0x00000014dbb96c10 */ /* 0x010fe800087fe4ff */
[----:B------:R-:W-:Y:S02]  /*8290*/  @P6 LEA.HI.X R209, R184, c[0x0][0x1cc], R185, 0x1, P1 ;  /* 0x00007300b8d16a11 */ /* 0x000fe400008f0cb9 */
[----:B---3--:R-:W-:Y:S01]  /*82a0*/  @P6 IADD3 R183, P0, R216, UR21, RZ ;  /* 0x00000015d8b76c10 */ /* 0x008fe2000ff1e0ff */
[----:B------:R-:W-:Y:S02]  /*82b0*/  @UP1 UIADD3 UR21, UP0, UR12, 0x80, URZ ;  /* 0x000000800c151890 */ /* 0x000fe4000ff1e03f */
[----:B------:R-:W-:Y:S01]  /*82c0*/  @!PT LDS RZ, [RZ] ;  /* 0x00000000fffff984 */ /* 0x000fe20000000800 */
[----:B------:R-:W-:Y:S01]  /*82d0*/  @!PT LDS RZ, [RZ] ;  /* 0x00000000fffff984 */ /* 0x000fe20000000800 */
[----:B------:R-:W-:Y:S01]  /*82e0*/  @!PT LDS RZ, [RZ] ;  /* 0x00000000fffff984 */ /* 0x000fe20000000800 */
[----:B------:R1:W-:Y:S01]  /*82f0*/  @P6 LDGSTS.E.BYPASS.LTC128B.128 [R245+0x4100], [R208.64], !P5 ;  /* 0x04100000d0f56fae */ /* 0x0003e2000e901d52 */
[----:B------:R-:W-:Y:S01]  /*8300*/  @P6 IADD3.X R184, R131, UR20, RZ, P0, !PT ;  /* 0x0000001483b86c10 */ /* 0x000fe200087fe4ff */
[----:B------:R-:W-:Y:S01]  /*8310*/  @UP1 UIADD3.X UR20, URZ, UR9, URZ, UP0, !UPT ;  /* 0x000000093f141290 */ /* 0x000fe200087fe43f */
[----:B------:R-:W-:Y:S01]  /*8320*/  ISETP.GT.AND P0, PT, R3, RZ, PT ;  /* 0x000000ff0300720c */ /* 0x000fe20003f04270 */
[----:B------:R-:W-:Y:S01]  /*8330*/  UISETP.GT.AND UP0, UPT, UR26, UR24, UPT ;  /* 0x000000181a00728c */ /* 0x000fe2000bf04270 */
[C---:B------:R-:W-:Y:S02]  /*8340*/  @P6 LEA R216, P1, R183.reuse, c[0x0][0x1c8], 0x1 ;  /* 0x00007200b7d86a11 */ /* 0x040fe400078208ff */
[----:B------:R-:W-:Y:S01]  /*8350*/  FSEL R210, R4, -INF , P0 ;  /* 0xff80000004d27808 */ /* 0x000fe20000000000 */
[----:B------:R-:W-:Y:S01]  /*8360*/  UMOV UR26, UR25 ;  /* 0x00000019001a7c82 */ /* 0x000fe20008000000 */
[----:B------:R-:W-:Y:S02]  /*8370*/  ISETP.GT.AND P0, PT, R2, 0x1, PT ;  /* 0x000000010200780c */ /* 0x000fe40003f04270 */
[----:B------:R-:W-:Y:S02]  /*8380*/  @P6 LEA.HI.X R217, R183, c[0x0][0x1cc], R184, 0x1, P1 ;  /* 0x00007300b7d96a11 */ /* 0x000fe400008f0cb8 */
[----:B------:R-:W-:Y:S02]  /*8390*/  FSEL R213, R7, -INF , P0 ;  /* 0xff80000007d57808 */ /* 0x000fe40000000000 */
[----:B------:R-:W-:Y:S01]  /*83a0*/  ISETP.GT.AND P1, PT, R3, 0x1, PT ;  /* 0x000000010300780c */ /* 0x000fe20003f24270 */
[----:B------:R2:W-:Y:S01]  /*83b0*/  @P6 LDGSTS.E.BYPASS.LTC128B.128 [R245+0x6100], [R216.64], !P4 ;  /* 0x06100000d8f56fae */ /* 0x0005e2000e101d52 */
[C---:B------:R-:W-:Y:S02]  /*83c0*/  ISETP.GT.AND P0, PT, R0.reuse, 0x1, PT ;  /* 0x000000010000780c */ /* 0x040fe40003f04270 */
[----:B------:R-:W-:Y:S02]  /*83d0*/  FSEL R211, R5, -INF , P1 ;  /* 0xff80000005d37808 */ /* 0x000fe40000800000 */
[----:B------:R-:W-:Y:S02]  /*83e0*/  FSEL R219, R9, -INF , P0 ;  /* 0xff80000009db7808 */ /* 0x000fe40000000000 */
[C---:B------:R-:W-:Y:S02]  /*83f0*/  ISETP.GT.AND P0, PT, R0.reuse, 0x8, PT ;  /* 0x000000080000780c */ /* 0x040fe40003f04270 */
[----:B------:R-:W-:Y:S02]  /*8400*/  ISETP.GT.AND P1, PT, R0, RZ, PT ;  /* 0x000000ff0000720c */ /* 0x000fe40003f24270 */
[----:B------:R-:W-:Y:S02]  /*8410*/  FSEL R218, R12, -INF , P0 ;  /* 0xff8000000cda7808 */ /* 0x000fe40000000000 */
[----:B------:R-:W-:Y:S02]  /*8420*/  FSEL R220, R8, -INF , P1 ;  /* 0xff80000008dc7808 */ /* 0x000fe40000800000 */
[C---:B------:R-:W-:Y:S02]  /*8430*/  ISETP.GT.AND P1, PT, R182.reuse, 0x1, PT ;  /* 0x00000001b600780c */ /* 0x040fe40003f24270 */
[----:B------:R-:W-:Y:S02]  /*8440*/  ISETP.GT.AND P0, PT, R182, 0x9, PT ;  /* 0x00000009b600780c */ /* 0x000fe40003f04270 */
[----:B------:R-:W-:Y:S02]  /*8450*/  FMNMX.FTZ R185, R210, R180, !PT ;  /* 0x000000b4d2b97209 */ /* 0x000fe40007810000 */
[----:B------:R-:W-:Y:S02]  /*8460*/  FSEL R222, R11, -INF , P1 ;  /* 0xff8000000bde7808 */ /* 0x000fe40000800000 */
[----:B------:R-:W-:Y:S02]  /*8470*/  FSEL R246, R15, -INF , P0 ;  /* 0xff8000000ff67808 */ /* 0x000fe40000000000 */
[----:B------:R-:W-:Y:S02]  /*8480*/  ISETP.GT.AND P0, PT, R2, 0x8, PT ;  /* 0x000000080200780c */ /* 0x000fe40003f04270 */
[----:B------:R-:W-:Y:S02]  /*8490*/  ISETP.GT.AND P1, PT, R182, 0x8, PT ;  /* 0x00000008b600780c */ /* 0x000fe40003f24270 */
[----:B------:R-:W-:Y:S02]  /*84a0*/  FMNMX.FTZ R185, R211, R185, !PT ;  /* 0x000000b9d3b97209 */ /* 0x000fe40007810000 */
[----:B------:R-:W-:Y:S02]  /*84b0*/  FSEL R244, R14, -INF , P1 ;  /* 0xff8000000ef47808 */ /* 0x000fe40000800000 */
[----:B------:R-:W-:Y:S02]  /*84c0*/  FSEL R18, R18, -INF , P0 ;  /* 0xff80000012127808 */ /* 0x000fe40000000000 */
[C---:B------:R-:W-:Y:S02]  /*84d0*/  ISETP.GT.AND P0, PT, R3.reuse, 0x10, PT ;  /* 0x000000100300780c */ /* 0x040fe40003f04270 */
[----:B------:R-:W-:Y:S02]  /*84e0*/  ISETP.GT.AND P1, PT, R3, 0x9, PT ;  /* 0x000000090300780c */ /* 0x000fe40003f24270 */
[----:B------:R-:W-:Y:S02]  /*84f0*/  FSEL R20, R20, -INF , P0 ;  /* 0xff80000014147808 */ /* 0x000fe40000000000 */
[----:B------:R-:W-:Y:S02]  /*8500*/  FSEL R17, R17, -INF , P1 ;  /* 0xff80000011117808 */ /* 0x000fe40000800000 */
[----:B------:R-:W-:Y:S02]  /*8510*/  ISETP.GT.AND P1, PT, R2, 0x10, PT ;  /* 0x000000100200780c */ /* 0x000fe40003f24270 */
[----:B------:R-:W-:Y:S02]  /*8520*/  FMNMX.FTZ R185, R16, R185, !PT ;  /* 0x000000b910b97209 */ /* 0x000fe40007810000 */
[----:B------:R-:W-:Y:S02]  /*8530*/  ISETP.GT.AND P0, PT, R2, 0x11, PT ;  /* 0x000000110200780c */ /* 0x000fe40003f04270 */
[----:B------:R-:W-:Y:S02]  /*8540*/  FSEL R22, R22, -INF , P1 ;  /* 0xff80000016167808 */ /* 0x000fe40000800000 */
[----:B------:R-:W-:Y:S02]  /*8550*/  FSEL R23, R23, -INF , P0 ;  /* 0xff80000017177808 */ /* 0x000fe40000000000 */
[----:B------:R-:W-:Y:S02]  /*8560*/  FMNMX.FTZ R185, R17, R185, !PT ;  /* 0x000000b911b97209 */ /* 0x000fe40007810000 */
[----:B------:R-:W-:Y:S02]  /*8570*/  ISETP.GT.AND P0, PT, R0, 0x10, PT ;  /* 0x000000100000780c */ /* 0x000fe40003f04270 */
        /* <DEDUP_REMOVED lines=8> */
[C---:B------:R-:W-:Y:S02]  /*8600*/  ISETP.GT.AND P0, PT, R3.reuse, 0x19, PT ;  /* 0x000000190300780c */ /* 0x040fe40003f04270 */
[----:B------:R-:W-:Y:S02]  /*8610*/  FSEL R32, R32, -INF , P1 ;  /* 0xff80000020207808 */ /* 0x000fe40000800000 */
[----:B------:R-:W-:Y:S02]  /*8620*/  ISETP.GT.AND P1, PT, R3, 0x20, PT ;  /* 0x000000200300780c */ /* 0x000fe40003f24270 */
        /* <DEDUP_REMOVED lines=8> */
[----:B------:R-:W-:Y:S02]  /*86b0*/  FMNMX.FTZ R185, R37, R185, !PT ;  /* 0x000000b925b97209 */ /* 0x000fe40007810000 */
        /* <DEDUP_REMOVED lines=11> */
[----:B------:R-:W-:Y:S02]  /*8770*/  FMNMX.FTZ R185, R64, R185, !PT ;  /* 0x000000b940b97209 */ /* 0x000fe40007810000 */
[----:B------:R-:W-:Y:S02]  /*8780*/  FMNMX.FTZ R4, R212, R181, !PT ;  /* 0x000000b5d4047209 */ /* 0x000fe40007810000 */
[----:B------:R-:W-:Y:S02]  /*8790*/  FMNMX.FTZ R185, R65, R185, !PT ;  /* 0x000000b941b97209 */ /* 0x000fe40007810000 */
[----:B------:R-:W-:Y:S02]  /*87a0*/  FMNMX.FTZ R4, R213, R4, !PT ;  /* 0x00000004d5047209 */ /* 0x000fe40007810000 */
[----:B------:R-:W-:Y:S01]  /*87b0*/  ISETP.GT.AND P0, PT, R182, 0x19, PT ;  /* 0x00000019b600780c */ /* 0x000fe20003f04270 */
[----:B------:R-:W3:Y:S01]  /*87c0*/  SHFL.BFLY PT, R5, R185, 0x2, 0x1f ;  /* 0x0c401f00b9057f89 */ /* 0x000ee200000e0000 */
[----:B------:R-:W-:Y:S02]  /*87d0*/  FMNMX.FTZ R3, R18, R4, !PT ;  /* 0x0000000412037209 */ /* 0x000fe40007810000 */
[----:B------:R-:W-:Y:S02]  /*87e0*/  FSEL R31, R31, -INF , P0 ;  /* 0xff8000001f1f7808 */ /* 0x000fe40000000000 */
[----:B------:R-:W-:Y:S02]  /*87f0*/  ISETP.GT.AND P0, PT, R2, 0x18, PT ;  /* 0x000000180200780c */ /* 0x000fe40003f04270 */
[----:B------:R-:W-:Y:S02]  /*8800*/  FMNMX.FTZ R3, R19, R3, !PT ;  /* 0x0000000313037209 */ /* 0x000fe40007810000 */
[----:B------:R-:W-:Y:S02]  /*8810*/  FMNMX.FTZ R4, R220, R186, !PT ;  /* 0x000000badc047209 */ /* 0x000fe40007810000 */
[----:B------:R-:W-:Y:S02]  /*8820*/  ISETP.GT.AND P1, PT, R2, 0x19, PT ;  /* 0x000000190200780c */ /* 0x000fe40003f24270 */
[----:B------:R-:W-:Y:S02]  /*8830*/  FSEL R34, R34, -INF , P0 ;  /* 0xff80000022227808 */ /* 0x000fe40000000000 */
[----:B------:R-:W-:Y:S02]  /*8840*/  ISETP.GT.AND P0, PT, R2, 0x21, PT ;  /* 0x000000210200780c */ /* 0x000fe40003f04270 */
[----:B------:R-:W-:Y:S02]  /*8850*/  FMNMX.FTZ R3, R22, R3, !PT ;  /* 0x0000000316037209 */ /* 0x000fe40007810000 */
[----:B------:R-:W-:Y:S02]  /*8860*/  FSEL R39, R39, -INF , P0 ;  /* 0xff80000027277808 */ /* 0x000fe40000000000 */
[----:B------:R-:W-:Y:S02]  /*8870*/  FMNMX.FTZ R4, R219, R4, !PT ;  /* 0x00000004db047209 */ /* 0x000fe40007810000 */
[----:B------:R-:W-:Y:S02]  /*8880*/  FSEL R35, R35, -INF , P1 ;  /* 0xff80000023237808 */ /* 0x000fe40000800000 */
[C---:B------:R-:W-:Y:S02]  /*8890*/  ISETP.GT.AND P1, PT, R2.reuse, 0x20, PT ;  /* 0x000000200200780c */ /* 0x040fe40003f24270 */
[----:B------:R-:W-:Y:S02]  /*88a0*/  ISETP.GT.AND P0, PT, R2, 0x29, PT ;  /* 0x000000290200780c */ /* 0x000fe40003f04270 */
[----:B------:R-:W-:Y:S02]  /*88b0*/  FMNMX.FTZ R3, R23, R3, !PT ;  /* 0x0000000317037209 */ /* 0x000fe40007810000 */
[----:B------:R-:W-:Y:S02]  /*88c0*/  FSEL R38, R38, -INF , P1 ;  /* 0xff80000026267808 */ /* 0x000fe40000800000 */
[----:B------:R-:W-:Y:S02]  /*88d0*/  FMNMX.FTZ R4, R218, R4, !PT ;  /* 0x00000004da047209 */ /* 0x000fe40007810000 */
[C---:B------:R-:W-:Y:S02]  /*88e0*/  ISETP.GT.AND P1, PT, R2.reuse, 0x28, PT ;  /* 0x000000280200780c */ /* 0x040fe40003f24270 */
[----:B------:R-:W-:Y:S02]  /*88f0*/  FSEL R51, R51, -INF , P0 ;  /* 0xff80000033337808 */ /* 0x000fe40000000000 */
[----:B------:R-:W-:Y:S02]  /*8900*/  ISETP.GT.AND P0, PT, R2, 0x30, PT ;  /* 0x000000300200780c */ /* 0x000fe40003f04270 */
[----:B------:R-:W-:Y:S02]  /*8910*/  FMNMX.FTZ R3, R34, R3, !PT ;  /* 0x0000000322037209 */ /* 0x000fe40007810000 */
[----:B------:R-:W-:Y:S02]  /*8920*/  FSEL R54, R54, -INF , P0 ;  /* 0xff80000036367808 */ /* 0x000fe40000000000 */
[----:B------:R-:W-:Y:S02]  /*8930*/  FSEL R50, R50, -INF , P1 ;  /* 0xff80000032327808 */ /* 0x000fe40000800000 */
[C---:B------:R-:W-:Y:S02]  /*8940*/  ISETP.GT.AND P1, PT, R2.reuse, 0x38, PT ;  /* 0x000000380200780c */ /* 0x040fe40003f24270 */
[----:B------:R-:W-:Y:S02]  /*8950*/  ISETP.GT.AND P0, PT, R2, 0x39, PT ;  /* 0x000000390200780c */ /* 0x000fe40003f04270 */
        /* <DEDUP_REMOVED lines=8> */
[----:B------:R-:W-:Y:S02]  /*89e0*/  FSEL R67, R67, -INF , P0 ;  /* 0xff80000043437808 */ /* 0x000fe40000000000 */
[----:B------:R-:W-:Y:S02]  /*89f0*/  FMNMX.FTZ R2, R28, R2, !PT ;  /* 0x000000021c027209 */ /* 0x000fe40007810000 */
[----:B------:R-:W-:Y:S02]  /*8a00*/  ISETP.GT.AND P0, PT, R0, 0x20, PT ;  /* 0x000000200000780c */ /* 0x000fe40003f04270 */
[----:B------:R-:W-:Y:S02]  /*8a10*/  FMNMX.FTZ R184, R50, R3, !PT ;  /* 0x0000000332b87209 */ /* 0x000fe40007810000 */
[----:B------:R-:W-:Y:S02]  /*8a20*/  FMNMX.FTZ R3, R223, R187, !PT ;  /* 0x000000bbdf037209 */ /* 0x000fe40007810000 */
        /* <DEDUP_REMOVED lines=13> */
[C---:B------:R-:W-:Y:S02]  /*8b00*/  ISETP.GT.AND P0, PT, R0.reuse, 0x38, PT ;  /* 0x000000380000780c */ /* 0x040fe40003f04270 */
[----:B------:R-:W-:Y:S02]  /*8b10*/  ISETP.GT.AND P1, PT, R0, 0x31, PT ;  /* 0x000000310000780c */ /* 0x000fe40003f24270 */
[----:B------:R-:W-:Y:S02]  /*8b20*/  FMNMX.FTZ R0, R45, R2, !PT ;  /* 0x000000022d007209 */ /* 0x000fe40007810000 */
[----:B------:R-:W-:Y:S02]  /*8b30*/  FMNMX.FTZ R2, R26, R3, !PT ;  /* 0x000000031a027209 */ /* 0x000fe40007810000 */
[----:B---3--:R-:W-:Y:S02]  /*8b40*/  FMNMX.FTZ R185, R185, R4, !PT ;  /* 0x00000004b9b97209 */ /* 0x008fe40007810000 */
[----:B------:R-:W-:Y:S02]  /*8b50*/  FSEL R60, R60, -INF , P0 ;  /* 0xff8000003c3c7808 */ /* 0x000fe40000000000 */
[----:B------:R-:W-:Y:S01]  /*8b60*/  ISETP.GT.AND P0, PT, R182, 0x21, PT ;  /* 0x00000021b600780c */ /* 0x000fe20003f04270 */
[----:B------:R-:W-:Y:S01]  /*8b70*/  FMUL.FTZ R8, R185, c[0x0][0x2d0] ;  /* 0x0000b400b9087a20 */ /* 0x000fe20000410000 */
[----:B------:R-:W-:Y:S02]  /*8b80*/  FMNMX.FTZ R2, R27, R2, !PT ;  /* 0x000000021b027209 */ /* 0x000fe40007810000 */
[----:B------:R-:W-:Y:S02]  /*8b90*/  FSEL R43, R43, -INF , P0 ;  /* 0xff8000002b2b7808 */ /* 0x000fe40000000000 */
[----:B------:R-:W-:Y:S02]  /*8ba0*/  FSETP.NEU.FTZ.AND P0, PT, R185, -INF , PT ;  /* 0xff800000b900780b */ /* 0x000fe40003f1d000 */
[----:B------:R-:W-:Y:S02]  /*8bb0*/  FSEL R57, R57, -INF , P1 ;  /* 0xff80000039397808 */ /* 0x000fe40000800000 */
[----:B------:R-:W-:Y:S02]  /*8bc0*/  FMNMX.FTZ R2, R30, R2, !PT ;  /* 0x000000021e027209 */ /* 0x000fe40007810000 */
[----:B------:R-:W-:Y:S02]  /*8bd0*/  ISETP.GT.AND P1, PT, R182, 0x20, PT ;  /* 0x00000020b600780c */ /* 0x000fe40003f24270 */
[----:B------:R-:W-:Y:S02]  /*8be0*/  FSEL R8, R8, RZ, P0 ;  /* 0x000000ff08087208 */ /* 0x000fe40000000000 */
[----:B------:R-:W-:Y:S02]  /*8bf0*/  FMNMX.FTZ R2, R31, R2, !PT ;  /* 0x000000021f027209 */ /* 0x000fe40007810000 */
[----:B------:R-:W-:Y:S01]  /*8c00*/  FSEL R42, R42, -INF , P1 ;  /* 0xff8000002a2a7808 */ /* 0x000fe20000800000 */
[--C-:B------:R-:W-:Y:S01]  /*8c10*/  FFMA.FTZ R224, R37, c[0x0][0x2d0], -R8.reuse ;  /* 0x0000b40025e07a23 */ /* 0x100fe20000010808 */
[----:B------:R-:W-:Y:S01]  /*8c20*/  FMNMX.FTZ R184, R51, R184, !PT ;  /* 0x000000b833b87209 */ /* 0x000fe20007810000 */
[--C-:B------:R-:W-:Y:S01]  /*8c30*/  FFMA.FTZ R239, R48, c[0x0][0x2d0], -R8.reuse ;  /* 0x0000b40030ef7a23 */ /* 0x100fe20000010808 */
[----:B------:R-:W-:Y:S01]  /*8c40*/  FMNMX.FTZ R3, R42, R2, !PT ;  /* 0x000000022a037209 */ /* 0x000fe20007810000 */
[--C-:B------:R-:W-:Y:S01]  /*8c50*/  FFMA.FTZ R2, R210, c[0x0][0x2d0], -R8.reuse ;  /* 0x0000b400d2027a23 */ /* 0x100fe20000010808 */
[----:B------:R-:W-:Y:S01]  /*8c60*/  FMNMX.FTZ R184, R54, R184, !PT ;  /* 0x000000b836b87209 */ /* 0x000fe20007810000 */
[--C-:B------:R-:W-:Y:S01]  /*8c70*/  FFMA.FTZ R235, R36, c[0x0][0x2d0], -R8.reuse ;  /* 0x0000b40024eb7a23 */ /* 0x100fe20000010808 */
[----:B------:R-:W-:Y:S01]  /*8c80*/  ISETP.GT.AND P1, PT, R182, 0x29, PT ;  /* 0x00000029b600780c */ /* 0x000fe20003f24270 */
[----:B------:R3:W-:Y:S01]  /*8c90*/  MUFU.EX2 R247, R2 ;  /* 0x0000000200f77308 */ /* 0x0007e20000000800 */
[----:B------:R-:W-:Y:S01]  /*8ca0*/  FMNMX.FTZ R184, R55, R184, !PT ;  /* 0x000000b837b87209 */ /* 0x000fe20007810000 */
[--C-:B------:R-:W-:Y:S01]  /*8cb0*/  FFMA.FTZ R250, R32, c[0x0][0x2d0], -R8.reuse ;  /* 0x0000b40020fa7a23 */ /* 0x100fe20000010808 */
[----:B------:R-:W-:Y:S01]  /*8cc0*/  FMNMX.FTZ R3, R43, R3, !PT ;  /* 0x000000032b037209 */ /* 0x000fe20007810000 */
[--C-:B------:R-:W-:Y:S01]  /*8cd0*/  FFMA.FTZ R48, R52, c[0x0][0x2d0], -R8.reuse ;  /* 0x0000b40034307a23 */ /* 0x100fe20000010808 */
[----:B------:R-:W-:Y:S01]  /*8ce0*/  FMNMX.FTZ R184, R66, R184, !PT ;  /* 0x000000b842b87209 */ /* 0x000fe20007810000 */
[--C-:B------:R-:W-:Y:S01]  /*8cf0*/  FFMA.FTZ R131, R49, c[0x0][0x2d0], -R8.reuse ;  /* 0x0000b40031837a23 */ /* 0x100fe20000010808 */
[----:B------:R-:W-:Y:S02]  /*8d00*/  FSEL R47, R47, -INF , P1 ;  /* 0xff8000002f2f7808 */ /* 0x000fe40000800000 */
[----:B------:R-:W-:Y:S02]  /*8d10*/  FMNMX.FTZ R184, R67, R184, !PT ;  /* 0x000000b843b87209 */ /* 0x000fe40007810000 */
[----:B------:R-:W-:Y:S02]  /*8d20*/  FMNMX.FTZ R3, R46, R3, !PT ;  /* 0x000000032e037209 */ /* 0x000fe40007810000 */
[----:B------:R-:W-:Y:S01]  /*8d30*/  FMNMX.FTZ R0, R56, R0, !PT ;  /* 0x0000000038007209 */ /* 0x000fe20007810000 */
[----:B------:R-:W4:Y:S01]  /*8d40*/  SHFL.BFLY PT, R5, R184, 0x2, 0x1f ;  /* 0x0c401f00b8057f89 */ /* 0x000f2200000e0000 */
[----:B------:R-:W-:Y:S02]  /*8d50*/  FMNMX.FTZ R3, R47, R3, !PT ;  /* 0x000000032f037209 */ /* 0x000fe40007810000 */
[----:B------:R-:W-:Y:S02]  /*8d60*/  FMNMX.FTZ R0, R57, R0, !PT ;  /* 0x0000000039007209 */ /* 0x000fe40007810000 */
[----:B------:R-:W-:Y:S02]  /*8d70*/  ISETP.GT.AND P1, PT, R182, 0x31, PT ;  /* 0x00000031b600780c */ /* 0x000fe40003f24270 */
[----:B------:R-:W-:Y:S02]  /*8d80*/  FMNMX.FTZ R0, R60, R0, !PT ;  /* 0x000000003c007209 */ /* 0x000fe40007810000 */
[----:B------:R-:W-:Y:S01]  /*8d90*/  FSEL R59, R59, -INF , P1 ;  /* 0xff8000003b3b7808 */ /* 0x000fe20000800000 */
[--C-:B---3--:R-:W-:Y:S01]  /*8da0*/  FFMA.FTZ R2, R211, c[0x0][0x2d0], -R8.reuse ;  /* 0x0000b400d3027a23 */ /* 0x108fe20000010808 */
[----:B------:R-:W-:Y:S02]  /*8db0*/  FMNMX.FTZ R0, R61, R0, !PT ;  /* 0x000000003d007209 */ /* 0x000fe40007810000 */
[----:B------:R-:W-:Y:S01]  /*8dc0*/  ISETP.GT.AND P1, PT, R182, 0x39, PT ;  /* 0x00000039b600780c */ /* 0x000fe20003f24270 */
[----:B------:R3:W1:Y:S02]  /*8dd0*/  MUFU.EX2 R248, R2 ;  /* 0x0000000200f87308 */ /* 0x0006640000000800 */
[----:B------:R-:W1:Y:S01]  /*8de0*/  SHFL.BFLY PT, R183, R0, 0x2, 0x1f ;  /* 0x0c401f0000b77f89 */ /* 0x000e6200000e0000 */
[----:B------:R-:W-:Y:S01]  /*8df0*/  FSEL R6, R63, -INF , P1 ;  /* 0xff8000003f067808 */ /* 0x000fe20000800000 */
[--C-:B------:R-:W-:Y:S01]  /*8e00*/  FFMA.FTZ R63, R33, c[0x0][0x2d0], -R8.reuse ;  /* 0x0000b400213f7a23 */ /* 0x100fe20000010808 */
[----:B----4-:R-:W-:Y:S05]  /*8e10*/  FMNMX.FTZ R184, R184, R5, !PT ;  /* 0x00000005b8b87209 */ /* 0x010fea0007810000 */
[----:B------:R-:W4:Y:S01]  /*8e20*/  SHFL.BFLY PT, R4, R184, 0x1, 0x1f ;  /* 0x0c201f00b8047f89 */ /* 0x000f2200000e0000 */
[----:B---3--:R-:W-:Y:S01]  /*8e30*/  FMNMX.FTZ R2, R58, R3, !PT ;  /* 0x000000033a027209 */ /* 0x008fe20007810000 */
[--C-:B------:R-:W-:Y:S01]  /*8e40*/  FFMA.FTZ R3, R16, c[0x0][0x2d0], -R8.reuse ;  /* 0x0000b40010037a23 */ /* 0x100fe20000010808 */
[----:B-1----:R-:W-:Y:S02]  /*8e50*/  FMNMX.FTZ R183, R0, R183, !PT ;  /* 0x000000b700b77209 */ /* 0x002fe40007810000 */
[----:B------:R-:W-:Y:S01]  /*8e60*/  FMNMX.FTZ R2, R59, R2, !PT ;  /* 0x000000023b027209 */ /* 0x000fe20007810000 */
[----:B------:R1:W3:Y:S01]  /*8e70*/  MUFU.EX2 R233, R3 ;  /* 0x0000000300e97308 */ /* 0x0002e20000000800 */
[----:B------:R-:W-:Y:S01]  /*8e80*/  F2FP.BF16.PACK_AB R204, R248, R247 ;  /* 0x000000f7f8cc723e */ /* 0x000fe200000010ff */
[----:B------:R-:W2:Y:S01]  /*8e90*/  SHFL.BFLY PT, R9, R183, 0x1, 0x1f ;  /* 0x0c201f00b7097f89 */ /* 0x000ea200000e0000 */
[----:B------:R-:W-:Y:S04]  /*8ea0*/  FMNMX.FTZ R0, R62, R2, !PT ;  /* 0x000000023e007209 */ /* 0x000fe80007810000 */
[----:B------:R-:W-:Y:S02]  /*8eb0*/  FMNMX.FTZ R0, R6, R0, !PT ;  /* 0x0000000006007209 */ /* 0x000fe40007810000 */
[----:B----4-:R-:W-:Y:S03]  /*8ec0*/  FMNMX.FTZ R184, R184, R4, !PT ;  /* 0x00000004b8b87209 */ /* 0x010fe60007810000 */
[----:B------:R-:W4:Y:S01]  /*8ed0*/  SHFL.BFLY PT, R2, R0, 0x2, 0x1f ;  /* 0x0c401f0000027f89 */ /* 0x000f2200000e0000 */
[----:B------:R-:W-:Y:S01]  /*8ee0*/  @P6 IADD3 R4, P1, R208, UR22, RZ ;  /* 0x00000016d0046c10 */ /* 0x000fe2000ff3e0ff */
[C---:B------:R-:W-:Y:S01]  /*8ef0*/  FMUL.FTZ R7, R184.reuse, c[0x0][0x2d0] ;  /* 0x0000b400b8077a20 */ /* 0x040fe20000410000 */
[----:B------:R-:W-:Y:S02]  /*8f00*/  FSETP.NEU.FTZ.AND P2, PT, R184, -INF , PT ;  /* 0xff800000b800780b */ /* 0x000fe40003f5d000 */
[----:B------:R-:W-:Y:S02]  /*8f10*/  @P6 IADD3.X R5, R209, UR23, RZ, P1, !PT ;  /* 0x00000017d1056c10 */ /* 0x000fe40008ffe4ff */
[----:B------:R-:W-:Y:S02]  /*8f20*/  FSEL R7, R7, RZ, P2 ;  /* 0x000000ff07077208 */ /* 0x000fe40001000000 */
[C---:B------:R-:W-:Y:S01]  /*8f30*/  @P6 IADD3 R10, P1, R4.reuse, UR22, RZ ;  /* 0x00000016040a6c10 */ /* 0x040fe2000ff3e0ff */
[----:B------:R4:W-:Y:S01]  /*8f40*/  @P6 LDGSTS.E.BYPASS.LTC128B.128 [R245+0x4900], [R4.64], !P5 ;  /* 0x0490000004f56fae */ /* 0x0009e2000e901d52 */
[----:B-1----:R-:W-:Y:S02]  /*8f50*/  FFMA.FTZ R3, R17, c[0x0][0x2d0], -R8 ;  /* 0x0000b40011037a23 */ /* 0x002fe40000010808 */
[----:B------:R-:W-:Y:S01]  /*8f60*/  @P6 IADD3.X R11, R5, UR23, RZ, P1, !PT ;  /* 0x00000017050b6c10 */ /* 0x000fe20008ffe4ff */
[----:B--2---:R-:W-:Y:S01]  /*8f70*/  FFMA.FTZ R217, R23, c[0x0][0x2d0], -R7 ;  /* 0x0000b40017d97a23 */ /* 0x004fe20000010807 */
[----:B------:R1:W2:Y:S01]  /*8f80*/  MUFU.EX2 R241, R3 ;  /* 0x0000000300f17308 */ /* 0x0002a20000000800 */
[----:B------:R-:W-:Y:S01]  /*8f90*/  @P6 IADD3 R14, P1, R4, UR21, RZ ;  /* 0x00000015040e6c10 */ /* 0x000fe2000ff3e0ff */
[----:B---3--:R-:W-:Y:S01]  /*8fa0*/  IMAD.MOV.U32 R33, RZ, RZ, R233 ;  /* 0x000000ffff217224 */ /* 0x008fe200078e00e9 */
[----:B------:R3:W-:Y:S01]  /*8fb0*/  @P6 LDGSTS.E.BYPASS.LTC128B.128 [R245+0x6900], [R4.64+0x80], !P4 ;  /* 0x0690008004f56fae */ /* 0x0007e2000e101d52 */
[----:B------:R-:W-:Y:S01]  /*8fc0*/  FMNMX.FTZ R183, R183, R9, !PT ;  /* 0x00000009b7b77209 */ /* 0x000fe20007810000 */
[----:B------:R-:W-:Y:S01]  /*8fd0*/  FFMA.FTZ R49, R54, c[0x0][0x2d0], -R7 ;  /* 0x0000b40036317a23 */ /* 0x000fe20000010807 */
[----:B------:R-:W-:Y:S01]  /*8fe0*/  @P6 IADD3.X R15, R5, UR20, RZ, P1, !PT ;  /* 0x00000014050f6c10 */ /* 0x000fe20008ffe4ff */
[----:B------:R-:W-:Y:S01]  /*8ff0*/  IMAD.MOV.U32 R54, RZ, RZ, R131 ;  /* 0x000000ffff367224 */ /* 0x000fe200078e0083 */
[----:B----4-:R-:W-:Y:S01]  /*9000*/  FMNMX.FTZ R0, R0, R2, !PT ;  /* 0x0000000200007209 */ /* 0x010fe20007810000 */
[--C-:B------:R-:W-:Y:S01]  /*9010*/  FFMA.FTZ R2, R18, c[0x0][0x2d0], -R7.reuse ;  /* 0x0000b40012027a23 */ /* 0x100fe20000010807 */
[----:B------:R-:W-:Y:S01]  /*9020*/  @P6 IADD3 R16, P1, R10, UR22, RZ ;  /* 0x000000160a106c10 */ /* 0x000fe2000ff3e0ff */
[----:B------:R4:W-:Y:S01]  /*9030*/  @P6 LDGSTS.E.BYPASS.LTC128B.128 [R245+0x5100], [R10.64], !P5 ;  /* 0x051000000af56fae */ /* 0x0009e2000e901d52 */
[--C-:B------:R-:W-:Y:S01]  /*9040*/  FFMA.FTZ R131, R55, c[0x0][0x2d0], -R7.reuse ;  /* 0x0000b40037837a23 */ /* 0x100fe20000010807 */
[----:B------:R-:W4:Y:S01]  /*9050*/  MUFU.EX2 R231, R2 ;  /* 0x0000000200e77308 */ /* 0x000f220000000800 */
[----:B------:R-:W-:Y:S01]  /*9060*/  @P6 IADD3.X R17, R11, UR23, RZ, P1, !PT ;  /* 0x000000170b116c10 */ /* 0x000fe20008ffe4ff */
[--C-:B------:R-:W-:Y:S01]  /*9070*/  FFMA.FTZ R66, R66, c[0x0][0x2d0], -R7.reuse ;  /* 0x0000b40042427a23 */ /* 0x100fe20000010807 */
[----:B------:R-:W-:Y:S01]  /*9080*/  @P6 IADD3 R12, P1, R10, UR21, RZ ;  /* 0x000000150a0c6c10 */ /* 0x000fe2000ff3e0ff */
[--C-:B------:R-:W-:Y:S02]  /*9090*/  FFMA.FTZ R67, R67, c[0x0][0x2d0], -R7.reuse ;  /* 0x0000b40043437a23 */ /* 0x100fe40000010807 */
[----:B------:R4:W-:Y:S01]  /*90a0*/  @P6 LDGSTS.E.BYPASS.LTC128B.128 [R245+0x7100], [R14.64], !P4 ;  /* 0x071000000ef56fae */ /* 0x0009e2000e101d52 */
[----:B------:R-:W-:Y:S02]  /*90b0*/  @P6 IADD3.X R13, R11, UR20, RZ, P1, !PT ;  /* 0x000000140b0d6c10 */ /* 0x000fe40008ffe4ff */
[----:B------:R-:W-:Y:S01]  /*90c0*/  FSETP.NEU.FTZ.AND P1, PT, R183, -INF , PT ;  /* 0xff800000b700780b */ /* 0x000fe20003f3d000 */
[----:B-1----:R-:W-:Y:S02]  /*90d0*/  FFMA.FTZ R3, R212, c[0x0][0x2d0], -R7 ;  /* 0x0000b400d4037a23 */ /* 0x002fe40000010807 */
[----:B--2---:R-:W-:Y:S02]  /*90e0*/  IMAD.MOV.U32 R52, RZ, RZ, R241 ;  /* 0x000000ffff347224 */ /* 0x004fe400078e00f1 */
[----:B------:R1:W-:Y:S01]  /*90f0*/  @P6 LDGSTS.E.BYPASS.LTC128B.128 [R245+0x5900], [R16.64], !P5 ;  /* 0x0590000010f56fae */ /* 0x0003e2000e901d52 */
[----:B------:R2:W-:Y:S01]  /*9100*/  MUFU.EX2 R214, R3 ;  /* 0x0000000300d67308 */ /* 0x0005e20000000800 */
[----:B---3--:R-:W-:Y:S02]  /*9110*/  FSEL R4, R185, RZ, P0 ;  /* 0x000000ffb9047208 */ /* 0x008fe40000000000 */
[----:B------:R-:W-:Y:S03]  /*9120*/  F2FP.BF16.PACK_AB R206, R52, R33 ;  /* 0x0000002134ce723e */ /* 0x000fe600000010ff */
[----:B------:R-:W-:Y:S01]  /*9130*/  FADD.FTZ R5, -R4, R180 ;  /* 0x000000b404057221 */ /* 0x000fe20000010100 */
[----:B------:R3:W-:Y:S01]  /*9140*/  @P6 LDGSTS.E.BYPASS.LTC128B.128 [R245+0x7900], [R12.64], !P4 ;  /* 0x079000000cf56fae */ /* 0x0007e2000e101d52 */
[----:B----4-:R-:W-:Y:S02]  /*9150*/  IMAD.MOV.U32 R32, RZ, RZ, R231 ;  /* 0x000000ffff207224 */ /* 0x010fe400078e00e7 */
[----:B------:R-:W-:Y:S05]  /*9160*/  FMUL.FTZ R10, R183, c[0x0][0x2d0] ;  /* 0x0000b400b70a7a20 */ /* 0x000fea0000410000 */
[----:B------:R-:W4:Y:S01]  /*9170*/  SHFL.BFLY PT, R2, R0, 0x1, 0x1f ;  /* 0x0c201f0000027f89 */ /* 0x000f2200000e0000 */
[----:B------:R-:W-:Y:S01]  /*9180*/  FSEL R10, R10, RZ, P1 ;  /* 0x000000ff0a0a7208 */ /* 0x000fe20000800000 */
[--C-:B------:R-:W-:Y:S02]  /*9190*/  FFMA.FTZ R15, R50, c[0x0][0x2d0], -R7.reuse ;  /* 0x0000b400320f7a23 */ /* 0x100fe40000010807 */
[--C-:B------:R-:W-:Y:S02]  /*91a0*/  FFMA.FTZ R14, R38, c[0x0][0x2d0], -R7.reuse ;  /* 0x0000b400260e7a23 */ /* 0x100fe40000010807 */
[--C-:B------:R-:W-:Y:S02]  /*91b0*/  FFMA.FTZ R231, R61, c[0x0][0x2d0], -R10.reuse ;  /* 0x0000b4003de77a23 */ /* 0x100fe4000001080a */
[--C-:B--2---:R-:W-:Y:S01]  /*91c0*/  FFMA.FTZ R3, R213, c[0x0][0x2d0], -R7.reuse ;  /* 0x0000b400d5037a23 */ /* 0x104fe20000010807 */
[----:B------:R-:W0:Y:S01]  /*91d0*/  LDGDEPBAR ;  /* 0x00000000000079af */ /* 0x000e220000000000 */
[--C-:B------:R-:W-:Y:S02]  /*91e0*/  FFMA.FTZ R56, R56, c[0x0][0x2d0], -R10.reuse ;  /* 0x0000b40038387a23 */ /* 0x100fe4000001080a */
[----:B------:R2:W1:Y:S01]  /*91f0*/  MUFU.EX2 R215, R3 ;  /* 0x0000000300d77308 */ /* 0x0004620000000800 */
[--C-:B------:R-:W-:Y:S02]  /*9200*/  FFMA.FTZ R40, R40, c[0x0][0x2d0], -R10.reuse ;  /* 0x0000b40028287a23 */ /* 0x100fe4000001080a */
[--C-:B------:R-:W-:Y:S02]  /*9210*/  FFMA.FTZ R41, R41, c[0x0][0x2d0], -R10.reuse ;  /* 0x0000b40029297a23 */ /* 0x100fe4000001080a */
[----:B------:R-:W-:Y:S02]  /*9220*/  FFMA.FTZ R45, R45, c[0x0][0x2d0], -R10 ;  /* 0x0000b4002d2d7a23 */ /* 0x000fe4000001080a */
[--C-:B---3--:R-:W-:Y:S02]  /*9230*/  FFMA.FTZ R13, R39, c[0x0][0x2d0], -R7.reuse ;  /* 0x0000b400270d7a23 */ /* 0x108fe40000010807 */
[----:B------:R-:W-:Y:S01]  /*9240*/  FFMA.FTZ R12, R64, c[0x0][0x2d0], -R8 ;  /* 0x0000b400400c7a23 */ /* 0x000fe20000010808 */
[----:B------:R-:W-:Y:S01]  /*9250*/  LDSM.16.MT88.4 R36, [R226+0x100] ;  /* 0x00010000e224783b */ /* 0x000fe20000004200 */
[----:B------:R-:W-:Y:S01]  /*9260*/  FFMA.FTZ R64, R34, c[0x0][0x2d0], -R7 ;  /* 0x0000b40022407a23 */ /* 0x000fe20000010807 */
[----:B----4-:R-:W-:Y:S01]  /*9270*/  FMNMX.FTZ R182, R0, R2, !PT ;  /* 0x0000000200b67209 */ /* 0x010fe20007810000 */
[--C-:B------:R-:W-:Y:S01]  /*9280*/  FFMA.FTZ R0, R221, c[0x0][0x2d0], -R10.reuse ;  /* 0x0000b400dd007a23 */ /* 0x100fe2000001080a */
[----:B------:R-:W-:Y:S01]  /*9290*/  FSEL R2, R183, RZ, P1 ;  /* 0x000000ffb7027208 */ /* 0x000fe20000800000 */
[----:B------:R-:W-:Y:S01]  /*92a0*/  FFMA.FTZ R221, R25, c[0x0][0x2d0], -R10 ;  /* 0x0000b40019dd7a23 */ /* 0x000fe2000001080a */
[C---:B------:R-:W-:Y:S01]  /*92b0*/  FSETP.NEU.FTZ.AND P0, PT, R182.reuse, -INF , PT ;  /* 0xff800000b600780b */ /* 0x040fe20003f1d000 */
[----:B------:R3:W-:Y:S01]  /*92c0*/  MUFU.EX2 R242, R0 ;  /* 0x0000000000f27308 */ /* 0x0007e20000000800 */
[----:B------:R-:W-:Y:S02]  /*92d0*/  FMUL.FTZ R9, R182, c[0x0][0x2d0] ;  /* 0x0000b400b6097a20 */ /* 0x000fe40000410000 */
[----:B------:R-:W-:Y:S02]  /*92e0*/  IMAD.MOV.U32 R55, RZ, RZ, R15 ;  /* 0x000000ffff377224 */ /* 0x000fe400078e000f */
[----:B------:R-:W-:Y:S01]  /*92f0*/  IMAD.MOV.U32 R61, RZ, RZ, R14 ;  /* 0x000000ffff3d7224 */ /* 0x000fe200078e000e */
[----:B------:R-:W-:Y:S01]  /*9300*/  FSEL R9, R9, RZ, P0 ;  /* 0x000000ff09097208 */ /* 0x000fe20000000000 */
[----:B--2---:R-:W-:Y:S01]  /*9310*/  FFMA.FTZ R3, R19, c[0x0][0x2d0], -R7 ;  /* 0x0000b40013037a23 */ /* 0x004fe20000010807 */
[----:B-1----:R-:W-:Y:S03]  /*9320*/  F2FP.BF16.PACK_AB R205, R215, R214 ;  /* 0x000000d6d7cd723e */ /* 0x002fe600000010ff */
[----:B------:R1:W2:Y:S01]  /*9330*/  MUFU.EX2 R240, R3 ;  /* 0x0000000300f07308 */ /* 0x0002a20000000800 */
[--C-:B------:R-:W-:Y:S02]  /*9340*/  FFMA.FTZ R11, R244, c[0x0][0x2d0], -R9.reuse ;  /* 0x0000b400f40b7a23 */ /* 0x100fe40000010809 */
[--C-:B------:R-:W-:Y:S02]  /*9350*/  FFMA.FTZ R233, R58, c[0x0][0x2d0], -R9.reuse ;  /* 0x0000b4003ae97a23 */ /* 0x100fe40000010809 */
[--C-:B------:R-:W-:Y:S02]  /*9360*/  FFMA.FTZ R216, R26, c[0x0][0x2d0], -R9.reuse ;  /* 0x0000b4001ad87a23 */ /* 0x100fe40000010809 */
[--C-:B------:R-:W-:Y:S02]  /*9370*/  FFMA.FTZ R241, R62, c[0x0][0x2d0], -R9.reuse ;  /* 0x0000b4003ef17a23 */ /* 0x100fe40000010809 */
[--C-:B------:R-:W-:Y:S01]  /*9380*/  FFMA.FTZ R244, R29, c[0x0][0x2d0], -R10.reuse ;  /* 0x0000b4001df47a23 */ /* 0x100fe2000001080a */
[----:B------:R4:W-:Y:S01]  /*9390*/  MUFU.EX2 R249, R11 ;  /* 0x0000000b00f97308 */ /* 0x0009e20000000800 */
[--C-:B------:R-:W-:Y:S02]  /*93a0*/  FFMA.FTZ R42, R42, c[0x0][0x2d0], -R9.reuse ;  /* 0x0000b4002a2a7a23 */ /* 0x100fe40000010809 */
[--C-:B---3--:R-:W-:Y:S02]  /*93b0*/  FFMA.FTZ R0, R223, c[0x0][0x2d0], -R9.reuse ;  /* 0x0000b400df007a23 */ /* 0x108fe40000010809 */
[--C-:B------:R-:W-:Y:S02]  /*93c0*/  FFMA.FTZ R46, R46, c[0x0][0x2d0], -R9.reuse ;  /* 0x0000b4002e2e7a23 */ /* 0x100fe40000010809 */
[--C-:B------:R-:W-:Y:S03]  /*93d0*/  FFMA.FTZ R47, R47, c[0x0][0x2d0], -R9.reuse ;  /* 0x0000b4002f2f7a23 */ /* 0x100fe60000010809 */
[----:B------:R3:W-:Y:S01]  /*93e0*/  MUFU.EX2 R212, R0 ;  /* 0x0000000000d47308 */ /* 0x0007e20000000800 */
[----:B-1----:R-:W-:Y:S02]  /*93f0*/  FFMA.FTZ R3, R220, c[0x0][0x2d0], -R10 ;  /* 0x0000b400dc037a23 */ /* 0x002fe4000001080a */
[----:B------:R-:W-:Y:S02]  /*9400*/  FFMA.FTZ R220, R20, c[0x0][0x2d0], -R8 ;  /* 0x0000b40014dc7a23 */ /* 0x000fe40000010808 */
[----:B--2---:R-:W-:Y:S05]  /*9410*/  IMAD.MOV.U32 R50, RZ, RZ, R240 ;  /* 0x000000ffff327224 */ /* 0x004fea00078e00f0 */
[----:B------:R1:W-:Y:S01]  /*9420*/  MUFU.EX2 R213, R3 ;  /* 0x0000000300d57308 */ /* 0x0003e20000000800 */
[----:B------:R-:W-:Y:S01]  /*9430*/  FFMA.FTZ R240, R59, c[0x0][0x2d0], -R9 ;  /* 0x0000b4003bf07a23 */ /* 0x000fe20000010809 */
[----:B------:R-:W-:Y:S01]  /*9440*/  F2FP.BF16.PACK_AB R207, R50, R32 ;  /* 0x0000002032cf723e */ /* 0x000fe200000010ff */
[--C-:B----4-:R-:W-:Y:S02]  /*9450*/  FFMA.FTZ R11, R53, c[0x0][0x2d0], -R8.reuse ;  /* 0x0000b400350b7a23 */ /* 0x110fe40000010808 */
[----:B------:R-:W-:Y:S02]  /*9460*/  FFMA.FTZ R53, R65, c[0x0][0x2d0], -R8 ;  /* 0x0000b40041357a23 */ /* 0x000fe40000010808 */
[----:B------:R-:W-:Y:S01]  /*9470*/  FFMA.FTZ R65, R35, c[0x0][0x2d0], -R7 ;  /* 0x0000b40023417a23 */ /* 0x000fe20000010807 */
[----:B------:R-:W-:Y:S01]  /*9480*/  MOV R35, R12 ;  /* 0x0000000c00237202 */ /* 0x000fe20000000f00 */
[----:B------:R-:W-:Y:S02]  /*9490*/  IMAD.MOV.U32 R34, RZ, RZ, R11 ;  /* 0x000000ffff227224 */ /* 0x000fe400078e000b */
[----:B---3--:R-:W-:Y:S02]  /*94a0*/  FFMA.FTZ R0, R222, c[0x0][0x2d0], -R9 ;  /* 0x0000b400de007a23 */ /* 0x008fe40000010809 */
[--C-:B------:R-:W-:Y:S02]  /*94b0*/  FFMA.FTZ R222, R24, c[0x0][0x2d0], -R10.reuse ;  /* 0x0000b40018de7a23 */ /* 0x100fe4000001080a */
[----:B------:R2:W3:Y:S01]  /*94c0*/  MUFU.EX2 R223, R0 ;  /* 0x0000000000df7308 */ /* 0x0004e20000000800 */
[----:B-1----:R-:W-:Y:S02]  /*94d0*/  FFMA.FTZ R3, R219, c[0x0][0x2d0], -R10 ;  /* 0x0000b400db037a23 */ /* 0x002fe4000001080a */
[----:B------:R-:W-:Y:S07]  /*94e0*/  FFMA.FTZ R219, R21, c[0x0][0x2d0], -R8 ;  /* 0x0000b40015db7a23 */ /* 0x000fee0000010808 */
[----:B------:R1:W4:Y:S01]  /*94f0*/  MUFU.EX2 R252, R3 ;  /* 0x0000000300fc7308 */ /* 0x0003220000000800 */
[----:B--2---:R-:W-:Y:S02]  /*9500*/  FSEL R0, R182, RZ, P0 ;  /* 0x000000ffb6007208 */ /* 0x004fe40000000000 */
[----:B---3--:R-:W-:Y:S02]  /*9510*/  F2FP.BF16.PACK_AB R209, R223, R212 ;  /* 0x000000d4dfd1723e */ /* 0x008fe400000010ff */
[----:B------:R-:W-:Y:S01]  /*9520*/  PLOP3.LUT P0, PT, PT, PT, UP0, 0x80, 0x0 ;  /* 0x000000000000781c */ /* 0x000fe20003f0f008 */
[----:B-1----:R-:W-:Y:S01]  /*9530*/  FFMA.FTZ R3, R218, c[0x0][0x2d0], -R10 ;  /* 0x0000b400da037a23 */ /* 0x002fe2000001080a */
[----:B----4-:R-:W-:Y:S01]  /*9540*/  F2FP.BF16.PACK_AB R208, R252, R213 ;  /* 0x000000d5fcd0723e */ /* 0x010fe200000010ff */
[----:B------:R-:W-:Y:S02]  /*9550*/  FFMA.FTZ R218, R22, c[0x0][0x2d0], -R7 ;  /* 0x0000b40016da7a23 */ /* 0x000fe40000010807 */
[----:B------:R1:W2:Y:S01]  /*9560*/  MUFU.EX2 R251, R3 ;  /* 0x0000000300fb7308 */ /* 0x0002a20000000800 */
[----:B------:R-:W3:Y:S01]  /*9570*/  LDSM.16.MT88.4 R20, [R225+0x100] ;  /* 0x00010000e114783b */ /* 0x000ee20000004200 */
[----:B-1----:R-:W-:Y:S02]  /*9580*/  FSEL R3, R184, RZ, P2 ;  /* 0x000000ffb8037208 */ /* 0x002fe40001000000 */
[----:B--2---:R-:W-:Y:S03]  /*9590*/  F2FP.BF16.PACK_AB R210, R242, R251 ;  /* 0x000000fbf2d2723e */ /* 0x004fe600000010ff */
[----:B------:R-:W-:Y:S02]  /*95a0*/  FADD.FTZ R4, -R3, R181 ;  /* 0x000000b503047221 */ /* 0x000fe40000010100 */
[----:B------:R-:W-:Y:S02]  /*95b0*/  FADD.FTZ R3, -R2, R186 ;  /* 0x000000ba02037221 */ /* 0x000fe40000010100 */
[----:B------:R-:W-:Y:S02]  /*95c0*/  FADD.FTZ R2, -R0, R187 ;  /* 0x000000bb00027221 */ /* 0x000fe40000010100 */
[--C-:B------:R-:W-:Y:S02]  /*95d0*/  FFMA.FTZ R0, R246, c[0x0][0x2d0], -R9.reuse ;  /* 0x0000b400f6007a23 */ /* 0x100fe40000010809 */
[--C-:B------:R-:W-:Y:S02]  /*95e0*/  FFMA.FTZ R246, R28, c[0x0][0x2d0], -R10.reuse ;  /* 0x0000b4001cf67a23 */ /* 0x100fe4000001080a */
[----:B------:R1:W2:Y:S01]  /*95f0*/  MUFU.EX2 R243, R0 ;  /* 0x0000000000f37308 */ /* 0x0002a20000000800 */
[--C-:B------:R-:W-:Y:S02]  /*9600*/  FFMA.FTZ R187, R27, c[0x0][0x2d0], -R9.reuse ;  /* 0x0000b4001bbb7a23 */ /* 0x100fe40000010809 */
[----:B------:R-:W-:Y:S02]  /*9610*/  FFMA.FTZ R186, R30, c[0x0][0x2d0], -R9 ;  /* 0x0000b4001eba7a23 */ /* 0x000fe40000010809 */
[----:B-1----:R-:W-:Y:S01]  /*9620*/  FMUL.FTZ R0, R5, c[0x0][0x2d0] ;  /* 0x0000b40005007a20 */ /* 0x002fe20000410000 */
[----:B--2---:R-:W-:Y:S01]  /*9630*/  F2FP.BF16.PACK_AB R211, R243, R249 ;  /* 0x000000f9f3d3723e */ /* 0x004fe200000010ff */
[----:B------:R-:W-:Y:S01]  /*9640*/  FFMA.FTZ R5, R51, c[0x0][0x2d0], -R7 ;  /* 0x0000b40033057a23 */ /* 0x000fe20000010807 */
[----:B------:R-:W-:Y:S02]  /*9650*/  MOV R51, R239 ;  /* 0x000000ef00337202 */ /* 0x000fe40000000f00 */
[----:B------:R1:W2:Y:S01]  /*9660*/  MUFU.EX2 R181, R0 ;  /* 0x0000000000b57308 */ /* 0x0002a20000000800 */
[--C-:B------:R-:W-:Y:S01]  /*9670*/  FFMA.FTZ R239, R57, c[0x0][0x2d0], -R10.reuse ;  /* 0x0000b40039ef7a23 */ /* 0x100fe2000001080a */
[----:B------:R-:W-:Y:S01]  /*9680*/  MOV R57, R224 ;  /* 0x000000e000397202 */ /* 0x000fe20000000f00 */
[--C-:B------:R-:W-:Y:S02]  /*9690*/  FFMA.FTZ R224, R60, c[0x0][0x2d0], -R10.reuse ;  /* 0x0000b4003ce07a23 */ /* 0x100fe4000001080a */
[----:B------:R-:W-:Y:S02]  /*96a0*/  IMAD.MOV.U32 R58, RZ, RZ, R5 ;  /* 0x000000ffff3a7224 */ /* 0x000fe400078e0005 */
[----:B-1----:R-:W-:Y:S02]  /*96b0*/  FMUL.FTZ R0, R4, c[0x0][0x2d0] ;  /* 0x0000b40004007a20 */ /* 0x002fe40000410000 */
[----:B------:R-:W-:Y:S01]  /*96c0*/  FFMA.FTZ R4, R44, c[0x0][0x2d0], -R10 ;  /* 0x0000b4002c047a23 */ /* 0x000fe2000001080a */
[----:B------:R-:W-:Y:S01]  /*96d0*/  MOV R44, R235 ;  /* 0x000000eb002c7202 */ /* 0x000fe20000000f00 */
[----:B------:R1:W4:Y:S01]  /*96e0*/  MUFU.EX2 R180, R0 ;  /* 0x0000000000b47308 */ /* 0x0003220000000800 */
[--C-:B------:R-:W-:Y:S02]  /*96f0*/  FFMA.FTZ R235, R6, c[0x0][0x2d0], -R9.reuse ;  /* 0x0000b40006eb7a23 */ /* 0x100fe40000010809 */
[----:B------:R-:W-:Y:S02]  /*9700*/  IMAD.MOV.U32 R60, RZ, RZ, R4 ;  /* 0x000000ffff3c7224 */ /* 0x000fe400078e0004 */
[----:B------:R-:W-:Y:S01]  /*9710*/  FFMA.FTZ R4, R43, c[0x0][0x2d0], -R9 ;  /* 0x0000b4002b047a23 */ /* 0x000fe20000010809 */
[----:B------:R-:W-:Y:S01]  /*9720*/  MOV R43, R13 ;  /* 0x0000000d002b7202 */ /* 0x000fe20000000f00 */
[C---:B--2---:R-:W-:Y:S01]  /*9730*/  FMUL.FTZ R5, R181.reuse, R189 ;  /* 0x000000bdb5057220 */ /* 0x044fe20000410000 */
[----:B------:R-:W-:Y:S01]  /*9740*/  MOV R189, R41 ;  /* 0x0000002900bd7202 */ /* 0x000fe20000000f00 */
[----:B------:R-:W-:Y:S02]  /*9750*/  IMAD.MOV.U32 R59, RZ, RZ, R4 ;  /* 0x000000ffff3b7224 */ /* 0x000fe400078e0004 */
[C---:B------:R-:W-:Y:S02]  /*9760*/  FMUL.FTZ R4, R181.reuse, R188 ;  /* 0x000000bcb5047220 */ /* 0x040fe40000410000 */
[C---:B------:R-:W-:Y:S01]  /*9770*/  FMUL.FTZ R16, R181.reuse, R200 ;  /* 0x000000c8b5107220 */ /* 0x040fe20000410000 */
[----:B------:R-:W-:Y:S01]  /*9780*/  MOV R200, R56 ;  /* 0x0000003800c87202 */ /* 0x000fe20000000f00 */
[C---:B------:R-:W-:Y:S01]  /*9790*/  FMUL.FTZ R17, R181.reuse, R201 ;  /* 0x000000c9b5117220 */ /* 0x040fe20000410000 */
[----:B------:R-:W-:Y:S01]  /*97a0*/  MOV R201, R67 ;  /* 0x0000004300c97202 */ /* 0x000fe20000000f00 */
[----:B------:R-:W-:Y:S01]  /*97b0*/  IMAD.MOV.U32 R188, RZ, RZ, R47 ;  /* 0x000000ffffbc7224 */ /* 0x000fe200078e002f */
[----:B------:R-:W-:Y:S01]  /*97c0*/  MUFU.EX2 R189, R189 ;  /* 0x000000bd00bd7308 */ /* 0x000fe20000000800 */
[C---:B------:R-:W-:Y:S02]  /*97d0*/  FMUL.FTZ R68, R181.reuse, R68 ;  /* 0x00000044b5447220 */ /* 0x040fe40000410000 */
[C---:B------:R-:W-:Y:S02]  /*97e0*/  FMUL.FTZ R69, R181.reuse, R69 ;  /* 0x00000045b5457220 */ /* 0x040fe40000410000 */
[----:B------:R-:W-:Y:S02]  /*97f0*/  FMUL.FTZ R80, R181, R80 ;  /* 0x00000050b5507220 */ /* 0x000fe40000410000 */
[----:B-1----:R-:W-:Y:S02]  /*9800*/  FMUL.FTZ R0, R3, c[0x0][0x2d0] ;  /* 0x0000b40003007a20 */ /* 0x002fe40000410000 */
[C---:B----4-:R-:W-:Y:S01]  /*9810*/  FMUL.FTZ R6, R180.reuse, R190 ;  /* 0x000000beb4067220 */ /* 0x050fe20000410000 */
[----:B------:R-:W-:Y:S01]  /*9820*/  MUFU.EX2 R188, R188 ;  /* 0x000000bc00bc7308 */ /* 0x000fe20000000800 */
[C---:B------:R-:W-:Y:S02]  /*9830*/  FMUL.FTZ R7, R180.reuse, R191 ;  /* 0x000000bfb4077220 */ /* 0x040fe40000410000 */
[C---:B------:R-:W-:Y:S02]  /*9840*/  FMUL.FTZ R18, R180.reuse, R202 ;  /* 0x000000cab4127220 */ /* 0x040fe40000410000 */
[----:B------:R-:W-:Y:S02]  /*9850*/  IMAD.MOV.U32 R202, RZ, RZ, R66 ;  /* 0x000000ffffca7224 */ /* 0x000fe400078e0042 */
[C---:B------:R-:W-:Y:S01]  /*9860*/  FMUL.FTZ R19, R180.reuse, R203 ;  /* 0x000000cbb4137220 */ /* 0x040fe20000410000 */
[-C--:B---3--:R-:W-:Y:S02]  /*9870*/  HMMA.16816.F32.BF16 R4, R204, R20.reuse, R4 ;  /* 0x00000014cc04723c */ /* 0x088fe40000041804 */
[----:B------:R1:W2:Y:S01]  /*9880*/  MUFU.EX2 R3, R0 ;  /* 0x0000000000037308 */ /* 0x0002a20000000800 */
[----:B------:R-:W-:Y:S01]  /*9890*/  MOV R203, R53 ;  /* 0x0000003500cb7202 */ /* 0x000fe20000000f00 */
[----:B------:R-:W-:Y:S02]  /*98a0*/  IMAD.MOV.U32 R190, RZ, RZ, R46 ;  /* 0x000000ffffbe7224 */ /* 0x000fe400078e002e */
[----:B------:R-:W-:Y:S02]  /*98b0*/  IMAD.MOV.U32 R191, RZ, RZ, R60 ;  /* 0x000000ffffbf7224 */ /* 0x000fe400078e003c */
[C---:B------:R-:W-:Y:S04]  /*98c0*/  FMUL.FTZ R66, R180.reuse, R178 ;  /* 0x000000b2b4427220 */ /* 0x040fe80000410000 */
[C---:B------:R-:W-:Y:S01]  /*98d0*/  FMUL.FTZ R67, R180.reuse, R179 ;  /* 0x000000b3b4437220 */ /* 0x040fe20000410000 */
[----:B------:R-:W-:Y:S01]  /*98e0*/  MUFU.EX2 R191, R191 ;  /* 0x000000bf00bf7308 */ /* 0x000fe20000000800 */
[C---:B------:R-:W-:Y:S02]  /*98f0*/  FMUL.FTZ R70, R180.reuse, R70 ;  /* 0x00000046b4467220 */ /* 0x040fe40000410000 */
[C---:B------:R-:W-:Y:S02]  /*9900*/  FMUL.FTZ R71, R180.reuse, R71 ;  /* 0x00000047b4477220 */ /* 0x040fe40000410000 */
[C---:B------:R-:W-:Y:S02]  /*9910*/  FMUL.FTZ R81, R181.reuse, R81 ;  /* 0x00000051b5517220 */ /* 0x040fe40000410000 */
[C---:B------:R-:W-:Y:S02]  /*9920*/  FMUL.FTZ R82, R180.reuse, R82 ;  /* 0x00000052b4527220 */ /* 0x040fe40000410000 */
[----:B------:R-:W-:Y:S01]  /*9930*/  FMUL.FTZ R83, R180, R83 ;  /* 0x00000053b4537220 */ /* 0x000fe20000410000 */
[----:B------:R-:W-:Y:S01]  /*9940*/  MUFU.EX2 R190, R190 ;  /* 0x000000be00be7308 */ /* 0x000fe20000000800 */
[----:B------:R-:W-:Y:S02]  /*9950*/  FMUL.FTZ R84, R181, R84 ;  /* 0x00000054b5547220 */ /* 0x000fe40000410000 */
[----:B-1----:R-:W-:Y:S02]  /*9960*/  FMUL.FTZ R0, R2, c[0x0][0x2d0] ;  /* 0x0000b40002007a20 */ /* 0x002fe40000410000 */
[----:B------:R-:W-:Y:S02]  /*9970*/  FFMA.FTZ R2, R31, c[0x0][0x2d0], -R9 ;  /* 0x0000b4001f027a23 */ /* 0x000fe40000010809 */
[C---:B--2---:R-:W-:Y:S01]  /*9980*/  FMUL.FTZ R8, R3.reuse, R192 ;  /* 0x000000c003087220 */ /* 0x044fe20000410000 */
[----:B------:R-:W-:Y:S01]  /*9990*/  MOV R192, R55 ;  /* 0x0000003700c07202 */ /* 0x000fe20000000f00 */
[C---:B------:R-:W-:Y:S01]  /*99a0*/  FMUL.FTZ R9, R3.reuse, R193 ;  /* 0x000000c103097220 */ /* 0x040fe20000410000 */
[----:B------:R-:W1:Y:S01]  /*99b0*/  MUFU.EX2 R0, R0 ;  /* 0x0000000000007308 */ /* 0x000e620000000800 */
[C---:B------:R-:W-:Y:S02]  /*99c0*/  FMUL.FTZ R12, R3.reuse, R196 ;  /* 0x000000c4030c7220 */ /* 0x040fe40000410000 */
[C---:B------:R-:W-:Y:S02]  /*99d0*/  FMUL.FTZ R13, R3.reuse, R197 ;  /* 0x000000c5030d7220 */ /* 0x040fe40000410000 */
[C---:B------:R-:W-:Y:S02]  /*99e0*/  FMUL.FTZ R29, R3.reuse, R141 ;  /* 0x0000008d031d7220 */ /* 0x040fe40000410000 */
[----:B------:R-:W-:Y:S02]  /*99f0*/  IMAD.MOV.U32 R141, RZ, RZ, R52 ;  /* 0x000000ffff8d7224 */ /* 0x000fe400078e0034 */
[C---:B------:R-:W-:Y:S01]  /*9a00*/  FMUL.FTZ R24, R3.reuse, R136 ;  /* 0x0000008803187220 */ /* 0x040fe20000410000 */
[----:B------:R-:W-:Y:S01]  /*9a10*/  MOV R136, R48 ;  /* 0x0000003000887202 */ /* 0x000fe20000000f00 */
[C---:B------:R-:W-:Y:S01]  /*9a20*/  FMUL.FTZ R25, R3.reuse, R137 ;  /* 0x0000008903197220 */ /* 0x040fe20000410000 */
[----:B------:R-:W-:Y:S01]  /*9a30*/  MOV R137, R49 ;  /* 0x0000003100897202 */ /* 0x000fe20000000f00 */
[C---:B------:R-:W-:Y:S01]  /*9a40*/  FMUL.FTZ R28, R3.reuse, R140 ;  /* 0x0000008c031c7220 */ /* 0x040fe20000410000 */
[----:B------:R-:W-:Y:S01]  /*9a50*/  MUFU.EX2 R192, R192 ;  /* 0x000000c000c07308 */ /* 0x000fe20000000800 */
[----:B------:R-:W-:Y:S02]  /*9a60*/  IMAD.MOV.U32 R196, RZ, RZ, R42 ;  /* 0x000000ffffc47224 */ /* 0x000fe400078e002a */
[C---:B------:R-:W-:Y:S02]  /*9a70*/  FMUL.FTZ R41, R3.reuse, R153 ;  /* 0x0000009903297220 */ /* 0x040fe40000410000 */
[----:B------:R-:W-:Y:S02]  /*9a80*/  IMAD.MOV.U32 R197, RZ, RZ, R40 ;  /* 0x000000ffffc57224 */ /* 0x000fe400078e0028 */
[----:B------:R-:W-:Y:S02]  /*9a90*/  FMUL.FTZ R40, R3, R152 ;  /* 0x0000009803287220 */ /* 0x000fe40000410000 */
[----:B------:R-:W-:Y:S01]  /*9aa0*/  IMAD.MOV.U32 R140, RZ, RZ, R45 ;  /* 0x000000ffff8c7224 */ /* 0x000fe200078e002d */
[----:B------:R-:W-:Y:S01]  /*9ab0*/  MUFU.EX2 R196, R196 ;  /* 0x000000c400c47308 */ /* 0x000fe20000000800 */
[C---:B-1----:R-:W-:Y:S02]  /*9ac0*/  FMUL.FTZ R10, R0.reuse, R194 ;  /* 0x000000c2000a7220 */ /* 0x042fe40000410000 */
[C---:B------:R-:W-:Y:S02]  /*9ad0*/  FMUL.FTZ R11, R0.reuse, R195 ;  /* 0x000000c3000b7220 */ /* 0x040fe40000410000 */
[C---:B------:R-:W-:Y:S01]  /*9ae0*/  FMUL.FTZ R14, R0.reuse, R198 ;  /* 0x000000c6000e7220 */ /* 0x040fe20000410000 */
[----:B------:R-:W-:Y:S01]  /*9af0*/  MOV R198, R61 ;  /* 0x0000003d00c67202 */ /* 0x000fe20000000f00 */
[C---:B------:R-:W-:Y:S01]  /*9b00*/  FMUL.FTZ R15, R0.reuse, R199 ;  /* 0x000000c7000f7220 */ /* 0x040fe20000410000 */
[----:B------:R-:W-:Y:S01]  /*9b10*/  MOV R199, R44 ;  /* 0x0000002c00c77202 */ /* 0x000fe20000000f00 */
[C---:B------:R-:W-:Y:S01]  /*9b20*/  FMUL.FTZ R31, R0.reuse, R143 ;  /* 0x0000008f001f7220 */ /* 0x040fe20000410000 */
[C---:B------:R-:W-:Y:S01]  /*9b30*/  HMMA.16816.F32.BF16 R8, R208.reuse, R20, R8 ;  /* 0x00000014d008723c */ /* 0x040fe20000041808 */
[----:B------:R-:W-:Y:S03]  /*9b40*/  MUFU.EX2 R197, R197 ;  /* 0x000000c500c57308 */ /* 0x000fe60000000800 */
[----:B------:R-:W-:Y:S02]  /*9b50*/  IMAD.MOV.U32 R143, RZ, RZ, R54 ;  /* 0x000000ffff8f7224 */ /* 0x000fe400078e0036 */
[----:B------:R-:W1:Y:S01]  /*9b60*/  LDSM.16.MT88.4 R52, [R228+0x100] ;  /* 0x00010000e434783b */ /* 0x000e620000004200 */
[C---:B------:R-:W-:Y:S01]  /*9b70*/  FMUL.FTZ R20, R181.reuse, R132 ;  /* 0x00000084b5147220 */ /* 0x040fe20000410000 */
[-C--:B------:R-:W-:Y:S03]  /*9b80*/  HMMA.16816.F32.BF16 R12, R208, R22.reuse, R12 ;  /* 0x00000016d00c723c */ /* 0x080fe6000004180c */
[----:B------:R-:W-:Y:S01]  /*9b90*/  MUFU.EX2 R199, R199 ;  /* 0x000000c700c77308 */ /* 0x000fe20000000800 */
[C---:B------:R-:W-:Y:S01]  /*9ba0*/  FMUL.FTZ R21, R181.reuse, R133 ;  /* 0x00000085b5157220 */ /* 0x040fe20000410000 */
[----:B------:R-:W-:Y:S01]  /*9bb0*/  MOV R178, R143 ;  /* 0x0000008f00b27202 */ /* 0x000fe20000000f00 */
[C---:B------:R-:W-:Y:S02]  /*9bc0*/  FMUL.FTZ R26, R0.reuse, R138 ;  /* 0x0000008a001a7220 */ /* 0x040fe40000410000 */
[C---:B------:R-:W-:Y:S04]  /*9bd0*/  HMMA.16816.F32.BF16 R16, R204.reuse, R22, R16 ;  /* 0x00000016cc10723c */ /* 0x040fe80000041810 */
[C---:B------:R-:W-:Y:S01]  /*9be0*/  FMUL.FTZ R27, R0.reuse, R139 ;  /* 0x0000008b001b7220 */ /* 0x040fe20000410000 */
[----:B------:R-:W-:Y:S01]  /*9bf0*/  MOV R139, R32 ;  /* 0x00000020008b7202 */ /* 0x000fe20000000f00 */
[----:B------:R-:W-:Y:S01]  /*9c00*/  FMUL.FTZ R30, R0, R142 ;  /* 0x0000008e001e7220 */ /* 0x000fe20000410000 */
[----:B------:R-:W-:Y:S01]  /*9c10*/  MUFU.EX2 R178, R178 ;  /* 0x000000b200b27308 */ /* 0x000fe20000000800 */
[C---:B------:R-:W-:Y:S04]  /*9c20*/  FMUL.FTZ R22, R180.reuse, R134 ;  /* 0x00000086b4167220 */ /* 0x040fe80000410000 */
[----:B------:R-:W-:Y:S02]  /*9c30*/  FMUL.FTZ R23, R180, R135 ;  /* 0x00000087b4177220 */ /* 0x000fe40000410000 */
[----:B------:R-:W2:Y:S01]  /*9c40*/  LDSM.16.MT88.4 R132, [R227+0x100] ;  /* 0x00010000e384783b */ /* 0x000ea20000004200 */
[----:B------:R-:W-:Y:S02]  /*9c50*/  IMAD.MOV.U32 R138, RZ, RZ, R33 ;  /* 0x000000ffff8a7224 */ /* 0x000fe400078e0021 */
[C---:B------:R-:W-:Y:S01]  /*9c60*/  FMUL.FTZ R32, R181.reuse, R144 ;  /* 0x00000090b5207220 */ /* 0x040fe20000410000 */
[----:B------:R-:W-:Y:S01]  /*9c70*/  MUFU.EX2 R198, R198 ;  /* 0x000000c600c67308 */ /* 0x000fe20000000800 */
[-C--:B------:R-:W-:Y:S03]  /*9c80*/  HMMA.16816.F32.BF16 R20, R204, R36.reuse, R20 ;  /* 0x00000024cc14723c */ /* 0x080fe60000041814 */
[----:B------:R-:W-:Y:S02]  /*9c90*/  IMAD.MOV.U32 R144, RZ, RZ, R58 ;  /* 0x000000ffff907224 */ /* 0x000fe400078e003a */
[----:B------:R-:W-:Y:S02]  /*9ca0*/  FMUL.FTZ R33, R181, R145 ;  /* 0x00000091b5217220 */ /* 0x000fe40000410000 */
[----:B------:R-:W-:Y:S01]  /*9cb0*/  FMUL.FTZ R42, R0, R154 ;  /* 0x0000009a002a7220 */ /* 0x000fe20000410000 */
[C---:B------:R-:W-:Y:S04]  /*9cc0*/  HMMA.16816.F32.BF16 R24, R208.reuse, R36, R24 ;  /* 0x00000024d018723c */ /* 0x040fe80000041818 */
[C---:B------:R-:W-:Y:S02]  /*9cd0*/  FMUL.FTZ R44, R3.reuse, R156 ;  /* 0x0000009c032c7220 */ /* 0x040fe40000410000 */
[----:B------:R-:W-:Y:S02]  /*9ce0*/  FMUL.FTZ R45, R3, R157 ;  /* 0x0000009d032d7220 */ /* 0x000fe40000410000 */
[-C--:B------:R-:W-:Y:S04]  /*9cf0*/  HMMA.16816.F32.BF16 R28, R208, R38.reuse, R28 ;  /* 0x00000026d01c723c */ /* 0x080fe8000004181c */
[----:B------:R-:W-:Y:S02]  /*9d00*/  IMAD.MOV.U32 R145, RZ, RZ, R34 ;  /* 0x000000ffff917224 */ /* 0x000fe400078e0022 */
[C---:B------:R-:W-:Y:S02]  /*9d10*/  FMUL.FTZ R34, R180.reuse, R146 ;  /* 0x00000092b4227220 */ /* 0x040fe40000410000 */
[----:B------:R-:W-:Y:S04]  /*9d20*/  IMAD.MOV.U32 R146, RZ, RZ, R35 ;  /* 0x000000ffff927224 */ /* 0x000fe800078e0023 */
[----:B------:R-:W-:Y:S01]  /*9d30*/  FMUL.FTZ R35, R180, R147 ;  /* 0x00000093b4237220 */ /* 0x000fe20000410000 */
[----:B------:R-:W-:Y:S01]  /*9d40*/  MOV R147, R59 ;  /* 0x0000003b00937202 */ /* 0x000fe20000000f00 */
[C---:B------:R-:W-:Y:S01]  /*9d50*/  FMUL.FTZ R36, R181.reuse, R148 ;  /* 0x00000094b5247220 */ /* 0x040fe20000410000 */
[----:B------:R-:W-:Y:S01]  /*9d60*/  MOV R148, R65 ;  /* 0x0000004100947202 */ /* 0x000fe20000000f00 */
[C---:B------:R-:W-:Y:S02]  /*9d70*/  FMUL.FTZ R37, R181.reuse, R149 ;  /* 0x00000095b5257220 */ /* 0x040fe40000410000 */
[C---:B------:R-:W-:Y:S01]  /*9d80*/  FMUL.FTZ R46, R0.reuse, R158 ;  /* 0x0000009e002e7220 */ /* 0x040fe20000410000 */
[C---:B------:R-:W-:Y:S04]  /*9d90*/  HMMA.16816.F32.BF16 R32, R204.reuse, R38, R32 ;  /* 0x00000026cc20723c */ /* 0x040fe80000041820 */
[----:B------:R-:W-:Y:S02]  /*9da0*/  IMAD.MOV.U32 R194, RZ, RZ, R43 ;  /* 0x000000ffffc27224 */ /* 0x000fe400078e002b */
[----:B------:R-:W-:Y:S02]  /*9db0*/  FMUL.FTZ R43, R0, R155 ;  /* 0x0000009b002b7220 */ /* 0x000fe40000410000 */
[C---:B------:R-:W-:Y:S02]  /*9dc0*/  FMUL.FTZ R38, R180.reuse, R150 ;  /* 0x00000096b4267220 */ /* 0x040fe40000410000 */
[----:B------:R-:W-:Y:S02]  /*9dd0*/  MUFU.EX2 R194, R194 ;  /* 0x000000c200c27308 */ /* 0x000fe40000000800 */
[----:B------:R-:W-:Y:S02]  /*9de0*/  FMUL.FTZ R39, R180, R151 ;  /* 0x00000097b4277220 */ /* 0x000fe40000410000 */
[----:B------:R-:W-:Y:S02]  /*9df0*/  FMUL.FTZ R47, R0, R159 ;  /* 0x0000009f002f7220 */ /* 0x000fe40000410000 */
[----:B------:R-:W-:Y:S02]  /*9e00*/  IMAD.MOV.U32 R142, RZ, RZ, R50 ;  /* 0x000000ffff8e7224 */ /* 0x000fe400078e0032 */
[C---:B------:R-:W-:Y:S01]  /*9e10*/  FMUL.FTZ R48, R181.reuse, R160 ;  /* 0x000000a0b5307220 */ /* 0x040fe20000410000 */
[-C--:B-1----:R-:W-:Y:S03]  /*9e20*/  HMMA.16816.F32.BF16 R36, R204, R52.reuse, R36 ;  /* 0x00000034cc24723c */ /* 0x082fe60000041824 */
[----:B------:R-:W-:Y:S02]  /*9e30*/  FMUL.FTZ R49, R181, R161 ;  /* 0x000000a1b5317220 */ /* 0x000fe40000410000 */
[----:B------:R-:W-:Y:S02]  /*9e40*/  FMUL.FTZ R50, R180, R162 ;  /* 0x000000a2b4327220 */ /* 0x000fe40000410000 */
[----:B------:R-:W-:Y:S01]  /*9e50*/  MUFU.EX2 R162, R222 ;  /* 0x000000de00a27308 */ /* 0x000fe20000000800 */
[C---:B------:R-:W-:Y:S04]  /*9e60*/  HMMA.16816.F32.BF16 R40, R208.reuse, R52, R40 ;  /* 0x00000034d028723c */ /* 0x040fe80000041828 */
[----:B------:R-:W-:Y:S02]  /*9e70*/  FMUL.FTZ R56, R3, R168 ;  /* 0x000000a803387220 */ /* 0x000fe40000410000 */
[----:B------:R-:W-:Y:S02]  /*9e80*/  FMUL.FTZ R58, R0, R170 ;  /* 0x000000aa003a7220 */ /* 0x000fe40000410000 */
[-C--:B------:R-:W-:Y:S01]  /*9e90*/  HMMA.16816.F32.BF16 R44, R208, R54.reuse, R44 ;  /* 0x00000036d02c723c */ /* 0x080fe2000004182c */
[----:B------:R-:W-:Y:S03]  /*9ea0*/  MUFU.EX2 R168, R219 ;  /* 0x000000db00a87308 */ /* 0x000fe60000000800 */
[----:B------:R-:W-:Y:S02]  /*9eb0*/  IMAD.MOV.U32 R193, RZ, RZ, R51 ;  /* 0x000000ffffc17224 */ /* 0x000fe400078e0033 */
[----:B------:R-:W-:Y:S02]  /*9ec0*/  FMUL.FTZ R51, R180, R163 ;  /* 0x000000a3b4337220 */ /* 0x000fe40000410000 */
[C---:B------:R-:W-:Y:S03]  /*9ed0*/  FMUL.FTZ R52, R181.reuse, R164 ;  /* 0x000000a4b5347220 */ /* 0x040fe60000410000 */
[----:B------:R-:W-:Y:S01]  /*9ee0*/  MUFU.EX2 R164, R221 ;  /* 0x000000dd00a47308 */ /* 0x000fe20000000800 */
[----:B------:R-:W-:Y:S01]  /*9ef0*/  FMUL.FTZ R53, R181, R165 ;  /* 0x000000a5b5357220 */ /* 0x000fe20000410000 */
[C---:B------:R-:W-:Y:S04]  /*9f00*/  HMMA.16816.F32.BF16 R48, R204.reuse, R54, R48 ;  /* 0x00000036cc30723c */ /* 0x040fe80000041830 */
[----:B------:R-:W-:Y:S02]  /*9f10*/  FMUL.FTZ R59, R0, R171 ;  /* 0x000000ab003b7220 */ /* 0x000fe40000410000 */
[----:B------:R-:W-:Y:S02]  /*9f20*/  IMAD.MOV.U32 R195, RZ, RZ, R57 ;  /* 0x000000ffffc37224 */ /* 0x000fe400078e0039 */
[C---:B------:R-:W-:Y:S01]  /*9f30*/  FMUL.FTZ R54, R180.reuse, R166 ;  /* 0x000000a6b4367220 */ /* 0x040fe20000410000 */
[----:B------:R-:W-:Y:S03]  /*9f40*/  MUFU.EX2 R163, R216 ;  /* 0x000000d800a37308 */ /* 0x000fe60000000800 */
[----:B------:R-:W-:Y:S02]  /*9f50*/  FMUL.FTZ R55, R180, R167 ;  /* 0x000000a7b4377220 */ /* 0x000fe40000410000 */
[C---:B------:R-:W-:Y:S02]  /*9f60*/  FMUL.FTZ R57, R3.reuse, R169 ;  /* 0x000000a903397220 */ /* 0x040fe40000410000 */
[C---:B------:R-:W-:Y:S02]  /*9f70*/  FMUL.FTZ R60, R3.reuse, R172 ;  /* 0x000000ac033c7220 */ /* 0x040fe40000410000 */
[----:B------:R-:W-:Y:S01]  /*9f80*/  FMUL.FTZ R61, R3, R173 ;  /* 0x000000ad033d7220 */ /* 0x000fe20000410000 */
[-C--:B--2---:R-:W-:Y:S01]  /*9f90*/  HMMA.16816.F32.BF16 R52, R204, R132.reuse, R52 ;  /* 0x00000084cc34723c */ /* 0x084fe20000041834 */
[----:B------:R-:W-:Y:S02]  /*9fa0*/  MUFU.EX2 R169, R217 ;  /* 0x000000d900a97308 */ /* 0x000fe40000000800 */
[C---:B------:R-:W-:Y:S02]  /*9fb0*/  FMUL.FTZ R62, R0.reuse, R174 ;  /* 0x000000ae003e7220 */ /* 0x040fe40000410000 */
[----:B------:R-:W-:Y:S02]  /*9fc0*/  FMUL.FTZ R65, R181, R177 ;  /* 0x000000b1b5417220 */ /* 0x000fe40000410000 */
[C---:B------:R-:W-:Y:S01]  /*9fd0*/  FMUL.FTZ R72, R3.reuse, R72 ;  /* 0x0000004803487220 */ /* 0x040fe20000410000 */
[C---:B------:R-:W-:Y:S03]  /*9fe0*/  HMMA.16816.F32.BF16 R56, R208.reuse, R132, R56 ;  /* 0x00000084d038723c */ /* 0x040fe60000041838 */
[----:B------:R-:W-:Y:S01]  /*9ff0*/  MUFU.EX2 R174, R2 ;  /* 0x0000000200ae7308 */ /* 0x000fe20000000800 */
[----:B------:R-:W-:Y:S02]  /*a000*/  IMAD.MOV.U32 R150, RZ, RZ, R63 ;  /* 0x000000ffff967224 */ /* 0x000fe400078e003f */
[C---:B------:R-:W-:Y:S02]  /*a010*/  FMUL.FTZ R63, R0.reuse, R175 ;  /* 0x000000af003f7220 */ /* 0x040fe40000410000 */
[----:B------:R-:W-:Y:S04]  /*a020*/  FMUL.FTZ R73, R3, R73 ;  /* 0x0000004903497220 */ /* 0x000fe80000410000 */
[C---:B------:R-:W-:Y:S01]  /*a030*/  FMUL.FTZ R74, R0.reuse, R74 ;  /* 0x0000004a004a7220 */ /* 0x040fe20000410000 */
[-C--:B------:R-:W-:Y:S01]  /*a040*/  HMMA.16816.F32.BF16 R60, R208, R134.reuse, R60 ;  /* 0x00000086d03c723c */ /* 0x080fe2000004183c */
[----:B------:R1:W-:Y:S02]  /*a050*/  MUFU.EX2 R170, R150 ;  /* 0x0000009600aa7308 */ /* 0x0003e40000000800 */
[----:B------:R-:W-:Y:S02]  /*a060*/  IMAD.MOV.U32 R149, RZ, RZ, R64 ;  /* 0x000000ffff957224 */ /* 0x000fe400078e0040 */
[----:B------:R-:W-:Y:S02]  /*a070*/  FMUL.FTZ R64, R181, R176 ;  /* 0x000000b0b5407220 */ /* 0x000fe40000410000 */
[C---:B------:R-:W-:Y:S02]  /*a080*/  FMUL.FTZ R75, R0.reuse, R75 ;  /* 0x0000004b004b7220 */ /* 0x040fe40000410000 */
[C---:B------:R-:W-:Y:S02]  /*a090*/  FMUL.FTZ R76, R3.reuse, R76 ;  /* 0x0000004c034c7220 */ /* 0x040fe40000410000 */
[----:B------:R-:W-:Y:S01]  /*a0a0*/  MUFU.EX2 R165, R220 ;  /* 0x000000dc00a57308 */ /* 0x000fe20000000800 */
[C---:B------:R-:W-:Y:S01]  /*a0b0*/  HMMA.16816.F32.BF16 R64, R204.reuse, R134, R64 ;  /* 0x00000086cc40723c */ /* 0x040fe20000041840 */
[----:B------:R-:W2:Y:S03]  /*a0c0*/  LDSM.16.MT88.4 R132, [R225+0x2100] ;  /* 0x00210000e184783b */ /* 0x000ea60000004200 */
[----:B------:R-:W-:Y:S02]  /*a0d0*/  FMUL.FTZ R77, R3, R77 ;  /* 0x0000004d034d7220 */ /* 0x000fe40000410000 */
[C---:B------:R-:W-:Y:S02]  /*a0e0*/  FMUL.FTZ R78, R0.reuse, R78 ;  /* 0x0000004e004e7220 */ /* 0x040fe40000410000 */
[----:B------:R-:W-:Y:S01]  /*a0f0*/  FMUL.FTZ R79, R0, R79 ;  /* 0x0000004f004f7220 */ /* 0x000fe20000410000 */
[----:B------:R-:W-:Y:S03]  /*a100*/  MUFU.EX2 R220, R250 ;  /* 0x000000fa00dc7308 */ /* 0x000fe60000000800 */
[----:B------:R-:W-:Y:S01]  /*a110*/  FMUL.FTZ R85, R181, R85 ;  /* 0x00000055b5557220 */ /* 0x000fe20000410000 */
[----:B-1----:R-:W-:Y:S01]  /*a120*/  MOV R150, R149 ;  /* 0x0000009500967202 */ /* 0x002fe20000000f00 */
[C---:B------:R-:W-:Y:S02]  /*a130*/  FMUL.FTZ R86, R180.reuse, R86 ;  /* 0x00000056b4567220 */ /* 0x040fe40000410000 */
[----:B------:R-:W-:Y:S02]  /*a140*/  FMUL.FTZ R87, R180, R87 ;  /* 0x00000057b4577220 */ /* 0x000fe40000410000 */
        /* <DEDUP_REMOVED lines=8> */
[C---:B------:R-:W-:Y:S02]  /*a1d0*/  FMUL.FTZ R94, R0.reuse, R94 ;  /* 0x0000005e005e7220 */ /* 0x040fe40000410000 */
[----:B------:R-:W-:Y:S02]  /*a1e0*/  FMUL.FTZ R95, R0, R95 ;  /* 0x0000005f005f7220 */ /* 0x000fe40000410000 */
[C---:B------:R-:W-:Y:S02]  /*a1f0*/  FMUL.FTZ R96, R181.reuse, R96 ;  /* 0x00000060b5607220 */ /* 0x040fe40000410000 */
[C---:B------:R-:W-:Y:S02]  /*a200*/  FMUL.FTZ R97, R181.reuse, R97 ;  /* 0x00000061b5617220 */ /* 0x040fe40000410000 */
[C---:B------:R-:W-:Y:S01]  /*a210*/  FMUL.FTZ R98, R180.reuse, R98 ;  /* 0x00000062b4627220 */ /* 0x040fe20000410000 */
[----:B------:R-:W-:Y:S01]  /*a220*/  MUFU.EX2 R187, R224 ;  /* 0x000000e000bb7308 */ /* 0x000fe20000000800 */
[C---:B------:R-:W-:Y:S01]  /*a230*/  FMUL.FTZ R99, R180.reuse, R99 ;  /* 0x00000063b4637220 */ /* 0x040fe20000410000 */
[-C--:B--2---:R-:W-:Y:S03]  /*a240*/  HMMA.16816.F32.BF16 R68, R204, R132.reuse, R68 ;  /* 0x00000084cc44723c */ /* 0x084fe60000041844 */
[C---:B------:R-:W-:Y:S02]  /*a250*/  FMUL.FTZ R100, R181.reuse, R100 ;  /* 0x00000064b5647220 */ /* 0x040fe40000410000 */
[----:B------:R-:W-:Y:S02]  /*a260*/  FMUL.FTZ R101, R181, R101 ;  /* 0x00000065b5657220 */ /* 0x000fe40000410000 */
[C---:B------:R-:W-:Y:S01]  /*a270*/  FMUL.FTZ R102, R180.reuse, R102 ;  /* 0x00000066b4667220 */ /* 0x040fe20000410000 */
[C---:B------:R-:W-:Y:S01]  /*a280*/  HMMA.16816.F32.BF16 R72, R208.reuse, R132, R72 ;  /* 0x00000084d048723c */ /* 0x040fe20000041848 */
[----:B------:R-:W-:Y:S03]  /*a290*/  MUFU.EX2 R172, R244 ;  /* 0x000000f400ac7308 */ /* 0x000fe60000000800 */
[----:B------:R-:W-:Y:S02]  /*a2a0*/  FMUL.FTZ R103, R180, R103 ;  /* 0x00000067b4677220 */ /* 0x000fe40000410000 */
[C---:B------:R-:W-:Y:S02]  /*a2b0*/  FMUL.FTZ R104, R3.reuse, R104 ;  /* 0x0000006803687220 */ /* 0x040fe40000410000 */
[-C--:B------:R-:W-:Y:S03]  /*a2c0*/  HMMA.16816.F32.BF16 R76, R208, R134.reuse, R76 ;  /* 0x00000086d04c723c */ /* 0x080fe6000004184c */
[----:B------:R-:W-:Y:S01]  /*a2d0*/  MUFU.EX2 R244, R240 ;  /* 0x000000f000f47308 */ /* 0x000fe20000000800 */
[C---:B------:R-:W-:Y:S02]  /*a2e0*/  FMUL.FTZ R105, R3.reuse, R105 ;  /* 0x0000006903697220 */ /* 0x040fe40000410000 */
[C---:B------:R-:W-:Y:S02]  /*a2f0*/  FMUL.FTZ R106, R0.reuse, R106 ;  /* 0x0000006a006a7220 */ /* 0x040fe40000410000 */
[C---:B------:R-:W-:Y:S01]  /*a300*/  HMMA.16816.F32.BF16 R80, R204.reuse, R134, R80 ;  /* 0x00000086cc50723c */ /* 0x040fe20000041850 */
[----:B------:R-:W1:Y:S03]  /*a310*/  LDSM.16.MT88.4 R132, [R226+0x2100] ;  /* 0x00210000e284783b */ /* 0x000e660000004200 */
[C---:B------:R-:W-:Y:S01]  /*a320*/  FMUL.FTZ R107, R0.reuse, R107 ;  /* 0x0000006b006b7220 */ /* 0x040fe20000410000 */
[----:B------:R-:W2:Y:S01]  /*a330*/  MUFU.EX2 R171, R186 ;  /* 0x000000ba00ab7308 */ /* 0x000ea20000000800 */
[C---:B------:R-:W-:Y:S02]  /*a340*/  FMUL.FTZ R108, R3.reuse, R108 ;  /* 0x0000006c036c7220 */ /* 0x040fe40000410000 */
[----:B------:R-:W-:Y:S04]  /*a350*/  FMUL.FTZ R109, R3, R109 ;  /* 0x0000006d036d7220 */ /* 0x000fe80000410000 */
[C---:B------:R-:W-:Y:S02]  /*a360*/  FMUL.FTZ R110, R0.reuse, R110 ;  /* 0x0000006e006e7220 */ /* 0x040fe40000410000 */
[----:B------:R-:W-:Y:S01]  /*a370*/  FMUL.FTZ R111, R0, R111 ;  /* 0x0000006f006f7220 */ /* 0x000fe20000410000 */
[----:B------:R-:W-:Y:S01]  /*a380*/  MUFU.EX2 R186, R231 ;  /* 0x000000e700ba7308 */ /* 0x000fe20000000800 */
[C---:B------:R-:W-:Y:S02]  /*a390*/  FMUL.FTZ R112, R181.reuse, R112 ;  /* 0x00000070b5707220 */ /* 0x040fe40000410000 */
[C---:B------:R-:W-:Y:S02]  /*a3a0*/  FMUL.FTZ R113, R181.reuse, R113 ;  /* 0x00000071b5717220 */ /* 0x040fe40000410000 */
[C---:B------:R-:W-:Y:S02]  /*a3b0*/  FMUL.FTZ R114, R180.reuse, R114 ;  /* 0x00000072b4727220 */ /* 0x040fe40000410000 */
[C---:B------:R-:W-:Y:S02]  /*a3c0*/  FMUL.FTZ R115, R180.reuse, R115 ;  /* 0x00000073b4737220 */ /* 0x040fe40000410000 */
[C---:B------:R-:W-:Y:S01]  /*a3d0*/  FMUL.FTZ R116, R181.reuse, R116 ;  /* 0x00000074b5747220 */ /* 0x040fe20000410000 */
[----:B------:R-:W-:Y:S01]  /*a3e0*/  MUFU.EX2 R193, R193 ;  /* 0x000000c100c17308 */ /* 0x000fe20000000800 */
[----:B------:R-:W-:Y:S02]  /*a3f0*/  FMUL.FTZ R117, R181, R117 ;  /* 0x00000075b5757220 */ /* 0x000fe40000410000 */
[----:B------:R-:W-:Y:S01]  /*a400*/  FMUL.FTZ R118, R180, R118 ;  /* 0x00000076b4767220 */ /* 0x000fe20000410000 */
[----:B--2---:R-:W-:Y:S01]  /*a410*/  F2FP.BF16.PACK_AB R143, R174, R171 ;  /* 0x000000abae8f723e */ /* 0x004fe200000010ff */
[----:B------:R-:W-:Y:S02]  /*a420*/  FMUL.FTZ R119, R180, R119 ;  /* 0x00000077b4777220 */ /* 0x000fe40000410000 */
[C---:B------:R-:W-:Y:S02]  /*a430*/  FMUL.FTZ R120, R3.reuse, R120 ;  /* 0x0000007803787220 */ /* 0x040fe40000410000 */
[----:B------:R-:W-:Y:S01]  /*a440*/  FMUL.FTZ R121, R3, R121 ;  /* 0x0000007903797220 */ /* 0x000fe20000410000 */
[----:B------:R-:W2:Y:S01]  /*a450*/  MUFU.EX2 R167, R218 ;  /* 0x000000da00a77308 */ /* 0x000ea20000000800 */
[C---:B------:R-:W-:Y:S02]  /*a460*/  FMUL.FTZ R122, R0.reuse, R122 ;  /* 0x0000007a007a7220 */ /* 0x040fe40000410000 */
[C---:B------:R-:W-:Y:S02]  /*a470*/  FMUL.FTZ R123, R0.reuse, R123 ;  /* 0x0000007b007b7220 */ /* 0x040fe40000410000 */
[C---:B------:R-:W-:Y:S01]  /*a480*/  FMUL.FTZ R128, R181.reuse, R128 ;  /* 0x00000080b5807220 */ /* 0x040fe20000410000 */
[-C--:B-1----:R-:W-:Y:S03]  /*a490*/  HMMA.16816.F32.BF16 R84, R204, R132.reuse, R84 ;  /* 0x00000084cc54723c */ /* 0x082fe60000041854 */
[----:B------:R-:W-:Y:S01]  /*a4a0*/  FMUL.FTZ R129, R181, R129 ;  /* 0x00000081b5817220 */ /* 0x000fe20000410000 */
[----:B------:R-:W-:Y:S01]  /*a4b0*/  MUFU.EX2 R195, R195 ;  /* 0x000000c300c37308 */ /* 0x000fe20000000800 */
[C---:B------:R-:W-:Y:S02]  /*a4c0*/  FMUL.FTZ R126, R0.reuse, R126 ;  /* 0x0000007e007e7220 */ /* 0x040fe40000410000 */
[----:B------:R-:W-:Y:S01]  /*a4d0*/  FMUL.FTZ R127, R0, R127 ;  /* 0x0000007f007f7220 */ /* 0x000fe20000410000 */
[C---:B------:R-:W-:Y:S04]  /*a4e0*/  HMMA.16816.F32.BF16 R88, R208.reuse, R132, R88 ;  /* 0x00000084d058723c */ /* 0x040fe80000041858 */
[----:B------:R-:W-:Y:S02]  /*a4f0*/  FMUL.FTZ R130, R180, R130 ;  /* 0x00000082b4827220 */ /* 0x000fe40000410000 */
[----:B------:R-:W-:Y:S01]  /*a500*/  IMAD.MOV.U32 R149, RZ, RZ, R148 ;  /* 0x000000ffff957224 */ /* 0x000fe200078e0094 */
[----:B------:R-:W-:Y:S01]  /*a510*/  MOV R148, R147 ;  /* 0x0000009300947202 */ /* 0x000fe20000000f00 */
[-C--:B------:R-:W-:Y:S04]  /*a520*/  HMMA.16816.F32.BF16 R92, R208, R134.reuse, R92 ;  /* 0x00000086d05c723c */ /* 0x080fe8000004185c */
[----:B------:R-:W-:Y:S01]  /*a530*/  IMAD.MOV.U32 R147, RZ, RZ, R146 ;  /* 0x000000ffff937224 */ /* 0x000fe200078e0092 */
[----:B------:R-:W-:Y:S01]  /*a540*/  MOV R146, R145 ;  /* 0x0000009100927202 */ /* 0x000fe20000000f00 */
[----:B------:R-:W-:Y:S01]  /*a550*/  IMAD.MOV.U32 R145, RZ, RZ, R139 ;  /* 0x000000ffff917224 */ /* 0x000fe200078e008b */
[----:B------:R-:W-:Y:S01]  /*a560*/  MOV R139, R138 ;  /* 0x0000008a008b7202 */ /* 0x000fe20000000f00 */
[C---:B------:R-:W-:Y:S01]  /*a570*/  HMMA.16816.F32.BF16 R96, R204.reuse, R134, R96 ;  /* 0x00000086cc60723c */ /* 0x040fe20000041860 */
[----:B------:R-:W1:Y:S03]  /*a580*/  LDSM.16.MT88.4 R132, [R228+0x2100] ;  /* 0x00210000e484783b */ /* 0x000e660000004200 */
[----:B------:R-:W-:Y:S01]  /*a590*/  IMAD.MOV.U32 R138, RZ, RZ, R131 ;  /* 0x000000ffff8a7224 */ /* 0x000fe200078e0083 */
[----:B------:R-:W-:Y:S01]  /*a5a0*/  MOV R151, R147 ;  /* 0x0000009300977202 */ /* 0x000fe20000000f00 */
[----:B------:R-:W-:Y:S01]  /*a5b0*/  IMAD.MOV.U32 R152, RZ, RZ, R148 ;  /* 0x000000ffff987224 */ /* 0x000fe200078e0094 */
[----:B------:R-:W-:Y:S01]  /*a5c0*/  MOV R153, R149 ;  /* 0x0000009500997202 */ /* 0x000fe20000000f00 */
[----:B------:R-:W-:Y:S01]  /*a5d0*/  IMAD.MOV.U32 R148, RZ, RZ, R139 ;  /* 0x000000ffff947224 */ /* 0x000fe200078e008b */
[----:B------:R-:W3:Y:S02]  /*a5e0*/  LDL.LU R131, [R1+0x94] ;  /* 0x0000940001837983 */ /* 0x000ee40000300800 */
        /* <DEDUP_REMOVED lines=8> */
[----:B------:R-:W-:Y:S01]  /*a670*/  LDSM.16.MT88.4 R136, [R225+0x900] ;  /* 0x00090000e188783b */ /* 0x000fe20000004200 */
        /* <DEDUP_REMOVED lines=9> */
[----:B------:R-:W-:Y:S02]  /*a710*/  IMAD.MOV.U32 R158, RZ, RZ, R150 ;  /* 0x000000ffff9e7224 */ /* 0x000fe400078e0096 */
[----:B------:R-:W-:Y:S02]  /*a720*/  IMAD.MOV.U32 R152, RZ, RZ, R148 ;  /* 0x000000ffff987224 */ /* 0x000fe400078e0094 */
[----:B------:R-:W-:Y:S01]  /*a730*/  IMAD.MOV.U32 R148, RZ, RZ, R144 ;  /* 0x000000ffff947224 */ /* 0x000fe200078e0090 */
[----:B----4-:R-:W-:Y:S01]  /*a740*/  MOV R153, R149 ;  /* 0x0000009500997202 */ /* 0x010fe20000000f00 */
[----:B------:R-:W-:Y:S01]  /*a750*/  IMAD.MOV.U32 R179, RZ, RZ, R152 ;  /* 0x000000ffffb37224 */ /* 0x000fe200078e0098 */
[----:B------:R-:W-:Y:S01]  /*a760*/  MOV R149, R145 ;  /* 0x0000009100957202 */ /* 0x000fe20000000f00 */
[----:B------:R-:W-:Y:S01]  /*a770*/  IMAD.MOV.U32 R152, RZ, RZ, R142 ;  /* 0x000000ffff987224 */ /* 0x000fe200078e008e */
[----:B------:R-:W-:Y:S01]  /*a780*/  LDSM.16.MT88.4 R144, [R226+0x900] ;  /* 0x00090000e290783b */ /* 0x000fe20000004200 */
[----:B------:R-:W-:Y:S01]  /*a790*/  IMAD.MOV.U32 R176, RZ, RZ, R148 ;  /* 0x000000ffffb07224 */ /* 0x000fe200078e0094 */
[-C--:B-1----:R-:W-:Y:S03]  /*a7a0*/  HMMA.16816.F32.BF16 R100, R204, R132.reuse, R100 ;  /* 0x00000084cc64723c */ /* 0x082fe60000041864 */
[----:B------:R-:W-:Y:S01]  /*a7b0*/  MOV R175, R149 ;  /* 0x0000009500af7202 */ /* 0x000fe20000000f00 */
[C---:B------:R-:W-:Y:S01]  /*a7c0*/  FMUL.FTZ R124, R3.reuse, R124 ;  /* 0x0000007c037c7220 */ /* 0x040fe20000410000 */
[----:B------:R-:W-:Y:S01]  /*a7d0*/  MUFU.EX2 R176, R176 ;  /* 0x000000b000b07308 */ /* 0x000fe20000000800 */
[----:B------:R-:W-:Y:S01]  /*a7e0*/  LDSM.16.MT88.4 R148, [R228+0x900] ;  /* 0x00090000e494783b */ /* 0x000fe20000004200 */
[----:B------:R-:W-:Y:S01]  /*a7f0*/  MOV R250, R152 ;  /* 0x0000009800fa7202 */ /* 0x000fe20000000f00 */
[C---:B------:R-:W-:Y:S04]  /*a800*/  HMMA.16816.F32.BF16 R104, R208.reuse, R132, R104 ;  /* 0x00000084d068723c */ /* 0x040fe80000041868 */
[----:B------:R-:W-:Y:S01]  /*a810*/  MOV R177, R153 ;  /* 0x0000009900b17202 */ /* 0x000fe20000000f00 */
[----:B------:R-:W-:Y:S01]  /*a820*/  FMUL.FTZ R125, R3, R125 ;  /* 0x0000007d037d7220 */ /* 0x000fe20000410000 */
[----:B------:R-:W-:Y:S02]  /*a830*/  MOV R153, R141 ;  /* 0x0000008d00997202 */ /* 0x000fe40000000f00 */
[-C--:B------:R-:W-:Y:S04]  /*a840*/  HMMA.16816.F32.BF16 R108, R208, R134.reuse, R108 ;  /* 0x00000086d06c723c */ /* 0x080fe8000004186c */
[----:B------:R-:W-:Y:S01]  /*a850*/  F2FP.BF16.PACK_AB R141, R166, R163 ;  /* 0x000000a3a68d723e */ /* 0x000fe200000010ff */
[----:B------:R-:W-:Y:S02]  /*a860*/  IMAD.MOV.U32 R161, RZ, RZ, R153 ;  /* 0x000000ffffa17224 */ /* 0x000fe400078e0099 */
[----:B------:R-:W-:Y:S01]  /*a870*/  IMAD.MOV.U32 R218, RZ, RZ, R177 ;  /* 0x000000ffffda7224 */ /* 0x000fe200078e00b1 */
[C---:B------:R-:W-:Y:S01]  /*a880*/  HMMA.16816.F32.BF16 R112, R204.reuse, R134, R112 ;  /* 0x00000086cc70723c */ /* 0x040fe20000041870 */
[----:B------:R-:W1:Y:S01]  /*a890*/  LDSM.16.MT88.4 R132, [R227+0x2100] ;  /* 0x00210000e384783b */ /* 0x000e620000004200 */
[----:B------:R-:W-:Y:S06]  /*a8a0*/  MUFU.EX2 R177, R154 ;  /* 0x0000009a00b17308 */ /* 0x000fec0000000800 */
[-C--:B-1----:R-:W-:Y:S08]  /*a8b0*/  HMMA.16816.F32.BF16 R116, R204, R132.reuse, R116 ;  /* 0x00000084cc74723c */ /* 0x082ff00000041874 */
[C---:B------:R-:W-:Y:S01]  /*a8c0*/  HMMA.16816.F32.BF16 R120, R208.reuse, R132, R120 ;  /* 0x00000084d078723c */ /* 0x040fe20000041878 */
[----:B------:R-:W4:Y:S06]  /*a8d0*/  LDL.LU R132, [R1+0x4] ;  /* 0x0000040001847983 */ /* 0x000f2c0000300800 */
[----:B--2---:R-:W-:Y:S01]  /*a8e0*/  F2FP.BF16.PACK_AB R133, R169, R167 ;  /* 0x000000a7a985723e */ /* 0x004fe200000010ff */
[-C--:B------:R-:W-:Y:S01]  /*a8f0*/  HMMA.16816.F32.BF16 R124, R208, R134.reuse, R124 ;  /* 0x00000086d07c723c */ /* 0x080fe2000004187c */
[----:B------:R-:W1:Y:S06]  /*a900*/  MUFU.EX2 R208, R246 ;  /* 0x000000f600d07308 */ /* 0x000e6c0000000800 */
[----:B------:R-:W-:Y:S02]  /*a910*/  MOV R211, R179 ;  /* 0x000000b300d37202 */ /* 0x000fe40000000f00 */
[----:B------:R-:W-:Y:S02]  /*a920*/  F2FP.BF16.PACK_AB R210, R186, R187 ;  /* 0x000000bbbad2723e */ /* 0x000fe400000010ff */
[----:B------:R2:W-:Y:S10]  /*a930*/  MUFU.EX2 R179, R155 ;  /* 0x0000009b00b37308 */ /* 0x0005f40000000800 */
[----:B------:R-:W2:Y:S01]  /*a940*/  MUFU.EX2 R246, R233 ;  /* 0x000000e900f67308 */ /* 0x000ea20000000800 */
[----:B-1----:R-:W-:Y:S01]  /*a950*/  F2FP.BF16.PACK_AB R142, R172, R208 ;  /* 0x000000d0ac8e723e */ /* 0x002fe200000010ff */
[----:B--2---:R-:W-:Y:S01]  /*a960*/  LDSM.16.MT88.4 R152, [R226+0x1100] ;  /* 0x00110000e298783b */ /* 0x004fe20000004200 */
[----:B------:R-:W-:Y:S01]  /*a970*/  F2FP.BF16.PACK_AB R209, R244, R246 ;  /* 0x000000f6f4d1723e */ /* 0x000fe200000010ff */
[----:B---3--:R-:W-:Y:S07]  /*a980*/  FMUL.FTZ R131, R180, R131 ;  /* 0x00000083b4837220 */ /* 0x008fee0000410000 */
[----:B------:R-:W-:Y:S07]  /*a990*/  HMMA.16816.F32.BF16 R128, R204, R134, R128 ;  /* 0x00000086cc80723c */ /* 0x000fee0000041880 */
[----:B------:R-:W-:Y:S02]  /*a9a0*/  F2FP.BF16.PACK_AB R134, R170, R220 ;  /* 0x000000dcaa86723e */ /* 0x000fe400000010ff */
[----:B------:R-:W-:Y:S03]  /*a9b0*/  F2FP.BF16.PACK_AB R135, R173, R217 ;  /* 0x000000d9ad87723e */ /* 0x000fe600000010ff */
[----:B----4-:R-:W-:Y:S02]  /*a9c0*/  FFMA.FTZ R181, R181, R132, R247 ;  /* 0x00000084b5b57223 */ /* 0x010fe400000100f7 */
[----:B------:R-:W2:Y:S01]  /*a9d0*/  LDL.LU R132, [R1+0xc] ;  /* 0x00000c0001847983 */ /* 0x000ea20000300800 */
[----:B------:R1:W-:Y:S03]  /*a9e0*/  MUFU.EX2 R247, R239 ;  /* 0x000000ef00f77308 */ /* 0x0003e60000000800 */
[----:B------:R-:W3:Y:S01]  /*a9f0*/  LDL.LU R2, [R1+0x8] ;  /* 0x0000080001027983 */ /* 0x000ee20000300800 */
[----:B--2---:R-:W-:Y:S01]  /*aa00*/  FFMA.FTZ R180, R180, R132, R214 ;  /* 0x00000084b4b47223 */ /* 0x004fe200000100d6 */
[----:B------:R-:W-:Y:S01]  /*aa10*/  F2FP.BF16.PACK_AB R132, R168, R165 ;  /* 0x000000a5a884723e */ /* 0x000fe200000010ff */
[----:B---3--:R-:W-:Y:S02]  /*aa20*/  FFMA.FTZ R157, R3, R2, R213 ;  /* 0x00000002039d7223 */ /* 0x008fe400000100d5 */
[----:B------:R-:W2:Y:S01]  /*aa30*/  LDL.LU R2, [R1+0x2c] ;  /* 0x00002c0001027983 */ /* 0x000ea20000300800 */
[----:B------:R-:W-:Y:S03]  /*aa40*/  FADD.FTZ R3, R248, R181 ;  /* 0x000000b5f8037221 */ /* 0x000fe60000010000 */
[-C--:B------:R-:W-:Y:S01]  /*aa50*/  HMMA.16816.F32.BF16 R4, R132, R136.reuse, R4 ;  /* 0x000000888404723c */ /* 0x080fe20000041804 */
[----:B------:R-:W-:Y:S01]  /*aa60*/  MUFU.EX2 R181, R158 ;  /* 0x0000009e00b57308 */ /* 0x000fe20000000800 */
[----:B-1----:R1:W5:Y:S03]  /*aa70*/  LDL.LU R239, [R1+0x90] ;  /* 0x0000900001ef7983 */ /* 0x0023660000300800 */
[----:B------:R-:W-:Y:S01]  /*aa80*/  FADD.FTZ R3, R211, R3 ;  /* 0x00000003d3037221 */ /* 0x000fe20000010000 */
[----:B------:R1:W5:Y:S02]  /*aa90*/  LDL.LU R233, [R1+0x8c] ;  /* 0x00008c0001e97983 */ /* 0x0003640000300800 */
[C---:B------:R-:W-:Y:S02]  /*aaa0*/  HMMA.16816.F32.BF16 R8, R140.reuse, R136, R8 ;  /* 0x000000888c08723c */ /* 0x040fe40000041808 */
[----:B------:R1:W5:Y:S01]  /*aab0*/  LDL.LU R240, [R1+0x88] ;  /* 0x0000880001f07983 */ /* 0x0003620000300800 */
[----:B------:R-:W-:Y:S01]  /*aac0*/  MUFU.EX2 R248, R200 ;  /* 0x000000c800f87308 */ /* 0x000fe20000000800 */
[----:B------:R-:W-:Y:S02]  /*aad0*/  FADD.FTZ R161, R161, R3 ;  /* 0x00000003a1a17221 */ /* 0x000fe40000010000 */
[----:B------:R1:W5:Y:S02]  /*aae0*/  LDL.LU R224, [R1+0x84] ;  /* 0x0000840001e07983 */ /* 0x0003640000300800 */
[-C--:B------:R-:W-:Y:S02]  /*aaf0*/  HMMA.16816.F32.BF16 R12, R140, R138.reuse, R12 ;  /* 0x0000008a8c0c723c */ /* 0x080fe4000004180c */
[----:B------:R1:W5:Y:S06]  /*ab00*/  LDL.LU R231, [R1+0x80] ;  /* 0x0000800001e77983 */ /* 0x00036c0000300800 */
[C---:B------:R-:W-:Y:S01]  /*ab10*/  HMMA.16816.F32.BF16 R16, R132.reuse, R138, R16 ;  /* 0x0000008a8410723c */ /* 0x040fe20000041810 */
[----:B------:R-:W3:Y:S07]  /*ab20*/  LDSM.16.MT88.4 R136, [R227+0x900] ;  /* 0x00090000e388783b */ /* 0x000eee0000004200 */
        /* <DEDUP_REMOVED lines=26> */
[C---:B------:R-:W-:Y:S07]  /*acd0*/  HMMA.16816.F32.BF16 R104, R140.reuse, R136, R104 ;  /* 0x000000888c68723c */ /* 0x040fee0000041868 */
[----:B------:R-:W-:Y:S01]  /*ace0*/  F2FP.BF16.PACK_AB R137, R179, R196 ;  /* 0x000000c4b389723e */ /* 0x000fe200000010ff */
[-C--:B------:R-:W-:Y:S08]  /*acf0*/  HMMA.16816.F32.BF16 R108, R140, R138.reuse, R108 ;  /* 0x0000008a8c6c723c */ /* 0x080ff0000004186c */
[C---:B------:R-:W-:Y:S07]  /*ad00*/  HMMA.16816.F32.BF16 R112, R132.reuse, R138, R112 ;  /* 0x0000008a8470723c */ /* 0x040fee0000041870 */
[----:B------:R-:W-:Y:S01]  /*ad10*/  F2FP.BF16.PACK_AB R138, R177, R191 ;  /* 0x000000bfb18a723e */ /* 0x000fe200000010ff */
[-C--:B----4-:R-:W-:Y:S04]  /*ad20*/  HMMA.16816.F32.BF16 R116, R132, R144.reuse, R116 ;  /* 0x000000908474723c */ /* 0x090fe80000041874 */
[----:B------:R-:W-:Y:S04]  /*ad30*/  F2FP.BF16.PACK_AB R139, R188, R190 ;  /* 0x000000bebc8b723e */ /* 0x000fe800000010ff */
[C---:B------:R-:W-:Y:S08]  /*ad40*/  HMMA.16816.F32.BF16 R120, R140.reuse, R144, R120 ;  /* 0x000000908c78723c */ /* 0x040ff00000041878 */
[-C--:B------:R-:W-:Y:S01]  /*ad50*/  HMMA.16816.F32.BF16 R124, R140, R146.reuse, R124 ;  /* 0x000000928c7c723c */ /* 0x080fe2000004187c */
[----:B------:R-:W3:Y:S07]  /*ad60*/  LDSM.16.MT88.4 R140, [R228+0x1100] ;  /* 0x00110000e48c783b */ /* 0x000eee0000004200 */
[----:B------:R-:W-:Y:S01]  /*ad70*/  HMMA.16816.F32.BF16 R128, R132, R146, R128 ;  /* 0x000000928480723c */ /* 0x000fe20000041880 */
[----:B------:R-:W4:Y:S06]  /*ad80*/  LDSM.16.MT88.4 R144, [R227+0x1100] ;  /* 0x00110000e390783b */ /* 0x000f2c0000004200 */
[----:B------:R-:W-:Y:S02]  /*ad90*/  F2FP.BF16.PACK_AB R134, R178, R193 ;  /* 0x000000c1b286723e */ /* 0x000fe400000010ff */
[----:B------:R-:W-:Y:S03]  /*ada0*/  F2FP.BF16.PACK_AB R135, R176, R192 ;  /* 0x000000c0b087723e */ /* 0x000fe600000010ff */
[----:B------:R-:W-:Y:S02]  /*adb0*/  F2FP.BF16.PACK_AB R132, R195, R199 ;  /* 0x000000c7c384723e */ /* 0x000fe400000010ff */
[----:B------:R-:W-:Y:S07]  /*adc0*/  F2FP.BF16.PACK_AB R133, R194, R198 ;  /* 0x000000c6c285723e */ /* 0x000fee00000010ff */
[-C--:B-1----:R-:W-:Y:S03]  /*add0*/  HMMA.16816.F32.BF16 R4, R132, R148.reuse, R4 ;  /* 0x000000948404723c */ /* 0x082fe60000041804 */
[----:B--2---:R-:W-:Y:S02]  /*ade0*/  FFMA.FTZ R156, R0, R2, R212 ;  /* 0x00000002009c7223 */ /* 0x004fe400000100d4 */
[----:B------:R-:W-:Y:S02]  /*adf0*/  FADD.FTZ R2, R215, R180 ;  /* 0x000000b4d7027221 */ /* 0x000fe40000010000 */
[----:B------:R-:W-:Y:S01]  /*ae00*/  FADD.FTZ R136, R223, R156 ;  /* 0x0000009cdf887221 */ /* 0x000fe20000010000 */
[----:B------:R-:W-:Y:S01]  /*ae10*/  LDSM.16.MT88.4 R212, [R225+0x3900] ;  /* 0x00390000e1d4783b */ /* 0x000fe20000004200 */
[----:B------:R-:W-:Y:S01]  /*ae20*/  FADD.FTZ R2, R218, R2 ;  /* 0x00000002da027221 */ /* 0x000fe20000010000 */
[----:B------:R-:W-:Y:S02]  /*ae30*/  MUFU.EX2 R180, R175 ;  /* 0x000000af00b47308 */ /* 0x000fe40000000800 */
[----:B------:R-:W-:Y:S02]  /*ae40*/  IMAD.MOV.U32 R218, RZ, RZ, R160 ;  /* 0x000000ffffda7224 */ /* 0x000fe400078e00a0 */
[----:B------:R-:W-:Y:S01]  /*ae50*/  FADD.FTZ R160, R249, R136 ;  /* 0x00000088f9a07221 */ /* 0x000fe20000010000 */
[----:B------:R-:W-:Y:S01]  /*ae60*/  F2FP.BF16.PACK_AB R136, R189, R197 ;  /* 0x000000c5bd88723e */ /* 0x000fe200000010ff */
[----:B------:R-:W-:Y:S02]  /*ae70*/  FADD.FTZ R0, R252, R157 ;  /* 0x0000009dfc007221 */ /* 0x000fe40000010000 */
[----:B------:R-:W-:Y:S02]  /*ae80*/  FADD.FTZ R3, R250, R2 ;  /* 0x00000002fa037221 */ /* 0x000fe40000010000 */
[----:B------:R-:W-:Y:S01]  /*ae90*/  FADD.FTZ R0, R251, R0 ;  /* 0x00000000fb007221 */ /* 0x000fe20000010000 */
[----:B------:R1:W-:Y:S01]  /*aea0*/  MUFU.EX2 R175, R159 ;  /* 0x0000009f00af7308 */ /* 0x0003e20000000800 */
[C---:B------:R-:W-:Y:S04]  /*aeb0*/  HMMA.16816.F32.BF16 R8, R136.reuse, R148, R8 ;  /* 0x000000948808723c */ /* 0x040fe80000041808 */
[----:B------:R-:W-:Y:S02]  /*aec0*/  FADD.FTZ R0, R242, R0 ;  /* 0x00000000f2007221 */ /* 0x000fe40000010000 */
[----:B------:R-:W-:Y:S02]  /*aed0*/  FADD.FTZ R3, R167, R3 ;  /* 0x00000003a7037221 */ /* 0x000fe40000010000 */
[-C--:B------:R-:W-:Y:S01]  /*aee0*/  HMMA.16816.F32.BF16 R12, R136, R150.reuse, R12 ;  /* 0x00000096880c723c */ /* 0x080fe2000004180c */
[----:B------:R-:W-:Y:S03]  /*aef0*/  MUFU.EX2 R2, R203 ;  /* 0x000000cb00027308 */ /* 0x000fe60000000800 */
[----:B------:R-:W-:Y:S02]  /*af00*/  FADD.FTZ R0, R162, R0 ;  /* 0x00000000a2007221 */ /* 0x000fe40000010000 */
[----:B------:R-:W-:Y:S02]  /*af10*/  IMAD.MOV.U32 R167, RZ, RZ, R194 ;  /* 0x000000ffffa77224 */ /* 0x000fe400078e00c2 */
[C---:B------:R-:W-:Y:S01]  /*af20*/  HMMA.16816.F32.BF16 R16, R132.reuse, R150, R16 ;  /* 0x000000968410723c */ /* 0x040fe20000041810 */
[----:B------:R-:W2:Y:S02]  /*af30*/  LDSM.16.MT88.4 R148, [R225+0x3100] ;  /* 0x00310000e194783b */ /* 0x000ea40000004200 */
[----:B------:R-:W-:Y:S05]  /*af40*/  MUFU.EX2 R251, R202 ;  /* 0x000000ca00fb7308 */ /* 0x000fea0000000800 */
[-C--:B------:R-:W-:Y:S01]  /*af50*/  HMMA.16816.F32.BF16 R20, R132, R152.reuse, R20 ;  /* 0x000000988414723c */ /* 0x080fe20000041814 */
[----:B-1----:R-:W-:Y:S04]  /*af60*/  LDSM.16.MT88.4 R156, [R228+0x3100] ;  /* 0x00310000e49c783b */ /* 0x002fe80000004200 */
[----:B------:R-:W1:Y:S03]  /*af70*/  MUFU.EX2 R249, R201 ;  /* 0x000000c900f97308 */ /* 0x000e660000000800 */
[C---:B------:R-:W-:Y:S07]  /*af80*/  HMMA.16816.F32.BF16 R24, R136.reuse, R152, R24 ;  /* 0x000000988818723c */ /* 0x040fee0000041818 */
[----:B------:R-:W2:Y:S01]  /*af90*/  MUFU.EX2 R252, R218 ;  /* 0x000000da00fc7308 */ /* 0x000ea20000000800 */
[-C--:B------:R-:W-:Y:S08]  /*afa0*/  HMMA.16816.F32.BF16 R28, R136, R154.reuse, R28 ;  /* 0x0000009a881c723c */ /* 0x080ff0000004181c */
[C---:B------:R-:W-:Y:S01]  /*afb0*/  HMMA.16816.F32.BF16 R32, R132.reuse, R154, R32 ;  /* 0x0000009a8420723c */ /* 0x040fe20000041820 */
[----:B------:R-:W2:Y:S01]  /*afc0*/  LDSM.16.MT88.4 R152, [R226+0x3100] ;  /* 0x00310000e298783b */ /* 0x000ea20000004200 */
[----:B------:R-:W-:Y:S02]  /*afd0*/  MUFU.EX2 R250, R219 ;  /* 0x000000db00fa7308 */ /* 0x000fe40000000800 */
[----:B-1----:R-:W-:Y:S04]  /*afe0*/  F2FP.BF16.PACK_AB R207, R249, R251 ;  /* 0x000000fbf9cf723e */ /* 0x002fe800000010ff */
[-C--:B---3--:R-:W-:Y:S01]  /*aff0*/  HMMA.16816.F32.BF16 R36, R132, R140.reuse, R36 ;  /* 0x0000008c8424723c */ /* 0x088fe20000041824 */
[----:B------:R-:W-:Y:S07]  /*b000*/  LDSM.16.MT88.4 R200, [R225+0x1900] ;  /* 0x00190000e1c8783b */ /* 0x000fee0000004200 */
        /* <DEDUP_REMOVED lines=8> */
[----:B------:R-:W3:Y:S07]  /*b090*/  LDSM.16.MT88.4 R144, [R226+0x1900] ;  /* 0x00190000e290783b */ /* 0x000eee0000004200 */
[-C--:B--2---:R-:W-:Y:S08]  /*b0a0*/  HMMA.16816.F32.BF16 R68, R132, R148.reuse, R68 ;  /* 0x000000948444723c */ /* 0x084ff00000041844 */
[C---:B------:R-:W-:Y:S07]  /*b0b0*/  HMMA.16816.F32.BF16 R72, R136.reuse, R148, R72 ;  /* 0x000000948848723c */ /* 0x040fee0000041848 */
[----:B------:R-:W-:Y:S01]  /*b0c0*/  FADD.FTZ R149, R169, R3 ;  /* 0x00000003a9957221 */ /* 0x000fe20000010000 */
[-C--:B------:R-:W-:Y:S04]  /*b0d0*/  HMMA.16816.F32.BF16 R76, R136, R150.reuse, R76 ;  /* 0x00000096884c723c */ /* 0x080fe8000004184c */
[----:B------:R-:W-:Y:S01]  /*b0e0*/  MOV R169, R178 ;  /* 0x000000b200a97202 */ /* 0x000fe20000000f00 */
[----:B------:R-:W-:Y:S01]  /*b0f0*/  FADD.FTZ R148, R164, R0 ;  /* 0x00000000a4947221 */ /* 0x000fe20000010000 */
[----:B------:R-:W-:Y:S01]  /*b100*/  MOV R0, R176 ;  /* 0x000000b000007202 */ /* 0x000fe20000000f00 */
[----:B------:R-:W-:Y:S01]  /*b110*/  IMAD.MOV.U32 R164, RZ, RZ, R177 ;  /* 0x000000ffffa47224 */ /* 0x000fe200078e00b1 */
[C---:B------:R-:W-:Y:S07]  /*b120*/  HMMA.16816.F32.BF16 R80, R132.reuse, R150, R80 ;  /* 0x000000968450723c */ /* 0x040fee0000041850 */
[----:B------:R-:W-:Y:S01]  /*b130*/  MOV R151, R181 ;  /* 0x000000b500977202 */ /* 0x000fe20000000f00 */
[-C--:B------:R-:W-:Y:S01]  /*b140*/  HMMA.16816.F32.BF16 R84, R132, R152.reuse, R84 ;  /* 0x000000988454723c */ /* 0x080fe20000041854 */
[----:B------:R2:W-:Y:S03]  /*b150*/  MUFU.EX2 R181, R241 ;  /* 0x000000f100b57308 */ /* 0x0005e60000000800 */
[----:B------:R-:W-:Y:S01]  /*b160*/  IMAD.MOV.U32 R150, RZ, RZ, R180 ;  /* 0x000000ffff967224 */ /* 0x000fe200078e00b4 */
[----:B------:R-:W-:Y:S03]  /*b170*/  F2FP.BF16.PACK_AB R205, R252, R151 ;  /* 0x00000097fccd723e */ /* 0x000fe600000010ff */
[C---:B------:R-:W-:Y:S03]  /*b180*/  HMMA.16816.F32.BF16 R88, R136.reuse, R152, R88 ;  /* 0x000000988858723c */ /* 0x040fe60000041858 */
[----:B------:R-:W4:Y:S01]  /*b190*/  MUFU.EX2 R180, R235 ;  /* 0x000000eb00b47308 */ /* 0x000f220000000800 */
[----:B------:R-:W-:Y:S03]  /*b1a0*/  F2FP.BF16.PACK_AB R204, R175, R150 ;  /* 0x00000096afcc723e */ /* 0x000fe600000010ff */
[----:B------:R-:W-:Y:S01]  /*b1b0*/  IMAD.MOV.U32 R153, RZ, RZ, R220 ;  /* 0x000000ffff997224 */ /* 0x000fe200078e00dc */
[-C--:B------:R-:W-:Y:S01]  /*b1c0*/  HMMA.16816.F32.BF16 R92, R136, R154.reuse, R92 ;  /* 0x0000009a885c723c */ /* 0x080fe2000004185c */
[----:B------:R-:W-:Y:S07]  /*b1d0*/  LDSM.16.MT88.4 R220, [R228+0x3900] ;  /* 0x00390000e4dc783b */ /* 0x000fee0000004200 */
[C---:B------:R-:W-:Y:S01]  /*b1e0*/  HMMA.16816.F32.BF16 R96, R132.reuse, R154, R96 ;  /* 0x0000009a8460723c */ /* 0x040fe20000041860 */
[----:B--2---:R2:W5:Y:S04]  /*b1f0*/  LDL.LU R241, [R1+0x7c] ;  /* 0x00007c0001f17983 */ /* 0x0045680000300800 */
[----:B------:R2:W5:Y:S02]  /*b200*/  LDL.LU R242, [R1+0x78] ;  /* 0x0000780001f27983 */ /* 0x0005640000300800 */
[----:B------:R-:W-:Y:S01]  /*b210*/  MOV R155, R217 ;  /* 0x000000d9009b7202 */ /* 0x000fe20000000f00 */
[-C--:B------:R-:W-:Y:S01]  /*b220*/  HMMA.16816.F32.BF16 R100, R132, R156.reuse, R100 ;  /* 0x0000009c8464723c */ /* 0x080fe20000041864 */
[----:B------:R-:W-:Y:S03]  /*b230*/  LDSM.16.MT88.4 R216, [R226+0x3900] ;  /* 0x00390000e2d8783b */ /* 0x000fe60000004200 */
[----:B----4-:R-:W-:Y:S01]  /*b240*/  F2FP.BF16.PACK_AB R211, R180, R181 ;  /* 0x000000b5b4d3723e */ /* 0x010fe200000010ff */
[----:B------:R-:W-:Y:S01]  /*b250*/  IMAD.MOV.U32 R154, RZ, RZ, R208 ;  /* 0x000000ffff9a7224 */ /* 0x000fe200078e00d0 */
[----:B------:R-:W-:Y:S02]  /*b260*/  F2FP.BF16.PACK_AB R208, R247, R248 ;  /* 0x000000f8f7d0723e */ /* 0x000fe400000010ff */
[C---:B------:R-:W-:Y:S07]  /*b270*/  HMMA.16816.F32.BF16 R104, R136.reuse, R156, R104 ;  /* 0x0000009c8868723c */ /* 0x040fee0000041868 */
[----:B------:R-:W-:Y:S01]  /*b280*/  MOV R157, R199 ;  /* 0x000000c7009d7202 */ /* 0x000fe20000000f00 */
[-C--:B------:R-:W-:Y:S04]  /*b290*/  HMMA.16816.F32.BF16 R108, R136, R158.reuse, R108 ;  /* 0x0000009e886c723c */ /* 0x080fe8000004186c */
[----:B------:R-:W-:Y:S04]  /*b2a0*/  IMAD.MOV.U32 R156, RZ, RZ, R198 ;  /* 0x000000ffff9c7224 */ /* 0x000fe800078e00c6 */
[C---:B------:R-:W-:Y:S07]  /*b2b0*/  HMMA.16816.F32.BF16 R112, R132.reuse, R158, R112 ;  /* 0x0000009e8470723c */ /* 0x040fee0000041870 */
[----:B------:R-:W-:Y:S01]  /*b2c0*/  MOV R158, R2 ;  /* 0x00000002009e7202 */ /* 0x000fe20000000f00 */
[-C--:B-1----:R-:W-:Y:S04]  /*b2d0*/  HMMA.16816.F32.BF16 R116, R132, R140.reuse, R116 ;  /* 0x0000008c8474723c */ /* 0x082fe80000041874 */
[----:B------:R-:W-:Y:S01]  /*b2e0*/  FADD.FTZ R2, R243, R160 ;  /* 0x000000a0f3027221 */ /* 0x000fe20000010000 */
[----:B------:R-:W-:Y:S01]  /*b2f0*/  F2FP.BF16.PACK_AB R206, R158, R250 ;  /* 0x000000fa9ece723e */ /* 0x000fe200000010ff */
[----:B------:R2:W5:Y:S01]  /*b300*/  LDL.LU R243, [R1+0x74] ;  /* 0x0000740001f37983 */ /* 0x0005620000300800 */
[----:B------:R-:W-:Y:S01]  /*b310*/  MOV R159, R197 ;  /* 0x000000c5009f7202 */ /* 0x000fe20000000f00 */
[C---:B------:R-:W-:Y:S02]  /*b320*/  HMMA.16816.F32.BF16 R120, R136.reuse, R140, R120 ;  /* 0x0000008c8878723c */ /* 0x040fe40000041878 */
[----:B------:R2:W5:Y:S02]  /*b330*/  LDL.LU R235, [R1+0x70] ;  /* 0x0000700001eb7983 */ /* 0x0005640000300800 */
[----:B------:R-:W-:Y:S03]  /*b340*/  FADD.FTZ R2, R163, R2 ;  /* 0x00000002a3027221 */ /* 0x000fe60000010000 */
[----:B------:R-:W-:Y:S01]  /*b350*/  FADD.FTZ R140, R165, R161 ;  /* 0x000000a1a58c7221 */ /* 0x000fe20000010000 */
[-C--:B------:R-:W-:Y:S01]  /*b360*/  HMMA.16816.F32.BF16 R124, R136, R142.reuse, R124 ;  /* 0x0000008e887c723c */ /* 0x080fe2000004187c */
[----:B------:R-:W1:Y:S03]  /*b370*/  LDSM.16.MT88.4 R160, [R228+0x1900] ;  /* 0x00190000e4a0783b */ /* 0x000e660000004200 */
[----:B------:R-:W-:Y:S01]  /*b380*/  FADD.FTZ R152, R168, R140 ;  /* 0x0000008ca8987221 */ /* 0x000fe20000010000 */
[----:B------:R-:W-:Y:S01]  /*b390*/  MOV R140, R189 ;  /* 0x000000bd008c7202 */ /* 0x000fe20000000f00 */
[----:B------:R-:W-:Y:S01]  /*b3a0*/  IMAD.MOV.U32 R168, RZ, RZ, R179 ;  /* 0x000000ffffa87224 */ /* 0x000fe200078e00b3 */
[----:B------:R-:W-:Y:S01]  /*b3b0*/  MOV R137, R191 ;  /* 0x000000bf00897202 */ /* 0x000fe20000000f00 */
[----:B------:R-:W-:Y:S01]  /*b3c0*/  HMMA.16816.F32.BF16 R128, R132, R142, R128 ;  /* 0x0000008e8480723c */ /* 0x000fe20000041880 */
[----:B------:R-:W4:Y:S03]  /*b3d0*/  LDSM.16.MT88.4 R176, [R227+0x1900] ;  /* 0x00190000e3b0783b */ /* 0x000f260000004200 */
[----:B------:R-:W-:Y:S01]  /*b3e0*/  IMAD.MOV.U32 R136, RZ, RZ, R190 ;  /* 0x000000ffff887224 */ /* 0x000fe200078e00be */
[----:B------:R-:W-:Y:S01]  /*b3f0*/  MOV R141, R195 ;  /* 0x000000c3008d7202 */ /* 0x000fe20000000f00 */
[----:B------:R-:W-:Y:S01]  /*b400*/  IMAD.MOV.U32 R138, RZ, RZ, R192 ;  /* 0x000000ffff8a7224 */ /* 0x000fe200078e00c0 */
[----:B------:R-:W-:Y:S01]  /*b410*/  MOV R139, R193 ;  /* 0x000000c1008b7202 */ /* 0x000fe20000000f00 */
[----:B------:R-:W-:Y:S02]  /*b420*/  IMAD.MOV.U32 R143, RZ, RZ, R188 ;  /* 0x000000ffff8f7224 */ /* 0x000fe400078e00bc */
[-C--:B------:R-:W-:Y:S01]  /*b430*/  HMMA.16816.F32.BF16 R188, R204, R200.reuse, R4 ;  /* 0x000000c8ccbc723c */ /* 0x080fe20000041804 */
[----:B------:R-:W1:Y:S04]  /*b440*/  LDSM.16.MT88.4 R4, [R227+0x3900] ;  /* 0x00390000e304783b */ /* 0x000e680000004200 */
[----:B------:R-:W-:Y:S02]  /*b450*/  IMAD.MOV.U32 R165, RZ, RZ, R196 ;  /* 0x000000ffffa57224 */ /* 0x000fe400078e00c4 */
[----:B------:R-:W-:Y:S01]  /*b460*/  FADD.FTZ R3, R166, R2 ;  /* 0x00000002a6037221 */ /* 0x000fe20000010000 */
[C---:B------:R-:W-:Y:S04]  /*b470*/  HMMA.16816.F32.BF16 R192, R208.reuse, R200, R8 ;  /* 0x000000c8d0c0723c */ /* 0x040fe80000041808 */
[----:B------:R-:W-:Y:S03]  /*b480*/  IMAD.MOV.U32 R2, RZ, RZ, R153 ;  /* 0x000000ffff027224 */ /* 0x000fe600078e0099 */
[----:B------:R-:W-:Y:S01]  /*b490*/  IMAD.MOV.U32 R8, RZ, RZ, R156 ;  /* 0x000000ffff087224 */ /* 0x000fe200078e009c */
[-C--:B------:R-:W-:Y:S04]  /*b4a0*/  HMMA.16816.F32.BF16 R196, R208, R202.reuse, R12 ;  /* 0x000000cad0c4723c */ /* 0x080fe8000004180c */
[----:B------:R-:W-:Y:S01]  /*b4b0*/  MOV R9, R157 ;  /* 0x0000009d00097202 */ /* 0x000fe20000000f00 */
[----:B------:R-:W-:Y:S02]  /*b4c0*/  IMAD.MOV.U32 R10, RZ, RZ, R174 ;  /* 0x000000ffff0a7224 */ /* 0x000fe400078e00ae */
[----:B------:R-:W-:Y:S01]  /*b4d0*/  IMAD.MOV.U32 R15, RZ, RZ, R158 ;  /* 0x000000ffff0f7224 */ /* 0x000fe200078e009e */
[C---:B------:R-:W-:Y:S04]  /*b4e0*/  HMMA.16816.F32.BF16 R200, R204.reuse, R202, R16 ;  /* 0x000000caccc8723c */ /* 0x040fe80000041810 */
[----:B------:R-:W-:Y:S01]  /*b4f0*/  MOV R14, R175 ;  /* 0x000000af000e7202 */ /* 0x000fe20000000f00 */
[----:B------:R-:W-:Y:S01]  /*b500*/  IMAD.MOV.U32 R13, RZ, RZ, R151 ;  /* 0x000000ffff0d7224 */ /* 0x000fe200078e0097 */
[----:B------:R-:W-:Y:S01]  /*b510*/  MOV R12, R150 ;  /* 0x00000096000c7202 */ /* 0x000fe20000000f00 */
[----:B------:R-:W-:Y:S01]  /*b520*/  IMAD.MOV.U32 R18, RZ, RZ, R164 ;  /* 0x000000ffff127224 */ /* 0x000fe200078e00a4 */
[-C--:B---3--:R-:W-:Y:S04]  /*b530*/  HMMA.16816.F32.BF16 R132, R204, R144.reuse, R20 ;  /* 0x00000090cc84723c */ /* 0x088fe80000041814 */
[----:B------:R-:W-:Y:S01]  /*b540*/  MOV R19, R143 ;  /* 0x0000008f00137202 */ /* 0x000fe20000000f00 */
[----:B------:R-:W-:Y:S01]  /*b550*/  IMAD.MOV.U32 R11, RZ, RZ, R154 ;  /* 0x000000ffff0b7224 */ /* 0x000fe200078e009a */
[----:B------:R-:W-:Y:S01]  /*b560*/  MOV R17, R0 ;  /* 0x0000000000117202 */ /* 0x000fe20000000f00 */
[----:B------:R-:W-:Y:S01]  /*b570*/  IMAD.MOV.U32 R22, RZ, RZ, R137 ;  /* 0x000000ffff167224 */ /* 0x000fe200078e0089 */
[----:B------:R-:W-:Y:S01]  /*b580*/  MOV R23, R136 ;  /* 0x0000008800177202 */ /* 0x000fe20000000f00 */
[----:B------:R-:W-:Y:S03]  /*b590*/  IMAD.MOV.U32 R20, RZ, RZ, R139 ;  /* 0x000000ffff147224 */ /* 0x000fe600078e008b */
[----:B------:R-:W-:Y:S01]  /*b5a0*/  MOV R21, R138 ;  /* 0x0000008a00157202 */ /* 0x000fe20000000f00 */
[----:B------:R-:W-:Y:S01]  /*b5b0*/  IMAD.MOV.U32 R16, RZ, RZ, R169 ;  /* 0x000000ffff107224 */ /* 0x000fe200078e00a9 */
[C---:B------:R-:W-:Y:S04]  /*b5c0*/  HMMA.16816.F32.BF16 R136, R208.reuse, R144, R24 ;  /* 0x00000090d088723c */ /* 0x040fe80000041818 */
[----:B------:R-:W-:Y:S03]  /*b5d0*/  MOV R0, R155 ;  /* 0x0000009b00007202 */ /* 0x000fe60000000f00 */
[----:B------:R-:W-:Y:S01]  /*b5e0*/  IMAD.MOV.U32 R26, RZ, RZ, R140 ;  /* 0x000000ffff1a7224 */ /* 0x000fe200078e008c */
[----:B------:R-:W-:Y:S01]  /*b5f0*/  MOV R25, R167 ;  /* 0x000000a700197202 */ /* 0x000fe20000000f00 */
[----:B------:R-:W-:Y:S02]  /*b600*/  IMAD.MOV.U32 R24, RZ, RZ, R141 ;  /* 0x000000ffff187224 */ /* 0x000fe400078e008d */
[-C--:B------:R-:W-:Y:S03]  /*b610*/  HMMA.16816.F32.BF16 R140, R208, R146.reuse, R28 ;  /* 0x00000092d08c723c */ /* 0x080fe6000004181c */
[----:B------:R-:W-:Y:S04]  /*b620*/  MOV R27, R168 ;  /* 0x000000a8001b7202 */ /* 0x000fe80000000f00 */
[----:B------:R-:W-:Y:S01]  /*b630*/  MOV R30, R159 ;  /* 0x0000009f001e7202 */ /* 0x000fe20000000f00 */
[C---:B------:R-:W-:Y:S04]  /*b640*/  HMMA.16816.F32.BF16 R144, R204.reuse, R146, R32 ;  /* 0x00000092cc90723c */ /* 0x040fe80000041820 */
[----:B------:R-:W-:Y:S01]  /*b650*/  MOV R31, R165 ;  /* 0x000000a5001f7202 */ /* 0x000fe20000000f00 */
[----:B------:R-:W-:Y:S01]  /*b660*/  IMAD.MOV.U32 R29, RZ, RZ, R172 ;  /* 0x000000ffff1d7224 */ /* 0x000fe200078e00ac */
[----:B------:R-:W-:Y:S01]  /*b670*/  MOV R28, R173 ;  /* 0x000000ad001c7202 */ /* 0x000fe20000000f00 */
[----:B------:R-:W-:Y:S01]  /*b680*/  IMAD.MOV.U32 R33, RZ, RZ, R148 ;  /* 0x000000ffff217224 */ /* 0x000fe200078e0094 */
[----:B------:R-:W-:Y:S01]  /*b690*/  MOV R32, R149 ;  /* 0x0000009500207202 */ /* 0x000fe20000000f00 */
[----:B------:R-:W-:Y:S01]  /*b6a0*/  IMAD.MOV.U32 R35, RZ, RZ, R170 ;  /* 0x000000ffff237224 */ /* 0x000fe200078e00aa */
[-C--:B-1----:R-:W-:Y:S03]  /*b6b0*/  HMMA.16816.F32.BF16 R148, R204, R160.reuse, R36 ;  /* 0x000000a0cc94723c */ /* 0x082fe60000041824 */
[----:B------:R-:W-:Y:S01]  /*b6c0*/  MOV R34, R171 ;  /* 0x000000ab00227202 */ /* 0x000fe20000000f00 */
[----:B------:R-:W-:Y:S02]  /*b6d0*/  FADD.FTZ R0, R0, R32 ;  /* 0x0000002000007221 */ /* 0x000fe40000010000 */
[----:B------:R-:W-:Y:S01]  /*b6e0*/  FADD.FTZ R11, R11, R33 ;  /* 0x000000210b0b7221 */ /* 0x000fe20000010000 */
[----:B------:R-:W-:Y:S01]  /*b6f0*/  MOV R39, R152 ;  /* 0x0000009800277202 */ /* 0x000fe20000000f00 */
[----:B------:R-:W-:Y:S01]  /*b700*/  FADD.FTZ R3, R34, R3 ;  /* 0x0000000322037221 */ /* 0x000fe20000010000 */
        /* <DEDUP_REMOVED lines=64> */
[----:B------:R-:W-:Y:S01]  /*bb10*/  FADD.FTZ R0, R180, R0 ;  /* 0x00000000b4007221 */ /* 0x000fe20000010000 */
[----:B------:R-:W-:Y:S01]  /*bb20*/  MOV R186, R183 ;  /* 0x000000b700ba7202 */ /* 0x000fe20000000f00 */
[----:B------:R-:W-:Y:S03]  /*bb30*/  IMAD.MOV.U32 R180, RZ, RZ, R185 ;  /* 0x000000ffffb47224 */ /* 0x000fe600078e00b9 */
[----:B------:R2:W-:Y:S01]  /*bb40*/  STL [R1+0x2c], R0 ;  /* 0x00002c0001007387 */ /* 0x0005e20000100800 */
[----:B------:R-:W-:-:S05]  /*bb50*/  @P0 BRA `(.L_x_1602) ;  /* 0xffffb41000000947 */ /* 0x000fca000383ffff */
.L_x_1601:
[----:B---3--:R-:W-:-:S13]  /*bb60*/  ISETP.LE.AND P0, PT, RZ, UR25, PT ;  /* 0x00000019ff007c0c */ /* 0x008fda000bf03270 */
[----:B------:R-:W-:Y:S05]  /*bb70*/  @!P0 BRA `(.L_x_1603) ;  /* 0x00003ae000008947 */ /* 0x000fea0003800000 */
[----:B------:R-:W3:Y:S01]  /*bb80*/  LDL.64 R12, [R1+0x58] ;  /* 0x00005800010c7983 */ /* 0x000ee20000100a00 */
[----:B------:R-:W-:-:S03]  /*bb90*/  ULDC.64 UR4, c[0x0][0x1e0] ;  /* 0x0000780000047ab9 */ /* 0x000fc60000000a00 */
[----:B------:R-:W4:Y:S04]  /*bba0*/  LDL.64 R6, [R1+0x68] ;  /* 0x0000680001067983 */ /* 0x000f280000100a00 */
[----:B--2---:R-:W2:Y:S04]  /*bbb0*/  LDL.64 R8, [R1+0x48] ;  /* 0x0000480001087983 */ /* 0x004ea80000100a00 */
[----:B------:R-:W2:Y:S01]  /*bbc0*/  LDL.64 R4, [R1+0x50] ;  /* 0x0000500001047983 */ /* 0x000ea20000100a00 */
[----:B------:R-:W-:Y:S01]  /*bbd0*/  UIADD3 UR12, UP0, UR12, 0x80, URZ ;  /* 0x000000800c0c7890 */ /* 0x000fe2000ff1e03f */
[----:B------:R-:W-:Y:S01]  /*bbe0*/  IMAD.MOV.U32 R2, RZ, RZ, R184 ;  /* 0x000000ffff027224 */ /* 0x000fe200078e00b8 */
[----:B------:R-:W-:Y:S01]  /*bbf0*/  USHF.L.U64.HI UR6, UR4, 0x5, UR5 ;  /* 0x0000000504067899 */ /* 0x000fe20008010205 */
[----:B------:R-:W-:Y:S01]  /*bc00*/  MOV R0, R185 ;  /* 0x000000b900007202 */ /* 0x000fe20000000f00 */
[----:B------:R-:W-:Y:S01]  /*bc10*/  USHF.L.U32 UR8, UR4, 0x5, URZ ;  /* 0x0000000504087899 */ /* 0x000fe2000800063f */
[----:B-----5:R-:W-:Y:S01]  /*bc20*/  IMAD.MOV.U32 R186, RZ, RZ, R182 ;  /* 0x000000ffffba7224 */ /* 0x020fe200078e00b6 */
[----:B------:R-:W-:-:S02]  /*bc30*/  UMOV UR7, 0x6 ;  /* 0x0000000600077882 */ /* 0x000fc40000000000 */
[----:B------:R-:W-:Y:S02]  /*bc40*/  ULDC.64 UR4, c[0x0][0x208] ;  /* 0x0000820000047ab9 */ /* 0x000fe40000000a00 */
[----:B------:R-:W-:Y:S02]  /*bc50*/  USHF.L.U64.HI UR7, UR4, UR7, UR5 ;  /* 0x0000000704077299 */ /* 0x000fe40008010205 */
[----:B------:R-:W-:Y:S02]  /*bc60*/  USHF.L.U32 UR11, UR4, 0x6, URZ ;  /* 0x00000006040b7899 */ /* 0x000fe4000800063f */
[----:B------:R-:W-:Y:S01]  /*bc70*/  UIADD3.X UR9, URZ, UR9, URZ, UP0, !UPT ;  /* 0x000000093f097290 */ /* 0x000fe200087fe43f */
[----:B---3--:R-:W-:Y:S02]  /*bc80*/  IADD3 R3, P0, R12, 0x40, RZ ;  /* 0x000000400c037810 */ /* 0x008fe40007f1e0ff */
[----:B----4-:R-:W-:Y:S02]  /*bc90*/  IADD3 R10, P1, R6, 0x40, RZ ;  /* 0x00000040060a7810 */ /* 0x010fe40007f3e0ff */
[----:B--2---:R-:W-:Y:S01]  /*bca0*/  IADD3.X R8, RZ, R9, RZ, P0, !PT ;  /* 0x00000009ff087210 */ /* 0x004fe200007fe4ff */
[----:B------:R1:W-:Y:S02]  /*bcb0*/  STL [R1+0x10], R3 ;  /* 0x0000100301007387 */ /* 0x0003e40000100800 */
[----:B------:R-:W-:-:S02]  /*bcc0*/  IMAD.X R11, RZ, RZ, R5, P1 ;  /* 0x000000ffff0b7224 */ /* 0x000fc400008e0605 */
[----:B------:R-:W-:Y:S01]  /*bcd0*/  IMAD.MOV.U32 R4, RZ, RZ, R6 ;  /* 0x000000ffff047224 */ /* 0x000fe200078e0006 */
[----:B------:R2:W-:Y:S04]  /*bce0*/  STL [R1], R8 ;  /* 0x0000000801007387 */ /* 0x0005e80000100800 */
[----:B------:R2:W-:Y:S04]  /*bcf0*/  STL.64 [R1+0x18], R10 ;  /* 0x0000180a01007387 */ /* 0x0005e80000100a00 */
[----:B------:R2:W-:Y:S01]  /*bd00*/  STL.64 [R1+0x50], R4 ;  /* 0x0000500401007387 */ /* 0x0005e20000100a00 */
[----:B-1----:R-:W-:-:S03]  /*bd10*/  MOV R3, R183 ;  /* 0x000000b700037202 */ /* 0x002fc60000000f00 */
.L_x_1604:
[----:B------:R-:W3:Y:S01]  /*bd20*/  LDL.64 R184, [R1+0x50] ;  /* 0x0000500001b87983 */ /* 0x000ee20000100a00 */
[----:B------:R-:W-:Y:S04]  /*bd30*/  DEPBAR.LE SB0, 0x0 ;  /* 0x000080000000791a */ /* 0x000fe80000000000 */
[----:B------:R-:W-:Y:S01]  /*bd40*/  USHF.R.S32.HI UR5, URZ, 0x1f, UR25 ;  /* 0x0000001f3f057899 */ /* 0x000fe20008011419 */
[----:B------:R-:W4:Y:S01]  /*bd50*/  LDL.64 R220, [R1+0x18] ;  /* 0x0000180001dc7983 */ /* 0x000f220000100a00 */
[----:B------:R-:W-:Y:S01]  /*bd60*/  UIMAD UR4, UR7, UR25, URZ ;  /* 0x00000019070472a4 */ /* 0x000fe2000f8e023f */
[----:B------:R-:W-:Y:S01]  /*bd70*/  MOV R187, UR11 ;  /* 0x0000000b00bb7c02 */ /* 0x000fe20008000f00 */
[----:B------:R-:W-:Y:S02]  /*bd80*/  UISETP.GT.AND UP0, UPT, UR25, URZ, UPT ;  /* 0x0000003f1900728c */ /* 0x000fe4000bf04270 */
[----:B------:R-:W-:Y:S01]  /*bd90*/  UIMAD UR4, UR5, UR11, UR4 ;  /* 0x0000000b050472a4 */ /* 0x000fe2000f8e0204 */
[----:B------:R-:W-:Y:S08]  /*bda0*/  BAR.SYNC.DEFER_BLOCKING 0x0 ;  /* 0x0000000000007b1d */ /* 0x000ff00000010000 */
[----:B------:R-:W-:Y:S08]  /*bdb0*/  LDSM.16.M88.4 R64, [R231+0x8100] ;  /* 0x00810000e740783b */ /* 0x000ff00000000200 */
[----:B------:R-:W1:Y:S08]  /*bdc0*/  LDSM.16.M88.4 R16, [R224+0x4100] ;  /* 0x00410000e010783b */ /* 0x000e700000000200 */
[----:B------:R-:W5:Y:S08]  /*bdd0*/  LDSM.16.M88.4 R60, [R231+0xa100] ;  /* 0x00a10000e73c783b */ /* 0x000f700000000200 */
[----:B------:R-:W2:Y:S08]  /*bde0*/  LDSM.16.M88.4 R32, [R224+0x4900] ;  /* 0x00490000e020783b */ /* 0x000eb00000000200 */
[----:B------:R-:W2:Y:S08]  /*bdf0*/  LDSM.16.M88.4 R48, [R224+0x5100] ;  /* 0x00510000e030783b */ /* 0x000eb00000000200 */
[----:B------:R-:W2:Y:S02]  /*be00*/  LDSM.16.M88.4 R180, [R224+0x5900] ;  /* 0x00590000e0b4783b */ /* 0x000ea40000000200 */
[-C--:B-12---:R-:W-:Y:S06]  /*be10*/  HMMA.16816.F32.BF16 R4, R64, R16.reuse, RZ ;  /* 0x000000104004723c */ /* 0x086fec00000418ff */
[----:B------:R-:W-:Y:S02]  /*be20*/  LDSM.16.M88.4 R204, [R233+0x8100] ;  /* 0x00810000e9cc783b */ /* 0x000fe40000000200 */
[C---:B-----5:R-:W-:Y:S06]  /*be30*/  HMMA.16816.F32.BF16 R8, R60.reuse, R16, RZ ;  /* 0x000000103c08723c */ /* 0x060fec00000418ff */
[----:B------:R-:W1:Y:S02]  /*be40*/  LDSM.16.M88.4 R208, [R235] ;  /* 0x00000000ebd0783b */ /* 0x000e640000000200 */
[-C--:B------:R-:W-:Y:S06]  /*be50*/  HMMA.16816.F32.BF16 R12, R60, R18.reuse, RZ ;  /* 0x000000123c0c723c */ /* 0x080fec00000418ff */
[----:B------:R-:W2:Y:S02]  /*be60*/  LDSM.16.M88.4 R212, [R233+0xa100] ;  /* 0x00a10000e9d4783b */ /* 0x000ea40000000200 */
[C---:B------:R-:W-:Y:S06]  /*be70*/  HMMA.16816.F32.BF16 R16, R64.reuse, R18, RZ ;  /* 0x000000124010723c */ /* 0x040fec00000418ff */
[----:B------:R-:W-:Y:S02]  /*be80*/  LDSM.16.M88.4 R216, [R242] ;  /* 0x00000000f2d8783b */ /* 0x000fe40000000200 */
[-C--:B------:R-:W-:Y:S06]  /*be90*/  HMMA.16816.F32.BF16 R20, R64, R32.reuse, RZ ;  /* 0x000000204014723c */ /* 0x080fec00000418ff */
[----:B------:R-:W5:Y:S06]  /*bea0*/  LDL.64 R250, [R1+0x48] ;  /* 0x0000480001fa7983 */ /* 0x000f6c0000100a00 */
[----:B------:R-:W5:Y:S01]  /*beb0*/  LDL R249, [R1+0x10] ;  /* 0x0000100001f97983 */ /* 0x000f620000100800 */
[C---:B------:R-:W-:Y:S03]  /*bec0*/  HMMA.16816.F32.BF16 R24, R60.reuse, R32, RZ ;  /* 0x000000203c18723c */ /* 0x040fe600000418ff */
[----:B------:R-:W5:Y:S05]  /*bed0*/  LDL R248, [R1] ;  /* 0x0000000001f87983 */ /* 0x000f6a0000100800 */
[-C--:B------:R-:W-:Y:S08]  /*bee0*/  HMMA.16816.F32.BF16 R28, R60, R34.reuse, RZ ;  /* 0x000000223c1c723c */ /* 0x080ff000000418ff */
        /* <DEDUP_REMOVED lines=9> */
[----:B------:R-:W2:Y:S07]  /*bf80*/  LDSM.16.M88.4 R180, [R243] ;  /* 0x00000000f3b4783b */ /* 0x000eae0000000200 */
[-C--:B-1----:R-:W-:Y:S08]  /*bf90*/  HMMA.16816.F32.BF16 R4, R204, R208.reuse, R4 ;  /* 0x000000d0cc04723c */ /* 0x082ff00000041804 */
[C---:B--2---:R-:W-:Y:S08]  /*bfa0*/  HMMA.16816.F32.BF16 R8, R212.reuse, R208, R8 ;  /* 0x000000d0d408723c */ /* 0x044ff00000041808 */
[-C--:B------:R-:W-:Y:S08]  /*bfb0*/  HMMA.16816.F32.BF16 R12, R212, R210.reuse, R12 ;  /* 0x000000d2d40c723c */ /* 0x080ff0000004180c */
[C---:B------:R-:W-:Y:S08]  /*bfc0*/  HMMA.16816.F32.BF16 R16, R204.reuse, R210, R16 ;  /* 0x000000d2cc10723c */ /* 0x040ff00000041810 */
[-C--:B------:R-:W-:Y:S08]  /*bfd0*/  HMMA.16816.F32.BF16 R20, R204, R180.reuse, R20 ;  /* 0x000000b4cc14723c */ /* 0x080ff00000041814 */
[C---:B------:R-:W-:Y:S08]  /*bfe0*/  HMMA.16816.F32.BF16 R24, R212.reuse, R180, R24 ;  /* 0x000000b4d418723c */ /* 0x040ff00000041818 */
[-C--:B------:R-:W-:Y:S08]  /*bff0*/  HMMA.16816.F32.BF16 R28, R212, R182.reuse, R28 ;  /* 0x000000b6d41c723c */ /* 0x080ff0000004181c */
[C---:B------:R-:W-:Y:S01]  /*c000*/  HMMA.16816.F32.BF16 R32, R204.reuse, R182, R32 ;  /* 0x000000b6cc20723c */ /* 0x040fe20000041820 */
[----:B------:R-:W1:Y:S07]  /*c010*/  LDSM.16.M88.4 R180, [R241] ;  /* 0x00000000f1b4783b */ /* 0x000e6e0000000200 */
[-C--:B------:R-:W-:Y:S08]  /*c020*/  HMMA.16816.F32.BF16 R36, R204, R216.reuse, R36 ;  /* 0x000000d8cc24723c */ /* 0x080ff00000041824 */
[C---:B------:R-:W-:Y:S08]  /*c030*/  HMMA.16816.F32.BF16 R40, R212.reuse, R216, R40 ;  /* 0x000000d8d428723c */ /* 0x040ff00000041828 */
[-C--:B------:R-:W-:Y:S04]  /*c040*/  HMMA.16816.F32.BF16 R44, R212, R218.reuse, R44 ;  /* 0x000000dad42c723c */ /* 0x080fe8000004182c */
[----:B---3--:R-:W-:Y:S04]  /*c050*/  IMAD.WIDE.U32 R208, R187, UR25, R184 ;  /* 0x00000019bbd07c25 */ /* 0x008fe8000f8e00b8 */
[C---:B------:R-:W-:Y:S04]  /*c060*/  HMMA.16816.F32.BF16 R48, R204.reuse, R218, R48 ;  /* 0x000000dacc30723c */ /* 0x040fe80000041830 */
[----:B------:R-:W-:Y:S02]  /*c070*/  IADD3 R185, R209, UR4, RZ ;  /* 0x00000004d1b97c10 */ /* 0x000fe4000fffe0ff */
[C---:B------:R-:W-:Y:S02]  /*c080*/  LEA R184, P0, R208.reuse, c[0x0][0x1f8], 0x1 ;  /* 0x00007e00d0b87a11 */ /* 0x040fe400078008ff */
[-C--:B-1----:R-:W-:Y:S04]  /*c090*/  HMMA.16816.F32.BF16 R52, R204, R180.reuse, R52 ;  /* 0x000000b4cc34723c */ /* 0x082fe80000041834 */
[----:B------:R-:W-:Y:S01]  /*c0a0*/  LEA.HI.X R185, R208, c[0x0][0x1fc], R185, 0x1, P0 ;  /* 0x00007f00d0b97a11 */ /* 0x000fe200000f0cb9 */
[----:B----4-:R-:W-:Y:S01]  /*c0b0*/  IMAD.WIDE.U32 R208, R187, UR25, R220 ;  /* 0x00000019bbd07c25 */ /* 0x010fe2000f8e00dc */
[----:B------:R-:W-:Y:S02]  /*c0c0*/  UIADD3 UR25, UR25, -0x1, URZ ;  /* 0xffffffff19197890 */ /* 0x000fe4000fffe03f */
[C---:B------:R-:W-:Y:S01]  /*c0d0*/  HMMA.16816.F32.BF16 R56, R212.reuse, R180, R56 ;  /* 0x000000b4d438723c */ /* 0x040fe20000041838 */
[----:B------:R-:W-:Y:S01]  /*c0e0*/  @!PT LDS RZ, [RZ] ;  /* 0x00000000fffff984 */ /* 0x000fe20000000800 */
[----:B------:R-:W-:Y:S01]  /*c0f0*/  @!PT LDS RZ, [RZ] ;  /* 0x00000000fffff984 */ /* 0x000fe20000000800 */
[----:B------:R-:W-:Y:S01]  /*c100*/  @!PT LDS RZ, [RZ] ;  /* 0x00000000fffff984 */ /* 0x000fe20000000800 */
[----:B------:R1:W-:Y:S01]  /*c110*/  LDGSTS.E.BYPASS.LTC128B.128 [R245+0x100], [R184.64], !P5 ;  /* 0x00100000b8f57fae */ /* 0x0003e2000e901d52 */
[----:B------:R-:W-:Y:S02]  /*c120*/  @UP0 USHF.R.S32.HI UR13, URZ, 0x1f, UR25 ;  /* 0x0000001f3f0d0899 */ /* 0x000fe40008011419 */
[----:B------:R-:W-:Y:S01]  /*c130*/  IADD3 R187, R209, UR4, RZ ;  /* 0x00000004d1bb7c10 */ /* 0x000fe2000fffe0ff */
[----:B------:R-:W-:Y:S01]  /*c140*/  ULDC.64 UR4, c[0x0][0x1e0] ;  /* 0x0000780000047ab9 */ /* 0x000fe20000000a00 */
[C---:B------:R-:W-:Y:S02]  /*c150*/  LEA R210, P0, R208.reuse, c[0x0][0x1f8], 0x1 ;  /* 0x00007e00d0d27a11 */ /* 0x040fe400078008ff */
[-C--:B------:R-:W-:Y:S03]  /*c160*/  HMMA.16816.F32.BF16 R60, R212, R182.reuse, R60 ;  /* 0x000000b6d43c723c */ /* 0x080fe6000004183c */
[----:B------:R-:W-:Y:S01]  /*c170*/  @UP0 UIMAD UR13, UR13, UR4, URZ ;  /* 0x000000040d0d02a4 */ /* 0x000fe2000f8e023f */
[----:B------:R-:W-:Y:S01]  /*c180*/  LEA.HI.X R211, R208, c[0x0][0x1fc], R187, 0x1, P0 ;  /* 0x00007f00d0d37a11 */ /* 0x000fe200000f0cbb */
[----:B------:R-:W-:Y:S02]  /*c190*/  @UP0 UIMAD.WIDE.U32 UR20, UR25, UR4, URZ ;  /* 0x00000004191402a5 */ /* 0x000fe4000f8e003f */
[----:B------:R-:W-:Y:S01]  /*c1a0*/  @UP0 UIMAD UR13, UR25, UR5, UR13 ;  /* 0x00000005190d02a4 */ /* 0x000fe2000f8e020d */
[----:B------:R-:W-:Y:S01]  /*c1b0*/  HMMA.16816.F32.BF16 R64, R204, R182, R64 ;  /* 0x000000b6cc40723c */ /* 0x000fe20000041840 */
[----:B------:R2:W-:Y:S01]  /*c1c0*/  LDGSTS.E.BYPASS.LTC128B.128 [R245+0x2100], [R210.64], !P4 ;  /* 0x02100000d2f57fae */ /* 0x0005e2000e101d52 */
[----:B------:R-:W-:Y:S02]  /*c1d0*/  @UP0 USHF.L.U32 UR4, UR20, 0x6, URZ ;  /* 0x0000000614040899 */ /* 0x000fe4000800063f */
[----:B------:R-:W-:Y:S04]  /*c1e0*/  @UP0 UIADD3 UR13, UR21, UR13, URZ ;  /* 0x0000000d150d0290 */ /* 0x000fe8000fffe03f */
[----:B------:R-:W-:Y:S01]  /*c1f0*/  @UP0 USHF.L.U64.HI UR13, UR20, 0x6, UR13 ;  /* 0x00000006140d0899 */ /* 0x000fe2000801020d */
[----:B-1----:R-:W-:Y:S04]  /*c200*/  IADD3 R184, P0, R184, UR10, RZ ;  /* 0x0000000ab8b87c10 */ /* 0x002fe8000ff1e0ff */
[----:B------:R-:W-:Y:S02]  /*c210*/  IADD3.X R185, R185, UR14, RZ, P0, !PT ;  /* 0x0000000eb9b97c10 */ /* 0x000fe400087fe4ff */
[C---:B------:R-:W-:Y:S03]  /*c220*/  IADD3 R208, P1, R184.reuse, UR10, RZ ;  /* 0x0000000ab8d07c10 */ /* 0x040fe6000ff3e0ff */
[----:B------:R1:W-:Y:S01]  /*c230*/  LDGSTS.E.BYPASS.LTC128B.128 [R245+0x900], [R184.64], !P5 ;  /* 0x00900000b8f57fae */ /* 0x0003e2000e901d52 */
[C---:B------:R-:W-:Y:S02]  /*c240*/  IADD3.X R209, R185.reuse, UR14, RZ, P1, !PT ;  /* 0x0000000eb9d17c10 */ /* 0x040fe40008ffe4ff */
[----:B--2---:R-:W-:Y:S05]  /*c250*/  IADD3 R210, P0, R184, UR16, RZ ;  /* 0x00000010b8d27c10 */ /* 0x004fea000ff1e0ff */
[----:B------:R1:W-:Y:S01]  /*c260*/  LDGSTS.E.BYPASS.LTC128B.128 [R245+0x2900], [R184.64+0x80], !P4 ;  /* 0x02900080b8f57fae */ /* 0x0003e2000e101d52 */
[----:B------:R-:W-:Y:S02]  /*c270*/  IADD3.X R211, R185, UR15, RZ, P0, !PT ;  /* 0x0000000fb9d37c10 */ /* 0x000fe400087fe4ff */
[C---:B------:R-:W-:Y:S05]  /*c280*/  IADD3 R180, P0, R208.reuse, UR16, RZ ;  /* 0x00000010d0b47c10 */ /* 0x040fea000ff1e0ff */
[----:B------:R2:W-:Y:S01]  /*c290*/  LDGSTS.E.BYPASS.LTC128B.128 [R245+0x1100], [R208.64], !P5 ;  /* 0x01100000d0f57fae */ /* 0x0005e2000e901d52 */
[C---:B------:R-:W-:Y:S02]  /*c2a0*/  IADD3.X R181, R209.reuse, UR15, RZ, P0, !PT ;  /* 0x0000000fd1b57c10 */ /* 0x040fe400087fe4ff */
[----:B------:R-:W-:Y:S05]  /*c2b0*/  PLOP3.LUT P0, PT, PT, PT, UP0, 0x80, 0x0 ;  /* 0x000000000000781c */ /* 0x000fea0003f0f008 */
[----:B------:R2:W-:Y:S01]  /*c2c0*/  LDGSTS.E.BYPASS.LTC128B.128 [R245+0x3100], [R210.64], !P4 ;  /* 0x03100000d2f57fae */ /* 0x0005e2000e101d52 */
[----:B-1----:R-:W-:Y:S04]  /*c2d0*/  IADD3 R184, P1, R208, UR10, RZ ;  /* 0x0000000ad0b87c10 */ /* 0x002fe8000ff3e0ff */
[----:B------:R-:W-:Y:S05]  /*c2e0*/  IADD3.X R185, R209, UR14, RZ, P1, !PT ;  /* 0x0000000ed1b97c10 */ /* 0x000fea0008ffe4ff */
[----:B------:R1:W-:Y:S08]  /*c2f0*/  LDGSTS.E.BYPASS.LTC128B.128 [R245+0x1900], [R184.64], !P5 ;  /* 0x01900000b8f57fae */ /* 0x0003f0000e901d52 */
[----:B------:R3:W-:Y:S08]  /*c300*/  LDGSTS.E.BYPASS.LTC128B.128 [R245+0x3900], [R180.64], !P4 ;  /* 0x03900000b4f57fae */ /* 0x0007f0000e101d52 */
[----:B--2---:R-:W-:Y:S08]  /*c310*/  LDSM.16.M88.4 R208, [R232+0x8100] ;  /* 0x00810000e8d0783b */ /* 0x004ff00000000200 */
[----:B------:R-:W2:Y:S08]  /*c320*/  LDSM.16.M88.4 R212, [R230+0x4100] ;  /* 0x00410000e6d4783b */ /* 0x000eb00000000200 */
[----:B------:R-:W4:Y:S08]  /*c330*/  LDSM.16.M88.4 R216, [R232+0xa100] ;  /* 0x00a10000e8d8783b */ /* 0x000f300000000200 */
[----:B---3--:R-:W3:Y:S08]  /*c340*/  LDSM.16.M88.4 R180, [R230+0x4900] ;  /* 0x00490000e6b4783b */ /* 0x008ef00000000200 */
[----:B------:R-:W0:Y:S08]  /*c350*/  LDGDEPBAR ;  /* 0x00000000000079af */ /* 0x000e300000000000 */
[----:B------:R-:W1:Y:S01]  /*c360*/  LDSM.16.M88.4 R204, [R230+0x5100] ;  /* 0x00510000e6cc783b */ /* 0x000e620000000200 */
[-C--:B--2---:R-:W-:Y:S08]  /*c370*/  HMMA.16816.F32.BF16 R4, R208, R212.reuse, R4 ;  /* 0x000000d4d004723c */ /* 0x084ff00000041804 */
[C---:B----4-:R-:W-:Y:S08]  /*c380*/  HMMA.16816.F32.BF16 R8, R216.reuse, R212, R8 ;  /* 0x000000d4d808723c */ /* 0x050ff00000041808 */
[-C--:B------:R-:W-:Y:S08]  /*c390*/  HMMA.16816.F32.BF16 R12, R216, R214.reuse, R12 ;  /* 0x000000d6d80c723c */ /* 0x080ff0000004180c */
[C---:B------:R-:W-:Y:S01]  /*c3a0*/  HMMA.16816.F32.BF16 R16, R208.reuse, R214, R16 ;  /* 0x000000d6d010723c */ /* 0x040fe20000041810 */
[----:B------:R-:W2:Y:S07]  /*c3b0*/  LDSM.16.M88.4 R212, [R230+0x5900] ;  /* 0x00590000e6d4783b */ /* 0x000eae0000000200 */
[-C--:B---3--:R-:W-:Y:S08]  /*c3c0*/  HMMA.16816.F32.BF16 R20, R208, R180.reuse, R20 ;  /* 0x000000b4d014723c */ /* 0x088ff00000041814 */
[C---:B------:R-:W-:Y:S08]  /*c3d0*/  HMMA.16816.F32.BF16 R24, R216.reuse, R180, R24 ;  /* 0x000000b4d818723c */ /* 0x040ff00000041818 */
[-C--:B------:R-:W-:Y:S08]  /*c3e0*/  HMMA.16816.F32.BF16 R28, R216, R182.reuse, R28 ;  /* 0x000000b6d81c723c */ /* 0x080ff0000004181c */
[C---:B------:R-:W-:Y:S01]  /*c3f0*/  HMMA.16816.F32.BF16 R32, R208.reuse, R182, R32 ;  /* 0x000000b6d020723c */ /* 0x040fe20000041820 */
[----:B------:R-:W-:Y:S07]  /*c400*/  LDSM.16.M88.4 R180, [R234+0x8100] ;  /* 0x00810000eab4783b */ /* 0x000fee0000000200 */
[-C--:B-1----:R-:W-:Y:S08]  /*c410*/  HMMA.16816.F32.BF16 R36, R208, R204.reuse, R36 ;  /* 0x000000ccd024723c */ /* 0x082ff00000041824 */
[C---:B------:R-:W-:Y:S08]  /*c420*/  HMMA.16816.F32.BF16 R40, R216.reuse, R204, R40 ;  /* 0x000000ccd828723c */ /* 0x040ff00000041828 */
[-C--:B------:R-:W-:Y:S08]  /*c430*/  HMMA.16816.F32.BF16 R44, R216, R206.reuse, R44 ;  /* 0x000000ced82c723c */ /* 0x080ff0000004182c */
[C---:B------:R-:W-:Y:S01]  /*c440*/  HMMA.16816.F32.BF16 R48, R208.reuse, R206, R48 ;  /* 0x000000ced030723c */ /* 0x040fe20000041830 */
[----:B------:R-:W1:Y:S07]  /*c450*/  LDSM.16.M88.4 R204, [R229] ;  /* 0x00000000e5cc783b */ /* 0x000e6e0000000200 */
[-C--:B--2---:R-:W-:Y:S08]  /*c460*/  HMMA.16816.F32.BF16 R52, R208, R212.reuse, R52 ;  /* 0x000000d4d034723c */ /* 0x084ff00000041834 */
[C---:B------:R-:W-:Y:S08]  /*c470*/  HMMA.16816.F32.BF16 R56, R216.reuse, R212, R56 ;  /* 0x000000d4d838723c */ /* 0x040ff00000041838 */
[-C--:B------:R-:W-:Y:S01]  /*c480*/  HMMA.16816.F32.BF16 R60, R216, R214.reuse, R60 ;  /* 0x000000d6d83c723c */ /* 0x080fe2000004183c */
[----:B------:R-:W2:Y:S07]  /*c490*/  LDSM.16.M88.4 R216, [R234+0xa100] ;  /* 0x00a10000ead8783b */ /* 0x000eae0000000200 */
[----:B------:R-:W-:Y:S01]  /*c4a0*/  HMMA.16816.F32.BF16 R64, R208, R214, R64 ;  /* 0x000000d6d040723c */ /* 0x000fe20000041840 */
[----:B------:R-:W3:Y:S07]  /*c4b0*/  LDSM.16.M88.4 R208, [R229+0x800] ;  /* 0x00080000e5d0783b */ /* 0x000eee0000000200 */
[-C--:B-1----:R-:W-:Y:S01]  /*c4c0*/  HMMA.16816.F32.BF16 R4, R180, R204.reuse, R4 ;  /* 0x000000ccb404723c */ /* 0x082fe20000041804 */
[----:B------:R-:W-:Y:S07]  /*c4d0*/  LDSM.16.M88.4 R212, [R229+0x1800] ;  /* 0x00180000e5d4783b */ /* 0x000fee0000000200 */
        /* <DEDUP_REMOVED lines=36> */
[-C--:B------:R-:W-:Y:S08]  /*c720*/  HMMA.16816.F32.BF16 R52, R204, R212.reuse, R52 ;  /* 0x000000d4cc34723c */ /* 0x080ff00000041834 */
[C---:B------:R-:W-:Y:S08]  /*c730*/  HMMA.16816.F32.BF16 R56, R216.reuse, R212, R56 ;  /* 0x000000d4d838723c */ /* 0x040ff00000041838 */
[-C--:B------:R-:W-:Y:S01]  /*c740*/  HMMA.16816.F32.BF16 R60, R216, R214.reuse, R60 ;  /* 0x000000d6d83c723c */ /* 0x080fe2000004183c */
[----:B------:R-:W2:Y:S07]  /*c750*/  LDSM.16.M88.4 R216, [R233+0xe100] ;  /* 0x00e10000e9d8783b */ /* 0x000eae0000000200 */
[----:B------:R-:W-:Y:S01]  /*c760*/  HMMA.16816.F32.BF16 R64, R204, R214, R64 ;  /* 0x000000d6cc40723c */ /* 0x000fe20000041840 */
[----:B------:R-:W3:Y:S07]  /*c770*/  LDSM.16.M88.4 R204, [R239] ;  /* 0x00000000efcc783b */ /* 0x000eee0000000200 */
[-C--:B-1----:R-:W-:Y:S01]  /*c780*/  HMMA.16816.F32.BF16 R4, R180, R208.reuse, R4 ;  /* 0x000000d0b404723c */ /* 0x082fe20000041804 */
[----:B------:R-:W-:Y:S07]  /*c790*/  LDSM.16.M88.4 R212, [R237] ;  /* 0x00000000edd4783b */ /* 0x000fee0000000200 */
[C---:B--2---:R-:W-:Y:S08]  /*c7a0*/  HMMA.16816.F32.BF16 R8, R216.reuse, R208, R8 ;  /* 0x000000d0d808723c */ /* 0x044ff00000041808 */
[-C--:B------:R-:W-:Y:S08]  /*c7b0*/  HMMA.16816.F32.BF16 R12, R216, R210.reuse, R12 ;  /* 0x000000d2d80c723c */ /* 0x080ff0000004180c */
[C---:B------:R-:W-:Y:S01]  /*c7c0*/  HMMA.16816.F32.BF16 R16, R180.reuse, R210, R16 ;  /* 0x000000d2b410723c */ /* 0x040fe20000041810 */
[----:B------:R-:W1:Y:S07]  /*c7d0*/  LDSM.16.M88.4 R208, [R238] ;  /* 0x00000000eed0783b */ /* 0x000e6e0000000200 */
        /* <DEDUP_REMOVED lines=39> */
[----:B------:R-:W1:Y:S07]  /*ca50*/  LDSM.16.M88.4 R212, [R229+0x3000] ;  /* 0x00300000e5d4783b */ /* 0x000e6e0000000200 */
[C---:B--2---:R-:W-:Y:S11]  /*ca60*/  HMMA.16816.F32.BF16 R8, R216.reuse, R208, R8 ;  /* 0x000000d0d808723c */ /* 0x044ff60000041808 */
[----:B------:R-:W-:Y:S05]  /*ca70*/  @!UPT UIADD3 URZ, URZ, URZ, URZ ;  /* 0x0000003f3f3ff290 */ /* 0x000fea000fffe03f */
[----:B------:R-:W-:Y:S02]  /*ca80*/  FMNMX.FTZ R184, R4, R0, !PT ;  /* 0x0000000004b87209 */ /* 0x000fe40007810000 */
[----:B------:R-:W-:Y:S01]  /*ca90*/  FMNMX.FTZ R185, R6, R2, !PT ;  /* 0x0000000206b97209 */ /* 0x000fe20007810000 */
[-C--:B------:R-:W-:Y:S03]  /*caa0*/  HMMA.16816.F32.BF16 R12, R216, R210.reuse, R12 ;  /* 0x000000d2d80c723c */ /* 0x080fe6000004180c */
[----:B------:R-:W-:Y:S02]  /*cab0*/  FMNMX.FTZ R185, R7, R185, !PT ;  /* 0x000000b907b97209 */ /* 0x000fe40007810000 */
[----:B------:R-:W-:Y:S03]  /*cac0*/  FMNMX.FTZ R184, R5, R184, !PT ;  /* 0x000000b805b87209 */ /* 0x000fe60007810000 */
[C---:B------:R-:W-:Y:S01]  /*cad0*/  HMMA.16816.F32.BF16 R16, R180.reuse, R210, R16 ;  /* 0x000000d2b410723c */ /* 0x040fe20000041810 */
[----:B------:R-:W2:Y:S01]  /*cae0*/  LDSM.16.M88.4 R208, [R229+0x3800] ;  /* 0x00380000e5d0783b */ /* 0x000ea20000000200 */
[----:B------:R-:W-:Y:S06]  /*caf0*/  DEPBAR.LE SB0, 0x0 ;  /* 0x000080000000791a */ /* 0x000fec0000000000 */
[-C--:B---3--:R-:W-:Y:S01]  /*cb00*/  HMMA.16816.F32.BF16 R20, R180, R204.reuse, R20 ;  /* 0x000000ccb414723c */ /* 0x088fe20000041814 */
[----:B------:R-:W-:Y:S04]  /*cb10*/  BAR.SYNC.DEFER_BLOCKING 0x0 ;  /* 0x0000000000007b1d */ /* 0x000fe80000010000 */
[----:B------:R-:W-:Y:S03]  /*cb20*/  FMNMX.FTZ R187, R8, R3, !PT ;  /* 0x0000000308bb7209 */ /* 0x000fe60007810000 */
[C---:B------:R-:W-:Y:S04]  /*cb30*/  HMMA.16816.F32.BF16 R24, R216.reuse, R204, R24 ;  /* 0x000000ccd818723c */ /* 0x040fe80000041818 */
[----:B------:R-:W-:Y:S04]  /*cb40*/  FMNMX.FTZ R187, R9, R187, !PT ;  /* 0x000000bb09bb7209 */ /* 0x000fe80007810000 */
[-C--:B------:R-:W-:Y:S04]  /*cb50*/  HMMA.16816.F32.BF16 R28, R216, R206.reuse, R28 ;  /* 0x000000ced81c723c */ /* 0x080fe8000004181c */
[----:B------:R-:W-:Y:S02]  /*cb60*/  FMNMX.FTZ R187, R12, R187, !PT ;  /* 0x000000bb0cbb7209 */ /* 0x000fe40007810000 */
[----:B------:R-:W-:Y:S02]  /*cb70*/  FMNMX.FTZ R185, R18, R185, !PT ;  /* 0x000000b912b97209 */ /* 0x000fe40007810000 */
[C---:B------:R-:W-:Y:S01]  /*cb80*/  HMMA.16816.F32.BF16 R32, R180.reuse, R206, R32 ;  /* 0x000000ceb420723c */ /* 0x040fe20000041820 */
[----:B------:R-:W3:Y:S03]  /*cb90*/  LDL.64 R206, [R1+0x58] ;  /* 0x0000580001ce7983 */ /* 0x000ee60000100a00 */
        /* <DEDUP_REMOVED lines=9> */
[----:B------:R-:W-:Y:S04]  /*cc30*/  FMNMX.FTZ R184, R20, R184, !PT ;  /* 0x000000b814b87209 */ /* 0x000fe80007810000 */
[C---:B------:R-:W-:Y:S04]  /*cc40*/  HMMA.16816.F32.BF16 R48, R180.reuse, R214, R48 ;  /* 0x000000d6b430723c */ /* 0x040fe80000041830 */
[----:B------:R-:W-:Y:S04]  /*cc50*/  FMNMX.FTZ R184, R21, R184, !PT ;  /* 0x000000b815b87209 */ /* 0x000fe80007810000 */
[-C--:B--2---:R-:W-:Y:S04]  /*cc60*/  HMMA.16816.F32.BF16 R52, R180, R208.reuse, R52 ;  /* 0x000000d0b434723c */ /* 0x084fe80000041834 */
[----:B------:R-:W-:Y:S04]  /*cc70*/  FMNMX.FTZ R184, R32, R184, !PT ;  /* 0x000000b820b87209 */ /* 0x000fe80007810000 */
[C---:B------:R-:W-:Y:S04]  /*cc80*/  HMMA.16816.F32.BF16 R56, R216.reuse, R208, R56 ;  /* 0x000000d0d838723c */ /* 0x040fe80000041838 */
[----:B------:R-:W-:Y:S04]  /*cc90*/  FMNMX.FTZ R184, R33, R184, !PT ;  /* 0x000000b821b87209 */ /* 0x000fe80007810000 */
[-C--:B------:R-:W-:Y:S08]  /*cca0*/  HMMA.16816.F32.BF16 R60, R216, R210.reuse, R60 ;  /* 0x000000d2d83c723c */ /* 0x080ff0000004183c */
[----:B------:R-:W-:Y:S07]  /*ccb0*/  HMMA.16816.F32.BF16 R64, R180, R210, R64 ;  /* 0x000000d2b440723c */ /* 0x000fee0000041840 */
[----:B------:R-:W-:Y:S02]  /*ccc0*/  FMNMX.FTZ R180, R34, R185, !PT ;  /* 0x000000b922b47209 */ /* 0x000fe40007810000 */
[----:B------:R-:W-:Y:S03]  /*ccd0*/  FMNMX.FTZ R185, R36, R184, !PT ;  /* 0x000000b824b97209 */ /* 0x000fe60007810000 */
        /* <DEDUP_REMOVED lines=32> */
[----:B------:R-:W-:Y:S03]  /*cee0*/  FMNMX.FTZ R182, R14, R182, !PT ;  /* 0x000000b60eb67209 */ /* 0x000fe60007810000 */
[----:B------:R-:W4:Y:S01]  /*cef0*/  SHFL.BFLY PT, R204, R181, 0x2, 0x1f ;  /* 0x0c401f00b5cc7f89 */ /* 0x000f2200000e0000 */
[----:B------:R-:W-:Y:S02]  /*cf00*/  FMNMX.FTZ R182, R15, R182, !PT ;  /* 0x000000b60fb67209 */ /* 0x000fe40007810000 */
[----:B-1----:R-:W-:Y:S02]  /*cf10*/  FMNMX.FTZ R185, R185, R184, !PT ;  /* 0x000000b8b9b97209 */ /* 0x002fe40007810000 */
[----:B------:R-:W-:Y:S03]  /*cf20*/  FMNMX.FTZ R182, R26, R182, !PT ;  /* 0x000000b61ab67209 */ /* 0x000fe60007810000 */
[----:B------:R-:W1:Y:S01]  /*cf30*/  SHFL.BFLY PT, R187, R185, 0x1, 0x1f ;  /* 0x0c201f00b9bb7f89 */ /* 0x000e6200000e0000 */
[----:B------:R-:W-:Y:S04]  /*cf40*/  FMNMX.FTZ R182, R27, R182, !PT ;  /* 0x000000b61bb67209 */ /* 0x000fe80007810000 */
[----:B------:R-:W-:Y:S02]  /*cf50*/  FMNMX.FTZ R182, R30, R182, !PT ;  /* 0x000000b61eb67209 */ /* 0x000fe40007810000 */
[----:B--2---:R-:W-:Y:S02]  /*cf60*/  FMNMX.FTZ R180, R180, R183, !PT ;  /* 0x000000b7b4b47209 */ /* 0x004fe40007810000 */
[----:B------:R-:W-:Y:S03]  /*cf70*/  FMNMX.FTZ R182, R31, R182, !PT ;  /* 0x000000b61fb67209 */ /* 0x000fe60007810000 */
[----:B------:R-:W2:Y:S01]  /*cf80*/  SHFL.BFLY PT, R184, R180, 0x1, 0x1f ;  /* 0x0c201f00b4b87f89 */ /* 0x000ea200000e0000 */
        /* <DEDUP_REMOVED lines=14> */
[----:B------:R-:W-:Y:S01]  /*d070*/  MUFU.EX2 R220, R4 ;  /* 0x0000000400dc7308 */ /* 0x000fe20000000800 */
[----:B------:R-:W-:Y:S02]  /*d080*/  FFMA.FTZ R16, R16, c[0x0][0x2d0], -R210 ;  /* 0x0000b40010107a23 */ /* 0x000fe400000108d2 */
[C---:B------:R-:W-:Y:S02]  /*d090*/  FADD.FTZ R2, -R184.reuse, R2 ;  /* 0x00000002b8027221 */ /* 0x040fe40000010100 */
[----:B------:R-:W-:Y:S01]  /*d0a0*/  FMUL.FTZ R209, R184, c[0x0][0x2d0] ;  /* 0x0000b400b8d17a20 */ /* 0x000fe20000410000 */
[----:B----4-:R-:W-:Y:S01]  /*d0b0*/  FMNMX.FTZ R183, R181, R183, !PT ;  /* 0x000000b7b5b77209 */ /* 0x010fe20007810000 */
[----:B------:R-:W-:Y:S02]  /*d0c0*/  FMUL.FTZ R2, R2, c[0x0][0x2d0] ;  /* 0x0000b40002027a20 */ /* 0x000fe40000410000 */
[--C-:B------:R-:W-:Y:S01]  /*d0d0*/  FFMA.FTZ R6, R6, c[0x0][0x2d0], -R209.reuse ;  /* 0x0000b40006067a23 */ /* 0x100fe200000108d1 */
[----:B------:R1:W2:Y:S01]  /*d0e0*/  MUFU.EX2 R182, R0 ;  /* 0x0000000000b67308 */ /* 0x0002a20000000800 */
[--C-:B------:R-:W-:Y:S02]  /*d0f0*/  FFMA.FTZ R7, R7, c[0x0][0x2d0], -R209.reuse ;  /* 0x0000b40007077a23 */ /* 0x100fe400000108d1 */
[----:B------:R-:W-:Y:S02]  /*d100*/  FMUL.FTZ R208, R183, c[0x0][0x2d0] ;  /* 0x0000b400b7d07a20 */ /* 0x000fe40000410000 */
[----:B------:R-:W-:Y:S02]  /*d110*/  FFMA.FTZ R17, R17, c[0x0][0x2d0], -R210 ;  /* 0x0000b40011117a23 */ /* 0x000fe400000108d2 */
[--C-:B------:R-:W-:Y:S02]  /*d120*/  FFMA.FTZ R8, R8, c[0x0][0x2d0], -R208.reuse ;  /* 0x0000b40008087a23 */ /* 0x100fe400000108d0 */
[----:B------:R-:W-:Y:S01]  /*d130*/  FFMA.FTZ R12, R12, c[0x0][0x2d0], -R208 ;  /* 0x0000b4000c0c7a23 */ /* 0x000fe200000108d0 */
[----:B------:R4:W4:Y:S01]  /*d140*/  MUFU.EX2 R181, R2 ;  /* 0x0000000200b57308 */ /* 0x0009220000000800 */
[--C-:B------:R-:W-:Y:S02]  /*d150*/  FFMA.FTZ R18, R18, c[0x0][0x2d0], -R209.reuse ;  /* 0x0000b40012127a23 */ /* 0x100fe400000108d1 */
[--C-:B------:R-:W-:Y:S02]  /*d160*/  FFMA.FTZ R19, R19, c[0x0][0x2d0], -R209.reuse ;  /* 0x0000b40013137a23 */ /* 0x100fe400000108d1 */
[--C-:B------:R-:W-:Y:S02]  /*d170*/  FFMA.FTZ R32, R32, c[0x0][0x2d0], -R210.reuse ;  /* 0x0000b40020207a23 */ /* 0x100fe400000108d2 */
[----:B------:R-:W-:Y:S02]  /*d180*/  FFMA.FTZ R33, R33, c[0x0][0x2d0], -R210 ;  /* 0x0000b40021217a23 */ /* 0x000fe400000108d2 */
[--C-:B------:R-:W-:Y:S01]  /*d190*/  FFMA.FTZ R34, R34, c[0x0][0x2d0], -R209.reuse ;  /* 0x0000b40022227a23 */ /* 0x100fe200000108d1 */
[----:B------:R-:W-:Y:S01]  /*d1a0*/  MUFU.EX2 R244, R5 ;  /* 0x0000000500f47308 */ /* 0x000fe20000000800 */
[----:B------:R-:W-:Y:S02]  /*d1b0*/  FFMA.FTZ R35, R35, c[0x0][0x2d0], -R209 ;  /* 0x0000b40023237a23 */ /* 0x000fe400000108d1 */
[----:B------:R-:W-:Y:S01]  /*d1c0*/  FFMA.FTZ R25, R25, c[0x0][0x2d0], -R208 ;  /* 0x0000b40019197a23 */ /* 0x000fe200000108d0 */
[----:B-1----:R-:W-:Y:S01]  /*d1d0*/  FMNMX.FTZ R0, R59, R180, !PT ;  /* 0x000000b43b007209 */ /* 0x002fe20007810000 */
[C---:B--2---:R-:W-:Y:S02]  /*d1e0*/  FMUL.FTZ R132, R182.reuse, R132 ;  /* 0x00000084b6847220 */ /* 0x044fe40000410000 */
[----:B------:R-:W-:Y:S01]  /*d1f0*/  FMUL.FTZ R133, R182, R133 ;  /* 0x00000085b6857220 */ /* 0x000fe20000410000 */
[----:B------:R-:W-:Y:S01]  /*d200*/  FMNMX.FTZ R0, R62, R0, !PT ;  /* 0x000000003e007209 */ /* 0x000fe20007810000 */
[C---:B------:R-:W-:Y:S01]  /*d210*/  FMUL.FTZ R144, R182.reuse, R144 ;  /* 0x00000090b6907220 */ /* 0x040fe20000410000 */
[----:B------:R-:W-:Y:S01]  /*d220*/  MUFU.EX2 R252, R6 ;  /* 0x0000000600fc7308 */ /* 0x000fe20000000800 */
[C---:B------:R-:W-:Y:S01]  /*d230*/  FMUL.FTZ R145, R182.reuse, R145 ;  /* 0x00000091b6917220 */ /* 0x040fe20000410000 */
[----:B------:R-:W-:Y:S01]  /*d240*/  FMNMX.FTZ R0, R63, R0, !PT ;  /* 0x000000003f007209 */ /* 0x000fe20007810000 */
[----:B------:R-:W-:Y:S02]  /*d250*/  FMUL.FTZ R148, R182, R148 ;  /* 0x00000094b6947220 */ /* 0x000fe40000410000 */
[----:B----4-:R-:W-:Y:S02]  /*d260*/  FADD.FTZ R2, -R183, R3 ;  /* 0x00000003b7027221 */ /* 0x010fe40000010100 */
[----:B------:R-:W1:Y:S01]  /*d270*/  SHFL.BFLY PT, R3, R0, 0x2, 0x1f ;  /* 0x0c401f0000037f89 */ /* 0x000e6200000e0000 */
[C---:B------:R-:W-:Y:S02]  /*d280*/  FMUL.FTZ R134, R181.reuse, R134 ;  /* 0x00000086b5867220 */ /* 0x040fe40000410000 */
[----:B------:R-:W-:Y:S01]  /*d290*/  MUFU.EX2 R247, R7 ;  /* 0x0000000700f77308 */ /* 0x000fe20000000800 */
[----:B------:R-:W-:Y:S02]  /*d2a0*/  FMUL.FTZ R2, R2, c[0x0][0x2d0] ;  /* 0x0000b40002027a20 */ /* 0x000fe40000410000 */
[C---:B------:R-:W-:Y:S02]  /*d2b0*/  FMUL.FTZ R135, R181.reuse, R135 ;  /* 0x00000087b5877220 */ /* 0x040fe40000410000 */
[C---:B------:R-:W-:Y:S02]  /*d2c0*/  FMUL.FTZ R146, R181.reuse, R146 ;  /* 0x00000092b5927220 */ /* 0x040fe40000410000 */
[C---:B------:R-:W-:Y:S02]  /*d2d0*/  FMUL.FTZ R147, R181.reuse, R147 ;  /* 0x00000093b5937220 */ /* 0x040fe40000410000 */
[C---:B------:R-:W-:Y:S01]  /*d2e0*/  FMUL.FTZ R149, R182.reuse, R149 ;  /* 0x00000095b6957220 */ /* 0x040fe20000410000 */
[----:B------:R2:W-:Y:S01]  /*d2f0*/  MUFU.EX2 R246, R16 ;  /* 0x0000001000f67308 */ /* 0x0005e20000000800 */
[C---:B------:R-:W-:Y:S02]  /*d300*/  FMUL.FTZ R150, R181.reuse, R150 ;  /* 0x00000096b5967220 */ /* 0x040fe40000410000 */
[C---:B------:R-:W-:Y:S02]  /*d310*/  FMUL.FTZ R151, R181.reuse, R151 ;  /* 0x00000097b5977220 */ /* 0x040fe40000410000 */
[C---:B------:R-:W-:Y:S02]  /*d320*/  FMUL.FTZ R160, R182.reuse, R160 ;  /* 0x000000a0b6a07220 */ /* 0x040fe40000410000 */
[----:B------:R-:W-:Y:S02]  /*d330*/  FMUL.FTZ R161, R182, R161 ;  /* 0x000000a1b6a17220 */ /* 0x000fe40000410000 */
[C---:B------:R-:W-:Y:S01]  /*d340*/  FMUL.FTZ R162, R181.reuse, R162 ;  /* 0x000000a2b5a27220 */ /* 0x040fe20000410000 */
[----:B------:R4:W4:Y:S01]  /*d350*/  MUFU.EX2 R180, R2 ;  /* 0x0000000200b47308 */ /* 0x0009220000000800 */
[----:B-1----:R-:W-:Y:S01]  /*d360*/  FMNMX.FTZ R0, R0, R3, !PT ;  /* 0x0000000300007209 */ /* 0x002fe20007810000 */
[----:B------:R-:W-:Y:S01]  /*d370*/  FMUL.FTZ R163, R181, R163 ;  /* 0x000000a3b5a37220 */ /* 0x000fe20000410000 */
[----:B-----5:R-:W-:Y:S01]  /*d380*/  @P0 IADD3 R3, P2, R249, UR4, RZ ;  /* 0x00000004f9030c10 */ /* 0x020fe2000ff5e0ff */
[C---:B------:R-:W-:Y:S02]  /*d390*/  FMUL.FTZ R164, R182.reuse, R164 ;  /* 0x000000a4b6a47220 */ /* 0x040fe40000410000 */
[C---:B------:R-:W-:Y:S02]  /*d3a0*/  FMUL.FTZ R165, R182.reuse, R165 ;  /* 0x000000a5b6a57220 */ /* 0x040fe40000410000 */
[C---:B------:R-:W-:Y:S02]  /*d3b0*/  FMUL.FTZ R166, R181.reuse, R166 ;  /* 0x000000a6b5a67220 */ /* 0x040fe40000410000 */
[----:B------:R-:W-:Y:S01]  /*d3c0*/  MUFU.EX2 R187, R12 ;  /* 0x0000000c00bb7308 */ /* 0x000fe20000000800 */
[C---:B------:R-:W-:Y:S02]  /*d3d0*/  FMUL.FTZ R167, R181.reuse, R167 ;  /* 0x000000a7b5a77220 */ /* 0x040fe40000410000 */
[----:B------:R-:W-:Y:S01]  /*d3e0*/  FMUL.FTZ R176, R182, R176 ;  /* 0x000000b0b6b07220 */ /* 0x000fe20000410000 */
[----:B--2---:R-:W-:Y:S01]  /*d3f0*/  @P0 IADD3.X R16, R248, UR13, RZ, P2, !PT ;  /* 0x0000000df8100c10 */ /* 0x004fe200097fe4ff */
[C---:B------:R-:W-:Y:S02]  /*d400*/  FMUL.FTZ R177, R182.reuse, R177 ;  /* 0x000000b1b6b17220 */ /* 0x040fe40000410000 */
[C---:B------:R-:W-:Y:S02]  /*d410*/  FMUL.FTZ R178, R181.reuse, R178 ;  /* 0x000000b2b5b27220 */ /* 0x040fe40000410000 */
[----:B------:R-:W-:Y:S01]  /*d420*/  FMUL.FTZ R179, R181, R179 ;  /* 0x000000b3b5b37220 */ /* 0x000fe20000410000 */
[----:B------:R1:W-:Y:S01]  /*d430*/  MUFU.EX2 R222, R17 ;  /* 0x0000001100de7308 */ /* 0x0003e20000000800 */
[C---:B------:R-:W-:Y:S02]  /*d440*/  FMUL.FTZ R68, R182.reuse, R68 ;  /* 0x00000044b6447220 */ /* 0x040fe40000410000 */
[----:B------:R-:W-:Y:S01]  /*d450*/  FMUL.FTZ R69, R182, R69 ;  /* 0x00000045b6457220 */ /* 0x000fe20000410000 */
[----:B----4-:R-:W2:Y:S01]  /*d460*/  SHFL.BFLY PT, R2, R0, 0x1, 0x1f ;  /* 0x0c201f0000027f89 */ /* 0x010ea200000e0000 */
[C---:B------:R-:W-:Y:S02]  /*d470*/  FMUL.FTZ R136, R180.reuse, R136 ;  /* 0x00000088b4887220 */ /* 0x040fe40000410000 */
        /* <DEDUP_REMOVED lines=8> */
[----:B------:R5:W-:Y:S01]  /*d500*/  MUFU.EX2 R221, R19 ;  /* 0x0000001300dd7308 */ /* 0x000be20000000800 */
[C---:B------:R-:W-:Y:S02]  /*d510*/  FMUL.FTZ R168, R180.reuse, R168 ;  /* 0x000000a8b4a87220 */ /* 0x040fe40000410000 */
[----:B------:R-:W-:Y:S01]  /*d520*/  FMUL.FTZ R169, R180, R169 ;  /* 0x000000a9b4a97220 */ /* 0x000fe20000410000 */
[----:B---3--:R-:W-:Y:S01]  /*d530*/  @P0 IADD3 R4, P1, R206, UR4, RZ ;  /* 0x00000004ce040c10 */ /* 0x008fe2000ff3e0ff */
[----:B-1----:R-:W-:Y:S01]  /*d540*/  FMUL.FTZ R17, R182, R201 ;  /* 0x000000c9b6117220 */ /* 0x002fe20000410000 */
[----:B--2---:R-:W-:Y:S01]  /*d550*/  FMNMX.FTZ R2, R0, R2, !PT ;  /* 0x0000000200027209 */ /* 0x004fe20007810000 */
[C---:B------:R-:W-:Y:S01]  /*d560*/  FMUL.FTZ R172, R180.reuse, R172 ;  /* 0x000000acb4ac7220 */ /* 0x040fe20000410000 */
[----:B------:R-:W-:Y:S01]  /*d570*/  @P0 IADD3.X R5, R251, UR13, RZ, P1, !PT ;  /* 0x0000000dfb050c10 */ /* 0x000fe20008ffe4ff */
[----:B------:R-:W-:Y:S01]  /*d580*/  FMUL.FTZ R173, R180, R173 ;  /* 0x000000adb4ad7220 */ /* 0x000fe20000410000 */
[----:B------:R1:W-:Y:S01]  /*d590*/  MUFU.EX2 R251, R8 ;  /* 0x0000000800fb7308 */ /* 0x0003e20000000800 */
[----:B------:R-:W-:Y:S01]  /*d5a0*/  @P0 LEA R6, P3, R4, c[0x0][0x1c8], 0x1 ;  /* 0x0000720004060a11 */ /* 0x000fe200078608ff */
[----:B------:R-:W-:Y:S02]  /*d5b0*/  FADD.FTZ R0, -R2, R186 ;  /* 0x000000ba02007221 */ /* 0x000fe40000010100 */
[----:B----4-:R-:W-:Y:S01]  /*d5c0*/  FMUL.FTZ R18, R181, R202 ;  /* 0x000000cab5127220 */ /* 0x010fe20000410000 */
[----:B------:R-:W-:Y:S01]  /*d5d0*/  @P0 LEA.HI.X R7, R4, c[0x0][0x1cc], R5, 0x1, P3 ;  /* 0x0000730004070a11 */ /* 0x000fe200018f0c05 */
[----:B------:R-:W-:Y:S01]  /*d5e0*/  FFMA.FTZ R5, R9, c[0x0][0x2d0], -R208 ;  /* 0x0000b40009057a23 */ /* 0x000fe200000108d0 */
[----:B------:R-:W-:Y:S01]  /*d5f0*/  @P0 IADD3 R4, P2, R6, UR8, RZ ;  /* 0x0000000806040c10 */ /* 0x000fe2000ff5e0ff */
[----:B------:R-:W-:Y:S02]  /*d600*/  FMUL.FTZ R0, R0, c[0x0][0x2d0] ;  /* 0x0000b40000007a20 */ /* 0x000fe40000410000 */
[----:B------:R2:W3:Y:S01]  /*d610*/  MUFU.EX2 R215, R5 ;  /* 0x0000000500d77308 */ /* 0x0004e20000000800 */
[----:B------:R4:W-:Y:S01]  /*d620*/  @P0 LDGSTS.E.BYPASS.LTC128B.128 [R245+0x4100], [R6.64], !P5 ;  /* 0x0410000006f50fae */ /* 0x0009e2000e901d52 */
[C---:B-----5:R-:W-:Y:S01]  /*d630*/  FMUL.FTZ R19, R181.reuse, R203 ;  /* 0x000000cbb5137220 */ /* 0x060fe20000410000 */
[----:B------:R-:W-:Y:S01]  /*d640*/  MOV R203, R246 ;  /* 0x000000f600cb7202 */ /* 0x000fe20000000f00 */
[C---:B------:R-:W-:Y:S02]  /*d650*/  FMUL.FTZ R70, R181.reuse, R70 ;  /* 0x00000046b5467220 */ /* 0x040fe40000410000 */
[----:B------:R-:W-:Y:S02]  /*d660*/  FMUL.FTZ R71, R181, R71 ;  /* 0x00000047b5477220 */ /* 0x000fe40000410000 */
[C---:B------:R-:W-:Y:S02]  /*d670*/  FMUL.FTZ R72, R180.reuse, R72 ;  /* 0x00000048b4487220 */ /* 0x040fe40000410000 */
[----:B------:R-:W5:Y:S01]  /*d680*/  MUFU.EX2 R0, R0 ;  /* 0x0000000000007308 */ /* 0x000f620000000800 */
[C---:B------:R-:W-:Y:S02]  /*d690*/  FMUL.FTZ R73, R180.reuse, R73 ;  /* 0x00000049b4497220 */ /* 0x040fe40000410000 */
[C---:B------:R-:W-:Y:S01]  /*d6a0*/  FMUL.FTZ R76, R180.reuse, R76 ;  /* 0x0000004cb44c7220 */ /* 0x040fe20000410000 */
[C---:B-1----:R-:W-:Y:S01]  /*d6b0*/  @P0 LEA R8, P1, R3.reuse, c[0x0][0x1c8], 0x1 ;  /* 0x0000720003080a11 */ /* 0x042fe200078208ff */
[----:B------:R-:W-:Y:S02]  /*d6c0*/  FMUL.FTZ R77, R180, R77 ;  /* 0x0000004db44d7220 */ /* 0x000fe40000410000 */
[C---:B------:R-:W-:Y:S01]  /*d6d0*/  FMUL.FTZ R80, R182.reuse, R80 ;  /* 0x00000050b6507220 */ /* 0x040fe20000410000 */
[----:B------:R-:W-:Y:S01]  /*d6e0*/  @P0 LEA.HI.X R9, R3, c[0x0][0x1cc], R16, 0x1, P1 ;  /* 0x0000730003090a11 */ /* 0x000fe200008f0c10 */
[--C-:B------:R-:W-:Y:S01]  /*d6f0*/  FFMA.FTZ R3, R13, c[0x0][0x2d0], -R208.reuse ;  /* 0x0000b4000d037a23 */ /* 0x100fe200000108d0 */
[----:B------:R-:W-:Y:S01]  /*d700*/  MUFU.EX2 R217, R33 ;  /* 0x0000002100d97308 */ /* 0x000fe20000000800 */
[C---:B------:R-:W-:Y:S02]  /*d710*/  FMUL.FTZ R16, R182.reuse, R200 ;  /* 0x000000c8b6107220 */ /* 0x040fe40000410000 */
[----:B------:R1:W-:Y:S01]  /*d720*/  @P0 LDGSTS.E.BYPASS.LTC128B.128 [R245+0x6100], [R8.64], !P4 ;  /* 0x0610000008f50fae */ /* 0x0003e2000e101d52 */
[----:B--2---:R-:W-:Y:S01]  /*d730*/  @P0 IADD3.X R5, R7, UR6, RZ, P2, !PT ;  /* 0x0000000607050c10 */ /* 0x004fe200097fe4ff */
[----:B------:R-:W-:Y:S01]  /*d740*/  FMUL.FTZ R81, R182, R81 ;  /* 0x00000051b6517220 */ /* 0x000fe20000410000 */
[----:B---3--:R-:W-:Y:S01]  /*d750*/  MOV R202, R215 ;  /* 0x000000d700ca7202 */ /* 0x008fe20000000f00 */
[C---:B------:R-:W-:Y:S01]  /*d760*/  FMUL.FTZ R82, R181.reuse, R82 ;  /* 0x00000052b5527220 */ /* 0x040fe20000410000 */
[----:B----4-:R-:W-:Y:S01]  /*d770*/  @P0 IADD3 R6, P1, R4, UR8, RZ ;  /* 0x0000000804060c10 */ /* 0x010fe2000ff3e0ff */
[----:B------:R-:W-:Y:S01]  /*d780*/  FMUL.FTZ R83, R181, R83 ;  /* 0x00000053b5537220 */ /* 0x000fe20000410000 */
[----:B------:R2:W-:Y:S01]  /*d790*/  MUFU.EX2 R186, R3 ;  /* 0x0000000300ba7308 */ /* 0x0005e20000000800 */
[----:B------:R3:W-:Y:S01]  /*d7a0*/  @P0 LDGSTS.E.BYPASS.LTC128B.128 [R245+0x4900], [R4.64], !P5 ;  /* 0x0490000004f50fae */ /* 0x0007e2000e901d52 */
[C---:B------:R-:W-:Y:S01]  /*d7b0*/  @P0 IADD3.X R7, R5.reuse, UR6, RZ, P1, !PT ;  /* 0x0000000605070c10 */ /* 0x040fe20008ffe4ff */
[----:B------:R-:W-:Y:S01]  /*d7c0*/  FMUL.FTZ R84, R182, R84 ;  /* 0x00000054b6547220 */ /* 0x000fe20000410000 */
[----:B------:R-:W-:Y:S01]  /*d7d0*/  @P0 IADD3 R12, P1, R4, UR12, RZ ;  /* 0x0000000c040c0c10 */ /* 0x000fe2000ff3e0ff */
[C---:B-----5:R-:W-:Y:S02]  /*d7e0*/  FMUL.FTZ R138, R0.reuse, R138 ;  /* 0x0000008a008a7220 */ /* 0x060fe40000410000 */
[C---:B------:R-:W-:Y:S01]  /*d7f0*/  FMUL.FTZ R139, R0.reuse, R139 ;  /* 0x0000008b008b7220 */ /* 0x040fe20000410000 */
[----:B------:R-:W-:Y:S01]  /*d800*/  @P0 IADD3.X R13, R5, UR9, RZ, P1, !PT ;  /* 0x00000009050d0c10 */ /* 0x000fe20008ffe4ff */
[----:B------:R3:W-:Y:S01]  /*d810*/  @P0 LDGSTS.E.BYPASS.LTC128B.128 [R245+0x6900], [R4.64+0x80], !P4 ;  /* 0x0690008004f50fae */ /* 0x0007e2000e101d52 */
[C---:B------:R-:W-:Y:S01]  /*d820*/  FMUL.FTZ R142, R0.reuse, R142 ;  /* 0x0000008e008e7220 */ /* 0x040fe20000410000 */
[----:B------:R-:W-:Y:S01]  /*d830*/  MUFU.EX2 R200, R34 ;  /* 0x0000002200c87308 */ /* 0x000fe20000000800 */
[C---:B------:R-:W-:Y:S02]  /*d840*/  FMUL.FTZ R143, R0.reuse, R143 ;  /* 0x0000008f008f7220 */ /* 0x040fe40000410000 */
[C---:B------:R-:W-:Y:S02]  /*d850*/  FMUL.FTZ R154, R0.reuse, R154 ;  /* 0x0000009a009a7220 */ /* 0x040fe40000410000 */
[C---:B------:R-:W-:Y:S01]  /*d860*/  FMUL.FTZ R155, R0.reuse, R155 ;  /* 0x0000009b009b7220 */ /* 0x040fe20000410000 */
[----:B------:R4:W-:Y:S01]  /*d870*/  @P0 LDGSTS.E.BYPASS.LTC128B.128 [R245+0x5100], [R6.64], !P5 ;  /* 0x0510000006f50fae */ /* 0x0009e2000e901d52 */
[----:B------:R-:W-:Y:S01]  /*d880*/  FMUL.FTZ R158, R0, R158 ;  /* 0x0000009e009e7220 */ /* 0x000fe20000410000 */
[----:B-1----:R-:W-:Y:S01]  /*d890*/  @P0 IADD3 R8, P2, R6, UR8, RZ ;  /* 0x0000000806080c10 */ /* 0x002fe2000ff5e0ff */
[C---:B------:R-:W-:Y:S01]  /*d8a0*/  FMUL.FTZ R159, R0.reuse, R159 ;  /* 0x0000009f009f7220 */ /* 0x040fe20000410000 */
[----:B------:R-:W-:Y:S01]  /*d8b0*/  MUFU.EX2 R218, R35 ;  /* 0x0000002300da7308 */ /* 0x000fe20000000800 */
[----:B------:R-:W-:Y:S01]  /*d8c0*/  FMUL.FTZ R170, R0, R170 ;  /* 0x000000aa00aa7220 */ /* 0x000fe20000410000 */
[----:B------:R-:W-:Y:S02]  /*d8d0*/  @P0 IADD3.X R9, R7, UR6, RZ, P2, !PT ;  /* 0x0000000607090c10 */ /* 0x000fe400097fe4ff */
[----:B------:R1:W-:Y:S01]  /*d8e0*/  @P0 LDGSTS.E.BYPASS.LTC128B.128 [R245+0x7100], [R12.64], !P4 ;  /* 0x071000000cf50fae */ /* 0x0003e2000e101d52 */
[----:B--2---:R-:W-:Y:S02]  /*d8f0*/  FMUL.FTZ R3, R2, c[0x0][0x2d0] ;  /* 0x0000b40002037a20 */ /* 0x004fe40000410000 */
[----:B------:R-:W-:Y:S02]  /*d900*/  FMUL.FTZ R171, R0, R171 ;  /* 0x000000ab00ab7220 */ /* 0x000fe40000410000 */
[--C-:B------:R-:W-:Y:S02]  /*d910*/  FFMA.FTZ R14, R14, c[0x0][0x2d0], -R3.reuse ;  /* 0x0000b4000e0e7a23 */ /* 0x100fe40000010803 */
[--C-:B------:R-:W-:Y:S01]  /*d920*/  FFMA.FTZ R15, R15, c[0x0][0x2d0], -R3.reuse ;  /* 0x0000b4000f0f7a23 */ /* 0x100fe20000010803 */
[----:B------:R2:W-:Y:S01]  /*d930*/  @P0 LDGSTS.E.BYPASS.LTC128B.128 [R245+0x5900], [R8.64], !P5 ;  /* 0x0590000008f50fae */ /* 0x0005e2000e901d52 */
[----:B------:R5:W-:Y:S01]  /*d940*/  MUFU.EX2 R213, R14 ;  /* 0x0000000e00d57308 */ /* 0x000be20000000800 */
[--C-:B------:R-:W-:Y:S01]  /*d950*/  FFMA.FTZ R10, R10, c[0x0][0x2d0], -R3.reuse ;  /* 0x0000b4000a0a7a23 */ /* 0x100fe20000010803 */
[----:B---3--:R-:W-:Y:S01]  /*d960*/  @P0 IADD3 R4, P1, R6, UR12, RZ ;  /* 0x0000000c06040c10 */ /* 0x008fe2000ff3e0ff */
[--C-:B------:R-:W-:Y:S02]  /*d970*/  FFMA.FTZ R11, R11, c[0x0][0x2d0], -R3.reuse ;  /* 0x0000b4000b0b7a23 */ /* 0x100fe40000010803 */
[C---:B------:R-:W-:Y:S01]  /*d980*/  FMUL.FTZ R174, R0.reuse, R174 ;  /* 0x000000ae00ae7220 */ /* 0x040fe20000410000 */
[----:B------:R-:W-:Y:S01]  /*d990*/  @P0 IADD3.X R5, R7, UR9, RZ, P1, !PT ;  /* 0x0000000907050c10 */ /* 0x000fe20008ffe4ff */
[C---:B------:R-:W-:Y:S02]  /*d9a0*/  FMUL.FTZ R175, R0.reuse, R175 ;  /* 0x000000af00af7220 */ /* 0x040fe40000410000 */
[----:B------:R-:W-:Y:S01]  /*d9b0*/  FMUL.FTZ R74, R0, R74 ;  /* 0x0000004a004a7220 */ /* 0x000fe20000410000 */
[----:B------:R3:W-:Y:S01]  /*d9c0*/  MUFU.EX2 R214, R15 ;  /* 0x0000000f00d67308 */ /* 0x0007e20000000800 */
[----:B------:R3:W-:Y:S01]  /*d9d0*/  @P0 LDGSTS.E.BYPASS.LTC128B.128 [R245+0x7900], [R4.64], !P4 ;  /* 0x0790000004f50fae */ /* 0x0007e2000e101d52 */
[C---:B----4-:R-:W-:Y:S01]  /*d9e0*/  FMUL.FTZ R6, R181.reuse, R190 ;  /* 0x000000beb5067220 */ /* 0x050fe20000410000 */
[----:B------:R-:W-:Y:S01]  /*d9f0*/  F2FP.BF16.PACK_AB R190, R222, R246 ;  /* 0x000000f6debe723e */ /* 0x000fe200000010ff */
[----:B------:R-:W-:Y:S01]  /*da00*/  FMUL.FTZ R7, R181, R191 ;  /* 0x000000bfb5077220 */ /* 0x000fe20000410000 */
[----:B------:R-:W-:Y:S01]  /*da10*/  F2FP.BF16.PACK_AB R191, R221, R223 ;  /* 0x000000dfddbf723e */ /* 0x000fe200000010ff */
[----:B------:R-:W-:Y:S02]  /*da20*/  FMUL.FTZ R75, R0, R75 ;  /* 0x0000004b004b7220 */ /* 0x000fe40000410000 */
[C---:B-1----:R-:W-:Y:S01]  /*da30*/  FMUL.FTZ R12, R180.reuse, R196 ;  /* 0x000000c4b40c7220 */ /* 0x042fe20000410000 */
[----:B------:R-:W1:Y:S01]  /*da40*/  LDSM.16.MT88.4 R204, [R225+0x100] ;  /* 0x00010000e1cc783b */ /* 0x000e620000004200 */
[----:B------:R-:W-:Y:S01]  /*da50*/  MUFU.EX2 R211, R10 ;  /* 0x0000000a00d37308 */ /* 0x000fe20000000800 */
[----:B------:R-:W-:Y:S02]  /*da60*/  FMUL.FTZ R13, R180, R197 ;  /* 0x000000c5b40d7220 */ /* 0x000fe40000410000 */
[C---:B------:R-:W-:Y:S02]  /*da70*/  FMUL.FTZ R78, R0.reuse, R78 ;  /* 0x0000004e004e7220 */ /* 0x040fe40000410000 */
[----:B-----5:R-:W-:Y:S02]  /*da80*/  FMUL.FTZ R14, R0, R198 ;  /* 0x000000c6000e7220 */ /* 0x020fe40000410000 */
[C---:B--2---:R-:W-:Y:S01]  /*da90*/  FMUL.FTZ R8, R180.reuse, R192 ;  /* 0x000000c0b4087220 */ /* 0x044fe20000410000 */
[----:B------:R-:W-:Y:S01]  /*daa0*/  F2FP.BF16.PACK_AB R192, R215, R251 ;  /* 0x000000fbd7c0723e */ /* 0x000fe200000010ff */
[----:B------:R-:W-:Y:S01]  /*dab0*/  FMUL.FTZ R9, R180, R193 ;  /* 0x000000c1b4097220 */ /* 0x000fe20000410000 */
[----:B------:R-:W2:Y:S01]  /*dac0*/  MUFU.EX2 R212, R11 ;  /* 0x0000000b00d47308 */ /* 0x000ea20000000800 */
[----:B------:R-:W-:Y:S01]  /*dad0*/  FMUL.FTZ R79, R0, R79 ;  /* 0x0000004f004f7220 */ /* 0x000fe20000410000 */
[----:B------:R-:W0:Y:S01]  /*dae0*/  LDGDEPBAR ;  /* 0x00000000000079af */ /* 0x000e220000000000 */
[----:B------:R-:W-:Y:S02]  /*daf0*/  FMUL.FTZ R85, R182, R85 ;  /* 0x00000055b6557220 */ /* 0x000fe40000410000 */
[----:B---3--:R-:W-:Y:S02]  /*db00*/  FMUL.FTZ R15, R0, R199 ;  /* 0x000000c7000f7220 */ /* 0x008fe40000410000 */
[C---:B------:R-:W-:Y:S02]  /*db10*/  FMUL.FTZ R86, R181.reuse, R86 ;  /* 0x00000056b5567220 */ /* 0x040fe40000410000 */
[C---:B------:R-:W-:Y:S01]  /*db20*/  FMUL.FTZ R4, R182.reuse, R188 ;  /* 0x000000bcb6047220 */ /* 0x040fe20000410000 */
[----:B------:R-:W3:Y:S01]  /*db30*/  LDSM.16.MT88.4 R196, [R226+0x100] ;  /* 0x00010000e2c4783b */ /* 0x000ee20000004200 */
[----:B------:R-:W-:Y:S01]  /*db40*/  FMUL.FTZ R5, R182, R189 ;  /* 0x000000bdb6057220 */ /* 0x000fe20000410000 */
[----:B------:R-:W-:Y:S01]  /*db50*/  F2FP.BF16.PACK_AB R188, R244, R220 ;  /* 0x000000dcf4bc723e */ /* 0x000fe200000010ff */
[----:B------:R-:W-:Y:S01]  /*db60*/  FMUL.FTZ R87, R181, R87 ;  /* 0x00000057b5577220 */ /* 0x000fe20000410000 */
[----:B------:R-:W-:Y:S01]  /*db70*/  F2FP.BF16.PACK_AB R189, R247, R252 ;  /* 0x000000fcf7bd723e */ /* 0x000fe200000010ff */
[--C-:B------:R-:W-:Y:S02]  /*db80*/  FFMA.FTZ R28, R28, c[0x0][0x2d0], -R208.reuse ;  /* 0x0000b4001c1c7a23 */ /* 0x100fe400000108d0 */
[--C-:B------:R-:W-:Y:S02]  /*db90*/  FFMA.FTZ R29, R29, c[0x0][0x2d0], -R208.reuse ;  /* 0x0000b4001d1d7a23 */ /* 0x100fe400000108d0 */
[--C-:B------:R-:W-:Y:S01]  /*dba0*/  FFMA.FTZ R30, R30, c[0x0][0x2d0], -R3.reuse ;  /* 0x0000b4001e1e7a23 */ /* 0x100fe20000010803 */
[----:B------:R-:W-:Y:S01]  /*dbb0*/  MUFU.EX2 R216, R28 ;  /* 0x0000001c00d87308 */ /* 0x000fe20000000800 */
[----:B------:R-:W-:Y:S02]  /*dbc0*/  FFMA.FTZ R31, R31, c[0x0][0x2d0], -R3 ;  /* 0x0000b4001f1f7a23 */ /* 0x000fe40000010803 */
[--C-:B------:R-:W-:Y:S01]  /*dbd0*/  FFMA.FTZ R38, R38, c[0x0][0x2d0], -R209.reuse ;  /* 0x0000b40026267a23 */ /* 0x100fe200000108d1 */
[----:B--2---:R-:W-:Y:S01]  /*dbe0*/  F2FP.BF16.PACK_AB R193, R212, R211 ;  /* 0x000000d3d4c1723e */ /* 0x004fe200000010ff */
[--C-:B------:R-:W-:Y:S02]  /*dbf0*/  FFMA.FTZ R39, R39, c[0x0][0x2d0], -R209.reuse ;  /* 0x0000b40027277a23 */ /* 0x100fe400000108d1 */
[----:B------:R-:W-:Y:S01]  /*dc00*/  FFMA.FTZ R51, R51, c[0x0][0x2d0], -R209 ;  /* 0x0000b40033337a23 */ /* 0x000fe200000108d1 */
[-C--:B-1----:R-:W-:Y:S05]  /*dc10*/  HMMA.16816.F32.BF16 R4, R188, R204.reuse, R4 ;  /* 0x000000ccbc04723c */ /* 0x082fea0000041804 */
[----:B------:R-:W-:Y:S01]  /*dc20*/  FMUL.FTZ R10, R0, R194 ;  /* 0x000000c2000a7220 */ /* 0x000fe20000410000 */
[----:B------:R-:W-:Y:S01]  /*dc30*/  F2FP.BF16.PACK_AB R194, R186, R187 ;  /* 0x000000bbbac2723e */ /* 0x000fe200000010ff */
[----:B------:R-:W-:Y:S01]  /*dc40*/  FMUL.FTZ R11, R0, R195 ;  /* 0x000000c3000b7220 */ /* 0x000fe20000410000 */
[----:B------:R-:W-:Y:S01]  /*dc50*/  F2FP.BF16.PACK_AB R195, R214, R213 ;  /* 0x000000d5d6c3723e */ /* 0x000fe200000010ff */
[----:B------:R-:W-:Y:S03]  /*dc60*/  FFMA.FTZ R40, R40, c[0x0][0x2d0], -R208 ;  /* 0x0000b40028287a23 */ /* 0x000fe600000108d0 */
[--C-:B------:R-:W-:Y:S01]  /*dc70*/  FFMA.FTZ R42, R42, c[0x0][0x2d0], -R3.reuse ;  /* 0x0000b4002a2a7a23 */ /* 0x100fe20000010803 */
[----:B------:R-:W-:Y:S01]  /*dc80*/  MUFU.EX2 R215, R40 ;  /* 0x0000002800d77308 */ /* 0x000fe20000000800 */
[--C-:B------:R-:W-:Y:S01]  /*dc90*/  FFMA.FTZ R43, R43, c[0x0][0x2d0], -R3.reuse ;  /* 0x0000b4002b2b7a23 */ /* 0x100fe20000010803 */
[C---:B------:R-:W-:Y:S04]  /*dca0*/  HMMA.16816.F32.BF16 R8, R192.reuse, R204, R8 ;  /* 0x000000ccc008723c */ /* 0x040fe80000041808 */
[C---:B------:R-:W-:Y:S02]  /*dcb0*/  FMUL.FTZ R88, R180.reuse, R88 ;  /* 0x00000058b4587220 */ /* 0x040fe40000410000 */
[----:B------:R-:W-:Y:S02]  /*dcc0*/  FMUL.FTZ R89, R180, R89 ;  /* 0x00000059b4597220 */ /* 0x000fe40000410000 */
[-C--:B------:R-:W-:Y:S01]  /*dcd0*/  HMMA.16816.F32.BF16 R12, R192, R206.reuse, R12 ;  /* 0x000000cec00c723c */ /* 0x080fe2000004180c */
[----:B------:R1:W-:Y:S03]  /*dce0*/  MUFU.EX2 R204, R32 ;  /* 0x0000002000cc7308 */ /* 0x0003e60000000800 */
[C---:B------:R-:W-:Y:S02]  /*dcf0*/  FMUL.FTZ R90, R0.reuse, R90 ;  /* 0x0000005a005a7220 */ /* 0x040fe40000410000 */
[----:B------:R-:W-:Y:S02]  /*dd00*/  FMUL.FTZ R91, R0, R91 ;  /* 0x0000005b005b7220 */ /* 0x000fe40000410000 */
[C---:B------:R-:W-:Y:S03]  /*dd10*/  HMMA.16816.F32.BF16 R16, R188.reuse, R206, R16 ;  /* 0x000000cebc10723c */ /* 0x040fe60000041810 */
[----:B------:R-:W-:Y:S01]  /*dd20*/  MUFU.EX2 R206, R31 ;  /* 0x0000001f00ce7308 */ /* 0x000fe20000000800 */
[C---:B------:R-:W-:Y:S02]  /*dd30*/  FMUL.FTZ R92, R180.reuse, R92 ;  /* 0x0000005cb45c7220 */ /* 0x040fe40000410000 */
[----:B------:R-:W-:Y:S01]  /*dd40*/  FMUL.FTZ R93, R180, R93 ;  /* 0x0000005db45d7220 */ /* 0x000fe20000410000 */
[----:B------:R-:W-:Y:S01]  /*dd50*/  MOV R207, R223 ;  /* 0x000000df00cf7202 */ /* 0x000fe20000000f00 */
[-C--:B---3--:R-:W-:Y:S04]  /*dd60*/  HMMA.16816.F32.BF16 R132, R188, R196.reuse, R132 ;  /* 0x000000c4bc84723c */ /* 0x088fe80000041884 */
[C---:B------:R-:W-:Y:S01]  /*dd70*/  FMUL.FTZ R94, R0.reuse, R94 ;  /* 0x0000005e005e7220 */ /* 0x040fe20000410000 */
[----:B------:R-:W-:Y:S01]  /*dd80*/  MUFU.EX2 R205, R25 ;  /* 0x0000001900cd7308 */ /* 0x000fe20000000800 */
[----:B------:R-:W-:Y:S02]  /*dd90*/  FMUL.FTZ R95, R0, R95 ;  /* 0x0000005f005f7220 */ /* 0x000fe40000410000 */
[C---:B------:R-:W-:Y:S01]  /*dda0*/  HMMA.16816.F32.BF16 R136, R192.reuse, R196, R136 ;  /* 0x000000c4c088723c */ /* 0x040fe20000041888 */
[----:B-1----:R-:W-:Y:S03]  /*ddb0*/  LDSM.16.MT88.4 R32, [R225+0x900] ;  /* 0x00090000e120783b */ /* 0x002fe60000004200 */
        /* <DEDUP_REMOVED lines=8> */
[----:B------:R-:W-:Y:S02]  /*de40*/  FMUL.FTZ R101, R182, R101 ;  /* 0x00000065b6657220 */ /* 0x000fe40000410000 */
[C---:B------:R-:W-:Y:S04]  /*de50*/  FMUL.FTZ R102, R181.reuse, R102 ;  /* 0x00000066b5667220 */ /* 0x040fe80000410000 */
        /* <DEDUP_REMOVED lines=28> */
[----:B------:R-:W-:Y:S02]  /*e020*/  FFMA.FTZ R20, R20, c[0x0][0x2d0], -R210 ;  /* 0x0000b40014147a23 */ /* 0x000fe400000108d2 */
[----:B------:R-:W-:Y:S02]  /*e030*/  FFMA.FTZ R24, R24, c[0x0][0x2d0], -R208 ;  /* 0x0000b40018187a23 */ /* 0x000fe400000108d0 */
[----:B------:R-:W-:Y:S02]  /*e040*/  MUFU.EX2 R250, R20 ;  /* 0x0000001400fa7308 */ /* 0x000fe40000000800 */
[--C-:B------:R-:W-:Y:S02]  /*e050*/  FFMA.FTZ R26, R26, c[0x0][0x2d0], -R3.reuse ;  /* 0x0000b4001a1a7a23 */ /* 0x100fe40000010803 */
[----:B------:R-:W-:Y:S02]  /*e060*/  FFMA.FTZ R27, R27, c[0x0][0x2d0], -R3 ;  /* 0x0000b4001b1b7a23 */ /* 0x000fe40000010803 */
[C---:B------:R-:W-:Y:S02]  /*e070*/  FMUL.FTZ R128, R182.reuse, R128 ;  /* 0x00000080b6807220 */ /* 0x040fe40000410000 */
[----:B------:R-:W-:Y:S02]  /*e080*/  FMUL.FTZ R129, R182, R129 ;  /* 0x00000081b6817220 */ /* 0x000fe40000410000 */
[----:B------:R-:W-:Y:S01]  /*e090*/  MUFU.EX2 R20, R29 ;  /* 0x0000001d00147308 */ /* 0x000fe20000000800 */
[--C-:B------:R-:W-:Y:S02]  /*e0a0*/  FFMA.FTZ R37, R37, c[0x0][0x2d0], -R210.reuse ;  /* 0x0000b40025257a23 */ /* 0x100fe400000108d2 */
[--C-:B------:R-:W-:Y:S02]  /*e0b0*/  FFMA.FTZ R36, R36, c[0x0][0x2d0], -R210.reuse ;  /* 0x0000b40024247a23 */ /* 0x100fe400000108d2 */
[----:B------:R-:W-:Y:S02]  /*e0c0*/  FFMA.FTZ R48, R48, c[0x0][0x2d0], -R210 ;  /* 0x0000b40030307a23 */ /* 0x000fe400000108d2 */
[----:B------:R-:W-:Y:S02]  /*e0d0*/  FFMA.FTZ R50, R50, c[0x0][0x2d0], -R209 ;  /* 0x0000b40032327a23 */ /* 0x000fe400000108d1 */
[----:B------:R-:W-:Y:S01]  /*e0e0*/  FFMA.FTZ R41, R41, c[0x0][0x2d0], -R208 ;  /* 0x0000b40029297a23 */ /* 0x000fe200000108d0 */
[----:B------:R-:W-:Y:S01]  /*e0f0*/  MUFU.EX2 R248, R24 ;  /* 0x0000001800f87308 */ /* 0x000fe20000000800 */
[----:B------:R-:W-:Y:S02]  /*e100*/  FFMA.FTZ R49, R49, c[0x0][0x2d0], -R210 ;  /* 0x0000b40031317a23 */ /* 0x000fe400000108d2 */
[--C-:B------:R-:W-:Y:S02]  /*e110*/  FFMA.FTZ R44, R44, c[0x0][0x2d0], -R208.reuse ;  /* 0x0000b4002c2c7a23 */ /* 0x100fe400000108d0 */
[----:B------:R-:W-:Y:S02]  /*e120*/  FFMA.FTZ R45, R45, c[0x0][0x2d0], -R208 ;  /* 0x0000b4002d2d7a23 */ /* 0x000fe400000108d0 */
[--C-:B------:R-:W-:Y:S02]  /*e130*/  FFMA.FTZ R46, R46, c[0x0][0x2d0], -R3.reuse ;  /* 0x0000b4002e2e7a23 */ /* 0x100fe40000010803 */
[----:B------:R-:W-:Y:S01]  /*e140*/  FFMA.FTZ R47, R47, c[0x0][0x2d0], -R3 ;  /* 0x0000b4002f2f7a23 */ /* 0x000fe20000010803 */
[----:B------:R2:W-:Y:S01]  /*e150*/  MUFU.EX2 R246, R37 ;  /* 0x0000002500f67308 */ /* 0x0005e20000000800 */
[-C--:B-1----:R-:W-:Y:S03]  /*e160*/  HMMA.16816.F32.BF16 R164, R188, R196.reuse, R164 ;  /* 0x000000c4bca4723c */ /* 0x082fe600000418a4 */
[C---:B------:R-:W-:Y:S02]  /*e170*/  FMUL.FTZ R118, R181.reuse, R118 ;  /* 0x00000076b5767220 */ /* 0x040fe40000410000 */
[----:B------:R-:W-:Y:S02]  /*e180*/  FMUL.FTZ R119, R181, R119 ;  /* 0x00000077b5777220 */ /* 0x000fe40000410000 */
[--C-:B------:R-:W-:Y:S01]  /*e190*/  FFMA.FTZ R21, R21, c[0x0][0x2d0], -R210.reuse ;  /* 0x0000b40015157a23 */ /* 0x100fe200000108d2 */
[C---:B------:R-:W-:Y:S01]  /*e1a0*/  HMMA.16816.F32.BF16 R168, R192.reuse, R196, R168 ;  /* 0x000000c4c0a8723c */ /* 0x040fe200000418a8 */
[----:B------:R1:W-:Y:S03]  /*e1b0*/  MUFU.EX2 R223, R49 ;  /* 0x0000003100df7308 */ /* 0x0003e60000000800 */
[--C-:B------:R-:W-:Y:S02]  /*e1c0*/  FFMA.FTZ R23, R23, c[0x0][0x2d0], -R209.reuse ;  /* 0x0000b40017177a23 */ /* 0x100fe400000108d1 */
[--C-:B------:R-:W-:Y:S02]  /*e1d0*/  FFMA.FTZ R22, R22, c[0x0][0x2d0], -R209.reuse ;  /* 0x0000b40016167a23 */ /* 0x100fe400000108d1 */
[-C--:B------:R-:W-:Y:S03]  /*e1e0*/  HMMA.16816.F32.BF16 R172, R192, R198.reuse, R172 ;  /* 0x000000c6c0ac723c */ /* 0x080fe600000418ac */
[----:B------:R-:W3:Y:S01]  /*e1f0*/  MUFU.EX2 R201, R21 ;  /* 0x0000001500c97308 */ /* 0x000ee20000000800 */
[C---:B------:R-:W-:Y:S02]  /*e200*/  FMUL.FTZ R130, R181.reuse, R130 ;  /* 0x00000082b5827220 */ /* 0x040fe40000410000 */
[----:B------:R-:W-:Y:S01]  /*e210*/  FMUL.FTZ R131, R181, R131 ;  /* 0x00000083b5837220 */ /* 0x000fe20000410000 */
[----:B--2---:R-:W-:Y:S01]  /*e220*/  MOV R37, R222 ;  /* 0x000000de00257202 */ /* 0x004fe20000000f00 */
[C---:B------:R-:W-:Y:S01]  /*e230*/  HMMA.16816.F32.BF16 R176, R188.reuse, R198, R176 ;  /* 0x000000c6bcb0723c */ /* 0x040fe200000418b0 */
[----:B------:R-:W2:Y:S03]  /*e240*/  LDSM.16.MT88.4 R196, [R225+0x2100] ;  /* 0x00210000e1c4783b */ /* 0x000ea60000004200 */
[----:B------:R-:W-:Y:S01]  /*e250*/  FFMA.FTZ R52, R52, c[0x0][0x2d0], -R210 ;  /* 0x0000b40034347a23 */ /* 0x000fe200000108d2 */
[----:B------:R-:W-:Y:S01]  /*e260*/  MUFU.EX2 R222, R51 ;  /* 0x0000003300de7308 */ /* 0x000fe20000000800 */
[----:B------:R-:W-:Y:S02]  /*e270*/  FFMA.FTZ R66, R66, c[0x0][0x2d0], -R209 ;  /* 0x0000b40042427a23 */ /* 0x000fe400000108d1 */
[----:B------:R-:W-:Y:S04]  /*e280*/  FFMA.FTZ R56, R56, c[0x0][0x2d0], -R208 ;  /* 0x0000b40038387a23 */ /* 0x000fe800000108d0 */
[----:B-1----:R-:W-:Y:S02]  /*e290*/  FFMA.FTZ R49, R53, c[0x0][0x2d0], -R210 ;  /* 0x0000b40035317a23 */ /* 0x002fe400000108d2 */
[----:B------:R-:W-:Y:S01]  /*e2a0*/  FFMA.FTZ R53, R62, c[0x0][0x2d0], -R3 ;  /* 0x0000b4003e357a23 */ /* 0x000fe20000010803 */
[----:B------:R-:W1:Y:S01]  /*e2b0*/  MUFU.EX2 R219, R23 ;  /* 0x0000001700db7308 */ /* 0x000e620000000800 */
[----:B------:R-:W-:Y:S09]  /*e2c0*/  FFMA.FTZ R57, R57, c[0x0][0x2d0], -R208 ;  /* 0x0000b40039397a23 */ /* 0x000ff200000108d0 */
[----:B------:R4:W5:Y:S10]  /*e2d0*/  MUFU.EX2 R249, R22 ;  /* 0x0000001600f97308 */ /* 0x0009740000000800 */
[----:B------:R-:W-:Y:S01]  /*e2e0*/  MUFU.EX2 R66, R66 ;  /* 0x0000004200427308 */ /* 0x000fe20000000800 */
[-C--:B--2---:R-:W-:Y:S09]  /*e2f0*/  HMMA.16816.F32.BF16 R68, R188, R196.reuse, R68 ;  /* 0x000000c4bc44723c */ /* 0x084ff20000041844 */
[----:B------:R-:W-:Y:S01]  /*e300*/  MUFU.EX2 R53, R53 ;  /* 0x0000003500357308 */ /* 0x000fe20000000800 */
[C---:B------:R-:W-:Y:S08]  /*e310*/  HMMA.16816.F32.BF16 R72, R192.reuse, R196, R72 ;  /* 0x000000c4c048723c */ /* 0x040ff00000041848 */
[-C--:B------:R-:W-:Y:S08]  /*e320*/  HMMA.16816.F32.BF16 R76, R192, R198.reuse, R76 ;  /* 0x000000c6c04c723c */ /* 0x080ff0000004184c */
[C---:B------:R-:W-:Y:S01]  /*e330*/  HMMA.16816.F32.BF16 R80, R188.reuse, R198, R80 ;  /* 0x000000c6bc50723c */ /* 0x040fe20000041850 */
[----:B------:R-:W2:Y:S07]  /*e340*/  LDSM.16.MT88.4 R196, [R226+0x2100] ;  /* 0x00210000e2c4783b */ /* 0x000eae0000004200 */
[-C--:B--2---:R-:W-:Y:S08]  /*e350*/  HMMA.16816.F32.BF16 R84, R188, R196.reuse, R84 ;  /* 0x000000c4bc54723c */ /* 0x084ff00000041854 */
        /* <DEDUP_REMOVED lines=10> */
[C---:B------:R-:W-:Y:S01]  /*e400*/  HMMA.16816.F32.BF16 R120, R192.reuse, R196, R120 ;  /* 0x000000c4c078723c */ /* 0x040fe20000041878 */
[----:B------:R-:W-:Y:S06]  /*e410*/  MUFU.EX2 R196, R26 ;  /* 0x0000001a00c47308 */ /* 0x000fec0000000800 */
[----:B---3--:R-:W-:Y:S01]  /*e420*/  MOV R197, R201 ;  /* 0x000000c900c57202 */ /* 0x008fe20000000f00 */
[-C--:B------:R-:W-:Y:S04]  /*e430*/  HMMA.16816.F32.BF16 R124, R192, R198.reuse, R124 ;  /* 0x000000c6c07c723c */ /* 0x080fe8000004187c */
[----:B------:R-:W-:Y:S02]  /*e440*/  MOV R201, R247 ;  /* 0x000000f700c97202 */ /* 0x000fe40000000f00 */
[----:B------:R2:W-:Y:S01]  /*e450*/  MUFU.EX2 R247, R48 ;  /* 0x0000003000f77308 */ /* 0x0005e20000000800 */
[----:B------:R-:W-:Y:S01]  /*e460*/  MOV R194, R205 ;  /* 0x000000cd00c27202 */ /* 0x000fe20000000f00 */
[----:B------:R-:W-:Y:S04]  /*e470*/  HMMA.16816.F32.BF16 R128, R188, R198, R128 ;  /* 0x000000c6bc80723c */ /* 0x000fe80000041880 */
[----:B------:R-:W-:Y:S02]  /*e480*/  MOV R193, R204 ;  /* 0x000000cc00c17202 */ /* 0x000fe40000000f00 */
[----:B------:R-:W-:Y:S02]  /*e490*/  MOV R192, R200 ;  /* 0x000000c800c07202 */ /* 0x000fe40000000f00 */
[----:B------:R3:W-:Y:S01]  /*e4a0*/  MUFU.EX2 R205, R30 ;  /* 0x0000001e00cd7308 */ /* 0x0007e20000000800 */
[----:B-1----:R-:W-:Y:S03]  /*e4b0*/  MOV R195, R219 ;  /* 0x000000db00c37202 */ /* 0x002fe60000000f00 */
[----:B------:R-:W-:Y:S02]  /*e4c0*/  MOV R191, R218 ;  /* 0x000000da00bf7202 */ /* 0x000fe40000000f00 */
[----:B------:R-:W-:Y:S02]  /*e4d0*/  MOV R198, R217 ;  /* 0x000000d900c67202 */ /* 0x000fe40000000f00 */
[----:B------:R-:W-:Y:S02]  /*e4e0*/  MOV R190, R20 ;  /* 0x0000001400be7202 */ /* 0x000fe40000000f00 */
[----:B------:R-:W1:Y:S01]  /*e4f0*/  MUFU.EX2 R204, R27 ;  /* 0x0000001b00cc7308 */ /* 0x000e620000000800 */
[----:B------:R-:W-:Y:S02]  /*e500*/  F2FP.BF16.PACK_AB R20, R197, R250 ;  /* 0x000000fac514723e */ /* 0x000fe400000010ff */
[----:B----4-:R-:W-:Y:S01]  /*e510*/  F2FP.BF16.PACK_AB R22, R198, R193 ;  /* 0x000000c1c616723e */ /* 0x010fe200000010ff */
[--C-:B--2---:R-:W-:Y:S01]  /*e520*/  FFMA.FTZ R48, R64, c[0x0][0x2d0], -R210.reuse ;  /* 0x0000b40040307a23 */ /* 0x104fe200000108d2 */
[----:B-----5:R-:W-:Y:S01]  /*e530*/  F2FP.BF16.PACK_AB R21, R195, R249 ;  /* 0x000000f9c315723e */ /* 0x020fe200000010ff */
[----:B------:R-:W-:Y:S01]  /*e540*/  FFMA.FTZ R210, R65, c[0x0][0x2d0], -R210 ;  /* 0x0000b40041d27a23 */ /* 0x000fe200000108d2 */
[----:B------:R-:W-:Y:S02]  /*e550*/  F2FP.BF16.PACK_AB R23, R191, R192 ;  /* 0x000000c0bf17723e */ /* 0x000fe400000010ff */
[----:B------:R-:W-:Y:S01]  /*e560*/  MOV R199, R216 ;  /* 0x000000d800c77202 */ /* 0x000fe20000000f00 */
[----:B------:R2:W-:Y:S01]  /*e570*/  MUFU.EX2 R217, R38 ;  /* 0x0000002600d97308 */ /* 0x0005e20000000800 */
[----:B------:R-:W-:Y:S02]  /*e580*/  F2FP.BF16.PACK_AB R24, R194, R248 ;  /* 0x000000f8c218723e */ /* 0x000fe400000010ff */
[----:B------:R-:W-:Y:S01]  /*e590*/  F2FP.BF16.PACK_AB R26, R190, R199 ;  /* 0x000000c7be1a723e */ /* 0x000fe200000010ff */
[-C--:B------:R-:W-:Y:S01]  /*e5a0*/  HMMA.16816.F32.BF16 R4, R20, R32.reuse, R4 ;  /* 0x000000201404723c */ /* 0x080fe20000041804 */
[----:B---3--:R-:W3:Y:S04]  /*e5b0*/  LDSM.16.MT88.4 R28, [R226+0x900] ;  /* 0x00090000e21c783b */ /* 0x008ee80000004200 */
[----:B------:R-:W-:Y:S01]  /*e5c0*/  MOV R200, R244 ;  /* 0x000000f400c87202 */ /* 0x000fe20000000f00 */
[----:B------:R4:W-:Y:S01]  /*e5d0*/  MUFU.EX2 R219, R39 ;  /* 0x0000002700db7308 */ /* 0x0009e20000000800 */
[----:B------:R-:W-:Y:S02]  /*e5e0*/  MOV R188, R221 ;  /* 0x000000dd00bc7202 */ /* 0x000fe40000000f00 */
[----:B------:R-:W-:Y:S03]  /*e5f0*/  MOV R189, R186 ;  /* 0x000000ba00bd7202 */ /* 0x000fe60000000f00 */
[----:B-1----:R-:W-:Y:S02]  /*e600*/  F2FP.BF16.PACK_AB R25, R204, R196 ;  /* 0x000000c4cc19723e */ /* 0x002fe400000010ff */
[----:B------:R-:W-:Y:S02]  /*e610*/  F2FP.BF16.PACK_AB R27, R206, R205 ;  /* 0x000000cdce1b723e */ /* 0x000fe400000010ff */
[----:B------:R-:W-:Y:S01]  /*e620*/  MUFU.EX2 R186, R43 ;  /* 0x0000002b00ba7308 */ /* 0x000fe20000000800 */
[----:B--2---:R-:W2:Y:S04]  /*e630*/  LDL.LU R38, [R1+0x2c] ;  /* 0x00002c0001267983 */ /* 0x004ea80000300800 */
[C---:B------:R-:W-:Y:S05]  /*e640*/  HMMA.16816.F32.BF16 R8, R24.reuse, R32, R8 ;  /* 0x000000201808723c */ /* 0x040fea0000041808 */
[----:B------:R1:W-:Y:S03]  /*e650*/  MUFU.EX2 R244, R36 ;  /* 0x0000002400f47308 */ /* 0x0003e60000000800 */
[-C--:B------:R-:W-:Y:S01]  /*e660*/  HMMA.16816.F32.BF16 R12, R24, R34.reuse, R12 ;  /* 0x00000022180c723c */ /* 0x080fe2000004180c */
[----:B----4-:R-:W4:Y:S04]  /*e670*/  LDL.LU R39, [R1+0x8] ;  /* 0x0000080001277983 */ /* 0x010f280000300800 */
[----:B------:R-:W5:Y:S02]  /*e680*/  LDL.LU R51, [R1+0xc] ;  /* 0x00000c0001337983 */ /* 0x000f640000300800 */
[----:B------:R1:W-:Y:S01]  /*e690*/  MUFU.EX2 R221, R50 ;  /* 0x0000003200dd7308 */ /* 0x0003e20000000800 */
[C---:B------:R-:W-:Y:S01]  /*e6a0*/  HMMA.16816.F32.BF16 R16, R20.reuse, R34, R16 ;  /* 0x000000221410723c */ /* 0x040fe20000041810 */
[----:B------:R-:W5:Y:S04]  /*e6b0*/  LDL.LU R40, [R1+0x4] ;  /* 0x0000040001287983 */ /* 0x000f680000300800 */
[----:B------:R-:W-:Y:S03]  /*e6c0*/  LDSM.16.MT88.4 R32, [R226+0x1100] ;  /* 0x00110000e220783b */ /* 0x000fe60000004200 */
[-C--:B---3--:R-:W-:Y:S01]  /*e6d0*/  HMMA.16816.F32.BF16 R132, R20, R28.reuse, R132 ;  /* 0x0000001c1484723c */ /* 0x088fe20000041884 */
[----:B------:R3:W2:Y:S03]  /*e6e0*/  MUFU.EX2 R216, R41 ;  /* 0x0000002900d87308 */ /* 0x0006a60000000800 */
[----:B-1----:R-:W-:Y:S04]  /*e6f0*/  MOV R36, R187 ;  /* 0x000000bb00247202 */ /* 0x002fe80000000f00 */
[C---:B------:R-:W-:Y:S03]  /*e700*/  HMMA.16816.F32.BF16 R136, R24.reuse, R28, R136 ;  /* 0x0000001c1888723c */ /* 0x040fe60000041888 */
[----:B------:R-:W1:Y:S01]  /*e710*/  MUFU.EX2 R187, R42 ;  /* 0x0000002a00bb7308 */ /* 0x000e620000000800 */
[--C-:B------:R-:W-:Y:S04]  /*e720*/  FFMA.FTZ R50, R60, c[0x0][0x2d0], -R208.reuse ;  /* 0x0000b4003c327a23 */ /* 0x100fe800000108d0 */
[-C--:B------:R-:W-:Y:S04]  /*e730*/  HMMA.16816.F32.BF16 R140, R24, R30.reuse, R140 ;  /* 0x0000001e188c723c */ /* 0x080fe8000004188c */
[----:B------:R-:W-:Y:S01]  /*e740*/  FFMA.FTZ R208, R61, c[0x0][0x2d0], -R208 ;  /* 0x0000b4003dd07a23 */ /* 0x000fe200000108d0 */
[----:B------:R-:W-:Y:S03]  /*e750*/  MUFU.EX2 R218, R44 ;  /* 0x0000002c00da7308 */ /* 0x000fe60000000800 */
[C---:B------:R-:W-:Y:S01]  /*e760*/  HMMA.16816.F32.BF16 R144, R20.reuse, R30, R144 ;  /* 0x0000001e1490723c */ /* 0x040fe20000041890 */
[----:B------:R-:W1:Y:S03]  /*e770*/  LDSM.16.MT88.4 R28, [R228+0x900] ;  /* 0x00090000e41c783b */ /* 0x000e660000004200 */
[----:B---3--:R-:W-:Y:S03]  /*e780*/  MOV R41, R220 ;  /* 0x000000dc00297202 */ /* 0x008fe60000000f00 */
[----:B------:R3:W1:Y:S10]  /*e790*/  MUFU.EX2 R220, R45 ;  /* 0x0000002d00dc7308 */ /* 0x0006740000000800 */
[----:B------:R1:W-:Y:S10]  /*e7a0*/  MUFU.EX2 R64, R46 ;  /* 0x0000002e00407308 */ /* 0x0003f40000000800 */
[----:B------:R1:W1:Y:S01]  /*e7b0*/  MUFU.EX2 R60, R47 ;  /* 0x0000002f003c7308 */ /* 0x0002620000000800 */
[----:B---3--:R-:W-:Y:S02]  /*e7c0*/  FFMA.FTZ R45, R55, c[0x0][0x2d0], -R209 ;  /* 0x0000b400372d7a23 */ /* 0x008fe400000108d1 */
[----:B------:R-:W-:Y:S07]  /*e7d0*/  FFMA.FTZ R55, R58, c[0x0][0x2d0], -R3 ;  /* 0x0000b4003a377a23 */ /* 0x000fee0000010803 */
[----:B------:R-:W-:Y:S01]  /*e7e0*/  MUFU.EX2 R65, R45 ;  /* 0x0000002d00417308 */ /* 0x000fe20000000800 */
[-C--:B-1----:R-:W-:Y:S03]  /*e7f0*/  HMMA.16816.F32.BF16 R148, R20, R28.reuse, R148 ;  /* 0x0000001c1494723c */ /* 0x082fe60000041894 */
[--C-:B------:R-:W-:Y:S02]  /*e800*/  FFMA.FTZ R46, R54, c[0x0][0x2d0], -R209.reuse ;  /* 0x0000b400362e7a23 */ /* 0x100fe400000108d1 */
[----:B------:R-:W-:Y:S04]  /*e810*/  FFMA.FTZ R209, R67, c[0x0][0x2d0], -R209 ;  /* 0x0000b40043d17a23 */ /* 0x000fe800000108d1 */
[----:B------:R-:W-:Y:S03]  /*e820*/  MUFU.EX2 R58, R50 ;  /* 0x00000032003a7308 */ /* 0x000fe60000000800 */
[--C-:B------:R-:W-:Y:S01]  /*e830*/  FFMA.FTZ R54, R59, c[0x0][0x2d0], -R3.reuse ;  /* 0x0000b4003b367a23 */ /* 0x100fe20000010803 */
[C---:B------:R-:W-:Y:S04]  /*e840*/  HMMA.16816.F32.BF16 R152, R24.reuse, R28, R152 ;  /* 0x0000001c1898723c */ /* 0x040fe80000041898 */
[----:B------:R-:W-:Y:S01]  /*e850*/  MOV R47, R36 ;  /* 0x00000024002f7202 */ /* 0x000fe20000000f00 */
[----:B------:R-:W-:Y:S03]  /*e860*/  FFMA.FTZ R3, R63, c[0x0][0x2d0], -R3 ;  /* 0x0000b4003f037a23 */ /* 0x000fe60000010803 */
[-C--:B------:R-:W-:Y:S01]  /*e870*/  HMMA.16816.F32.BF16 R156, R24, R30.reuse, R156 ;  /* 0x0000001e189c723c */ /* 0x080fe2000004189c */
[----:B------:R-:W-:Y:S07]  /*e880*/  MUFU.EX2 R67, R49 ;  /* 0x0000003100437308 */ /* 0x000fee0000000800 */
[C---:B------:R-:W-:Y:S01]  /*e890*/  HMMA.16816.F32.BF16 R160, R20.reuse, R30, R160 ;  /* 0x0000001e14a0723c */ /* 0x040fe200000418a0 */
[----:B------:R-:W1:Y:S02]  /*e8a0*/  LDSM.16.MT88.4 R28, [R227+0x900] ;  /* 0x00090000e31c783b */ /* 0x000e640000004200 */
[----:B------:R-:W-:Y:S10]  /*e8b0*/  MUFU.EX2 R62, R46 ;  /* 0x0000002e003e7308 */ /* 0x000ff40000000800 */
[----:B------:R-:W-:Y:S10]  /*e8c0*/  MUFU.EX2 R210, R210 ;  /* 0x000000d200d27308 */ /* 0x000ff40000000800 */
[----:B------:R-:W-:Y:S10]  /*e8d0*/  MUFU.EX2 R209, R209 ;  /* 0x000000d100d17308 */ /* 0x000ff40000000800 */
[----:B------:R-:W-:Y:S01]  /*e8e0*/  MUFU.EX2 R208, R208 ;  /* 0x000000d000d07308 */ /* 0x000fe20000000800 */
[-C--:B-1----:R-:W-:Y:S09]  /*e8f0*/  HMMA.16816.F32.BF16 R164, R20, R28.reuse, R164 ;  /* 0x0000001c14a4723c */ /* 0x082ff200000418a4 */
[----:B------:R-:W-:Y:S01]  /*e900*/  MUFU.EX2 R63, R52 ;  /* 0x00000034003f7308 */ /* 0x000fe20000000800 */
[C---:B------:R-:W-:Y:S09]  /*e910*/  HMMA.16816.F32.BF16 R168, R24.reuse, R28, R168 ;  /* 0x0000001c18a8723c */ /* 0x040ff200000418a8 */
[----:B------:R1:W3:Y:S01]  /*e920*/  MUFU.EX2 R52, R3 ;  /* 0x0000000300347308 */ /* 0x0002e20000000800 */
[-C--:B------:R-:W-:Y:S09]  /*e930*/  HMMA.16816.F32.BF16 R172, R24, R30.reuse, R172 ;  /* 0x0000001e18ac723c */ /* 0x080ff200000418ac */
[----:B------:R-:W-:Y:S01]  /*e940*/  MUFU.EX2 R59, R57 ;  /* 0x00000039003b7308 */ /* 0x000fe20000000800 */
[C---:B------:R-:W-:Y:S01]  /*e950*/  HMMA.16816.F32.BF16 R176, R20.reuse, R30, R176 ;  /* 0x0000001e14b0723c */ /* 0x040fe200000418b0 */
[----:B------:R-:W1:Y:S08]  /*e960*/  LDSM.16.MT88.4 R28, [R225+0x2900] ;  /* 0x00290000e11c783b */ /* 0x000e700000004200 */
[----:B------:R-:W-:Y:S10]  /*e970*/  MUFU.EX2 R61, R56 ;  /* 0x00000038003d7308 */ /* 0x000ff40000000800 */
[----:B------:R-:W-:Y:S10]  /*e980*/  MUFU.EX2 R55, R55 ;  /* 0x0000003700377308 */ /* 0x000ff40000000800 */
[----:B------:R-:W2:Y:S01]  /*e990*/  MUFU.EX2 R54, R54 ;  /* 0x0000003600367308 */ /* 0x000ea20000000800 */
[-C--:B-1----:R-:W-:Y:S08]  /*e9a0*/  HMMA.16816.F32.BF16 R68, R20, R28.reuse, R68 ;  /* 0x0000001c1444723c */ /* 0x082ff00000041844 */
[C---:B------:R-:W-:Y:S08]  /*e9b0*/  HMMA.16816.F32.BF16 R72, R24.reuse, R28, R72 ;  /* 0x0000001c1848723c */ /* 0x040ff00000041848 */
[-C--:B------:R-:W-:Y:S08]  /*e9c0*/  HMMA.16816.F32.BF16 R76, R24, R30.reuse, R76 ;  /* 0x0000001e184c723c */ /* 0x080ff0000004184c */
[C---:B------:R-:W-:Y:S01]  /*e9d0*/  HMMA.16816.F32.BF16 R80, R20.reuse, R30, R80 ;  /* 0x0000001e1450723c */ /* 0x040fe20000041850 */
[----:B------:R-:W1:Y:S07]  /*e9e0*/  LDSM.16.MT88.4 R28, [R226+0x2900] ;  /* 0x00290000e21c783b */ /* 0x000e6e0000004200 */
[-C--:B-1----:R-:W-:Y:S08]  /*e9f0*/  HMMA.16816.F32.BF16 R84, R20, R28.reuse, R84 ;  /* 0x0000001c1454723c */ /* 0x082ff00000041854 */
[C---:B------:R-:W-:Y:S04]  /*ea00*/  HMMA.16816.F32.BF16 R88, R24.reuse, R28, R88 ;  /* 0x0000001c1858723c */ /* 0x040fe80000041858 */
[----:B--2---:R-:W-:Y:S04]  /*ea10*/  FFMA.FTZ R44, R0, R38, R211 ;  /* 0x00000026002c7223 */ /* 0x004fe800000100d3 */
[-C--:B------:R-:W-:Y:S04]  /*ea20*/  HMMA.16816.F32.BF16 R92, R24, R30.reuse, R92 ;  /* 0x0000001e185c723c */ /* 0x080fe8000004185c */
[----:B------:R-:W-:Y:S02]  /*ea30*/  MOV R211, R202 ;  /* 0x000000ca00d37202 */ /* 0x000fe40000000f00 */
[----:B------:R-:W-:Y:S02]  /*ea40*/  MOV R0, R201 ;  /* 0x000000c900007202 */ /* 0x000fe40000000f00 */
[C---:B------:R-:W-:Y:S01]  /*ea50*/  HMMA.16816.F32.BF16 R96, R20.reuse, R30, R96 ;  /* 0x0000001e1460723c */ /* 0x040fe20000041860 */
[----:B------:R-:W1:Y:S03]  /*ea60*/  LDSM.16.MT88.4 R28, [R228+0x2900] ;  /* 0x00290000e41c783b */ /* 0x000e660000004200 */
[----:B----4-:R-:W-:Y:S01]  /*ea70*/  FFMA.FTZ R180, R180, R39, R251 ;  /* 0x00000027b4b47223 */ /* 0x010fe200000100fb */
[----:B------:R-:W-:Y:S01]  /*ea80*/  MOV R251, R203 ;  /* 0x000000cb00fb7202 */ /* 0x000fe20000000f00 */
[----:B-----5:R-:W-:Y:S01]  /*ea90*/  FFMA.FTZ R181, R181, R51, R252 ;  /* 0x00000033b5b57223 */ /* 0x020fe200000100fc */
[----:B------:R-:W-:Y:S02]  /*eaa0*/  MOV R51, R37 ;  /* 0x0000002500337202 */ /* 0x000fe40000000f00 */
[----:B------:R-:W-:Y:S03]  /*eab0*/  LDSM.16.MT88.4 R36, [R228+0x1100] ;  /* 0x00110000e424783b */ /* 0x000fe60000004200 */
[----:B------:R-:W-:Y:S01]  /*eac0*/  FFMA.FTZ R182, R182, R40, R41 ;  /* 0x00000028b6b67223 */ /* 0x000fe20000010029 */
[----:B------:R-:W-:Y:S01]  /*ead0*/  MOV R252, R207 ;  /* 0x000000cf00fc7202 */ /* 0x000fe20000000f00 */
[----:B------:R-:W-:Y:S01]  /*eae0*/  FADD.FTZ R0, R0, R181 ;  /* 0x000000b500007221 */ /* 0x000fe20000010000 */
[----:B------:R2:W4:Y:S01]  /*eaf0*/  MUFU.EX2 R207, R48 ;  /* 0x0000003000cf7308 */ /* 0x0005220000000800 */
[----:B------:R-:W-:Y:S01]  /*eb00*/  MOV R181, R192 ;  /* 0x000000c000b57202 */ /* 0x000fe20000000f00 */
[----:B------:R-:W-:Y:S01]  /*eb10*/  LDSM.16.MT88.4 R40, [R227+0x1100] ;  /* 0x00110000e328783b */ /* 0x000fe20000004200 */
[----:B------:R-:W-:Y:S01]  /*eb20*/  FADD.FTZ R0, R252, R0 ;  /* 0x00000000fc007221 */ /* 0x000fe20000010000 */
[----:B------:R-:W-:Y:S03]  /*eb30*/  MOV R252, R190 ;  /* 0x000000be00fc7202 */ /* 0x000fe60000000f00 */
        /* <DEDUP_REMOVED lines=29> */
[----:B------:R-:W5:Y:S07]  /*ed10*/  LDSM.16.MT88.4 R32, [R226+0x3100] ;  /* 0x00310000e220783b */ /* 0x000f6e0000004200 */
        /* <DEDUP_REMOVED lines=9> */
[----:B------:R-:W2:Y:S07]  /*edb0*/  LDSM.16.MT88.4 R40, [R227+0x3100] ;  /* 0x00310000e328783b */ /* 0x000eae0000004200 */
[-C--:B-1----:R-:W-:Y:S08]  /*edc0*/  HMMA.16816.F32.BF16 R68, R20, R24.reuse, R68 ;  /* 0x000000181444723c */ /* 0x082ff00000041844 */
[C---:B------:R-:W-:Y:S07]  /*edd0*/  HMMA.16816.F32.BF16 R72, R28.reuse, R24, R72 ;  /* 0x000000181c48723c */ /* 0x040fee0000041848 */
[----:B------:R-:W-:Y:S01]  /*ede0*/  MOV R25, R200 ;  /* 0x000000c800197202 */ /* 0x000fe20000000f00 */
[-C--:B------:R-:W-:Y:S01]  /*edf0*/  HMMA.16816.F32.BF16 R76, R28, R26.reuse, R76 ;  /* 0x0000001a1c4c723c */ /* 0x080fe2000004184c */
[----:B------:R-:W1:Y:S03]  /*ee00*/  LDSM.16.MT88.4 R200, [R225+0x1900] ;  /* 0x00190000e1c8783b */ /* 0x000e660000004200 */
[----:B------:R-:W-:Y:S01]  /*ee10*/  FADD.FTZ R24, R25, R182 ;  /* 0x000000b619187221 */ /* 0x000fe20000010000 */
[----:B------:R-:W-:Y:S01]  /*ee20*/  MOV R182, R199 ;  /* 0x000000c700b67202 */ /* 0x000fe20000000f00 */
[----:B------:R-:W-:Y:S01]  /*ee30*/  FADD.FTZ R25, R211, R180 ;  /* 0x000000b4d3197221 */ /* 0x000fe20000010000 */
[----:B------:R-:W-:Y:S01]  /*ee40*/  MOV R211, R198 ;  /* 0x000000c600d37202 */ /* 0x000fe20000000f00 */
[C---:B------:R-:W-:Y:S04]  /*ee50*/  HMMA.16816.F32.BF16 R80, R20.reuse, R26, R80 ;  /* 0x0000001a1450723c */ /* 0x040fe80000041850 */
[----:B------:R-:W-:Y:S01]  /*ee60*/  FADD.FTZ R25, R47, R25 ;  /* 0x000000192f197221 */ /* 0x000fe20000010000 */
[----:B------:R-:W-:Y:S01]  /*ee70*/  MOV R180, R193 ;  /* 0x000000c100b47202 */ /* 0x000fe20000000f00 */
[----:B------:R-:W-:Y:S01]  /*ee80*/  FADD.FTZ R24, R251, R24 ;  /* 0x00000018fb187221 */ /* 0x000fe20000010000 */
[----:B------:R-:W-:Y:S01]  /*ee90*/  MOV R251, R191 ;  /* 0x000000bf00fb7202 */ /* 0x000fe20000000f00 */
[-C--:B-----5:R-:W-:Y:S04]  /*eea0*/  HMMA.16816.F32.BF16 R84, R20, R32.reuse, R84 ;  /* 0x000000201454723c */ /* 0x0a0fe80000041854 */
[----:B------:R-:W-:Y:S01]  /*eeb0*/  FADD.FTZ R26, R212, R44 ;  /* 0x0000002cd41a7221 */ /* 0x000fe20000010000 */
[----:B---3--:R-:W-:Y:S01]  /*eec0*/  F2FP.BF16.PACK_AB R27, R52, R53 ;  /* 0x00000035341b723e */ /* 0x008fe200000010ff */
[----:B------:R-:W-:Y:S01]  /*eed0*/  LDSM.16.MT88.4 R44, [R226+0x3900] ;  /* 0x00390000e22c783b */ /* 0x000fe20000004200 */
[----:B------:R-:W-:Y:S01]  /*eee0*/  FADD.FTZ R24, R51, R24 ;  /* 0x0000001833187221 */ /* 0x000fe20000010000 */
[C---:B------:R-:W-:Y:S04]  /*eef0*/  HMMA.16816.F32.BF16 R88, R28.reuse, R32, R88 ;  /* 0x000000201c58723c */ /* 0x040fe80000041858 */
[----:B------:R-:W-:Y:S01]  /*ef00*/  FADD.FTZ R0, R189, R25 ;  /* 0x00000019bd007221 */ /* 0x000fe20000010000 */
[----:B------:R-:W-:Y:S01]  /*ef10*/  F2FP.BF16.PACK_AB R25, R54, R55 ;  /* 0x000000373619723e */ /* 0x000fe200000010ff */
[----:B--2---:R-:W-:Y:S01]  /*ef20*/  LDSM.16.MT88.4 R48, [R228+0x3900] ;  /* 0x00390000e430783b */ /* 0x004fe20000004200 */
[----:B------:R-:W-:Y:S01]  /*ef30*/  FADD.FTZ R57, R250, R24 ;  /* 0x00000018fa397221 */ /* 0x000fe20000010000 */
[-C--:B------:R-:W-:Y:S04]  /*ef40*/  HMMA.16816.F32.BF16 R92, R28, R34.reuse, R92 ;  /* 0x000000221c5c723c */ /* 0x080fe8000004185c */
[----:B------:R-:W-:Y:S01]  /*ef50*/  F2FP.BF16.PACK_AB R24, R59, R61 ;  /* 0x0000003d3b18723e */ /* 0x000fe200000010ff */
[----:B------:R-:W-:Y:S01]  /*ef60*/  FADD.FTZ R26, R213, R26 ;  /* 0x0000001ad51a7221 */ /* 0x000fe20000010000 */
[----:B------:R-:W-:Y:S01]  /*ef70*/  MOV R212, R194 ;  /* 0x000000c200d47202 */ /* 0x000fe20000000f00 */
[----:B------:R-:W-:Y:S01]  /*ef80*/  FADD.FTZ R0, R248, R0 ;  /* 0x00000000f8007221 */ /* 0x000fe20000010000 */
[C---:B------:R-:W-:Y:S01]  /*ef90*/  HMMA.16816.F32.BF16 R96, R20.reuse, R34, R96 ;  /* 0x000000221460723c */ /* 0x040fe20000041860 */
[----:B------:R-:W2:Y:S03]  /*efa0*/  LDSM.16.MT88.4 R32, [R226+0x1900] ;  /* 0x00190000e220783b */ /* 0x000ea60000004200 */
[----:B------:R-:W-:Y:S01]  /*efb0*/  FADD.FTZ R26, R214, R26 ;  /* 0x0000001ad61a7221 */ /* 0x000fe20000010000 */
[----:B------:R-:W-:Y:S01]  /*efc0*/  MOV R213, R195 ;  /* 0x000000c300d57202 */ /* 0x000fe20000000f00 */
[----:B------:R-:W-:Y:S01]  /*efd0*/  FADD.FTZ R0, R212, R0 ;  /* 0x00000000d4007221 */ /* 0x000fe20000010000 */
[----:B------:R-:W-:Y:S01]  /*efe0*/  MOV R214, R197 ;  /* 0x000000c500d67202 */ /* 0x000fe20000000f00 */
[-C--:B------:R-:W-:Y:S04]  /*eff0*/  HMMA.16816.F32.BF16 R100, R20, R36.reuse, R100 ;  /* 0x000000241464723c */ /* 0x080fe80000041864 */
[----:B------:R-:W-:Y:S01]  /*f000*/  FADD.FTZ R56, R196, R26 ;  /* 0x0000001ac4387221 */ /* 0x000fe20000010000 */
[----:B------:R-:W-:Y:S01]  /*f010*/  F2FP.BF16.PACK_AB R26, R208, R58 ;  /* 0x0000003ad01a723e */ /* 0x000fe200000010ff */
[----:B------:R-:W-:Y:S01]  /*f020*/  FADD.FTZ R0, R182, R0 ;  /* 0x00000000b6007221 */ /* 0x000fe20000010000 */
[----:B------:R-:W-:Y:S01]  /*f030*/  MOV R182, R2 ;  /* 0x0000000200b67202 */ /* 0x000fe20000000f00 */
[C---:B------:R-:W-:Y:S04]  /*f040*/  HMMA.16816.F32.BF16 R104, R28.reuse, R36, R104 ;  /* 0x000000241c68723c */ /* 0x040fe80000041868 */
[----:B------:R-:W-:Y:S04]  /*f050*/  FADD.FTZ R3, R213, R3 ;  /* 0x00000003d5037221 */ /* 0x000fe80000010000 */
[-C--:B------:R-:W-:Y:S04]  /*f060*/  HMMA.16816.F32.BF16 R108, R28, R38.reuse, R108 ;  /* 0x000000261c6c723c */ /* 0x080fe8000004186c */
[----:B------:R-:W-:Y:S04]  /*f070*/  FADD.FTZ R3, R181, R3 ;  /* 0x00000003b5037221 */ /* 0x000fe80000010000 */
[C---:B------:R-:W-:Y:S01]  /*f080*/  HMMA.16816.F32.BF16 R112, R20.reuse, R38, R112 ;  /* 0x000000261470723c */ /* 0x040fe20000041870 */
[----:B------:R-:W-:Y:S07]  /*f090*/  LDSM.16.MT88.4 R36, [R227+0x1900] ;  /* 0x00190000e324783b */ /* 0x000fee0000004200 */
[-C--:B------:R-:W-:Y:S08]  /*f0a0*/  HMMA.16816.F32.BF16 R116, R20, R40.reuse, R116 ;  /* 0x000000281474723c */ /* 0x080ff00000041874 */
[C---:B------:R-:W-:Y:S08]  /*f0b0*/  HMMA.16816.F32.BF16 R120, R28.reuse, R40, R120 ;  /* 0x000000281c78723c */ /* 0x040ff00000041878 */
[-C--:B------:R-:W-:Y:S01]  /*f0c0*/  HMMA.16816.F32.BF16 R124, R28, R42.reuse, R124 ;  /* 0x0000002a1c7c723c */ /* 0x080fe2000004187c */
[----:B------:R-:W3:Y:S07]  /*f0d0*/  LDSM.16.MT88.4 R28, [R228+0x1900] ;  /* 0x00190000e41c783b */ /* 0x000eee0000004200 */
[----:B------:R-:W-:Y:S01]  /*f0e0*/  HMMA.16816.F32.BF16 R128, R20, R42, R128 ;  /* 0x0000002a1480723c */ /* 0x000fe20000041880 */
[----:B------:R-:W5:Y:S06]  /*f0f0*/  LDSM.16.MT88.4 R40, [R225+0x3900] ;  /* 0x00390000e128783b */ /* 0x000f6c0000004200 */
[----:B------:R-:W-:Y:S02]  /*f100*/  F2FP.BF16.PACK_AB R20, R67, R63 ;  /* 0x0000003f4314723e */ /* 0x000fe400000010ff */
[----:B----4-:R-:W-:Y:S03]  /*f110*/  F2FP.BF16.PACK_AB R22, R210, R207 ;  /* 0x000000cfd216723e */ /* 0x010fe600000010ff */
[----:B------:R-:W-:Y:S02]  /*f120*/  F2FP.BF16.PACK_AB R21, R65, R62 ;  /* 0x0000003e4115723e */ /* 0x000fe400000010ff */
[----:B------:R-:W-:Y:S07]  /*f130*/  F2FP.BF16.PACK_AB R23, R209, R66 ;  /* 0x00000042d117723e */ /* 0x000fee00000010ff */
[-C--:B-1----:R-:W-:Y:S01]  /*f140*/  HMMA.16816.F32.BF16 R188, R20, R200.reuse, R4 ;  /* 0x000000c814bc723c */ /* 0x082fe20000041804 */
[----:B------:R-:W1:Y:S07]  /*f150*/  LDSM.16.MT88.4 R4, [R227+0x3900] ;  /* 0x00390000e304783b */ /* 0x000e6e0000004200 */
        /* <DEDUP_REMOVED lines=21> */
[----:B------:R-:W-:Y:S01]  /*f2b0*/  FADD.FTZ R3, R186, R10 ;  /* 0x0000000aba037221 */ /* 0x000fe20000010000 */
[----:B------:R-:W-:Y:S01]  /*f2c0*/  MOV R186, R2 ;  /* 0x0000000200ba7202 */ /* 0x000fe20000000f00 */
[----:B------:R-:W-:Y:S01]  /*f2d0*/  FADD.FTZ R8, R219, R0 ;  /* 0x00000000db087221 */ /* 0x000fe20000010000 */
[----:B------:R-:W-:Y:S01]  /*f2e0*/  MOV R2, R184 ;  /* 0x000000b800027202 */ /* 0x000fe20000000f00 */
        /* <DEDUP_REMOVED lines=11> */
[-C--:B-----5:R-:W-:Y:S08]  /*f3a0*/  HMMA.16816.F32.BF16 R68, R20, R40.reuse, R68 ;  /* 0x000000281444723c */ /* 0x0a0ff00000041844 */
        /* <DEDUP_REMOVED lines=43> */
.L_x_1603:
[----:B------:R-:W3:Y:S04]  /*f660*/  LDL.LU R5, [R1+0x4] ;  /* 0x0000040001057983 */ /* 0x000ee80000300800 */
[----:B------:R-:W4:Y:S04]  /*f670*/  LDL.LU R9, [R1+0xc] ;  /* 0x00000c0001097983 */ /* 0x000f280000300800 */
[----:B--2---:R-:W2:Y:S04]  /*f680*/  LDL.LU R7, [R1+0x8] ;  /* 0x0000080001077983 */ /* 0x004ea80000300800 */
[----:B------:R-:W2:Y:S01]  /*f690*/  LDL.LU R4, [R1+0x2c] ;  /* 0x00002c0001047983 */ /* 0x000ea20000300800 */
[----:B------:R-:W-:-:S02]  /*f6a0*/  MOV R62, 0xff800000 ;  /* 0xff800000003e7802 */ /* 0x000fc40000000f00 */
[----:B------:R-:W-:Y:S02]  /*f6b0*/  MOV R63, 0xff800000 ;  /* 0xff800000003f7802 */ /* 0x000fe40000000f00 */
[----:B------:R-:W-:Y:S02]  /*f6c0*/  MOV R64, 0xff800000 ;  /* 0xff80000000407802 */ /* 0x000fe40000000f00 */
[----:B------:R-:W-:Y:S02]  /*f6d0*/  MOV R65, 0xff800000 ;  /* 0xff80000000417802 */ /* 0x000fe40000000f00 */
[----:B------:R-:W-:Y:S01]  /*f6e0*/  PLOP3.LUT P1, PT, PT, PT, PT, 0x8, 0x0 ;  /* 0x000000000000781c */ /* 0x000fe20003f2e170 */
[----:B---3--:R-:W1:Y:S04]  /*f6f0*/  SHFL.BFLY PT, R10, R5, 0x2, 0x1f ;  /* 0x0c401f00050a7f89 */ /* 0x008e6800000e0000 */
[----:B----4-:R-:W3:Y:S04]  /*f700*/  SHFL.BFLY PT, R8, R9, 0x2, 0x1f ;  /* 0x0c401f0009087f89 */ /* 0x010ee800000e0000 */
[----:B--2---:R-:W2:Y:S01]  /*f710*/  SHFL.BFLY PT, R6, R7, 0x2, 0x1f ;  /* 0x0c401f0007067f89 */ /* 0x004ea200000e0000 */
[----:B-1----:R-:W-:-:S03]  /*f720*/  FADD.FTZ R10, R10, R5 ;  /* 0x000000050a0a7221 */ /* 0x002fc60000010000 */
[----:B------:R-:W1:Y:S01]  /*f730*/  SHFL.BFLY PT, R5, R4, 0x2, 0x1f ;  /* 0x0c401f0004057f89 */ /* 0x000e6200000e0000 */
[----:B---3--:R-:W-:-:S03]  /*f740*/  FADD.FTZ R8, R8, R9 ;  /* 0x0000000908087221 */ /* 0x008fc60000010000 */
[----:B------:R-:W3:Y:S01]  /*f750*/  SHFL.BFLY PT, R0, R10, 0x1, 0x1f ;  /* 0x0c201f000a007f89 */ /* 0x000ee200000e0000 */
[----:B--2---:R-:W-:-:S03]  /*f760*/  FADD.FTZ R6, R6, R7 ;  /* 0x0000000706067221 */ /* 0x004fc60000010000 */
[----:B------:R-:W2:Y:S04]  /*f770*/  SHFL.BFLY PT, R3, R8, 0x1, 0x1f ;  /* 0x0c201f0008037f89 */ /* 0x000ea800000e0000 */
[----:B------:R-:W4:Y:S01]  /*f780*/  SHFL.BFLY PT, R2, R6, 0x1, 0x1f ;  /* 0x0c201f0006027f89 */ /* 0x000f2200000e0000 */
[----:B-1----:R-:W-:Y:S02]  /*f790*/  FADD.FTZ R5, R5, R4 ;  /* 0x0000000405057221 */ /* 0x002fe40000010000 */
[----:B---3--:R-:W-:-:S03]  /*f7a0*/  FADD.FTZ R10, R10, R0 ;  /* 0x000000000a0a7221 */ /* 0x008fc60000010000 */
[----:B------:R-:W1:Y:S01]  /*f7b0*/  SHFL.BFLY PT, R4, R5, 0x1, 0x1f ;  /* 0x0c201f0005047f89 */ /* 0x000e6200000e0000 */
[----:B------:R-:W-:Y:S01]  /*f7c0*/  MOV R0, RZ ;  /* 0x000000ff00007202 */ /* 0x000fe20000000f00 */
[----:B--2---:R-:W-:Y:S01]  /*f7d0*/  FADD.FTZ R8, R8, R3 ;  /* 0x0000000308087221 */ /* 0x004fe20000010000 */
        /* <DEDUP_REMOVED lines=161> */
.L_x_1585:
        /* <DEDUP_REMOVED lines=184> */
.L_x_1606:
        /* <DEDUP_REMOVED lines=151> */
.L_x_1608:
[----:B--234-:R-:W-:Y:S05]  /*116e0*/  BSYNC B0 ;  /* 0x0000000000007941 */ /* 0x01cfea0003800000 */
.L_x_1607:
        /* <DEDUP_REMOVED lines=16> */
.L_x_1610:
[----:B------:R-:W-:Y:S05]  /*117f0*/  BSYNC B0 ;  /* 0x0000000000007941 */ /* 0x000fea0003800000 */
.L_x_1609:
        /* <DEDUP_REMOVED lines=16> */
.L_x_1612:
[----:B------:R-:W-:Y:S05]  /*11900*/  BSYNC B0 ;  /* 0x0000000000007941 */ /* 0x000fea0003800000 */
.L_x_1611:
        /* <DEDUP_REMOVED lines=16> */
.L_x_1614:
[----:B------:R-:W-:Y:S05]  /*11a10*/  BSYNC B0 ;  /* 0x0000000000007941 */ /* 0x000fea0003800000 */
.L_x_1613:
        /* <DEDUP_REMOVED lines=16> */
.L_x_1616:
[----:B------:R-:W-:Y:S05]  /*11b20*/  BSYNC B0 ;  /* 0x0000000000007941 */ /* 0x000fea0003800000 */
.L_x_1615:
        /* <DEDUP_REMOVED lines=16> */
.L_x_1618:
[----:B------:R-:W-:Y:S05]  /*11c30*/  BSYNC B0 ;  /* 0x0000000000007941 */ /* 0x000fea0003800000 */
.L_x_1617:
        /* <DEDUP_REMOVED lines=16> */
.L_x_1620:
[----:B------:R-:W-:Y:S05]  /*11d40*/  BSYNC B0 ;  /* 0x0000000000007941 */ /* 0x000fea0003800000 */
.L_x_1619:
        /* <DEDUP_REMOVED lines=17> */
.L_x_1605:
        /* <DEDUP_REMOVED lines=19> */
.L_x_1621:
        /* <DEDUP_REMOVED lines=42> */
.L_x_1623:
[----:B------:R-:W-:Y:S05]  /*12230*/  BSYNC B0 ;  /* 0x0000000000007941 */ /* 0x000fea0003800000 */
.L_x_1622:
        /* <DEDUP_REMOVED lines=59> */
.L_x_1625:
[----:B------:R-:W-:Y:S05]  /*125f0*/  BSYNC B0 ;  /* 0x0000000000007941 */ /* 0x000fea0003800000 */
.L_x_1624:
        /* <DEDUP_REMOVED lines=15> */
.L_x_1627:
[----:B------:R-:W-:Y:S05]  /*126f0*/  BSYNC B0 ;  /* 0x0000000000007941 */ /* 0x000fea0003800000 */
.L_x_1626:
        /* <DEDUP_REMOVED lines=15> */
.L_x_1629:
[----:B------:R-:W-:Y:S05]  /*127f0*/  BSYNC B0 ;  /* 0x0000000000007941 */ /* 0x000fea0003800000 */
.L_x_1628:
        /* <DEDUP_REMOVED lines=15> */
.L_x_1631:
[----:B------:R-:W-:Y:S05]  /*128f0*/  BSYNC B0 ;  /* 0x0000000000007941 */ /* 0x000fea0003800000 */
.L_x_1630:
        /* <DEDUP_REMOVED lines=15> */
.L_x_1633:
[----:B------:R-:W-:Y:S05]  /*129f0*/  BSYNC B0 ;  /* 0x0000000000007941 */ /* 0x000fea0003800000 */
.L_x_1632:
        /* <DEDUP_REMOVED lines=15> */
.L_x_1635:
[----:B------:R-:W-:Y:S05]  /*12af0*/  BSYNC B0 ;  /* 0x0000000000007941 */ /* 0x000fea0003800000 */
.L_x_1634:
        /* <DEDUP_REMOVED lines=15> */
.L_x_1637:
[----:B------:R-:W-:Y:S05]  /*12bf0*/  BSYNC B0 ;  /* 0x0000000000007941 */ /* 0x000fea0003800000 */
.L_x_1636:
        /* <DEDUP_REMOVED lines=16> */
.L_x_1638:
        /* <DEDUP_REMOVED lines=16> */
.L_x_1847:


//--------------------- .text._ZN7cutlass13device_kernelIN5flash19enable_sm80_to_sm89INS1_16FlashAttnFwdSm80INS1_25CollectiveMainloopFwdSm80ILi4ELi1ELb0EN4cute5tupleIJNS5_1CILi128EEENS7_ILi64EEES8_EEELi128ENS_10bfloat16_tEfNS_4arch4Sm80ELb1ELb0ELb0ELb1ELb0ELb1ELb1ELb0EEENS1_21CollectiveEpilogueFwdINS6_IJS8_S8_S9_EEENS6_IJNS7_ILi1EEESH_SH_EEESB_SD_Li128ELb1ELb1ELb0ELb0EEENS1_19SingleTileSchedulerILb1ELb0ELb1ELi128EEEEEEEEEvNT_6ParamsE --------------------------
	.section	.text._ZN7cutlass13device_kernelIN5flash19enable_sm80_to_sm89INS1_16FlashAttnFwdSm80INS1_25CollectiveMainloopFwdSm80ILi4ELi1ELb0EN4cute5tupleIJNS5_1CILi128EEENS7_ILi64EEES8_EEELi128ENS_10bfloat16_tEfNS_4arch4Sm80ELb1ELb0ELb0ELb1ELb0ELb1ELb1ELb0EEENS1_21CollectiveEpilogueFwdINS6_IJS8_S8_S9_EEENS6_IJNS7_ILi1EEESH_SH_EEESB_SD_Li128ELb1ELb1ELb0ELb0EEENS1_19SingleTileSchedulerILb1ELb0ELb1ELi128EEEEEEEEEvNT_6ParamsE,"ax",@progbits
	.sectioninfo	@"SHI_REGISTERS=255"
	.align	128
.text._ZN7cutlass13device_kernelIN5flash19enable_sm80_to_sm89INS1_16FlashAttnFwdSm80INS1_25CollectiveMainloopFwdSm80ILi4ELi1ELb0EN4cute5tupleIJNS5_1CILi128EEENS7_ILi64EEES8_EEELi128ENS_10bfloat16_tEfNS_4arch4Sm80ELb1ELb0ELb0ELb1ELb0ELb1ELb1ELb0EEENS1_21CollectiveEpilogueFwdINS6_IJS8_S8_S9_EEENS6_IJNS7_ILi1EEESH_SH_EEESB_SD_Li128ELb1ELb1ELb0ELb0EEENS1_19SingleTileSchedulerILb1ELb0ELb1ELi128EEEEEEEEEvNT_6ParamsE:
        .type           _ZN7cutlass13device_kernelIN5flash19enable_sm80_to_sm89INS1_16FlashAttnFwdSm80INS1_25CollectiveMainloopFwdSm80ILi4ELi1ELb0EN4cute5tupleIJNS5_1CILi128EEENS7_ILi64EEES8_EEELi128ENS_10bfloat16_tEfNS_4arch4Sm80ELb1ELb0ELb0ELb1ELb0ELb1ELb1ELb0EEENS1_21CollectiveEpilogueFwdINS6_IJS8_S8_S9_EEENS6_IJNS7_ILi1EEESH_SH_EEESB_SD_Li128ELb1ELb1ELb0ELb0EEENS1_19SingleTileSchedulerILb1ELb0ELb1ELi128EEEEEEEEEvNT_6ParamsE,@function
        .size           _ZN7cutlass13device_kernelIN5flash19enable_sm80_to_sm89INS1_16FlashAttnFwdSm80INS1_25CollectiveMainloopFwdSm80ILi4ELi1ELb0EN4cute5tupleIJNS5_1CILi128EEENS7_ILi64EEES8_EEELi128ENS_10bfloat16_tEfNS_4arch4Sm80ELb1ELb0ELb0ELb1ELb0ELb1ELb1ELb0EEENS1_21CollectiveEpilogueFwdINS6_IJS8_S8_S9_EEENS6_IJNS7_ILi1EEESH_SH_EEESB_SD_Li128ELb1ELb1ELb0ELb0EEENS1_19SingleTileSchedulerILb1ELb0ELb1ELi128EEEEEEEEEvNT_6ParamsE,(.L_x_1848 - _ZN7cutlass13device_kernelIN5flash19enable_sm80_to_sm89INS1_16FlashAttnFwdSm80INS1_25CollectiveMainloopFwdSm80ILi4ELi1ELb0EN4cute5tupleIJNS5_1CILi128EEENS7_ILi64EEES8_EEELi128ENS_10bfloat16_tEfNS_4arch4Sm80ELb1ELb0ELb0ELb1ELb0ELb1ELb1ELb0EEENS1_21CollectiveEpilogueFwdINS6_IJS8_S8_S9_EEENS6_IJNS7_ILi1EEESH_SH_EEESB_SD_Li128ELb1ELb1ELb0ELb0EEENS1_19SingleTileSchedulerILb1ELb0ELb1ELi128EEEEEEEEEvNT_6ParamsE)
        .other          _ZN7cutlass13device_kernelIN5flash19enable_sm80_to_sm89INS1_16FlashAttnFwdSm80INS1_25CollectiveMainloopFwdSm80ILi4ELi1ELb0EN4cute5tupleIJNS5_1CILi128EEENS7_ILi64EEES8_EEELi128ENS_10bfloat16_tEfNS_4arch4Sm80ELb1ELb0ELb0ELb1ELb0ELb1ELb1ELb0EEENS1_21CollectiveEpilogueFwdINS6_IJS8_S8_S9_EEENS6_IJNS7_ILi1EEESH_SH_EEESB_SD_Li128ELb1ELb1ELb0ELb0EEENS1_19SingleTileSchedulerILb1ELb0ELb1ELi128EEEEEEEEEvNT_6ParamsE,@"STO_CUDA_ENTRY STV_DEFAULT"
_ZN7cutlass13device_kernelIN5flash19enable_sm80_to_sm89INS1_16FlashAttnFwdSm80INS1_25CollectiveMainloopFwdSm80ILi4ELi1ELb0EN4cute5tupleIJNS5_1CILi128EEENS7_ILi64EEES8_EEELi128ENS_10bfloat16_tEfNS_4arch4Sm80ELb1ELb0ELb0ELb1ELb0ELb1ELb1ELb0EEENS1_21CollectiveEpilogueFwdINS6_IJS8_S8_S9_EEENS6_IJNS7_ILi1EEESH_SH_EEESB_SD_Li128ELb1ELb1ELb0ELb0EEENS1_19SingleTileSchedulerILb1ELb0ELb1ELi128EEEEEEEEEvNT_6ParamsE:
[----:B------:R-:W-:Y:S02]  /*0000*/  MOV R1, c[0x0][0x28] ;  /* 0x00000a0000017a02 */ /* 0x000fe40000000f00 */
[----:B------:R-:W1:Y:S01]  /*0010*/  S2R R177, SR_TID.X ;  /* 0x0000000000b17919 */ /* 0x000e620000002100 */
[----:B------:R-:W-:Y:S01]  /*0020*/  IMAD.MOV.U32 R38, RZ, RZ, 0x4 ;  /* 0x00000004ff267424 */ /* 0x000fe200078e00ff */
[----:B------:R-:W2:Y:S01]  /*0030*/  S2UR UR18, SR_CTAID.X ;  /* 0x00000000001279c3 */ /* 0x000ea20000002500 */
[----:B------:R-:W-:Y:S01]  /*0040*/  ULDC.64 UR28, c[0x0][0x118] ;  /* 0x00004600001c7ab9 */ /* 0x000fe20000000a00 */
[----:B------:R-:W3:Y:S01]  /*0050*/  S2R R4, SR_CTAID.Z ;  /* 0x0000000000047919 */ /* 0x000ee20000002700 */
[----:B------:R-:W-:-:S05]  /*0060*/  IADD3 R1, R1, -0xa0, RZ ;  /* 0xffffff6001017810 */ /* 0x000fca0007ffe0ff */
[----:B------:R-:W4:Y:S01]  /*0070*/  S2UR UR26, SR_CTAID.Z ;  /* 0x00000000001a79c3 */ /* 0x000f220000002700 */
[----:B-1----:R-:W-:Y:S01]  /*0080*/  SHF.R.U32.HI R0, RZ, 0x5, R177 ;  /* 0x00000005ff007819 */ /* 0x002fe200000116b1 */
[----:B---3--:R-:W-:-:S05]  /*0090*/  IMAD.WIDE R2, R4, R38, c[0x0][0x568] ;  /* 0x00015a0004027625 */ /* 0x008fca00078e0226 */
[----:B------:R-:W1:Y:S02]  /*00a0*/  SHFL.IDX PT, R0, R0, RZ, 0x1f ;  /* 0x00001fff00007589 */ /* 0x000e6400000e0000 */
[----:B-1----:R-:W-:-:S13]  /*00b0*/  ISETP.NE.AND P0, PT, R0, RZ, PT ;  /* 0x000000ff0000720c */ /* 0x002fda0003f05270 */
[----:B--2-4-:R-:W-:Y:S05]  /*00c0*/  @!P0 BRA `(.L_x_1639) ;  /* 0x0000017000008947 */ /* 0x014fea0003800000 */
[----:B------:R-:W-:-:S04]  /*00d0*/  ISETP.NE.U32.AND P0, PT, RZ, c[0x0][0x568], PT ;  /* 0x00015a00ff007a0c */ /* 0x000fc80003f05070 */
[----:B------:R-:W-:-:S13]  /*00e0*/  ISETP.NE.AND.EX P0, PT, RZ, c[0x0][0x56c], PT, P0 ;  /* 0x00015b00ff007a0c */ /* 0x000fda0003f05300 */
[----:B------:R-:W-:Y:S05]  /*00f0*/  @!P0 BRA `(.L_x_1640) ;  /* 0x0000003000008947 */ /* 0x000fea0003800000 */
[----:B------:R-:W2:Y:S02]  /*0100*/  LDG.E R0, [R2.64] ;  /* 0x0000001c02007981 */ /* 0x000ea4000c1e1900 */
[----:B--2---:R1:W2:Y:S02]  /*0110*/  R2UR UR5, R0 ;  /* 0x00000000000573c2 */ /* 0x0042a400000e0000 */
[----:B-12---:R-:W-:Y:S05]  /*0120*/  BRA `(.L_x_1641) ;  /* 0x000000b000007947 */ /* 0x006fea0003800000 */
.L_x_1640:
[----:B------:R-:W-:-:S04]  /*0130*/  ISETP.NE.U32.AND P0, PT, RZ, c[0x0][0x560], PT ;  /* 0x00015800ff007a0c */ /* 0x000fc80003f05070 */
[----:B------:R-:W-:-:S13]  /*0140*/  ISETP.NE.AND.EX P0, PT, RZ, c[0x0][0x564], PT, P0 ;  /* 0x00015900ff007a0c */ /* 0x000fda0003f05300 */
[----:B------:R-:W-:Y:S05]  /*0150*/  @!P0 BRA `(.L_x_1642) ;  /* 0x0000007000008947 */ /* 0x000fea0003800000 */
[----:B------:R-:W-:-:S05]  /*0160*/  IMAD.WIDE R2, R4, R38, c[0x0][0x560] ;  /* 0x0001580004027625 */ /* 0x000fca00078e0226 */
[----:B------:R-:W2:Y:S04]  /*0170*/  LDG.E R4, [R2.64] ;  /* 0x0000001c02047981 */ /* 0x000ea8000c1e1900 */
[----:B------:R-:W3:Y:S01]  /*0180*/  LDG.E R0, [R2.64+0x4] ;  /* 0x0000041c02007981 */ /* 0x000ee2000c1e1900 */
[----:B--2---:R-:W1:Y:S08]  /*0190*/  R2UR UR4, R4 ;  /* 0x00000000040473c2 */ /* 0x004e7000000e0000 */
[----:B---3--:R-:W1:Y:S02]  /*01a0*/  R2UR UR5, R0 ;  /* 0x00000000000573c2 */ /* 0x008e6400000e0000 */
[----:B-1----:R-:W-:Y:S01]  /*01b0*/  UIADD3 UR5, -UR4, UR5, URZ ;  /* 0x0000000504057290 */ /* 0x002fe2000fffe13f */
[----:B------:R-:W-:Y:S05]  /*01c0*/  BRA `(.L_x_1641) ;  /* 0x0000001000007947 */ /* 0x000fea0003800000 */
.L_x_1642:
[----:B------:R-:W-:Y:S02]  /*01d0*/  ULDC UR5, c[0x0][0x54c] ;  /* 0x0001530000057ab9 */ /* 0x000fe40000000800 */
.L_x_1641:
[----:B------:R-:W-:Y:S02]  /*01e0*/  ULDC UR4, c[0x0][0x548] ;  /* 0x0001520000047ab9 */ /* 0x000fe40000000800 */
[----:B------:R-:W-:-:S02]  /*01f0*/  USHF.L.U32 UR18, UR18, 0x7, URZ ;  /* 0x0000000712127899 */ /* 0x000fc4000800063f */
[----:B------:R-:W-:-:S04]  /*0200*/  UIMAD UR4, UR5, UR4, URZ ;  /* 0x00000004050472a4 */ /* 0x000fc8000f8e023f */
[----:B------:R-:W-:-:S04]  /*0210*/  UISETP.GE.AND UP0, UPT, UR18, UR4, UPT ;  /* 0x000000041200728c */ /* 0x000fc8000bf06270 */
[----:B------:R-:W-:Y:S01]  /*0220*/  USEL UR26, UR26, 0xffffffff, !UP0 ;  /* 0xffffffff1a1a7887 */ /* 0x000fe2000c000000 */
[----:B------:R-:W-:Y:S05]  /*0230*/  BRA `(.L_x_1643) ;  /* 0x0000016000007947 */ /* 0x000fea0003800000 */
.L_x_1639:
[----:B------:R-:W-:-:S04]  /*0240*/  ISETP.NE.U32.AND P0, PT, RZ, c[0x0][0x568], PT ;  /* 0x00015a00ff007a0c */ /* 0x000fc80003f05070 */
[----:B------:R-:W-:-:S13]  /*0250*/  ISETP.NE.AND.EX P0, PT, RZ, c[0x0][0x56c], PT, P0 ;  /* 0x00015b00ff007a0c */ /* 0x000fda0003f05300 */
[----:B------:R-:W-:Y:S05]  /*0260*/  @!P0 BRA `(.L_x_1644) ;  /* 0x0000003000008947 */ /* 0x000fea0003800000 */
[----:B------:R-:W2:Y:S02]  /*0270*/  LDG.E R0, [R2.64] ;  /* 0x0000001c02007981 */ /* 0x000ea4000c1e1900 */
[----:B--2---:R1:W2:Y:S02]  /*0280*/  R2UR UR5, R0 ;  /* 0x00000000000573c2 */ /* 0x0042a400000e0000 */
[----:B-12---:R-:W-:Y:S05]  /*0290*/  BRA `(.L_x_1645) ;  /* 0x000000b000007947 */ /* 0x006fea0003800000 */
.L_x_1644:
        /* <DEDUP_REMOVED lines=10> */
.L_x_1646:
[----:B------:R-:W-:Y:S02]  /*0340*/  ULDC UR5, c[0x0][0x54c] ;  /* 0x0001530000057ab9 */ /* 0x000fe40000000800 */
.L_x_1645:
[----:B------:R-:W-:Y:S02]  /*0350*/  ULDC UR4, c[0x0][0x548] ;  /* 0x0001520000047ab9 */ /* 0x000fe40000000800 */
[----:B------:R-:W-:-:S02]  /*0360*/  USHF.L.U32 UR18, UR18, 0x7, URZ ;  /* 0x0000000712127899 */ /* 0x000fc4000800063f */
[----:B------:R-:W-:-:S04]  /*0370*/  UIMAD UR4, UR5, UR4, URZ ;  /* 0x00000004050472a4 */ /* 0x000fc8000f8e023f */
[----:B------:R-:W-:-:S04]  /*0380*/  UISETP.GE.AND UP0, UPT, UR18, UR4, UPT ;  /* 0x000000041200728c */ /* 0x000fc8000bf06270 */
[----:B------:R-:W-:-:S06]  /*0390*/  USEL UR26, UR26, 0xffffffff, !UP0 ;  /* 0xffffffff1a1a7887 */ /* 0x000fcc000c000000 */
.L_x_1643:
[----:B------:R-:W-:-:S13]  /*03a0*/  ISETP.LE.AND P0, PT, RZ, UR26, PT ;  /* 0x0000001aff007c0c */ /* 0x000fda000bf03270 */
[----:B------:R-:W-:Y:S05]  /*03b0*/  @!P0 EXIT ;  /* 0x000000000000894d */ /* 0x000fea0003800000 */
[----:B------:R-:W-:Y:S01]  /*03c0*/  ISETP.NE.U32.AND P0, PT, RZ, c[0x0][0x370], PT ;  /* 0x0000dc00ff007a0c */ /* 0x000fe20003f05070 */
[----:B------:R-:W-:Y:S01]  /*03d0*/  ULDC.64 UR4, c[0x0][0x358] ;  /* 0x0000d60000047ab9 */ /* 0x000fe20000000a00 */
[----:B------:R-:W-:Y:S01]  /*03e0*/  ISETP.NE.U32.AND P1, PT, RZ, c[0x0][0x360], PT ;  /* 0x0000d800ff007a0c */ /* 0x000fe20003f25070 */
[----:B------:R-:W-:Y:S01]  /*03f0*/  IMAD.U32 R0, RZ, RZ, UR26 ;  /* 0x0000001aff007e24 */ /* 0x000fe2000f8e00ff */
[----:B------:R-:W-:Y:S01]  /*0400*/  ISETP.NE.AND.EX P3, PT, RZ, c[0x0][0x374], PT, P0 ;  /* 0x0000dd00ff007a0c */ /* 0x000fe20003f65300 */
[----:B------:R-:W-:Y:S01]  /*0410*/  IMAD.U32 R4, RZ, RZ, UR26 ;  /* 0x0000001aff047e24 */ /* 0x000fe2000f8e00ff */
[----:B------:R-:W-:Y:S01]  /*0420*/  ISETP.NE.AND.EX P1, PT, RZ, c[0x0][0x364], PT, P1 ;  /* 0x0000d900ff007a0c */ /* 0x000fe20003f25310 */
[----:B------:R-:W-:Y:S01]  /*0430*/  UISETP.NE.U32.AND UP3, UPT, URZ, UR4, UPT ;  /* 0x000000043f00728c */ /* 0x000fe2000bf65070 */
[----:B------:R-:W-:Y:S02]  /*0440*/  ISETP.NE.U32.AND P2, PT, RZ, c[0x0][0x348], PT ;  /* 0x0000d200ff007a0c */ /* 0x000fe40003f45070 */
[----:B------:R-:W-:Y:S01]  /*0450*/  ISETP.NE.U32.AND P4, PT, RZ, c[0x0][0x350], PT ;  /* 0x0000d400ff007a0c */ /* 0x000fe20003f85070 */
[----:B------:R-:W-:Y:S01]  /*0460*/  UISETP.NE.AND.EX UP3, UPT, URZ, UR5, UPT, UP3 ;  /* 0x000000053f00728c */ /* 0x000fe2000bf65330 */
[----:B------:R-:W-:-:S02]  /*0470*/  ISETP.NE.AND.EX P2, PT, RZ, c[0x0][0x34c], PT, P2 ;  /* 0x0000d300ff007a0c */ /* 0x000fc40003f45320 */
[----:B------:R-:W-:Y:S02]  /*0480*/  ISETP.NE.AND.EX P4, PT, RZ, c[0x0][0x354], PT, P4 ;  /* 0x0000d500ff007a0c */ /* 0x000fe40003f85340 */
[----:B------:R-:W-:Y:S01]  /*0490*/  MOV R5, UR26 ;  /* 0x0000001a00057c02 */ /* 0x000fe20008000f00 */
[----:B------:R-:W-:Y:S01]  /*04a0*/  @P3 IMAD.WIDE R2, R38, R0, c[0x0][0x370] ;  /* 0x0000dc0026023625 */ /* 0x000fe200078e0200 */
[----:B------:R-:W-:-:S03]  /*04b0*/  PLOP3.LUT P0, PT, PT, PT, UP3, 0x80, 0x0 ;  /* 0x000000000000781c */ /* 0x000fc60003f0f038 */
[C---:B------:R-:W-:Y:S01]  /*04c0*/  @P1 IMAD.WIDE R6, R38.reuse, R4, c[0x0][0x360] ;  /* 0x0000d80026061625 */ /* 0x040fe200078e0204 */
[----:B------:R1:W2:Y:S03]  /*04d0*/  @P3 LDG.E R11, [R2.64] ;  /* 0x0000001c020b3981 */ /* 0x0002a6000c1e1900 */
[----:B------:R-:W-:Y:S01]  /*04e0*/  IMAD.WIDE R4, R38, R5, c[0x0][0x348] ;  /* 0x0000d20026047625 */ /* 0x000fe200078e0205 */
[----:B------:R-:W-:-:S04]  /*04f0*/  MOV R10, RZ ;  /* 0x000000ff000a7202 */ /* 0x000fc80000000f00 */
[----:B------:R-:W3:Y:S01]  /*0500*/  @P2 LDG.E R9, [R4.64] ;  /* 0x0000001c04092981 */ /* 0x000ee2000c1e1900 */
[----:B-1----:R-:W-:-:S03]  /*0510*/  IMAD.WIDE R2, R38, R0, c[0x0][0x350] ;  /* 0x0000d40026027625 */ /* 0x002fc600078e0200 */
[----:B------:R1:W4:Y:S04]  /*0520*/  @P1 LDG.E R0, [R6.64] ;  /* 0x0000001c06001981 */ /* 0x000328000c1e1900 */
[----:B------:R-:W4:Y:S01]  /*0530*/  @P4 LDG.E R8, [R2.64] ;  /* 0x0000001c02084981 */ /* 0x000f22000c1e1900 */
[----:B-1----:R-:W-:-:S04]  /*0540*/  IMAD.U32 R6, RZ, RZ, UR26 ;  /* 0x0000001aff067e24 */ /* 0x002fc8000f8e00ff */
[----:B------:R-:W-:-:S05]  /*0550*/  IMAD.WIDE R6, R38, R6, c[0x0][0x358] ;  /* 0x0000d60026067625 */ /* 0x000fca00078e0206 */
[----:B------:R1:W5:Y:S01]  /*0560*/  @P0 LDG.E R10, [R6.64] ;  /* 0x0000001c060a0981 */ /* 0x000362000c1e1900 */
[----:B------:R-:W1:Y:S01]  /*0570*/  S2UR UR16, SR_CTAID.Y ;  /* 0x00000000001079c3 */ /* 0x000e620000002600 */
[----:B------:R-:W-:Y:S02]  /*0580*/  UMOV UR21, URZ ;  /* 0x0000003f00157c82 */ /* 0x000fe40008000000 */
[----:B------:R-:W-:Y:S02]  /*0590*/  ULDC UR24, c[0x0][0x168] ;  /* 0x00005a0000187ab9 */ /* 0x000fe40000000800 */
[----:B------:R-:W-:Y:S02]  /*05a0*/  UMOV UR22, URZ ;  /* 0x0000003f00167c82 */ /* 0x000fe40008000000 */
[----:B------:R-:W-:Y:S02]  /*05b0*/  UMOV UR20, URZ ;  /* 0x0000003f00147c82 */ /* 0x000fe40008000000 */
[----:B------:R-:W-:-:S02]  /*05c0*/  ULDC UR7, c[0x0][0x1d0] ;  /* 0x0000740000077ab9 */ /* 0x000fc40000000800 */
[----:B------:R-:W-:Y:S02]  /*05d0*/  ULDC UR23, c[0x0][0x228] ;  /* 0x00008a0000177ab9 */ /* 0x000fe40000000800 */
[----:B-1----:R-:W-:Y:S01]  /*05e0*/  USHF.R.S32.HI UR15, URZ, 0x1f, UR16 ;  /* 0x0000001f3f0f7899 */ /* 0x002fe20008011410 */
[----:B--2---:R1:W2:Y:S08]  /*05f0*/  @P3 R2UR UR21, R11 ;  /* 0x000000000b1533c2 */ /* 0x0042b000000e0000 */
[----:B---3--:R1:W3:Y:S08]  /*0600*/  @P2 R2UR UR22, R9 ;  /* 0x00000000091623c2 */ /* 0x0082f000000e0000 */
[----:B----4-:R1:W4:Y:S08]  /*0610*/  @P1 R2UR UR24, R0 ;  /* 0x00000000001813c2 */ /* 0x01033000000e0000 */
[----:B------:R1:W1:Y:S01]  /*0620*/  @P4 R2UR UR20, R8 ;  /* 0x00000000081443c2 */ /* 0x00026200000e0000 */
[----:B------:R-:W-:Y:S05]  /*0630*/  @P1 BRA `(.L_x_1647) ;  /* 0x0000006000001947 */ /* 0x000fea0003800000 */
[----:B--23--:R-:W-:Y:S05]  /*0640*/  @!P2 BRA `(.L_x_1647) ;  /* 0x000000500000a947 */ /* 0x00cfea0003800000 */
[----:B-1----:R1:W2:Y:S04]  /*0650*/  LDG.E R0, [R4.64] ;  /* 0x0000001c04007981 */ /* 0x0022a8000c1e1900 */
[----:B-1----:R-:W3:Y:S01]  /*0660*/  LDG.E R4, [R4.64+0x4] ;  /* 0x0000041c04047981 */ /* 0x002ee2000c1e1900 */
[----:B--2-4-:R-:W1:Y:S08]  /*0670*/  R2UR UR24, R0 ;  /* 0x00000000001873c2 */ /* 0x014e7000000e0000 */
[----:B---3--:R-:W1:Y:S02]  /*0680*/  R2UR UR4, R4 ;  /* 0x00000000040473c2 */ /* 0x008e6400000e0000 */
[----:B-1----:R-:W-:-:S06]  /*0690*/  UIADD3 UR24, -UR24, UR4, URZ ;  /* 0x0000000418187290 */ /* 0x002fcc000fffe13f */
.L_x_1647:
[----:B--23--:R-:W-:-:S04]  /*06a0*/  ISETP.NE.U32.AND P1, PT, RZ, c[0x0][0x368], PT ;  /* 0x0000da00ff007a0c */ /* 0x00cfc80003f25070 */
[----:B------:R-:W-:-:S13]  /*06b0*/  ISETP.NE.AND.EX P1, PT, RZ, c[0x0][0x36c], PT, P1 ;  /* 0x0000db00ff007a0c */ /* 0x000fda0003f25310 */
[----:B------:R-:W-:Y:S05]  /*06c0*/  @!P1 BRA `(.L_x_1648) ;  /* 0x0000005000009947 */ /* 0x000fea0003800000 */
[----:B-1----:R-:W-:-:S05]  /*06d0*/  MOV R0, UR26 ;  /* 0x0000001a00007c02 */ /* 0x002fca0008000f00 */
[----:B------:R-:W-:-:S05]  /*06e0*/  IMAD.WIDE R2, R38, R0, c[0x0][0x368] ;  /* 0x0000da0026027625 */ /* 0x000fca00078e0200 */
[----:B------:R-:W2:Y:S02]  /*06f0*/  LDG.E R0, [R2.64] ;  /* 0x0000001c02007981 */ /* 0x000ea4000c1e1900 */
[----:B--2---:R1:W2:Y:S02]  /*0700*/  R2UR UR7, R0 ;  /* 0x00000000000773c2 */ /* 0x0042a400000e0000 */
[----:B-12---:R-:W-:Y:S05]  /*0710*/  BRA `(.L_x_1649) ;  /* 0x0000006000007947 */ /* 0x006fea0003800000 */
.L_x_1648:
[----:B------:R-:W-:Y:S05]  /*0720*/  @!P4 BRA `(.L_x_1649) ;  /* 0x000000500000c947 */ /* 0x000fea0003800000 */
[----:B-1----:R1:W2:Y:S04]  /*0730*/  LDG.E R0, [R2.64] ;  /* 0x0000001c02007981 */ /* 0x0022a8000c1e1900 */
[----:B-1----:R-:W3:Y:S01]  /*0740*/  LDG.E R2, [R2.64+0x4] ;  /* 0x0000041c02027981 */ /* 0x002ee2000c1e1900 */
[----:B--2---:R-:W1:Y:S08]  /*0750*/  R2UR UR7, R0 ;  /* 0x00000000000773c2 */ /* 0x004e7000000e0000 */
[----:B---3--:R-:W1:Y:S02]  /*0760*/  R2UR UR4, R2 ;  /* 0x00000000020473c2 */ /* 0x008e6400000e0000 */
[----:B-1----:R-:W-:-:S06]  /*0770*/  UIADD3 UR7, -UR7, UR4, URZ ;  /* 0x0000000407077290 */ /* 0x002fcc000fffe13f */
.L_x_1649:
[----:B------:R2:W3:Y:S04]  /*0780*/  @P0 LDG.E R4, [R6.64] ;  /* 0x0000001c06040981 */ /* 0x0004e8000c1e1900 */
[----:B--2---:R-:W2:Y:S01]  /*0790*/  @P0 LDG.E R6, [R6.64+0x4] ;  /* 0x0000041c06060981 */ /* 0x004ea2000c1e1900 */
[----:B------:R-:W-:Y:S01]  /*07a0*/  ISETP.NE.U32.AND P1, PT, RZ, c[0x0][0x378], PT ;  /* 0x0000de00ff007a0c */ /* 0x000fe20003f25070 */
[----:B-1----:R-:W-:-:S03]  /*07b0*/  IMAD.U32 R0, RZ, RZ, UR26 ;  /* 0x0000001aff007e24 */ /* 0x002fc6000f8e00ff */
[----:B------:R-:W-:-:S13]  /*07c0*/  ISETP.NE.AND.EX P1, PT, RZ, c[0x0][0x37c], PT, P1 ;  /* 0x0000df00ff007a0c */ /* 0x000fda0003f25310 */
[----:B------:R-:W-:-:S05]  /*07d0*/  @P1 IMAD.WIDE R2, R38, R0, c[0x0][0x378] ;  /* 0x0000de0026021625 */ /* 0x000fca00078e0200 */
[----:B----4-:R-:W4:Y:S01]  /*07e0*/  @P1 LDG.E R0, [R2.64] ;  /* 0x0000001c02001981 */ /* 0x010f22000c1e1900 */
[----:B------:R-:W-:Y:S02]  /*07f0*/  ULDC UR6, c[0x0][0x2c4] ;  /* 0x0000b10000067ab9 */ /* 0x000fe40000000800 */
[----:B------:R-:W-:Y:S02]  /*0800*/  UISETP.NE.AND UP2, UPT, UR6, 0x1, UPT ;  /* 0x000000010600788c */ /* 0x000fe4000bf45270 */
[----:B------:R-:W-:Y:S02]  /*0810*/  UIADD3 UR6, -UR21, UR7, URZ ;  /* 0x0000000715067290 */ /* 0x000fe4000fffe13f */
[----:B------:R-:W-:-:S07]  /*0820*/  UMOV UR19, UR7 ;  /* 0x0000000700137c82 */ /* 0x000fce0008000000 */
[----:B------:R-:W-:Y:S01]  /*0830*/  @UP2 UIADD3 UR8, UR18, 0x7f, URZ ;  /* 0x0000007f12082890 */ /* 0x000fe2000fffe03f */
[----:B---3--:R-:W1:Y:S08]  /*0840*/  @P0 R2UR UR4, R4 ;  /* 0x00000000040403c2 */ /* 0x008e7000000e0000 */
[----:B--2---:R-:W1:Y:S08]  /*0850*/  @P0 R2UR UR5, R6 ;  /* 0x00000000060503c2 */ /* 0x004e7000000e0000 */
[----:B----4-:R2:W3:Y:S01]  /*0860*/  @P1 R2UR UR19, R0 ;  /* 0x00000000001313c2 */ /* 0x0104e200000e0000 */
[----:B-1----:R-:W-:-:S03]  /*0870*/  @UP3 UIADD3 UR23, -UR4, UR5, URZ ;  /* 0x0000000504173290 */ /* 0x002fc6000fffe13f */
[----:B------:R-:W-:Y:S02]  /*0880*/  ULDC.64 UR4, c[0x0][0x2c8] ;  /* 0x0000b20000047ab9 */ /* 0x000fe40000000a00 */
[----:B------:R-:W-:Y:S02]  /*0890*/  UIMAD.WIDE.U32 UR8, UR8, UR4, URZ ;  /* 0x00000004080872a5 */ /* 0x000fe4000f8e003f */
[----:B------:R-:W-:Y:S02]  /*08a0*/  UIADD3 UR13, UR6, UR23, URZ ;  /* 0x00000017060d7290 */ /* 0x000fe4000fffe03f */
[----:B------:R-:W-:Y:S02]  /*08b0*/  UIADD3 UR4, UR18, 0x7f, URZ ;  /* 0x0000007f12047890 */ /* 0x000fe4000fffe03f */
[----:B------:R-:W-:Y:S02]  /*08c0*/  UIADD3 UR11, UR13, 0x40, -UR24 ;  /* 0x000000400d0b7890 */ /* 0x000fe4000fffe818 */
[----:B------:R-:W-:-:S02]  /*08d0*/  @UP2 USHF.R.U32.HI UR4, URZ, UR5, UR9 ;  /* 0x000000053f042299 */ /* 0x000fc40008011609 */
[----:B------:R-:W-:Y:S02]  /*08e0*/  UIADD3 UR9, UR13, 0x3f, URZ ;  /* 0x0000003f0d097890 */ /* 0x000fe4000fffe03f */
[----:B------:R-:W-:Y:S02]  /*08f0*/  UIADD3 UR5, UR11, UR4, URZ ;  /* 0x000000040b057290 */ /* 0x000fe4000fffe03f */
[----:B------:R-:W-:Y:S02]  /*0900*/  USHF.R.S32.HI UR8, URZ, 0x1f, UR9 ;  /* 0x0000001f3f087899 */ /* 0x000fe40008011409 */
[----:B------:R-:W-:Y:S02]  /*0910*/  USHF.R.S32.HI UR4, URZ, 0x1f, UR5 ;  /* 0x0000001f3f047899 */ /* 0x000fe40008011405 */
[----:B------:R-:W-:Y:S02]  /*0920*/  ULEA.HI UR8, UR8, UR9, URZ, 0x6 ;  /* 0x0000000908087291 */ /* 0x000fe4000f8f303f */
[----:B------:R-:W-:-:S02]  /*0930*/  ULEA.HI UR4, UR4, UR5, URZ, 0x6 ;  /* 0x0000000504047291 */ /* 0x000fc4000f8f303f */
[----:B------:R-:W-:Y:S02]  /*0940*/  USHF.R.S32.HI UR12, URZ, 0x6, UR8 ;  /* 0x000000063f0c7899 */ /* 0x000fe40008011408 */
[----:B------:R-:W-:-:S04]  /*0950*/  USHF.R.S32.HI UR4, URZ, 0x6, UR4 ;  /* 0x000000063f047899 */ /* 0x000fc80008011404 */
[----:B------:R-:W-:-:S04]  /*0960*/  UISETP.LT.AND UP0, UPT, UR12, UR4, UPT ;  /* 0x000000040c00728c */ /* 0x000fc8000bf01270 */
[----:B------:R-:W-:Y:S02]  /*0970*/  USEL UR5, UR12, UR4, UP0 ;  /* 0x000000040c057287 */ /* 0x000fe40008000000 */
[----:B------:R-:W-:Y:S02]  /*0980*/  UIADD3 UR4, -UR6, URZ, URZ ;  /* 0x0000003f06047290 */ /* 0x000fe4000fffe13f */
[----:B------:R-:W-:Y:S02]  /*0990*/  ULEA UR6, UR5, -UR6, 0x6 ;  /* 0x8000000605067291 */ /* 0x000fe4000f8e303f */
[----:B------:R-:W-:Y:S02]  /*09a0*/  UISETP.LT.AND UP1, UPT, URZ, UR4, UPT ;  /* 0x000000043f00728c */ /* 0x000fe4000bf21270 */
[----:B------:R-:W-:Y:S02]  /*09b0*/  UISETP.LT.AND UP0, UPT, UR6, UR23, UPT ;  /* 0x000000170600728c */ /* 0x000fe4000bf01270 */
[----:B------:R-:W-:-:S02]  /*09c0*/  USEL UR4, URZ, UR4, !UP1 ;  /* 0x000000043f047287 */ /* 0x000fc4000c800000 */
[----:B------:R-:W-:Y:S02]  /*09d0*/  USEL UR5, UR6, UR23, UP0 ;  /* 0x0000001706057287 */ /* 0x000fe40008000000 */
[----:B------:R-:W-:Y:S02]  /*09e0*/  USHF.R.U32.HI UR10, URZ, 0x6, UR4 ;  /* 0x000000063f0a7899 */ /* 0x000fe40008011604 */
[----:B------:R-:W-:-:S05]  /*09f0*/  UISETP.GT.AND UP0, UPT, UR5, UR4, UPT ;  /* 0x000000040500728c */ /* 0x000fca000bf04270 */
[----:B------:R-:W-:-:S06]  /*0a00*/  UMOV UR9, UR10 ;  /* 0x0000000a00097c82 */ /* 0x000fcc0008000000 */
[----:B------:R-:W-:-:S04]  /*0a10*/  @UP0 UIADD3 UR5, UR5, 0x3f, URZ ;  /* 0x0000003f05050890 */ /* 0x000fc8000fffe03f */
[----:B------:R-:W-:-:S04]  /*0a20*/  @UP0 USHF.R.S32.HI UR4, URZ, 0x1f, UR5 ;  /* 0x0000001f3f040899 */ /* 0x000fc80008011405 */
[----:B------:R-:W-:-:S04]  /*0a30*/  @UP0 ULEA.HI UR4, UR4, UR5, URZ, 0x6 ;  /* 0x0000000504040291 */ /* 0x000fc8000f8f303f */
[----:B------:R-:W-:-:S04]  /*0a40*/  @UP0 USHF.R.S32.HI UR9, URZ, 0x6, UR4 ;  /* 0x000000063f090899 */ /* 0x000fc80008011404 */
[----:B------:R-:W-:-:S06]  /*0a50*/  UISETP.GT.AND UP0, UPT, UR9, UR10, UPT ;  /* 0x0000000a0900728c */ /* 0x000fcc000bf04270 */
[----:B------:R-:W-:-:S13]  /*0a60*/  PLOP3.LUT P0, PT, PT, PT, UP0, 0x80, 0x0 ;  /* 0x000000000000781c */ /* 0x000fda0003f0f008 */
[----:B------:R-:W-:Y:S05]  /*0a70*/  @!P0 BRA `(.L_x_1650) ;  /* 0x0000794000008947 */ /* 0x000fea0003800000 */
[----:B--23--:R-:W-:Y:S01]  /*0a80*/  ISETP.NE.U32.AND P0, PT, RZ, c[0x0][0x340], PT ;  /* 0x0000d000ff007a0c */ /* 0x00cfe20003f05070 */
[----:B------:R-:W-:Y:S01]  /*0a90*/  IMAD.U32 R0, RZ, RZ, UR26 ;  /* 0x0000001aff007e24 */ /* 0x000fe2000f8e00ff */
[----:B------:R-:W-:Y:S01]  /*0aa0*/  SHF.R.S32.HI R4, RZ, 0x1f, R177 ;  /* 0x0000001fff047819 */ /* 0x000fe200000114b1 */
[----:B------:R-:W-:Y:S01]  /*0ab0*/  ULDC.64 UR4, c[0x0][0x240] ;  /* 0x0000900000047ab9 */ /* 0x000fe20000000a00 */
[----:B------:R-:W-:-:S13]  /*0ac0*/  ISETP.NE.AND.EX P3, PT, RZ, c[0x0][0x344], PT, P0 ;  /* 0x0000d100ff007a0c */ /* 0x000fda0003f65300 */
[----:B------:R-:W-:-:S05]  /*0ad0*/  @P3 IMAD.WIDE R2, R38, R0, c[0x0][0x340] ;  /* 0x0000d00026023625 */ /* 0x000fca00078e0200 */
[----:B------:R1:W2:Y:S01]  /*0ae0*/  @P3 LDG.E R18, [R2.64] ;  /* 0x0000001c02123981 */ /* 0x0002a2000c1e1900 */
[----:B------:R-:W-:Y:S01]  /*0af0*/  LEA.HI R0, R4, R177, RZ, 0x3 ;  /* 0x000000b104007211 */ /* 0x000fe200078f18ff */
[----:B------:R-:W-:Y:S01]  /*0b00*/  UIMAD UR4, UR15, UR4, URZ ;  /* 0x000000040f0472a4 */ /* 0x000fe2000f8e023f */
[----:B------:R-:W-:Y:S01]  /*0b10*/  IMAD.MOV.U32 R159, RZ, RZ, c[0x0][0x238] ;  /* 0x00008e00ff9f7624 */ /* 0x000fe200078e00ff */
[----:B------:R-:W-:Y:S01]  /*0b20*/  USHF.R.S32.HI UR6, URZ, 0x1f, UR26 ;  /* 0x0000001f3f067899 */ /* 0x000fe2000801141a */
[----:B------:R-:W-:Y:S01]  /*0b30*/  SHF.R.S32.HI R92, RZ, 0x3, R0 ;  /* 0x00000003ff5c7819 */ /* 0x000fe20000011400 */
[----:B------:R-:W-:Y:S01]  /*0b40*/  UIMAD UR8, UR16, UR5, UR4 ;  /* 0x00000005100872a4 */ /* 0x000fe2000f8e0204 */
[----:B------:R-:W-:Y:S01]  /*0b50*/  LOP3.LUT R0, R0, 0xfffffff8, RZ, 0xc0, !PT ;  /* 0xfffffff800007812 */ /* 0x000fe200078ec0ff */
[----:B------:R-:W-:Y:S01]  /*0b60*/  USEL UR35, UR6, URZ, !UP3 ;  /* 0x0000003f06237287 */ /* 0x000fe2000d800000 */
[----:B------:R-:W-:Y:S01]  /*0b70*/  SHF.R.S32.HI R37, RZ, 0x1f, R92 ;  /* 0x0000001fff257819 */ /* 0x000fe2000001145c */
[----:B------:R-:W-:Y:S01]  /*0b80*/  ULDC.64 UR4, c[0x0][0x248] ;  /* 0x0000920000047ab9 */ /* 0x000fe20000000a00 */
[C---:B-----5:R-:W-:Y:S01]  /*0b90*/  IADD3 R139, P0, R92.reuse, R10, RZ ;  /* 0x0000000a5c8b7210 */ /* 0x060fe20007f1e0ff */
[----:B------:R-:W-:Y:S01]  /*0ba0*/  IMAD.IADD R28, R177, 0x1, -R0 ;  /* 0x00000001b11c7824 */ /* 0x000fe200078e0a00 */
[----:B------:R-:W-:Y:S01]  /*0bb0*/  UIMAD UR4, UR35, UR4, URZ ;  /* 0x00000004230472a4 */ /* 0x000fe2000f8e023f */
[----:B------:R-:W-:Y:S01]  /*0bc0*/  IADD3 R128, -R92, UR23, RZ ;  /* 0x000000175c807c10 */ /* 0x000fe2000fffe1ff */
[----:B------:R-:W-:Y:S01]  /*0bd0*/  UIADD3 UR17, UR9, -0x1, URZ ;  /* 0xffffffff09117890 */ /* 0x000fe2000fffe03f */
[----:B------:R-:W-:Y:S01]  /*0be0*/  IMAD.SHL.U32 R32, R28, 0x8, RZ ;  /* 0x000000081c207824 */ /* 0x000fe200078e00ff */
[----:B------:R-:W-:Y:S01]  /*0bf0*/  LEA.HI.X.SX32 R152, R10, R37, 0x1, P0 ;  /* 0x000000250a987211 */ /* 0x000fe200000f0eff */
[----:B------:R-:W-:Y:S01]  /*0c00*/  USEL UR43, UR26, URZ, !UP3 ;  /* 0x0000003f1a2b7287 */ /* 0x000fe2000d800000 */
[----:B------:R-:W-:Y:S01]  /*0c10*/  LEA.HI R4, R4, R177, RZ, 0x6 ;  /* 0x000000b104047211 */ /* 0x000fe200078f30ff */
[----:B------:R-:W-:Y:S01]  /*0c20*/  UMOV UR37, 0x6 ;  /* 0x0000000600257882 */ /* 0x000fe20000000000 */
[----:B------:R-:W-:Y:S01]  /*0c30*/  SHF.R.S32.HI R33, RZ, 0x1f, R32 ;  /* 0x0000001fff217819 */ /* 0x000fe20000011420 */
[----:B------:R-:W-:Y:S01]  /*0c40*/  IMAD R0, R152, c[0x0][0x238], RZ ;  /* 0x00008e0098007a24 */ /* 0x000fe200078e02ff */
[----:B------:R-:W-:Y:S01]  /*0c50*/  USHF.R.S32.HI UR9, URZ, 0x1f, UR17 ;  /* 0x0000001f3f097899 */ /* 0x000fe20008011411 */
[----:B------:R-:W-:Y:S01]  /*0c60*/  IMAD.U32 R96, RZ, RZ, UR43 ;  /* 0x0000002bff607e24 */ /* 0x000fe2000f8e00ff */
[C---:B------:R-:W-:Y:S01]  /*0c70*/  IADD3 R87, R32.reuse, 0x40, RZ ;  /* 0x0000004020577810 */ /* 0x040fe20007ffe0ff */
[C---:B------:R-:W-:Y:S01]  /*0c80*/  IMAD R0, R139.reuse, c[0x0][0x23c], R0 ;  /* 0x00008f008b007a24 */ /* 0x040fe200078e0200 */
[----:B------:R-:W-:Y:S01]  /*0c90*/  ISETP.GE.AND P6, PT, R32, c[0x0][0x1d4], PT ;  /* 0x0000750020007a0c */ /* 0x000fe20003fc6270 */
[----:B-1----:R-:W-:Y:S01]  /*0ca0*/  IMAD.WIDE.U32 R2, R139, c[0x0][0x238], R32 ;  /* 0x00008e008b027a25 */ /* 0x002fe200078e0020 */
[----:B------:R-:W-:Y:S01]  /*0cb0*/  ISETP.GE.AND P5, PT, R87, c[0x0][0x1d4], PT ;  /* 0x0000750057007a0c */ /* 0x000fe20003fa6270 */
[----:B------:R-:W-:Y:S01]  /*0cc0*/  USHF.R.S32.HI UR36, URZ, 0x1f, UR19 ;  /* 0x0000001f3f247899 */ /* 0x000fe20008011413 */
[C---:B------:R-:W-:Y:S01]  /*0cd0*/  IADD3 R157, R92.reuse, 0x10, RZ ;  /* 0x000000105c9d7810 */ /* 0x040fe20007ffe0ff */
[----:B------:R-:W-:Y:S01]  /*0ce0*/  IMAD.IADD R3, R3, 0x1, R0 ;  /* 0x0000000103037824 */ /* 0x000fe200078e0200 */
[C---:B------:R-:W-:Y:S01]  /*0cf0*/  IADD3 R156, R92.reuse, 0x20, RZ ;  /* 0x000000205c9c7810 */ /* 0x040fe20007ffe0ff */
[----:B------:R-:W-:Y:S01]  /*0d00*/  IMAD.U32 R0, RZ, RZ, UR16 ;  /* 0x00000010ff007e24 */ /* 0x000fe2000f8e00ff */
[----:B------:R-:W-:Y:S01]  /*0d10*/  IADD3 R155, R92, 0x30, RZ ;  /* 0x000000305c9b7810 */ /* 0x000fe20007ffe0ff */
[----:B------:R-:W-:Y:S01]  /*0d20*/  IMAD.SHL.U32 R174, R159, 0x40, RZ ;  /* 0x000000409fae7824 */ /* 0x000fe200078e00ff */
[----:B------:R-:W-:Y:S01]  /*0d30*/  ULDC UR27, c[0x0][0x1e4] ;  /* 0x00007900001b7ab9 */ /* 0x000fe20000000800 */
[----:B------:R-:W-:Y:S01]  /*0d40*/  IMAD.WIDE.U32 R2, R0, c[0x0][0x240], R2 ;  /* 0x0000900000027a25 */ /* 0x000fe200078e0002 */
[----:B------:R-:W-:Y:S01]  /*0d50*/  ULDC.U8 UR48, c[0x0][0x298] ;  /* 0x0000a60000307ab9 */ /* 0x000fe20000000000 */
[----:B------:R-:W-:Y:S01]  /*0d60*/  P2R R153, PR, RZ, 0x20 ;  /* 0x00000020ff997803 */ /* 0x000fe20000000000 */
[----:B------:R-:W-:Y:S01]  /*0d70*/  UMOV UR49, 0x30 ;  /* 0x0000003000317882 */ /* 0x000fe20000000000 */
[----:B------:R-:W-:Y:S01]  /*0d80*/  IMAD.U32 R0, RZ, RZ, UR17 ;  /* 0x00000011ff007e24 */ /* 0x000fe2000f8e00ff */
[----:B------:R-:W-:Y:S01]  /*0d90*/  IADD3 R3, R3, UR8, RZ ;  /* 0x0000000803037c10 */ /* 0x000fe2000fffe0ff */
[----:B------:R-:W-:Y:S01]  /*0da0*/  UIMAD UR8, UR43, UR5, UR4 ;  /* 0x000000052b0872a4 */ /* 0x000fe2000f8e0204 */
[----:B------:R-:W-:Y:S01]  /*0db0*/  IMAD.SHL.U32 R5, R92, 0x40, RZ ;  /* 0x000000405c057824 */ /* 0x000fe200078e00ff */
[----:B------:R-:W-:Y:S01]  /*0dc0*/  ULDC UR39, c[0x0][0x280] ;  /* 0x0000a00000277ab9 */ /* 0x000fe20000000800 */
[----:B------:R-:W-:Y:S01]  /*0dd0*/  IMAD R8, R0, -0x40, R128 ;  /* 0xffffffc000087824 */ /* 0x000fe200078e0280 */
[----:B------:R-:W-:Y:S01]  /*0de0*/  ULDC.64 UR4, c[0x0][0x238] ;  /* 0x00008e0000047ab9 */ /* 0x000fe20000000a00 */
[----:B------:R-:W-:Y:S01]  /*0df0*/  IMAD.WIDE.U32 R126, R96, c[0x0][0x248], R2 ;  /* 0x00009200607e7a25 */ /* 0x000fe200078e0002 */
[----:B------:R-:W-:Y:S01]  /*0e00*/  USHF.L.U64.HI UR14, UR4, UR37, UR5 ;  /* 0x00000025040e7299 */ /* 0x000fe20008010205 */
[----:B------:R-:W-:Y:S01]  /*0e10*/  LOP3.LUT R21, R5, 0x1c0, RZ, 0xc0, !PT ;  /* 0x000001c005157812 */ /* 0x000fe200078ec0ff */
[----:B------:R-:W-:Y:S01]  /*0e20*/  UIMAD.WIDE.U32 UR30, UR4, 0x20, URZ ;  /* 0x00000020041e78a5 */ /* 0x000fe2000f8e003f */
[C---:B------:R-:W-:Y:S01]  /*0e30*/  ISETP.GE.AND P0, PT, R8.reuse, 0x1, PT ;  /* 0x000000010800780c */ /* 0x040fe20003f06270 */
[----:B------:R-:W-:Y:S01]  /*0e40*/  UIMAD UR5, UR14, UR17, URZ ;  /* 0x000000110e0572a4 */ /* 0x000fe2000f8e023f */
[----:B------:R-:W-:Y:S01]  /*0e50*/  IADD3 R125, R127, UR8, RZ ;  /* 0x000000087f7d7c10 */ /* 0x000fe2000fffe0ff */
[----:B------:R-:W-:Y:S01]  /*0e60*/  IMAD.MOV.U32 R124, RZ, RZ, R126 ;  /* 0x000000ffff7c7224 */ /* 0x000fe200078e007e */
[----:B------:R-:W-:Y:S01]  /*0e70*/  ISETP.GE.AND P2, PT, R8, 0x11, PT ;  /* 0x000000110800780c */ /* 0x000fe20003f46270 */
[----:B------:R-:W-:Y:S01]  /*0e80*/  IMAD.SHL.U32 R4, R4, 0x8, RZ ;  /* 0x0000000804047824 */ /* 0x000fe200078e00ff */
[----:B------:R-:W-:Y:S01]  /*0e90*/  SHF.R.U32.HI R36, RZ, 0x3, R21 ;  /* 0x00000003ff247819 */ /* 0x000fe20000011615 */
[----:B------:R-:W-:Y:S01]  /*0ea0*/  IMAD.U32 R0, RZ, RZ, UR5 ;  /* 0x00000005ff007e24 */ /* 0x000fe2000f8e00ff */
[----:B------:R-:W-:Y:S01]  /*0eb0*/  ULDC.64 UR4, c[0x0][0x1e0] ;  /* 0x0000780000047ab9 */ /* 0x000fe20000000a00 */
[----:B------:R-:W-:Y:S01]  /*0ec0*/  IMAD.WIDE.U32 R2, R174, UR17, R124 ;  /* 0x00000011ae027c25 */ /* 0x000fe2000f8e007c */
[----:B------:R-:W-:Y:S01]  /*0ed0*/  LOP3.LUT R31, R4, 0xfffffe00, RZ, 0xc0, !PT ;  /* 0xfffffe00041f7812 */ /* 0x000fe200078ec0ff */
[----:B------:R-:W-:Y:S01]  /*0ee0*/  ULDC UR40, c[0x0][0x290] ;  /* 0x0000a40000287ab9 */ /* 0x000fe20000000800 */
[----:B------:R-:W-:Y:S01]  /*0ef0*/  LOP3.LUT R4, R21, 0x38, R32, 0xf8, !PT ;  /* 0x0000003815047812 */ /* 0x000fe200078ef820 */
[----:B------:R-:W-:Y:S01]  /*0f00*/  IMAD R0, R174, UR9, R0 ;  /* 0x00000009ae007c24 */ /* 0x000fe2000f8e0200 */
[----:B------:R-:W-:Y:S01]  /*0f10*/  @P0 LEA R6, P1, R2, c[0x0][0x220], 0x1 ;  /* 0x0000880002060a11 */ /* 0x000fe200078208ff */
[----:B------:R-:W-:Y:S01]  /*0f20*/  IMAD.MOV.U32 R9, RZ, RZ, c[0x0][0x23c] ;  /* 0x00008f00ff097624 */ /* 0x000fe200078e00ff */
[----:B------:R-:W-:Y:S01]  /*0f30*/  LOP3.LUT R74, R31, R4, R36, 0xf6, !PT ;  /* 0x000000041f4a7212 */ /* 0x000fe200078ef624 */
[----:B------:R-:W-:Y:S01]  /*0f40*/  IMAD.IADD R3, R3, 0x1, R0 ;  /* 0x0000000103037824 */ /* 0x000fe200078e0200 */
[----:B------:R-:W-:Y:S01]  /*0f50*/  UIADD3 UR9, UR20, UR7, URZ ;  /* 0x0000000714097290 */ /* 0x000fe2000fffe03f */
[----:B------:R-:W-:Y:S01]  /*0f60*/  IMAD.SHL.U32 R120, R9, 0x20, RZ ;  /* 0x0000002009787824 */ /* 0x000fe200078e00ff */
[----:B------:R-:W-:Y:S01]  /*0f70*/  UIMAD.WIDE.U32 UR46, UR39, 0x30, URZ ;  /* 0x00000030272e78a5 */ /* 0x000fe2000f8e003f */
[----:B------:R-:W-:Y:S01]  /*0f80*/  IMAD.SHL.U32 R74, R74, 0x2, RZ ;  /* 0x000000024a4a7824 */ /* 0x000fe200078e00ff */
[----:B------:R-:W-:Y:S01]  /*0f90*/  @P0 LEA.HI.X R7, R2, c[0x0][0x224], R3, 0x1, P1 ;  /* 0x0000890002070a11 */ /* 0x000fe200008f0c03 */
[----:B------:R-:W-:Y:S01]  /*0fa0*/  IMAD.MOV.U32 R175, RZ, RZ, c[0x0][0x27c] ;  /* 0x00009f00ffaf7624 */ /* 0x000fe200078e00ff */
[C---:B------:R-:W-:Y:S01]  /*0fb0*/  @P2 LEA R0, P1, R159.reuse, R2, 0x4 ;  /* 0x000000029f002211 */ /* 0x040fe200078220ff */
[----:B------:R-:W-:Y:S01]  /*0fc0*/  USHF.R.S32.HI UR8, URZ, 0x1f, UR9 ;  /* 0x0000001f3f087899 */ /* 0x000fe20008011409 */
[----:B------:R-:W-:Y:S01]  /*0fd0*/  IADD3 R120, R120, UR31, RZ ;  /* 0x0000001f78787c10 */ /* 0x000fe2000fffe0ff */
[----:B------:R-:W-:Y:S01]  /*0fe0*/  @!PT LDS RZ, [RZ] ;  /* 0x00000000fffff984 */ /* 0x000fe20000000800 */
[----:B------:R-:W-:Y:S01]  /*0ff0*/  @!PT LDS RZ, [RZ] ;  /* 0x00000000fffff984 */ /* 0x000fe20000000800 */
[----:B------:R-:W-:Y:S01]  /*1000*/  @!PT LDS RZ, [RZ] ;  /* 0x00000000fffff984 */ /* 0x000fe20000000800 */
[----:B------:R1:W-:Y:S01]  /*1010*/  @P0 LDGSTS.E.BYPASS.LTC128B.128 [R74+0x4100], [R6.64], !P6 ;  /* 0x04100000064a0fae */ /* 0x0003e2000f101d5c */
[----:B------:R-:W-:Y:S01]  /*1020*/  @P2 LEA.HI.X R5, R159, R3, R9, 0x4, P1 ;  /* 0x000000039f052211 */ /* 0x000fe200008f2409 */
[----:B------:R-:W-:Y:S01]  /*1030*/  UIMAD UR7, UR8, UR4, URZ ;  /* 0x00000004080772a4 */ /* 0x000fe2000f8e023f */
[----:B------:R-:W-:Y:S01]  /*1040*/  @P2 LEA R4, P1, R0, c[0x0][0x220], 0x1 ;  /* 0x0000880000042a11 */ /* 0x000fe200078208ff */
[----:B------:R1:W-:Y:S01]  /*1050*/  @P0 LDGSTS.E.BYPASS.LTC128B.128 [R74+0x6100], [R6.64+0x80], !P5 ;  /* 0x06100080064a0fae */ /* 0x0003e2000e901d5c */
[----:B------:R-:W-:Y:S01]  /*1060*/  ISETP.GT.AND P0, PT, R8, 0x30, PT ;  /* 0x000000300800780c */ /* 0x000fe20003f04270 */
[----:B------:R-:W-:Y:S01]  /*1070*/  UIMAD.WIDE.U32 UR32, UR9, UR4, URZ ;  /* 0x00000004092072a5 */ /* 0x000fe2000f8e003f */
[----:B------:R-:W-:Y:S01]  /*1080*/  @P2 LEA.HI.X R5, R0, c[0x0][0x224], R5, 0x1, P1 ;  /* 0x0000890000052a11 */ /* 0x000fe200008f0c05 */
[----:B------:R-:W-:Y:S01]  /*1090*/  UIMAD UR7, UR9, UR5, UR7 ;  /* 0x00000005090772a4 */ /* 0x000fe2000f8e0207 */
[----:B------:R-:W-:Y:S01]  /*10a0*/  ISETP.GE.AND P1, PT, R8, 0x21, PT ;  /* 0x000000210800780c */ /* 0x000fe20003f26270 */
[----:B------:R-:W-:Y:S01]  /*10b0*/  IMAD.SHL.U32 R28, R28, 0x4, RZ ;  /* 0x000000041c1c7824 */ /* 0x000fe200078e00ff */
[----:B------:R-:W-:Y:S01]  /*10c0*/  ULDC.64 UR4, c[0x0][0x1e8] ;  /* 0x00007a0000047ab9 */ /* 0x000fe20000000a00 */
[----:B------:R3:W-:Y:S01]  /*10d0*/  @P2 LDGSTS.E.BYPASS.LTC128B.128 [R74+0x4900], [R4.64], !P6 ;  /* 0x04900000044a2fae */ /* 0x0007e2000f101d5c */
[----:B------:R-:W-:Y:S01]  /*10e0*/  UIADD3 UR33, UR33, UR7, URZ ;  /* 0x0000000721217290 */ /* 0x000fe2000fffe03f */
[----:B------:R-:W-:Y:S01]  /*10f0*/  IMAD R8, R37, c[0x0][0x290], RZ ;  /* 0x0000a40025087a24 */ /* 0x000fe200078e02ff */
[----:B------:R-:W-:Y:S01]  /*1100*/  SHF.R.S32.HI R29, RZ, 0x1f, R28 ;  /* 0x0000001fff1d7819 */ /* 0x000fe2000001141c */
[----:B------:R3:W-:Y:S01]  /*1110*/  @P2 LDGSTS.E.BYPASS.LTC128B.128 [R74+0x6900], [R4.64+0x80], !P5 ;  /* 0x06900080044a2fae */ /* 0x0007e2000e901d5c */
[C---:B------:R-:W-:Y:S01]  /*1120*/  IMAD.WIDE.U32 R12, R92.reuse, c[0x0][0x280], R32 ;  /* 0x0000a0005c0c7a25 */ /* 0x040fe200078e0020 */
[----:B------:R-:W-:Y:S01]  /*1130*/  UIMAD.WIDE.U32 UR44, UR40, 0x30, URZ ;  /* 0x00000030282c78a5 */ /* 0x000fe2000f8e003f */
[----:B------:R-:W-:Y:S01]  /*1140*/  P2R R154, PR, RZ, 0x40 ;  /* 0x00000040ff9a7803 */ /* 0x000fe20000000000 */
[----:B------:R-:W-:Y:S01]  /*1150*/  USHF.L.U32 UR38, UR40, 0x6, URZ ;  /* 0x0000000628267899 */ /* 0x000fe2000800063f */
[----:B------:R-:W-:Y:S01]  /*1160*/  IMAD R8, R92, c[0x0][0x294], R8 ;  /* 0x0000a5005c087a24 */ /* 0x000fe200078e0208 */
[----:B------:R-:W-:Y:S01]  /*1170*/  @P1 IADD3 R0, P2, R2, UR30, RZ ;  /* 0x0000001e02001c10 */ /* 0x000fe2000ff5e0ff */
[----:B------:R-:W-:-:S04]  /*1180*/  IMAD.WIDE.U32 R14, R92, c[0x0][0x290], R32 ;  /* 0x0000a4005c0e7a25 */ /* 0x000fc800078e0020 */
[----:B------:R-:W-:Y:S02]  /*1190*/  IMAD.U32 R16, RZ, RZ, UR16 ;  /* 0x00000010ff107e24 */ /* 0x000fe4000f8e00ff */
[----:B------:R-:W-:-:S04]  /*11a0*/  IMAD.WIDE.U32 R164, R92, c[0x0][0x1e0], RZ ;  /* 0x000078005ca47a25 */ /* 0x000fc800078e00ff */
[----:B-1----:R-:W-:Y:S02]  /*11b0*/  @P0 IMAD R6, R9, 0x30, RZ ;  /* 0x0000003009060824 */ /* 0x002fe400078e02ff */
[----:B------:R-:W-:-:S04]  /*11c0*/  IMAD.WIDE.U32 R16, R16, c[0x0][0x210], R32 ;  /* 0x0000840010107a25 */ /* 0x000fc800078e0020 */
[----:B------:R-:W-:Y:S02]  /*11d0*/  IMAD.MOV.U32 R173, RZ, RZ, c[0x0][0x1e0] ;  /* 0x00007800ffad7624 */ /* 0x000fe400078e00ff */
[----:B------:R-:W-:Y:S02]  /*11e0*/  IMAD.MOV.U32 R160, RZ, RZ, c[0x0][0x290] ;  /* 0x0000a400ffa07624 */ /* 0x000fe400078e00ff */
[----:B---3--:R-:W-:Y:S01]  /*11f0*/  @P0 IMAD.WIDE.U32 R4, R159, 0x30, R2 ;  /* 0x000000309f040825 */ /* 0x008fe200078e0002 */
[-C--:B------:R-:W-:Y:S02]  /*1200*/  SHF.L.U64.HI R172, R173, R38.reuse, c[0x0][0x1e4] ;  /* 0x00007900adac7619 */ /* 0x080fe40000010226 */
[----:B------:R-:W-:Y:S01]  /*1210*/  SHF.L.U64.HI R161, R160, R38, c[0x0][0x294] ;  /* 0x0000a500a0a17619 */ /* 0x000fe20000010226 */
[----:B------:R-:W-:Y:S01]  /*1220*/  @P1 IMAD.X R2, R120, 0x1, R3, P2 ;  /* 0x0000000178021824 */ /* 0x000fe200010e0603 */
[----:B------:R-:W-:Y:S01]  /*1230*/  @P0 LEA R24, P2, R4, c[0x0][0x220], 0x1 ;  /* 0x0000880004180a11 */ /* 0x000fe200078408ff */
[----:B------:R-:W-:-:S02]  /*1240*/  @P0 IMAD.IADD R3, R5, 0x1, R6 ;  /* 0x0000000105030824 */ /* 0x000fc400078e0206 */
[----:B------:R-:W-:-:S03]  /*1250*/  IMAD.WIDE.U32 R6, R92, c[0x0][0x290], R28 ;  /* 0x0000a4005c067a25 */ /* 0x000fc600078e001c */
[----:B------:R-:W-:Y:S01]  /*1260*/  @P0 LEA.HI.X R25, R4, c[0x0][0x224], R3, 0x1, P2 ;  /* 0x0000890004190a11 */ /* 0x000fe200010f0c03 */
[----:B------:R-:W-:Y:S01]  /*1270*/  IMAD.U32 R3, RZ, RZ, UR26 ;  /* 0x0000001aff037e24 */ /* 0x000fe2000f8e00ff */
[C---:B------:R-:W-:Y:S01]  /*1280*/  @P1 LEA R22, P2, R0.reuse, c[0x0][0x220], 0x1 ;  /* 0x0000880000161a11 */ /* 0x040fe200078408ff */
[----:B------:R-:W-:Y:S02]  /*1290*/  IMAD.IADD R7, R7, 0x1, R8 ;  /* 0x0000000107077824 */ /* 0x000fe400078e0208 */
[----:B------:R-:W-:Y:S01]  /*12a0*/  IMAD.MOV.U32 R158, RZ, RZ, 0x5 ;  /* 0x00000005ff9e7424 */ /* 0x000fe200078e00ff */
[----:B------:R-:W-:Y:S01]  /*12b0*/  @P1 LEA.HI.X R23, R0, c[0x0][0x224], R2, 0x1, P2 ;  /* 0x0000890000171a11 */ /* 0x000fe200010f0c02 */
[----:B------:R-:W-:Y:S01]  /*12c0*/  IMAD.U32 R2, RZ, RZ, UR6 ;  /* 0x00000006ff027e24 */ /* 0x000fe2000f8e00ff */
[----:B------:R-:W-:Y:S01]  /*12d0*/  ISETP.GE.AND P2, PT, R32, c[0x0][0x27c], PT ;  /* 0x00009f0020007a0c */ /* 0x000fe20003f46270 */
[----:B------:R-:W-:Y:S01]  /*12e0*/  IMAD.SHL.U32 R0, R175, 0x2, RZ ;  /* 0x00000002af007824 */ /* 0x000fe200078e00ff */
[----:B------:R-:W-:Y:S01]  /*12f0*/  UIMAD UR6, UR15, UR4, URZ ;  /* 0x000000040f0672a4 */ /* 0x000fe2000f8e023f */
[----:B------:R1:W-:Y:S01]  /*1300*/  @P1 LDGSTS.E.BYPASS.LTC128B.128 [R74+0x5100], [R22.64], !P6 ;  /* 0x05100000164a1fae */ /* 0x0003e2000f101d5c */
[----:B------:R-:W-:Y:S01]  /*1310*/  SEL R4, RZ, c[0x0][0x27c], !P2 ;  /* 0x00009f00ff047a07 */ /* 0x000fe20005000000 */
[----:B------:R-:W-:Y:S01]  /*1320*/  IMAD.MOV.U32 R163, RZ, RZ, c[0x0][0x280] ;  /* 0x0000a000ffa37624 */ /* 0x000fe200078e00ff */
[----:B------:R-:W-:Y:S01]  /*1330*/  UIMAD UR5, UR16, UR5, UR6 ;  /* 0x00000005100572a4 */ /* 0x000fe2000f8e0206 */
[----:B------:R1:W-:Y:S01]  /*1340*/  @P1 LDGSTS.E.BYPASS.LTC128B.128 [R74+0x7100], [R22.64+0x80], !P5 ;  /* 0x07100080164a1fae */ /* 0x0003e2000e901d5c */
[----:B------:R-:W-:Y:S01]  /*1350*/  IADD3 R150, P1, R92, UR9, RZ ;  /* 0x000000095c967c10 */ /* 0x000fe2000ff3e0ff */
[----:B------:R-:W-:Y:S01]  /*1360*/  ULDC.64 UR6, c[0x0][0x260] ;  /* 0x0000980000067ab9 */ /* 0x000fe20000000a00 */
[----:B------:R-:W-:Y:S01]  /*1370*/  IMAD.WIDE.U32 R170, R157, c[0x0][0x1e0], RZ ;  /* 0x000078009daa7a25 */ /* 0x000fe200078e00ff */
[----:B------:R-:W-:Y:S01]  /*1380*/  UIMAD UR6, UR15, UR6, URZ ;  /* 0x000000060f0672a4 */ /* 0x000fe2000f8e023f */
[----:B------:R1:W-:Y:S01]  /*1390*/  @P0 LDGSTS.E.BYPASS.LTC128B.128 [R74+0x5900], [R24.64], !P6 ;  /* 0x05900000184a0fae */ /* 0x0003e2000f101d5c */
[----:B------:R-:W-:Y:S01]  /*13a0*/  @P2 IADD3 R0, -R0, c[0x0][0x1d4], RZ ;  /* 0x0000750000002a10 */ /* 0x000fe20007ffe1ff */
[----:B------:R-:W-:Y:S01]  /*13b0*/  IMAD.WIDE.U32 R168, R156, c[0x0][0x1e0], RZ ;  /* 0x000078009ca87a25 */ /* 0x000fe200078e00ff */
[----:B------:R-:W-:Y:S01]  /*13c0*/  ISETP.GE.AND P2, PT, R175, 0x1, PT ;  /* 0x00000001af00780c */ /* 0x000fe20003f46270 */
[----:B------:R-:W-:Y:S01]  /*13d0*/  UIMAD UR6, UR16, UR7, UR6 ;  /* 0x00000007100672a4 */ /* 0x000fe2000f8e0206 */
[----:B------:R1:W-:Y:S01]  /*13e0*/  @P0 LDGSTS.E.BYPASS.LTC128B.128 [R74+0x7900], [R24.64+0x80], !P5 ;  /* 0x07900080184a0fae */ /* 0x0003e2000e901d5c */
[----:B------:R-:W-:Y:S01]  /*13f0*/  IADD3.X R149, R37, UR8, RZ, P1, !PT ;  /* 0x0000000825957c10 */ /* 0x000fe20008ffe4ff */
[----:B------:R-:W-:Y:S01]  /*1400*/  IMAD.WIDE.U32 R166, R155, c[0x0][0x1e0], RZ ;  /* 0x000078009ba67a25 */ /* 0x000fe200078e00ff */
[-C--:B------:R-:W-:Y:S01]  /*1410*/  SHF.L.U64.HI R173, R173, R158.reuse, c[0x0][0x1e4] ;  /* 0x00007900adad7619 */ /* 0x080fe2000001029e */
[----:B------:R-:W0:Y:S01]  /*1420*/  LDGDEPBAR ;  /* 0x00000000000079af */ /* 0x000e220000000000 */
[----:B------:R-:W-:-:S02]  /*1430*/  SHF.L.U64.HI R162, R163, R158, c[0x0][0x284] ;  /* 0x0000a100a3a27619 */ /* 0x000fc4000001029e */
[-C--:B------:R-:W-:Y:S02]  /*1440*/  SHF.L.U64.HI R160, R160, R158.reuse, c[0x0][0x294] ;  /* 0x0000a500a0a07619 */ /* 0x080fe4000001029e */
[C---:B------:R-:W-:Y:S01]  /*1450*/  SHF.L.U64.HI R158, R159.reuse, R158, c[0x0][0x23c] ;  /* 0x00008f009f9e7619 */ /* 0x040fe2000001029e */
[----:B------:R-:W-:Y:S01]  /*1460*/  IMAD.SHL.U32 R159, R159, 0x20, RZ ;  /* 0x000000209f9f7824 */ /* 0x000fe200078e00ff */
[----:B------:R-:W-:Y:S01]  /*1470*/  SHF.L.U64.HI R163, R163, R38, c[0x0][0x284] ;  /* 0x0000a100a3a37619 */ /* 0x000fe20000010226 */
[----:B------:R-:W-:Y:S01]  /*1480*/  BAR.SYNC.DEFER_BLOCKING 0x0 ;  /* 0x0000000000007b1d */ /* 0x000fe20000010000 */
[----:B------:R-:W-:Y:S02]  /*1490*/  ISETP.GE.AND P5, PT, R32, c[0x0][0x1d4], PT ;  /* 0x0000750020007a0c */ /* 0x000fe40003fa6270 */
[----:B--2---:R-:W-:Y:S01]  /*14a0*/  @P3 SHF.R.S32.HI R19, RZ, 0x1f, R18 ;  /* 0x0000001fff133819 */ /* 0x004fe20000011412 */
[----:B------:R-:W-:Y:S02]  /*14b0*/  @!P3 IMAD.MOV.U32 R19, RZ, RZ, R2 ;  /* 0x000000ffff13b224 */ /* 0x000fe400078e0002 */
[----:B------:R-:W-:-:S02]  /*14c0*/  IMAD.U32 R2, RZ, RZ, UR30 ;  /* 0x0000001eff027e24 */ /* 0x000fc4000f8e00ff */
[----:B------:R-:W-:Y:S01]  /*14d0*/  @!P3 IMAD.MOV.U32 R18, RZ, RZ, R3 ;  /* 0x000000ffff12b224 */ /* 0x000fe200078e0003 */
[----:B------:R-:W-:Y:S01]  /*14e0*/  ISETP.NE.AND P3, PT, RZ, UR48, PT ;  /* 0x00000030ff007c0c */ /* 0x000fe2000bf65270 */
[----:B------:R-:W-:Y:S01]  /*14f0*/  IMAD.U32 R3, RZ, RZ, UR31 ;  /* 0x0000001fff037e24 */ /* 0x000fe2000f8e00ff */
[----:B------:R-:W-:Y:S01]  /*1500*/  IADD3 R121, P2, R2, 0x80, RZ ;  /* 0x0000008002797810 */ /* 0x000fe20007f5e0ff */
[----:B------:R-:W-:Y:S01]  /*1510*/  IMAD.IADD R2, R32, 0x1, R4 ;  /* 0x0000000120027824 */ /* 0x000fe200078e0204 */
[----:B------:R-:W-:Y:S01]  /*1520*/  SHF.R.S32.HI R3, RZ, 0x1f, R0 ;  /* 0x0000001fff037819 */ /* 0x000fe20000011400 */
[----:B------:R-:W-:Y:S01]  /*1530*/  UIMAD.WIDE.U32 UR30, UR16, UR4, UR32 ;  /* 0x00000004101e72a5 */ /* 0x000fe2000f8e0020 */
[----:B------:R-:W-:Y:S01]  /*1540*/  P2R R151, PR, RZ, 0x8 ;  /* 0x00000008ff977803 */ /* 0x000fe20000000000 */
[----:B------:R-:W-:Y:S01]  /*1550*/  IMAD.X R120, RZ, RZ, R120, P2 ;  /* 0x000000ffff787224 */ /* 0x000fe200010e0678 */
[----:B------:R-:W-:Y:S01]  /*1560*/  LEA.HI R34, R3, R0, RZ, 0x4 ;  /* 0x0000000003227211 */ /* 0x000fe200078f20ff */
[----:B------:R-:W-:Y:S01]  /*1570*/  UIADD3 UR25, UR31, UR5, URZ ;  /* 0x000000051f197290 */ /* 0x000fe2000fffe03f */
[----:B------:R-:W-:Y:S01]  /*1580*/  SHF.R.S32.HI R0, RZ, 0x1f, R2 ;  /* 0x0000001fff007819 */ /* 0x000fe20000011402 */
[----:B------:R-:W-:Y:S01]  /*1590*/  IMAD.U32 R4, RZ, RZ, UR30 ;  /* 0x0000001eff047e24 */ /* 0x000fe2000f8e00ff */
[----:B------:R-:W-:Y:S01]  /*15a0*/  ULDC.64 UR4, c[0x0][0x210] ;  /* 0x0000840000047ab9 */ /* 0x000fe20000000a00 */
[----:B------:R-:W-:Y:S01]  /*15b0*/  IMAD.U32 R5, RZ, RZ, UR31 ;  /* 0x0000001fff057e24 */ /* 0x000fe2000f8e00ff */
[CC--:B------:R-:W-:Y:S01]  /*15c0*/  LEA.HI R20, R0.reuse, R2.reuse, RZ, 0x3 ;  /* 0x0000000200147211 */ /* 0x0c0fe200078f18ff */
[----:B------:R-:W-:Y:S01]  /*15d0*/  IMAD.MOV.U32 R88, RZ, RZ, R4 ;  /* 0x000000ffff587224 */ /* 0x000fe200078e0004 */
[----:B------:R-:W-:Y:S01]  /*15e0*/  LEA.HI R35, R0, R2, RZ, 0x6 ;  /* 0x0000000200237211 */ /* 0x000fe200078f30ff */
[----:B------:R-:W-:Y:S01]  /*15f0*/  IMAD.U32 R2, RZ, RZ, UR16 ;  /* 0x00000010ff027e24 */ /* 0x000fe2000f8e00ff */
[----:B------:R-:W-:Y:S01]  /*1600*/  UIMAD UR4, UR15, UR4, URZ ;  /* 0x000000040f0472a4 */ /* 0x000fe2000f8e023f */
[----:B------:R-:W-:Y:S01]  /*1610*/  IMAD R0, R37, c[0x0][0x280], RZ ;  /* 0x0000a00025007a24 */ /* 0x000fe200078e02ff */
[----:B------:R-:W-:Y:S01]  /*1620*/  LOP3.LUT R109, R20, 0xfffffff8, RZ, 0xc0, !PT ;  /* 0xfffffff8146d7812 */ /* 0x000fe200078ec0ff */
[----:B------:R-:W-:Y:S01]  /*1630*/  IMAD.WIDE.U32 R2, R2, c[0x0][0x260], R32 ;  /* 0x0000980002027a25 */ /* 0x000fe200078e0020 */
[----:B------:R-:W-:-:S02]  /*1640*/  UIMAD UR4, UR16, UR5, UR4 ;  /* 0x00000005100472a4 */ /* 0x000fc4000f8e0204 */
[----:B------:R-:W-:Y:S01]  /*1650*/  SHF.R.S32.HI R119, RZ, 0x1f, R109 ;  /* 0x0000001fff777819 */ /* 0x000fe2000001146d */
[C---:B------:R-:W-:Y:S01]  /*1660*/  IMAD R0, R92.reuse, c[0x0][0x284], R0 ;  /* 0x0000a1005c007a24 */ /* 0x040fe200078e0200 */
[----:B------:R-:W-:Y:S01]  /*1670*/  IADD3 R11, R3, UR6, RZ ;  /* 0x00000006030b7c10 */ /* 0x000fe2000fffe0ff */
[----:B------:R-:W-:Y:S01]  /*1680*/  IMAD.WIDE.U32 R4, R92, c[0x0][0x280], R28 ;  /* 0x0000a0005c047a25 */ /* 0x000fe200078e001c */
[----:B------:R-:W-:Y:S01]  /*1690*/  IADD3 R17, R17, UR4, RZ ;  /* 0x0000000411117c10 */ /* 0x000fe2000fffe0ff */
[----:B------:R-:W-:Y:S02]  /*16a0*/  ULDC.64 UR6, c[0x0][0x1e0] ;  /* 0x0000780000067ab9 */ /* 0x000fe40000000a00 */
[----:B------:R-:W-:Y:S01]  /*16b0*/  IMAD.IADD R9, R5, 0x1, R0 ;  /* 0x0000000105097824 */ /* 0x000fe200078e0200 */
[----:B------:R-:W-:Y:S01]  /*16c0*/  USHF.L.U32 UR30, UR6, 0x4, URZ ;  /* 0x00000004061e7899 */ /* 0x000fe2000800063f */
[----:B------:R-:W-:Y:S01]  /*16d0*/  IMAD.IADD R5, R0, 0x1, R13 ;  /* 0x0000000100057824 */ /* 0x000fe200078e020d */
[----:B------:R-:W-:Y:S01]  /*16e0*/  ULDC.64 UR4, c[0x0][0x280] ;  /* 0x0000a00000047ab9 */ /* 0x000fe20000000a00 */
[----:B------:R-:W-:Y:S01]  /*16f0*/  IMAD.IADD R3, R8, 0x1, R15 ;  /* 0x0000000108037824 */ /* 0x000fe200078e020f */
[----:B------:R-:W-:Y:S01]  /*1700*/  UIMAD UR4, UR36, UR4, URZ ;  /* 0x00000004240472a4 */ /* 0x000fe2000f8e023f */
[----:B------:R-:W-:Y:S01]  /*1710*/  IMAD.MOV.U32 R8, RZ, RZ, R4 ;  /* 0x000000ffff087224 */ /* 0x000fe200078e0004 */
[----:B------:R-:W-:Y:S01]  /*1720*/  UIMAD UR34, UR7, 0x30, URZ ;  /* 0x00000030072278a4 */ /* 0x000fe2000f8e023f */
[----:B------:R-:W-:Y:S01]  /*1730*/  IMAD.U32 R0, RZ, RZ, UR19 ;  /* 0x00000013ff007e24 */ /* 0x000fe2000f8e00ff */
[----:B------:R-:W-:Y:S01]  /*1740*/  USHF.L.U64.HI UR27, UR6, UR37, UR27 ;  /* 0x00000025061b7299 */ /* 0x000fe2000801021b */
[----:B------:R-:W-:Y:S01]  /*1750*/  IMAD.MOV.U32 R10, RZ, RZ, R2 ;  /* 0x000000ffff0a7224 */ /* 0x000fe200078e0002 */
[----:B------:R-:W-:Y:S01]  /*1760*/  UIMAD.WIDE.U32 UR32, UR6, 0x30, URZ ;  /* 0x00000030062078a5 */ /* 0x000fe2000f8e003f */
[----:B------:R-:W-:Y:S01]  /*1770*/  IMAD.WIDE.U32 R104, R0, c[0x0][0x280], R8 ;  /* 0x0000a00000687a25 */ /* 0x000fe200078e0008 */
[----:B------:R-:W-:-:S02]  /*1780*/  USHF.L.U32 UR31, UR6, 0x6, URZ ;  /* 0x00000006061f7899 */ /* 0x000fc4000800063f */
[----:B------:R-:W-:Y:S01]  /*1790*/  UIMAD UR41, UR19, UR5, UR4 ;  /* 0x00000005132972a4 */ /* 0x000fe2000f8e0204 */
[----:B------:R-:W-:Y:S02]  /*17a0*/  IMAD.U32 R9, RZ, RZ, UR19 ;  /* 0x00000013ff097e24 */ /* 0x000fe4000f8e00ff */
[----:B------:R-:W-:Y:S01]  /*17b0*/  IMAD.MOV.U32 R4, RZ, RZ, R12 ;  /* 0x000000ffff047224 */ /* 0x000fe200078e000c */
[----:B------:R-:W-:Y:S01]  /*17c0*/  ULDC.64 UR4, c[0x0][0x268] ;  /* 0x00009a0000047ab9 */ /* 0x000fe20000000a00 */
[----:B------:R-:W-:Y:S01]  /*17d0*/  IMAD.U32 R8, RZ, RZ, UR19 ;  /* 0x00000013ff087e24 */ /* 0x000fe2000f8e00ff */
[----:B------:R-:W-:Y:S01]  /*17e0*/  UIMAD UR4, UR35, UR4, URZ ;  /* 0x00000004230472a4 */ /* 0x000fe2000f8e023f */
[----:B------:R-:W-:Y:S01]  /*17f0*/  IMAD.MOV.U32 R2, RZ, RZ, R14 ;  /* 0x000000ffff027224 */ /* 0x000fe200078e000e */
[----:B------:R-:W-:Y:S01]  /*1800*/  IADD3 R117, R105, UR41, RZ ;  /* 0x0000002969757c10 */ /* 0x000fe2000fffe0ff */
[----:B------:R-:W-:Y:S01]  /*1810*/  IMAD.WIDE.U32 R102, R9, c[0x0][0x290], R6 ;  /* 0x0000a40009667a25 */ /* 0x000fe200078e0006 */
[----:B------:R-:W-:Y:S01]  /*1820*/  SHF.R.S32.HI R6, RZ, 0x1f, R157 ;  /* 0x0000001fff067819 */ /* 0x000fe2000001149d */
[----:B------:R-:W-:-:S02]  /*1830*/  UIMAD UR43, UR43, UR5, UR4 ;  /* 0x000000052b2b72a4 */ /* 0x000fc4000f8e0204 */
[----:B------:R-:W-:Y:S01]  /*1840*/  IMAD.WIDE.U32 R100, R8, c[0x0][0x280], R4 ;  /* 0x0000a00008647a25 */ /* 0x000fe200078e0004 */
[----:B------:R-:W-:Y:S01]  /*1850*/  SHF.R.S32.HI R5, RZ, 0x1f, R156 ;  /* 0x0000001fff057819 */ /* 0x000fe2000001149c */
[----:B------:R-:W-:Y:S01]  /*1860*/  ULDC UR35, c[0x0][0x284] ;  /* 0x0000a10000237ab9 */ /* 0x000fe20000000800 */
[----:B------:R-:W-:Y:S01]  /*1870*/  LEA.HI R6, R6, R157, RZ, 0x3 ;  /* 0x0000009d06067211 */ /* 0x000fe200078f18ff */
[----:B------:R-:W-:Y:S01]  /*1880*/  IMAD.WIDE.U32 R98, R0, c[0x0][0x290], R2 ;  /* 0x0000a40000627a25 */ /* 0x000fe200078e0002 */
[----:B------:R-:W-:Y:S01]  /*1890*/  SHF.R.S32.HI R0, RZ, 0x1f, R155 ;  /* 0x0000001fff007819 */ /* 0x000fe2000001149b */
[----:B------:R-:W-:Y:S01]  /*18a0*/  ULDC UR4, c[0x0][0x294] ;  /* 0x0000a50000047ab9 */ /* 0x000fe20000000800 */
[----:B------:R-:W-:Y:S01]  /*18b0*/  LEA.HI R5, R5, R156, RZ, 0x3 ;  /* 0x0000009c05057211 */ /* 0x000fe200078f18ff */
[----:B------:R-:W-:Y:S01]  /*18c0*/  IMAD.SHL.U32 R7, R6, 0x40, RZ ;  /* 0x0000004006077824 */ /* 0x000fe200078e00ff */
[----:B------:R-:W-:Y:S01]  /*18d0*/  LEA.HI R0, R0, R155, RZ, 0x3 ;  /* 0x0000009b00007211 */ /* 0x000fe200078f18ff */
[----:B------:R-:W-:Y:S01]  /*18e0*/  IMAD.SHL.U32 R4, R157, 0x40, RZ ;  /* 0x000000409d047824 */ /* 0x000fe200078e00ff */
[----:B------:R-:W-:Y:S01]  /*18f0*/  LOP3.LUT R8, R21, 0x38, R20, 0xf8, !PT ;  /* 0x0000003815087812 */ /* 0x000fe200078ef814 */
[----:B------:R-:W-:Y:S01]  /*1900*/  IMAD.SHL.U32 R6, R5, 0x40, RZ ;  /* 0x0000004005067824 */ /* 0x000fe200078e00ff */
[----:B------:R-:W-:Y:S01]  /*1910*/  SHF.R.S32.HI R5, RZ, 0x4, R34 ;  /* 0x00000004ff057819 */ /* 0x000fe20000011422 */
[----:B------:R-:W-:Y:S01]  /*1920*/  IMAD.SHL.U32 R3, R156, 0x40, RZ ;  /* 0x000000409c037824 */ /* 0x000fe200078e00ff */
[----:B------:R-:W-:Y:S01]  /*1930*/  LOP3.LUT R4, R4, 0x1c0, RZ, 0xc0, !PT ;  /* 0x000001c004047812 */ /* 0x000fe200078ec0ff */
[----:B------:R-:W-:Y:S01]  /*1940*/  IMAD.SHL.U32 R2, R155, 0x40, RZ ;  /* 0x000000409b027824 */ /* 0x000fe200078e00ff */
[----:B------:R-:W-:Y:S01]  /*1950*/  LEA.HI.SX32 R5, R20, R5, 0x1d ;  /* 0x0000000514057211 */ /* 0x000fe200078feaff */
[----:B------:R-:W-:Y:S01]  /*1960*/  IMAD.SHL.U32 R0, R0, 0x40, RZ ;  /* 0x0000004000007824 */ /* 0x000fe200078e00ff */
[----:B------:R-:W-:Y:S01]  /*1970*/  LOP3.LUT R3, R3, 0x1c0, RZ, 0xc0, !PT ;  /* 0x000001c003037812 */ /* 0x000fe200078ec0ff */
[----:B------:R-:W-:Y:S01]  /*1980*/  IMAD.WIDE.U32 R96, R96, c[0x0][0x268], R10 ;  /* 0x00009a0060607a25 */ /* 0x000fe200078e000a */
[----:B------:R-:W-:Y:S01]  /*1990*/  LOP3.LUT R2, R2, 0x1c0, RZ, 0xc0, !PT ;  /* 0x000001c002027812 */ /* 0x000fe200078ec0ff */
[----:B------:R-:W-:Y:S01]  /*19a0*/  USHF.L.U32 UR5, UR39, 0x5, URZ ;  /* 0x0000000527057899 */ /* 0x000fe2000800063f */
[----:B------:R-:W-:Y:S01]  /*19b0*/  LOP3.LUT R9, R0, 0xfffffe00, RZ, 0xc0, !PT ;  /* 0xfffffe0000097812 */ /* 0x000fe200078ec0ff */
[----:B------:R-:W-:Y:S01]  /*19c0*/  IMAD.SHL.U32 R0, R35, 0x40, RZ ;  /* 0x0000004023007824 */ /* 0x000fe200078e00ff */
[----:B------:R-:W-:Y:S01]  /*19d0*/  LOP3.LUT R11, R7, 0xfffffe00, RZ, 0xc0, !PT ;  /* 0xfffffe00070b7812 */ /* 0x000fe200078ec0ff */
[----:B------:R-:W-:Y:S01]  /*19e0*/  IMAD.SHL.U32 R91, R5, 0x8, RZ ;  /* 0x00000008055b7824 */ /* 0x000fe200078e00ff */
[----:B------:R-:W-:Y:S01]  /*19f0*/  LOP3.LUT R10, R6, 0xfffffe00, RZ, 0xc0, !PT ;  /* 0xfffffe00060a7812 */ /* 0x000fe200078ec0ff */
[----:B------:R-:W-:Y:S01]  /*1a00*/  IMAD.U32 R89, RZ, RZ, UR25 ;  /* 0x00000019ff597e24 */ /* 0x000fe2000f8e00ff */
[----:B------:R-:W-:Y:S01]  /*1a10*/  SHF.R.U32.HI R26, RZ, 0x3, R4 ;  /* 0x00000003ff1a7819 */ /* 0x000fe20000011604 */
[----:B------:R-:W-:Y:S01]  /*1a20*/  USHF.L.U32 UR25, UR6, 0x5, URZ ;  /* 0x0000000506197899 */ /* 0x000fe2000800063f */
[----:B------:R-:W-:-:S02]  /*1a30*/  LOP3.LUT R7, R4, 0x38, R20, 0xf8, !PT ;  /* 0x0000003804077812 */ /* 0x000fc400078ef814 */
[----:B------:R-:W-:Y:S01]  /*1a40*/  SHF.R.S32.HI R6, RZ, 0x1f, R5 ;  /* 0x0000001fff067819 */ /* 0x000fe20000011405 */
[----:B------:R-:W-:Y:S01]  /*1a50*/  ULDC.64 UR6, c[0x0][0x290] ;  /* 0x0000a40000067ab9 */ /* 0x000fe20000000a00 */
[----:B------:R-:W-:Y:S01]  /*1a60*/  SHF.R.U32.HI R27, RZ, 0x3, R3 ;  /* 0x00000003ff1b7819 */ /* 0x000fe20000011603 */
[----:B------:R-:W-:Y:S01]  /*1a70*/  UIMAD UR6, UR36, UR6, URZ ;  /* 0x00000006240672a4 */ /* 0x000fe2000f8e023f */
[----:B------:R-:W-:Y:S01]  /*1a80*/  SHF.R.U32.HI R30, RZ, 0x3, R2 ;  /* 0x00000003ff1e7819 */ /* 0x000fe20000011602 */
[----:B------:R-:W-:Y:S01]  /*1a90*/  USHF.L.U32 UR36, UR39, 0x6, URZ ;  /* 0x0000000627247899 */ /* 0x000fe2000800063f */
[--C-:B------:R-:W-:Y:S01]  /*1aa0*/  LOP3.LUT R12, R3, 0x38, R20.reuse, 0xf8, !PT ;  /* 0x00000038030c7812 */ /* 0x100fe200078ef814 */
[----:B------:R-:W-:Y:S01]  /*1ab0*/  UIMAD UR42, UR19, UR7, UR6 ;  /* 0x00000007132a72a4 */ /* 0x000fe2000f8e0206 */
[----:B------:R-:W-:Y:S01]  /*1ac0*/  LOP3.LUT R14, R2, 0x38, R20, 0xf8, !PT ;  /* 0x00000038020e7812 */ /* 0x000fe200078ef814 */
[----:B------:R-:W-:Y:S01]  /*1ad0*/  UIMAD UR7, UR49, UR35, URZ ;  /* 0x00000023310772a4 */ /* 0x000fe2000f8e023f */
[----:B------:R-:W-:Y:S01]  /*1ae0*/  LOP3.LUT R0, R0, 0xfffff000, RZ, 0xc0, !PT ;  /* 0xfffff00000007812 */ /* 0x000fe200078ec0ff */
[----:B------:R-:W-:Y:S01]  /*1af0*/  UIMAD UR49, UR49, UR4, URZ ;  /* 0x00000004313172a4 */ /* 0x000fe2000f8e023f */
[----:B------:R-:W-:Y:S01]  /*1b00*/  LOP3.LUT R13, R8, R36, RZ, 0x3c, !PT ;  /* 0x00000024080d7212 */ /* 0x000fe200078e3cff */
[----:B------:R-:W-:Y:S01]  /*1b10*/  USHF.L.U64.HI UR35, UR39, UR37, UR35 ;  /* 0x0000002527237299 */ /* 0x000fe20008010223 */
[----:B------:R-:W-:Y:S01]  /*1b20*/  LEA.HI R15, R6, R5, RZ, 0x3 ;  /* 0x00000005060f7211 */ /* 0x000fe200078f18ff */
[----:B------:R-:W-:Y:S01]  /*1b30*/  USHF.L.U64.HI UR37, UR40, UR37, UR4 ;  /* 0x0000002528257299 */ /* 0x000fe20008010204 */
[----:B------:R-:W-:Y:S01]  /*1b40*/  LOP3.LUT R8, R7, R26, RZ, 0x3c, !PT ;  /* 0x0000001a07087212 */ /* 0x000fe200078e3cff */
[----:B------:R-:W-:Y:S01]  /*1b50*/  USHF.L.U32 UR6, UR40, 0x5, URZ ;  /* 0x0000000528067899 */ /* 0x000fe2000800063f */
[----:B------:R-:W-:Y:S01]  /*1b60*/  LOP3.LUT R7, R12, R27, RZ, 0x3c, !PT ;  /* 0x0000001b0c077212 */ /* 0x000fe200078e3cff */
[----:B------:R-:W-:Y:S01]  /*1b70*/  UIADD3 UR4, UR33, UR34, URZ ;  /* 0x0000002221047290 */ /* 0x000fe2000fffe03f */
[----:B------:R-:W-:Y:S01]  /*1b80*/  LOP3.LUT R6, R14, R30, RZ, 0x3c, !PT ;  /* 0x0000001e0e067212 */ /* 0x000fe200078e3cff */
[----:B------:R-:W-:Y:S01]  /*1b90*/  USHF.L.U32 UR39, UR39, 0x4, URZ ;  /* 0x0000000427277899 */ /* 0x000fe2000800063f */
[-C--:B------:R-:W-:Y:S01]  /*1ba0*/  IADD3 R14, R13, R0.reuse, R31 ;  /* 0x000000000d0e7210 */ /* 0x080fe20007ffe01f */
[----:B------:R-:W-:Y:S01]  /*1bb0*/  USHF.L.U32 UR40, UR40, 0x4, URZ ;  /* 0x0000000428287899 */ /* 0x000fe2000800063f */
[-C--:B------:R-:W-:Y:S01]  /*1bc0*/  IADD3 R13, R8, R0.reuse, R11 ;  /* 0x00000000080d7210 */ /* 0x080fe20007ffe00b */
[----:B------:R-:W-:Y:S01]  /*1bd0*/  UIADD3 UR7, UR47, UR7, URZ ;  /* 0x000000072f077290 */ /* 0x000fe2000fffe03f */
[-C--:B------:R-:W-:Y:S01]  /*1be0*/  IADD3 R12, R7, R0.reuse, R10 ;  /* 0x00000000070c7210 */ /* 0x080fe20007ffe00a */
[----:B------:R-:W-:Y:S01]  /*1bf0*/  IMAD.SHL.U32 R143, R14, 0x2, RZ ;  /* 0x000000020e8f7824 */ /* 0x000fe200078e00ff */
[----:B------:R-:W-:Y:S01]  /*1c00*/  IADD3 R8, R6, R0, R9 ;  /* 0x0000000006087210 */ /* 0x000fe20007ffe009 */
[----:B------:R-:W-:Y:S01]  /*1c10*/  IMAD.SHL.U32 R0, R15, 0x200, RZ ;  /* 0x000002000f007824 */ /* 0x000fe200078e00ff */
[--C-:B------:R-:W-:Y:S01]  /*1c20*/  LOP3.LUT R2, R2, 0x38, R91.reuse, 0xf8, !PT ;  /* 0x0000003802027812 */ /* 0x100fe200078ef85b */
[----:B------:R-:W-:Y:S01]  /*1c30*/  IMAD.SHL.U32 R142, R13, 0x2, RZ ;  /* 0x000000020d8e7824 */ /* 0x000fe200078e00ff */
[--C-:B------:R-:W-:Y:S01]  /*1c40*/  LOP3.LUT R5, R21, 0x38, R91.reuse, 0xf8, !PT ;  /* 0x0000003815057812 */ /* 0x100fe200078ef85b */
[----:B------:R-:W-:Y:S01]  /*1c50*/  IMAD.SHL.U32 R141, R12, 0x2, RZ ;  /* 0x000000020c8d7824 */ /* 0x000fe200078e00ff */
[----:B------:R-:W-:Y:S01]  /*1c60*/  LOP3.LUT R0, R0, 0xfffff000, RZ, 0xc0, !PT ;  /* 0xfffff00000007812 */ /* 0x000fe200078ec0ff */
[----:B------:R-:W-:Y:S01]  /*1c70*/  IMAD.SHL.U32 R140, R8, 0x2, RZ ;  /* 0x00000002088c7824 */ /* 0x000fe200078e00ff */
[----:B------:R-:W-:Y:S01]  /*1c80*/  LOP3.LUT R2, R2, R30, RZ, 0x3c, !PT ;  /* 0x0000001e02027212 */ /* 0x000fe200078e3cff */
[----:B------:R-:W-:Y:S01]  /*1c90*/  UIADD3 UR34, UR45, UR49, URZ ;  /* 0x000000312d227290 */ /* 0x000fe2000fffe03f */
[----:B------:R-:W-:-:S02]  /*1ca0*/  LOP3.LUT R4, R4, 0x38, R91, 0xf8, !PT ;  /* 0x0000003804047812 */ /* 0x000fc400078ef85b */
[----:B------:R-:W-:Y:S02]  /*1cb0*/  LOP3.LUT R3, R3, 0x38, R91, 0xf8, !PT ;  /* 0x0000003803037812 */ /* 0x000fe400078ef85b */
[----:B------:R-:W-:Y:S02]  /*1cc0*/  IADD3 R9, R2, R0, R9 ;  /* 0x0000000002097210 */ /* 0x000fe40007ffe009 */
[----:B------:R-:W-:Y:S02]  /*1cd0*/  LOP3.LUT R5, R5, R36, RZ, 0x3c, !PT ;  /* 0x0000002405057212 */ /* 0x000fe400078e3cff */
[----:B------:R-:W-:Y:S01]  /*1ce0*/  LOP3.LUT R4, R4, R26, RZ, 0x3c, !PT ;  /* 0x0000001a04047212 */ /* 0x000fe200078e3cff */
[----:B------:R-:W-:Y:S01]  /*1cf0*/  IMAD.SHL.U32 R135, R9, 0x2, RZ ;  /* 0x0000000209877824 */ /* 0x000fe200078e00ff */
[----:B------:R-:W-:Y:S02]  /*1d00*/  LOP3.LUT R3, R3, R27, RZ, 0x3c, !PT ;  /* 0x0000001b03037212 */ /* 0x000fe400078e3cff */
[----:B------:R-:W-:-:S02]  /*1d10*/  SEL R2, R19, RZ, !P4 ;  /* 0x000000ff13027207 */ /* 0x000fc40006000000 */
[-C--:B------:R-:W-:Y:S02]  /*1d20*/  IADD3 R31, R5, R0.reuse, R31 ;  /* 0x00000000051f7210 */ /* 0x080fe40007ffe01f */
[-C--:B------:R-:W-:Y:S02]  /*1d30*/  IADD3 R11, R4, R0.reuse, R11 ;  /* 0x00000000040b7210 */ /* 0x080fe40007ffe00b */
[----:B------:R-:W-:Y:S01]  /*1d40*/  IADD3 R10, R3, R0, R10 ;  /* 0x00000000030a7210 */ /* 0x000fe20007ffe00a */
[----:B------:R-:W-:Y:S01]  /*1d50*/  IMAD R3, R2, c[0x0][0x1f0], RZ ;  /* 0x00007c0002037a24 */ /* 0x000fe200078e02ff */
[----:B------:R-:W-:Y:S01]  /*1d60*/  SEL R0, R18, RZ, !P4 ;  /* 0x000000ff12007207 */ /* 0x000fe20006000000 */
[----:B------:R-:W-:Y:S01]  /*1d70*/  IMAD R2, R2, c[0x0][0x218], RZ ;  /* 0x0000860002027a24 */ /* 0x000fe200078e02ff */
[----:B------:R-:W-:Y:S01]  /*1d80*/  SHF.R.S32.HI R4, RZ, 0x1f, R157 ;  /* 0x0000001fff047819 */ /* 0x000fe2000001149d */
[----:B------:R-:W-:Y:S01]  /*1d90*/  IMAD.SHL.U32 R138, R31, 0x2, RZ ;  /* 0x000000021f8a7824 */ /* 0x000fe200078e00ff */
[----:B------:R-:W-:Y:S01]  /*1da0*/  SHF.R.S32.HI R5, RZ, 0x1f, R156 ;  /* 0x0000001fff057819 */ /* 0x000fe2000001149c */
[C---:B------:R-:W-:Y:S01]  /*1db0*/  IMAD R90, R0.reuse, c[0x0][0x1f4], R3 ;  /* 0x00007d00005a7a24 */ /* 0x040fe200078e0203 */
[----:B------:R-:W-:Y:S01]  /*1dc0*/  SHF.R.S32.HI R7, RZ, 0x1f, R155 ;  /* 0x0000001fff077819 */ /* 0x000fe2000001149b */
[----:B------:R-:W-:Y:S01]  /*1dd0*/  IMAD R93, R0, c[0x0][0x21c], R2 ;  /* 0x00008700005d7a24 */ /* 0x000fe200078e0202 */
[----:B------:R-:W-:Y:S01]  /*1de0*/  IADD3 R30, R28, 0x20, RZ ;  /* 0x000000201c1e7810 */ /* 0x000fe20007ffe0ff */
[----:B------:R-:W-:Y:S01]  /*1df0*/  IMAD.WIDE.U32 R88, R0, c[0x0][0x1f0], R88 ;  /* 0x00007c0000587a25 */ /* 0x000fe200078e0058 */
[----:B------:R-:W-:-:S02]  /*1e00*/  IADD3 R106, R97, UR43, RZ ;  /* 0x0000002b616a7c10 */ /* 0x000fc4000fffe0ff */
[----:B------:R-:W-:Y:S01]  /*1e10*/  IADD3 R115, R101, UR41, RZ ;  /* 0x0000002965737c10 */ /* 0x000fe2000fffe0ff */
[----:B------:R-:W-:Y:S01]  /*1e20*/  IMAD.WIDE.U32 R94, R0, c[0x0][0x218], R16 ;  /* 0x00008600005e7a25 */ /* 0x000fe200078e0010 */
[----:B------:R-:W-:Y:S02]  /*1e30*/  IADD3 R0, P0, R92, 0x10, RZ ;  /* 0x000000105c007810 */ /* 0x000fe40007f1e0ff */
[----:B------:R-:W-:Y:S01]  /*1e40*/  IADD3 R116, R103, UR42, RZ ;  /* 0x0000002a67747c10 */ /* 0x000fe2000fffe0ff */
[----:B------:R-:W-:Y:S01]  /*1e50*/  IMAD R3, R37, c[0x0][0x1e0], RZ ;  /* 0x0000780025037a24 */ /* 0x000fe200078e02ff */
[----:B------:R-:W-:Y:S01]  /*1e60*/  IADD3 R114, R99, UR42, RZ ;  /* 0x0000002a63727c10 */ /* 0x000fe2000fffe0ff */
[----:B------:R-:W-:Y:S01]  /*1e70*/  IMAD.X R2, RZ, RZ, R37, P0 ;  /* 0x000000ffff027224 */ /* 0x000fe200000e0625 */
[----:B------:R-:W-:Y:S01]  /*1e80*/  IADD3 R133, P0, R32, R164, RZ ;  /* 0x000000a420857210 */ /* 0x000fe20007f1e0ff */
[----:B------:R-:W-:Y:S01]  /*1e90*/  IMAD.WIDE.U32 R122, R0, c[0x0][0x1e0], RZ ;  /* 0x00007800007a7a25 */ /* 0x000fe200078e00ff */
[----:B------:R-:W-:-:S03]  /*1ea0*/  SHF.R.S32.HI R118, RZ, 0x1f, R91 ;  /* 0x0000001fff767819 */ /* 0x000fc6000001145b */
[----:B------:R-:W-:Y:S01]  /*1eb0*/  IMAD R2, R2, c[0x0][0x1e0], RZ ;  /* 0x0000780002027a24 */ /* 0x000fe200078e02ff */
[----:B------:R-:W-:Y:S01]  /*1ec0*/  IADD3 R134, P1, R122, UR30, RZ ;  /* 0x0000001e7a867c10 */ /* 0x000fe2000ff3e0ff */
[----:B------:R-:W-:Y:S02]  /*1ed0*/  IMAD R3, R92, c[0x0][0x1e4], R3 ;  /* 0x000079005c037a24 */ /* 0x000fe400078e0203 */
[----:B------:R-:W-:Y:S02]  /*1ee0*/  IMAD R6, R0, c[0x0][0x1e4], R2 ;  /* 0x0000790000067a24 */ /* 0x000fe400078e0202 */
[----:B------:R-:W-:Y:S02]  /*1ef0*/  IMAD.IADD R132, R165, 0x1, R3 ;  /* 0x00000001a5847824 */ /* 0x000fe400078e0203 */
[----:B------:R-:W-:Y:S02]  /*1f00*/  IMAD.IADD R131, R123, 0x1, R6 ;  /* 0x000000017b837824 */ /* 0x000fe400078e0206 */
[----:B------:R-:W-:Y:S01]  /*1f10*/  IMAD.X R129, R33, 0x1, R132, P0 ;  /* 0x0000000121817824 */ /* 0x000fe200000e0684 */
[----:B------:R-:W-:Y:S01]  /*1f20*/  IADD3 R148, P0, R134, UR30, RZ ;  /* 0x0000001e86947c10 */ /* 0x000fe2000ff1e0ff */
[----:B------:R-:W-:-:S02]  /*1f30*/  IMAD.X R130, R172, 0x1, R131, P1 ;  /* 0x00000001ac827824 */ /* 0x000fc400008e0683 */
[----:B------:R-:W-:Y:S02]  /*1f40*/  IMAD.IADD R90, R89, 0x1, R90 ;  /* 0x00000001595a7824 */ /* 0x000fe400078e025a */
[----:B------:R-:W-:Y:S01]  /*1f50*/  IMAD.X R145, R172, 0x1, R130, P0 ;  /* 0x00000001ac917824 */ /* 0x000fe200000e0682 */
[----:B------:R-:W-:Y:S01]  /*1f60*/  IADD3 R108, P0, R133, R88, RZ ;  /* 0x00000058856c7210 */ /* 0x000fe20007f1e0ff */
[----:B------:R-:W-:Y:S02]  /*1f70*/  IMAD R2, R4, c[0x0][0x1e0], RZ ;  /* 0x0000780004027a24 */ /* 0x000fe400078e02ff */
[----:B------:R-:W-:Y:S02]  /*1f80*/  IMAD R0, R5, c[0x0][0x1e0], RZ ;  /* 0x0000780005007a24 */ /* 0x000fe400078e02ff */
[----:B------:R-:W-:Y:S01]  /*1f90*/  IMAD.X R107, R129, 0x1, R90, P0 ;  /* 0x00000001816b7824 */ /* 0x000fe200000e065a */
[----:B------:R-:W-:Y:S01]  /*1fa0*/  IADD3 R111, P0, R88, 0x40, RZ ;  /* 0x00000040586f7810 */ /* 0x000fe20007f1e0ff */
[----:B------:R-:W-:-:S02]  /*1fb0*/  IMAD R4, R7, c[0x0][0x1e0], RZ ;  /* 0x0000780007047a24 */ /* 0x000fc400078e02ff */
[----:B------:R-:W-:Y:S02]  /*1fc0*/  IMAD R5, R157, c[0x0][0x1e4], R2 ;  /* 0x000079009d057a24 */ /* 0x000fe400078e0202 */
[----:B------:R-:W-:Y:S01]  /*1fd0*/  IMAD.X R110, RZ, RZ, R90, P0 ;  /* 0x000000ffff6e7224 */ /* 0x000fe200000e065a */
[----:B------:R-:W-:Y:S01]  /*1fe0*/  IADD3 R113, P0, R108, 0x40, RZ ;  /* 0x000000406c717810 */ /* 0x000fe20007f1e0ff */
[----:B------:R-:W-:Y:S02]  /*1ff0*/  IMAD R2, R156, c[0x0][0x1e4], R0 ;  /* 0x000079009c027a24 */ /* 0x000fe400078e0200 */
[----:B------:R-:W-:Y:S02]  /*2000*/  IMAD R0, R155, c[0x0][0x1e4], R4 ;  /* 0x000079009b007a24 */ /* 0x000fe400078e0204 */
[----:B------:R-:W-:Y:S02]  /*2010*/  IMAD.IADD R147, R171, 0x1, R5 ;  /* 0x00000001ab937824 */ /* 0x000fe400078e0205 */
[----:B------:R-:W-:-:S02]  /*2020*/  IMAD.IADD R146, R169, 0x1, R2 ;  /* 0x00000001a9927824 */ /* 0x000fc400078e0202 */
[----:B------:R-:W-:Y:S02]  /*2030*/  IMAD.IADD R144, R167, 0x1, R0 ;  /* 0x00000001a7907824 */ /* 0x000fe400078e0200 */
[----:B------:R-:W-:Y:S02]  /*2040*/  IMAD.IADD R93, R95, 0x1, R93 ;  /* 0x000000015f5d7824 */ /* 0x000fe400078e025d */
[----:B------:R-:W-:Y:S02]  /*2050*/  IMAD.X R112, RZ, RZ, R107, P0 ;  /* 0x000000ffff707224 */ /* 0x000fe400000e066b */
[----:B------:R-:W-:Y:S02]  /*2060*/  IMAD.SHL.U32 R137, R11, 0x2, RZ ;  /* 0x000000020b897824 */ /* 0x000fe400078e00ff */
[----:B-1----:R-:W-:Y:S02]  /*2070*/  IMAD.SHL.U32 R136, R10, 0x2, RZ ;  /* 0x000000020a887824 */ /* 0x002fe400078e00ff */
.L_x_1697:
[----:B------:R-:W-:Y:S01]  /*2080*/  USHF.R.S32.HI UR43, URZ, 0x1f, UR17 ;  /* 0x0000001f3f2b7899 */ /* 0x000fe20008011411 */
[----:B------:R-:W-:Y:S04]  /*2090*/  DEPBAR.LE SB0, 0x0 ;  /* 0x000080000000791a */ /* 0x000fe80000000000 */
[----:B------:R-:W-:Y:S01]  /*20a0*/  UIMAD UR42, UR27, UR17, URZ ;  /* 0x000000111b2a72a4 */ /* 0x000fe2000f8e023f */
[----:B------:R-:W-:Y:S01]  /*20b0*/  BAR.SYNC.DEFER_BLOCKING 0x0 ;  /* 0x0000000000007b1d */ /* 0x000fe20000010000 */
[----:B------:R-:W-:Y:S01]  /*20c0*/  UIMAD.WIDE.U32 UR52, UR31, UR17, URZ ;  /* 0x000000111f3472a5 */ /* 0x000fe2000f8e003f */
[----:B------:R-:W-:Y:S01]  /*20d0*/  ISETP.GE.AND P0, PT, R175, 0x1, PT ;  /* 0x00000001af00780c */ /* 0x000fe20003f06270 */
[----:B------:R-:W-:Y:S04]  /*20e0*/  UIMAD UR42, UR43, UR31, UR42 ;  /* 0x0000001f2b2a72a4 */ /* 0x000fe8000f8e022a */
[----:B------:R-:W-:Y:S01]  /*20f0*/  UIADD3 UR42, UR53, UR42, URZ ;  /* 0x0000002a352a7290 */ /* 0x000fe2000fffe03f */
[----:B------:R-:W-:Y:S07]  /*2100*/  BSSY B2, `(.L_x_1651) ;  /* 0x000053d000027945 */ /* 0x000fee0003800000 */
[----:B--2---:R-:W-:-:S05]  /*2110*/  @!P0 BRA `(.L_x_1652) ;  /* 0x00004ea000008947 */ /* 0x004fca0003800000 */
[----:B------:R-:W-:Y:S01]  /*2120*/  UIMAD UR41, UR35, UR17, URZ ;  /* 0x00000011232972a4 */ /* 0x000fe2000f8e023f */
[----:B------:R-:W-:Y:S01]  /*2130*/  ISETP.NE.AND P0, PT, R151, RZ, PT ;  /* 0x000000ff9700720c */ /* 0x000fe20003f05270 */
[----:B------:R-:W-:Y:S02]  /*2140*/  UIMAD UR9, UR37, UR17, URZ ;  /* 0x00000011250972a4 */ /* 0x000fe4000f8e023f */
[----:B------:R-:W-:Y:S02]  /*2150*/  UIMAD UR8, UR17, -0x40, UR23 ;  /* 0xffffffc0110878a4 */ /* 0x000fe4000f8e0217 */
[----:B------:R-:W-:Y:S02]  /*2160*/  UIMAD.WIDE.U32 UR50, UR36, UR17, URZ ;  /* 0x00000011243272a5 */ /* 0x000fe4000f8e003f */
[----:B------:R-:W-:Y:S02]  /*2170*/  UIMAD.WIDE.U32 UR48, UR38, UR17, URZ ;  /* 0x00000011263072a5 */ /* 0x000fe4000f8e003f */
[----:B------:R-:W-:Y:S02]  /*2180*/  UIMAD UR41, UR43, UR36, UR41 ;  /* 0x000000242b2972a4 */ /* 0x000fe4000f8e0229 */
[----:B------:R-:W-:Y:S02]  /*2190*/  UIMAD UR9, UR43, UR38, UR9 ;  /* 0x000000262b0972a4 */ /* 0x000fe4000f8e0209 */
[----:B------:R-:W-:Y:S02]  /*21a0*/  UISETP.LT.AND UP0, UPT, UR8, 0x40, UPT ;  /* 0x000000400800788c */ /* 0x000fe4000bf01270 */
[----:B------:R-:W-:Y:S02]  /*21b0*/  UIADD3 UR41, UR51, UR41, URZ ;  /* 0x0000002933297290 */ /* 0x000fe4000fffe03f */
[----:B------:R-:W-:Y:S02]  /*21c0*/  UIADD3 UR9, UR49, UR9, URZ ;  /* 0x0000000931097290 */ /* 0x000fe4000fffe03f */
[----:B------:R-:W-:Y:S01]  /*21d0*/  USEL UR8, UR8, 0x40, UP0 ;  /* 0x0000004008087887 */ /* 0x000fe20008000000 */
[----:B------:R-:W-:-:S05]  /*21e0*/  @!P0 BRA `(.L_x_1653) ;  /* 0x000029a000008947 */ /* 0x000fca0003800000 */
[----:B------:R-:W-:Y:S01]  /*21f0*/  ISETP.GE.AND P2, PT, R92, UR8, PT ;  /* 0x000000085c007c0c */ /* 0x000fe2000bf46270 */
[----:B------:R-:W-:Y:S01]  /*2200*/  BSSY B0, `(.L_x_1654) ;  /* 0x000001b000007945 */ /* 0x000fe20003800000 */
[----:B------:R-:W-:Y:S01]  /*2210*/  CS2R R16, SRZ ;  /* 0x0000000000107805 */ /* 0x000fe2000001ff00 */
[----:B------:R-:W-:Y:S01]  /*2220*/  CS2R R12, SRZ ;  /* 0x00000000000c7805 */ /* 0x000fe2000001ff00 */
[----:B------:R-:W-:Y:S01]  /*2230*/  CS2R R2, SRZ ;  /* 0x0000000000027805 */ /* 0x000fe2000001ff00 */
[----:B------:R-:W-:Y:S01]  /*2240*/  CS2R R44, SRZ ;  /* 0x00000000002c7805 */ /* 0x000fe2000001ff00 */
[----:B------:R-:W-:Y:S07]  /*2250*/  CS2R R38, SRZ ;  /* 0x0000000000267805 */ /* 0x000fee000001ff00 */
[----:B------:R-:W-:-:S05]  /*2260*/  @P2 BRA `(.L_x_1655) ;  /* 0x0000014000002947 */ /* 0x000fca0003800000 */
[----:B------:R-:W-:Y:S01]  /*2270*/  IADD3 R0, P0, R104, UR50, RZ ;  /* 0x0000003268007c10 */ /* 0x000fe2000ff1e0ff */
[----:B------:R-:W-:Y:S01]  /*2280*/  CS2R R38, SRZ ;  /* 0x0000000000267805 */ /* 0x000fe2000001ff00 */
[----:B------:R-:W-:Y:S01]  /*2290*/  CS2R R12, SRZ ;  /* 0x00000000000c7805 */ /* 0x000fe2000001ff00 */
[----:B------:R-:W-:Y:S01]  /*22a0*/  CS2R R44, SRZ ;  /* 0x00000000002c7805 */ /* 0x000fe2000001ff00 */
[----:B------:R-:W-:Y:S02]  /*22b0*/  IADD3.X R3, R117, UR41, RZ, P0, !PT ;  /* 0x0000002975037c10 */ /* 0x000fe400087fe4ff */
[----:B------:R-:W-:Y:S04]  /*22c0*/  IADD3 R2, P0, R102, UR48, RZ ;  /* 0x0000003066027c10 */ /* 0x000fe8000ff1e0ff */
[----:B------:R-:W-:Y:S02]  /*22d0*/  IADD3.X R5, R116, UR9, RZ, P0, !PT ;  /* 0x0000000974057c10 */ /* 0x000fe400087fe4ff */
        /* <DEDUP_REMOVED lines=13> */
.L_x_1655:
[----:B------:R-:W-:Y:S05]  /*23b0*/  BSYNC B0 ;  /* 0x0000000000007941 */ /* 0x000fea0003800000 */
.L_x_1654:
[----:B------:R-:W-:Y:S01]  /*23c0*/  ISETP.GE.AND P3, PT, R157, UR8, PT ;  /* 0x000000089d007c0c */ /* 0x000fe2000bf66270 */
        /* <DEDUP_REMOVED lines=18> */
[----:B------:R-:W-:Y:S01]  /*24f0*/  IMAD.U32 R4, RZ, RZ, UR50 ;  /* 0x00000032ff047e24 */ /* 0x000fe2000f8e00ff */
[----:B------:R-:W-:Y:S01]  /*2500*/  CS2R R14, SRZ ;  /* 0x00000000000e7805 */ /* 0x000fe2000001ff00 */
[----:B------:R-:W-:Y:S01]  /*2510*/  CS2R R46, SRZ ;  /* 0x00000000002e7805 */ /* 0x000fe2000001ff00 */
[----:B------:R-:W-:Y:S01]  /*2520*/  CS2R R16, SRZ ;  /* 0x0000000000107805 */ /* 0x000fe2000001ff00 */
[----:B------:R-:W-:Y:S01]  /*2530*/  CS2R R48, SRZ ;  /* 0x0000000000307805 */ /* 0x000fe2000001ff00 */
[----:B------:R-:W-:Y:S01]  /*2540*/  IADD3 R0, P1, P0, R104, UR39, R4 ;  /* 0x0000002768007c10 */ /* 0x000fe2000f83e004 */
[----:B------:R-:W-:Y:S02]  /*2550*/  IMAD.U32 R4, RZ, RZ, UR48 ;  /* 0x00000030ff047e24 */ /* 0x000fe4000f8e00ff */
[----:B------:R-:W-:Y:S01]  /*2560*/  IMAD.U32 R5, RZ, RZ, UR51 ;  /* 0x00000033ff057e24 */ /* 0x000fe2000f8e00ff */
[----:B------:R-:W-:Y:S01]  /*2570*/  IADD3.X R6, R117, UR41, R163, P1, P0 ;  /* 0x0000002975067c10 */ /* 0x000fe20008fe04a3 */
[----:B------:R-:W-:Y:S01]  /*2580*/  IMAD.U32 R5, RZ, RZ, UR49 ;  /* 0x00000031ff057e24 */ /* 0x000fe2000f8e00ff */
        /* <DEDUP_REMOVED lines=14> */
.L_x_1657:
[----:B------:R-:W-:Y:S05]  /*2670*/  BSYNC B0 ;  /* 0x0000000000007941 */ /* 0x000fea0003800000 */
.L_x_1656:
[----:B------:R-:W-:Y:S01]  /*2680*/  ISETP.GE.AND P6, PT, R156, UR8, PT ;  /* 0x000000089c007c0c */ /* 0x000fe2000bfc6270 */
        /* <DEDUP_REMOVED lines=43> */
.L_x_1659:
[----:B------:R-:W-:Y:S05]  /*2940*/  BSYNC B0 ;  /* 0x0000000000007941 */ /* 0x000fea0003800000 */
.L_x_1658:
        /* <DEDUP_REMOVED lines=18> */
[----:B------:R-:W-:Y:S01]  /*2a70*/  IMAD.U32 R4, RZ, RZ, UR50 ;  /* 0x00000032ff047e24 */ /* 0x000fe2000f8e00ff */
[----:B------:R-:W-:Y:S01]  /*2a80*/  CS2R R22, SRZ ;  /* 0x0000000000167805 */ /* 0x000fe2000001ff00 */
[----:B------:R-:W-:Y:S01]  /*2a90*/  IMAD.U32 R5, RZ, RZ, UR51 ;  /* 0x00000033ff057e24 */ /* 0x000fe2000f8e00ff */
[----:B------:R-:W-:Y:S01]  /*2aa0*/  CS2R R54, SRZ ;  /* 0x0000000000367805 */ /* 0x000fe2000001ff00 */
[----:B------:R-:W-:Y:S01]  /*2ab0*/  IMAD.U32 R5, RZ, RZ, UR41 ;  /* 0x00000029ff057e24 */ /* 0x000fe2000f8e00ff */
[----:B------:R-:W-:Y:S01]  /*2ac0*/  IADD3 R0, P1, P0, R104, UR46, R4 ;  /* 0x0000002e68007c10 */ /* 0x000fe2000f83e004 */
[----:B------:R-:W-:Y:S01]  /*2ad0*/  IMAD.U32 R4, RZ, RZ, UR48 ;  /* 0x00000030ff047e24 */ /* 0x000fe2000f8e00ff */
[----:B------:R-:W-:Y:S01]  /*2ae0*/  CS2R R24, SRZ ;  /* 0x0000000000187805 */ /* 0x000fe2000001ff00 */
[----:B------:R-:W-:Y:S01]  /*2af0*/  CS2R R56, SRZ ;  /* 0x0000000000387805 */ /* 0x000fe2000001ff00 */
[----:B------:R-:W-:Y:S01]  /*2b00*/  IADD3.X R9, R117, UR7, R5, P1, P0 ;  /* 0x0000000775097c10 */ /* 0x000fe20008fe0405 */
[----:B------:R-:W-:Y:S01]  /*2b10*/  IMAD.U32 R5, RZ, RZ, UR49 ;  /* 0x00000031ff057e24 */ /* 0x000fe2000f8e00ff */
[----:B------:R-:W-:Y:S01]  /*2b20*/  IADD3 R5, P1, P0, R102, UR44, R4 ;  /* 0x0000002c66057c10 */ /* 0x000fe2000f83e004 */
[----:B------:R-:W-:Y:S05]  /*2b30*/  IMAD.U32 R6, RZ, RZ, UR9 ;  /* 0x00000009ff067e24 */ /* 0x000fea000f8e00ff */
        /* <DEDUP_REMOVED lines=13> */
.L_x_1661:
[----:B------:R-:W-:Y:S05]  /*2c10*/  BSYNC B0 ;  /* 0x0000000000007941 */ /* 0x000fea0003800000 */
.L_x_1660:
        /* <DEDUP_REMOVED lines=14> */
[----:B------:R-:W-:Y:S01]  /*2d00*/  IADD3 R66, P0, R133, UR52, RZ ;  /* 0x0000003485427c10 */ /* 0x000fe2000ff1e0ff */
[----:B------:R-:W-:Y:S03]  /*2d10*/  BSSY B0, `(.L_x_1664) ;  /* 0x000003b000007945 */ /* 0x000fe60003800000 */
[----:B------:R-:W-:Y:S01]  /*2d20*/  IADD3.X R67, R129, UR42, RZ, P0, !PT ;  /* 0x0000002a81437c10 */ /* 0x000fe200087fe4ff */
        /* <DEDUP_REMOVED lines=57> */
.L_x_1665:
[----:B------:R-:W-:Y:S05]  /*30c0*/  BSYNC B0 ;  /* 0x0000000000007941 */ /* 0x000fea0003800000 */
.L_x_1664:
        /* <DEDUP_REMOVED lines=59> */
.L_x_1663:
[----:B------:R-:W-:Y:S05]  /*3480*/  BSYNC B1 ;  /* 0x0000000000017941 */ /* 0x000fea0003800000 */
.L_x_1662:
[----:B------:R-:W-:Y:S01]  /*3490*/  BSSY B1, `(.L_x_1666) ;  /* 0x000007a000017945 */ /* 0x000fe20003800000 */
[----:B------:R-:W-:-:S05]  /*34a0*/  @P3 BRA `(.L_x_1667) ;  /* 0x0000078000003947 */ /* 0x000fca0003800000 */
[----:B-1----:R-:W-:Y:S01]  /*34b0*/  IADD3 R40, P1, P0, R122, UR52, R32 ;  /* 0x000000347a287c10 */ /* 0x002fe2000f83e020 */
[----:B------:R-:W-:Y:S03]  /*34c0*/  BSSY B0, `(.L_x_1668) ;  /* 0x000003b000007945 */ /* 0x000fe60003800000 */
[----:B------:R-:W-:Y:S01]  /*34d0*/  IADD3.X R41, R131, UR42, R33, P1, P0 ;  /* 0x0000002a83297c10 */ /* 0x000fe20008fe0421 */
        /* <DEDUP_REMOVED lines=57> */
.L_x_1669:
[----:B------:R-:W-:Y:S05]  /*3870*/  BSYNC B0 ;  /* 0x0000000000007941 */ /* 0x000fea0003800000 */
.L_x_1668:
        /* <DEDUP_REMOVED lines=59> */
.L_x_1667:
[----:B------:R-:W-:Y:S05]  /*3c30*/  BSYNC B1 ;  /* 0x0000000000017941 */ /* 0x000fea0003800000 */
.L_x_1666:
[----:B------:R-:W-:Y:S01]  /*3c40*/  BSSY B1, `(.L_x_1670) ;  /* 0x000007a000017945 */ /* 0x000fe20003800000 */
[----:B------:R-:W-:-:S05]  /*3c50*/  @P6 BRA `(.L_x_1671) ;  /* 0x0000078000006947 */ /* 0x000fca0003800000 */
[----:B------:R-:W-:Y:S01]  /*3c60*/  IADD3 R31, P1, P0, R134, UR52, R32 ;  /* 0x00000034861f7c10 */ /* 0x000fe2000f83e020 */
[----:B------:R-:W-:Y:S03]  /*3c70*/  BSSY B0, `(.L_x_1672) ;  /* 0x000003b000007945 */ /* 0x000fe60003800000 */
[----:B-1----:R-:W-:Y:S01]  /*3c80*/  IADD3.X R38, R130, UR42, R33, P1, P0 ;  /* 0x0000002a82267c10 */ /* 0x002fe20008fe0421 */
        /* <DEDUP_REMOVED lines=57> */
.L_x_1673:
[----:B------:R-:W-:Y:S05]  /*4020*/  BSYNC B0 ;  /* 0x0000000000007941 */ /* 0x000fea0003800000 */
.L_x_1672:
        /* <DEDUP_REMOVED lines=59> */
.L_x_1671:
[----:B------:R-:W-:Y:S05]  /*43e0*/  BSYNC B1 ;  /* 0x0000000000017941 */ /* 0x000fea0003800000 */
.L_x_1670:
[----:B------:R-:W-:-:S05]  /*43f0*/  @P4 BRA `(.L_x_1674) ;  /* 0x000030d000004947 */ /* 0x000fca0003800000 */
[----:B-1----:R-:W-:Y:S01]  /*4400*/  IADD3 R26, P1, P0, R148, UR52, R32 ;  /* 0x00000034941a7c10 */ /* 0x002fe2000f83e020 */
[----:B------:R-:W-:Y:S03]  /*4410*/  BSSY B0, `(.L_x_1675) ;  /* 0x000003b000007945 */ /* 0x000fe60003800000 */
[----:B------:R-:W-:Y:S01]  /*4420*/  IADD3.X R27, R145, UR42, R33, P1, P0 ;  /* 0x0000002a911b7c10 */ /* 0x000fe20008fe0421 */
        /* <DEDUP_REMOVED lines=57> */
.L_x_1676:
[----:B------:R-:W-:Y:S05]  /*47c0*/  BSYNC B0 ;  /* 0x0000000000007941 */ /* 0x000fea0003800000 */
.L_x_1675:
        /* <DEDUP_REMOVED lines=60> */
.L_x_1653:
[----:B------:R-:W-:Y:S01]  /*4b90*/  ISETP.GE.AND P0, PT, R155, UR8, PT ;  /* 0x000000089b007c0c */ /* 0x000fe2000bf06270 */
[----:B------:R-:W-:Y:S01]  /*4ba0*/  CS2R R58, SRZ ;  /* 0x00000000003a7805 */ /* 0x000fe2000001ff00 */
[----:B------:R-:W-:Y:S01]  /*4bb0*/  CS2R R56, SRZ ;  /* 0x0000000000387805 */ /* 0x000fe2000001ff00 */
[----:B------:R-:W-:Y:S01]  /*4bc0*/  CS2R R18, SRZ ;  /* 0x0000000000127805 */ /* 0x000fe2000001ff00 */
[----:B------:R-:W-:Y:S01]  /*4bd0*/  ISETP.GE.OR P4, PT, R32, c[0x0][0x27c], P0 ;  /* 0x00009f0020007a0c */ /* 0x000fe20000786670 */
[----:B------:R-:W-:Y:S01]  /*4be0*/  IMAD.U32 R4, RZ, RZ, UR50 ;  /* 0x00000032ff047e24 */ /* 0x000fe2000f8e00ff */
[----:B------:R-:W-:Y:S01]  /*4bf0*/  CS2R R16, SRZ ;  /* 0x0000000000107805 */ /* 0x000fe2000001ff00 */
[----:B------:R-:W-:Y:S01]  /*4c00*/  IMAD.U32 R0, RZ, RZ, UR41 ;  /* 0x00000029ff007e24 */ /* 0x000fe2000f8e00ff */
        /* <DEDUP_REMOVED lines=9> */
[----:B------:R-:W-:Y:S01]  /*4ca0*/  @!P4 IADD3 R11, P1, P0, R100, UR46, R4 ;  /* 0x0000002e640bcc10 */ /* 0x000fe2000f83e004 */
[----:B------:R-:W-:Y:S01]  /*4cb0*/  IMAD.U32 R2, RZ, RZ, UR48 ;  /* 0x00000030ff027e24 */ /* 0x000fe2000f8e00ff */
[----:B------:R-:W-:Y:S01]  /*4cc0*/  CS2R R40, SRZ ;  /* 0x0000000000287805 */ /* 0x000fe2000001ff00 */
[----:B------:R-:W-:Y:S01]  /*4cd0*/  IMAD.U32 R5, RZ, RZ, UR51 ;  /* 0x00000033ff057e24 */ /* 0x000fe2000f8e00ff */
[----:B------:R-:W-:Y:S01]  /*4ce0*/  @!P4 IADD3.X R12, R115, UR7, R0, P1, P0 ;  /* 0x00000007730ccc10 */ /* 0x000fe20008fe0400 */
[----:B------:R-:W-:Y:S01]  /*4cf0*/  IMAD.U32 R0, RZ, RZ, UR9 ;  /* 0x00000009ff007e24 */ /* 0x000fe2000f8e00ff */
[----:B------:R-:W-:Y:S01]  /*4d00*/  @!P4 IADD3 R13, P1, P0, R98, UR44, R2 ;  /* 0x0000002c620dcc10 */ /* 0x000fe2000f83e002 */
[----:B------:R-:W-:Y:S01]  /*4d10*/  IMAD.U32 R3, RZ, RZ, UR49 ;  /* 0x00000031ff037e24 */ /* 0x000fe2000f8e00ff */
[----:B------:R-:W-:Y:S02]  /*4d20*/  BSSY B0, `(.L_x_1677) ;  /* 0x00000cd000007945 */ /* 0x000fe40003800000 */
[----:B------:R-:W-:Y:S02]  /*4d30*/  @!P4 IADD3.X R14, R114, UR34, R0, P1, P0 ;  /* 0x00000022720ecc10 */ /* 0x000fe40008fe0400 */
[----:B------:R-:W-:Y:S04]  /*4d40*/  ISETP.GE.AND P0, PT, R157, UR8, PT ;  /* 0x000000089d007c0c */ /* 0x000fe8000bf06270 */
[----:B------:R-:W-:Y:S11]  /*4d50*/  ISETP.GE.OR P3, PT, R32, c[0x0][0x27c], P0 ;  /* 0x00009f0020007a0c */ /* 0x000ff60000766670 */
[----:B------:R-:W-:Y:S02]  /*4d60*/  @!UPT UIADD3 URZ, URZ, URZ, URZ ;  /* 0x0000003f3f3ff290 */ /* 0x000fe4000fffe03f */
[----:B------:R-:W-:Y:S04]  /*4d70*/  @!P3 IADD3 R0, P1, P0, R100, UR39, R4 ;  /* 0x000000276400bc10 */ /* 0x000fe8000f83e004 */
[C---:B------:R-:W-:Y:S02]  /*4d80*/  @!P3 IADD3.X R5, R115.reuse, UR41, R163, P1, P0 ;  /* 0x000000297305bc10 */ /* 0x040fe40008fe04a3 */
[----:B------:R-:W-:Y:S04]  /*4d90*/  @!P3 IADD3 R3, P1, P0, R98, UR40, R2 ;  /* 0x000000286203bc10 */ /* 0x000fe8000f83e002 */
[----:B------:R-:W-:Y:S02]  /*4da0*/  @!P3 IADD3.X R6, R114, UR9, R161, P1, P0 ;  /* 0x000000097206bc10 */ /* 0x000fe40008fe04a1 */
[----:B------:R-:W-:Y:S04]  /*4db0*/  ISETP.GE.AND P0, PT, R156, UR8, PT ;  /* 0x000000089c007c0c */ /* 0x000fe8000bf06270 */
        /* <DEDUP_REMOVED lines=23> */
[----:B------:R-:W-:Y:S04]  /*4f30*/  ISETP.GE.AND P0, PT, R92, UR8, PT ;  /* 0x000000085c007c0c */ /* 0x000fe8000bf06270 */
[----:B------:R-:W-:Y:S01]  /*4f40*/  ISETP.GE.OR P0, PT, R32, c[0x0][0x27c], P0 ;  /* 0x00009f0020007a0c */ /* 0x000fe20000706670 */
[----:B------:R1:W4:Y:S08]  /*4f50*/  @!P4 LDG.E.128 R24, [R10.64] ;  /* 0x0000001c0a18c981 */ /* 0x000330000c1e1d00 */
[----:B------:R-:W4:Y:S01]  /*4f60*/  @!P4 LDG.E.128 R64, [R12.64] ;  /* 0x0000001c0c40c981 */ /* 0x000f22000c1e1d00 */
[----:B---3--:R-:W-:Y:S03]  /*4f70*/  CS2R R6, SRZ ;  /* 0x0000000000067805 */ /* 0x008fe6000001ff00 */
[----:B------:R-:W-:Y:S04]  /*4f80*/  @!P0 IADD3 R0, P1, R100, UR50, RZ ;  /* 0x0000003264008c10 */ /* 0x000fe8000ff3e0ff */
[----:B------:R-:W-:Y:S02]  /*4f90*/  @!P0 IADD3.X R2, R115, UR41, RZ, P1, !PT ;  /* 0x0000002973028c10 */ /* 0x000fe40008ffe4ff */
[C---:B------:R-:W-:Y:S04]  /*4fa0*/  @!P0 LEA R14, P1, R0.reuse, c[0x0][0x270], 0x1 ;  /* 0x00009c00000e8a11 */ /* 0x040fe800078208ff */
[----:B------:R-:W-:Y:S02]  /*4fb0*/  @!P0 LEA.HI.X R15, R0, c[0x0][0x274], R2, 0x1, P1 ;  /* 0x00009d00000f8a11 */ /* 0x000fe400008f0c02 */
[----:B------:R-:W-:Y:S03]  /*4fc0*/  @!P0 IADD3 R0, P1, R98, UR48, RZ ;  /* 0x0000003062008c10 */ /* 0x000fe6000ff3e0ff */
[----:B------:R3:W5:Y:S01]  /*4fd0*/  @!P0 LDG.E.128 R4, [R14.64] ;  /* 0x0000001c0e048981 */ /* 0x000762000c1e1d00 */
[----:B------:R-:W-:Y:S02]  /*4fe0*/  @!P0 IADD3.X R3, R114, UR9, RZ, P1, !PT ;  /* 0x0000000972038c10 */ /* 0x000fe40008ffe4ff */
[C---:B------:R-:W-:Y:S04]  /*4ff0*/  @!P0 LEA R2, P1, R0.reuse, c[0x0][0x288], 0x1 ;  /* 0x0000a20000028a11 */ /* 0x040fe800078208ff */
[----:B------:R-:W-:Y:S02]  /*5000*/  @!P0 LEA.HI.X R3, R0, c[0x0][0x28c], R3, 0x1, P1 ;  /* 0x0000a30000038a11 */ /* 0x000fe400008f0c03 */
[----:B------:R-:W-:Y:S03]  /*5010*/  ISETP.GE.OR P1, PT, R92, UR8, P5 ;  /* 0x000000085c007c0c */ /* 0x000fe6000af26670 */
        /* <DEDUP_REMOVED lines=39> */
[----:B---3--:R-:W-:Y:S01]  /*5290*/  IADD3 R0, P1, R164, UR52, RZ ;  /* 0x00000034a4007c10 */ /* 0x008fe2000ff3e0ff */
[----:B------:R-:W1:Y:S01]  /*52a0*/  LDS.128 R12, [R138+0x4100] ;  /* 0x004100008a0c7984 */ /* 0x000e620000000c00 */
[----:B-----5:R-:W-:Y:S01]  /*52b0*/  @!P0 SHF.R.U64 R38, R40, 0x10, R41 ;  /* 0x0000001028268819 */ /* 0x020fe20000001229 */
[----:B------:R-:W-:Y:S01]  /*52c0*/  IMAD.MOV.U32 R9, RZ, RZ, R5 ;  /* 0x000000ffff097224 */ /* 0x000fe200078e0005 */
[----:B------:R-:W-:Y:S01]  /*52d0*/  IADD3.X R2, R132, UR42, RZ, P1, !PT ;  /* 0x0000002a84027c10 */ /* 0x000fe20008ffe4ff */
[----:B------:R-:W-:Y:S01]  /*52e0*/  IMAD.MOV.U32 R45, RZ, RZ, R43 ;  /* 0x000000ffff2d7224 */ /* 0x000fe200078e002b */
[----:B------:R-:W-:Y:S01]  /*52f0*/  IADD3 R3, P2, P1, R88, R0, R109 ;  /* 0x0000000058037210 */ /* 0x000fe2000795e06d */
[----:B------:R-:W-:Y:S01]  /*5300*/  IMAD.MOV.U32 R39, RZ, RZ, R40 ;  /* 0x000000ffff277224 */ /* 0x000fe200078e0028 */
[----:B------:R-:W-:Y:S01]  /*5310*/  MOV R40, R42 ;  /* 0x0000002a00287202 */ /* 0x000fe20000000f00 */
[----:B------:R-:W2:Y:S01]  /*5320*/  LDS.128 R52, [R143+0x4100] ;  /* 0x004100008f347984 */ /* 0x000ea20000000c00 */
[----:B------:R-:W-:Y:S01]  /*5330*/  IADD3.X R8, R90, R2, R119, P2, P1 ;  /* 0x000000025a087210 */ /* 0x000fe200017e2477 */
[----:B------:R-:W-:Y:S01]  /*5340*/  IMAD.MOV.U32 R44, RZ, RZ, R41 ;  /* 0x000000ffff2c7224 */ /* 0x000fe200078e0029 */
[----:B------:R-:W-:Y:S01]  /*5350*/  ISETP.GE.AND P1, PT, R91, c[0x0][0x1d4], PT ;  /* 0x000075005b007a0c */ /* 0x000fe20003f26270 */
[----:B------:R-:W-:Y:S01]  /*5360*/  IMAD.MOV.U32 R10, RZ, RZ, R7 ;  /* 0x000000ffff0a7224 */ /* 0x000fe200078e0007 */
[----:B------:R-:W-:Y:S02]  /*5370*/  @!P0 SHF.R.U32.HI R41, RZ, 0x10, R41 ;  /* 0x00000010ff298819 */ /* 0x000fe40000011629 */
[----:B------:R-:W-:Y:S02]  /*5380*/  @!P0 PRMT R39, R39, 0x5410, R38 ;  /* 0x0000541027278816 */ /* 0x000fe40000000026 */
[----:B------:R-:W-:Y:S02]  /*5390*/  @!P0 PRMT R38, R44, 0x5410, R41 ;  /* 0x000054102c268816 */ /* 0x000fe40000000029 */
[--C-:B------:R-:W-:Y:S02]  /*53a0*/  @!P0 SHF.R.U64 R42, R42, 0x10, R43.reuse ;  /* 0x000000102a2a8819 */ /* 0x100fe4000000122b */
[----:B------:R-:W-:Y:S02]  /*53b0*/  @!P0 SHF.R.U32.HI R43, RZ, 0x10, R43 ;  /* 0x00000010ff2b8819 */ /* 0x000fe4000001162b */
[----:B------:R-:W-:Y:S02]  /*53c0*/  @!P0 PRMT R46, R40, 0x5410, R42 ;  /* 0x00005410282e8816 */ /* 0x000fe4000000002a */
[----:B------:R-:W-:Y:S02]  /*53d0*/  @!P1 IADD3 R0, P3, P2, R88, R0, R91 ;  /* 0x0000000058009210 */ /* 0x000fe40007a7e05b */
[----:B------:R-:W-:Y:S02]  /*53e0*/  @!P0 PRMT R50, R45, 0x5410, R43 ;  /* 0x000054102d328816 */ /* 0x000fe4000000002b */
[----:B------:R-:W-:Y:S02]  /*53f0*/  @!P1 IADD3.X R2, R90, R2, R118, P3, P2 ;  /* 0x000000025a029210 */ /* 0x000fe40001fe4476 */
[C---:B------:R-:W-:Y:S02]  /*5400*/  LEA R80, P2, R3.reuse, c[0x0][0x1c8], 0x1 ;  /* 0x0000720003507a11 */ /* 0x040fe400078408ff */
[----:B------:R-:W-:Y:S02]  /*5410*/  @!P0 SHF.L.U32 R40, R38, 0x10, RZ ;  /* 0x0000001026288819 */ /* 0x000fe400000006ff */
        /* <DEDUP_REMOVED lines=15> */
[----:B------:R-:W-:Y:S01]  /*5510*/  @!P0 SHF.L.U32 R0, R12, 0x10, RZ ;  /* 0x000000100c008819 */ /* 0x000fe200000006ff */
[----:B------:R-:W-:Y:S01]  /*5520*/  @!P0 IMAD.U32 R49, R55, 0x10000, RZ ;  /* 0x0001000037318824 */ /* 0x000fe200078e00ff */
[----:B------:R-:W-:Y:S02]  /*5530*/  @!P0 SHF.R.U32.HI R2, RZ, 0x10, R5 ;  /* 0x00000010ff028819 */ /* 0x000fe40000011605 */
[----:B------:R-:W-:Y:S01]  /*5540*/  @!P0 PRMT R8, R6, 0x5410, R8 ;  /* 0x0000541006088816 */ /* 0x000fe20000000008 */
[----:B------:R-:W-:Y:S01]  /*5550*/  @!P0 IMAD.U32 R6, R39, 0x10000, RZ ;  /* 0x0001000027068824 */ /* 0x000fe200078e00ff */
[----:B------:R-:W-:Y:S01]  /*5560*/  @!P0 PRMT R5, R9, 0x5410, R2 ;  /* 0x0000541009058816 */ /* 0x000fe20000000002 */
[C---:B------:R-:W-:Y:S01]  /*5570*/  @!P0 IMAD.U32 R2, R7.reuse, 0x10000, RZ ;  /* 0x0001000007028824 */ /* 0x040fe200078e00ff */
[----:B------:R-:W-:Y:S01]  /*5580*/  @!P0 LOP3.LUT R7, R7, 0xffff0000, RZ, 0xc0, !PT ;  /* 0xffff000007078812 */ /* 0x000fe200078ec0ff */
[----:B------:R-:W-:Y:S02]  /*5590*/  @!P0 IMAD.U32 R9, R52, 0x10000, RZ ;  /* 0x0001000034098824 */ /* 0x000fe400078e00ff */
[C---:B------:R-:W-:Y:S02]  /*55a0*/  @!P0 FMUL.FTZ R42, R0.reuse, R6 ;  /* 0x00000006002a8220 */ /* 0x040fe40000410000 */
[-C--:B------:R-:W-:Y:S02]  /*55b0*/  @!P0 FMUL.FTZ R0, R0, R2.reuse ;  /* 0x0000000200008220 */ /* 0x080fe40000410000 */
[C---:B------:R-:W-:Y:S01]  /*55c0*/  @!P0 IMAD.U32 R4, R5.reuse, 0x10000, RZ ;  /* 0x0001000005048824 */ /* 0x040fe200078e00ff */
[----:B------:R-:W-:Y:S01]  /*55d0*/  @!P0 LOP3.LUT R5, R5, 0xffff0000, RZ, 0xc0, !PT ;  /* 0xffff000005058812 */ /* 0x000fe200078ec0ff */
        /* <DEDUP_REMOVED lines=8> */
[CC--:B------:R-:W-:Y:S01]  /*5660*/  @!P0 FMUL.FTZ R4, R2.reuse, R5.reuse ;  /* 0x0000000502048220 */ /* 0x0c0fe20000410000 */
[----:B------:R-:W-:Y:S01]  /*5670*/  @!P0 LOP3.LUT R43, R53, 0xffff0000, RZ, 0xc0, !PT ;  /* 0xffff0000352b8812 */ /* 0x000fe200078ec0ff */
[----:B------:R-:W-:Y:S01]  /*5680*/  @!P0 FMUL.FTZ R9, R2, R42 ;  /* 0x0000002a02098220 */ /* 0x000fe20000410000 */
[----:B------:R-:W-:Y:S01]  /*5690*/  @!P0 LOP3.LUT R39, R52, 0xffff0000, RZ, 0xc0, !PT ;  /* 0xffff000034278812 */ /* 0x000fe200078ec0ff */
[----:B------:R-:W-:Y:S02]  /*56a0*/  @!P0 FMUL.FTZ R44, R6, R38 ;  /* 0x00000026062c8220 */ /* 0x000fe40000410000 */
        /* <DEDUP_REMOVED lines=29> */
[----:B------:R-:W-:Y:S02]  /*5880*/  @!P0 FFMA.FTZ R4, R42, R43, R4 ;  /* 0x0000002b2a048223 */ /* 0x000fe40000010004 */
        /* <DEDUP_REMOVED lines=22> */
.L_x_1678:
[----:B---3--:R-:W-:Y:S05]  /*59f0*/  BSYNC B0 ;  /* 0x0000000000007941 */ /* 0x008fea0003800000 */
.L_x_1677:
[----:B------:R-:W-:Y:S01]  /*5a00*/  ISETP.GE.OR P1, PT, R157, UR8, P5 ;  /* 0x000000089d007c0c */ /* 0x000fe2000af26670 */
[----:B------:R-:W-:Y:S01]  /*5a10*/  @!UPT UIADD3 URZ, URZ, URZ, URZ ;  /* 0x0000003f3f3ff290 */ /* 0x000fe2000fffe03f */
[----:B------:R-:W-:Y:S11]  /*5a20*/  BSSY B0, `(.L_x_1679) ;  /* 0x0000071000007945 */ /* 0x000ff60003800000 */
[----:B------:R-:W-:-:S05]  /*5a30*/  @P1 BRA `(.L_x_1680) ;  /* 0x000006f000001947 */ /* 0x000fca0003800000 */
[----:B------:R-:W-:Y:S01]  /*5a40*/  IADD3 R0, P1, R170, UR52, RZ ;  /* 0x00000034aa007c10 */ /* 0x000fe2000ff3e0ff */
[----:B-1----:R-:W1:Y:S01]  /*5a50*/  LDS.128 R12, [R137+0x4100] ;  /* 0x00410000890c7984 */ /* 0x002e620000000c00 */
[----:B-----5:R-:W-:Y:S02]  /*5a60*/  @!P0 SHF.R.U64 R5, R56, 0x10, R57 ;  /* 0x0000001038058819 */ /* 0x020fe40000001239 */
[----:B------:R-:W-:Y:S02]  /*5a70*/  IADD3.X R2, R147, UR42, RZ, P1, !PT ;  /* 0x0000002a93027c10 */ /* 0x000fe40008ffe4ff */
[----:B------:R-:W-:Y:S02]  /*5a80*/  IADD3 R3, P2, P1, R88, R0, R109 ;  /* 0x0000000058037210 */ /* 0x000fe4000795e06d */
[----:B------:R-:W-:Y:S01]  /*5a90*/  @!P0 SHF.R.U64 R8, R58, 0x10, R59 ;  /* 0x000000103a088819 */ /* 0x000fe2000000123b */
[----:B------:R-:W2:Y:S01]  /*5aa0*/  LDS.128 R48, [R142+0x4100] ;  /* 0x004100008e307984 */ /* 0x000ea20000000c00 */
[----:B------:R-:W-:Y:S02]  /*5ab0*/  IADD3.X R4, R90, R2, R119, P2, P1 ;  /* 0x000000025a047210 */ /* 0x000fe400017e2477 */
[----:B------:R-:W-:Y:S02]  /*5ac0*/  ISETP.GE.AND P1, PT, R91, c[0x0][0x1d4], PT ;  /* 0x000075005b007a0c */ /* 0x000fe40003f26270 */
[C---:B------:R-:W-:Y:S02]  /*5ad0*/  @!P0 PRMT R40, R69.reuse, 0x5432, R8 ;  /* 0x0000543245288816 */ /* 0x040fe40000000008 */
[----:B------:R-:W-:Y:S02]  /*5ae0*/  @!P0 SHF.R.U32.HI R6, RZ, 0x10, R57 ;  /* 0x00000010ff068819 */ /* 0x000fe40000011639 */
[----:B------:R-:W-:Y:S04]  /*5af0*/  @!P0 SHF.R.U32.HI R9, RZ, 0x10, R59 ;  /* 0x00000010ff098819 */ /* 0x000fe8000001163b */
[----:B------:R-:W-:Y:S03]  /*5b00*/  @!P0 PRMT R38, R69, 0x5410, R9 ;  /* 0x0000541045268816 */ /* 0x000fe60000000009 */
[----:B------:R-:W-:Y:S02]  /*5b10*/  @!P1 IADD3 R0, P3, P2, R88, R0, R91 ;  /* 0x0000000058009210 */ /* 0x000fe40007a7e05b */
[C---:B------:R-:W-:Y:S01]  /*5b20*/  @!P0 IMAD.U32 R42, R38.reuse, 0x10000, RZ ;  /* 0x00010000262a8824 */ /* 0x040fe200078e00ff */
[----:B------:R-:W-:Y:S02]  /*5b30*/  @!P0 LOP3.LUT R44, R38, 0xffff0000, RZ, 0xc0, !PT ;  /* 0xffff0000262c8812 */ /* 0x000fe400078ec0ff */
        /* <DEDUP_REMOVED lines=16> */
[----:B------:R-:W-:Y:S01]  /*5c40*/  @!P0 SHF.R.U32.HI R2, RZ, 0x10, R17 ;  /* 0x00000010ff028819 */ /* 0x000fe20000011611 */
[----:B------:R-:W-:Y:S01]  /*5c50*/  @!P0 IMAD.U32 R43, R51, 0x10000, RZ ;  /* 0x00010000332b8824 */ /* 0x000fe200078e00ff */
        /* <DEDUP_REMOVED lines=8> */
[-C--:B------:R-:W-:Y:S01]  /*5ce0*/  @!P0 FMUL.FTZ R0, R0, R2.reuse ;  /* 0x0000000200008220 */ /* 0x080fe20000410000 */
[----:B------:R-:W-:Y:S01]  /*5cf0*/  @!P0 SHF.L.U32 R4, R5, 0x10, RZ ;  /* 0x0000001005048819 */ /* 0x000fe200000006ff */
[C---:B------:R-:W-:Y:S01]  /*5d00*/  @!P0 IMAD.U32 R17, R19.reuse, 0x10000, RZ ;  /* 0x0001000013118824 */ /* 0x040fe200078e00ff */
[----:B------:R-:W-:Y:S01]  /*5d10*/  @!P0 LOP3.LUT R19, R19, 0xffff0000, RZ, 0xc0, !PT ;  /* 0xffff000013138812 */ /* 0x000fe200078ec0ff */
[----:B------:R-:W-:Y:S01]  /*5d20*/  @!P0 FFMA.FTZ R59, R8, R2, -R11 ;  /* 0x00000002083b8223 */ /* 0x000fe2000001080b */
[----:B------:R-:W-:Y:S01]  /*5d30*/  @!P0 LOP3.LUT R2, R13, 0xffff0000, RZ, 0xc0, !PT ;  /* 0xffff00000d028812 */ /* 0x000fe200078ec0ff */
[----:B------:R-:W-:Y:S01]  /*5d40*/  @!P0 FFMA.FTZ R0, R6, R8, R0 ;  /* 0x0000000806008223 */ /* 0x000fe20000010000 */
        /* <DEDUP_REMOVED lines=9> */
[----:B------:R-:W-:Y:S02]  /*5de0*/  @!P0 FMUL.FTZ R8, R2, R19 ;  /* 0x0000001302088220 */ /* 0x000fe40000410000 */
[----:B------:R-:W-:Y:S02]  /*5df0*/  @!P0 FFMA.FTZ R56, R16, R7, -R39 ;  /* 0x0000000710388223 */ /* 0x000fe40000010827 */
[----:B------:R-:W-:Y:S02]  /*5e00*/  @!P0 FMUL.FTZ R4, R2, R5 ;  /* 0x0000000502048220 */ /* 0x000fe40000410000 */
[----:B------:R-:W-:Y:S01]  /*5e10*/  @!P0 FMUL.FTZ R2, R6, R7 ;  /* 0x0000000706028220 */ /* 0x000fe20000410000 */
[C---:B------:R-:W-:Y:S01]  /*5e20*/  @!P0 LOP3.LUT R6, R15.reuse, 0xffff0000, RZ, 0xc0, !PT ;  /* 0xffff00000f068812 */ /* 0x040fe200078ec0ff */
[----:B------:R-:W-:Y:S02]  /*5e30*/  @!P0 IMAD.U32 R7, R15, 0x10000, RZ ;  /* 0x000100000f078824 */ /* 0x000fe400078e00ff */
[----:B------:R-:W-:Y:S01]  /*5e40*/  @!P0 FFMA.FTZ R57, R31, R5, -R8 ;  /* 0x000000051f398223 */ /* 0x000fe20000010808 */
[----:B------:R-:W-:Y:S01]  /*5e50*/  @!P0 SHF.L.U32 R5, R9, 0x10, RZ ;  /* 0x0000001009058819 */ /* 0x000fe200000006ff */
[----:B------:R-:W-:Y:S01]  /*5e60*/  @!P0 FMUL.FTZ R8, R7, R42 ;  /* 0x0000002a07088220 */ /* 0x000fe20000410000 */
[----:B------:R-:W-:Y:S01]  /*5e70*/  @!P0 LOP3.LUT R9, R9, 0xffff0000, RZ, 0xc0, !PT ;  /* 0xffff000009098812 */ /* 0x000fe200078ec0ff */
[C---:B------:R-:W-:Y:S02]  /*5e80*/  @!P0 FMUL.FTZ R38, R6.reuse, R44 ;  /* 0x0000002c06268220 */ /* 0x040fe40000410000 */
[----:B------:R-:W-:Y:S02]  /*5e90*/  @!P0 FFMA.FTZ R53, R43, R5, -R8 ;  /* 0x000000052b358223 */ /* 0x000fe40000010808 */
[-C--:B------:R-:W-:Y:S02]  /*5ea0*/  @!P0 FMUL.FTZ R8, R6, R9.reuse ;  /* 0x0000000906088220 */ /* 0x080fe40000410000 */
[----:B------:R-:W-:Y:S01]  /*5eb0*/  @!P0 FFMA.FTZ R52, R45, R9, -R38 ;  /* 0x000000092d348223 */ /* 0x000fe20000010826 */
[----:B------:R-:W-:Y:S01]  /*5ec0*/  @!P0 LOP3.LUT R9, R14, 0xffff0000, RZ, 0xc0, !PT ;  /* 0xffff00000e098812 */ /* 0x000fe200078ec0ff */
[C---:B------:R-:W-:Y:S01]  /*5ed0*/  @!P0 IMAD.U32 R38, R40.reuse, 0x10000, RZ ;  /* 0x0001000028268824 */ /* 0x040fe200078e00ff */
[----:B------:R-:W-:Y:S01]  /*5ee0*/  @!P0 LOP3.LUT R40, R40, 0xffff0000, RZ, 0xc0, !PT ;  /* 0xffff000028288812 */ /* 0x000fe200078ec0ff */
[----:B------:R-:W-:Y:S02]  /*5ef0*/  @!P0 FMUL.FTZ R7, R7, R5 ;  /* 0x0000000507078220 */ /* 0x000fe40000410000 */
[----:B------:R-:W-:Y:S02]  /*5f00*/  @!P0 IMAD.U32 R5, R14, 0x10000, RZ ;  /* 0x000100000e058824 */ /* 0x000fe400078e00ff */
        /* <DEDUP_REMOVED lines=15> */
[----:B------:R-:W-:Y:S01]  /*6000*/  @!P0 FFMA.FTZ R4, R19, R31, R4 ;  /* 0x0000001f13048223 */ /* 0x000fe20000010004 */
[----:B------:R-:W-:Y:S01]  /*6010*/  @!P0 MOV R48, R9 ;  /* 0x0000000900308202 */ /* 0x000fe20000000f00 */
        /* <DEDUP_REMOVED lines=17> */
.L_x_1680:
[----:B------:R-:W-:Y:S05]  /*6130*/  BSYNC B0 ;  /* 0x0000000000007941 */ /* 0x000fea0003800000 */
.L_x_1679:
        /* <DEDUP_REMOVED lines=9> */
[----:B------:R-:W-:Y:S01]  /*61d0*/  @!P0 PRMT R16, R70, 0x5410, R5 ;  /* 0x0000541046108816 */ /* 0x000fe20000000005 */
[----:B------:R-:W2:Y:S01]  /*61e0*/  LDS.128 R40, [R141+0x4100] ;  /* 0x004100008d287984 */ /* 0x000ea20000000c00 */
[----:B------:R-:W-:Y:S02]  /*61f0*/  IADD3.X R4, R90, R2, R119, P2, P1 ;  /* 0x000000025a047210 */ /* 0x000fe400017e2477 */
[----:B------:R-:W-:Y:S02]  /*6200*/  ISETP.GE.AND P1, PT, R91, c[0x0][0x1d4], PT ;  /* 0x000075005b007a0c */ /* 0x000fe40003f26270 */
[----:B------:R-:W-:Y:S02]  /*6210*/  @!P0 SHF.R.U32.HI R8, RZ, 0x10, R63 ;  /* 0x00000010ff088819 */ /* 0x000fe4000001163f */
[----:B------:R-:W-:Y:S02]  /*6220*/  @!P0 SHF.R.U32.HI R6, RZ, 0x10, R61 ;  /* 0x00000010ff068819 */ /* 0x000fe4000001163d */
[----:B------:R-:W-:Y:S02]  /*6230*/  @!P0 SHF.R.U64 R10, R62, 0x10, R63 ;  /* 0x000000103e0a8819 */ /* 0x000fe4000000123f */
[----:B------:R-:W-:Y:S01]  /*6240*/  @!P0 PRMT R11, R70, 0x5432, R6 ;  /* 0x00005432460b8816 */ /* 0x000fe20000000006 */
[----:B------:R-:W-:Y:S04]  /*6250*/  @!P0 IMAD.U32 R6, R16, 0x10000, RZ ;  /* 0x0001000010068824 */ /* 0x000fe800078e00ff */
        /* <DEDUP_REMOVED lines=29> */
[----:B------:R-:W-:Y:S01]  /*6430*/  @!P0 PRMT R10, R35, 0x5432, R3 ;  /* 0x00005432230a8816 */ /* 0x000fe20000000003 */
[----:B------:R-:W-:Y:S01]  /*6440*/  @!P0 IMAD.U32 R3, R13, 0x10000, RZ ;  /* 0x000100000d038824 */ /* 0x000fe200078e00ff */
[----:B------:R-:W-:Y:S01]  /*6450*/  @!P0 PRMT R9, R35, 0x5410, R4 ;  /* 0x0000541023098816 */ /* 0x000fe20000000004 */
[----:B------:R-:W-:Y:S01]  /*6460*/  @!P0 IMAD.U32 R35, R43, 0x10000, RZ ;  /* 0x000100002b238824 */ /* 0x000fe200078e00ff */
[----:B------:R-:W-:Y:S01]  /*6470*/  @!P0 LOP3.LUT R19, R11, 0xffff0000, RZ, 0xc0, !PT ;  /* 0xffff00000b138812 */ /* 0x000fe200078ec0ff */
[----:B------:R-:W-:Y:S01]  /*6480*/  @!P0 FMUL.FTZ R20, R3, R17 ;  /* 0x0000001103148220 */ /* 0x000fe20000410000 */
[----:B------:R-:W-:Y:S02]  /*6490*/  @!P0 LOP3.LUT R11, R16, 0xffff0000, RZ, 0xc0, !PT ;  /* 0xffff0000100b8812 */ /* 0x000fe400078ec0ff */
[----:B------:R-:W-:Y:S01]  /*64a0*/  @!P0 LOP3.LUT R16, R40, 0xffff0000, RZ, 0xc0, !PT ;  /* 0xffff000028108812 */ /* 0x000fe200078ec0ff */
[----:B------:R-:W-:Y:S01]  /*64b0*/  @!P0 FMUL.FTZ R8, R2, R19 ;  /* 0x0000001302088220 */ /* 0x000fe20000410000 */
[C---:B------:R-:W-:Y:S01]  /*64c0*/  @!P0 SHF.L.U32 R4, R5.reuse, 0x10, RZ ;  /* 0x0000001005048819 */ /* 0x040fe200000006ff */
[----:B------:R-:W-:Y:S01]  /*64d0*/  @!P0 FMUL.FTZ R22, R6, R11 ;  /* 0x0000000b06168220 */ /* 0x000fe20000410000 */
[----:B------:R-:W-:Y:S02]  /*64e0*/  @!P0 LOP3.LUT R5, R5, 0xffff0000, RZ, 0xc0, !PT ;  /* 0xffff000005058812 */ /* 0x000fe400078ec0ff */
[----:B------:R-:W-:Y:S01]  /*64f0*/  @!P0 LOP3.LUT R38, R21, 0xffff0000, RZ, 0xc0, !PT ;  /* 0xffff000015268812 */ /* 0x000fe200078ec0ff */
[-C--:B------:R-:W-:Y:S01]  /*6500*/  @!P0 FFMA.FTZ R54, R18, R4.reuse, -R20 ;  /* 0x0000000412368223 */ /* 0x080fe20000010814 */
[----:B------:R-:W-:Y:S01]  /*6510*/  @!P0 LOP3.LUT R20, R41, 0xffff0000, RZ, 0xc0, !PT ;  /* 0xffff000029148812 */ /* 0x000fe200078ec0ff */
[----:B------:R-:W-:Y:S02]  /*6520*/  @!P0 FMUL.FTZ R3, R3, R4 ;  /* 0x0000000403038220 */ /* 0x000fe40000410000 */
[----:B------:R-:W-:Y:S02]  /*6530*/  @!P0 FMUL.FTZ R4, R2, R5 ;  /* 0x0000000502048220 */ /* 0x000fe40000410000 */
[-C--:B------:R-:W-:Y:S01]  /*6540*/  @!P0 FMUL.FTZ R2, R6, R7.reuse ;  /* 0x0000000706028220 */ /* 0x080fe20000410000 */
[C---:B------:R-:W-:Y:S01]  /*6550*/  @!P0 LOP3.LUT R6, R15.reuse, 0xffff0000, RZ, 0xc0, !PT ;  /* 0xffff00000f068812 */ /* 0x040fe200078ec0ff */
[----:B------:R-:W-:Y:S02]  /*6560*/  @!P0 FFMA.FTZ R48, R16, R7, -R22 ;  /* 0x0000000710308223 */ /* 0x000fe40000010816 */
        /* <DEDUP_REMOVED lines=9> */
[C---:B------:R-:W-:Y:S01]  /*6600*/  @!P0 LOP3.LUT R9, R14.reuse, 0xffff0000, RZ, 0xc0, !PT ;  /* 0xffff00000e098812 */ /* 0x040fe200078ec0ff */
        /* <DEDUP_REMOVED lines=38> */
.L_x_1682:
[----:B------:R-:W-:Y:S05]  /*6870*/  BSYNC B0 ;  /* 0x0000000000007941 */ /* 0x000fea0003800000 */
.L_x_1681:
[----:B-1----:R-:W-:Y:S04]  /*6880*/  IADD3 R54, P1, R166, UR52, RZ ;  /* 0x00000034a6367c10 */ /* 0x002fe8000ff3e0ff */
[----:B------:R-:W-:Y:S02]  /*6890*/  IADD3.X R55, R144, UR42, RZ, P1, !PT ;  /* 0x0000002a90377c10 */ /* 0x000fe40008ffe4ff */
[----:B------:R-:W-:Y:S11]  /*68a0*/  ISETP.GE.OR P1, PT, R155, UR8, P5 ;  /* 0x000000089b007c0c */ /* 0x000ff6000af26670 */
[----:B------:R-:W-:Y:S02]  /*68b0*/  @!UPT UIADD3 URZ, URZ, URZ, URZ ;  /* 0x0000003f3f3ff290 */ /* 0x000fe4000fffe03f */
[----:B------:R-:W-:-:S05]  /*68c0*/  @P1 BRA `(.L_x_1674) ;  /* 0x00000c0000001947 */ /* 0x000fca0003800000 */
[----:B-----5:R-:W-:Y:S01]  /*68d0*/  @!P0 SHF.R.U32.HI R5, RZ, 0x10, R65 ;  /* 0x00000010ff058819 */ /* 0x020fe20000011641 */
[----:B------:R-:W1:Y:S01]  /*68e0*/  LDS.128 R12, [R135+0x4100] ;  /* 0x00410000870c7984 */ /* 0x000e620000000c00 */
[--C-:B------:R-:W-:Y:S02]  /*68f0*/  @!P0 SHF.R.U32.HI R0, RZ, 0x10, R25.reuse ;  /* 0x00000010ff008819 */ /* 0x100fe40000011619 */
[----:B------:R-:W-:Y:S02]  /*6900*/  @!P0 SHF.R.U64 R2, R24, 0x10, R25 ;  /* 0x0000001018028819 */ /* 0x000fe40000001219 */
[----:B------:R-:W-:Y:S02]  /*6910*/  @!P0 PRMT R24, R72, 0x5410, R5 ;  /* 0x0000541048188816 */ /* 0x000fe40000000005 */
[----:B------:R-:W-:Y:S01]  /*6920*/  IADD3 R10, P2, P1, R88, R54, R109 ;  /* 0x00000036580a7210 */ /* 0x000fe2000795e06d */
[----:B------:R-:W2:Y:S01]  /*6930*/  LDS.128 R40, [R140+0x4100] ;  /* 0x004100008c287984 */ /* 0x000ea20000000c00 */
[----:B------:R-:W-:Y:S01]  /*6940*/  @!P0 SHF.R.U32.HI R4, RZ, 0x10, R27 ;  /* 0x00000010ff048819 */ /* 0x000fe2000001161b */
[----:B------:R-:W-:Y:S01]  /*6950*/  @!P0 IMAD.U32 R22, R24, 0x10000, RZ ;  /* 0x0001000018168824 */ /* 0x000fe200078e00ff */
[----:B------:R-:W-:Y:S02]  /*6960*/  IADD3.X R11, R90, R55, R119, P2, P1 ;  /* 0x000000375a0b7210 */ /* 0x000fe400017e2477 */
[----:B------:R-:W-:Y:S02]  /*6970*/  LEA R48, P1, R10, c[0x0][0x1c8], 0x1 ;  /* 0x000072000a307a11 */ /* 0x000fe400078208ff */
[----:B------:R-:W-:Y:S02]  /*6980*/  @!P0 SHF.R.U64 R3, R26, 0x10, R27 ;  /* 0x000000101a038819 */ /* 0x000fe4000000121b */
[----:B------:R-:W-:Y:S02]  /*6990*/  LEA.HI.X R49, R10, c[0x0][0x1cc], R11, 0x1, P1 ;  /* 0x000073000a317a11 */ /* 0x000fe400008f0c0b */
[C---:B------:R-:W-:Y:S02]  /*69a0*/  @!P0 PRMT R0, R36.reuse, 0x5410, R0 ;  /* 0x0000541024008816 */ /* 0x040fe40000000000 */
[----:B------:R-:W-:Y:S02]  /*69b0*/  @!P0 PRMT R6, R36, 0x5432, R2 ;  /* 0x0000543224068816 */ /* 0x000fe40000000002 */
[C---:B------:R-:W-:Y:S02]  /*69c0*/  @!P0 SHF.L.U32 R2, R0.reuse, 0x10, RZ ;  /* 0x0000001000028819 */ /* 0x040fe400000006ff */
[----:B------:R-:W-:Y:S02]  /*69d0*/  @!P0 LOP3.LUT R0, R0, 0xffff0000, RZ, 0xc0, !PT ;  /* 0xffff000000008812 */ /* 0x000fe400078ec0ff */
[----:B------:R-:W-:Y:S02]  /*69e0*/  @!P0 PRMT R17, R37, 0x5432, R3 ;  /* 0x0000543225118816 */ /* 0x000fe40000000003 */
[----:B------:R-:W-:Y:S02]  /*69f0*/  @!P0 LOP3.LUT R24, R24, 0xffff0000, RZ, 0xc0, !PT ;  /* 0xffff000018188812 */ /* 0x000fe400078ec0ff */
[--C-:B------:R-:W-:Y:S02]  /*6a00*/  @!P0 SHF.R.U32.HI R8, RZ, 0x10, R67.reuse ;  /* 0x00000010ff088819 */ /* 0x100fe40000011643 */
[----:B------:R-:W-:Y:S02]  /*6a10*/  @!P0 SHF.R.U64 R7, R66, 0x10, R67 ;  /* 0x0000001042078819 */ /* 0x000fe40000001243 */
[C---:B------:R-:W-:Y:S02]  /*6a20*/  @!P0 PRMT R9, R73.reuse, 0x5410, R8 ;  /* 0x0000541049098816 */ /* 0x040fe40000000008 */
[----:B------:R-:W-:Y:S02]  /*6a30*/  @!P0 PRMT R31, R73, 0x5432, R7 ;  /* 0x00005432491f8816 */ /* 0x000fe40000000007 */
[----:B------:R-:W-:Y:S01]  /*6a40*/  @!P0 PRMT R7, R37, 0x5410, R4 ;  /* 0x0000541025078816 */ /* 0x000fe20000000004 */
[----:B-1----:R-:W-:Y:S01]  /*6a50*/  @!P0 IMAD.U32 R3, R13, 0x10000, RZ ;  /* 0x000100000d038824 */ /* 0x002fe200078e00ff */
[----:B------:R-:W-:Y:S01]  /*6a60*/  @!P0 SHF.L.U32 R26, R31, 0x10, RZ ;  /* 0x000000101f1a8819 */ /* 0x000fe200000006ff */
[----:B------:R-:W-:Y:S01]  /*6a70*/  @!P0 IMAD.U32 R35, R9, 0x10000, RZ ;  /* 0x0001000009238824 */ /* 0x000fe200078e00ff */
[----:B------:R-:W-:Y:S01]  /*6a80*/  @!P0 LOP3.LUT R31, R31, 0xffff0000, RZ, 0xc0, !PT ;  /* 0xffff00001f1f8812 */ /* 0x000fe200078ec0ff */
[----:B------:R-:W-:Y:S01]  /*6a90*/  @!P0 FMUL.FTZ R5, R3, R22 ;  /* 0x0000001603058220 */ /* 0x000fe20000410000 */
[----:B------:R-:W-:Y:S01]  /*6aa0*/  @!P0 LOP3.LUT R11, R7, 0xffff0000, RZ, 0xc0, !PT ;  /* 0xffff0000070b8812 */ /* 0x000fe200078ec0ff */
[----:B------:R-:W-:Y:S01]  /*6ab0*/  @!P0 FMUL.FTZ R3, R3, R2 ;  /* 0x0000000203038220 */ /* 0x000fe20000410000 */
[----:B------:R-:W-:Y:S01]  /*6ac0*/  @!P0 LOP3.LUT R4, R13, 0xffff0000, RZ, 0xc0, !PT ;  /* 0xffff00000d048812 */ /* 0x000fe200078ec0ff */
[C---:B--2---:R-:W-:Y:S01]  /*6ad0*/  @!P0 IMAD.U32 R23, R41.reuse, 0x10000, RZ ;  /* 0x0001000029178824 */ /* 0x044fe200078e00ff */
[----:B------:R-:W-:Y:S01]  /*6ae0*/  @!P0 LOP3.LUT R25, R41, 0xffff0000, RZ, 0xc0, !PT ;  /* 0xffff000029198812 */ /* 0x000fe200078ec0ff */
[C---:B------:R-:W-:Y:S01]  /*6af0*/  @!P0 IMAD.U32 R19, R40.reuse, 0x10000, RZ ;  /* 0x0001000028138824 */ /* 0x040fe200078e00ff */
[----:B------:R-:W-:Y:S01]  /*6b00*/  @!P0 LOP3.LUT R21, R40, 0xffff0000, RZ, 0xc0, !PT ;  /* 0xffff000028158812 */ /* 0x000fe200078ec0ff */
[----:B------:R-:W-:Y:S01]  /*6b10*/  @!P0 FMUL.FTZ R8, R4, R24 ;  /* 0x0000001804088220 */ /* 0x000fe20000410000 */
[----:B------:R-:W-:Y:S01]  /*6b20*/  @!P0 LOP3.LUT R38, R43, 0xffff0000, RZ, 0xc0, !PT ;  /* 0xffff00002b268812 */ /* 0x000fe200078ec0ff */
[----:B------:R-:W-:Y:S01]  /*6b30*/  @!P0 FFMA.FTZ R53, R23, R2, -R5 ;  /* 0x0000000217358223 */ /* 0x000fe20000010805 */
[----:B------:R-:W-:Y:S01]  /*6b40*/  @!P0 LOP3.LUT R34, R42, 0xffff0000, RZ, 0xc0, !PT ;  /* 0xffff00002a228812 */ /* 0x000fe200078ec0ff */
[-C--:B------:R-:W-:Y:S01]  /*6b50*/  @!P0 FMUL.FTZ R4, R4, R0.reuse ;  /* 0x0000000004048220 */ /* 0x080fe20000410000 */
[C---:B------:R-:W-:Y:S01]  /*6b60*/  @!P0 SHF.L.U32 R2, R6.reuse, 0x10, RZ ;  /* 0x0000001006028819 */ /* 0x040fe200000006ff */
[----:B------:R-:W-:Y:S01]  /*6b70*/  @!P0 FFMA.FTZ R52, R25, R0, -R8 ;  /* 0x0000000019348223 */ /* 0x000fe20000010808 */
[----:B------:R-:W-:Y:S01]  /*6b80*/  @!P0 LOP3.LUT R6, R6, 0xffff0000, RZ, 0xc0, !PT ;  /* 0xffff000006068812 */ /* 0x000fe200078ec0ff */
[C---:B------:R-:W-:Y:S01]  /*6b90*/  @!P0 IMAD.U32 R0, R12.reuse, 0x10000, RZ ;  /* 0x000100000c008824 */ /* 0x040fe200078e00ff */
[----:B------:R-:W-:Y:S01]  /*6ba0*/  @!P0 LOP3.LUT R5, R12, 0xffff0000, RZ, 0xc0, !PT ;  /* 0xffff00000c058812 */ /* 0x000fe200078ec0ff */
[----:B------:R-:W-:Y:S01]  /*6bb0*/  @!P0 IMAD.U32 R36, R43, 0x10000, RZ ;  /* 0x000100002b248824 */ /* 0x000fe200078e00ff */
[----:B------:R-:W-:Y:S01]  /*6bc0*/  @!P0 LOP3.LUT R16, R15, 0xffff0000, RZ, 0xc0, !PT ;  /* 0xffff00000f108812 */ /* 0x000fe200078ec0ff */
[----:B------:R-:W-:Y:S01]  /*6bd0*/  @!P0 IMAD.U32 R27, R42, 0x10000, RZ ;  /* 0x000100002a1b8824 */ /* 0x000fe200078e00ff */
[----:B------:R-:W-:Y:S01]  /*6be0*/  @!P0 LOP3.LUT R37, R9, 0xffff0000, RZ, 0xc0, !PT ;  /* 0xffff000009258812 */ /* 0x000fe200078ec0ff */
[----:B------:R-:W-:Y:S01]  /*6bf0*/  @!P0 IMAD.U32 R9, R7, 0x10000, RZ ;  /* 0x0001000007098824 */ /* 0x000fe200078e00ff */
[----:B------:R-:W-:Y:S02]  /*6c00*/  @!P0 LOP3.LUT R7, R17, 0xffff0000, RZ, 0xc0, !PT ;  /* 0xffff000011078812 */ /* 0x000fe400078ec0ff */
[----:B------:R-:W-:Y:S02]  /*6c10*/  @!P0 SHF.R.U64 R20, R64, 0x10, R65 ;  /* 0x0000001040148819 */ /* 0x000fe40000001241 */
[----:B------:R-:W-:Y:S02]  /*6c20*/  ISETP.GE.AND P1, PT, R91, c[0x0][0x1d4], PT ;  /* 0x000075005b007a0c */ /* 0x000fe40003f26270 */
[----:B------:R-:W-:Y:S05]  /*6c30*/  @!P0 PRMT R20, R72, 0x5432, R20 ;  /* 0x0000543248148816 */ /* 0x000fea0000000014 */
[C---:B------:R-:W-:Y:S01]  /*6c40*/  @!P0 IMAD.U32 R18, R20.reuse, 0x10000, RZ ;  /* 0x0001000014128824 */ /* 0x040fe200078e00ff */
[----:B------:R-:W-:Y:S03]  /*6c50*/  @!P0 LOP3.LUT R20, R20, 0xffff0000, RZ, 0xc0, !PT ;  /* 0xffff000014148812 */ /* 0x000fe600078ec0ff */
[----:B------:R-:W-:Y:S02]  /*6c60*/  @!P0 FMUL.FTZ R8, R0, R18 ;  /* 0x0000001200088220 */ /* 0x000fe40000410000 */
[----:B------:R-:W-:Y:S02]  /*6c70*/  @!P0 FMUL.FTZ R10, R5, R20 ;  /* 0x00000014050a8220 */ /* 0x000fe40000410000 */
[----:B------:R-:W-:Y:S01]  /*6c80*/  @!P0 FFMA.FTZ R51, R19, R2, -R8 ;  /* 0x0000000213338223 */ /* 0x000fe20000010808 */
[----:B------:R-:W-:Y:S01]  /*6c90*/  @!P0 LOP3.LUT R8, R14, 0xffff0000, RZ, 0xc0, !PT ;  /* 0xffff00000e088812 */ /* 0x000fe200078ec0ff */
[----:B------:R-:W-:Y:S01]  /*6ca0*/  @!P0 FFMA.FTZ R50, R21, R6, -R10 ;  /* 0x0000000615328223 */ /* 0x000fe2000001080a */
[----:B------:R-:W-:Y:S01]  /*6cb0*/  @!P0 SHF.L.U32 R10, R15, 0x10, RZ ;  /* 0x000000100f0a8819 */ /* 0x000fe200000006ff */
[----:B------:R-:W-:Y:S02]  /*6cc0*/  @!P0 FMUL.FTZ R0, R0, R2 ;  /* 0x0000000200008220 */ /* 0x000fe40000410000 */
[----:B------:R-:W-:Y:S02]  /*6cd0*/  @!P0 FMUL.FTZ R2, R5, R6 ;  /* 0x0000000605028220 */ /* 0x000fe40000410000 */
[----:B------:R-:W-:Y:S02]  /*6ce0*/  @!P0 IMAD.U32 R6, R14, 0x10000, RZ ;  /* 0x000100000e068824 */ /* 0x000fe400078e00ff */
[----:B------:R-:W-:Y:S02]  /*6cf0*/  @!P0 IMAD.U32 R5, R17, 0x10000, RZ ;  /* 0x0001000011058824 */ /* 0x000fe400078e00ff */
[----:B------:R-:W-:Y:S02]  /*6d00*/  @!P0 FMUL.FTZ R39, R10, R35 ;  /* 0x000000230a278220 */ /* 0x000fe40000410000 */
        /* <DEDUP_REMOVED lines=13> */
[----:B------:R-:W-:Y:S01]  /*6de0*/  @!P0 FFMA.FTZ R2, R20, R21, R2 ;  /* 0x0000001514028223 */ /* 0x000fe20000010002 */
[----:B------:R-:W-:Y:S01]  /*6df0*/  @!P0 MOV R40, R44 ;  /* 0x0000002c00288202 */ /* 0x000fe20000000f00 */
[----:B------:R-:W-:Y:S01]  /*6e00*/  @!P0 FMUL.FTZ R5, R6, R5 ;  /* 0x0000000506058220 */ /* 0x000fe20000410000 */
[----:B------:R-:W-:Y:S01]  /*6e10*/  @!P0 MOV R43, R39 ;  /* 0x00000027002b8202 */ /* 0x000fe20000000f00 */
[----:B------:R-:W-:Y:S01]  /*6e20*/  @!P0 IMAD.MOV.U32 R42, RZ, RZ, R17 ;  /* 0x000000ffff2a8224 */ /* 0x000fe200078e0011 */
[----:B------:R-:W-:Y:S01]  /*6e30*/  @!P0 F2FP.BF16.PACK_AB R0, R2, R0 ;  /* 0x000000000200823e */ /* 0x000fe200000010ff */
[----:B------:R-:W-:Y:S02]  /*6e40*/  @!P0 FFMA.FTZ R3, R22, R23, R3 ;  /* 0x0000001716038223 */ /* 0x000fe40000010003 */
[----:B------:R-:W-:Y:S01]  /*6e50*/  @!P0 FMUL.FTZ R6, R8, R7 ;  /* 0x0000000708068220 */ /* 0x000fe20000410000 */
[----:B------:R1:W-:Y:S01]  /*6e60*/  STG.E.128 [R48.64], R40 ;  /* 0x0000002830007986 */ /* 0x0003e2000c101d1c */
        /* <DEDUP_REMOVED lines=21> */
.L_x_1652:
[----:B------:R-:W-:Y:S01]  /*6fc0*/  UIMAD UR8, UR17, -0x40, UR23 ;  /* 0xffffffc0110878a4 */ /* 0x000fe2000f8e0217 */
[----:B------:R-:W-:Y:S03]  /*6fd0*/  BSSY B0, `(.L_x_1683) ;  /* 0x0000013000007945 */ /* 0x000fe60003800000 */
[----:B------:R-:W-:Y:S04]  /*6fe0*/  UISETP.LT.AND UP0, UPT, UR8, 0x40, UPT ;  /* 0x000000400800788c */ /* 0x000fe8000bf01270 */
[----:B------:R-:W-:Y:S06]  /*6ff0*/  USEL UR8, UR8, 0x40, UP0 ;  /* 0x0000004008087887 */ /* 0x000fec0008000000 */
[----:B------:R-:W-:Y:S11]  /*7000*/  ISETP.GE.AND P0, PT, R92, UR8, PT ;  /* 0x000000085c007c0c */ /* 0x000ff6000bf06270 */
[----:B------:R-:W-:Y:S02]  /*7010*/  @!UPT UIADD3 URZ, URZ, URZ, URZ ;  /* 0x0000003f3f3ff290 */ /* 0x000fe4000fffe03f */
[----:B------:R-:W-:-:S05]  /*7020*/  @P0 BRA `(.L_x_1684) ;  /* 0x000000d000000947 */ /* 0x000fca0003800000 */
[----:B------:R-:W-:Y:S01]  /*7030*/  ISETP.GE.AND P1, PT, R87, c[0x0][0x1d4], PT ;  /* 0x0000750057007a0c */ /* 0x000fe20003f26270 */
[----:B------:R-:W1:Y:S01]  /*7040*/  @!P5 LDS.128 R12, [R74+0x4100] ;  /* 0x004100004a0cd984 */ /* 0x000e620000000c00 */
[----:B------:R-:W-:Y:S04]  /*7050*/  @!P5 IADD3 R0, P0, R108, UR52, RZ ;  /* 0x000000346c00dc10 */ /* 0x000fe8000ff1e0ff */
[----:B------:R-:W-:Y:S02]  /*7060*/  @!P5 IADD3.X R2, R107, UR42, RZ, P0, !PT ;  /* 0x0000002a6b02dc10 */ /* 0x000fe400087fe4ff */
[C---:B------:R-:W-:Y:S04]  /*7070*/  @!P5 LEA R4, P0, R0.reuse, c[0x0][0x1c8], 0x1 ;  /* 0x000072000004da11 */ /* 0x040fe800078008ff */
[----:B------:R-:W-:Y:S01]  /*7080*/  @!P5 LEA.HI.X R5, R0, c[0x0][0x1cc], R2, 0x1, P0 ;  /* 0x000073000005da11 */ /* 0x000fe200000f0c02 */
[----:B------:R-:W2:Y:S01]  /*7090*/  @!P1 LDS.128 R8, [R74+0x6100] ;  /* 0x006100004a089984 */ /* 0x000ea20000000c00 */
[----:B------:R-:W-:Y:S04]  /*70a0*/  @!P1 IADD3 R0, P0, R113, UR52, RZ ;  /* 0x0000003471009c10 */ /* 0x000fe8000ff1e0ff */
[----:B------:R-:W-:Y:S02]  /*70b0*/  @!P1 IADD3.X R3, R112, UR42, RZ, P0, !PT ;  /* 0x0000002a70039c10 */ /* 0x000fe400087fe4ff */
[C---:B------:R-:W-:Y:S04]  /*70c0*/  @!P1 LEA R2, P0, R0.reuse, c[0x0][0x1c8], 0x1 ;  /* 0x0000720000029a11 */ /* 0x040fe800078008ff */
[----:B------:R-:W-:Y:S01]  /*70d0*/  @!P1 LEA.HI.X R3, R0, c[0x0][0x1cc], R3, 0x1, P0 ;  /* 0x0000730000039a11 */ /* 0x000fe200000f0c03 */
[----:B-1----:R1:W-:Y:S04]  /*70e0*/  @!P5 STG.E.128 [R4.64], R12 ;  /* 0x0000000c0400d986 */ /* 0x0023e8000c101d1c */
[----:B--2---:R1:W-:Y:S04]  /*70f0*/  @!P1 STG.E.128 [R2.64], R8 ;  /* 0x0000000802009986 */ /* 0x0043e8000c101d1c */
.L_x_1684:
[----:B------:R-:W-:Y:S05]  /*7100*/  BSYNC B0 ;  /* 0x0000000000007941 */ /* 0x000fea0003800000 */
.L_x_1683:
[----:B------:R-:W-:Y:S01]  /*7110*/  ISETP.GE.AND P0, PT, R157, UR8, PT ;  /* 0x000000089d007c0c */ /* 0x000fe2000bf06270 */
[----:B------:R-:W-:Y:S01]  /*7120*/  @!UPT UIADD3 URZ, URZ, URZ, URZ ;  /* 0x0000003f3f3ff290 */ /* 0x000fe2000fffe03f */
[----:B------:R-:W-:Y:S11]  /*7130*/  BSSY B0, `(.L_x_1685) ;  /* 0x0000012000007945 */ /* 0x000ff60003800000 */
[----:B------:R-:W-:-:S05]  /*7140*/  @P0 BRA `(.L_x_1686) ;  /* 0x0000010000000947 */ /* 0x000fca0003800000 */
[----:B------:R-:W-:Y:S01]  /*7150*/  ISETP.GE.AND P1, PT, R87, c[0x0][0x1d4], PT ;  /* 0x0000750057007a0c */ /* 0x000fe20003f26270 */
[----:B-1----:R-:W1:Y:S01]  /*7160*/  @!P5 LDS.128 R12, [R74+0x4900] ;  /* 0x004900004a0cd984 */ /* 0x002e620000000c00 */
[----:B------:R-:W-:Y:S06]  /*7170*/  UIADD3 UR9, UP0, UR30, UR52, URZ ;  /* 0x000000341e097290 */ /* 0x000fec000ff1e03f */
[----:B------:R-:W-:Y:S04]  /*7180*/  PLOP3.LUT P0, PT, PT, PT, UP0, 0x80, 0x0 ;  /* 0x000000000000781c */ /* 0x000fe80003f0f008 */
[----:B------:R-:W-:Y:S01]  /*7190*/  IADD3.X R0, R172, UR42, RZ, P0, !PT ;  /* 0x0000002aac007c10 */ /* 0x000fe200087fe4ff */
[----:B------:R-:W2:Y:S01]  /*71a0*/  @!P1 LDS.128 R8, [R74+0x6900] ;  /* 0x006900004a089984 */ /* 0x000ea20000000c00 */
[----:B------:R-:W-:Y:S05]  /*71b0*/  @!P5 IADD3 R2, P0, R108, UR9, RZ ;  /* 0x000000096c02dc10 */ /* 0x000fea000ff1e0ff */
[----:B------:R-:W-:Y:S01]  /*71c0*/  @!P5 IMAD.X R3, R107, 0x1, R0, P0 ;  /* 0x000000016b03d824 */ /* 0x000fe200000e0600 */
[C---:B------:R-:W-:Y:S04]  /*71d0*/  @!P5 LEA R4, P0, R2.reuse, c[0x0][0x1c8], 0x1 ;  /* 0x000072000204da11 */ /* 0x040fe800078008ff */
[----:B------:R-:W-:Y:S02]  /*71e0*/  @!P5 LEA.HI.X R5, R2, c[0x0][0x1cc], R3, 0x1, P0 ;  /* 0x000073000205da11 */ /* 0x000fe400000f0c03 */
[----:B------:R-:W-:Y:S05]  /*71f0*/  @!P1 IADD3 R3, P0, R113, UR9, RZ ;  /* 0x0000000971039c10 */ /* 0x000fea000ff1e0ff */
[----:B------:R-:W-:Y:S01]  /*7200*/  @!P1 IMAD.X R0, R0, 0x1, R112, P0 ;  /* 0x0000000100009824 */ /* 0x000fe200000e0670 */
[C---:B------:R-:W-:Y:S04]  /*7210*/  @!P1 LEA R2, P0, R3.reuse, c[0x0][0x1c8], 0x1 ;  /* 0x0000720003029a11 */ /* 0x040fe800078008ff */
[----:B------:R-:W-:Y:S01]  /*7220*/  @!P1 LEA.HI.X R3, R3, c[0x0][0x1cc], R0, 0x1, P0 ;  /* 0x0000730003039a11 */ /* 0x000fe200000f0c00 */
[----:B-1----:R1:W-:Y:S04]  /*7230*/  @!P5 STG.E.128 [R4.64], R12 ;  /* 0x0000000c0400d986 */ /* 0x0023e8000c101d1c */
[----:B--2---:R1:W-:Y:S04]  /*7240*/  @!P1 STG.E.128 [R2.64], R8 ;  /* 0x0000000802009986 */ /* 0x0043e8000c101d1c */
.L_x_1686:
[----:B------:R-:W-:Y:S05]  /*7250*/  BSYNC B0 ;  /* 0x0000000000007941 */ /* 0x000fea0003800000 */
.L_x_1685:
        /* <DEDUP_REMOVED lines=20> */
.L_x_1688:
[----:B------:R-:W-:Y:S05]  /*73a0*/  BSYNC B0 ;  /* 0x0000000000007941 */ /* 0x000fea0003800000 */
.L_x_1687:
[----:B------:R-:W-:Y:S11]  /*73b0*/  ISETP.GE.AND P0, PT, R155, UR8, PT ;  /* 0x000000089b007c0c */ /* 0x000ff6000bf06270 */
[----:B------:R-:W-:Y:S02]  /*73c0*/  @!UPT UIADD3 URZ, URZ, URZ, URZ ;  /* 0x0000003f3f3ff290 */ /* 0x000fe4000fffe03f */
[----:B------:R-:W-:-:S05]  /*73d0*/  @P0 BRA `(.L_x_1674) ;  /* 0x000000f000000947 */ /* 0x000fca0003800000 */
[----:B------:R-:W-:Y:S01]  /*73e0*/  ISETP.GE.AND P1, PT, R87, c[0x0][0x1d4], PT ;  /* 0x0000750057007a0c */ /* 0x000fe20003f26270 */
[----:B-1----:R-:W1:Y:S01]  /*73f0*/  @!P5 LDS.128 R12, [R74+0x5900] ;  /* 0x005900004a0cd984 */ /* 0x002e620000000c00 */
[----:B------:R-:W-:Y:S04]  /*7400*/  UIADD3 UR9, UP0, UR32, UR52, URZ ;  /* 0x0000003420097290 */ /* 0x000fe8000ff1e03f */
[----:B------:R-:W-:Y:S02]  /*7410*/  UIADD3.X UR8, UR42, UR4, URZ, UP0, !UPT ;  /* 0x000000042a087290 */ /* 0x000fe400087fe43f */
[----:B------:R-:W-:Y:S04]  /*7420*/  @!P5 IADD3 R0, P0, R108, UR9, RZ ;  /* 0x000000096c00dc10 */ /* 0x000fe8000ff1e0ff */
[----:B------:R-:W-:Y:S01]  /*7430*/  @!P5 IADD3.X R2, R107, UR8, RZ, P0, !PT ;  /* 0x000000086b02dc10 */ /* 0x000fe200087fe4ff */
[----:B------:R-:W2:Y:S01]  /*7440*/  @!P1 LDS.128 R8, [R74+0x7900] ;  /* 0x007900004a089984 */ /* 0x000ea20000000c00 */
[C---:B------:R-:W-:Y:S04]  /*7450*/  @!P5 LEA R4, P0, R0.reuse, c[0x0][0x1c8], 0x1 ;  /* 0x000072000004da11 */ /* 0x040fe800078008ff */
[----:B------:R-:W-:Y:S02]  /*7460*/  @!P5 LEA.HI.X R5, R0, c[0x0][0x1cc], R2, 0x1, P0 ;  /* 0x000073000005da11 */ /* 0x000fe400000f0c02 */
[----:B------:R-:W-:Y:S04]  /*7470*/  @!P1 IADD3 R0, P0, R113, UR9, RZ ;  /* 0x0000000971009c10 */ /* 0x000fe8000ff1e0ff */
[----:B------:R-:W-:Y:S02]  /*7480*/  @!P1 IADD3.X R3, R112, UR8, RZ, P0, !PT ;  /* 0x0000000870039c10 */ /* 0x000fe400087fe4ff */
[C---:B------:R-:W-:Y:S04]  /*7490*/  @!P1 LEA R2, P0, R0.reuse, c[0x0][0x1c8], 0x1 ;  /* 0x0000720000029a11 */ /* 0x040fe800078008ff */
[----:B------:R-:W-:Y:S01]  /*74a0*/  @!P1 LEA.HI.X R3, R0, c[0x0][0x1cc], R3, 0x1, P0 ;  /* 0x0000730000039a11 */ /* 0x000fe200000f0c03 */
[----:B-1----:R1:W-:Y:S04]  /*74b0*/  @!P5 STG.E.128 [R4.64], R12 ;  /* 0x0000000c0400d986 */ /* 0x0023e8000c101d1c */
[----:B--2---:R1:W-:Y:S04]  /*74c0*/  @!P1 STG.E.128 [R2.64], R8 ;  /* 0x0000000802009986 */ /* 0x0043e8000c101d1c */
.L_x_1674:
[----:B------:R-:W-:Y:S05]  /*74d0*/  BSYNC B2 ;  /* 0x0000000000027941 */ /* 0x000fea0003800000 */
.L_x_1651:
[----:B------:R-:W-:Y:S01]  /*74e0*/  USHF.L.U32 UR8, UR17, 0x6, URZ ;  /* 0x0000000611087899 */ /* 0x000fe2000800063f */
[----:B------:R-:W-:Y:S01]  /*74f0*/  ISETP.NE.AND P6, PT, R153, RZ, PT ;  /* 0x000000ff9900720c */ /* 0x000fe20003fc5270 */
[----:B------:R-:W-:Y:S01]  /*7500*/  USHF.L.U64.HI UR43, UR17, 0x6, UR43 ;  /* 0x00000006112b7899 */ /* 0x000fe2000801022b */
[----:B------:R-:W-:Y:S01]  /*7510*/  BSSY B0, `(.L_x_1689) ;  /* 0x0000052000007945 */ /* 0x000fe20003800000 */
[----:B------:R-:W-:Y:S02]  /*7520*/  UIADD3 UR9, -UR8, UR23, URZ ;  /* 0x0000001708097290 */ /* 0x000fe4000fffe13f */
[----:B-1---5:R-:W-:Y:S02]  /*7530*/  IADD3 R5, R128, -UR8, RZ ;  /* 0x8000000880057c10 */ /* 0x022fe4000fffe0ff */
[----:B------:R-:W-:Y:S01]  /*7540*/  IADD3 R0, P0, R139, UR8, RZ ;  /* 0x000000088b007c10 */ /* 0x000fe2000ff1e0ff */
[----:B------:R-:W-:Y:S01]  /*7550*/  UISETP.LT.AND UP0, UPT, UR9, 0x40, UPT ;  /* 0x000000400900788c */ /* 0x000fe2000bf01270 */
[C---:B------:R-:W-:Y:S02]  /*7560*/  ISETP.GE.AND P2, PT, R5.reuse, 0x11, PT ;  /* 0x000000110500780c */ /* 0x040fe40003f46270 */
[C---:B------:R-:W-:Y:S01]  /*7570*/  ISETP.GE.AND P3, PT, R5.reuse, 0x1, PT ;  /* 0x000000010500780c */ /* 0x040fe20003f66270 */
[----:B------:R-:W-:Y:S01]  /*7580*/  USEL UR9, UR9, 0x40, UP0 ;  /* 0x0000004009097887 */ /* 0x000fe20008000000 */
[----:B------:R-:W-:Y:S02]  /*7590*/  ISETP.GE.AND P1, PT, R5, 0x21, PT ;  /* 0x000000210500780c */ /* 0x000fe40003f26270 */
[----:B------:R-:W-:Y:S07]  /*75a0*/  IADD3.X R4, R152, UR43, RZ, P0, !PT ;  /* 0x0000002b98047c10 */ /* 0x000fee00087fe4ff */
[----:B------:R-:W-:Y:S02]  /*75b0*/  @P2 IADD3 R7, P0, R0, 0x10, RZ ;  /* 0x0000001000072810 */ /* 0x000fe40007f1e0ff */
[----:B------:R-:W-:Y:S02]  /*75c0*/  @P3 IMAD R6, R4, c[0x0][0x258], RZ ;  /* 0x0000960004063a24 */ /* 0x000fe400078e02ff */
[----:B--2---:R-:W-:Y:S02]  /*75d0*/  @P3 IMAD.MOV.U32 R2, RZ, RZ, R96 ;  /* 0x000000ffff023224 */ /* 0x004fe400078e0060 */
[----:B------:R-:W-:Y:S02]  /*75e0*/  @P3 IMAD.MOV.U32 R3, RZ, RZ, R106 ;  /* 0x000000ffff033224 */ /* 0x000fe400078e006a */
[----:B------:R-:W-:Y:S01]  /*75f0*/  @P2 IMAD.X R8, RZ, RZ, R4, P0 ;  /* 0x000000ffff082224 */ /* 0x000fe200000e0604 */
[C---:B------:R-:W-:Y:S01]  /*7600*/  @P1 IADD3 R12, P0, R0.reuse, 0x20, RZ ;  /* 0x00000020000c1810 */ /* 0x040fe20007f1e0ff */
[C---:B------:R-:W-:Y:S04]  /*7610*/  @P3 IMAD.WIDE.U32 R2, R0.reuse, c[0x0][0x258], R2 ;  /* 0x0000960000023a25 */ /* 0x040fe800078e0002 */
[----:B------:R-:W-:Y:S02]  /*7620*/  @P3 IMAD R6, R0, c[0x0][0x25c], R6 ;  /* 0x0000970000063a24 */ /* 0x000fe400078e0206 */
[----:B------:R-:W-:Y:S01]  /*7630*/  @P1 IMAD.X R13, RZ, RZ, R4, P0 ;  /* 0x000000ffff0d1224 */ /* 0x000fe200000e0604 */
[C---:B------:R-:W-:Y:S01]  /*7640*/  @P3 LEA R10, P0, R2.reuse, c[0x0][0x250], 0x1 ;  /* 0x00009400020a3a11 */ /* 0x040fe200078008ff */
[----:B------:R-:W-:Y:S02]  /*7650*/  @P3 IMAD.IADD R6, R3, 0x1, R6 ;  /* 0x0000000103063824 */ /* 0x000fe400078e0206 */
[----:B------:R-:W-:Y:S03]  /*7660*/  @P2 IMAD.MOV.U32 R3, RZ, RZ, R106 ;  /* 0x000000ffff032224 */ /* 0x000fe600078e006a */
[----:B------:R-:W-:Y:S01]  /*7670*/  @P3 LEA.HI.X R11, R2, c[0x0][0x254], R6, 0x1, P0 ;  /* 0x00009500020b3a11 */ /* 0x000fe200000f0c06 */
[----:B------:R-:W-:Y:S01]  /*7680*/  @P2 IMAD R6, R8, c[0x0][0x258], RZ ;  /* 0x0000960008062a24 */ /* 0x000fe200078e02ff */
[-C--:B------:R-:W-:Y:S03]  /*7690*/  @P2 MOV R2, R96.reuse ;  /* 0x0000006000022202 */ /* 0x080fe60000000f00 */
[C---:B------:R-:W-:Y:S02]  /*76a0*/  @P2 IMAD R6, R7.reuse, c[0x0][0x25c], R6 ;  /* 0x0000970007062a24 */ /* 0x040fe400078e0206 */
[----:B------:R-:W-:Y:S04]  /*76b0*/  @P2 IMAD.WIDE.U32 R2, R7, c[0x0][0x258], R2 ;  /* 0x0000960007022a25 */ /* 0x000fe800078e0002 */
[----:B------:R-:W-:Y:S01]  /*76c0*/  @P2 IMAD.IADD R6, R3, 0x1, R6 ;  /* 0x0000000103062824 */ /* 0x000fe200078e0206 */
[C---:B------:R-:W-:Y:S01]  /*76d0*/  @P2 LEA R8, P0, R2.reuse, c[0x0][0x250], 0x1 ;  /* 0x0000940002082a11 */ /* 0x040fe200078008ff */
[----:B------:R-:W-:Y:S03]  /*76e0*/  @P1 IMAD.MOV.U32 R3, RZ, RZ, R106 ;  /* 0x000000ffff031224 */ /* 0x000fe600078e006a */
[----:B------:R-:W-:Y:S02]  /*76f0*/  @P2 LEA.HI.X R9, R2, c[0x0][0x254], R6, 0x1, P0 ;  /* 0x0000950002092a11 */ /* 0x000fe400000f0c06 */
[----:B------:R-:W-:Y:S02]  /*7700*/  ISETP.GE.AND P0, PT, R5, 0x31, PT ;  /* 0x000000310500780c */ /* 0x000fe40003f06270 */
[----:B------:R-:W-:Y:S05]  /*7710*/  @P1 MOV R2, R96 ;  /* 0x0000006000021202 */ /* 0x000fea0000000f00 */
[----:B------:R-:W-:Y:S06]  /*7720*/  @P1 IMAD.WIDE.U32 R2, R12, c[0x0][0x258], R2 ;  /* 0x000096000c021a25 */ /* 0x000fec00078e0002 */
[----:B------:R-:W-:Y:S01]  /*7730*/  @P0 IADD3 R5, P4, R0, 0x30, RZ ;  /* 0x0000003000050810 */ /* 0x000fe20007f9e0ff */
[----:B------:R-:W-:Y:S04]  /*7740*/  @P1 IMAD R0, R13, c[0x0][0x258], RZ ;  /* 0x000096000d001a24 */ /* 0x000fe800078e02ff */
[----:B------:R-:W-:Y:S02]  /*7750*/  @P1 IMAD R0, R12, c[0x0][0x25c], R0 ;  /* 0x000097000c001a24 */ /* 0x000fe400078e0200 */
[----:B------:R-:W-:Y:S01]  /*7760*/  @P0 IMAD.X R4, RZ, RZ, R4, P4 ;  /* 0x000000ffff040224 */ /* 0x000fe200020e0604 */
[C---:B------:R-:W-:Y:S01]  /*7770*/  @P1 LEA R6, P4, R2.reuse, c[0x0][0x250], 0x1 ;  /* 0x0000940002061a11 */ /* 0x040fe200078808ff */
[----:B------:R-:W-:Y:S01]  /*7780*/  @P1 IMAD.IADD R0, R3, 0x1, R0 ;  /* 0x0000000103001824 */ /* 0x000fe200078e0200 */
[----:B------:R-:W-:Y:S04]  /*7790*/  @P0 MOV R3, R106 ;  /* 0x0000006a00030202 */ /* 0x000fe80000000f00 */
[----:B------:R-:W-:Y:S01]  /*77a0*/  @P1 LEA.HI.X R7, R2, c[0x0][0x254], R0, 0x1, P4 ;  /* 0x0000950002071a11 */ /* 0x000fe200020f0c00 */
[----:B------:R-:W-:Y:S02]  /*77b0*/  @P0 IMAD R0, R4, c[0x0][0x258], RZ ;  /* 0x0000960004000a24 */ /* 0x000fe400078e02ff */
[----:B------:R-:W-:Y:S02]  /*77c0*/  @P0 IMAD.MOV.U32 R2, RZ, RZ, R96 ;  /* 0x000000ffff020224 */ /* 0x000fe400078e0060 */
[C---:B------:R-:W-:Y:S02]  /*77d0*/  @P0 IMAD R0, R5.reuse, c[0x0][0x25c], R0 ;  /* 0x0000970005000a24 */ /* 0x040fe400078e0200 */
[----:B------:R-:W-:Y:S04]  /*77e0*/  @P0 IMAD.WIDE.U32 R2, R5, c[0x0][0x258], R2 ;  /* 0x0000960005020a25 */ /* 0x000fe800078e0002 */
[----:B------:R-:W-:Y:S01]  /*77f0*/  @P0 IMAD.IADD R0, R3, 0x1, R0 ;  /* 0x0000000103000824 */ /* 0x000fe200078e0200 */
[C---:B------:R-:W-:Y:S04]  /*7800*/  @P0 LEA R4, P4, R2.reuse, c[0x0][0x250], 0x1 ;  /* 0x0000940002040a11 */ /* 0x040fe800078808ff */
[----:B------:R-:W-:Y:S02]  /*7810*/  @P0 LEA.HI.X R5, R2, c[0x0][0x254], R0, 0x1, P4 ;  /* 0x0000950002050a11 */ /* 0x000fe400020f0c00 */
[----:B------:R-:W-:Y:S11]  /*7820*/  ISETP.NE.AND P4, PT, R154, RZ, PT ;  /* 0x000000ff9a00720c */ /* 0x000ff60003f85270 */
[----:B------:R-:W-:Y:S02]  /*7830*/  @!UPT UIADD3 URZ, URZ, URZ, URZ ;  /* 0x0000003f3f3ff290 */ /* 0x000fe4000fffe03f */
        /* <DEDUP_REMOVED lines=8> */
[----:B------:R2:W-:Y:S01]  /*78c0*/  @P1 LDGSTS.E.BYPASS.LTC128B.128 [R74+0x3100], [R6.64+0x80], !P6 ;  /* 0x03100080064a1fae */ /* 0x0005e2000f101d5c */
[----:B------:R-:W-:Y:S04]  /*78d0*/  ISETP.GE.AND P1, PT, R92, UR9, PT ;  /* 0x000000095c007c0c */ /* 0x000fe8000bf26270 */
[----:B------:R1:W-:Y:S05]  /*78e0*/  @P0 LDGSTS.E.BYPASS.LTC128B.128 [R74+0x1900], [R4.64], !P4 ;  /* 0x01900000044a0fae */ /* 0x0003ea000e101d5c */
[----:B------:R1:W-:Y:S05]  /*78f0*/  @P0 LDGSTS.E.BYPASS.LTC128B.128 [R74+0x3900], [R4.64+0x80], !P6 ;  /* 0x03900080044a0fae */ /* 0x0003ea000f101d5c */
[----:B------:R-:W0:Y:S01]  /*7900*/  LDGDEPBAR ;  /* 0x00000000000079af */ /* 0x000e220000000000 */
[----:B--2---:R-:W-:Y:S04]  /*7910*/  IADD3 R6, P0, R150, UR8, RZ ;  /* 0x0000000896067c10 */ /* 0x004fe8000ff1e0ff */
[----:B------:R-:W-:Y:S01]  /*7920*/  IADD3.X R7, R149, UR43, RZ, P0, !PT ;  /* 0x0000002b95077c10 */ /* 0x000fe200087fe4ff */
        /* <DEDUP_REMOVED lines=16> */
.L_x_1690:
[----:B-1----:R-:W-:Y:S05]  /*7a30*/  BSYNC B0 ;  /* 0x0000000000007941 */ /* 0x002fea0003800000 */
.L_x_1689:
[----:B------:R-:W-:Y:S01]  /*7a40*/  ISETP.GE.AND P0, PT, R157, UR9, PT ;  /* 0x000000099d007c0c */ /* 0x000fe2000bf06270 */
        /* <DEDUP_REMOVED lines=18> */
.L_x_1692:
[----:B------:R-:W-:Y:S05]  /*7b70*/  BSYNC B0 ;  /* 0x0000000000007941 */ /* 0x000fea0003800000 */
.L_x_1691:
[----:B------:R-:W-:Y:S01]  /*7b80*/  ISETP.GE.AND P0, PT, R156, UR9, PT ;  /* 0x000000099c007c0c */ /* 0x000fe2000bf06270 */
        /* <DEDUP_REMOVED lines=18> */
.L_x_1694:
[----:B------:R-:W-:Y:S05]  /*7cb0*/  BSYNC B0 ;  /* 0x0000000000007941 */ /* 0x000fea0003800000 */
.L_x_1693:
        /* <DEDUP_REMOVED lines=19> */
.L_x_1696:
[----:B------:R-:W-:Y:S05]  /*7df0*/  BSYNC B0 ;  /* 0x0000000000007941 */ /* 0x000fea0003800000 */
.L_x_1695:
[----:B------:R-:W-:Y:S02]  /*7e00*/  UISETP.GT.AND UP0, UPT, UR17, UR10, UPT ;  /* 0x0000000a1100728c */ /* 0x000fe4000bf04270 */
[----:B------:R-:W-:Y:S04]  /*7e10*/  UIADD3 UR17, UR17, -0x1, URZ ;  /* 0xffffffff11117890 */ /* 0x000fe8000fffe03f */
[----:B------:R-:W-:Y:S02]  /*7e20*/  PLOP3.LUT P0, PT, PT, PT, UP0, 0x80, 0x0 ;  /* 0x000000000000781c */ /* 0x000fe40003f0f008 */
[----:B------:R-:W-:Y:S02]  /*7e30*/  PLOP3.LUT P1, PT, PT, PT, UP0, 0x80, 0x0 ;  /* 0x000000000000781c */ /* 0x000fe40003f2f008 */
[----:B------:R-:W-:Y:S01]  /*7e40*/  PLOP3.LUT P2, PT, PT, PT, UP0, 0x80, 0x0 ;  /* 0x000000000000781c */ /* 0x000fe20003f4f008 */
[----:B------:R-:W-:Y:S02]  /*7e50*/  @UP0 UIMAD UR8, UR14, UR17, URZ ;  /* 0x000000110e0802a4 */ /* 0x000fe4000f8e023f */
[----:B------:R-:W-:Y:S04]  /*7e60*/  @UP0 USHF.R.S32.HI UR9, URZ, 0x1f, UR17 ;  /* 0x0000001f3f090899 */ /* 0x000fe80008011411 */
[----:B------:R-:W-:Y:S02]  /*7e70*/  IMAD.U32 R0, RZ, RZ, UR8 ;  /* 0x00000008ff007e24 */ /* 0x000fe4000f8e00ff */
[----:B-1----:R-:W-:Y:S02]  /*7e80*/  @P0 IMAD.MOV.U32 R2, RZ, RZ, R126 ;  /* 0x000000ffff020224 */ /* 0x002fe400078e007e */
[----:B------:R-:W-:Y:S01]  /*7e90*/  @P0 IMAD.MOV.U32 R3, RZ, RZ, R125 ;  /* 0x000000ffff030224 */ /* 0x000fe200078e007d */
[----:B------:R-:W-:Y:S03]  /*7ea0*/  PLOP3.LUT P0, PT, PT, PT, UP0, 0x80, 0x0 ;  /* 0x000000000000781c */ /* 0x000fe60003f0f008 */
[C---:B------:R-:W-:Y:S01]  /*7eb0*/  @P1 IMAD.WIDE.U32 R2, R174.reuse, UR17, R2 ;  /* 0x00000011ae021c25 */ /* 0x040fe2000f8e0002 */
[----:B------:R-:W-:Y:S09]  /*7ec0*/  PLOP3.LUT P1, PT, PT, PT, UP0, 0x80, 0x0 ;  /* 0x000000000000781c */ /* 0x000ff20003f2f008 */
[----:B------:R-:W-:Y:S01]  /*7ed0*/  @P0 IMAD R0, R174, UR9, R0 ;  /* 0x00000009ae000c24 */ /* 0x000fe2000f8e0200 */
[----:B------:R-:W-:Y:S03]  /*7ee0*/  PLOP3.LUT P0, PT, PT, PT, UP0, 0x80, 0x0 ;  /* 0x000000000000781c */ /* 0x000fe60003f0f008 */
[----:B------:R-:W-:Y:S01]  /*7ef0*/  @P1 IMAD.IADD R3, R3, 0x1, R0 ;  /* 0x0000000103031824 */ /* 0x000fe200078e0200 */
[----:B------:R-:W-:Y:S09]  /*7f00*/  PLOP3.LUT P1, PT, PT, PT, UP0, 0x80, 0x0 ;  /* 0x000000000000781c */ /* 0x000ff20003f2f008 */
[C---:B------:R-:W-:Y:S11]  /*7f10*/  @P0 LEA R0, P0, R2.reuse, c[0x0][0x220], 0x1 ;  /* 0x0000880002000a11 */ /* 0x040ff600078008ff */
[----:B------:R-:W-:Y:S02]  /*7f20*/  @!UPT UIADD3 URZ, URZ, URZ, URZ ;  /* 0x0000003f3f3ff290 */ /* 0x000fe4000fffe03f */
[----:B------:R-:W-:Y:S02]  /*7f30*/  @P1 LEA.HI.X R3, R2, c[0x0][0x224], R3, 0x1, P0 ;  /* 0x0000890002031a11 */ /* 0x000fe400000f0c03 */
[----:B------:R-:W-:Y:S11]  /*7f40*/  PLOP3.LUT P0, PT, PT, PT, UP0, 0x80, 0x0 ;  /* 0x000000000000781c */ /* 0x000ff60003f0f008 */
[----:B------:R-:W-:Y:S02]  /*7f50*/  @!UPT UIADD3 URZ, URZ, URZ, URZ ;  /* 0x0000003f3f3ff290 */ /* 0x000fe4000fffe03f */
[----:B------:R-:W-:Y:S11]  /*7f60*/  @P0 IADD3 R11, P1, P0, R159, 0x80, R0 ;  /* 0x000000809f0b0810 */ /* 0x000ff6000783e000 */
[----:B------:R-:W-:Y:S02]  /*7f70*/  @!UPT UIADD3 URZ, URZ, URZ, URZ ;  /* 0x0000003f3f3ff290 */ /* 0x000fe4000fffe03f */
[----:B------:R-:W-:Y:S02]  /*7f80*/  @P2 IADD3.X R10, R158, RZ, R3, P1, P0 ;  /* 0x000000ff9e0a2210 */ /* 0x000fe40000fe0403 */
[----:B------:R-:W-:Y:S02]  /*7f90*/  PLOP3.LUT P0, PT, PT, PT, UP0, 0x80, 0x0 ;  /* 0x000000000000781c */ /* 0x000fe40003f0f008 */
[----:B------:R-:W-:Y:S11]  /*7fa0*/  PLOP3.LUT P1, PT, PT, PT, UP0, 0x80, 0x0 ;  /* 0x000000000000781c */ /* 0x000ff60003f2f008 */
[-C--:B------:R-:W-:Y:S11]  /*7fb0*/  @P0 IADD3 R7, P0, R0, R159.reuse, RZ ;  /* 0x0000009f00070210 */ /* 0x080ff60007f1e0ff */
[----:B------:R-:W-:Y:S02]  /*7fc0*/  @!UPT UIADD3 URZ, URZ, URZ, URZ ;  /* 0x0000003f3f3ff290 */ /* 0x000fe4000fffe03f */
[--C-:B------:R-:W-:Y:S01]  /*7fd0*/  @P1 IMAD.X R6, R3, 0x1, R158.reuse, P0 ;  /* 0x0000000103061824 */ /* 0x100fe200000e069e */
[----:B------:R-:W-:Y:S02]  /*7fe0*/  PLOP3.LUT P0, PT, PT, PT, UP0, 0x80, 0x0 ;  /* 0x000000000000781c */ /* 0x000fe40003f0f008 */
[----:B------:R-:W-:Y:S11]  /*7ff0*/  PLOP3.LUT P1, PT, PT, PT, UP0, 0x80, 0x0 ;  /* 0x000000000000781c */ /* 0x000ff60003f2f008 */
[C---:B------:R-:W-:Y:S11]  /*8000*/  @P0 IADD3 R9, P0, R7.reuse, R159, RZ ;  /* 0x0000009f07090210 */ /* 0x040ff60007f1e0ff */
[----:B------:R-:W-:Y:S02]  /*8010*/  @!UPT UIADD3 URZ, URZ, URZ, URZ ;  /* 0x0000003f3f3ff290 */ /* 0x000fe4000fffe03f */
[C---:B------:R-:W-:Y:S01]  /*8020*/  @P1 IMAD.X R8, R6.reuse, 0x1, R158, P0 ;  /* 0x0000000106081824 */ /* 0x040fe200000e069e */
[----:B------:R-:W-:Y:S02]  /*8030*/  PLOP3.LUT P0, PT, PT, PT, UP0, 0x80, 0x0 ;  /* 0x000000000000781c */ /* 0x000fe40003f0f008 */
[----:B------:R-:W-:Y:S11]  /*8040*/  PLOP3.LUT P1, PT, PT, PT, UP0, 0x80, 0x0 ;  /* 0x000000000000781c */ /* 0x000ff60003f2f008 */
[----:B------:R-:W-:Y:S11]  /*8050*/  @P0 IADD3 R13, P0, R7, R121, RZ ;  /* 0x00000079070d0210 */ /* 0x000ff60007f1e0ff */
[----:B------:R-:W-:Y:S02]  /*8060*/  @!UPT UIADD3 URZ, URZ, URZ, URZ ;  /* 0x0000003f3f3ff290 */ /* 0x000fe4000fffe03f */
[----:B------:R-:W-:Y:S01]  /*8070*/  @P1 IMAD.X R12, R6, 0x1, R120, P0 ;  /* 0x00000001060c1824 */ /* 0x000fe200000e0678 */
        /* <DEDUP_REMOVED lines=12> */
[----:B------:R-:W-:Y:S01]  /*8140*/  @P0 IMAD.MOV.U32 R2, RZ, RZ, R0 ;  /* 0x000000ffff020224 */ /* 0x000fe200078e0000 */
[----:B------:R-:W-:Y:S04]  /*8150*/  PLOP3.LUT P0, PT, PT, PT, UP0, 0x80, 0x0 ;  /* 0x000000000000781c */ /* 0x000fe80003f0f008 */
[----:B------:R-:W-:Y:S01]  /*8160*/  @!PT LDS RZ, [RZ] ;  /* 0x00000000fffff984 */ /* 0x000fe20000000800 */
[----:B------:R-:W-:Y:S01]  /*8170*/  @!PT LDS RZ, [RZ] ;  /* 0x00000000fffff984 */ /* 0x000fe20000000800 */
[----:B------:R-:W-:Y:S01]  /*8180*/  @!PT LDS RZ, [RZ] ;  /* 0x00000000fffff984 */ /* 0x000fe20000000800 */
[----:B------:R1:W-:Y:S01]  /*8190*/  @P1 LDGSTS.E.BYPASS.LTC128B.128 [R74+0x4100], [R2.64], !P4 ;  /* 0x04100000024a1fae */ /* 0x0003e2000e101d5c */
[----:B------:R-:W-:Y:S08]  /*81a0*/  PLOP3.LUT P1, PT, PT, PT, UP0, 0x80, 0x0 ;  /* 0x000000000000781c */ /* 0x000ff00003f2f008 */
[----:B------:R1:W-:Y:S01]  /*81b0*/  @P0 LDGSTS.E.BYPASS.LTC128B.128 [R74+0x6100], [R2.64+0x80], !P6 ;  /* 0x06100080024a0fae */ /* 0x0003e2000f101d5c */
[----:B------:R-:W-:Y:S04]  /*81c0*/  PLOP3.LUT P0, PT, PT, PT, UP0, 0x80, 0x0 ;  /* 0x000000000000781c */ /* 0x000fe80003f0f008 */
[----:B-1----:R-:W-:Y:S02]  /*81d0*/  @P1 IMAD.MOV.U32 R2, RZ, RZ, R7 ;  /* 0x000000ffff021224 */ /* 0x002fe400078e0007 */
[----:B------:R-:W-:Y:S01]  /*81e0*/  @P1 IMAD.MOV.U32 R3, RZ, RZ, R6 ;  /* 0x000000ffff031224 */ /* 0x000fe200078e0006 */
[----:B------:R-:W-:Y:S06]  /*81f0*/  PLOP3.LUT P1, PT, PT, PT, UP0, 0x80, 0x0 ;  /* 0x000000000000781c */ /* 0x000fec0003f2f008 */
[----:B------:R1:W-:Y:S01]  /*8200*/  @P0 LDGSTS.E.BYPASS.LTC128B.128 [R74+0x4900], [R2.64], !P4 ;  /* 0x04900000024a0fae */ /* 0x0003e2000e101d5c */
[----:B------:R-:W-:Y:S06]  /*8210*/  PLOP3.LUT P0, PT, PT, PT, UP0, 0x80, 0x0 ;  /* 0x000000000000781c */ /* 0x000fec0003f0f008 */
[----:B-1----:R-:W-:Y:S02]  /*8220*/  @P1 IMAD.MOV.U32 R2, RZ, RZ, R11 ;  /* 0x000000ffff021224 */ /* 0x002fe400078e000b */
[----:B------:R-:W-:Y:S01]  /*8230*/  @P1 IMAD.MOV.U32 R3, RZ, RZ, R10 ;  /* 0x000000ffff031224 */ /* 0x000fe200078e000a */
[----:B------:R-:W-:Y:S04]  /*8240*/  PLOP3.LUT P1, PT, PT, PT, UP0, 0x80, 0x0 ;  /* 0x000000000000781c */ /* 0x000fe80003f2f008 */
[----:B------:R1:W-:Y:S01]  /*8250*/  @P0 LDGSTS.E.BYPASS.LTC128B.128 [R74+0x6900], [R2.64], !P6 ;  /* 0x06900000024a0fae */ /* 0x0003e2000f101d5c */
[----:B------:R-:W-:Y:S08]  /*8260*/  PLOP3.LUT P0, PT, PT, PT, UP0, 0x80, 0x0 ;  /* 0x000000000000781c */ /* 0x000ff00003f0f008 */
[----:B-1----:R-:W-:Y:S02]  /*8270*/  @P1 IMAD.MOV.U32 R2, RZ, RZ, R9 ;  /* 0x000000ffff021224 */ /* 0x002fe400078e0009 */
[----:B------:R-:W-:Y:S01]  /*8280*/  @P1 IMAD.MOV.U32 R3, RZ, RZ, R8 ;  /* 0x000000ffff031224 */ /* 0x000fe200078e0008 */
[----:B------:R-:W-:Y:S04]  /*8290*/  PLOP3.LUT P1, PT, PT, PT, UP0, 0x80, 0x0 ;  /* 0x000000000000781c */ /* 0x000fe80003f2f008 */
[----:B------:R1:W-:Y:S01]  /*82a0*/  @P0 LDGSTS.E.BYPASS.LTC128B.128 [R74+0x5100], [R2.64], !P4 ;  /* 0x05100000024a0fae */ /* 0x0003e2000e101d5c */
[----:B------:R-:W-:Y:S08]  /*82b0*/  PLOP3.LUT P0, PT, PT, PT, UP0, 0x80, 0x0 ;  /* 0x000000000000781c */ /* 0x000ff00003f0f008 */
[----:B-1----:R-:W-:Y:S02]  /*82c0*/  @P1 IMAD.MOV.U32 R2, RZ, RZ, R13 ;  /* 0x000000ffff021224 */ /* 0x002fe400078e000d */
[----:B------:R-:W-:Y:S01]  /*82d0*/  @P1 IMAD.MOV.U32 R3, RZ, RZ, R12 ;  /* 0x000000ffff031224 */ /* 0x000fe200078e000c */
[----:B------:R-:W-:Y:S02]  /*82e0*/  PLOP3.LUT P1, PT, PT, PT, UP0, 0x80, 0x0 ;  /* 0x000000000000781c */ /* 0x000fe40003f2f008 */
[----:B------:R-:W-:Y:S02]  /*82f0*/  PLOP3.LUT P1, PT, PT, PT, UP0, 0x80, 0x0 ;  /* 0x000000000000781c */ /* 0x000fe40003f2f008 */
[----:B------:R1:W-:Y:S01]  /*8300*/  @P0 LDGSTS.E.BYPASS.LTC128B.128 [R74+0x7100], [R2.64], !P6 ;  /* 0x07100000024a0fae */ /* 0x0003e2000f101d5c */
[----:B------:R-:W-:Y:S10]  /*8310*/  PLOP3.LUT P0, PT, PT, PT, UP0, 0x80, 0x0 ;  /* 0x000000000000781c */ /* 0x000ff40003f0f008 */
[----:B------:R2:W-:Y:S03]  /*8320*/  @P1 LDGSTS.E.BYPASS.LTC128B.128 [R74+0x5900], [R4.64], !P4 ;  /* 0x05900000044a1fae */ /* 0x0005e6000e101d5c */
[----:B-1----:R-:W-:Y:S02]  /*8330*/  @P0 IMAD.MOV.U32 R2, RZ, RZ, R15 ;  /* 0x000000ffff020224 */ /* 0x002fe400078e000f */
[----:B------:R-:W-:Y:S01]  /*8340*/  @P0 IMAD.MOV.U32 R3, RZ, RZ, R14 ;  /* 0x000000ffff030224 */ /* 0x000fe200078e000e */
[----:B------:R-:W-:Y:S11]  /*8350*/  PLOP3.LUT P0, PT, PT, PT, UP0, 0x80, 0x0 ;  /* 0x000000000000781c */ /* 0x000ff60003f0f008 */
[----:B------:R-:W-:Y:S02]  /*8360*/  @!UPT UIADD3 URZ, URZ, URZ, URZ ;  /* 0x0000003f3f3ff290 */ /* 0x000fe4000fffe03f */
[----:B------:R2:W-:Y:S01]  /*8370*/  @P0 LDGSTS.E.BYPASS.LTC128B.128 [R74+0x7900], [R2.64], !P6 ;  /* 0x07900000024a0fae */ /* 0x0005e2000f101d5c */
[----:B------:R-:W-:Y:S05]  /*8380*/  PLOP3.LUT P0, PT, PT, PT, UP0, 0x80, 0x0 ;  /* 0x000000000000781c */ /* 0x000fea0003f0f008 */
[----:B------:R-:W0:Y:S08]  /*8390*/  LDGDEPBAR ;  /* 0x00000000000079af */ /* 0x000e300000000000 */
[----:B------:R-:W-:-:S05]  /*83a0*/  @P0 BRA `(.L_x_1697) ;  /* 0xffff9cd000000947 */ /* 0x000fca000383ffff */
[----:B------:R-:W-:Y:S06]  /*83b0*/  BAR.SYNC.DEFER_BLOCKING 0x0 ;  /* 0x0000000000007b1d */ /* 0x000fec0000010000 */
.L_x_1650:
[----:B--23--:R-:W-:Y:S01]  /*83c0*/  UIADD3 UR6, UR18, 0x7f, URZ ;  /* 0x0000007f12067890 */ /* 0x00cfe2000fffe03f */
[----:B------:R-:W-:Y:S01]  /*83d0*/  PLOP3.LUT P4, PT, PT, PT, PT, 0x80, 0x0 ;  /* 0x000000000000781c */ /* 0x000fe20003f8f070 */
[----:B------:R-:W-:Y:S01]  /*83e0*/  ULDC.64 UR4, c[0x0][0x2c8] ;  /* 0x0000b20000047ab9 */ /* 0x000fe20000000a00 */
[----:B------:R-:W-:Y:S01]  /*83f0*/  CS2R R126, SRZ ;  /* 0x00000000007e7805 */ /* 0x000fe2000001ff00 */
[----:B------:R-:W-:Y:S01]  /*8400*/  UIMAD.WIDE.U32 UR8, UR6, UR4, URZ ;  /* 0x00000004060872a5 */ /* 0x000fe2000f8e003f */
[----:B------:R-:W-:Y:S01]  /*8410*/  CS2R R124, SRZ ;  /* 0x00000000007c7805 */ /* 0x000fe2000001ff00 */
[----:B------:R-:W-:Y:S01]  /*8420*/  UIADD3 UR20, UR20, UR21, URZ ;  /* 0x0000001514147290 */ /* 0x000fe2000fffe03f */
[----:B------:R-:W-:Y:S01]  /*8430*/  IMAD.MOV.U32 R11, RZ, RZ, RZ ;  /* 0x000000ffff0b7224 */ /* 0x000fe200078e00ff */
[----:B------:R-:W-:Y:S01]  /*8440*/  @UP2 USHF.R.U32.HI UR6, URZ, UR5, UR9 ;  /* 0x000000053f062299 */ /* 0x000fe20008011609 */
[----:B------:R-:W-:Y:S01]  /*8450*/  IMAD.MOV.U32 R130, RZ, RZ, RZ ;  /* 0x000000ffff827224 */ /* 0x000fe200078e00ff */
[----:B------:R-:W-:Y:S01]  /*8460*/  CS2R R12, SRZ ;  /* 0x00000000000c7805 */ /* 0x000fe2000001ff00 */
[----:B------:R-:W-:Y:S01]  /*8470*/  MOV R128, RZ ;  /* 0x000000ff00807202 */ /* 0x000fe20000000f00 */
[----:B------:R-:W-:Y:S01]  /*8480*/  UIADD3 UR6, UR11, UR6, URZ ;  /* 0x000000060b067290 */ /* 0x000fe2000fffe03f */
[----:B------:R-:W-:Y:S01]  /*8490*/  IMAD.MOV.U32 R122, RZ, RZ, RZ ;  /* 0x000000ffff7a7224 */ /* 0x000fe200078e00ff */
[----:B------:R-:W-:Y:S01]  /*84a0*/  CS2R R14, SRZ ;  /* 0x00000000000e7805 */ /* 0x000fe2000001ff00 */
[----:B------:R-:W-:Y:S01]  /*84b0*/  MOV R120, RZ ;  /* 0x000000ff00787202 */ /* 0x000fe20000000f00 */
[----:B------:R-:W-:Y:S01]  /*84c0*/  USHF.R.S32.HI UR4, URZ, 0x1f, UR6 ;  /* 0x0000001f3f047899 */ /* 0x000fe20008011406 */
[----:B------:R-:W-:Y:S01]  /*84d0*/  IMAD.MOV.U32 R118, RZ, RZ, RZ ;  /* 0x000000ffff767224 */ /* 0x000fe200078e00ff */
[----:B------:R-:W-:Y:S01]  /*84e0*/  CS2R R16, SRZ ;  /* 0x0000000000107805 */ /* 0x000fe2000001ff00 */
[----:B------:R-:W-:Y:S01]  /*84f0*/  MOV R116, RZ ;  /* 0x000000ff00747202 */ /* 0x000fe20000000f00 */
[----:B------:R-:W-:Y:S01]  /*8500*/  ULEA.HI UR4, UR4, UR6, URZ, 0x6 ;  /* 0x0000000604047291 */ /* 0x000fe2000f8f303f */
[----:B------:R-:W-:Y:S01]  /*8510*/  IMAD.MOV.U32 R110, RZ, RZ, RZ ;  /* 0x000000ffff6e7224 */ /* 0x000fe200078e00ff */
[----:B------:R-:W-:Y:S01]  /*8520*/  CS2R R18, SRZ ;  /* 0x0000000000127805 */ /* 0x000fe2000001ff00 */
[----:B------:R-:W-:Y:S01]  /*8530*/  MOV R108, RZ ;  /* 0x000000ff006c7202 */ /* 0x000fe20000000f00 */
[----:B------:R-:W-:Y:S01]  /*8540*/  USHF.R.S32.HI UR4, URZ, 0x6, UR4 ;  /* 0x000000063f047899 */ /* 0x000fe20008011404 */
[----:B------:R-:W-:Y:S01]  /*8550*/  IMAD.MOV.U32 R114, RZ, RZ, RZ ;  /* 0x000000ffff727224 */ /* 0x000fe200078e00ff */
[----:B------:R-:W-:Y:S01]  /*8560*/  CS2R R20, SRZ ;  /* 0x0000000000147805 */ /* 0x000fe2000001ff00 */
[----:B------:R-:W-:Y:S01]  /*8570*/  MOV R112, RZ ;  /* 0x000000ff00707202 */ /* 0x000fe20000000f00 */
[----:B------:R-:W-:Y:S01]  /*8580*/  UISETP.LT.AND UP0, UPT, UR12, UR4, UPT ;  /* 0x000000040c00728c */ /* 0x000fe2000bf01270 */
[----:B------:R-:W-:Y:S01]  /*8590*/  IMAD.MOV.U32 R106, RZ, RZ, RZ ;  /* 0x000000ffff6a7224 */ /* 0x000fe200078e00ff */
[----:B------:R-:W-:Y:S01]  /*85a0*/  CS2R R22, SRZ ;  /* 0x0000000000167805 */ /* 0x000fe2000001ff00 */
[----:B------:R-:W-:Y:S01]  /*85b0*/  MOV R104, RZ ;  /* 0x000000ff00687202 */ /* 0x000fe20000000f00 */
[----:B------:R-:W-:Y:S01]  /*85c0*/  USEL UR12, UR12, UR4, UP0 ;  /* 0x000000040c0c7287 */ /* 0x000fe20008000000 */
[----:B------:R-:W-:Y:S01]  /*85d0*/  IMAD.MOV.U32 R102, RZ, RZ, RZ ;  /* 0x000000ffff667224 */ /* 0x000fe200078e00ff */
[----:B------:R-:W-:Y:S01]  /*85e0*/  CS2R R24, SRZ ;  /* 0x0000000000187805 */ /* 0x000fe2000001ff00 */
[----:B------:R-:W-:Y:S01]  /*85f0*/  MOV R100, RZ ;  /* 0x000000ff00647202 */ /* 0x000fe20000000f00 */
[----:B------:R-:W-:Y:S01]  /*8600*/  UISETP.GE.AND UP0, UPT, UR12, 0x1, UPT ;  /* 0x000000010c00788c */ /* 0x000fe2000bf06270 */
[----:B------:R-:W-:Y:S01]  /*8610*/  IMAD.MOV.U32 R94, RZ, RZ, RZ ;  /* 0x000000ffff5e7224 */ /* 0x000fe200078e00ff */
[----:B------:R-:W-:Y:S01]  /*8620*/  CS2R R26, SRZ ;  /* 0x00000000001a7805 */ /* 0x000fe2000001ff00 */
[----:B------:R-:W-:Y:S01]  /*8630*/  MOV R92, RZ ;  /* 0x000000ff005c7202 */ /* 0x000fe20000000f00 */
[----:B------:R-:W-:Y:S01]  /*8640*/  IMAD.MOV.U32 R98, RZ, RZ, RZ ;  /* 0x000000ffff627224 */ /* 0x000fe200078e00ff */
[----:B------:R-:W-:Y:S01]  /*8650*/  CS2R R28, SRZ ;  /* 0x00000000001c7805 */ /* 0x000fe2000001ff00 */
[----:B------:R-:W-:Y:S01]  /*8660*/  PLOP3.LUT P0, PT, PT, PT, UP0, 0x80, 0x0 ;  /* 0x000000000000781c */ /* 0x000fe20003f0f008 */
        /* <DEDUP_REMOVED lines=64> */
[----:B------:R-:W2:Y:S01]  /*8a70*/  LDL.LU R161, [R1+0x38] ;  /* 0x0000380001a17983 */ /* 0x000ea20000300800 */
[----:B------:R-:W-:-:S02]  /*8a80*/  ULDC.64 UR4, c[0x0][0x340] ;  /* 0x0000d00000047ab9 */ /* 0x000fc40000000a00 */
[----:B------:R-:W-:Y:S02]  /*8a90*/  UISETP.NE.U32.AND UP1, UPT, URZ, UR4, UPT ;  /* 0x000000043f00728c */ /* 0x000fe4000bf25070 */
[----:B------:R-:W-:Y:S02]  /*8aa0*/  ULDC.64 UR6, c[0x0][0x340] ;  /* 0x0000d00000067ab9 */ /* 0x000fe40000000a00 */
[----:B------:R-:W-:-:S06]  /*8ab0*/  UISETP.NE.AND.EX UP1, UPT, URZ, UR5, UPT, UP1 ;  /* 0x000000053f00728c */ /* 0x000fcc000bf25310 */
[----:B------:R-:W-:-:S05]  /*8ac0*/  PLOP3.LUT P0, PT, PT, PT, UP1, 0x80, 0x0 ;  /* 0x000000000000781c */ /* 0x000fca0003f0f018 */
[----:B------:R-:W-:Y:S02]  /*8ad0*/  @UP1 UMOV UR4, 0x4 ;  /* 0x0000000400041882 */ /* 0x000fe40000000000 */
[----:B------:R-:W-:-:S06]  /*8ae0*/  @UP1 UIMAD.WIDE UR4, UR26, UR4, UR6 ;  /* 0x000000041a0412a5 */ /* 0x000fcc000f8e0206 */
[----:B------:R-:W-:Y:S02]  /*8af0*/  IMAD.U32 R2, RZ, RZ, UR4 ;  /* 0x00000004ff027e24 */ /* 0x000fe4000f8e00ff */
[----:B------:R-:W-:Y:S01]  /*8b00*/  IMAD.U32 R3, RZ, RZ, UR5 ;  /* 0x00000005ff037e24 */ /* 0x000fe2000f8e00ff */
[----:B------:R-:W-:Y:S01]  /*8b10*/  SHF.R.S32.HI R157, RZ, 0x1f, R177 ;  /* 0x0000001fff9d7819 */ /* 0x000fe200000114b1 */
[----:B------:R-:W-:Y:S01]  /*8b20*/  USHF.R.S32.HI UR6, URZ, 0x1f, UR22 ;  /* 0x0000001f3f067899 */ /* 0x000fe20008011416 */
[----:B------:R-:W-:Y:S01]  /*8b30*/  PLOP3.LUT P2, PT, PT, PT, UP2, 0x80, 0x0 ;  /* 0x000000000000781c */ /* 0x000fe20003f4f028 */
[----:B------:R-:W-:Y:S01]  /*8b40*/  ULDC.64 UR4, c[0x0][0x178] ;  /* 0x00005e0000047ab9 */ /* 0x000fe20000000a00 */
[----:B------:R1:W3:Y:S01]  /*8b50*/  @P0 LDG.E R13, [R2.64] ;  /* 0x0000001c020d0981 */ /* 0x0002e2000c1e1900 */
[----:B------:R-:W-:Y:S01]  /*8b60*/  UIMAD UR6, UR6, UR4, URZ ;  /* 0x00000004060672a4 */ /* 0x000fe2000f8e023f */
[----:B------:R-:W-:Y:S01]  /*8b70*/  LEA.HI R129, R157, R177, RZ, 0x4 ;  /* 0x000000b19d817211 */ /* 0x000fe200078f20ff */
[----:B------:R-:W-:Y:S01]  /*8b80*/  UIMAD.WIDE.U32 UR8, UR22, UR4, URZ ;  /* 0x00000004160872a5 */ /* 0x000fe2000f8e003f */
[----:B------:R-:W-:Y:S01]  /*8b90*/  IMAD.MOV.U32 R20, RZ, RZ, 0x10 ;  /* 0x00000010ff147424 */ /* 0x000fe200078e00ff */
[----:B------:R-:W-:Y:S01]  /*8ba0*/  UIMAD UR22, UR22, UR5, UR6 ;  /* 0x00000005161672a4 */ /* 0x000fe2000f8e0206 */
[----:B------:R-:W-:Y:S01]  /*8bb0*/  IMAD.MOV.U32 R19, RZ, RZ, 0x20 ;  /* 0x00000020ff137424 */ /* 0x000fe200078e00ff */
[----:B------:R-:W-:Y:S01]  /*8bc0*/  USHF.R.S32.HI UR10, URZ, 0x1f, UR20 ;  /* 0x0000001f3f0a7899 */ /* 0x000fe20008011414 */
[----:B------:R-:W-:Y:S01]  /*8bd0*/  BSSY B0, `(.L_x_1699) ;  /* 0x000008b000007945 */ /* 0x000fe20003800000 */
[----:B------:R-:W-:-:S02]  /*8be0*/  ULDC.64 UR6, c[0x0][0x348] ;  /* 0x0000d20000067ab9 */ /* 0x000fc40000000a00 */
[----:B------:R-:W-:Y:S02]  /*8bf0*/  UISETP.NE.U32.AND UP0, UPT, URZ, UR6, UPT ;  /* 0x000000063f00728c */ /* 0x000fe4000bf05070 */
[----:B------:R-:W-:Y:S02]  /*8c00*/  ULDC.64 UR4, c[0x0][0x1b8] ;  /* 0x00006e0000047ab9 */ /* 0x000fe40000000a00 */
[----:B------:R-:W-:Y:S02]  /*8c10*/  UIADD3 UR23, UR9, UR22, URZ ;  /* 0x0000001609177290 */ /* 0x000fe4000fffe03f */
[----:B------:R-:W-:Y:S02]  /*8c20*/  UIMAD UR6, UR15, UR4, URZ ;  /* 0x000000040f0672a4 */ /* 0x000fe4000f8e023f */
[----:B------:R-:W-:Y:S02]  /*8c30*/  UISETP.NE.AND.EX UP0, UPT, URZ, UR7, UPT, UP0 ;  /* 0x000000073f00728c */ /* 0x000fe4000bf05300 */
[----:B------:R-:W-:-:S02]  /*8c40*/  USHF.R.S32.HI UR9, URZ, 0x1f, UR26 ;  /* 0x0000001f3f097899 */ /* 0x000fc4000801141a */
[----:B------:R-:W-:Y:S01]  /*8c50*/  UMOV UR22, UR8 ;  /* 0x0000000800167c82 */ /* 0x000fe20008000000 */
[----:B-1----:R-:W-:Y:S01]  /*8c60*/  LEA.HI R2, R157, R177, RZ, 0x3 ;  /* 0x000000b19d027211 */ /* 0x002fe200078f18ff */
[----:B------:R-:W-:Y:S02]  /*8c70*/  UIMAD UR6, UR16, UR5, UR6 ;  /* 0x00000005100672a4 */ /* 0x000fe4000f8e0206 */
[----:B------:R-:W-:Y:S01]  /*8c80*/  UIMAD.WIDE.U32 UR22, UR16, UR4, UR22 ;  /* 0x00000004101672a5 */ /* 0x000fe2000f8e0016 */
[----:B------:R-:W-:Y:S01]  /*8c90*/  LOP3.LUT R0, R2, 0xfffffff8, RZ, 0xc0, !PT ;  /* 0xfffffff802007812 */ /* 0x000fe200078ec0ff */
[----:B------:R-:W-:Y:S01]  /*8ca0*/  USEL UR7, UR9, URZ, !UP0 ;  /* 0x0000003f09077287 */ /* 0x000fe2000c000000 */
[----:B------:R-:W-:Y:S01]  /*8cb0*/  SHF.R.S32.HI R68, RZ, 0x3, R2 ;  /* 0x00000003ff447819 */ /* 0x000fe20000011402 */
[----:B------:R-:W-:Y:S02]  /*8cc0*/  ULDC.64 UR4, c[0x0][0x1c0] ;  /* 0x0000700000047ab9 */ /* 0x000fe40000000a00 */
[----:B------:R-:W-:Y:S01]  /*8cd0*/  IMAD.IADD R49, R177, 0x1, -R0 ;  /* 0x00000001b1317824 */ /* 0x000fe200078e0a00 */
[C---:B------:R-:W-:Y:S01]  /*8ce0*/  IADD3 R2, P3, R68.reuse, UR20, RZ ;  /* 0x0000001444027c10 */ /* 0x040fe2000ff7e0ff */
[----:B------:R-:W-:Y:S01]  /*8cf0*/  USEL UR8, UR26, URZ, !UP0 ;  /* 0x0000003f1a087287 */ /* 0x000fe2000c000000 */
[----:B------:R-:W-:Y:S01]  /*8d00*/  IADD3 R14, R68, UR18, RZ ;  /* 0x00000012440e7c10 */ /* 0x000fe2000fffe0ff */
[C---:B------:R-:W-:Y:S01]  /*8d10*/  IMAD.SHL.U32 R36, R49.reuse, 0x8, RZ ;  /* 0x0000000831247824 */ /* 0x040fe200078e00ff */
[----:B------:R-:W-:Y:S01]  /*8d20*/  UIMAD UR7, UR7, UR4, URZ ;  /* 0x00000004070772a4 */ /* 0x000fe2000f8e023f */
[----:B------:R-:W-:Y:S01]  /*8d30*/  IMAD.SHL.U32 R16, R49, 0x8, RZ ;  /* 0x0000000831107824 */ /* 0x000fe200078e00ff */
[----:B------:R-:W-:-:S02]  /*8d40*/  UIADD3 UR23, UR23, UR6, URZ ;  /* 0x0000000617177290 */ /* 0x000fc4000fffe03f */
[----:B------:R-:W-:Y:S01]  /*8d50*/  IADD3 R0, R36, 0x40, RZ ;  /* 0x0000004024007810 */ /* 0x000fe20007ffe0ff */
[----:B------:R-:W-:Y:S01]  /*8d60*/  UIMAD UR5, UR8, UR5, UR7 ;  /* 0x00000005080572a4 */ /* 0x000fe2000f8e0207 */
[----:B------:R-:W-:Y:S01]  /*8d70*/  SHF.R.S32.HI R37, RZ, 0x1f, R36 ;  /* 0x0000001fff257819 */ /* 0x000fe20000011424 */
[----:B------:R-:W-:Y:S01]  /*8d80*/  UIMAD.WIDE.U32 UR22, UR8, UR4, UR22 ;  /* 0x00000004081672a5 */ /* 0x000fe2000f8e0016 */
[----:B------:R-:W-:Y:S01]  /*8d90*/  ISETP.GE.AND P1, PT, R0, c[0x0][0x1d4], PT ;  /* 0x0000750000007a0c */ /* 0x000fe20003f26270 */
[----:B------:R-:W-:Y:S01]  /*8da0*/  IMAD R0, R49, 0x10, R68 ;  /* 0x0000001031007824 */ /* 0x000fe200078e0244 */
[----:B------:R-:W-:Y:S01]  /*8db0*/  ULDC.64 UR6, c[0x0][0x1e8] ;  /* 0x00007a0000067ab9 */ /* 0x000fe20000000a00 */
[----:B------:R-:W-:Y:S01]  /*8dc0*/  IADD3 R15, R16, 0x40, RZ ;  /* 0x00000040100f7810 */ /* 0x000fe20007ffe0ff */
[----:B------:R-:W-:Y:S01]  /*8dd0*/  UIADD3 UR5, UR23, UR5, URZ ;  /* 0x0000000517057290 */ /* 0x000fe2000fffe03f */
[----:B------:R-:W-:Y:S01]  /*8de0*/  ISETP.GE.AND P6, PT, R36, c[0x0][0x1d4], PT ;  /* 0x0000750024007a0c */ /* 0x000fe20003fc6270 */
[----:B------:R-:W-:Y:S01]  /*8df0*/  UIMAD UR6, UR15, UR6, URZ ;  /* 0x000000060f0672a4 */ /* 0x000fe2000f8e023f */
[----:B------:R-:W-:Y:S01]  /*8e00*/  IADD3 R7, R0, UR18, RZ ;  /* 0x0000001200077c10 */ /* 0x000fe2000fffe0ff */
[----:B------:R-:W-:Y:S01]  /*8e10*/  @!UP1 UMOV UR8, UR26 ;  /* 0x0000001a00089c82 */ /* 0x000fe20008000000 */
[----:B------:R-:W-:Y:S01]  /*8e20*/  LOP3.LUT R0, R129, 0xfffffff0, RZ, 0xc0, !PT ;  /* 0xfffffff081007812 */ /* 0x000fe200078ec0ff */
[----:B------:R-:W-:Y:S01]  /*8e30*/  UIMAD UR6, UR16, UR7, UR6 ;  /* 0x00000007100672a4 */ /* 0x000fe2000f8e0206 */
[----:B------:R-:W-:Y:S01]  /*8e40*/  ISETP.GE.AND P4, PT, R15, c[0x0][0x198], PT ;  /* 0x000066000f007a0c */ /* 0x000fe20003f86270 */
[----:B------:R-:W-:Y:S01]  /*8e50*/  @P2 IMAD.HI.U32 R3, R7, c[0x0][0x2c8], RZ ;  /* 0x0000b20007032a27 */ /* 0x000fe200078e00ff */
[----:B------:R-:W-:Y:S01]  /*8e60*/  ISETP.NE.U32.AND P2, PT, RZ, c[0x0][0x350], PT ;  /* 0x0000d400ff007a0c */ /* 0x000fe20003f45070 */
[----:B------:R-:W-:-:S02]  /*8e70*/  ULDC UR20, c[0x0][0x2c4] ;  /* 0x0000b10000147ab9 */ /* 0x000fc40000000800 */
[----:B------:R-:W-:Y:S01]  /*8e80*/  IMAD.IADD R6, R177, 0x1, -R0 ;  /* 0x00000001b1067824 */ /* 0x000fe200078e0a00 */
[----:B------:R-:W-:Y:S01]  /*8e90*/  LEA.HI.X.SX32 R0, R68, UR10, 0x1, P3 ;  /* 0x0000000a44007c11 */ /* 0x000fe200098f0eff */
[----:B-----5:R-:W-:Y:S01]  /*8ea0*/  IMAD.MOV.U32 R10, RZ, RZ, R7 ;  /* 0x000000ffff0a7224 */ /* 0x020fe200078e0007 */
[----:B------:R-:W-:Y:S01]  /*8eb0*/  ISETP.NE.AND.EX P2, PT, RZ, c[0x0][0x354], PT, P2 ;  /* 0x0000d500ff007a0c */ /* 0x000fe20003f45320 */
[----:B------:R-:W-:Y:S01]  /*8ec0*/  UIMAD UR20, UR24, UR20, URZ ;  /* 0x00000014181472a4 */ /* 0x000fe2000f8e023f */
[----:B------:R-:W-:Y:S02]  /*8ed0*/  SHF.R.S32.HI R4, RZ, 0x1f, R6 ;  /* 0x0000001fff047819 */ /* 0x000fe40000011406 */
[----:B------:R-:W-:Y:S02]  /*8ee0*/  ISETP.GE.AND P3, PT, R16, c[0x0][0x198], PT ;  /* 0x0000660010007a0c */ /* 0x000fe40003f66270 */
[----:B------:R-:W-:Y:S01]  /*8ef0*/  LEA.HI R128, R4, R6, RZ, 0x3 ;  /* 0x0000000604807211 */ /* 0x000fe200078f18ff */
[----:B------:R-:W-:Y:S01]  /*8f00*/  IMAD.WIDE.U32 R4, R2, c[0x0][0x1e0], R36 ;  /* 0x0000780002047a25 */ /* 0x000fe200078e0024 */
[----:B------:R-:W-:-:S02]  /*8f10*/  ISETP.GE.AND P5, PT, R14, UR20, PT ;  /* 0x000000140e007c0c */ /* 0x000fc4000bfa6270 */
[----:B------:R-:W-:Y:S02]  /*8f20*/  LOP3.LUT R8, R128, 0xfffffff8, RZ, 0xc0, !PT ;  /* 0xfffffff880087812 */ /* 0x000fe400078ec0ff */
[----:B------:R-:W-:-:S03]  /*8f30*/  P2R R17, PR, RZ, 0x20 ;  /* 0x00000020ff117803 */ /* 0x000fc60000000000 */
[----:B------:R-:W-:Y:S01]  /*8f40*/  IMAD.IADD R127, R6, 0x1, -R8 ;  /* 0x00000001067f7824 */ /* 0x000fe200078e0a08 */
[----:B------:R-:W-:Y:S01]  /*8f50*/  MOV R6, R4 ;  /* 0x0000000400067202 */ /* 0x000fe20000000f00 */
[----:B------:R-:W-:Y:S01]  /*8f60*/  IMAD.U32 R8, RZ, RZ, UR22 ;  /* 0x00000016ff087e24 */ /* 0x000fe2000f8e00ff */
[----:B--2---:R-:W-:-:S04]  /*8f70*/  LOP3.LUT R161, R161, 0xfffffffe, RZ, 0xc0, !PT ;  /* 0xfffffffea1a17812 */ /* 0x004fc800078ec0ff */
[----:B------:R-:W-:Y:S02]  /*8f80*/  @P1 LOP3.LUT R161, R161, 0x1, RZ, 0xfc, !PT ;  /* 0x00000001a1a11812 */ /* 0x000fe400078efcff */
[----:B------:R-:W-:-:S03]  /*8f90*/  PLOP3.LUT P1, PT, PT, PT, UP2, 0x80, 0x0 ;  /* 0x000000000000781c */ /* 0x000fc60003f2f028 */
[----:B------:R1:W-:Y:S10]  /*8fa0*/  STL [R1+0x38], R161 ;  /* 0x000038a101007387 */ /* 0x0003f40000100800 */
[----:B------:R-:W-:Y:S01]  /*8fb0*/  @P1 SHF.R.U32.HI R10, RZ, c[0x0][0x2cc], R3 ;  /* 0x0000b300ff0a1a19 */ /* 0x000fe20000011603 */
[----:B------:R-:W-:-:S02]  /*8fc0*/  IMAD R3, R0, c[0x0][0x1e0], RZ ;  /* 0x0000780000037a24 */ /* 0x000fc400078e02ff */
[----:B------:R-:W-:Y:S02]  /*8fd0*/  IMAD R0, R0, c[0x0][0x208], RZ ;  /* 0x0000820000007a24 */ /* 0x000fe400078e02ff */
[C---:B------:R-:W-:Y:S02]  /*8fe0*/  IMAD R9, R2.reuse, c[0x0][0x1e4], R3 ;  /* 0x0000790002097a24 */ /* 0x040fe400078e0203 */
[----:B------:R-:W-:Y:S01]  /*8ff0*/  IMAD R11, R2, c[0x0][0x20c], R0 ;  /* 0x00008300020b7a24 */ /* 0x000fe200078e0200 */
[----:B------:R-:W-:Y:S01]  /*9000*/  IADD3 R0, -R10, RZ, RZ ;  /* 0x000000ff0a007210 */ /* 0x000fe20007ffe1ff */
[----:B------:R-:W-:-:S04]  /*9010*/  IMAD.WIDE.U32 R2, R2, c[0x0][0x208], R36 ;  /* 0x0000820002027a25 */ /* 0x000fc800078e0024 */
[----:B------:R-:W-:Y:S01]  /*9020*/  IMAD R12, R0, c[0x0][0x2c4], R7 ;  /* 0x0000b100000c7a24 */ /* 0x000fe200078e0207 */
[----:B------:R-:W-:Y:S01]  /*9030*/  SHF.R.S32.HI R0, RZ, 0x1f, R10 ;  /* 0x0000001fff007819 */ /* 0x000fe2000001140a */
[----:B------:R-:W-:Y:S02]  /*9040*/  IMAD.IADD R7, R5, 0x1, R9 ;  /* 0x0000000105077824 */ /* 0x000fe400078e0209 */
[----:B------:R-:W-:Y:S02]  /*9050*/  IMAD.IADD R5, R3, 0x1, R11 ;  /* 0x0000000103057824 */ /* 0x000fe400078e020b */
[----:B------:R-:W-:Y:S02]  /*9060*/  IMAD.MOV.U32 R4, RZ, RZ, R2 ;  /* 0x000000ffff047224 */ /* 0x000fe400078e0002 */
[----:B------:R-:W-:Y:S01]  /*9070*/  IMAD.U32 R3, RZ, RZ, UR5 ;  /* 0x00000005ff037e24 */ /* 0x000fe2000f8e00ff */
[----:B------:R-:W-:Y:S01]  /*9080*/  ULDC.64 UR4, c[0x0][0x210] ;  /* 0x0000840000047ab9 */ /* 0x000fe20000000a00 */
[----:B------:R-:W-:Y:S01]  /*9090*/  IMAD R0, R0, c[0x0][0x1b0], RZ ;  /* 0x00006c0000007a24 */ /* 0x000fe200078e02ff */
[----:B------:R-:W-:Y:S01]  /*90a0*/  UIMAD UR4, UR15, UR4, URZ ;  /* 0x000000040f0472a4 */ /* 0x000fe2000f8e023f */
[----:B------:R-:W-:-:S02]  /*90b0*/  IMAD.MOV.U32 R2, RZ, RZ, R8 ;  /* 0x000000ffff027224 */ /* 0x000fc400078e0008 */
[C---:B------:R-:W-:Y:S01]  /*90c0*/  IMAD R0, R10.reuse, c[0x0][0x1b4], R0 ;  /* 0x00006d000a007a24 */ /* 0x040fe200078e0200 */
[----:B------:R-:W-:Y:S01]  /*90d0*/  UIMAD UR4, UR16, UR5, UR4 ;  /* 0x00000005100472a4 */ /* 0x000fe2000f8e0204 */
[----:B------:R-:W-:-:S04]  /*90e0*/  IMAD.WIDE.U32 R2, R10, c[0x0][0x1b0], R2 ;  /* 0x00006c000a027a25 */ /* 0x000fc800078e0002 */
[----:B------:R-:W-:Y:S01]  /*90f0*/  IMAD.IADD R3, R3, 0x1, R0 ;  /* 0x0000000103037824 */ /* 0x000fe200078e0200 */
[----:B------:R-:W-:Y:S01]  /*9100*/  SHF.R.S32.HI R0, RZ, 0x1f, R12 ;  /* 0x0000001fff007819 */ /* 0x000fe2000001140c */
[----:B------:R-:W-:Y:S02]  /*9110*/  IMAD.U32 R9, RZ, RZ, UR23 ;  /* 0x00000017ff097e24 */ /* 0x000fe4000f8e00ff */
[----:B------:R-:W-:Y:S02]  /*9120*/  IMAD.U32 R9, RZ, RZ, UR16 ;  /* 0x00000010ff097e24 */ /* 0x000fe4000f8e00ff */
[----:B------:R-:W-:Y:S02]  /*9130*/  IMAD R0, R0, c[0x0][0x1a8], RZ ;  /* 0x00006a0000007a24 */ /* 0x000fe400078e02ff */
[----:B------:R-:W-:-:S04]  /*9140*/  IMAD.WIDE.U32 R8, R9, c[0x0][0x1e8], R6 ;  /* 0x00007a0009087a25 */ /* 0x000fc800078e0006 */
[----:B------:R-:W-:Y:S01]  /*9150*/  IMAD.U32 R6, RZ, RZ, UR16 ;  /* 0x00000010ff067e24 */ /* 0x000fe2000f8e00ff */
[----:B------:R-:W-:Y:S01]  /*9160*/  IADD3 R9, R9, UR6, RZ ;  /* 0x0000000609097c10 */ /* 0x000fe2000fffe0ff */
[C---:B------:R-:W-:Y:S02]  /*9170*/  IMAD R0, R12.reuse, c[0x0][0x1ac], R0 ;  /* 0x00006b000c007a24 */ /* 0x040fe400078e0200 */
[----:B------:R-:W-:-:S04]  /*9180*/  IMAD.WIDE.U32 R2, R12, c[0x0][0x1a8], R2 ;  /* 0x00006a000c027a25 */ /* 0x000fc800078e0002 */
[----:B------:R-:W-:Y:S01]  /*9190*/  IMAD.WIDE.U32 R6, R6, c[0x0][0x210], R4 ;  /* 0x0000840006067a25 */ /* 0x000fe200078e0004 */
[----:B---3--:R-:W-:Y:S02]  /*91a0*/  @P0 SHF.R.S32.HI R5, RZ, 0x1f, R13 ;  /* 0x0000001fff050819 */ /* 0x008fe4000001140d */
[----:B------:R-:W-:Y:S01]  /*91b0*/  @P0 MOV R4, R13 ;  /* 0x0000000d00040202 */ /* 0x000fe20000000f00 */
[----:B------:R-:W-:Y:S01]  /*91c0*/  IMAD.IADD R0, R3, 0x1, R0 ;  /* 0x0000000103007824 */ /* 0x000fe200078e0200 */
[C---:B------:R-:W-:Y:S01]  /*91d0*/  LEA R13, P1, R2.reuse, c[0x0][0x160], 0x1 ;  /* 0x00005800020d7a11 */ /* 0x040fe200078208ff */
[----:B------:R-:W-:Y:S01]  /*91e0*/  @!P0 IMAD.U32 R5, RZ, RZ, UR9 ;  /* 0x00000009ff058e24 */ /* 0x000fe2000f8e00ff */
[----:B------:R-:W-:Y:S01]  /*91f0*/  IADD3 R7, R7, UR4, RZ ;  /* 0x0000000407077c10 */ /* 0x000fe2000fffe0ff */
[----:B------:R-:W-:Y:S01]  /*9200*/  @!P0 IMAD.U32 R4, RZ, RZ, UR8 ;  /* 0x00000008ff048e24 */ /* 0x000fe2000f8e00ff */
[----:B------:R-:W-:Y:S02]  /*9210*/  LEA.HI.X R12, R2, c[0x0][0x164], R0, 0x1, P1 ;  /* 0x00005900020c7a11 */ /* 0x000fe400008f0c00 */
[----:B------:R-:W-:-:S02]  /*9220*/  LEA.HI R2, R157, R177, RZ, 0x6 ;  /* 0x000000b19d027211 */ /* 0x000fc400078f30ff */
[----:B------:R-:W-:Y:S02]  /*9230*/  SEL R0, R5, RZ, !P2 ;  /* 0x000000ff05007207 */ /* 0x000fe40005000000 */
[----:B------:R-:W-:Y:S01]  /*9240*/  SEL R10, R4, RZ, !P2 ;  /* 0x000000ff040a7207 */ /* 0x000fe20005000000 */
[----:B------:R-:W-:Y:S01]  /*9250*/  IMAD.SHL.U32 R2, R2, 0x8, RZ ;  /* 0x0000000802027824 */ /* 0x000fe200078e00ff */
[----:B------:R-:W-:Y:S01]  /*9260*/  SHF.L.U32 R3, R68, 0x6, RZ ;  /* 0x0000000644037819 */ /* 0x000fe200000006ff */
[----:B------:R1:W2:Y:S01]  /*9270*/  SHFL.IDX PT, R4, R13, RZ, 0x181f ;  /* 0x00181fff0d047589 */ /* 0x0002a200000e0000 */
[----:B------:R-:W-:Y:S01]  /*9280*/  R2P PR, R127, 0x6 ;  /* 0x000000067f007804 */ /* 0x000fe20000000000 */
[----:B------:R-:W-:Y:S01]  /*9290*/  IMAD.WIDE.U32 R132, R10, c[0x0][0x218], R6 ;  /* 0x000086000a847a25 */ /* 0x000fe200078e0006 */
[----:B------:R-:W-:Y:S01]  /*92a0*/  LOP3.LUT R32, R2, 0xfffffe00, RZ, 0xc0, !PT ;  /* 0xfffffe0002207812 */ /* 0x000fe200078ec0ff */
[----:B------:R1:W3:Y:S01]  /*92b0*/  SHFL.IDX PT, R5, R12, RZ, 0x181f ;  /* 0x00181fff0c057589 */ /* 0x0002e200000e0000 */
[----:B------:R-:W-:Y:S01]  /*92c0*/  LOP3.LUT R18, R3, 0x1c0, RZ, 0xc0, !PT ;  /* 0x000001c003127812 */ /* 0x000fe200078ec0ff */
[----:B------:R-:W-:-:S02]  /*92d0*/  IMAD R2, R0, c[0x0][0x1f0], RZ ;  /* 0x00007c0000027a24 */ /* 0x000fc400078e02ff */
[----:B------:R-:W-:Y:S01]  /*92e0*/  IMAD R0, R0, c[0x0][0x218], RZ ;  /* 0x0000860000007a24 */ /* 0x000fe200078e02ff */
[----:B------:R-:W-:Y:S01]  /*92f0*/  LOP3.LUT R3, R18, 0x38, R36, 0xf8, !PT ;  /* 0x0000003812037812 */ /* 0x000fe200078ef824 */
[C---:B------:R-:W-:Y:S01]  /*9300*/  IMAD R11, R10.reuse, c[0x0][0x1f4], R2 ;  /* 0x00007d000a0b7a24 */ /* 0x040fe200078e0202 */
[----:B------:R-:W-:Y:S01]  /*9310*/  SHF.R.U32.HI R33, RZ, 0x3, R18 ;  /* 0x00000003ff217819 */ /* 0x000fe20000011612 */
[C---:B------:R-:W-:Y:S01]  /*9320*/  IMAD R2, R10.reuse, c[0x0][0x21c], R0 ;  /* 0x000087000a027a24 */ /* 0x040fe200078e0200 */
[----:B------:R-:W-:Y:S01]  /*9330*/  SEL R0, R19, 0xffffffe0, !P2 ;  /* 0xffffffe013007807 */ /* 0x000fe20005000000 */
[----:B------:R-:W-:Y:S01]  /*9340*/  IMAD.WIDE.U32 R22, R10, c[0x0][0x1f0], R8 ;  /* 0x00007c000a167a25 */ /* 0x000fe200078e0008 */
[----:B------:R-:W-:Y:S02]  /*9350*/  LOP3.LUT R244, R32, R3, R33, 0xf6, !PT ;  /* 0x0000000320f47212 */ /* 0x000fe400078ef621 */
[----:B------:R-:W-:Y:S01]  /*9360*/  SEL R3, R20, 0xfffffff0, !P1 ;  /* 0xfffffff014037807 */ /* 0x000fe20004800000 */
[----:B------:R-:W-:Y:S01]  /*9370*/  IMAD.IADD R131, R133, 0x1, R2 ;  /* 0x0000000185837824 */ /* 0x000fe200078e0202 */
[----:B------:R1:W-:Y:S01]  /*9380*/  STL.64 [R1+0x48], R22 ;  /* 0x0000481601007387 */ /* 0x0003e20000100a00 */
[----:B------:R-:W-:-:S03]  /*9390*/  IMAD.IADD R25, R23, 0x1, R11 ;  /* 0x0000000117197824 */ /* 0x000fc600078e020b */
[----:B------:R1:W-:Y:S04]  /*93a0*/  STL.64 [R1+0x58], R132 ;  /* 0x0000588401007387 */ /* 0x0003e80000100a00 */
[----:B------:R1:W-:Y:S04]  /*93b0*/  STL [R1+0x54], R131 ;  /* 0x0000548301007387 */ /* 0x0003e80000100800 */
[----:B------:R1:W-:Y:S01]  /*93c0*/  STL [R1+0x44], R25 ;  /* 0x0000441901007387 */ /* 0x0003e20000100800 */
[----:B------:R-:W-:Y:S05]  /*93d0*/  @P5 BRA `(.L_x_1700) ;  /* 0x000000a000005947 */ /* 0x000fea0003800000 */
[----:B--23--:R-:W-:Y:S02]  /*93e0*/  SHF.R.S32.HI R2, RZ, 0x1f, R15 ;  /* 0x0000001fff027819 */ /* 0x00cfe4000001140f */
        /* <DEDUP_REMOVED lines=9> */
.L_x_1700:
[----:B--23--:R-:W-:Y:S05]  /*9480*/  BSYNC B0 ;  /* 0x0000000000007941 */ /* 0x00cfea0003800000 */
.L_x_1699:
[----:B------:R-:W-:Y:S01]  /*9490*/  IADD3 R2, R14, 0x10, RZ ;  /* 0x000000100e027810 */ /* 0x000fe20007ffe0ff */
[----:B------:R2:W3:Y:S01]  /*94a0*/  SHFL.IDX PT, R5, R12, 0x1, 0x181f ;  /* 0x00381f000c057f89 */ /* 0x0004e200000e0000 */
[----:B------:R-:W-:Y:S02]  /*94b0*/  BSSY B0, `(.L_x_1701) ;  /* 0x000000f000007945 */ /* 0x000fe40003800000 */
[----:B------:R-:W-:Y:S01]  /*94c0*/  ISETP.GE.AND P0, PT, R2, UR20, PT ;  /* 0x0000001402007c0c */ /* 0x000fe2000bf06270 */
[----:B------:R2:W4:Y:S03]  /*94d0*/  SHFL.IDX PT, R4, R13, 0x1, 0x181f ;  /* 0x00381f000d047f89 */ /* 0x00052600000e0000 */
[----:B------:R-:W-:-:S09]  /*94e0*/  P2R R26, PR, RZ, 0x1 ;  /* 0x00000001ff1a7803 */ /* 0x000fd20000000000 */
        /* <DEDUP_REMOVED lines=11> */
.L_x_1702:
[----:B------:R-:W-:Y:S05]  /*95a0*/  BSYNC B0 ;  /* 0x0000000000007941 */ /* 0x000fea0003800000 */
.L_x_1701:
[----:B---3--:R-:W-:Y:S01]  /*95b0*/  IADD3 R2, R14, 0x20, RZ ;  /* 0x000000200e027810 */ /* 0x008fe20007ffe0ff */
[----:B------:R3:W1:Y:S01]  /*95c0*/  SHFL.IDX PT, R5, R12, 0x2, 0x181f ;  /* 0x00581f000c057f89 */ /* 0x00066200000e0000 */
[----:B------:R-:W-:Y:S02]  /*95d0*/  BSSY B0, `(.L_x_1703) ;  /* 0x000000f000007945 */ /* 0x000fe40003800000 */
[----:B------:R-:W-:Y:S01]  /*95e0*/  ISETP.GE.AND P0, PT, R2, UR20, PT ;  /* 0x0000001402007c0c */ /* 0x000fe2000bf06270 */
[----:B----4-:R3:W4:Y:S03]  /*95f0*/  SHFL.IDX PT, R4, R13, 0x2, 0x181f ;  /* 0x00581f000d047f89 */ /* 0x01072600000e0000 */
[----:B------:R-:W-:-:S09]  /*9600*/  P2R R38, PR, RZ, 0x1 ;  /* 0x00000001ff267803 */ /* 0x000fd20000000000 */
        /* <DEDUP_REMOVED lines=11> */
.L_x_1704:
[----:B------:R-:W-:Y:S05]  /*96c0*/  BSYNC B0 ;  /* 0x0000000000007941 */ /* 0x000fea0003800000 */
.L_x_1703:
[----:B-1----:R-:W-:Y:S01]  /*96d0*/  IADD3 R2, R14, 0x30, RZ ;  /* 0x000000300e027810 */ /* 0x002fe20007ffe0ff */
[----:B------:R1:W2:Y:S01]  /*96e0*/  SHFL.IDX PT, R5, R12, 0x3, 0x181f ;  /* 0x00781f000c057f89 */ /* 0x0002a200000e0000 */
        /* <DEDUP_REMOVED lines=15> */
.L_x_1706:
[----:B------:R-:W-:Y:S05]  /*97e0*/  BSYNC B0 ;  /* 0x0000000000007941 */ /* 0x000fea0003800000 */
.L_x_1705:
[----:B--2---:R-:W-:Y:S01]  /*97f0*/  IADD3 R2, R14, 0x40, RZ ;  /* 0x000000400e027810 */ /* 0x004fe20007ffe0ff */
        /* <DEDUP_REMOVED lines=16> */
.L_x_1708:
[----:B------:R-:W-:Y:S05]  /*9900*/  BSYNC B0 ;  /* 0x0000000000007941 */ /* 0x000fea0003800000 */
.L_x_1707:
        /* <DEDUP_REMOVED lines=17> */
.L_x_1710:
[----:B------:R-:W-:Y:S05]  /*9a20*/  BSYNC B0 ;  /* 0x0000000000007941 */ /* 0x000fea0003800000 */
.L_x_1709:
        /* <DEDUP_REMOVED lines=17> */
.L_x_1712:
[----:B------:R-:W-:Y:S05]  /*9b40*/  BSYNC B0 ;  /* 0x0000000000007941 */ /* 0x000fea0003800000 */
.L_x_1711:
[----:B-1----:R-:W1:Y:S01]  /*9b50*/  SHFL.IDX PT, R6, R13, 0x7, 0x181f ;  /* 0x00f81f000d067f89 */ /* 0x002e6200000e0000 */
[----:B------:R-:W-:Y:S01]  /*9b60*/  IADD3 R2, R14, 0x70, RZ ;  /* 0x000000700e027810 */ /* 0x000fe20007ffe0ff */
[----:B------:R-:W-:Y:S01]  /*9b70*/  UIADD3 UR15, UR12, -0x1, URZ ;  /* 0xffffffff0c0f7890 */ /* 0x000fe2000fffe03f */
[----:B------:R-:W-:Y:S01]  /*9b80*/  IADD3 R8, -R68, UR13, RZ ;  /* 0x0000000d44087c10 */ /* 0x000fe2000fffe1ff */
[----:B------:R5:W2:Y:S01]  /*9b90*/  SHFL.IDX PT, R7, R12, 0x7, 0x181f ;  /* 0x00f81f000c077f89 */ /* 0x000aa200000e0000 */
[----:B------:R-:W-:Y:S01]  /*9ba0*/  ISETP.GE.AND P5, PT, R2, UR20, PT ;  /* 0x0000001402007c0c */ /* 0x000fe2000bfa6270 */
[----:B------:R-:W-:Y:S01]  /*9bb0*/  ULDC.64 UR8, c[0x0][0x1e0] ;  /* 0x0000780000087ab9 */ /* 0x000fe20000000a00 */
[----:B------:R-:W-:Y:S01]  /*9bc0*/  IMAD.MOV.U32 R158, RZ, RZ, R24 ;  /* 0x000000ffff9e7224 */ /* 0x000fe200078e0018 */
[----:B------:R-:W-:Y:S01]  /*9bd0*/  UMOV UR11, 0x6 ;  /* 0x00000006000b7882 */ /* 0x000fe20000000000 */
[----:B------:R-:W-:Y:S01]  /*9be0*/  IMAD.U32 R2, RZ, RZ, UR15 ;  /* 0x0000000fff027e24 */ /* 0x000fe2000f8e00ff */
[----:B------:R-:W-:Y:S01]  /*9bf0*/  USHF.L.U32 UR10, UR8, 0x6, URZ ;  /* 0x00000006080a7899 */ /* 0x000fe2000800063f */
[----:B------:R-:W-:Y:S01]  /*9c00*/  IMAD.MOV.U32 R159, RZ, RZ, R25 ;  /* 0x000000ffff9f7224 */ /* 0x000fe200078e0019 */
[----:B------:R-:W-:Y:S01]  /*9c10*/  USHF.L.U64.HI UR11, UR8, UR11, UR9 ;  /* 0x0000000b080b7299 */ /* 0x000fe20008010209 */
[----:B------:R-:W-:Y:S01]  /*9c20*/  IMAD R2, R2, -0x40, R8 ;  /* 0xffffffc002027824 */ /* 0x000fe200078e0208 */
[----:B------:R-:W-:Y:S01]  /*9c30*/  USHF.R.S32.HI UR14, URZ, 0x1f, UR15 ;  /* 0x0000001f3f0e7899 */ /* 0x000fe2000801140f */
[----:B------:R-:W-:Y:S01]  /*9c40*/  IMAD.MOV.U32 R158, RZ, RZ, R22 ;  /* 0x000000ffff9e7224 */ /* 0x000fe200078e0016 */
[----:B------:R-:W-:Y:S01]  /*9c50*/  UIMAD UR4, UR11, UR15, URZ ;  /* 0x0000000f0b0472a4 */ /* 0x000fe2000f8e023f */
[----:B------:R-:W-:Y:S01]  /*9c60*/  IMAD.U32 R154, RZ, RZ, UR10 ;  /* 0x0000000aff9a7e24 */ /* 0x000fe2000f8e00ff */
[----:B------:R-:W-:Y:S01]  /*9c70*/  ISETP.GE.AND P2, PT, R2, 0x11, PT ;  /* 0x000000110200780c */ /* 0x000fe20003f46270 */
[----:B------:R-:W-:Y:S01]  /*9c80*/  @!P5 IMAD.SHL.U32 R10, R244, 0x2, RZ ;  /* 0x00000002f40ad824 */ /* 0x000fe200078e00ff */
[----:B------:R-:W-:Y:S01]  /*9c90*/  ISETP.GE.AND P1, PT, R2, 0x21, PT ;  /* 0x000000210200780c */ /* 0x000fe20003f26270 */
[----:B------:R-:W-:Y:S01]  /*9ca0*/  UIMAD UR4, UR14, UR10, UR4 ;  /* 0x0000000a0e0472a4 */ /* 0x000fe2000f8e0204 */
[----:B------:R-:W-:Y:S01]  /*9cb0*/  IMAD.MOV.U32 R19, RZ, RZ, c[0x0][0x1e0] ;  /* 0x00007800ff137624 */ /* 0x000fe200078e00ff */
[----:B------:R-:W-:Y:S01]  /*9cc0*/  @!P5 SHF.R.S32.HI R8, RZ, 0x1f, R15 ;  /* 0x0000001fff08d819 */ /* 0x000fe2000001140f */
[----:B------:R-:W-:Y:S01]  /*9cd0*/  UIMAD.WIDE.U32 UR22, UR8, 0x20, URZ ;  /* 0x00000020081678a5 */ /* 0x000fe2000f8e003f */
[----:B-1--4-:R-:W-:Y:S01]  /*9ce0*/  @!P5 LEA R4, P0, R16, R6, 0x1 ;  /* 0x000000061004d211 */ /* 0x012fe200078008ff */
[----:B------:R-:W-:Y:S01]  /*9cf0*/  USHF.L.U32 UR17, UR9, 0x5, URZ ;  /* 0x0000000509117899 */ /* 0x000fe2000800063f */
[----:B--23-5:R-:W-:Y:S01]  /*9d00*/  IMAD.U32 R12, RZ, RZ, UR9 ;  /* 0x00000009ff0c7e24 */ /* 0x02cfe2000f8e00ff */
[----:B------:R-:W-:Y:S01]  /*9d10*/  @!P5 LEA.HI R8, R8, R15, RZ, 0x3 ;  /* 0x0000000f0808d211 */ /* 0x000fe200078f18ff */
[----:B------:R1:W-:Y:S01]  /*9d20*/  STL.64 [R1+0x40], R158 ;  /* 0x0000409e01007387 */ /* 0x0003e20000100a00 */
[----:B------:R-:W-:Y:S01]  /*9d30*/  @!P5 LEA.HI.X R5, R16, R7, R37, 0x1, P0 ;  /* 0x000000071005d211 */ /* 0x000fe200000f0c25 */
[----:B------:R-:W-:Y:S01]  /*9d40*/  UIADD3 UR17, UR23, UR17, URZ ;  /* 0x0000001117117290 */ /* 0x000fe2000fffe03f */
[----:B------:R-:W-:-:S02]  /*9d50*/  @!P5 LOP3.LUT R8, R8, 0xfffffff8, RZ, 0xc0, !PT ;  /* 0xfffffff80808d812 */ /* 0x000fc400078ec0ff */
[----:B------:R-:W-:Y:S01]  /*9d60*/  LEA.HI R155, R157, R177, RZ, 0x5 ;  /* 0x000000b19d9b7211 */ /* 0x000fe200078f28ff */
[----:B------:R-:W-:Y:S01]  /*9d70*/  @!PT LDS RZ, [RZ] ;  /* 0x00000000fffff984 */ /* 0x000fe20000000800 */
[----:B------:R2:W-:Y:S01]  /*9d80*/  @!P5 LDGSTS.E.BYPASS.LTC128B.128 [R10+0xb900], [R4.64], !P3 ;  /* 0x0b900000040adfae */ /* 0x0005e2000d901d5c */
[----:B------:R-:W-:Y:S01]  /*9d90*/  ISETP.GE.AND P3, PT, R2, 0x1, PT ;  /* 0x000000010200780c */ /* 0x000fe20003f66270 */
[----:B------:R-:W-:Y:S01]  /*9da0*/  @!P5 IMAD.WIDE R6, R8, 0x2, R6 ;  /* 0x000000020806d825 */ /* 0x000fe200078e0206 */
[----:B------:R-:W-:-:S04]  /*9db0*/  SHF.R.S32.HI R156, RZ, 0x5, R155 ;  /* 0x00000005ff9c7819 */ /* 0x000fc8000001149b */
[----:B------:R3:W-:Y:S04]  /*9dc0*/  @!P5 LDGSTS.E.BYPASS.LTC128B.128 [R10+0xf900], [R6.64], !P4 ;  /* 0x0f900000060adfae */ /* 0x0007e8000e101d5c */
[----:B------:R-:W0:Y:S01]  /*9dd0*/  LDGDEPBAR ;  /* 0x00000000000079af */ /* 0x000e220000000000 */
[----:B--2---:R-:W-:-:S05]  /*9de0*/  IMAD.WIDE.U32 R4, R154, UR15, R158 ;  /* 0x0000000f9a047c25 */ /* 0x004fca000f8e009e */
[----:B------:R-:W-:Y:S01]  /*9df0*/  IADD3 R5, R5, UR4, RZ ;  /* 0x0000000405057c10 */ /* 0x000fe2000fffe0ff */
[----:B------:R-:W-:Y:S01]  /*9e00*/  BAR.SYNC.DEFER_BLOCKING 0x0 ;  /* 0x0000000000007b1d */ /* 0x000fe20000010000 */
[----:B------:R-:W-:-:S04]  /*9e10*/  @P2 LEA R9, P0, R19, R4, 0x4 ;  /* 0x0000000413092211 */ /* 0x000fc800078020ff */
[----:B------:R-:W-:Y:S02]  /*9e20*/  @P2 LEA.HI.X R12, R19, R5, R12, 0x4, P0 ;  /* 0x00000005130c2211 */ /* 0x000fe400000f240c */
[----:B------:R-:W-:-:S04]  /*9e30*/  @P1 IADD3 R11, P0, R4, UR22, RZ ;  /* 0x00000016040b1c10 */ /* 0x000fc8000ff1e0ff */
[----:B------:R-:W-:Y:S02]  /*9e40*/  @P1 IADD3.X R13, R5, UR17, RZ, P0, !PT ;  /* 0x00000011050d1c10 */ /* 0x000fe400087fe4ff */
[----:B------:R-:W-:-:S04]  /*9e50*/  @P2 LEA R8, P0, R9, c[0x0][0x1c8], 0x1 ;  /* 0x0000720009082a11 */ /* 0x000fc800078008ff */
[----:B------:R-:W-:Y:S02]  /*9e60*/  @P2 LEA.HI.X R9, R9, c[0x0][0x1cc], R12, 0x1, P0 ;  /* 0x0000730009092a11 */ /* 0x000fe400000f0c0c */
[----:B------:R-:W-:-:S04]  /*9e70*/  @P1 LEA R12, P0, R11, c[0x0][0x1c8], 0x1 ;  /* 0x000072000b0c1a11 */ /* 0x000fc800078008ff */
[----:B------:R-:W-:Y:S02]  /*9e80*/  @P1 LEA.HI.X R13, R11, c[0x0][0x1cc], R13, 0x1, P0 ;  /* 0x000073000b0d1a11 */ /* 0x000fe400000f0c0d */
[----:B---3--:R-:W-:-:S04]  /*9e90*/  @P3 LEA R10, P0, R4, c[0x0][0x1c8], 0x1 ;  /* 0x00007200040a3a11 */ /* 0x008fc800078008ff */
[----:B------:R-:W-:Y:S02]  /*9ea0*/  @P3 LEA.HI.X R11, R4, c[0x0][0x1cc], R5, 0x1, P0 ;  /* 0x00007300040b3a11 */ /* 0x000fe400000f0c05 */
[----:B------:R-:W-:-:S13]  /*9eb0*/  ISETP.GE.AND P0, PT, R2, 0x31, PT ;  /* 0x000000310200780c */ /* 0x000fda0003f06270 */
[----:B------:R-:W-:Y:S01]  /*9ec0*/  VOTEU.ANY UP0, P0 ;  /* 0x00000000003f7886 */ /* 0x000fe20000000100 */
[----:B------:R-:W-:-:S04]  /*9ed0*/  @P0 IMAD.WIDE.U32 R4, R19, 0x30, R4 ;  /* 0x0000003013040825 */ /* 0x000fc800078e0004 */
[----:B------:R-:W-:Y:S01]  /*9ee0*/  @UP0 UIMAD UR9, UR9, 0x30, URZ ;  /* 0x00000030090908a4 */ /* 0x000fe2000f8e023f */
[----:B------:R-:W-:-:S05]  /*9ef0*/  @P0 LEA R6, P4, R4, c[0x0][0x1c8], 0x1 ;  /* 0x0000720004060a11 */ /* 0x000fca00078808ff */
[----:B------:R-:W-:-:S04]  /*9f00*/  @P0 IADD3 R2, R5, UR9, RZ ;  /* 0x0000000905020c10 */ /* 0x000fc8000fffe0ff */
[----:B------:R-:W-:Y:S01]  /*9f10*/  @P0 LEA.HI.X R7, R4, c[0x0][0x1cc], R2, 0x1, P4 ;  /* 0x0000730004070a11 */ /* 0x000fe200020f0c02 */
[----:B------:R-:W-:Y:S01]  /*9f20*/  @P3 IMAD.SHL.U32 R2, R244, 0x2, RZ ;  /* 0x00000002f4023824 */ /* 0x000fe200078e00ff */
[----:B------:R-:W-:-:S04]  /*9f30*/  LOP3.LUT P4, RZ, R161, 0x1, RZ, 0xc0, !PT ;  /* 0x00000001a1ff7812 */ /* 0x000fc8000788c0ff */
[----:B------:R-:W-:Y:S01]  /*9f40*/  @!PT LDS RZ, [RZ] ;  /* 0x00000000fffff984 */ /* 0x000fe20000000800 */
[----:B------:R-:W-:Y:S01]  /*9f50*/  @!PT LDS RZ, [RZ] ;  /* 0x00000000fffff984 */ /* 0x000fe20000000800 */
[----:B------:R-:W-:Y:S01]  /*9f60*/  @!PT LDS RZ, [RZ] ;  /* 0x00000000fffff984 */ /* 0x000fe20000000800 */
[----:B------:R2:W-:Y:S09]  /*9f70*/  @P3 LDGSTS.E.BYPASS.LTC128B.128 [R2+0x4100], [R10.64], !P6 ;  /* 0x041000000a023fae */ /* 0x0005f2000f101d5c */
[----:B------:R2:W-:Y:S02]  /*9f80*/  @P3 LDGSTS.E.BYPASS.LTC128B.128 [R2+0x6100], [R10.64+0x80], !P4 ;  /* 0x061000800a023fae */ /* 0x0005e4000e101d5c */
[----:B--2---:R-:W-:-:S05]  /*9f90*/  @P2 IMAD.SHL.U32 R2, R244, 0x2, RZ ;  /* 0x00000002f4022824 */ /* 0x004fca00078e00ff */
[----:B------:R2:W-:Y:S04]  /*9fa0*/  @P2 LDGSTS.E.BYPASS.LTC128B.128 [R2+0x4900], [R8.64], !P6 ;  /* 0x0490000008022fae */ /* 0x0005e8000f101d5c */
[----:B------:R2:W-:Y:S02]  /*9fb0*/  @P2 LDGSTS.E.BYPASS.LTC128B.128 [R2+0x6900], [R8.64+0x80], !P4 ;  /* 0x0690008008022fae */ /* 0x0005e4000e101d5c */
[----:B--2---:R-:W-:-:S05]  /*9fc0*/  @P1 IMAD.SHL.U32 R2, R244, 0x2, RZ ;  /* 0x00000002f4021824 */ /* 0x004fca00078e00ff */
[----:B------:R2:W-:Y:S04]  /*9fd0*/  @P1 LDGSTS.E.BYPASS.LTC128B.128 [R2+0x5100], [R12.64], !P6 ;  /* 0x051000000c021fae */ /* 0x0005e8000f101d5c */
[----:B------:R2:W-:Y:S02]  /*9fe0*/  @P1 LDGSTS.E.BYPASS.LTC128B.128 [R2+0x7100], [R12.64+0x80], !P4 ;  /* 0x071000800c021fae */ /* 0x0005e4000e101d5c */
[----:B--2---:R-:W-:-:S05]  /*9ff0*/  @P0 IMAD.SHL.U32 R2, R244, 0x2, RZ ;  /* 0x00000002f4020824 */ /* 0x004fca00078e00ff */
[----:B------:R1:W-:Y:S04]  /*a000*/  @P0 LDGSTS.E.BYPASS.LTC128B.128 [R2+0x5900], [R6.64], !P6 ;  /* 0x0590000006020fae */ /* 0x0003e8000f101d5c */
[----:B------:R1:W-:Y:S01]  /*a010*/  @P0 LDGSTS.E.BYPASS.LTC128B.128 [R2+0x7900], [R6.64+0x80], !P4 ;  /* 0x0790008006020fae */ /* 0x0003e2000e101d5c */
[----:B------:R-:W-:-:S03]  /*a020*/  ISETP.LT.AND P0, PT, RZ, c[0x0][0x27c], PT ;  /* 0x00009f00ff007a0c */ /* 0x000fc60003f01270 */
[----:B------:R-:W0:Y:S10]  /*a030*/  LDGDEPBAR ;  /* 0x00000000000079af */ /* 0x000e340000000000 */
[----:B------:R-:W-:Y:S05]  /*a040*/  @P0 BRA `(.L_x_1713) ;  /* 0x0000002000000947 */ /* 0x000fea0003800000 */
[----:B------:R-:W-:-:S04]  /*a050*/  DEPBAR.LE SB0, 0x1 ;  /* 0x000080400000791a */ /* 0x000fc80000000000 */
[----:B------:R-:W-:Y:S05]  /*a060*/  BRA `(.L_x_1714) ;  /* 0x000098b000007947 */ /* 0x000fea0003800000 */
.L_x_1713:
[----:B------:R-:W-:Y:S01]  /*a070*/  USHF.R.S32.HI UR9, URZ, 0x1f, UR19 ;  /* 0x0000001f3f097899 */ /* 0x000fe20008011413 */
[----:B------:R-:W-:Y:S01]  /*a080*/  BSSY B2, `(.L_x_1714) ;  /* 0x0000989000027945 */ /* 0x000fe20003800000 */
[----:B------:R-:W-:Y:S01]  /*a090*/  ULDC.64 UR6, c[0x0][0x280] ;  /* 0x0000a00000067ab9 */ /* 0x000fe20000000a00 */
[----:B-1----:R-:W-:Y:S01]  /*a0a0*/  IMAD R2, R49, 0x10, R14 ;  /* 0x0000001031027824 */ /* 0x002fe200078e020e */
[----:B------:R-:W-:Y:S01]  /*a0b0*/  ULDC.64 UR4, c[0x0][0x290] ;  /* 0x0000a40000047ab9 */ /* 0x000fe20000000a00 */
[----:B------:R-:W-:Y:S01]  /*a0c0*/  SHF.L.U32 R34, R244, 0x1, RZ ;  /* 0x00000001f4227819 */ /* 0x000fe200000006ff */
[----:B------:R-:W-:Y:S02]  /*a0d0*/  UIMAD.WIDE.U32 UR30, UR19, UR6, URZ ;  /* 0x00000006131e72a5 */ /* 0x000fe4000f8e003f */
[----:B------:R-:W-:Y:S02]  /*a0e0*/  UIMAD UR6, UR9, UR6, URZ ;  /* 0x00000006090672a4 */ /* 0x000fe4000f8e023f */
[----:B------:R-:W-:-:S02]  /*a0f0*/  UIMAD UR9, UR9, UR4, URZ ;  /* 0x00000004090972a4 */ /* 0x000fc4000f8e023f */
[----:B------:R-:W-:Y:S02]  /*a100*/  UIMAD.WIDE.U32 UR32, UR19, UR4, URZ ;  /* 0x00000004132072a5 */ /* 0x000fe4000f8e003f */
[----:B------:R-:W-:Y:S02]  /*a110*/  UIMAD UR6, UR19, UR7, UR6 ;  /* 0x00000007130672a4 */ /* 0x000fe4000f8e0206 */
[----:B------:R-:W-:Y:S02]  /*a120*/  ULDC.U8 UR4, c[0x0][0x298] ;  /* 0x0000a60000047ab9 */ /* 0x000fe40000000000 */
[----:B------:R-:W-:Y:S01]  /*a130*/  ISETP.NE.AND P0, PT, RZ, UR4, PT ;  /* 0x00000004ff007c0c */ /* 0x000fe2000bf05270 */
[----:B------:R-:W-:Y:S02]  /*a140*/  UIMAD UR5, UR19, UR5, UR9 ;  /* 0x00000005130572a4 */ /* 0x000fe4000f8e0209 */
[----:B------:R-:W-:Y:S02]  /*a150*/  UIADD3 UR6, UR6, UR31, URZ ;  /* 0x0000001f06067290 */ /* 0x000fe4000fffe03f */
[----:B------:R-:W-:-:S08]  /*a160*/  UIADD3 UR5, UR5, UR33, URZ ;  /* 0x0000002105057290 */ /* 0x000fd0000fffe03f */
[----:B------:R-:W-:Y:S05]  /*a170*/  @!P0 BRA `(.L_x_1715) ;  /* 0x00004ac000008947 */ /* 0x000fea0003800000 */
[----:B------:R-:W-:Y:S01]  /*a180*/  PLOP3.LUT P0, PT, PT, PT, UP2, 0x80, 0x0 ;  /* 0x000000000000781c */ /* 0x000fe20003f0f028 */
[----:B------:R-:W-:Y:S01]  /*a190*/  IMAD.U32 R6, RZ, RZ, UR30 ;  /* 0x0000001eff067e24 */ /* 0x000fe2000f8e00ff */
[----:B------:R-:W-:Y:S01]  /*a1a0*/  ISETP.NE.AND P1, PT, R17, RZ, PT ;  /* 0x000000ff1100720c */ /* 0x000fe20003f25270 */
[----:B------:R-:W-:Y:S01]  /*a1b0*/  IMAD.SHL.U32 R35, R49, 0x4, RZ ;  /* 0x0000000431237824 */ /* 0x000fe200078e00ff */
[----:B------:R-:W-:Y:S01]  /*a1c0*/  BSSY B0, `(.L_x_1716) ;  /* 0x000003b000007945 */ /* 0x000fe20003800000 */
[----:B------:R-:W-:Y:S01]  /*a1d0*/  IMAD.U32 R7, RZ, RZ, UR31 ;  /* 0x0000001fff077e24 */ /* 0x000fe2000f8e00ff */
[----:B------:R-:W-:Y:S01]  /*a1e0*/  CS2R R32, SRZ ;  /* 0x0000000000207805 */ /* 0x000fe2000001ff00 */
[----:B------:R-:W-:Y:S01]  /*a1f0*/  IMAD.U32 R5, RZ, RZ, UR6 ;  /* 0x00000006ff057e24 */ /* 0x000fe2000f8e00ff */
[----:B------:R-:W-:Y:S01]  /*a200*/  IADD3 R90, R35, 0x20, RZ ;  /* 0x00000020235a7810 */ /* 0x000fe20007ffe0ff */
[----:B------:R-:W-:Y:S01]  /*a210*/  CS2R R22, SRZ ;  /* 0x0000000000167805 */ /* 0x000fe2000001ff00 */
[----:B------:R-:W-:Y:S01]  /*a220*/  CS2R R18, SRZ ;  /* 0x0000000000127805 */ /* 0x000fe2000001ff00 */
[----:B------:R-:W-:Y:S01]  /*a230*/  CS2R R24, SRZ ;  /* 0x0000000000187805 */ /* 0x000fe2000001ff00 */
[----:B------:R-:W-:Y:S01]  /*a240*/  CS2R R20, SRZ ;  /* 0x0000000000147805 */ /* 0x000fe2000001ff00 */
[----:B------:R-:W-:Y:S01]  /*a250*/  @P0 IMAD.HI.U32 R4, R2, c[0x0][0x2c8], RZ ;  /* 0x0000b20002040a27 */ /* 0x000fe200078e00ff */
[----:B------:R-:W-:-:S13]  /*a260*/  PLOP3.LUT P0, PT, PT, PT, UP2, 0x80, 0x0 ;  /* 0x000000000000781c */ /* 0x000fda0003f0f028 */
[----:B------:R-:W-:Y:S02]  /*a270*/  @P0 SHF.R.U32.HI R2, RZ, c[0x0][0x2cc], R4 ;  /* 0x0000b300ff020a19 */ /* 0x000fe40000011604 */
[----:B------:R-:W-:Y:S02]  /*a280*/  MOV R4, R6 ;  /* 0x0000000600047202 */ /* 0x000fe40000000f00 */
[----:B------:R-:W-:Y:S02]  /*a290*/  SHF.R.S32.HI R8, RZ, 0x1f, R2 ;  /* 0x0000001fff087819 */ /* 0x000fe40000011402 */
[----:B------:R-:W-:Y:S01]  /*a2a0*/  ISETP.GE.AND P0, PT, R35, c[0x0][0x27c], PT ;  /* 0x00009f0023007a0c */ /* 0x000fe20003f06270 */
[----:B------:R-:W-:-:S03]  /*a2b0*/  IMAD.WIDE.U32 R4, R2, c[0x0][0x280], R4 ;  /* 0x0000a00002047a25 */ /* 0x000fc600078e0004 */
[----:B------:R-:W-:Y:S01]  /*a2c0*/  SEL R12, RZ, 0x1, P0 ;  /* 0x00000001ff0c7807 */ /* 0x000fe20000000000 */
[----:B------:R-:W-:Y:S01]  /*a2d0*/  IMAD R7, R8, c[0x0][0x280], RZ ;  /* 0x0000a00008077a24 */ /* 0x000fe200078e02ff */
[----:B------:R-:W-:-:S03]  /*a2e0*/  LEA R16, P0, R4, c[0x0][0x270], 0x1 ;  /* 0x00009c0004107a11 */ /* 0x000fc600078008ff */
[----:B------:R-:W-:Y:S02]  /*a2f0*/  IMAD R6, R2, c[0x0][0x284], R7 ;  /* 0x0000a10002067a24 */ /* 0x000fe400078e0207 */
[----:B------:R-:W-:Y:S02]  /*a300*/  IMAD.U32 R7, RZ, RZ, UR33 ;  /* 0x00000021ff077e24 */ /* 0x000fe4000f8e00ff */
[----:B------:R-:W-:Y:S02]  /*a310*/  IMAD.IADD R6, R5, 0x1, R6 ;  /* 0x0000000105067824 */ /* 0x000fe400078e0206 */
[----:B------:R-:W-:Y:S02]  /*a320*/  IMAD.U32 R5, RZ, RZ, UR5 ;  /* 0x00000005ff057e24 */ /* 0x000fe4000f8e00ff */
[----:B------:R-:W-:Y:S01]  /*a330*/  IMAD R7, R8, c[0x0][0x290], RZ ;  /* 0x0000a40008077a24 */ /* 0x000fe200078e02ff */
[----:B------:R-:W-:Y:S02]  /*a340*/  LEA.HI.X R15, R4, c[0x0][0x274], R6, 0x1, P0 ;  /* 0x00009d00040f7a11 */ /* 0x000fe400000f0c06 */
[----:B------:R-:W-:-:S05]  /*a350*/  MOV R6, UR32 ;  /* 0x0000002000067c02 */ /* 0x000fca0008000f00 */
[----:B------:R-:W-:Y:S02]  /*a360*/  IMAD.MOV.U32 R4, RZ, RZ, R6 ;  /* 0x000000ffff047224 */ /* 0x000fe400078e0006 */
[----:B------:R1:W2:Y:S02]  /*a370*/  SHFL.IDX PT, R6, R16, RZ, 0x181f ;  /* 0x00181fff10067589 */ /* 0x0002a400000e0000 */
[----:B------:R-:W-:-:S04]  /*a380*/  IMAD.WIDE.U32 R4, R2, c[0x0][0x290], R4 ;  /* 0x0000a40002047a25 */ /* 0x000fc800078e0004 */
[----:B------:R-:W-:Y:S01]  /*a390*/  IMAD R2, R2, c[0x0][0x294], R7 ;  /* 0x0000a50002027a24 */ /* 0x000fe200078e0207 */
[----:B------:R-:W-:Y:S01]  /*a3a0*/  LEA R14, P0, R4, c[0x0][0x288], 0x1 ;  /* 0x0000a200040e7a11 */ /* 0x000fe200078008ff */
[----:B------:R1:W3:Y:S03]  /*a3b0*/  SHFL.IDX PT, R7, R15, RZ, 0x181f ;  /* 0x00181fff0f077589 */ /* 0x0002e600000e0000 */
[----:B------:R-:W-:-:S04]  /*a3c0*/  IADD3 R2, R5, R2, RZ ;  /* 0x0000000205027210 */ /* 0x000fc80007ffe0ff */
[----:B------:R-:W-:Y:S02]  /*a3d0*/  LEA.HI.X R13, R4, c[0x0][0x28c], R2, 0x1, P0 ;  /* 0x0000a300040d7a11 */ /* 0x000fe400000f0c02 */
[----:B------:R-:W-:Y:S01]  /*a3e0*/  ISETP.GE.AND P0, PT, R90, c[0x0][0x27c], PT ;  /* 0x00009f005a007a0c */ /* 0x000fe20003f06270 */
[----:B------:R1:W4:Y:S03]  /*a3f0*/  SHFL.IDX PT, R4, R14, RZ, 0x181f ;  /* 0x00181fff0e047589 */ /* 0x00032600000e0000 */
[----:B------:R-:W-:Y:S01]  /*a400*/  SEL R2, RZ, 0xffffffff, P0 ;  /* 0xffffffffff027807 */ /* 0x000fe20000000000 */
[----:B------:R1:W1:Y:S04]  /*a410*/  SHFL.IDX PT, R5, R13, RZ, 0x181f ;  /* 0x00181fff0d057589 */ /* 0x00026800000e0000 */
[----:B------:R-:W-:-:S05]  /*a420*/  IMAD.SHL.U32 R2, R2, 0x2, RZ ;  /* 0x0000000202027824 */ /* 0x000fca00078e00ff */
[----:B------:R-:W-:Y:S01]  /*a430*/  LOP3.LUT R12, R2, 0x2, R12, 0xe2, !PT ;  /* 0x00000002020c7812 */ /* 0x000fe200078ee20c */
[----:B------:R-:W-:Y:S05]  /*a440*/  @P1 BRA `(.L_x_1717) ;  /* 0x0000012000001947 */ /* 0x000fea0003800000 */
[----:B--23--:R-:W-:Y:S01]  /*a450*/  LOP3.LUT R2, R12, 0x1, RZ, 0xc0, !PT ;  /* 0x000000010c027812 */ /* 0x00cfe200078ec0ff */
[----:B------:R-:W-:Y:S01]  /*a460*/  CS2R R18, SRZ ;  /* 0x0000000000127805 */ /* 0x000fe2000001ff00 */
[----:B------:R-:W-:Y:S02]  /*a470*/  CS2R R20, SRZ ;  /* 0x0000000000147805 */ /* 0x000fe4000001ff00 */
[----:B------:R-:W-:-:S13]  /*a480*/  ISETP.NE.U32.AND P0, PT, R2, 0x1, PT ;  /* 0x000000010200780c */ /* 0x000fda0003f05070 */
[----:B------:R-:W-:-:S04]  /*a490*/  @!P0 IMAD.WIDE R10, R35, 0x2, R6 ;  /* 0x00000002230a8825 */ /* 0x000fc800078e0206 */
[----:B-1--4-:R-:W-:Y:S01]  /*a4a0*/  @!P0 IMAD.WIDE R8, R35, 0x2, R4 ;  /* 0x0000000223088825 */ /* 0x012fe200078e0204 */
[----:B------:R1:W5:Y:S04]  /*a4b0*/  @!P0 LD.E.64 R18, [R10.64] ;  /* 0x0000001c0a128980 */ /* 0x000368000c101b00 */
[----:B------:R1:W5:Y:S01]  /*a4c0*/  @!P0 LD.E.64 R20, [R8.64] ;  /* 0x0000001c08148980 */ /* 0x000362000c101b00 */
[----:B------:R-:W-:Y:S01]  /*a4d0*/  LOP3.LUT P0, RZ, R12, 0x2, RZ, 0xc0, !PT ;  /* 0x000000020cff7812 */ /* 0x000fe2000780c0ff */
[----:B------:R-:W-:Y:S01]  /*a4e0*/  CS2R R22, SRZ ;  /* 0x0000000000167805 */ /* 0x000fe2000001ff00 */
[----:B------:R-:W-:-:S11]  /*a4f0*/  CS2R R24, SRZ ;  /* 0x0000000000187805 */ /* 0x000fd6000001ff00 */
[----:B------:R-:W-:-:S04]  /*a500*/  @P0 SHF.R.S32.HI R2, RZ, 0x1f, R90 ;  /* 0x0000001fff020819 */ /* 0x000fc8000001145a */
[----:B------:R-:W-:-:S04]  /*a510*/  @P0 LEA.HI R2, R2, R90, RZ, 0x2 ;  /* 0x0000005a02020211 */ /* 0x000fc800078f10ff */
[----:B------:R-:W-:-:S05]  /*a520*/  @P0 LOP3.LUT R2, R2, 0xfffffffc, RZ, 0xc0, !PT ;  /* 0xfffffffc02020812 */ /* 0x000fca00078ec0ff */
[----:B------:R-:W-:-:S04]  /*a530*/  @P0 IMAD.WIDE R6, R2, 0x2, R6 ;  /* 0x0000000202060825 */ /* 0x000fc800078e0206 */
[----:B------:R-:W-:Y:S01]  /*a540*/  @P0 IMAD.WIDE R4, R2, 0x2, R4 ;  /* 0x0000000202040825 */ /* 0x000fe200078e0204 */
[----:B------:R1:W5:Y:S04]  /*a550*/  @P0 LD.E.64 R22, [R6.64] ;  /* 0x0000001c06160980 */ /* 0x000368000c101b00 */
[----:B------:R1:W5:Y:S02]  /*a560*/  @P0 LD.E.64 R24, [R4.64] ;  /* 0x0000001c04180980 */ /* 0x000364000c101b00 */
.L_x_1717:
[----:B--23--:R-:W-:Y:S05]  /*a570*/  BSYNC B0 ;  /* 0x0000000000007941 */ /* 0x00cfea0003800000 */
.L_x_1716:
[----:B------:R-:W-:Y:S01]  /*a580*/  ISETP.NE.AND P0, PT, R26, RZ, PT ;  /* 0x000000ff1a00720c */ /* 0x000fe20003f05270 */
[----:B-1---5:R-:W-:Y:S01]  /*a590*/  IMAD.MOV.U32 R10, RZ, RZ, R22 ;  /* 0x000000ffff0a7224 */ /* 0x022fe200078e0016 */
[----:B------:R-:W-:Y:S01]  /*a5a0*/  MOV R8, R18 ;  /* 0x0000001200087202 */ /* 0x000fe20000000f00 */
[----:B------:R-:W-:Y:S01]  /*a5b0*/  IMAD.MOV.U32 R9, RZ, RZ, R23 ;  /* 0x000000ffff097224 */ /* 0x000fe200078e0017 */
[----:B------:R1:W2:Y:S01]  /*a5c0*/  SHFL.IDX PT, R7, R15, 0x1, 0x181f ;  /* 0x00381f000f077f89 */ /* 0x0002a200000e0000 */
        /* <DEDUP_REMOVED lines=8> */
[----:B------:R1:W3:Y:S01]  /*a650*/  SHFL.IDX PT, R6, R16, 0x1, 0x181f ;  /* 0x00381f0010067f89 */ /* 0x0002e200000e0000 */
[----:B------:R-:W-:Y:S01]  /*a660*/  MOV R2, R21 ;  /* 0x0000001500027202 */ /* 0x000fe20000000f00 */
[----:B------:R-:W-:Y:S01]  /*a670*/  CS2R R30, SRZ ;  /* 0x00000000001e7805 */ /* 0x000fe2000001ff00 */
[----:B------:R-:W-:Y:S01]  /*a680*/  PRMT R91, R9, 0x5410, R10 ;  /* 0x00005410095b7816 */ /* 0x000fe2000000000a */
[----:B------:R1:W4:Y:S01]  /*a690*/  SHFL.IDX PT, R5, R13, 0x1, 0x181f ;  /* 0x00381f000d057f89 */ /* 0x00032200000e0000 */
[----:B------:R-:W-:Y:S01]  /*a6a0*/  PRMT R17, R2, 0x5410, R8 ;  /* 0x0000541002117816 */ /* 0x000fe20000000008 */
[----:B------:R-:W-:-:S02]  /*a6b0*/  CS2R R28, SRZ ;  /* 0x00000000001c7805 */ /* 0x000fc4000001ff00 */
[----:B----4-:R1:W4:Y:S01]  /*a6c0*/  SHFL.IDX PT, R4, R14, 0x1, 0x181f ;  /* 0x00381f000e047f89 */ /* 0x01032200000e0000 */
[----:B------:R-:W-:Y:S05]  /*a6d0*/  @P0 BRA `(.L_x_1719) ;  /* 0x0000012000000947 */ /* 0x000fea0003800000 */
[----:B------:R-:W-:Y:S01]  /*a6e0*/  LOP3.LUT R2, R12, 0x1, RZ, 0xc0, !PT ;  /* 0x000000010c027812 */ /* 0x000fe200078ec0ff */
[----:B------:R-:W-:Y:S01]  /*a6f0*/  CS2R R26, SRZ ;  /* 0x00000000001a7805 */ /* 0x000fe2000001ff00 */
[----:B------:R-:W-:Y:S02]  /*a700*/  CS2R R28, SRZ ;  /* 0x00000000001c7805 */ /* 0x000fe4000001ff00 */
[----:B------:R-:W-:-:S13]  /*a710*/  ISETP.NE.U32.AND P0, PT, R2, 0x1, PT ;  /* 0x000000010200780c */ /* 0x000fda0003f05070 */
[----:B--23--:R-:W-:-:S04]  /*a720*/  @!P0 IMAD.WIDE R10, R35, 0x2, R6 ;  /* 0x00000002230a8825 */ /* 0x00cfc800078e0206 */
[----:B----4-:R-:W-:Y:S01]  /*a730*/  @!P0 IMAD.WIDE R8, R35, 0x2, R4 ;  /* 0x0000000223088825 */ /* 0x010fe200078e0204 */
        /* <DEDUP_REMOVED lines=12> */
.L_x_1719:
[----:B------:R-:W-:Y:S05]  /*a800*/  BSYNC B0 ;  /* 0x0000000000007941 */ /* 0x000fea0003800000 */
.L_x_1718:
[----:B------:R-:W-:Y:S01]  /*a810*/  ISETP.NE.AND P0, PT, R38, RZ, PT ;  /* 0x000000ff2600720c */ /* 0x000fe20003f05270 */
[----:B--2--5:R-:W-:Y:S01]  /*a820*/  IMAD.MOV.U32 R10, RZ, RZ, R32 ;  /* 0x000000ffff0a7224 */ /* 0x024fe200078e0020 */
[----:B------:R-:W-:Y:S01]  /*a830*/  MOV R8, R26 ;  /* 0x0000001a00087202 */ /* 0x000fe20000000f00 */
[----:B------:R-:W-:Y:S01]  /*a840*/  IMAD.MOV.U32 R9, RZ, RZ, R33 ;  /* 0x000000ffff097224 */ /* 0x000fe200078e0021 */
[----:B------:R2:W1:Y:S01]  /*a850*/  SHFL.IDX PT, R7, R15, 0x2, 0x181f ;  /* 0x00581f000f077f89 */ /* 0x00046200000e0000 */
        /* <DEDUP_REMOVED lines=8> */
[----:B---3--:R2:W3:Y:S01]  /*a8e0*/  SHFL.IDX PT, R6, R16, 0x2, 0x181f ;  /* 0x00581f0010067f89 */ /* 0x0084e200000e0000 */
[----:B------:R-:W-:Y:S01]  /*a8f0*/  MOV R2, R29 ;  /* 0x0000001d00027202 */ /* 0x000fe20000000f00 */
[----:B------:R-:W-:Y:S01]  /*a900*/  CS2R R40, SRZ ;  /* 0x0000000000287805 */ /* 0x000fe2000001ff00 */
[----:B------:R-:W-:Y:S01]  /*a910*/  PRMT R95, R9, 0x5410, R10 ;  /* 0x00005410095f7816 */ /* 0x000fe2000000000a */
[----:B------:R2:W4:Y:S01]  /*a920*/  SHFL.IDX PT, R5, R13, 0x2, 0x181f ;  /* 0x00581f000d057f89 */ /* 0x00052200000e0000 */
[----:B------:R-:W-:Y:S01]  /*a930*/  PRMT R93, R2, 0x5410, R8 ;  /* 0x00005410025d7816 */ /* 0x000fe20000000008 */
[----:B------:R-:W-:Y:S01]  /*a940*/  CS2R R36, SRZ ;  /* 0x0000000000247805 */ /* 0x000fe2000001ff00 */
[----:B------:R-:W-:Y:S01]  /*a950*/  CS2R R42, SRZ ;  /* 0x00000000002a7805 */ /* 0x000fe2000001ff00 */
[----:B----4-:R2:W4:Y:S01]  /*a960*/  SHFL.IDX PT, R4, R14, 0x2, 0x181f ;  /* 0x00581f000e047f89 */ /* 0x01052200000e0000 */
[----:B------:R-:W-:Y:S01]  /*a970*/  CS2R R38, SRZ ;  /* 0x0000000000267805 */ /* 0x000fe2000001ff00 */
[----:B------:R-:W-:Y:S05]  /*a980*/  @P0 BRA `(.L_x_1721) ;  /* 0x0000012000000947 */ /* 0x000fea0003800000 */
[----:B------:R-:W-:Y:S01]  /*a990*/  LOP3.LUT R2, R12, 0x1, RZ, 0xc0, !PT ;  /* 0x000000010c027812 */ /* 0x000fe200078ec0ff */
[----:B------:R-:W-:Y:S01]  /*a9a0*/  CS2R R36, SRZ ;  /* 0x0000000000247805 */ /* 0x000fe2000001ff00 */
[----:B------:R-:W-:-:S02]  /*a9b0*/  CS2R R38, SRZ ;  /* 0x0000000000267805 */ /* 0x000fc4000001ff00 */
[----:B------:R-:W-:-:S13]  /*a9c0*/  ISETP.NE.U32.AND P0, PT, R2, 0x1, PT ;  /* 0x000000010200780c */ /* 0x000fda0003f05070 */
[----:B-1-3--:R-:W-:-:S04]  /*a9d0*/  @!P0 IMAD.WIDE R10, R35, 0x2, R6 ;  /* 0x00000002230a8825 */ /* 0x00afc800078e0206 */
        /* <DEDUP_REMOVED lines=13> */
.L_x_1721:
[----:B------:R-:W-:Y:S05]  /*aab0*/  BSYNC B0 ;  /* 0x0000000000007941 */ /* 0x000fea0003800000 */
.L_x_1720:
        /* <DEDUP_REMOVED lines=40> */
.L_x_1723:
[----:B------:R-:W-:Y:S05]  /*ad40*/  BSYNC B0 ;  /* 0x0000000000007941 */ /* 0x000fea0003800000 */
.L_x_1722:
        /* <DEDUP_REMOVED lines=33> */
[----:B-1-3--:R-:W-:Y:S02]  /*af60*/  @!P1 IMAD.WIDE R10, R35, 0x2, R6 ;  /* 0x00000002230a9825 */ /* 0x00afe400078e0206 */
[----:B------:R-:W-:-:S03]  /*af70*/  @P0 LOP3.LUT R2, R2, 0xfffffffc, RZ, 0xc0, !PT ;  /* 0xfffffffc02020812 */ /* 0x000fc600078ec0ff */
[----:B------:R1:W5:Y:S02]  /*af80*/  @!P1 LD.E.64 R54, [R10.64] ;  /* 0x0000001c0a369980 */ /* 0x000364000c101b00 */
[----:B------:R-:W-:-:S04]  /*af90*/  @P0 IMAD.WIDE R8, R2, 0x2, R6 ;  /* 0x0000000202080825 */ /* 0x000fc800078e0206 */
[--C-:B----4-:R-:W-:Y:S01]  /*afa0*/  @P0 IMAD.WIDE R6, R2, 0x2, R4.reuse ;  /* 0x0000000202060825 */ /* 0x110fe200078e0204 */
[----:B------:R1:W5:Y:S03]  /*afb0*/  @P0 LD.E.64 R58, [R8.64] ;  /* 0x0000001c083a0980 */ /* 0x000366000c101b00 */
[----:B------:R-:W-:Y:S01]  /*afc0*/  @!P1 IMAD.WIDE R4, R35, 0x2, R4 ;  /* 0x0000000223049825 */ /* 0x000fe200078e0204 */
[----:B------:R1:W5:Y:S04]  /*afd0*/  @P0 LD.E.64 R60, [R6.64] ;  /* 0x0000001c063c0980 */ /* 0x000368000c101b00 */
[----:B------:R1:W5:Y:S02]  /*afe0*/  @!P1 LD.E.64 R56, [R4.64] ;  /* 0x0000001c04389980 */ /* 0x000364000c101b00 */
.L_x_1725:
[----:B------:R-:W-:Y:S05]  /*aff0*/  BSYNC B0 ;  /* 0x0000000000007941 */ /* 0x000fea0003800000 */
.L_x_1724:
        /* <DEDUP_REMOVED lines=31> */
[----:B--23--:R-:W-:Y:S02]  /*b1f0*/  @!P1 IMAD.WIDE R10, R35, 0x2, R6 ;  /* 0x00000002230a9825 */ /* 0x00cfe400078e0206 */
        /* <DEDUP_REMOVED lines=8> */
.L_x_1727:
[----:B------:R-:W-:Y:S05]  /*b280*/  BSYNC B0 ;  /* 0x0000000000007941 */ /* 0x000fea0003800000 */
.L_x_1726:
        /* <DEDUP_REMOVED lines=42> */
.L_x_1729:
[----:B------:R-:W-:Y:S05]  /*b530*/  BSYNC B0 ;  /* 0x0000000000007941 */ /* 0x000fea0003800000 */
.L_x_1728:
        /* <DEDUP_REMOVED lines=39> */
.L_x_1731:
[----:B------:R-:W-:Y:S05]  /*b7b0*/  BSYNC B0 ;  /* 0x0000000000007941 */ /* 0x000fea0003800000 */
.L_x_1730:
[----:B------:R-:W-:Y:S01]  /*b7c0*/  UIADD3 UR4, -UR18, UR20, URZ ;  /* 0x0000001412047290 */ /* 0x000fe2000fffe13f */
[----:B-----5:R-:W-:Y:S01]  /*b7d0*/  IMAD.MOV.U32 R2, RZ, RZ, R86 ;  /* 0x000000ffff027224 */ /* 0x020fe200078e0056 */
[----:B------:R-:W-:-:S04]  /*b7e0*/  DEPBAR.LE SB0, 0x1 ;  /* 0x000080400000791a */ /* 0x000fc80000000000 */
[----:B------:R-:W-:Y:S01]  /*b7f0*/  UISETP.LT.AND UP0, UPT, UR4, 0x80, UPT ;  /* 0x000000800400788c */ /* 0x000fe2000bf01270 */
[----:B------:R-:W-:Y:S01]  /*b800*/  PRMT R117, R117, 0x5410, R2 ;  /* 0x0000541075757816 */ /* 0x000fe20000000002 */
[----:B--2---:R-:W-:Y:S01]  /*b810*/  IMAD.MOV.U32 R5, RZ, RZ, R87 ;  /* 0x000000ffff057224 */ /* 0x004fe200078e0057 */
[----:B---3--:R-:W-:Y:S01]  /*b820*/  MOV R6, R84 ;  /* 0x0000005400067202 */ /* 0x008fe20000000f00 */
[----:B------:R-:W-:Y:S01]  /*b830*/  USEL UR4, UR4, 0x80, UP0 ;  /* 0x0000008004047887 */ /* 0x000fe20008000000 */
[----:B----4-:R-:W-:Y:S01]  /*b840*/  IMAD.MOV.U32 R4, RZ, RZ, R80 ;  /* 0x000000ffff047224 */ /* 0x010fe200078e0050 */
[----:B------:R-:W-:Y:S01]  /*b850*/  BSSY B1, `(.L_x_1732) ;  /* 0x000006e000017945 */ /* 0x000fe20003800000 */
[----:B------:R-:W-:Y:S01]  /*b860*/  IMAD.MOV.U32 R2, RZ, RZ, R81 ;  /* 0x000000ffff027224 */ /* 0x000fe200078e0051 */
[----:B------:R-:W-:Y:S01]  /*b870*/  PRMT R117, R5, 0x7610, R117 ;  /* 0x0000761005757816 */ /* 0x000fe20000000075 */
[----:B------:R-:W-:Y:S01]  /*b880*/  IMAD.MOV.U32 R5, RZ, RZ, R85 ;  /* 0x000000ffff057224 */ /* 0x000fe200078e0055 */
[----:B------:R-:W-:Y:S01]  /*b890*/  BAR.SYNC.DEFER_BLOCKING 0x0 ;  /* 0x0000000000007b1d */ /* 0x000fe20000010000 */
[----:B------:R-:W-:-:S02]  /*b8a0*/  ISETP.GE.AND P0, PT, R68, UR4, PT ;  /* 0x0000000444007c0c */ /* 0x000fc4000bf06270 */
[----:B------:R-:W-:Y:S01]  /*b8b0*/  PRMT R115, R2, 0x5410, R4 ;  /* 0x0000541002737816 */ /* 0x000fe20000000004 */
[----:B------:R-:W-:Y:S01]  /*b8c0*/  IMAD.MOV.U32 R4, RZ, RZ, R82 ;  /* 0x000000ffff047224 */ /* 0x000fe200078e0052 */
[----:B------:R-:W-:Y:S02]  /*b8d0*/  MOV R2, R83 ;  /* 0x0000005300027202 */ /* 0x000fe40000000f00 */
[----:B------:R-:W-:Y:S02]  /*b8e0*/  PRMT R116, R5, 0x5410, R6 ;  /* 0x0000541005747816 */ /* 0x000fe40000000006 */
[----:B------:R-:W-:-:S05]  /*b8f0*/  PRMT R114, R2, 0x5410, R4 ;  /* 0x0000541002727816 */ /* 0x000fca0000000004 */
[----:B------:R-:W-:Y:S05]  /*b900*/  @P0 BRA `(.L_x_1733) ;  /* 0x0000062000000947 */ /* 0x000fea0003800000 */
[----:B------:R-:W-:Y:S01]  /*b910*/  ISETP.GE.AND P0, PT, R35, c[0x0][0x27c], PT ;  /* 0x00009f0023007a0c */ /* 0x000fe20003f06270 */
[----:B------:R-:W-:-:S12]  /*b920*/  BSSY B0, `(.L_x_1734) ;  /* 0x0000030000007945 */ /* 0x000fd80003800000 */
[----:B------:R-:W-:Y:S05]  /*b930*/  @P0 BRA `(.L_x_1735) ;  /* 0x000002e000000947 */ /* 0x000fea0003800000 */
[----:B------:R-:W2:Y:S01]  /*b940*/  LDS.128 R4, [R34+0x8100] ;  /* 0x0081000022047984 */ /* 0x000ea20000000c00 */
[----:B------:R-:W-:Y:S02]  /*b950*/  SHF.R.U64 R2, R18, 0x10, R19 ;  /* 0x0000001012027819 */ /* 0x000fe40000001213 */
[----:B------:R-:W-:Y:S02]  /*b960*/  SHF.R.U32.HI R10, RZ, 0x10, R21 ;  /* 0x00000010ff0a7819 */ /* 0x000fe40000011615 */
[----:B------:R-:W-:Y:S02]  /*b970*/  SHF.R.U32.HI R8, RZ, 0x10, R19 ;  /* 0x00000010ff087819 */ /* 0x000fe40000011613 */
[----:B------:R-:W-:Y:S02]  /*b980*/  SHF.R.U64 R9, R20, 0x10, R21 ;  /* 0x0000001014097819 */ /* 0x000fe40000001215 */
[----:B-1----:R-:W-:Y:S02]  /*b990*/  PRMT R13, R88, 0x5432, R2 ;  /* 0x00005432580d7816 */ /* 0x002fe40000000002 */
[----:B------:R-:W-:-:S02]  /*b9a0*/  PRMT R2, R17, 0x5410, R10 ;  /* 0x0000541011027816 */ /* 0x000fc4000000000a */
[----:B------:R-:W-:Y:S02]  /*b9b0*/  PRMT R8, R88, 0x5410, R8 ;  /* 0x0000541058087816 */ /* 0x000fe40000000008 */
[----:B------:R-:W-:Y:S01]  /*b9c0*/  PRMT R12, R17, 0x5432, R9 ;  /* 0x00005432110c7816 */ /* 0x000fe20000000009 */
[C---:B------:R-:W-:Y:S01]  /*b9d0*/  IMAD.U32 R16, R2.reuse, 0x10000, RZ ;  /* 0x0001000002107824 */ /* 0x040fe200078e00ff */
[----:B------:R-:W-:Y:S01]  /*b9e0*/  LOP3.LUT R18, R2, 0xffff0000, RZ, 0xc0, !PT ;  /* 0xffff000002127812 */ /* 0x000fe200078ec0ff */
[C---:B------:R-:W-:Y:S01]  /*b9f0*/  IMAD.U32 R17, R8.reuse, 0x10000, RZ ;  /* 0x0001000008117824 */ /* 0x040fe200078e00ff */
[----:B------:R-:W-:Y:S02]  /*ba00*/  LOP3.LUT R8, R8, 0xffff0000, RZ, 0xc0, !PT ;  /* 0xffff000008087812 */ /* 0x000fe400078ec0ff */
[C---:B--2---:R-:W-:Y:S01]  /*ba10*/  LOP3.LUT R9, R6.reuse, 0xffff0000, RZ, 0xc0, !PT ;  /* 0xffff000006097812 */ /* 0x044fe200078ec0ff */
[----:B------:R-:W-:Y:S01]  /*ba20*/  IMAD.U32 R10, R6, 0x10000, RZ ;  /* 0x00010000060a7824 */ /* 0x000fe200078e00ff */
[C---:B------:R-:W-:Y:S01]  /*ba30*/  LOP3.LUT R6, R7.reuse, 0xffff0000, RZ, 0xc0, !PT ;  /* 0xffff000007067812 */ /* 0x040fe200078ec0ff */
[----:B------:R-:W-:Y:S01]  /*ba40*/  IMAD.U32 R11, R7, 0x10000, RZ ;  /* 0x00010000070b7824 */ /* 0x000fe200078e00ff */
[C---:B------:R-:W-:Y:S01]  /*ba50*/  SHF.L.U32 R14, R4.reuse, 0x10, RZ ;  /* 0x00000010040e7819 */ /* 0x040fe200000006ff */
[C---:B------:R-:W-:Y:S01]  /*ba60*/  FMUL.FTZ R2, R9.reuse, R16 ;  /* 0x0000001009027220 */ /* 0x040fe20000410000 */
[----:B------:R-:W-:Y:S01]  /*ba70*/  LOP3.LUT R7, R4, 0xffff0000, RZ, 0xc0, !PT ;  /* 0xffff000004077812 */ /* 0x000fe200078ec0ff */
[-C--:B------:R-:W-:Y:S01]  /*ba80*/  FMUL.FTZ R9, R9, R17.reuse ;  /* 0x0000001109097220 */ /* 0x080fe20000410000 */
[C---:B------:R-:W-:Y:S01]  /*ba90*/  SHF.L.U32 R15, R5.reuse, 0x10, RZ ;  /* 0x00000010050f7819 */ /* 0x040fe200000006ff */
[----:B------:R-:W-:Y:S01]  /*baa0*/  FFMA.FTZ R17, R10, R17, -R2 ;  /* 0x000000110a117223 */ /* 0x000fe20000010802 */
[----:B------:R-:W-:Y:S01]  /*bab0*/  LOP3.LUT R4, R5, 0xffff0000, RZ, 0xc0, !PT ;  /* 0xffff000005047812 */ /* 0x000fe200078ec0ff */
[----:B------:R-:W-:-:S02]  /*bac0*/  FMUL.FTZ R5, R6, R18 ;  /* 0x0000001206057220 */ /* 0x000fc40000410000 */
[----:B------:R-:W-:Y:S01]  /*bad0*/  FFMA.FTZ R16, R10, R16, R9 ;  /* 0x000000100a107223 */ /* 0x000fe20000010009 */
[C---:B------:R-:W-:Y:S01]  /*bae0*/  SHF.L.U32 R9, R13.reuse, 0x10, RZ ;  /* 0x000000100d097819 */ /* 0x040fe200000006ff */
[-C--:B------:R-:W-:Y:S01]  /*baf0*/  FMUL.FTZ R2, R6, R8.reuse ;  /* 0x0000000806027220 */ /* 0x080fe20000410000 */
[----:B------:R-:W-:Y:S01]  /*bb00*/  LOP3.LUT R13, R13, 0xffff0000, RZ, 0xc0, !PT ;  /* 0xffff00000d0d7812 */ /* 0x000fe200078ec0ff */
[C---:B------:R-:W-:Y:S02]  /*bb10*/  FFMA.FTZ R10, R11.reuse, R8, -R5 ;  /* 0x000000080b0a7223 */ /* 0x040fe40000010805 */
[C---:B------:R-:W-:Y:S01]  /*bb20*/  IMAD.U32 R8, R12.reuse, 0x10000, RZ ;  /* 0x000100000c087824 */ /* 0x040fe200078e00ff */
[----:B------:R-:W-:Y:S01]  /*bb30*/  LOP3.LUT R12, R12, 0xffff0000, RZ, 0xc0, !PT ;  /* 0xffff00000c0c7812 */ /* 0x000fe200078ec0ff */
[----:B------:R-:W-:Y:S02]  /*bb40*/  FFMA.FTZ R11, R11, R18, R2 ;  /* 0x000000120b0b7223 */ /* 0x000fe40000010002 */
[----:B------:R-:W-:-:S02]  /*bb50*/  FMUL.FTZ R5, R7, R9 ;  /* 0x0000000907057220 */ /* 0x000fc40000410000 */
[C---:B------:R-:W-:Y:S02]  /*bb60*/  FMUL.FTZ R2, R4.reuse, R12 ;  /* 0x0000000c04027220 */ /* 0x040fe40000410000 */
[----:B------:R-:W-:Y:S01]  /*bb70*/  FMUL.FTZ R6, R7, R8 ;  /* 0x0000000807067220 */ /* 0x000fe20000410000 */
[----:B------:R-:W-:Y:S01]  /*bb80*/  F2FP.BF16.PACK_AB R7, R11, R10 ;  /* 0x0000000a0b07723e */ /* 0x000fe200000010ff */
[----:B------:R-:W-:Y:S02]  /*bb90*/  FMUL.FTZ R4, R4, R13 ;  /* 0x0000000d04047220 */ /* 0x000fe40000410000 */
[C---:B------:R-:W-:Y:S02]  /*bba0*/  FFMA.FTZ R8, R14.reuse, R8, R5 ;  /* 0x000000080e087223 */ /* 0x040fe40000010005 */
[----:B------:R-:W-:Y:S01]  /*bbb0*/  FFMA.FTZ R9, R14, R9, -R6 ;  /* 0x000000090e097223 */ /* 0x000fe20000010806 */
[----:B------:R-:W-:Y:S01]  /*bbc0*/  F2FP.BF16.PACK_AB R6, R16, R17 ;  /* 0x000000111006723e */ /* 0x000fe200000010ff */
[----:B------:R-:W-:-:S02]  /*bbd0*/  FFMA.FTZ R2, R15, R13, -R2 ;  /* 0x0000000d0f027223 */ /* 0x000fc40000010802 */
[----:B------:R-:W-:Y:S01]  /*bbe0*/  FFMA.FTZ R5, R15, R12, R4 ;  /* 0x0000000c0f057223 */ /* 0x000fe20000010004 */
[----:B------:R-:W-:-:S04]  /*bbf0*/  F2FP.BF16.PACK_AB R4, R8, R9 ;  /* 0x000000090804723e */ /* 0x000fc800000010ff */
[----:B------:R-:W-:-:S05]  /*bc00*/  F2FP.BF16.PACK_AB R5, R5, R2 ;  /* 0x000000020505723e */ /* 0x000fca00000010ff */
[----:B------:R1:W-:Y:S02]  /*bc10*/  STS.128 [R34+0x8100], R4 ;  /* 0x0081000422007388 */ /* 0x0003e40000000c00 */
.L_x_1735:
[----:B------:R-:W-:Y:S05]  /*bc20*/  BSYNC B0 ;  /* 0x0000000000007941 */ /* 0x000fea0003800000 */
.L_x_1734:
[----:B------:R-:W-:-:S13]  /*bc30*/  ISETP.GE.AND P0, PT, R90, c[0x0][0x27c], PT ;  /* 0x00009f005a007a0c */ /* 0x000fda0003f06270 */
[----:B------:R-:W-:Y:S05]  /*bc40*/  @P0 BRA `(.L_x_1733) ;  /* 0x000002e000000947 */ /* 0x000fea0003800000 */
[----:B-1----:R-:W1:Y:S01]  /*bc50*/  LDS.128 R4, [R34+0xc100] ;  /* 0x00c1000022047984 */ /* 0x002e620000000c00 */
        /* <DEDUP_REMOVED lines=45> */
.L_x_1733:
[----:B------:R-:W-:Y:S05]  /*bf30*/  BSYNC B1 ;  /* 0x0000000000017941 */ /* 0x000fea0003800000 */
.L_x_1732:
[----:B------:R-:W-:Y:S01]  /*bf40*/  IADD3 R2, R68, 0x10, RZ ;  /* 0x0000001044027810 */ /* 0x000fe20007ffe0ff */
[----:B------:R-:W-:Y:S03]  /*bf50*/  BSSY B1, `(.L_x_1736) ;  /* 0x0000065000017945 */ /* 0x000fe60003800000 */
[----:B------:R-:W-:-:S13]  /*bf60*/  ISETP.GE.AND P0, PT, R2, UR4, PT ;  /* 0x0000000402007c0c */ /* 0x000fda000bf06270 */
[----:B------:R-:W-:Y:S05]  /*bf70*/  @P0 BRA `(.L_x_1737) ;  /* 0x0000062000000947 */ /* 0x000fea0003800000 */
[----:B------:R-:W-:Y:S01]  /*bf80*/  ISETP.GE.AND P0, PT, R35, c[0x0][0x27c], PT ;  /* 0x00009f0023007a0c */ /* 0x000fe20003f06270 */
[----:B------:R-:W-:-:S12]  /*bf90*/  BSSY B0, `(.L_x_1738) ;  /* 0x0000030000007945 */ /* 0x000fd80003800000 */
        /* <DEDUP_REMOVED lines=47> */
.L_x_1739:
[----:B------:R-:W-:Y:S05]  /*c290*/  BSYNC B0 ;  /* 0x0000000000007941 */ /* 0x000fea0003800000 */
.L_x_1738:
        /* <DEDUP_REMOVED lines=48> */
.L_x_1737:
[----:B------:R-:W-:Y:S05]  /*c5a0*/  BSYNC B1 ;  /* 0x0000000000017941 */ /* 0x000fea0003800000 */
.L_x_1736:
        /* <DEDUP_REMOVED lines=53> */
.L_x_1743:
[----:B------:R-:W-:Y:S05]  /*c900*/  BSYNC B0 ;  /* 0x0000000000007941 */ /* 0x000fea0003800000 */
.L_x_1742:
        /* <DEDUP_REMOVED lines=48> */
.L_x_1741:
[----:B------:R-:W-:Y:S05]  /*cc10*/  BSYNC B1 ;  /* 0x0000000000017941 */ /* 0x000fea0003800000 */
.L_x_1740:
        /* <DEDUP_REMOVED lines=53> */
.L_x_1747:
[----:B------:R-:W-:Y:S05]  /*cf70*/  BSYNC B0 ;  /* 0x0000000000007941 */ /* 0x000fea0003800000 */
.L_x_1746:
        /* <DEDUP_REMOVED lines=48> */
.L_x_1745:
[----:B------:R-:W-:Y:S05]  /*d280*/  BSYNC B1 ;  /* 0x0000000000017941 */ /* 0x000fea0003800000 */
.L_x_1744:
        /* <DEDUP_REMOVED lines=53> */
.L_x_1751:
[----:B------:R-:W-:Y:S05]  /*d5e0*/  BSYNC B0 ;  /* 0x0000000000007941 */ /* 0x000fea0003800000 */
.L_x_1750:
        /* <DEDUP_REMOVED lines=48> */
.L_x_1749:
[----:B------:R-:W-:Y:S05]  /*d8f0*/  BSYNC B1 ;  /* 0x0000000000017941 */ /* 0x000fea0003800000 */
.L_x_1748:
        /* <DEDUP_REMOVED lines=53> */
.L_x_1755:
[----:B------:R-:W-:Y:S05]  /*dc50*/  BSYNC B0 ;  /* 0x0000000000007941 */ /* 0x000fea0003800000 */
.L_x_1754:
        /* <DEDUP_REMOVED lines=48> */
.L_x_1753:
[----:B------:R-:W-:Y:S05]  /*df60*/  BSYNC B1 ;  /* 0x0000000000017941 */ /* 0x000fea0003800000 */
.L_x_1752:
        /* <DEDUP_REMOVED lines=53> */
.L_x_1759:
[----:B------:R-:W-:Y:S05]  /*e2c0*/  BSYNC B0 ;  /* 0x0000000000007941 */ /* 0x000fea0003800000 */
.L_x_1758:
        /* <DEDUP_REMOVED lines=48> */
.L_x_1757:
[----:B------:R-:W-:Y:S05]  /*e5d0*/  BSYNC B1 ;  /* 0x0000000000017941 */ /* 0x000fea0003800000 */
.L_x_1756:
[----:B------:R-:W-:-:S04]  /*e5e0*/  IADD3 R2, R68, 0x70, RZ ;  /* 0x0000007044027810 */ /* 0x000fc80007ffe0ff */
        /* <DEDUP_REMOVED lines=51> */
.L_x_1762:
[----:B------:R-:W-:Y:S05]  /*e920*/  BSYNC B0 ;  /* 0x0000000000007941 */ /* 0x000fea0003800000 */
.L_x_1761:
        /* <DEDUP_REMOVED lines=47> */
[----:B------:R1:W-:Y:S01]  /*ec20*/  STS.128 [R34+0xf900], R4 ;  /* 0x00f9000422007388 */ /* 0x0003e20000000c00 */
[----:B------:R-:W-:Y:S05]  /*ec30*/  BRA `(.L_x_1760) ;  /* 0x00004cd000007947 */ /* 0x000fea0003800000 */
.L_x_1715:
[----:B------:R-:W-:Y:S01]  /*ec40*/  PLOP3.LUT P0, PT, PT, PT, UP2, 0x80, 0x0 ;  /* 0x000000000000781c */ /* 0x000fe20003f0f028 */
[----:B------:R-:W-:Y:S01]  /*ec50*/  IMAD.U32 R6, RZ, RZ, UR30 ;  /* 0x0000001eff067e24 */ /* 0x000fe2000f8e00ff */
[----:B------:R-:W-:Y:S01]  /*ec60*/  ISETP.NE.AND P1, PT, R17, RZ, PT ;  /* 0x000000ff1100720c */ /* 0x000fe20003f25270 */
[----:B------:R-:W-:Y:S01]  /*ec70*/  IMAD.U32 R7, RZ, RZ, UR31 ;  /* 0x0000001fff077e24 */ /* 0x000fe2000f8e00ff */
[----:B------:R-:W-:Y:S01]  /*ec80*/  CS2R R22, SRZ ;  /* 0x0000000000167805 */ /* 0x000fe2000001ff00 */
[----:B------:R-:W-:Y:S01]  /*ec90*/  IMAD.U32 R5, RZ, RZ, UR6 ;  /* 0x00000006ff057e24 */ /* 0x000fe2000f8e00ff */
[----:B------:R-:W-:Y:S01]  /*eca0*/  CS2R R20, SRZ ;  /* 0x0000000000147805 */ /* 0x000fe2000001ff00 */
[----:B------:R-:W-:-:S06]  /*ecb0*/  ISETP.NE.AND P3, PT, R26, RZ, PT ;  /* 0x000000ff1a00720c */ /* 0x000fcc0003f65270 */
[----:B------:R-:W-:Y:S01]  /*ecc0*/  @P0 IMAD.HI.U32 R4, R2, c[0x0][0x2c8], RZ ;  /* 0x0000b20002040a27 */ /* 0x000fe200078e00ff */
[----:B------:R-:W-:-:S13]  /*ecd0*/  PLOP3.LUT P0, PT, PT, PT, UP2, 0x80, 0x0 ;  /* 0x000000000000781c */ /* 0x000fda0003f0f028 */
[----:B------:R-:W-:Y:S01]  /*ece0*/  @P0 SHF.R.U32.HI R2, RZ, c[0x0][0x2cc], R4 ;  /* 0x0000b300ff020a19 */ /* 0x000fe20000011604 */
[----:B------:R-:W-:-:S03]  /*ecf0*/  IMAD.MOV.U32 R4, RZ, RZ, R6 ;  /* 0x000000ffff047224 */ /* 0x000fc600078e0006 */
[----:B------:R-:W-:Y:S01]  /*ed00*/  SHF.R.S32.HI R8, RZ, 0x1f, R2 ;  /* 0x0000001fff087819 */ /* 0x000fe20000011402 */
[----:B------:R-:W-:-:S04]  /*ed10*/  IMAD.WIDE.U32 R4, R2, c[0x0][0x280], R4 ;  /* 0x0000a00002047a25 */ /* 0x000fc800078e0004 */
[----:B------:R-:W-:Y:S01]  /*ed20*/  IMAD R7, R8, c[0x0][0x280], RZ ;  /* 0x0000a00008077a24 */ /* 0x000fe200078e02ff */
[----:B------:R-:W-:-:S03]  /*ed30*/  LEA R14, P0, R4, c[0x0][0x270], 0x1 ;  /* 0x00009c00040e7a11 */ /* 0x000fc600078008ff */
[----:B------:R-:W-:Y:S02]  /*ed40*/  IMAD R6, R2, c[0x0][0x284], R7 ;  /* 0x0000a10002067a24 */ /* 0x000fe400078e0207 */
[----:B------:R-:W-:Y:S02]  /*ed50*/  IMAD.U32 R7, RZ, RZ, UR33 ;  /* 0x00000021ff077e24 */ /* 0x000fe4000f8e00ff */
[----:B------:R-:W-:Y:S02]  /*ed60*/  IMAD.IADD R5, R5, 0x1, R6 ;  /* 0x0000000105057824 */ /* 0x000fe400078e0206 */
[----:B------:R-:W-:Y:S02]  /*ed70*/  IMAD.U32 R6, RZ, RZ, UR32 ;  /* 0x00000020ff067e24 */ /* 0x000fe4000f8e00ff */
[----:B------:R-:W-:Y:S01]  /*ed80*/  IMAD R7, R8, c[0x0][0x290], RZ ;  /* 0x0000a40008077a24 */ /* 0x000fe200078e02ff */
[----:B------:R-:W-:Y:S01]  /*ed90*/  LEA.HI.X R13, R4, c[0x0][0x274], R5, 0x1, P0 ;  /* 0x00009d00040d7a11 */ /* 0x000fe200000f0c05 */
[----:B------:R-:W-:Y:S01]  /*eda0*/  IMAD.MOV.U32 R4, RZ, RZ, R6 ;  /* 0x000000ffff047224 */ /* 0x000fe200078e0006 */
[----:B------:R-:W-:Y:S01]  /*edb0*/  MOV R5, UR5 ;  /* 0x0000000500057c02 */ /* 0x000fe20008000f00 */
[----:B------:R-:W1:Y:S04]  /*edc0*/  SHFL.IDX PT, R6, R14, RZ, 0x181f ;  /* 0x00181fff0e067589 */ /* 0x000e6800000e0000 */
[----:B------:R-:W-:-:S04]  /*edd0*/  IMAD.WIDE.U32 R4, R2, c[0x0][0x290], R4 ;  /* 0x0000a40002047a25 */ /* 0x000fc800078e0004 */
[----:B------:R-:W-:Y:S01]  /*ede0*/  IMAD R2, R2, c[0x0][0x294], R7 ;  /* 0x0000a50002027a24 */ /* 0x000fe200078e0207 */
[----:B------:R-:W-:-:S03]  /*edf0*/  LEA R12, P0, R4, c[0x0][0x288], 0x1 ;  /* 0x0000a200040c7a11 */ /* 0x000fc600078008ff */
[----:B------:R-:W-:Y:S02]  /*ee00*/  IMAD.IADD R2, R5, 0x1, R2 ;  /* 0x0000000105027824 */ /* 0x000fe400078e0202 */
[----:B------:R-:W2:Y:S03]  /*ee10*/  SHFL.IDX PT, R5, R13, RZ, 0x181f ;  /* 0x00181fff0d057589 */ /* 0x000ea600000e0000 */
[----:B------:R-:W-:Y:S02]  /*ee20*/  LEA.HI.X R11, R4, c[0x0][0x28c], R2, 0x1, P0 ;  /* 0x0000a300040b7a11 */ /* 0x000fe400000f0c02 */
[----:B------:R-:W-:-:S03]  /*ee30*/  ISETP.GE.OR P0, PT, R16, c[0x0][0x27c], P1 ;  /* 0x00009f0010007a0c */ /* 0x000fc60000f06670 */
[----:B------:R-:W-:Y:S10]  /*ee40*/  SHFL.IDX PT, R8, R11, RZ, 0x181f ;  /* 0x00181fff0b087589 */ /* 0x000ff400000e0000 */
[----:B------:R-:W-:-:S02]  /*ee50*/  @!P0 SHF.L.U32 R4, R16, 0x1, RZ ;  /* 0x0000000110048819 */ /* 0x000fc400000006ff */
[----:B------:R-:W-:Y:S02]  /*ee60*/  @!P0 SHF.L.U64.HI R2, R16, 0x1, R37 ;  /* 0x0000000110028819 */ /* 0x000fe40000010225 */
[----:B-1----:R-:W-:-:S05]  /*ee70*/  @!P0 IADD3 R6, P1, R6, R4, RZ ;  /* 0x0000000406068210 */ /* 0x002fca0007f3e0ff */
[----:B--2---:R-:W-:Y:S02]  /*ee80*/  @!P0 IMAD.X R7, R5, 0x1, R2, P1 ;  /* 0x0000000105078824 */ /* 0x004fe400008e0602 */
[----:B------:R-:W1:Y:S01]  /*ee90*/  SHFL.IDX PT, R5, R12, RZ, 0x181f ;  /* 0x00181fff0c057589 */ /* 0x000e6200000e0000 */
[----:B------:R-:W-:Y:S01]  /*eea0*/  CS2R R26, SRZ ;  /* 0x00000000001a7805 */ /* 0x000fe2000001ff00 */
[----:B------:R-:W-:Y:S02]  /*eeb0*/  CS2R R24, SRZ ;  /* 0x0000000000187805 */ /* 0x000fe4000001ff00 */
[----:B------:R2:W3:Y:S01]  /*eec0*/  @!P0 LD.E.128 R20, [R6.64] ;  /* 0x0000001c06148980 */ /* 0x0004e2000c101d00 */
[----:B-1----:R-:W-:-:S05]  /*eed0*/  @!P0 IADD3 R4, P1, R5, R4, RZ ;  /* 0x0000000405048210 */ /* 0x002fca0007f3e0ff */
[----:B------:R-:W-:-:S05]  /*eee0*/  @!P0 IMAD.X R5, R8, 0x1, R2, P1 ;  /* 0x0000000108058824 */ /* 0x000fca00008e0602 */
[----:B------:R1:W4:Y:S01]  /*eef0*/  @!P0 LD.E.128 R24, [R4.64] ;  /* 0x0000001c04188980 */ /* 0x000322000c101d00 */
[----:B------:R-:W-:Y:S03]  /*ef00*/  BSSY B0, `(.L_x_1763) ;  /* 0x0000026000007945 */ /* 0x000fe60003800000 */
[----:B--2---:R2:W1:Y:S01]  /*ef10*/  SHFL.IDX PT, R7, R14, 0x1, 0x181f ;  /* 0x00381f000e077f89 */ /* 0x00446200000e0000 */
[----:B------:R-:W-:-:S03]  /*ef20*/  CS2R R46, SRZ ;  /* 0x00000000002e7805 */ /* 0x000fc6000001ff00 */
[----:B------:R2:W1:Y:S01]  /*ef30*/  SHFL.IDX PT, R8, R12, 0x1, 0x181f ;  /* 0x00381f000c087f89 */ /* 0x00046200000e0000 */
[----:B------:R-:W-:-:S03]  /*ef40*/  CS2R R44, SRZ ;  /* 0x00000000002c7805 */ /* 0x000fc6000001ff00 */
[----:B------:R2:W1:Y:S01]  /*ef50*/  SHFL.IDX PT, R9, R13, 0x1, 0x181f ;  /* 0x00381f000d097f89 */ /* 0x00046200000e0000 */
[----:B------:R-:W-:-:S03]  /*ef60*/  CS2R R42, SRZ ;  /* 0x00000000002a7805 */ /* 0x000fc6000001ff00 */
[----:B------:R2:W1:Y:S01]  /*ef70*/  SHFL.IDX PT, R10, R11, 0x1, 0x181f ;  /* 0x00381f000b0a7f89 */ /* 0x00046200000e0000 */
[----:B------:R-:W-:Y:S01]  /*ef80*/  CS2R R40, SRZ ;  /* 0x0000000000287805 */ /* 0x000fe2000001ff00 */
[----:B------:R-:W-:Y:S01]  /*ef90*/  ISETP.GE.AND P2, PT, R16, c[0x0][0x27c], PT ;  /* 0x00009f0010007a0c */ /* 0x000fe20003f46270 */
[----:B---3--:R-:W-:Y:S02]  /*efa0*/  IMAD.MOV.U32 R6, RZ, RZ, R22 ;  /* 0x000000ffff067224 */ /* 0x008fe400078e0016 */
[----:B-1----:R-:W-:Y:S02]  /*efb0*/  IMAD.MOV.U32 R4, RZ, RZ, R20 ;  /* 0x000000ffff047224 */ /* 0x002fe400078e0014 */
[----:B------:R-:W-:Y:S01]  /*efc0*/  IMAD.MOV.U32 R2, RZ, RZ, R21 ;  /* 0x000000ffff027224 */ /* 0x000fe200078e0015 */
[----:B------:R-:W-:Y:S02]  /*efd0*/  MOV R5, R23 ;  /* 0x0000001700057202 */ /* 0x000fe40000000f00 */
[----:B------:R-:W-:-:S02]  /*efe0*/  PRMT R31, R6, 0x7610, R31 ;  /* 0x00007610061f7816 */ /* 0x000fc4000000001f */
[----:B------:R-:W-:Y:S02]  /*eff0*/  PRMT R19, R4, 0x7610, R19 ;  /* 0x0000761004137816 */ /* 0x000fe40000000013 */
[----:B------:R-:W-:Y:S02]  /*f000*/  PRMT R29, R2, 0x7610, R29 ;  /* 0x00007610021d7816 */ /* 0x000fe4000000001d */
[----:B------:R-:W-:Y:S01]  /*f010*/  PRMT R30, R30, 0x5410, R5 ;  /* 0x000054101e1e7816 */ /* 0x000fe20000000005 */
[----:B----4-:R-:W-:Y:S01]  /*f020*/  IMAD.MOV.U32 R6, RZ, RZ, R26 ;  /* 0x000000ffff067224 */ /* 0x010fe200078e001a */
[----:B------:R-:W-:Y:S01]  /*f030*/  MOV R5, R27 ;  /* 0x0000001b00057202 */ /* 0x000fe20000000f00 */
[----:B------:R-:W-:Y:S02]  /*f040*/  IMAD.MOV.U32 R4, RZ, RZ, R24 ;  /* 0x000000ffff047224 */ /* 0x000fe400078e0018 */
[----:B------:R-:W-:Y:S01]  /*f050*/  IMAD.MOV.U32 R2, RZ, RZ, R25 ;  /* 0x000000ffff027224 */ /* 0x000fe200078e0019 */
[----:B------:R-:W-:-:S02]  /*f060*/  PRMT R30, R6, 0x7610, R30 ;  /* 0x00007610061e7816 */ /* 0x000fc4000000001e */
[----:B------:R-:W-:Y:S02]  /*f070*/  PRMT R29, R29, 0x5410, R5 ;  /* 0x000054101d1d7816 */ /* 0x000fe40000000005 */
[----:B------:R-:W-:Y:S01]  /*f080*/  PRMT R28, R2, 0x5410, R4 ;  /* 0x00005410021c7816 */ /* 0x000fe20000000004 */
[----:B------:R-:W-:Y:S05]  /*f090*/  @P3 BRA `(.L_x_1764) ;  /* 0x000000c000003947 */ /* 0x000fea0003800000 */
[----:B--2---:R-:W-:Y:S01]  /*f0a0*/  CS2R R44, SRZ ;  /* 0x00000000002c7805 */ /* 0x004fe2000001ff00 */
        /* <DEDUP_REMOVED lines=11> */
.L_x_1764:
[----:B--2---:R-:W-:Y:S05]  /*f160*/  BSYNC B0 ;  /* 0x0000000000007941 */ /* 0x004fea0003800000 */
.L_x_1763:
[----:B-1----:R-:W1:Y:S01]  /*f170*/  SHFL.IDX PT, R6, R14, 0x2, 0x181f ;  /* 0x00581f000e067f89 */ /* 0x002e6200000e0000 */
[----:B------:R-:W-:Y:S01]  /*f180*/  ISETP.NE.AND P0, PT, R38, RZ, PT ;  /* 0x000000ff2600720c */ /* 0x000fe20003f05270 */
[----:B------:R-:W-:Y:S01]  /*f190*/  CS2R R54, SRZ ;  /* 0x0000000000367805 */ /* 0x000fe2000001ff00 */
[----:B------:R-:W-:Y:S01]  /*f1a0*/  CS2R R52, SRZ ;  /* 0x0000000000347805 */ /* 0x000fe2000001ff00 */
[----:B------:R-:W2:Y:S01]  /*f1b0*/  SHFL.IDX PT, R4, R13, 0x2, 0x181f ;  /* 0x00581f000d047f89 */ /* 0x000ea200000e0000 */
[----:B------:R-:W-:Y:S02]  /*f1c0*/  ISETP.GE.OR P0, PT, R16, c[0x0][0x27c], P0 ;  /* 0x00009f0010007a0c */ /* 0x000fe40000706670 */
[----:B------:R-:W-:Y:S01]  /*f1d0*/  ISETP.NE.AND P3, PT, R48, RZ, PT ;  /* 0x000000ff3000720c */ /* 0x000fe20003f65270 */
[----:B------:R-:W-:Y:S10]  /*f1e0*/  SHFL.IDX PT, R8, R11, 0x2, 0x181f ;  /* 0x00581f000b087f89 */ /* 0x000ff400000e0000 */
[C---:B------:R-:W-:Y:S01]  /*f1f0*/  @!P0 IMAD.SHL.U32 R2, R16.reuse, 0x2, RZ ;  /* 0x0000000210028824 */ /* 0x040fe200078e00ff */
[----:B------:R-:W-:-:S04]  /*f200*/  @!P0 SHF.L.U64.HI R5, R16, 0x1, R37 ;  /* 0x0000000110058819 */ /* 0x000fc80000010225 */
[----:B-1----:R-:W-:-:S05]  /*f210*/  @!P0 IADD3 R6, P1, R6, R2, RZ ;  /* 0x0000000206068210 */ /* 0x002fca0007f3e0ff */
[----:B--2---:R-:W-:Y:S02]  /*f220*/  @!P0 IMAD.X R7, R4, 0x1, R5, P1 ;  /* 0x0000000104078824 */ /* 0x004fe400008e0605 */
[----:B------:R-:W1:Y:S01]  /*f230*/  SHFL.IDX PT, R4, R12, 0x2, 0x181f ;  /* 0x00581f000c047f89 */ /* 0x000e6200000e0000 */
[----:B------:R-:W-:Y:S01]  /*f240*/  CS2R R58, SRZ ;  /* 0x00000000003a7805 */ /* 0x000fe2000001ff00 */
[----:B------:R-:W-:Y:S02]  /*f250*/  CS2R R56, SRZ ;  /* 0x0000000000387805 */ /* 0x000fe4000001ff00 */
[----:B------:R2:W3:Y:S01]  /*f260*/  @!P0 LD.E.128 R52, [R6.64] ;  /* 0x0000001c06348980 */ /* 0x0004e2000c101d00 */
[----:B-1----:R-:W-:-:S05]  /*f270*/  @!P0 IADD3 R4, P1, R4, R2, RZ ;  /* 0x0000000204048210 */ /* 0x002fca0007f3e0ff */
[----:B------:R-:W-:-:S05]  /*f280*/  @!P0 IMAD.X R5, R8, 0x1, R5, P1 ;  /* 0x0000000108058824 */ /* 0x000fca00008e0605 */
[----:B------:R1:W4:Y:S01]  /*f290*/  @!P0 LD.E.128 R56, [R4.64] ;  /* 0x0000001c04388980 */ /* 0x000322000c101d00 */
[----:B--2--5:R-:W-:Y:S02]  /*f2a0*/  IMAD.MOV.U32 R6, RZ, RZ, R46 ;  /* 0x000000ffff067224 */ /* 0x024fe400078e002e */
[----:B------:R-:W-:Y:S01]  /*f2b0*/  IMAD.MOV.U32 R2, RZ, RZ, R45 ;  /* 0x000000ffff027224 */ /* 0x000fe200078e002d */
[----:B------:R2:W2:Y:S01]  /*f2c0*/  SHFL.IDX PT, R9, R13, 0x3, 0x181f ;  /* 0x00781f000d097f89 */ /* 0x0004a200000e0000 */
[----:B------:R-:W-:Y:S01]  /*f2d0*/  BSSY B0, `(.L_x_1765) ;  /* 0x000002b000007945 */ /* 0x000fe20003800000 */
[----:B-1----:R-:W-:Y:S01]  /*f2e0*/  IMAD.MOV.U32 R4, RZ, RZ, R44 ;  /* 0x000000ffff047224 */ /* 0x002fe200078e002c */
[----:B------:R-:W-:-:S04]  /*f2f0*/  MOV R5, R47 ;  /* 0x0000002f00057202 */ /* 0x000fc80000000f00 */
[----:B------:R-:W-:Y:S01]  /*f300*/  PRMT R71, R5, 0x5410, R6 ;  /* 0x0000541005477816 */ /* 0x000fe20000000006 */
[----:B------:R-:W-:Y:S01]  /*f310*/  IMAD.MOV.U32 R6, RZ, RZ, R42 ;  /* 0x000000ffff067224 */ /* 0x000fe200078e002a */
[----:B------:R-:W-:Y:S01]  /*f320*/  PRMT R51, R2, 0x5410, R4 ;  /* 0x0000541002337816 */ /* 0x000fe20000000004 */
[----:B------:R-:W-:Y:S01]  /*f330*/  IMAD.MOV.U32 R4, RZ, RZ, R40 ;  /* 0x000000ffff047224 */ /* 0x000fe200078e0028 */
[----:B------:R-:W-:Y:S01]  /*f340*/  MOV R5, R43 ;  /* 0x0000002b00057202 */ /* 0x000fe20000000f00 */
[----:B------:R-:W-:-:S03]  /*f350*/  IMAD.MOV.U32 R2, RZ, RZ, R41 ;  /* 0x000000ffff027224 */ /* 0x000fc600078e0029 */
[----:B------:R-:W-:Y:S02]  /*f360*/  PRMT R70, R5, 0x5410, R6 ;  /* 0x0000541005467816 */ /* 0x000fe40000000006 */
[----:B------:R-:W-:Y:S01]  /*f370*/  PRMT R50, R2, 0x5410, R4 ;  /* 0x0000541002327816 */ /* 0x000fe20000000004 */
[----:B------:R1:W1:Y:S01]  /*f380*/  SHFL.IDX PT, R7, R14, 0x3, 0x181f ;  /* 0x00781f000e077f89 */ /* 0x00026200000e0000 */
[----:B------:R-:W-:-:S03]  /*f390*/  CS2R R66, SRZ ;  /* 0x0000000000427805 */ /* 0x000fc6000001ff00 */
[----:B------:R1:W1:Y:S01]  /*f3a0*/  SHFL.IDX PT, R10, R11, 0x3, 0x181f ;  /* 0x00781f000b0a7f89 */ /* 0x00026200000e0000 */
[----:B------:R-:W-:-:S03]  /*f3b0*/  CS2R R64, SRZ ;  /* 0x0000000000407805 */ /* 0x000fc6000001ff00 */
[----:B------:R1:W1:Y:S01]  /*f3c0*/  SHFL.IDX PT, R8, R12, 0x3, 0x181f ;  /* 0x00781f000c087f89 */ /* 0x00026200000e0000 */
[----:B------:R-:W-:Y:S01]  /*f3d0*/  CS2R R62, SRZ ;  /* 0x00000000003e7805 */ /* 0x000fe2000001ff00 */
[----:B------:R-:W-:Y:S01]  /*f3e0*/  CS2R R60, SRZ ;  /* 0x00000000003c7805 */ /* 0x000fe2000001ff00 */
[----:B---3--:R-:W-:Y:S01]  /*f3f0*/  IMAD.MOV.U32 R6, RZ, RZ, R54 ;  /* 0x000000ffff067224 */ /* 0x008fe200078e0036 */
[----:B------:R-:W-:Y:S01]  /*f400*/  MOV R5, R55 ;  /* 0x0000003700057202 */ /* 0x000fe20000000f00 */
[----:B------:R-:W-:Y:S02]  /*f410*/  IMAD.MOV.U32 R4, RZ, RZ, R52 ;  /* 0x000000ffff047224 */ /* 0x000fe400078e0034 */
[----:B------:R-:W-:Y:S01]  /*f420*/  IMAD.MOV.U32 R2, RZ, RZ, R53 ;  /* 0x000000ffff027224 */ /* 0x000fe200078e0035 */
[----:B------:R-:W-:-:S04]  /*f430*/  PRMT R107, R5, 0x5410, R6 ;  /* 0x00005410056b7816 */ /* 0x000fc80000000006 */
[----:B------:R-:W-:Y:S01]  /*f440*/  PRMT R105, R2, 0x5410, R4 ;  /* 0x0000541002697816 */ /* 0x000fe20000000004 */
[----:B----4-:R-:W-:Y:S01]  /*f450*/  IMAD.MOV.U32 R6, RZ, RZ, R58 ;  /* 0x000000ffff067224 */ /* 0x010fe200078e003a */
[----:B------:R-:W-:Y:S01]  /*f460*/  MOV R5, R59 ;  /* 0x0000003b00057202 */ /* 0x000fe20000000f00 */
[----:B------:R-:W-:Y:S02]  /*f470*/  IMAD.MOV.U32 R4, RZ, RZ, R56 ;  /* 0x000000ffff047224 */ /* 0x000fe400078e0038 */
[----:B------:R-:W-:Y:S01]  /*f480*/  IMAD.MOV.U32 R2, RZ, RZ, R57 ;  /* 0x000000ffff027224 */ /* 0x000fe200078e0039 */
[----:B------:R-:W-:-:S04]  /*f490*/  PRMT R106, R5, 0x5410, R6 ;  /* 0x00005410056a7816 */ /* 0x000fc80000000006 */
[----:B------:R-:W-:Y:S01]  /*f4a0*/  PRMT R104, R2, 0x5410, R4 ;  /* 0x0000541002687816 */ /* 0x000fe20000000004 */
[----:B------:R-:W-:Y:S05]  /*f4b0*/  @P3 BRA `(.L_x_1766) ;  /* 0x000000c000003947 */ /* 0x000fea0003800000 */
[----:B-12---:R-:W-:Y:S01]  /*f4c0*/  CS2R R64, SRZ ;  /* 0x0000000000407805 */ /* 0x006fe2000001ff00 */
        /* <DEDUP_REMOVED lines=11> */
.L_x_1766:
[----:B-12---:R-:W-:Y:S05]  /*f580*/  BSYNC B0 ;  /* 0x0000000000007941 */ /* 0x006fea0003800000 */
.L_x_1765:
[----:B------:R-:W1:Y:S01]  /*f590*/  SHFL.IDX PT, R6, R14, 0x4, 0x181f ;  /* 0x00981f000e067f89 */ /* 0x000e6200000e0000 */
[----:B------:R-:W-:Y:S01]  /*f5a0*/  ISETP.NE.AND P0, PT, R69, RZ, PT ;  /* 0x000000ff4500720c */ /* 0x000fe20003f05270 */
[----:B------:R-:W-:Y:S01]  /*f5b0*/  CS2R R74, SRZ ;  /* 0x00000000004a7805 */ /* 0x000fe2000001ff00 */
[----:B------:R-:W-:Y:S01]  /*f5c0*/  ISETP.NE.AND P3, PT, R72, RZ, PT ;  /* 0x000000ff4800720c */ /* 0x000fe20003f65270 */
[----:B------:R-:W2:Y:S01]  /*f5d0*/  SHFL.IDX PT, R4, R13, 0x4, 0x181f ;  /* 0x00981f000d047f89 */ /* 0x000ea200000e0000 */
[C---:B------:R-:W-:Y:S01]  /*f5e0*/  ISETP.GE.OR P0, PT, R16.reuse, c[0x0][0x27c], P0 ;  /* 0x00009f0010007a0c */ /* 0x040fe20000706670 */
[----:B------:R-:W-:Y:S02]  /*f5f0*/  CS2R R72, SRZ ;  /* 0x0000000000487805 */ /* 0x000fe4000001ff00 */
        /* <DEDUP_REMOVED lines=58> */
.L_x_1768:
[----:B-12---:R-:W-:Y:S05]  /*f9a0*/  BSYNC B0 ;  /* 0x0000000000007941 */ /* 0x006fea0003800000 */
.L_x_1767:
[----:B------:R-:W1:Y:S01]  /*f9b0*/  SHFL.IDX PT, R6, R14, 0x6, 0x181f ;  /* 0x00d81f000e067f89 */ /* 0x000e6200000e0000 */
[----:B------:R-:W-:Y:S01]  /*f9c0*/  ISETP.NE.AND P0, PT, R89, RZ, PT ;  /* 0x000000ff5900720c */ /* 0x000fe20003f05270 */
[----:B------:R-:W-:Y:S01]  /*f9d0*/  CS2R R98, SRZ ;  /* 0x0000000000627805 */ /* 0x000fe2000001ff00 */
[----:B------:R-:W-:Y:S01]  /*f9e0*/  CS2R R96, SRZ ;  /* 0x0000000000607805 */ /* 0x000fe2000001ff00 */
[----:B------:R-:W2:Y:S01]  /*f9f0*/  SHFL.IDX PT, R7, R13, 0x6, 0x181f ;  /* 0x00d81f000d077f89 */ /* 0x000ea200000e0000 */
[----:B------:R-:W-:-:S03]  /*fa00*/  ISETP.GE.OR P0, PT, R16, c[0x0][0x27c], P0 ;  /* 0x00009f0010007a0c */ /* 0x000fc60000706670 */
[----:B------:R-:W3:Y:S04]  /*fa10*/  SHFL.IDX PT, R4, R12, 0x6, 0x181f ;  /* 0x00d81f000c047f89 */ /* 0x000ee800000e0000 */
[----:B------:R-:W4:Y:S06]  /*fa20*/  SHFL.IDX PT, R8, R11, 0x6, 0x181f ;  /* 0x00d81f000b087f89 */ /* 0x000f2c00000e0000 */
        /* <DEDUP_REMOVED lines=12> */
[----:B------:R-:W-:Y:S01]  /*faf0*/  CS2R R102, SRZ ;  /* 0x0000000000667805 */ /* 0x000fe2000001ff00 */
[----:B------:R2:W2:Y:S01]  /*fb00*/  SHFL.IDX PT, R10, R13, 0x7, 0x181f ;  /* 0x00f81f000d0a7f89 */ /* 0x0004a200000e0000 */
[----:B------:R-:W-:Y:S01]  /*fb10*/  CS2R R100, SRZ ;  /* 0x0000000000647805 */ /* 0x000fe2000001ff00 */
[----:B------:R-:W-:Y:S01]  /*fb20*/  CS2R R90, SRZ ;  /* 0x00000000005a7805 */ /* 0x000fe2000001ff00 */
[----:B------:R-:W-:Y:S01]  /*fb30*/  CS2R R88, SRZ ;  /* 0x0000000000587805 */ /* 0x000fe2000001ff00 */
[----:B------:R2:W2:Y:S04]  /*fb40*/  SHFL.IDX PT, R8, R12, 0x7, 0x181f ;  /* 0x00f81f000c087f89 */ /* 0x0004a800000e0000 */
[----:B------:R2:W2:Y:S01]  /*fb50*/  SHFL.IDX PT, R9, R11, 0x7, 0x181f ;  /* 0x00f81f000b097f89 */ /* 0x0004a200000e0000 */
[----:B-1----:R-:W-:-:S03]  /*fb60*/  IMAD.MOV.U32 R6, RZ, RZ, R86 ;  /* 0x000000ffff067224 */ /* 0x002fc600078e0056 */
[----:B------:R1:W1:Y:S01]  /*fb70*/  SHFL.IDX PT, R7, R14, 0x7, 0x181f ;  /* 0x00f81f000e077f89 */ /* 0x00026200000e0000 */
[----:B---3--:R-:W-:Y:S01]  /*fb80*/  IMAD.MOV.U32 R4, RZ, RZ, R84 ;  /* 0x000000ffff047224 */ /* 0x008fe200078e0054 */
        /* <DEDUP_REMOVED lines=9> */
[----:B--2---:R-:W-:Y:S01]  /*fc20*/  IMAD.MOV.U32 R6, RZ, RZ, R98 ;  /* 0x000000ffff067224 */ /* 0x004fe200078e0062 */
[----:B------:R-:W-:Y:S01]  /*fc30*/  MOV R5, R99 ;  /* 0x0000006300057202 */ /* 0x000fe20000000f00 */
[----:B------:R-:W-:Y:S02]  /*fc40*/  IMAD.MOV.U32 R4, RZ, RZ, R96 ;  /* 0x000000ffff047224 */ /* 0x000fe400078e0060 */
[----:B------:R-:W-:Y:S01]  /*fc50*/  IMAD.MOV.U32 R2, RZ, RZ, R97 ;  /* 0x000000ffff027224 */ /* 0x000fe200078e0061 */
[----:B------:R-:W-:Y:S01]  /*fc60*/  PRMT R122, R5, 0x5410, R6 ;  /* 0x00005410057a7816 */ /* 0x000fe20000000006 */
[----:B----4-:R-:W-:-:S03]  /*fc70*/  IMAD.MOV.U32 R6, RZ, RZ, R94 ;  /* 0x000000ffff067224 */ /* 0x010fc600078e005e */
[----:B------:R-:W-:Y:S01]  /*fc80*/  PRMT R120, R2, 0x5410, R4 ;  /* 0x0000541002787816 */ /* 0x000fe20000000004 */
[----:B------:R-:W-:Y:S01]  /*fc90*/  IMAD.MOV.U32 R4, RZ, RZ, R92 ;  /* 0x000000ffff047224 */ /* 0x000fe200078e005c */
[----:B------:R-:W-:Y:S01]  /*fca0*/  MOV R5, R95 ;  /* 0x0000005f00057202 */ /* 0x000fe20000000f00 */
        /* <DEDUP_REMOVED lines=16> */
.L_x_1770:
[----:B-1----:R-:W-:Y:S05]  /*fdb0*/  BSYNC B0 ;  /* 0x0000000000007941 */ /* 0x002fea0003800000 */
.L_x_1769:
[----:B------:R-:W-:Y:S01]  /*fdc0*/  UIADD3 UR4, -UR18, UR20, URZ ;  /* 0x0000001412047290 */ /* 0x000fe2000fffe13f */
[----:B-----5:R-:W-:Y:S01]  /*fdd0*/  IMAD.MOV.U32 R2, RZ, RZ, R102 ;  /* 0x000000ffff027224 */ /* 0x020fe200078e0066 */
[----:B------:R-:W-:-:S04]  /*fde0*/  DEPBAR.LE SB0, 0x1 ;  /* 0x000080400000791a */ /* 0x000fc80000000000 */
[----:B------:R-:W-:Y:S01]  /*fdf0*/  UISETP.LT.AND UP0, UPT, UR4, 0x80, UPT ;  /* 0x000000800400788c */ /* 0x000fe2000bf01270 */
[----:B------:R-:W-:Y:S01]  /*fe00*/  PRMT R126, R126, 0x5410, R2 ;  /* 0x000054107e7e7816 */ /* 0x000fe20000000002 */
[----:B------:R-:W-:Y:S01]  /*fe10*/  IMAD.MOV.U32 R5, RZ, RZ, R103 ;  /* 0x000000ffff057224 */ /* 0x000fe200078e0067 */
[----:B------:R-:W-:Y:S01]  /*fe20*/  MOV R6, R90 ;  /* 0x0000005a00067202 */ /* 0x000fe20000000f00 */
[----:B------:R-:W-:Y:S01]  /*fe30*/  USEL UR4, UR4, 0x80, UP0 ;  /* 0x0000008004047887 */ /* 0x000fe20008000000 */
[----:B------:R-:W-:Y:S01]  /*fe40*/  IMAD.MOV.U32 R4, RZ, RZ, R100 ;  /* 0x000000ffff047224 */ /* 0x000fe200078e0064 */
[----:B------:R-:W-:Y:S01]  /*fe50*/  BSSY B0, `(.L_x_1771) ;  /* 0x0000073000007945 */ /* 0x000fe20003800000 */
[----:B------:R-:W-:Y:S01]  /*fe60*/  IMAD.MOV.U32 R2, RZ, RZ, R101 ;  /* 0x000000ffff027224 */ /* 0x000fe200078e0065 */
[----:B------:R-:W-:Y:S01]  /*fe70*/  PRMT R126, R5, 0x7610, R126 ;  /* 0x00007610057e7816 */ /* 0x000fe2000000007e */
[----:B------:R-:W-:Y:S01]  /*fe80*/  IMAD.MOV.U32 R5, RZ, RZ, R91 ;  /* 0x000000ffff057224 */ /* 0x000fe200078e005b */
[----:B------:R-:W-:Y:S01]  /*fe90*/  BAR.SYNC.DEFER_BLOCKING 0x0 ;  /* 0x0000000000007b1d */ /* 0x000fe20000010000 */
[----:B------:R-:W-:-:S02]  /*fea0*/  ISETP.GE.OR P0, PT, R68, UR4, P2 ;  /* 0x0000000444007c0c */ /* 0x000fc40009706670 */
[----:B------:R-:W-:Y:S01]  /*feb0*/  PRMT R124, R2, 0x5410, R4 ;  /* 0x00005410027c7816 */ /* 0x000fe20000000004 */
[----:B------:R-:W-:Y:S01]  /*fec0*/  IMAD.MOV.U32 R4, RZ, RZ, R88 ;  /* 0x000000ffff047224 */ /* 0x000fe200078e0058 */
[----:B------:R-:W-:Y:S02]  /*fed0*/  MOV R2, R89 ;  /* 0x0000005900027202 */ /* 0x000fe40000000f00 */
[----:B------:R-:W-:Y:S02]  /*fee0*/  PRMT R125, R5, 0x5410, R6 ;  /* 0x00005410057d7816 */ /* 0x000fe40000000006 */
[----:B------:R-:W-:-:S05]  /*fef0*/  PRMT R123, R2, 0x5410, R4 ;  /* 0x00005410027b7816 */ /* 0x000fca0000000004 */
[----:B------:R-:W-:Y:S05]  /*ff00*/  @P0 BRA `(.L_x_1772) ;  /* 0x0000067000000947 */ /* 0x000fea0003800000 */
[----:B------:R-:W-:Y:S01]  /*ff10*/  IMAD.MOV.U32 R2, RZ, RZ, c[0x0][0x27c] ;  /* 0x00009f00ff027624 */ /* 0x000fe200078e00ff */
[----:B------:R-:W1:Y:S01]  /*ff20*/  LDS.128 R8, [R34+0x8100] ;  /* 0x0081000022087984 */ /* 0x000e620000000c00 */
[----:B------:R-:W-:Y:S02]  /*ff30*/  SHF.R.U64 R13, R22, 0x10, R23 ;  /* 0x00000010160d7819 */ /* 0x000fe40000001217 */
[----:B------:R-:W-:Y:S02]  /*ff40*/  SHF.R.U64 R15, R24, 0x10, R25 ;  /* 0x00000010180f7819 */ /* 0x000fe40000001219 */
[----:B------:R-:W-:Y:S02]  /*ff50*/  LEA.HI R2, R2, R49, RZ, 0x1d ;  /* 0x0000003102027211 */ /* 0x000fe400078fe8ff */
[----:B------:R-:W-:Y:S02]  /*ff60*/  SHF.R.U64 R17, R26, 0x10, R27 ;  /* 0x000000101a117819 */ /* 0x000fe4000000121b */
[----:B------:R-:W-:Y:S01]  /*ff70*/  SHF.R.S32.HI R5, RZ, 0x1f, R2 ;  /* 0x0000001fff057819 */ /* 0x000fe20000011402 */
[----:B------:R-:W-:Y:S01]  /*ff80*/  IMAD.SHL.U32 R4, R2, 0x8, RZ ;  /* 0x0000000802047824 */ /* 0x000fe200078e00ff */
[----:B------:R-:W-:-:S02]  /*ff90*/  PRMT R26, R31, 0x5410, R13 ;  /* 0x000054101f1a7816 */ /* 0x000fc4000000000d */
[----:B------:R-:W-:Y:S02]  /*ffa0*/  LEA.HI R2, R5, R2, RZ, 0x3 ;  /* 0x0000000205027211 */ /* 0x000fe400078f18ff */
[----:B------:R-:W-:Y:S02]  /*ffb0*/  LOP3.LUT R4, R18, 0x38, R4, 0xf8, !PT ;  /* 0x0000003812047812 */ /* 0x000fe400078ef804 */
[----:B------:R-:W-:Y:S01]  /*ffc0*/  PRMT R13, R28, 0x5432, R15 ;  /* 0x000054321c0d7816 */ /* 0x000fe2000000000f */
[----:B------:R-:W-:Y:S01]  /*ffd0*/  IMAD.SHL.U32 R2, R2, 0x400, RZ ;  /* 0x0000040002027824 */ /* 0x000fe200078e00ff */
[----:B------:R-:W-:Y:S02]  /*ffe0*/  LOP3.LUT R4, R4, R33, RZ, 0x3c, !PT ;  /* 0x0000002104047212 */ /* 0x000fe400078e3cff */
[----:B------:R-:W-:Y:S01]  /*fff0*/  SHF.R.U32.HI R16, RZ, 0x10, R25 ;  /* 0x00000010ff107819 */ /* 0x000fe20000011619 */
[----:B------:R-:W-:Y:S01]  /*10000*/  IMAD.U32 R31, R13, 0x10000, RZ ;  /* 0x000100000d1f7824 */ /* 0x000fe200078e00ff */
[----:B------:R-:W-:-:S02]  /*10010*/  LOP3.LUT R2, R2, 0x7fffe000, RZ, 0xc0, !PT ;  /* 0x7fffe00002027812 */ /* 0x000fc400078ec0ff */
[----:B------:R-:W-:Y:S02]  /*10020*/  SHF.R.U32.HI R14, RZ, 0x10, R23 ;  /* 0x00000010ff0e7819 */ /* 0x000fe40000011617 */
[----:B------:R-:W-:Y:S02]  /*10030*/  IADD3 R2, R4, R2, R32 ;  /* 0x0000000204027210 */ /* 0x000fe40007ffe020 */
[----:B------:R-:W-:Y:S02]  /*10040*/  SHF.R.U32.HI R12, RZ, 0x10, R21 ;  /* 0x00000010ff0c7819 */ /* 0x000fe40000011615 */
[----:B------:R-:W-:Y:S01]  /*10050*/  SHF.R.U32.HI R18, RZ, 0x10, R27 ;  /* 0x00000010ff127819 */ /* 0x000fe2000001161b */
[----:B------:R-:W-:Y:S01]  /*10060*/  IMAD.SHL.U32 R33, R2, 0x2, RZ ;  /* 0x0000000202217824 */ /* 0x000fe200078e00ff */
[----:B------:R-:W-:Y:S02]  /*10070*/  SHF.R.U64 R2, R20, 0x10, R21 ;  /* 0x0000001014027819 */ /* 0x000fe40000001215 */
[----:B------:R-:W-:-:S02]  /*10080*/  PRMT R16, R28, 0x5410, R16 ;  /* 0x000054101c107816 */ /* 0x000fc40000000010 */
[----:B------:R-:W2:Y:S01]  /*10090*/  LDS.128 R4, [R33+0x8100] ;  /* 0x0081000021047984 */ /* 0x000ea20000000c00 */
[----:B------:R-:W-:Y:S02]  /*100a0*/  PRMT R19, R19, 0x5410, R2 ;  /* 0x0000541013137816 */ /* 0x000fe40000000002 */
[----:B------:R-:W-:Y:S01]  /*100b0*/  PRMT R27, R30, 0x5432, R14 ;  /* 0x000054321e1b7816 */ /* 0x000fe2000000000e */
[----:B-1----:R-:W-:Y:S01]  /*100c0*/  IMAD.U32 R14, R11, 0x10000, RZ ;  /* 0x000100000b0e7824 */ /* 0x002fe200078e00ff */
[----:B------:R-:W-:Y:S01]  /*100d0*/  PRMT R20, R29, 0x5410, R12 ;  /* 0x000054101d147816 */ /* 0x000fe2000000000c */
[----:B------:R-:W-:Y:S01]  /*100e0*/  IMAD.U32 R12, R8, 0x10000, RZ ;  /* 0x00010000080c7824 */ /* 0x000fe200078e00ff */
[----:B------:R-:W-:Y:S01]  /*100f0*/  PRMT R25, R30, 0x5410, R17 ;  /* 0x000054101e197816 */ /* 0x000fe20000000011 */
[----:B------:R-:W-:Y:S01]  /*10100*/  IMAD.U32 R30, R19, 0x10000, RZ ;  /* 0x00010000131e7824 */ /* 0x000fe200078e00ff */
[----:B------:R-:W-:Y:S01]  /*10110*/  LOP3.LUT R28, R11, 0xffff0000, RZ, 0xc0, !PT ;  /* 0xffff00000b1c7812 */ /* 0x000fe200078ec0ff */
[----:B------:R-:W-:Y:S01]  /*10120*/  IMAD.U32 R48, R16, 0x10000, RZ ;  /* 0x0001000010307824 */ /* 0x000fe200078e00ff */
[----:B------:R-:W-:Y:S01]  /*10130*/  PRMT R24, R29, 0x5432, R18 ;  /* 0x000054321d187816 */ /* 0x000fe20000000012 */
[----:B------:R-:W-:Y:S01]  /*10140*/  IMAD.U32 R23, R10, 0x10000, RZ ;  /* 0x000100000a177824 */ /* 0x000fe200078e00ff */
[----:B------:R-:W-:-:S02]  /*10150*/  LOP3.LUT R17, R8, 0xffff0000, RZ, 0xc0, !PT ;  /* 0xffff000008117812 */ /* 0x000fc400078ec0ff */
[C---:B------:R-:W-:Y:S01]  /*10160*/  SHF.L.U32 R15, R9.reuse, 0x10, RZ ;  /* 0x00000010090f7819 */ /* 0x040fe200000006ff */
[----:B------:R-:W-:Y:S01]  /*10170*/  IMAD.U32 R39, R24, 0x10000, RZ ;  /* 0x0001000018277824 */ /* 0x000fe200078e00ff */
[----:B------:R-:W-:Y:S02]  /*10180*/  LOP3.LUT R18, R9, 0xffff0000, RZ, 0xc0, !PT ;  /* 0xffff000009127812 */ /* 0x000fe400078ec0ff */
[----:B------:R-:W-:Y:S02]  /*10190*/  LOP3.LUT R29, R10, 0xffff0000, RZ, 0xc0, !PT ;  /* 0xffff00000a1d7812 */ /* 0x000fe400078ec0ff */
[----:B------:R-:W-:Y:S01]  /*101a0*/  LOP3.LUT R13, R13, 0xffff0000, RZ, 0xc0, !PT ;  /* 0xffff00000d0d7812 */ /* 0x000fe200078ec0ff */
[----:B--2---:R-:W-:Y:S01]  /*101b0*/  IMAD.U32 R2, R4, 0x10000, RZ ;  /* 0x0001000004027824 */ /* 0x004fe200078e00ff */
[C---:B------:R-:W-:Y:S02]  /*101c0*/  SHF.L.U32 R11, R6.reuse, 0x10, RZ ;  /* 0x00000010060b7819 */ /* 0x040fe400000006ff */
[----:B------:R-:W-:Y:S01]  /*101d0*/  LOP3.LUT R22, R6, 0xffff0000, RZ, 0xc0, !PT ;  /* 0xffff000006167812 */ /* 0x000fe200078ec0ff */
[----:B------:R-:W-:Y:S01]  /*101e0*/  FMUL.FTZ R6, R2, R31 ;  /* 0x0000001f02067220 */ /* 0x000fe20000410000 */
[----:B------:R-:W-:-:S02]  /*101f0*/  SHF.L.U32 R8, R5, 0x10, RZ ;  /* 0x0000001005087819 */ /* 0x000fc400000006ff */
[----:B------:R-:W-:Y:S01]  /*10200*/  LOP3.LUT R9, R4, 0xffff0000, RZ, 0xc0, !PT ;  /* 0xffff000004097812 */ /* 0x000fe200078ec0ff */
[-C--:B------:R-:W-:Y:S01]  /*10210*/  FMUL.FTZ R4, R2, R30.reuse ;  /* 0x0000001e02047220 */ /* 0x080fe20000410000 */
[----:B------:R-:W-:Y:S01]  /*10220*/  LOP3.LUT R10, R5, 0xffff0000, RZ, 0xc0, !PT ;  /* 0xffff0000050a7812 */ /* 0x000fe200078ec0ff */
[C---:B------:R-:W-:Y:S01]  /*10230*/  IMAD.U32 R5, R7.reuse, 0x10000, RZ ;  /* 0x0001000007057824 */ /* 0x040fe200078e00ff */
[----:B------:R-:W-:Y:S01]  /*10240*/  LOP3.LUT R21, R7, 0xffff0000, RZ, 0xc0, !PT ;  /* 0xffff000007157812 */ /* 0x000fe200078ec0ff */
[----:B------:R-:W-:Y:S01]  /*10250*/  FFMA.FTZ R38, R12, R30, -R6 ;  /* 0x0000001e0c267223 */ /* 0x000fe20000010806 */
[----:B------:R-:W-:Y:S01]  /*10260*/  SHF.L.U32 R7, R27, 0x10, RZ ;  /* 0x000000101b077819 */ /* 0x000fe200000006ff */
[----:B------:R-:W-:Y:S02]  /*10270*/  IMAD.U32 R30, R20, 0x10000, RZ ;  /* 0x00010000141e7824 */ /* 0x000fe400078e00ff */
[----:B------:R-:W-:Y:S02]  /*10280*/  FMUL.FTZ R2, R8, R48 ;  /* 0x0000003008027220 */ /* 0x000fe40000410000 */
[----:B------:R-:W-:Y:S01]  /*10290*/  FFMA.FTZ R35, R12, R31, R4 ;  /* 0x0000001f0c237223 */ /* 0x000fe20000010004 */
[----:B------:R-:W-:Y:S01]  /*102a0*/  LOP3.LUT R12, R20, 0xffff0000, RZ, 0xc0, !PT ;  /* 0xffff0000140c7812 */ /* 0x000fe200078ec0ff */
[----:B------:R-:W-:-:S02]  /*102b0*/  FMUL.FTZ R4, R5, R39 ;  /* 0x0000002705047220 */ /* 0x000fc40000410000 */
[-C--:B------:R-:W-:Y:S02]  /*102c0*/  FFMA.FTZ R32, R15, R30.reuse, -R2 ;  /* 0x0000001e0f207223 */ /* 0x080fe40000010802 */
[-C--:B------:R-:W-:Y:S02]  /*102d0*/  FMUL.FTZ R2, R5, R7.reuse ;  /* 0x0000000705027220 */ /* 0x080fe40000410000 */
[C---:B------:R-:W-:Y:S01]  /*102e0*/  FFMA.FTZ R31, R14.reuse, R7, -R4 ;  /* 0x000000070e1f7223 */ /* 0x040fe20000010804 */
[----:B------:R-:W-:Y:S01]  /*102f0*/  LOP3.LUT R4, R19, 0xffff0000, RZ, 0xc0, !PT ;  /* 0xffff000013047812 */ /* 0x000fe200078ec0ff */
[----:B------:R-:W-:Y:S01]  /*10300*/  FFMA.FTZ R19, R14, R39, R2 ;  /* 0x000000270e137223 */ /* 0x000fe20000010002 */
[----:B------:R-:W-:Y:S01]  /*10310*/  LOP3.LUT R7, R16, 0xffff0000, RZ, 0xc0, !PT ;  /* 0xffff000010077812 */ /* 0x000fe200078ec0ff */
[----:B------:R-:W-:Y:S01]  /*10320*/  FMUL.FTZ R2, R9, R13 ;  /* 0x0000000d09027220 */ /* 0x000fe20000410000 */
[----:B------:R-:W-:Y:S01]  /*10330*/  LOP3.LUT R16, R24, 0xffff0000, RZ, 0xc0, !PT ;  /* 0xffff000018107812 */ /* 0x000fe200078ec0ff */
[----:B------:R-:W-:-:S02]  /*10340*/  FMUL.FTZ R6, R8, R30 ;  /* 0x0000001e08067220 */ /* 0x000fc40000410000 */
[-C--:B------:R-:W-:Y:S02]  /*10350*/  FMUL.FTZ R5, R9, R4.reuse ;  /* 0x0000000409057220 */ /* 0x080fe40000410000 */
[----:B------:R-:W-:Y:S02]  /*10360*/  FFMA.FTZ R8, R17, R4, -R2 ;  /* 0x0000000411087223 */ /* 0x000fe40000010802 */
[----:B------:R-:W-:Y:S02]  /*10370*/  IMAD.U32 R20, R25, 0x10000, RZ ;  /* 0x0001000019147824 */ /* 0x000fe400078e00ff */
[----:B------:R-:W-:Y:S01]  /*10380*/  FMUL.FTZ R2, R10, R12 ;  /* 0x0000000c0a027220 */ /* 0x000fe20000410000 */
[----:B------:R-:W-:Y:S01]  /*10390*/  F2FP.BF16.PACK_AB R8, R8, R38 ;  /* 0x000000260808723e */ /* 0x000fe200000010ff */
[----:B------:R-:W-:Y:S01]  /*103a0*/  FFMA.FTZ R30, R15, R48, R6 ;  /* 0x000000300f1e7223 */ /* 0x000fe20000010006 */
[----:B------:R-:W-:Y:S01]  /*103b0*/  LOP3.LUT R15, R27, 0xffff0000, RZ, 0xc0, !PT ;  /* 0xffff00001b0f7812 */ /* 0x000fe200078ec0ff */
[----:B------:R-:W-:-:S02]  /*103c0*/  IMAD.U32 R6, R26, 0x10000, RZ ;  /* 0x000100001a067824 */ /* 0x000fc400078e00ff */
[----:B------:R-:W-:Y:S02]  /*103d0*/  FMUL.FTZ R4, R10, R7 ;  /* 0x000000070a047220 */ /* 0x000fe40000410000 */
[----:B------:R-:W-:Y:S01]  /*103e0*/  FFMA.FTZ R14, R17, R13, R5 ;  /* 0x0000000d110e7223 */ /* 0x000fe20000010005 */
[----:B------:R-:W-:Y:S01]  /*103f0*/  LOP3.LUT R17, R25, 0xffff0000, RZ, 0xc0, !PT ;  /* 0xffff000019117812 */ /* 0x000fe200078ec0ff */
[C---:B------:R-:W-:Y:S02]  /*10400*/  FMUL.FTZ R5, R11.reuse, R20 ;  /* 0x000000140b057220 */ /* 0x040fe40000410000 */
[----:B------:R-:W-:Y:S01]  /*10410*/  FFMA.FTZ R13, R18, R7, R2 ;  /* 0x00000007120d7223 */ /* 0x000fe20000010002 */
[----:B------:R-:W-:Y:S01]  /*10420*/  LOP3.LUT R7, R26, 0xffff0000, RZ, 0xc0, !PT ;  /* 0xffff00001a077812 */ /* 0x000fe200078ec0ff */
[----:B------:R-:W-:Y:S02]  /*10430*/  FFMA.FTZ R9, R18, R12, -R4 ;  /* 0x0000000c12097223 */ /* 0x000fe40000010804 */
[----:B------:R-:W-:-:S02]  /*10440*/  FMUL.FTZ R2, R11, R6 ;  /* 0x000000060b027220 */ /* 0x000fc40000410000 */
[----:B------:R-:W-:Y:S01]  /*10450*/  FFMA.FTZ R12, R23, R6, -R5 ;  /* 0x00000006170c7223 */ /* 0x000fe20000010805 */
[----:B------:R-:W-:Y:S01]  /*10460*/  F2FP.BF16.PACK_AB R9, R9, R32 ;  /* 0x000000200909723e */ /* 0x000fe200000010ff */
[C---:B------:R-:W-:Y:S02]  /*10470*/  FMUL.FTZ R6, R22.reuse, R17 ;  /* 0x0000001116067220 */ /* 0x040fe40000410000 */
[----:B------:R-:W-:Y:S02]  /*10480*/  FMUL.FTZ R5, R22, R7 ;  /* 0x0000000716057220 */ /* 0x000fe40000410000 */
[----:B------:R-:W-:Y:S02]  /*10490*/  FFMA.FTZ R11, R23, R20, R2 ;  /* 0x00000014170b7223 */ /* 0x000fe40000010002 */
[C---:B------:R-:W-:Y:S02]  /*104a0*/  FMUL.FTZ R4, R21.reuse, R16 ;  /* 0x0000001015047220 */ /* 0x040fe40000410000 */
[----:B------:R-:W-:-:S02]  /*104b0*/  FMUL.FTZ R2, R21, R15 ;  /* 0x0000000f15027220 */ /* 0x000fc40000410000 */
[C---:B------:R-:W-:Y:S02]  /*104c0*/  FFMA.FTZ R10, R29.reuse, R7, -R6 ;  /* 0x000000071d0a7223 */ /* 0x040fe40000010806 */
[----:B------:R-:W-:Y:S01]  /*104d0*/  FFMA.FTZ R6, R29, R17, R5 ;  /* 0x000000111d067223 */ /* 0x000fe20000010005 */
[----:B------:R-:W-:Y:S01]  /*104e0*/  F2FP.BF16.PACK_AB R5, R13, R30 ;  /* 0x0000001e0d05723e */ /* 0x000fe200000010ff */
[----:B------:R-:W-:Y:S01]  /*104f0*/  FFMA.FTZ R7, R28, R15, -R4 ;  /* 0x0000000f1c077223 */ /* 0x000fe20000010804 */
[----:B------:R-:W-:Y:S01]  /*10500*/  F2FP.BF16.PACK_AB R10, R10, R12 ;  /* 0x0000000c0a0a723e */ /* 0x000fe200000010ff */
[----:B------:R-:W-:Y:S01]  /*10510*/  FFMA.FTZ R2, R28, R16, R2 ;  /* 0x000000101c027223 */ /* 0x000fe20000010002 */
[----:B------:R-:W-:Y:S02]  /*10520*/  F2FP.BF16.PACK_AB R6, R6, R11 ;  /* 0x0000000b0606723e */ /* 0x000fe400000010ff */
[----:B------:R-:W-:Y:S02]  /*10530*/  F2FP.BF16.PACK_AB R11, R7, R31 ;  /* 0x0000001f070b723e */ /* 0x000fe400000010ff */
[----:B------:R-:W-:-:S02]  /*10540*/  F2FP.BF16.PACK_AB R4, R14, R35 ;  /* 0x000000230e04723e */ /* 0x000fc400000010ff */
[----:B------:R-:W-:Y:S01]  /*10550*/  F2FP.BF16.PACK_AB R7, R2, R19 ;  /* 0x000000130207723e */ /* 0x000fe200000010ff */
[----:B------:R1:W-:Y:S04]  /*10560*/  STS.128 [R34+0x8100], R8 ;  /* 0x0081000822007388 */ /* 0x0003e80000000c00 */
[----:B------:R1:W-:Y:S02]  /*10570*/  STS.128 [R33+0x8100], R4 ;  /* 0x0081000421007388 */ /* 0x0003e40000000c00 */
.L_x_1772:
[----:B------:R-:W-:Y:S05]  /*10580*/  BSYNC B0 ;  /* 0x0000000000007941 */ /* 0x000fea0003800000 */
.L_x_1771:
[----:B------:R-:W-:Y:S01]  /*10590*/  IADD3 R2, R68, 0x10, RZ ;  /* 0x0000001044027810 */ /* 0x000fe20007ffe0ff */
[----:B------:R-:W-:Y:S03]  /*105a0*/  BSSY B0, `(.L_x_1773) ;  /* 0x0000074000007945 */ /* 0x000fe60003800000 */
[----:B------:R-:W-:-:S13]  /*105b0*/  ISETP.GE.OR P0, PT, R2, UR4, P2 ;  /* 0x0000000402007c0c */ /* 0x000fda0009706670 */
[----:B------:R-:W-:Y:S05]  /*105c0*/  @P0 BRA `(.L_x_1774) ;  /* 0x0000071000000947 */ /* 0x000fea0003800000 */
[----:B-1----:R-:W-:Y:S01]  /*105d0*/  IMAD.MOV.U32 R6, RZ, RZ, c[0x0][0x27c] ;  /* 0x00009f00ff067624 */ /* 0x002fe200078e00ff */
[----:B------:R-:W-:Y:S01]  /*105e0*/  SHF.R.S32.HI R4, RZ, 0x1f, R2 ;  /* 0x0000001fff047819 */ /* 0x000fe20000011402 */
[----:B------:R-:W-:Y:S01]  /*105f0*/  IMAD.SHL.U32 R5, R2, 0x40, RZ ;  /* 0x0000004002057824 */ /* 0x000fe200078e00ff */
[----:B------:R-:W-:Y:S02]  /*10600*/  SHF.R.U32.HI R12, RZ, 0x10, R45 ;  /* 0x00000010ff0c7819 */ /* 0x000fe4000001162d */
[----:B------:R-:W-:Y:S02]  /*10610*/  LEA.HI R6, R6, R49, RZ, 0x1d ;  /* 0x0000003106067211 */ /* 0x000fe400078fe8ff */
[----:B------:R-:W-:Y:S02]  /*10620*/  LEA.HI R4, R4, R2, RZ, 0x3 ;  /* 0x0000000204047211 */ /* 0x000fe400078f18ff */
[----:B------:R-:W-:Y:S01]  /*10630*/  SHF.R.S32.HI R9, RZ, 0x1f, R6 ;  /* 0x0000001fff097819 */ /* 0x000fe20000011406 */
        /* <DEDUP_REMOVED lines=14> */
[----:B------:R-:W-:Y:S02]  /*10720*/  PRMT R21, R51, 0x5410, R12 ;  /* 0x0000541033157816 */ /* 0x000fe4000000000c */
[----:B------:R-:W-:Y:S02]  /*10730*/  IADD3 R2, R4, R2, R5 ;  /* 0x0000000204027210 */ /* 0x000fe40007ffe005 */
[----:B------:R-:W1:Y:S01]  /*10740*/  LDS.128 R8, [R48+0x8100] ;  /* 0x0081000030087984 */ /* 0x000e620000000c00 */
[----:B------:R-:W-:Y:S02]  /*10750*/  PRMT R12, R50, 0x5432, R15 ;  /* 0x00005432320c7816 */ /* 0x000fe4000000000f */
[----:B------:R-:W-:Y:S01]  /*10760*/  IMAD.SHL.U32 R35, R2, 0x2, RZ ;  /* 0x0000000202237824 */ /* 0x000fe200078e00ff */
[----:B------:R-:W-:-:S02]  /*10770*/  SHF.R.U64 R2, R44, 0x10, R45 ;  /* 0x000000102c027819 */ /* 0x000fc4000000122d */
[--C-:B------:R-:W-:Y:S01]  /*10780*/  SHF.R.U64 R13, R46, 0x10, R47.reuse ;  /* 0x000000102e0d7819 */ /* 0x100fe2000000122f */
[----:B------:R-:W-:Y:S01]  /*10790*/  IMAD.U32 R32, R12, 0x10000, RZ ;  /* 0x000100000c207824 */ /* 0x000fe200078e00ff */
[----:B------:R-:W2:Y:S01]  /*107a0*/  LDS.128 R4, [R35+0x8100] ;  /* 0x0081000023047984 */ /* 0x000ea20000000c00 */
[----:B------:R-:W-:Y:S02]  /*107b0*/  SHF.R.U32.HI R14, RZ, 0x10, R47 ;  /* 0x00000010ff0e7819 */ /* 0x000fe4000001162f */
[----:B------:R-:W-:Y:S02]  /*107c0*/  SHF.R.U32.HI R16, RZ, 0x10, R41 ;  /* 0x00000010ff107819 */ /* 0x000fe40000011629 */
[--C-:B------:R-:W-:Y:S02]  /*107d0*/  SHF.R.U64 R17, R42, 0x10, R43.reuse ;  /* 0x000000102a117819 */ /* 0x100fe4000000122b */
[----:B------:R-:W-:Y:S02]  /*107e0*/  SHF.R.U32.HI R18, RZ, 0x10, R43 ;  /* 0x00000010ff127819 */ /* 0x000fe4000001162b */
[----:B------:R-:W-:-:S02]  /*107f0*/  PRMT R19, R51, 0x5432, R2 ;  /* 0x0000543233137816 */ /* 0x000fc40000000002 */
[C---:B------:R-:W-:Y:S02]  /*10800*/  PRMT R27, R71.reuse, 0x5432, R13 ;  /* 0x00005432471b7816 */ /* 0x040fe4000000000d */
[----:B------:R-:W-:Y:S01]  /*10810*/  PRMT R28, R71, 0x5410, R14 ;  /* 0x00005410471c7816 */ /* 0x000fe2000000000e */
[----:B------:R-:W-:Y:S01]  /*10820*/  IMAD.U32 R31, R19, 0x10000, RZ ;  /* 0x00010000131f7824 */ /* 0x000fe200078e00ff */
[----:B------:R-:W-:Y:S02]  /*10830*/  PRMT R20, R50, 0x5410, R16 ;  /* 0x0000541032147816 */ /* 0x000fe40000000010 */
[C---:B------:R-:W-:Y:S02]  /*10840*/  PRMT R24, R70.reuse, 0x5432, R17 ;  /* 0x0000543246187816 */ /* 0x040fe40000000011 */
[----:B------:R-:W-:Y:S02]  /*10850*/  PRMT R25, R70, 0x5410, R18 ;  /* 0x0000541046197816 */ /* 0x000fe40000000012 */
[----:B------:R-:W-:Y:S01]  /*10860*/  LOP3.LUT R34, R12, 0xffff0000, RZ, 0xc0, !PT ;  /* 0xffff00000c227812 */ /* 0x000fe200078ec0ff */
[----:B------:R-:W-:-:S02]  /*10870*/  IMAD.U32 R12, R20, 0x10000, RZ ;  /* 0x00010000140c7824 */ /* 0x000fc400078e00ff */
[C---:B-1----:R-:W-:Y:S01]  /*10880*/  IMAD.U32 R13, R8.reuse, 0x10000, RZ ;  /* 0x00010000080d7824 */ /* 0x042fe200078e00ff */
[----:B------:R-:W-:Y:S01]  /*10890*/  LOP3.LUT R14, R8, 0xffff0000, RZ, 0xc0, !PT ;  /* 0xffff0000080e7812 */ /* 0x000fe200078ec0ff */
[C---:B------:R-:W-:Y:S01]  /*108a0*/  IMAD.U32 R16, R9.reuse, 0x10000, RZ ;  /* 0x0001000009107824 */ /* 0x040fe200078e00ff */
[----:B------:R-:W-:Y:S01]  /*108b0*/  LOP3.LUT R18, R9, 0xffff0000, RZ, 0xc0, !PT ;  /* 0xffff000009127812 */ /* 0x000fe200078ec0ff */
[C---:B------:R-:W-:Y:S01]  /*108c0*/  IMAD.U32 R17, R11.reuse, 0x10000, RZ ;  /* 0x000100000b117824 */ /* 0x040fe200078e00ff */
[C---:B------:R-:W-:Y:S01]  /*108d0*/  LOP3.LUT R30, R10.reuse, 0xffff0000, RZ, 0xc0, !PT ;  /* 0xffff00000a1e7812 */ /* 0x040fe200078ec0ff */
[----:B------:R-:W-:Y:S01]  /*108e0*/  IMAD.U32 R26, R10, 0x10000, RZ ;  /* 0x000100000a1a7824 */ /* 0x000fe200078e00ff */
[----:B------:R-:W-:Y:S01]  /*108f0*/  LOP3.LUT R29, R11, 0xffff0000, RZ, 0xc0, !PT ;  /* 0xffff00000b1d7812 */ /* 0x000fe200078ec0ff */
[----:B--2---:R-:W-:Y:S01]  /*10900*/  IMAD.U32 R9, R5, 0x10000, RZ ;  /* 0x0001000005097824 */ /* 0x004fe200078e00ff */
[C---:B------:R-:W-:Y:S01]  /*10910*/  SHF.L.U32 R2, R4.reuse, 0x10, RZ ;  /* 0x0000001004027819 */ /* 0x040fe200000006ff */
[----:B------:R-:W-:Y:S01]  /*10920*/  IMAD.U32 R10, R7, 0x10000, RZ ;  /* 0x00010000070a7824 */ /* 0x000fe200078e00ff */
        /* <DEDUP_REMOVED lines=8> */
[----:B------:R-:W-:Y:S01]  /*109b0*/  LOP3.LUT R23, R6, 0xffff0000, RZ, 0xc0, !PT ;  /* 0xffff000006177812 */ /* 0x000fe200078ec0ff */
[C---:B------:R-:W-:Y:S01]  /*109c0*/  FMUL.FTZ R2, R8.reuse, R34 ;  /* 0x0000002208027220 */ /* 0x040fe20000410000 */
[----:B------:R-:W-:Y:S01]  /*109d0*/  SHF.L.U32 R6, R21, 0x10, RZ ;  /* 0x0000001015067819 */ /* 0x000fe200000006ff */
[----:B------:R-:W-:Y:S01]  /*109e0*/  FMUL.FTZ R5, R8, R7 ;  /* 0x0000000708057220 */ /* 0x000fe20000410000 */
[----:B------:R-:W-:Y:S01]  /*109f0*/  LOP3.LUT R8, R20, 0xffff0000, RZ, 0xc0, !PT ;  /* 0xffff000014087812 */ /* 0x000fe200078ec0ff */
[----:B------:R-:W-:-:S02]  /*10a00*/  FFMA.FTZ R38, R13, R32, R4 ;  /* 0x000000200d267223 */ /* 0x000fc40000010004 */
[C---:B------:R-:W-:Y:S02]  /*10a10*/  FFMA.FTZ R33, R14.reuse, R7, -R2 ;  /* 0x000000070e217223 */ /* 0x040fe40000010802 */
[----:B------:R-:W-:Y:S02]  /*10a20*/  FMUL.FTZ R4, R9, R12 ;  /* 0x0000000c09047220 */ /* 0x000fe40000410000 */
[----:B------:R-:W-:Y:S02]  /*10a30*/  IMAD.U32 R13, R25, 0x10000, RZ ;  /* 0x00010000190d7824 */ /* 0x000fe400078e00ff */
[----:B------:R-:W-:Y:S01]  /*10a40*/  FMUL.FTZ R2, R9, R6 ;  /* 0x0000000609027220 */ /* 0x000fe20000410000 */
[----:B------:R-:W-:Y:S01]  /*10a50*/  LOP3.LUT R9, R21, 0xffff0000, RZ, 0xc0, !PT ;  /* 0xffff000015097812 */ /* 0x000fe200078ec0ff */
[----:B------:R-:W-:Y:S02]  /*10a60*/  FFMA.FTZ R32, R14, R34, R5 ;  /* 0x000000220e207223 */ /* 0x000fe40000010005 */
[----:B------:R-:W-:-:S02]  /*10a70*/  IMAD.U32 R5, R28, 0x10000, RZ ;  /* 0x000100001c057824 */ /* 0x000fc400078e00ff */
[C---:B------:R-:W-:Y:S02]  /*10a80*/  FFMA.FTZ R31, R16.reuse, R6, -R4 ;  /* 0x00000006101f7223 */ /* 0x040fe40000010804 */
[----:B------:R-:W-:Y:S02]  /*10a90*/  FFMA.FTZ R19, R16, R12, R2 ;  /* 0x0000000c10137223 */ /* 0x000fe40000010002 */
[C---:B------:R-:W-:Y:S02]  /*10aa0*/  FMUL.FTZ R4, R10.reuse, R13 ;  /* 0x0000000d0a047220 */ /* 0x040fe40000410000 */
[-C--:B------:R-:W-:Y:S02]  /*10ab0*/  FMUL.FTZ R2, R10, R5.reuse ;  /* 0x000000050a027220 */ /* 0x080fe40000410000 */
[----:B------:R-:W-:Y:S02]  /*10ac0*/  IMAD.U32 R10, R24, 0x10000, RZ ;  /* 0x00010000180a7824 */ /* 0x000fe400078e00ff */
[----:B------:R-:W-:-:S02]  /*10ad0*/  FFMA.FTZ R16, R17, R5, -R4 ;  /* 0x0000000511107223 */ /* 0x000fc40000010804 */
[----:B------:R-:W-:Y:S02]  /*10ae0*/  FMUL.FTZ R5, R11, R9 ;  /* 0x000000090b057220 */ /* 0x000fe40000410000 */
[----:B------:R-:W-:Y:S02]  /*10af0*/  IMAD.U32 R7, R27, 0x10000, RZ ;  /* 0x000100001b077824 */ /* 0x000fe400078e00ff */
[----:B------:R-:W-:Y:S02]  /*10b00*/  FMUL.FTZ R4, R15, R10 ;  /* 0x0000000a0f047220 */ /* 0x000fe40000410000 */
[-C--:B------:R-:W-:Y:S02]  /*10b10*/  FMUL.FTZ R6, R11, R8.reuse ;  /* 0x000000080b067220 */ /* 0x080fe40000410000 */
[----:B------:R-:W-:Y:S02]  /*10b20*/  FFMA.FTZ R17, R17, R13, R2 ;  /* 0x0000000d11117223 */ /* 0x000fe40000010002 */
[----:B------:R-:W-:Y:S01]  /*10b30*/  FFMA.FTZ R13, R18, R8, R5 ;  /* 0x00000008120d7223 */ /* 0x000fe20000010005 */
[----:B------:R-:W-:Y:S01]  /*10b40*/  LOP3.LUT R8, R24, 0xffff0000, RZ, 0xc0, !PT ;  /* 0xffff000018087812 */ /* 0x000fe200078ec0ff */
[-C--:B------:R-:W-:Y:S01]  /*10b50*/  FMUL.FTZ R2, R15, R7.reuse ;  /* 0x000000070f027220 */ /* 0x080fe20000410000 */
[----:B------:R-:W-:Y:S01]  /*10b60*/  LOP3.LUT R15, R25, 0xffff0000, RZ, 0xc0, !PT ;  /* 0xffff0000190f7812 */ /* 0x000fe200078ec0ff */
[----:B------:R-:W-:Y:S01]  /*10b70*/  FFMA.FTZ R12, R26, R7, -R4 ;  /* 0x000000071a0c7223 */ /* 0x000fe20000010804 */
[----:B------:R-:W-:Y:S01]  /*10b80*/  LOP3.LUT R7, R27, 0xffff0000, RZ, 0xc0, !PT ;  /* 0xffff00001b077812 */ /* 0x000fe200078ec0ff */
[----:B------:R-:W-:Y:S01]  /*10b90*/  FFMA.FTZ R14, R18, R9, -R6 ;  /* 0x00000009120e7223 */ /* 0x000fe20000010806 */
[----:B------:R-:W-:Y:S01]  /*10ba0*/  LOP3.LUT R9, R28, 0xffff0000, RZ, 0xc0, !PT ;  /* 0xffff00001c097812 */ /* 0x000fe200078ec0ff */
[----:B------:R-:W-:-:S02]  /*10bb0*/  FMUL.FTZ R6, R23, R8 ;  /* 0x0000000817067220 */ /* 0x000fc40000410000 */
[----:B------:R-:W-:Y:S02]  /*10bc0*/  FMUL.FTZ R5, R23, R7 ;  /* 0x0000000717057220 */ /* 0x000fe40000410000 */
[----:B------:R-:W-:Y:S02]  /*10bd0*/  FFMA.FTZ R11, R26, R10, R2 ;  /* 0x0000000a1a0b7223 */ /* 0x000fe40000010002 */
[C---:B------:R-:W-:Y:S02]  /*10be0*/  FMUL.FTZ R4, R22.reuse, R15 ;  /* 0x0000000f16047220 */ /* 0x040fe40000410000 */
[----:B------:R-:W-:Y:S02]  /*10bf0*/  FMUL.FTZ R2, R22, R9 ;  /* 0x0000000916027220 */ /* 0x000fe40000410000 */
[C---:B------:R-:W-:Y:S02]  /*10c00*/  FFMA.FTZ R10, R30.reuse, R7, -R6 ;  /* 0x000000071e0a7223 */ /* 0x040fe40000010806 */
[----:B------:R-:W-:Y:S01]  /*10c10*/  FFMA.FTZ R6, R30, R8, R5 ;  /* 0x000000081e067223 */ /* 0x000fe20000010005 */
[----:B------:R-:W-:Y:S01]  /*10c20*/  F2FP.BF16.PACK_AB R8, R33, R39 ;  /* 0x000000272108723e */ /* 0x000fe200000010ff */
[C---:B------:R-:W-:Y:S01]  /*10c30*/  FFMA.FTZ R7, R29.reuse, R9, -R4 ;  /* 0x000000091d077223 */ /* 0x040fe20000010804 */
[----:B------:R-:W-:Y:S01]  /*10c40*/  F2FP.BF16.PACK_AB R9, R14, R31 ;  /* 0x0000001f0e09723e */ /* 0x000fe200000010ff */
[----:B------:R-:W-:Y:S01]  /*10c50*/  FFMA.FTZ R2, R29, R15, R2 ;  /* 0x0000000f1d027223 */ /* 0x000fe20000010002 */
[----:B------:R-:W-:-:S02]  /*10c60*/  F2FP.BF16.PACK_AB R6, R6, R11 ;  /* 0x0000000b0606723e */ /* 0x000fc400000010ff */
[----:B------:R-:W-:Y:S02]  /*10c70*/  F2FP.BF16.PACK_AB R10, R10, R12 ;  /* 0x0000000c0a0a723e */ /* 0x000fe400000010ff */
[----:B------:R-:W-:Y:S02]  /*10c80*/  F2FP.BF16.PACK_AB R11, R7, R16 ;  /* 0x00000010070b723e */ /* 0x000fe400000010ff */
[----:B------:R-:W-:Y:S02]  /*10c90*/  F2FP.BF16.PACK_AB R4, R32, R38 ;  /* 0x000000262004723e */ /* 0x000fe400000010ff */
[----:B------:R-:W-:Y:S01]  /*10ca0*/  F2FP.BF16.PACK_AB R5, R13, R19 ;  /* 0x000000130d05723e */ /* 0x000fe200000010ff */
[----:B------:R1:W-:Y:S01]  /*10cb0*/  STS.128 [R48+0x8100], R8 ;  /* 0x0081000830007388 */ /* 0x0003e20000000c00 */
[----:B------:R-:W-:-:S05]  /*10cc0*/  F2FP.BF16.PACK_AB R7, R2, R17 ;  /* 0x000000110207723e */ /* 0x000fca00000010ff */
[----:B------:R1:W-:Y:S02]  /*10cd0*/  STS.128 [R35+0x8100], R4 ;  /* 0x0081000423007388 */ /* 0x0003e40000000c00 */
.L_x_1774:
[----:B------:R-:W-:Y:S05]  /*10ce0*/  BSYNC B0 ;  /* 0x0000000000007941 */ /* 0x000fea0003800000 */
.L_x_1773:
        /* <DEDUP_REMOVED lines=117> */
.L_x_1776:
[----:B------:R-:W-:Y:S05]  /*11440*/  BSYNC B0 ;  /* 0x0000000000007941 */ /* 0x000fea0003800000 */
.L_x_1775:
        /* <DEDUP_REMOVED lines=117> */
.L_x_1778:
[----:B------:R-:W-:Y:S05]  /*11ba0*/  BSYNC B0 ;  /* 0x0000000000007941 */ /* 0x000fea0003800000 */
.L_x_1777:
[----:B------:R-:W-:Y:S01]  /*11bb0*/  IADD3 R2, R68, 0x40, RZ ;  /* 0x0000004044027810 */ /* 0x000fe20007ffe0ff */
[----:B------:R-:W-:Y:S03]  /*11bc0*/  BSSY B0, `(.L_x_1779) ;  /* 0x0000074000007945 */ /* 0x000fe60003800000 */
[----:B------:R-:W-:-:S13]  /*11bd0*/  ISETP.GE.OR P0, PT, R2, UR4, P2 ;  /* 0x0000000402007c0c */ /* 0x000fda0009706670 */
[----:B------:R-:W-:Y:S05]  /*11be0*/  @P0 BRA `(.L_x_1780) ;  /* 0x0000071000000947 */ /* 0x000fea0003800000 */
[----:B-1----:R-:W-:Y:S01]  /*11bf0*/  SHF.R.S32.HI R4, RZ, 0x1f, R2 ;  /* 0x0000001fff047819 */ /* 0x002fe20000011402 */
[----:B------:R-:W-:Y:S01]  /*11c00*/  IMAD.MOV.U32 R9, RZ, RZ, c[0x0][0x27c] ;  /* 0x00009f00ff097624 */ /* 0x000fe200078e00ff */
[----:B------:R-:W-:Y:S01]  /*11c10*/  SHF.R.U32.HI R12, RZ, 0x10, R73 ;  /* 0x00000010ff0c7819 */ /* 0x000fe20000011649 */
[----:B------:R-:W-:Y:S01]  /*11c20*/  IMAD.SHL.U32 R5, R2, 0x40, RZ ;  /* 0x0000004002057824 */ /* 0x000fe200078e00ff */
[----:B------:R-:W-:Y:S02]  /*11c30*/  LEA.HI R4, R4, R2, RZ, 0x3 ;  /* 0x0000000204047211 */ /* 0x000fe400078f18ff */
[----:B------:R-:W-:Y:S02]  /*11c40*/  LEA.HI R9, R9, R49, RZ, 0x1d ;  /* 0x0000003109097211 */ /* 0x000fe400078fe8ff */
[----:B------:R-:W-:Y:S01]  /*11c50*/  LOP3.LUT R2, R5, 0x1c0, RZ, 0xc0, !PT ;  /* 0x000001c005027812 */ /* 0x000fe200078ec0ff */
[----:B------:R-:W-:Y:S01]  /*11c60*/  IMAD.SHL.U32 R5, R4, 0x40, RZ ;  /* 0x0000004004057824 */ /* 0x000fe200078e00ff */
[----:B------:R-:W-:Y:S01]  /*11c70*/  SHF.R.S32.HI R10, RZ, 0x1f, R9 ;  /* 0x0000001fff0a7819 */ /* 0x000fe20000011409 */
[----:B------:R-:W-:Y:S01]  /*11c80*/  IMAD.SHL.U32 R7, R9, 0x8, RZ ;  /* 0x0000000809077824 */ /* 0x000fe200078e00ff */
[----:B------:R-:W-:-:S02]  /*11c90*/  LOP3.LUT R8, R2, 0x38, R36, 0xf8, !PT ;  /* 0x0000003802087812 */ /* 0x000fc400078ef824 */
[----:B------:R-:W-:Y:S02]  /*11ca0*/  LOP3.LUT R6, R5, 0xfffffe00, RZ, 0xc0, !PT ;  /* 0xfffffe0005067812 */ /* 0x000fe400078ec0ff */
[----:B------:R-:W-:Y:S02]  /*11cb0*/  LEA.HI R5, R10, R9, RZ, 0x3 ;  /* 0x000000090a057211 */ /* 0x000fe400078f18ff */
[----:B------:R-:W-:Y:S02]  /*11cc0*/  SHF.R.U32.HI R4, RZ, 0x3, R2 ;  /* 0x00000003ff047819 */ /* 0x000fe40000011602 */
[----:B------:R-:W-:Y:S01]  /*11cd0*/  LOP3.LUT R7, R2, 0x38, R7, 0xf8, !PT ;  /* 0x0000003802077812 */ /* 0x000fe200078ef807 */
[----:B------:R-:W-:Y:S01]  /*11ce0*/  IMAD.SHL.U32 R2, R5, 0x400, RZ ;  /* 0x0000040005027824 */ /* 0x000fe200078e00ff */
[----:B------:R-:W-:Y:S02]  /*11cf0*/  LOP3.LUT R8, R6, R8, R4, 0xf6, !PT ;  /* 0x0000000806087212 */ /* 0x000fe400078ef604 */
[----:B------:R-:W-:-:S02]  /*11d00*/  LOP3.LUT R4, R7, R4, RZ, 0x3c, !PT ;  /* 0x0000000407047212 */ /* 0x000fc400078e3cff */
[----:B------:R-:W-:Y:S01]  /*11d10*/  LOP3.LUT R2, R2, 0x7fffe000, RZ, 0xc0, !PT ;  /* 0x7fffe00002027812 */ /* 0x000fe200078ec0ff */
[----:B------:R-:W-:Y:S01]  /*11d20*/  IMAD.SHL.U32 R39, R8, 0x2, RZ ;  /* 0x0000000208277824 */ /* 0x000fe200078e00ff */
[----:B------:R-:W-:Y:S02]  /*11d30*/  SHF.R.U64 R15, R80, 0x10, R81 ;  /* 0x00000010500f7819 */ /* 0x000fe40000001251 */
[----:B------:R-:W-:Y:S02]  /*11d40*/  IADD3 R2, R4, R2, R6 ;  /* 0x0000000204027210 */ /* 0x000fe40007ffe006 */
[----:B------:R-:W1:Y:S01]  /*11d50*/  LDS.128 R8, [R39+0x8100] ;  /* 0x0081000027087984 */ /* 0x000e620000000c00 */
[----:B------:R-:W-:Y:S02]  /*11d60*/  PRMT R21, R112, 0x5410, R12 ;  /* 0x0000541070157816 */ /* 0x000fe4000000000c */
[----:B------:R-:W-:Y:S01]  /*11d70*/  IMAD.SHL.U32 R35, R2, 0x2, RZ ;  /* 0x0000000202237824 */ /* 0x000fe200078e00ff */
[----:B------:R-:W-:-:S02]  /*11d80*/  SHF.R.U64 R2, R72, 0x10, R73 ;  /* 0x0000001048027819 */ /* 0x000fc40000001249 */
[----:B------:R-:W-:Y:S02]  /*11d90*/  PRMT R12, R111, 0x5432, R15 ;  /* 0x000054326f0c7816 */ /* 0x000fe4000000000f */
[----:B------:R-:W2:Y:S01]  /*11da0*/  LDS.128 R4, [R35+0x8100] ;  /* 0x0081000023047984 */ /* 0x000ea20000000c00 */
[--C-:B------:R-:W-:Y:S02]  /*11db0*/  SHF.R.U64 R13, R74, 0x10, R75.reuse ;  /* 0x000000104a0d7819 */ /* 0x100fe4000000124b */
[----:B------:R-:W-:Y:S01]  /*11dc0*/  SHF.R.U32.HI R14, RZ, 0x10, R75 ;  /* 0x00000010ff0e7819 */ /* 0x000fe2000001164b */
[----:B------:R-:W-:Y:S01]  /*11dd0*/  IMAD.U32 R32, R12, 0x10000, RZ ;  /* 0x000100000c207824 */ /* 0x000fe200078e00ff */
[----:B------:R-:W-:Y:S02]  /*11de0*/  SHF.R.U32.HI R16, RZ, 0x10, R81 ;  /* 0x00000010ff107819 */ /* 0x000fe40000011651 */
[--C-:B------:R-:W-:Y:S02]  /*11df0*/  SHF.R.U64 R17, R82, 0x10, R83.reuse ;  /* 0x0000001052117819 */ /* 0x100fe40000001253 */
[----:B------:R-:W-:-:S02]  /*11e00*/  SHF.R.U32.HI R18, RZ, 0x10, R83 ;  /* 0x00000010ff127819 */ /* 0x000fc40000011653 */
[----:B------:R-:W-:Y:S02]  /*11e10*/  PRMT R19, R112, 0x5432, R2 ;  /* 0x0000543270137816 */ /* 0x000fe40000000002 */
[C---:B------:R-:W-:Y:S02]  /*11e20*/  PRMT R27, R114.reuse, 0x5432, R13 ;  /* 0x00005432721b7816 */ /* 0x040fe4000000000d */
[----:B------:R-:W-:Y:S01]  /*11e30*/  PRMT R28, R114, 0x5410, R14 ;  /* 0x00005410721c7816 */ /* 0x000fe2000000000e */
[----:B------:R-:W-:Y:S01]  /*11e40*/  IMAD.U32 R31, R19, 0x10000, RZ ;  /* 0x00010000131f7824 */ /* 0x000fe200078e00ff */
[----:B------:R-:W-:Y:S02]  /*11e50*/  PRMT R20, R111, 0x5410, R16 ;  /* 0x000054106f147816 */ /* 0x000fe40000000010 */
[C---:B------:R-:W-:Y:S02]  /*11e60*/  PRMT R24, R113.reuse, 0x5432, R17 ;  /* 0x0000543271187816 */ /* 0x040fe40000000011 */
[----:B------:R-:W-:-:S02]  /*11e70*/  PRMT R25, R113, 0x5410, R18 ;  /* 0x0000541071197816 */ /* 0x000fc40000000012 */
[----:B------:R-:W-:Y:S01]  /*11e80*/  LOP3.LUT R34, R12, 0xffff0000, RZ, 0xc0, !PT ;  /* 0xffff00000c227812 */ /* 0x000fe200078ec0ff */
[----:B------:R-:W-:Y:S02]  /*11e90*/  IMAD.U32 R12, R20, 0x10000, RZ ;  /* 0x00010000140c7824 */ /* 0x000fe400078e00ff */
        /* <DEDUP_REMOVED lines=70> */
.L_x_1780:
[----:B------:R-:W-:Y:S05]  /*12300*/  BSYNC B0 ;  /* 0x0000000000007941 */ /* 0x000fea0003800000 */
.L_x_1779:
        /* <DEDUP_REMOVED lines=117> */
.L_x_1782:
[----:B------:R-:W-:Y:S05]  /*12a60*/  BSYNC B0 ;  /* 0x0000000000007941 */ /* 0x000fea0003800000 */
.L_x_1781:
        /* <DEDUP_REMOVED lines=117> */
.L_x_1784:
[----:B------:R-:W-:Y:S05]  /*131c0*/  BSYNC B0 ;  /* 0x0000000000007941 */ /* 0x000fea0003800000 */
.L_x_1783:
[----:B-1----:R-:W-:-:S04]  /*131d0*/  IADD3 R4, R68, 0x70, RZ ;  /* 0x0000007044047810 */ /* 0x002fc80007ffe0ff */
[----:B------:R-:W-:-:S13]  /*131e0*/  ISETP.GE.OR P0, PT, R4, UR4, P2 ;  /* 0x0000000404007c0c */ /* 0x000fda0009706670 */
[----:B------:R-:W-:Y:S05]  /*131f0*/  @P0 BRA `(.L_x_1760) ;  /* 0x0000071000000947 */ /* 0x000fea0003800000 */
[----:B------:R-:W-:Y:S01]  /*13200*/  SHF.R.S32.HI R5, RZ, 0x1f, R4 ;  /* 0x0000001fff057819 */ /* 0x000fe20000011404 */
        /* <DEDUP_REMOVED lines=27> */
[----:B------:R-:W-:Y:S02]  /*133c0*/  PRMT R19, R124, 0x5432, R2 ;  /* 0x000054327c137816 */ /* 0x000fe40000000002 */
[----:B------:R-:W-:Y:S01]  /*133d0*/  SHF.R.U32.HI R16, RZ, 0x10, R89 ;  /* 0x00000010ff107819 */ /* 0x000fe20000011659 */
[----:B------:R-:W-:Y:S01]  /*133e0*/  IMAD.U32 R32, R12, 0x10000, RZ ;  /* 0x000100000c207824 */ /* 0x000fe200078e00ff */
[--C-:B------:R-:W-:Y:S01]  /*133f0*/  SHF.R.U64 R13, R102, 0x10, R103.reuse ;  /* 0x00000010660d7819 */ /* 0x100fe20000001267 */
[----:B------:R-:W-:Y:S01]  /*13400*/  IMAD.U32 R31, R19, 0x10000, RZ ;  /* 0x00010000131f7824 */ /* 0x000fe200078e00ff */
[----:B------:R-:W-:Y:S02]  /*13410*/  SHF.R.U32.HI R14, RZ, 0x10, R103 ;  /* 0x00000010ff0e7819 */ /* 0x000fe40000011667 */
[----:B------:R-:W-:-:S02]  /*13420*/  SHF.R.U64 R17, R90, 0x10, R91 ;  /* 0x000000105a117819 */ /* 0x000fc4000000125b */
[----:B------:R-:W-:Y:S02]  /*13430*/  SHF.R.U32.HI R18, RZ, 0x10, R91 ;  /* 0x00000010ff127819 */ /* 0x000fe4000001165b */
[----:B------:R-:W-:Y:S02]  /*13440*/  PRMT R20, R123, 0x5410, R16 ;  /* 0x000054107b147816 */ /* 0x000fe40000000010 */
[C---:B------:R-:W-:Y:S02]  /*13450*/  PRMT R27, R126.reuse, 0x5432, R13 ;  /* 0x000054327e1b7816 */ /* 0x040fe4000000000d */
[----:B------:R-:W-:Y:S02]  /*13460*/  PRMT R28, R126, 0x5410, R14 ;  /* 0x000054107e1c7816 */ /* 0x000fe4000000000e */
[C---:B------:R-:W-:Y:S02]  /*13470*/  PRMT R24, R125.reuse, 0x5432, R17 ;  /* 0x000054327d187816 */ /* 0x040fe40000000011 */
[----:B------:R-:W-:-:S02]  /*13480*/  PRMT R25, R125, 0x5410, R18 ;  /* 0x000054107d197816 */ /* 0x000fc40000000012 */
[----:B------:R-:W-:Y:S02]  /*13490*/  LOP3.LUT R12, R12, 0xffff0000, RZ, 0xc0, !PT ;  /* 0xffff00000c0c7812 */ /* 0x000fe400078ec0ff */
        /* <DEDUP_REMOVED lines=19> */
[----:B------:R-:W-:Y:S01]  /*135d0*/  IMAD.U32 R7, R20, 0x10000, RZ ;  /* 0x0001000014077824 */ /* 0x000fe200078e00ff */
[----:B------:R-:W-:Y:S01]  /*135e0*/  SHF.L.U32 R6, R21, 0x10, RZ ;  /* 0x0000001015067819 */ /* 0x000fe200000006ff */
[----:B------:R-:W-:-:S02]  /*135f0*/  FFMA.FTZ R37, R13, R31, -R5 ;  /* 0x0000001f0d257223 */ /* 0x000fc40000010805 */
[C---:B------:R-:W-:Y:S02]  /*13600*/  FMUL.FTZ R2, R8.reuse, R12 ;  /* 0x0000000c08027220 */ /* 0x040fe40000410000 */
[----:B------:R-:W-:Y:S02]  /*13610*/  FFMA.FTZ R35, R13, R32, R4 ;  /* 0x000000200d237223 */ /* 0x000fe40000010004 */
[----:B------:R-:W-:Y:S01]  /*13620*/  FMUL.FTZ R5, R8, R19 ;  /* 0x0000001308057220 */ /* 0x000fe20000410000 */
[----:B------:R-:W-:Y:S01]  /*13630*/  LOP3.LUT R8, R20, 0xffff0000, RZ, 0xc0, !PT ;  /* 0xffff000014087812 */ /* 0x000fe200078ec0ff */
[----:B------:R-:W-:Y:S02]  /*13640*/  FMUL.FTZ R4, R9, R7 ;  /* 0x0000000709047220 */ /* 0x000fe40000410000 */
[----:B------:R-:W-:Y:S02]  /*13650*/  IMAD.U32 R13, R25, 0x10000, RZ ;  /* 0x00010000190d7824 */ /* 0x000fe400078e00ff */
[----:B------:R-:W-:-:S02]  /*13660*/  FFMA.FTZ R33, R14, R19, -R2 ;  /* 0x000000130e217223 */ /* 0x000fc40000010802 */
[----:B------:R-:W-:Y:S01]  /*13670*/  FMUL.FTZ R2, R9, R6 ;  /* 0x0000000609027220 */ /* 0x000fe20000410000 */
[----:B------:R-:W-:Y:S01]  /*13680*/  LOP3.LUT R9, R21, 0xffff0000, RZ, 0xc0, !PT ;  /* 0xffff000015097812 */ /* 0x000fe200078ec0ff */
[----:B------:R-:W-:Y:S02]  /*13690*/  FFMA.FTZ R32, R14, R12, R5 ;  /* 0x0000000c0e207223 */ /* 0x000fe40000010005 */
[----:B------:R-:W-:Y:S02]  /*136a0*/  FFMA.FTZ R31, R16, R6, -R4 ;  /* 0x00000006101f7223 */ /* 0x000fe40000010804 */
[----:B------:R-:W-:Y:S02]  /*136b0*/  IMAD.U32 R5, R28, 0x10000, RZ ;  /* 0x000100001c057824 */ /* 0x000fe400078e00ff */
[----:B------:R-:W-:Y:S02]  /*136c0*/  FMUL.FTZ R4, R10, R13 ;  /* 0x0000000d0a047220 */ /* 0x000fe40000410000 */
[----:B------:R-:W-:-:S02]  /*136d0*/  IMAD.U32 R12, R24, 0x10000, RZ ;  /* 0x00010000180c7824 */ /* 0x000fc400078e00ff */
[----:B------:R-:W-:Y:S02]  /*136e0*/  FFMA.FTZ R19, R16, R7, R2 ;  /* 0x0000000710137223 */ /* 0x000fe40000010002 */
[-C--:B------:R-:W-:Y:S02]  /*136f0*/  FMUL.FTZ R2, R10, R5.reuse ;  /* 0x000000050a027220 */ /* 0x080fe40000410000 */
[----:B------:R-:W-:Y:S02]  /*13700*/  FFMA.FTZ R16, R17, R5, -R4 ;  /* 0x0000000511107223 */ /* 0x000fe40000010804 */
[----:B------:R-:W-:Y:S02]  /*13710*/  IMAD.U32 R7, R27, 0x10000, RZ ;  /* 0x000100001b077824 */ /* 0x000fe400078e00ff */
[----:B------:R-:W-:Y:S02]  /*13720*/  FMUL.FTZ R5, R11, R9 ;  /* 0x000000090b057220 */ /* 0x000fe40000410000 */
[----:B------:R-:W-:-:S02]  /*13730*/  FMUL.FTZ R4, R15, R12 ;  /* 0x0000000c0f047220 */ /* 0x000fc40000410000 */
[----:B------:R-:W-:Y:S02]  /*13740*/  FFMA.FTZ R17, R17, R13, R2 ;  /* 0x0000000d11117223 */ /* 0x000fe40000010002 */
[-C--:B------:R-:W-:Y:S01]  /*13750*/  FMUL.FTZ R6, R11, R8.reuse ;  /* 0x000000080b067220 */ /* 0x080fe20000410000 */
[----:B------:R-:W-:Y:S01]  /*13760*/  LOP3.LUT R11, R28, 0xffff0000, RZ, 0xc0, !PT ;  /* 0xffff00001c0b7812 */ /* 0x000fe200078ec0ff */
[----:B------:R-:W-:Y:S01]  /*13770*/  FFMA.FTZ R14, R18, R8, R5 ;  /* 0x00000008120e7223 */ /* 0x000fe20000010005 */
[----:B------:R-:W-:Y:S01]  /*13780*/  LOP3.LUT R8, R24, 0xffff0000, RZ, 0xc0, !PT ;  /* 0xffff000018087812 */ /* 0x000fe200078ec0ff */
[-C--:B------:R-:W-:Y:S01]  /*13790*/  FMUL.FTZ R2, R15, R7.reuse ;  /* 0x000000070f027220 */ /* 0x080fe20000410000 */
[----:B------:R-:W-:Y:S01]  /*137a0*/  LOP3.LUT R15, R25, 0xffff0000, RZ, 0xc0, !PT ;  /* 0xffff0000190f7812 */ /* 0x000fe200078ec0ff */
[----:B------:R-:W-:Y:S01]  /*137b0*/  FFMA.FTZ R13, R26, R7, -R4 ;  /* 0x000000071a0d7223 */ /* 0x000fe20000010804 */
[----:B------:R-:W-:Y:S01]  /*137c0*/  LOP3.LUT R7, R27, 0xffff0000, RZ, 0xc0, !PT ;  /* 0xffff00001b077812 */ /* 0x000fe200078ec0ff */
[----:B------:R-:W-:-:S02]  /*137d0*/  FFMA.FTZ R9, R18, R9, -R6 ;  /* 0x0000000912097223 */ /* 0x000fc40000010806 */
[----:B------:R-:W-:Y:S02]  /*137e0*/  FFMA.FTZ R12, R26, R12, R2 ;  /* 0x0000000c1a0c7223 */ /* 0x000fe40000010002 */
[----:B------:R-:W-:Y:S01]  /*137f0*/  FMUL.FTZ R6, R23, R8 ;  /* 0x0000000817067220 */ /* 0x000fe20000410000 */
[----:B------:R-:W-:Y:S01]  /*13800*/  F2FP.BF16.PACK_AB R9, R9, R31 ;  /* 0x0000001f0909723e */ /* 0x000fe200000010ff */
[C---:B------:R-:W-:Y:S02]  /*13810*/  FMUL.FTZ R4, R22.reuse, R15 ;  /* 0x0000000f16047220 */ /* 0x040fe40000410000 */
[----:B------:R-:W-:Y:S02]  /*13820*/  FMUL.FTZ R5, R23, R7 ;  /* 0x0000000717057220 */ /* 0x000fe40000410000 */
[----:B------:R-:W-:Y:S02]  /*13830*/  FMUL.FTZ R2, R22, R11 ;  /* 0x0000000b16027220 */ /* 0x000fe40000410000 */
[----:B------:R-:W-:-:S02]  /*13840*/  FFMA.FTZ R10, R30, R7, -R6 ;  /* 0x000000071e0a7223 */ /* 0x000fc40000010806 */
[----:B------:R-:W-:Y:S01]  /*13850*/  FFMA.FTZ R11, R29, R11, -R4 ;  /* 0x0000000b1d0b7223 */ /* 0x000fe20000010804 */
[----:B------:R-:W-:Y:S01]  /*13860*/  F2FP.BF16.PACK_AB R4, R32, R35 ;  /* 0x000000232004723e */ /* 0x000fe200000010ff */
[----:B------:R-:W-:Y:S01]  /*13870*/  FFMA.FTZ R6, R30, R8, R5 ;  /* 0x000000081e067223 */ /* 0x000fe20000010005 */
[----:B------:R-:W-:Y:S01]  /*13880*/  F2FP.BF16.PACK_AB R8, R33, R37 ;  /* 0x000000252108723e */ /* 0x000fe200000010ff */
[----:B------:R-:W-:Y:S01]  /*13890*/  FFMA.FTZ R2, R29, R15, R2 ;  /* 0x0000000f1d027223 */ /* 0x000fe20000010002 */
[----:B------:R-:W-:Y:S02]  /*138a0*/  F2FP.BF16.PACK_AB R10, R10, R13 ;  /* 0x0000000d0a0a723e */ /* 0x000fe400000010ff */
[----:B------:R-:W-:Y:S02]  /*138b0*/  F2FP.BF16.PACK_AB R11, R11, R16 ;  /* 0x000000100b0b723e */ /* 0x000fe400000010ff */
[----:B------:R-:W-:Y:S02]  /*138c0*/  F2FP.BF16.PACK_AB R5, R14, R19 ;  /* 0x000000130e05723e */ /* 0x000fe400000010ff */
[----:B------:R-:W-:Y:S01]  /*138d0*/  F2FP.BF16.PACK_AB R6, R6, R12 ;  /* 0x0000000c0606723e */ /* 0x000fe200000010ff */
[----:B------:R1:W-:Y:S01]  /*138e0*/  STS.128 [R36+0x8100], R8 ;  /* 0x0081000824007388 */ /* 0x0003e20000000c00 */
[----:B------:R-:W-:-:S05]  /*138f0*/  F2FP.BF16.PACK_AB R7, R2, R17 ;  /* 0x000000110207723e */ /* 0x000fca00000010ff */
[----:B------:R1:W-:Y:S02]  /*13900*/  STS.128 [R34+0x8100], R4 ;  /* 0x0081000422007388 */ /* 0x0003e40000000c00 */
.L_x_1760:
[----:B------:R-:W-:Y:S05]  /*13910*/  BSYNC B2 ;  /* 0x0000000000027941 */ /* 0x000fea0003800000 */
.L_x_1714:
[----:B-1----:R-:W-:Y:S01]  /*13920*/  SHF.R.S32.HI R7, RZ, 0x4, R129 ;  /* 0x00000004ff077819 */ /* 0x002fe20000011481 */
[----:B------:R-:W-:Y:S01]  /*13930*/  IMAD.SHL.U32 R6, R49, 0x40, RZ ;  /* 0x0000004031067824 */ /* 0x000fe200078e00ff */
[----:B------:R-:W-:-:S04]  /*13940*/  DEPBAR.LE SB0, 0x0 ;  /* 0x000080000000791a */ /* 0x000fc80000000000 */
[----:B------:R-:W-:Y:S01]  /*13950*/  LEA.HI R2, R129, R7, RZ, 0x1 ;  /* 0x0000000781027211 */ /* 0x000fe200078f08ff */
[----:B------:R-:W-:Y:S01]  /*13960*/  IMAD.SHL.U32 R4, R127, 0x40, RZ ;  /* 0x000000407f047824 */ /* 0x000fe200078e00ff */
[----:B------:R-:W-:Y:S01]  /*13970*/  ULDC.64 UR4, c[0x0][0x208] ;  /* 0x0000820000047ab9 */ /* 0x000fe20000000a00 */
[----:B------:R-:W-:Y:S01]  /*13980*/  IMAD.SHL.U32 R5, R128, 0x40, RZ ;  /* 0x0000004080057824 */ /* 0x000fe200078e00ff */
[----:B------:R-:W-:Y:S01]  /*13990*/  LOP3.LUT R2, R2, 0xfffffffe, RZ, 0xc0, !PT ;  /* 0xfffffffe02027812 */ /* 0x000fe200078ec0ff */
[----:B------:R-:W-:Y:S01]  /*139a0*/  IMAD.SHL.U32 R8, R68, 0x8, RZ ;  /* 0x0000000844087824 */ /* 0x000fe200078e00ff */
[----:B------:R-:W-:Y:S01]  /*139b0*/  LOP3.LUT R4, R4, 0x1c0, RZ, 0xc0, !PT ;  /* 0x000001c004047812 */ /* 0x000fe200078ec0ff */
[----:B------:R-:W-:Y:S01]  /*139c0*/  UIMAD UR6, UR14, UR4, URZ ;  /* 0x000000040e0672a4 */ /* 0x000fe2000f8e023f */
[----:B------:R-:W-:Y:S01]  /*139d0*/  LOP3.LUT R153, R5, 0xfffffe00, RZ, 0xc0, !PT ;  /* 0xfffffe0005997812 */ /* 0x000fe200078ec0ff */
[----:B------:R-:W-:Y:S01]  /*139e0*/  IMAD.IADD R7, R7, 0x1, -R2 ;  /* 0x0000000107077824 */ /* 0x000fe200078e0a02 */
[----:B------:R-:W-:Y:S01]  /*139f0*/  LOP3.LUT R2, R6, 0x1c0, RZ, 0xc0, !PT ;  /* 0x000001c006027812 */ /* 0x000fe200078ec0ff */
[----:B------:R-:W-:Y:S01]  /*13a00*/  UIMAD.WIDE.U32 UR20, UR15, UR4, URZ ;  /* 0x000000040f1472a5 */ /* 0x000fe2000f8e003f */
[----:B------:R-:W-:Y:S01]  /*13a10*/  LOP3.LUT P1, RZ, R49, 0x2, RZ, 0xc0, !PT ;  /* 0x0000000231ff7812 */ /* 0x000fe2000782c0ff */
[----:B------:R-:W-:Y:S01]  /*13a20*/  IMAD.SHL.U32 R6, R7, 0x8, RZ ;  /* 0x0000000807067824 */ /* 0x000fe200078e00ff */
[----:B------:R-:W-:Y:S01]  /*13a30*/  LOP3.LUT R5, R2, 0x8, R8, 0xf8, !PT ;  /* 0x0000000802057812 */ /* 0x000fe200078ef808 */
[----:B------:R-:W-:Y:S01]  /*13a40*/  UIMAD UR6, UR15, UR5, UR6 ;  /* 0x000000050f0672a4 */ /* 0x000fe2000f8e0206 */
[----:B------:R-:W-:Y:S01]  /*13a50*/  SHF.R.U32.HI R2, RZ, 0x3, R2 ;  /* 0x00000003ff027819 */ /* 0x000fe20000011602 */
[----:B------:R-:W-:Y:S01]  /*13a60*/  UIMAD UR19, UR15, -0x40, UR13 ;  /* 0xffffffc00f1378a4 */ /* 0x000fe2000f8e020d */
[----:B------:R-:W-:Y:S01]  /*13a70*/  LOP3.LUT R8, R4, 0x8, R6, 0xf8, !PT ;  /* 0x0000000804087812 */ /* 0x000fe200078ef806 */
[----:B------:R-:W-:Y:S01]  /*13a80*/  UMOV UR9, 0x5 ;  /* 0x0000000500097882 */ /* 0x000fe20000000000 */
[----:B------:R-:W-:Y:S01]  /*13a90*/  SHF.R.U32.HI R6, RZ, 0x3, R4 ;  /* 0x00000003ff067819 */ /* 0x000fe20000011604 */
[----:B------:R-:W-:Y:S01]  /*13aa0*/  IMAD R4, R156, 0x400, R153 ;  /* 0x000004009c047824 */ /* 0x000fe200078e0299 */
[----:B------:R-:W-:Y:S01]  /*13ab0*/  LOP3.LUT R2, R5, R2, RZ, 0x3c, !PT ;  /* 0x0000000205027212 */ /* 0x000fe200078e3cff */
[----:B------:R-:W-:Y:S01]  /*13ac0*/  USHF.L.U64.HI UR7, UR4, UR9, UR5 ;  /* 0x0000000904077299 */ /* 0x000fe20008010205 */
[----:B------:R-:W-:Y:S01]  /*13ad0*/  LOP3.LUT R152, R8, R6, RZ, 0x3c, !PT ;  /* 0x0000000608987212 */ /* 0x000fe200078e3cff */
[----:B------:R-:W-:Y:S01]  /*13ae0*/  IMAD.SHL.U32 R244, R244, 0x2, RZ ;  /* 0x00000002f4f47824 */ /* 0x000fe200078e00ff */
[----:B------:R-:W-:Y:S01]  /*13af0*/  BAR.SYNC.DEFER_BLOCKING 0x0 ;  /* 0x0000000000007b1d */ /* 0x000fe20000010000 */
[----:B------:R-:W-:Y:S01]  /*13b00*/  IMAD R2, R7, 0x200, R2 ;  /* 0x0000020007027824 */ /* 0x000fe200078e0202 */
[----:B------:R-:W-:Y:S01]  /*13b10*/  LOP3.LUT P2, RZ, R161, 0x1, RZ, 0xc0, !PT ;  /* 0x00000001a1ff7812 */ /* 0x000fe2000784c0ff */
[----:B------:R-:W-:-:S02]  /*13b20*/  IMAD.IADD R4, R152, 0x1, R4 ;  /* 0x0000000198047824 */ /* 0x000fc400078e0204 */
[----:B------:R-:W-:Y:S02]  /*13b30*/  IMAD.SHL.U32 R224, R2, 0x2, RZ ;  /* 0x0000000202e07824 */ /* 0x000fe400078e00ff */
[----:B------:R-:W-:-:S03]  /*13b40*/  IMAD.SHL.U32 R231, R4, 0x2, RZ ;  /* 0x0000000204e77824 */ /* 0x000fc600078e00ff */
[----:B------:R-:W-:Y:S01]  /*13b50*/  IADD3 R235, R224, 0x4120, RZ ;  /* 0x00004120e0eb7810 */ /* 0x000fe20007ffe0ff */
[C-C-:B------:R-:W-:Y:S02]  /*13b60*/  IMAD R233, R3.reuse, 0x2, R231.reuse ;  /* 0x0000000203e97824 */ /* 0x140fe400078e02e7 */
[C---:B------:R-:W-:Y:S02]  /*13b70*/  IMAD R232, R0.reuse, 0x2, R231 ;  /* 0x0000000200e87824 */ /* 0x040fe400078e02e7 */
[----:B------:R-:W-:Y:S02]  /*13b80*/  IMAD R234, R0, 0x2, R233 ;  /* 0x0000000200ea7824 */ /* 0x000fe400078e02e9 */
[----:B------:R-:W-:Y:S01]  /*13b90*/  IMAD R236, R3, 0x2, R232 ;  /* 0x0000000203ec7824 */ /* 0x000fe200078e02e8 */
[----:B------:R-:W-:Y:S04]  /*13ba0*/  LDSM.16.M88.4 R16, [R224+0x4100] ;  /* 0x00410000e010783b */ /* 0x000fe80000000200 */
[----:B------:R-:W1:Y:S04]  /*13bb0*/  LDSM.16.M88.4 R4, [R231+0xa100] ;  /* 0x00a10000e704783b */ /* 0x000e680000000200 */
[----:B------:R-:W2:Y:S04]  /*13bc0*/  LDSM.16.M88.4 R12, [R224+0x4900] ;  /* 0x00490000e00c783b */ /* 0x000ea80000000200 */
[----:B------:R-:W3:Y:S04]  /*13bd0*/  LDSM.16.M88.4 R20, [R224+0x5100] ;  /* 0x00510000e014783b */ /* 0x000ee80000000200 */
[----:B------:R-:W4:Y:S04]  /*13be0*/  LDSM.16.M88.4 R24, [R224+0x5900] ;  /* 0x00590000e018783b */ /* 0x000f280000000200 */
[----:B------:R-:W5:Y:S01]  /*13bf0*/  LDSM.16.M88.4 R8, [R231+0x8100] ;  /* 0x00810000e708783b */ /* 0x000f620000000200 */
[C---:B-1----:R-:W-:Y:S08]  /*13c00*/  HMMA.16816.F32.BF16 R36, R4.reuse, R16, RZ ;  /* 0x000000100424723c */ /* 0x042ff000000418ff */
[C---:B--2---:R-:W-:Y:S08]  /*13c10*/  HMMA.16816.F32.BF16 R56, R4.reuse, R12, RZ ;  /* 0x0000000c0438723c */ /* 0x044ff000000418ff */
[C---:B---3--:R-:W-:Y:S08]  /*13c20*/  HMMA.16816.F32.BF16 R60, R4.reuse, R20, RZ ;  /* 0x00000014043c723c */ /* 0x048ff000000418ff */
[C---:B----4-:R-:W-:Y:S08]  /*13c30*/  HMMA.16816.F32.BF16 R64, R4.reuse, R24, RZ ;  /* 0x000000180440723c */ /* 0x050ff000000418ff */
[C---:B------:R-:W-:Y:S08]  /*13c40*/  HMMA.16816.F32.BF16 R40, R4.reuse, R18, RZ ;  /* 0x000000120428723c */ /* 0x040ff000000418ff */
[C---:B------:R-:W-:Y:S08]  /*13c50*/  HMMA.16816.F32.BF16 R76, R4.reuse, R14, RZ ;  /* 0x0000000e044c723c */ /* 0x040ff000000418ff */
[C---:B------:R-:W-:Y:S08]  /*13c60*/  HMMA.16816.F32.BF16 R84, R4.reuse, R22, RZ ;  /* 0x000000160454723c */ /* 0x040ff000000418ff */
[----:B------:R-:W-:Y:S07]  /*13c70*/  HMMA.16816.F32.BF16 R96, R4, R26, RZ ;  /* 0x0000001a0460723c */ /* 0x000fee00000418ff */
[----:B------:R-:W-:Y:S01]  /*13c80*/  IMAD.U32 R5, RZ, RZ, UR21 ;  /* 0x00000015ff057e24 */ /* 0x000fe2000f8e00ff */
[----:B------:R-:W-:Y:S01]  /*13c90*/  IADD3 R6, R224, 0x4100, RZ ;  /* 0x00004100e0067810 */ /* 0x000fe20007ffe0ff */
[----:B------:R-:W-:Y:S01]  /*13ca0*/  IMAD.U32 R4, RZ, RZ, UR20 ;  /* 0x00000014ff047e24 */ /* 0x000fe2000f8e00ff */
[----:B-----5:R-:W-:Y:S01]  /*13cb0*/  HMMA.16816.F32.BF16 R108, R8, R16, RZ ;  /* 0x00000010086c723c */ /* 0x020fe200000418ff */
[----:B------:R-:W-:Y:S01]  /*13cc0*/  IMAD.U32 R5, RZ, RZ, UR6 ;  /* 0x00000006ff057e24 */ /* 0x000fe2000f8e00ff */
[----:B------:R-:W-:Y:S01]  /*13cd0*/  USHF.L.U32 UR6, UR4, 0x5, URZ ;  /* 0x0000000504067899 */ /* 0x000fe2000800063f */
[----:B------:R-:W-:-:S02]  /*13ce0*/  @P1 IADD3 R235, R6, -0x20, RZ ;  /* 0xffffffe006eb1810 */ /* 0x000fc40007ffe0ff */
[C---:B------:R-:W-:Y:S01]  /*13cf0*/  LEA R2, P0, R4.reuse, R132, 0x6 ;  /* 0x0000008404027211 */ /* 0x040fe200078030ff */
[----:B------:R-:W-:Y:S01]  /*13d00*/  UIADD3 UR4, UP0, UR6, 0x80, URZ ;  /* 0x0000008006047890 */ /* 0x000fe2000ff1e03f */
[----:B------:R-:W-:Y:S01]  /*13d10*/  IADD3 R5, R5, UR21, RZ ;  /* 0x0000001505057c10 */ /* 0x000fe2000fffe0ff */
[C---:B------:R-:W-:Y:S01]  /*13d20*/  HMMA.16816.F32.BF16 R112, R8.reuse, R18, RZ ;  /* 0x000000120870723c */ /* 0x040fe200000418ff */
[----:B------:R-:W-:Y:S01]  /*13d30*/  LDSM.16.M88.4 R32, [R235] ;  /* 0x00000000eb20783b */ /* 0x000fe20000000200 */
[----:B------:R-:W-:Y:S01]  /*13d40*/  UIADD3.X UR14, URZ, UR7, URZ, UP0, !UPT ;  /* 0x000000073f0e7290 */ /* 0x000fe200087fe43f */
[----:B------:R-:W-:Y:S01]  /*13d50*/  LEA.HI.X R5, R4, R131, R5, 0x6, P0 ;  /* 0x0000008304057211 */ /* 0x000fe200000f3405 */
[----:B------:R-:W-:Y:S01]  /*13d60*/  UISETP.GE.AND UP0, UPT, UR12, 0x2, UPT ;  /* 0x000000020c00788c */ /* 0x000fe2000bf06270 */
[C---:B------:R-:W-:Y:S01]  /*13d70*/  LEA R4, P0, R2.reuse, c[0x0][0x1f8], 0x1 ;  /* 0x00007e0002047a11 */ /* 0x040fe200078008ff */
[----:B------:R-:W-:Y:S01]  /*13d80*/  LDSM.16.M88.4 R28, [R235+0x800] ;  /* 0x00080000eb1c783b */ /* 0x000fe20000000200 */
[----:B------:R-:W-:Y:S01]  /*13d90*/  IADD3 R243, R235, 0x800, RZ ;  /* 0x00000800ebf37810 */ /* 0x000fe20007ffe0ff */
[----:B------:R-:W-:Y:S01]  /*13da0*/  HMMA.16816.F32.BF16 R88, R8, R12, RZ ;  /* 0x0000000c0858723c */ /* 0x000fe200000418ff */
[----:B------:R-:W-:-:S02]  /*13db0*/  LEA.HI.X R5, R2, c[0x0][0x1fc], R5, 0x1, P0 ;  /* 0x00007f0002057a11 */ /* 0x000fc400000f0c05 */
[----:B------:R-:W-:Y:S02]  /*13dc0*/  IADD3 R2, -R68, UR19, RZ ;  /* 0x0000001344027c10 */ /* 0x000fe4000fffe1ff */
[----:B------:R-:W-:Y:S02]  /*13dd0*/  IADD3 R6, P0, R4, UR6, RZ ;  /* 0x0000000604067c10 */ /* 0x000fe4000ff1e0ff */
[C---:B------:R-:W-:Y:S01]  /*13de0*/  ISETP.LT.OR P3, PT, R2.reuse, 0x1, P6 ;  /* 0x000000010200780c */ /* 0x040fe20003761670 */
[----:B------:R-:W-:Y:S01]  /*13df0*/  HMMA.16816.F32.BF16 R100, R8, R14, RZ ;  /* 0x0000000e0864723c */ /* 0x000fe200000418ff */
[C---:B------:R-:W-:Y:S01]  /*13e00*/  ISETP.LT.OR P2, PT, R2.reuse, 0x1, P2 ;  /* 0x000000010200780c */ /* 0x040fe20001741670 */
[----:B------:R-:W1:Y:S01]  /*13e10*/  LDSM.16.M88.4 R12, [R233+0xa100] ;  /* 0x00a10000e90c783b */ /* 0x000e620000000200 */
[----:B------:R-:W-:Y:S02]  /*13e20*/  ISETP.LT.OR P1, PT, R2, 0x11, P6 ;  /* 0x000000110200780c */ /* 0x000fe40003721670 */
[----:B------:R-:W-:-:S02]  /*13e30*/  IADD3.X R7, R5, UR7, RZ, P0, !PT ;  /* 0x0000000705077c10 */ /* 0x000fc400087fe4ff */
[----:B------:R-:W-:Y:S01]  /*13e40*/  LOP3.LUT P0, RZ, R161, 0x1, RZ, 0xc0, !PT ;  /* 0x00000001a1ff7812 */ /* 0x000fe2000780c0ff */
[C---:B------:R-:W-:Y:S01]  /*13e50*/  HMMA.16816.F32.BF16 R80, R8.reuse, R20, RZ ;  /* 0x000000140850723c */ /* 0x040fe200000418ff */
[C---:B------:R-:W-:Y:S02]  /*13e60*/  IADD3 R242, R235.reuse, 0x1000, RZ ;  /* 0x00001000ebf27810 */ /* 0x040fe40007ffe0ff */
[C---:B------:R-:W-:Y:S02]  /*13e70*/  IADD3 R241, R235.reuse, 0x1800, RZ ;  /* 0x00001800ebf17810 */ /* 0x040fe40007ffe0ff */
[C---:B------:R-:W-:Y:S02]  /*13e80*/  IADD3 R240, R235.reuse, 0x2000, RZ ;  /* 0x00002000ebf07810 */ /* 0x040fe40007ffe0ff */
[C---:B------:R-:W-:Y:S01]  /*13e90*/  IADD3 R239, R235.reuse, 0x2800, RZ ;  /* 0x00002800ebef7810 */ /* 0x040fe20007ffe0ff */
[----:B------:R-:W-:Y:S01]  /*13ea0*/  HMMA.16816.F32.BF16 R104, R8, R22, RZ ;  /* 0x000000160868723c */ /* 0x000fe200000418ff */
[----:B------:R-:W2:Y:S01]  /*13eb0*/  LDSM.16.M88.4 R20, [R235+0x1800] ;  /* 0x00180000eb14783b */ /* 0x000ea20000000200 */
[----:B------:R-:W-:-:S02]  /*13ec0*/  IADD3 R238, R235, 0x3000, RZ ;  /* 0x00003000ebee7810 */ /* 0x000fc40007ffe0ff */
[----:B------:R-:W-:-:S04]  /*13ed0*/  IADD3 R237, R235, 0x3800, RZ ;  /* 0x00003800ebed7810 */ /* 0x000fc80007ffe0ff */
[C---:B------:R-:W-:Y:S08]  /*13ee0*/  HMMA.16816.F32.BF16 R72, R8.reuse, R24, RZ ;  /* 0x000000180848723c */ /* 0x040ff000000418ff */
[----:B------:R-:W-:Y:S01]  /*13ef0*/  HMMA.16816.F32.BF16 R68, R8, R26, RZ ;  /* 0x0000001a0844723c */ /* 0x000fe200000418ff */
[----:B------:R-:W3:Y:S06]  /*13f00*/  LDSM.16.M88.4 R24, [R235+0x1000] ;  /* 0x00100000eb18783b */ /* 0x000eec0000000200 */
[----:B------:R-:W-:Y:S01]  /*13f10*/  IMAD.U32 R8, RZ, RZ, UR6 ;  /* 0x00000006ff087e24 */ /* 0x000fe2000f8e00ff */
[----:B-1----:R-:W-:Y:S04]  /*13f20*/  HMMA.16816.F32.BF16 R36, R12, R32, R36 ;  /* 0x000000200c24723c */ /* 0x002fe80000041824 */
[----:B------:R-:W-:-:S02]  /*13f30*/  IADD3 R18, P5, P4, R8, 0x80, R4 ;  /* 0x0000008008127810 */ /* 0x000fc40007cbe004 */
[----:B------:R-:W1:Y:S02]  /*13f40*/  LDSM.16.M88.4 R8, [R233+0x8100] ;  /* 0x00810000e908783b */ /* 0x000e640000000200 */
[----:B------:R-:W-:Y:S02]  /*13f50*/  IADD3.X R19, RZ, UR7, R5, P5, P4 ;  /* 0x00000007ff137c10 */ /* 0x000fe4000afe8405 */
[----:B------:R-:W-:Y:S01]  /*13f60*/  @!PT LDS RZ, [RZ] ;  /* 0x00000000fffff984 */ /* 0x000fe20000000800 */
[----:B------:R-:W-:Y:S01]  /*13f70*/  @!PT LDS RZ, [RZ] ;  /* 0x00000000fffff984 */ /* 0x000fe20000000800 */
[----:B------:R-:W-:Y:S01]  /*13f80*/  @!PT LDS RZ, [RZ] ;  /* 0x00000000fffff984 */ /* 0x000fe20000000800 */
[----:B------:R4:W-:Y:S01]  /*13f90*/  LDGSTS.E.BYPASS.LTC128B.128 [R244+0x100], [R4.64], !P3 ;  /* 0x0010000004f47fae */ /* 0x0009e2000d901d5c */
[C---:B------:R-:W-:Y:S01]  /*13fa0*/  ISETP.LT.OR P5, PT, R2.reuse, 0x21, P6 ;  /* 0x000000210200780c */ /* 0x040fe200037a1670 */
[----:B------:R-:W-:Y:S01]  /*13fb0*/  HMMA.16816.F32.BF16 R92, R12, R34, R40 ;  /* 0x000000220c5c723c */ /* 0x000fe20000041828 */
[----:B------:R-:W-:Y:S01]  /*13fc0*/  LOP3.LUT P3, RZ, R49, 0x4, RZ, 0xc0, !PT ;  /* 0x0000000431ff7812 */ /* 0x000fe2000786c0ff */
[----:B------:R4:W-:Y:S01]  /*13fd0*/  LDGSTS.E.BYPASS.LTC128B.128 [R244+0x2100], [R4.64+0x80], !P2 ;  /* 0x0210008004f47fae */ /* 0x0009e2000d101d5c */
[----:B------:R-:W-:-:S03]  /*13fe0*/  ISETP.LT.OR P2, PT, R2, 0x11, P0 ;  /* 0x000000110200780c */ /* 0x000fc60000741670 */
[----:B------:R5:W-:Y:S02]  /*13ff0*/  LDGSTS.E.BYPASS.LTC128B.128 [R244+0x900], [R6.64], !P1 ;  /* 0x0090000006f47fae */ /* 0x000be4000c901d5c */
[C---:B------:R-:W-:Y:S08]  /*14000*/  HMMA.16816.F32.BF16 R56, R12.reuse, R28, R56 ;  /* 0x0000001c0c38723c */ /* 0x040ff00000041838 */
[----:B------:R5:W-:Y:S01]  /*14010*/  LDGSTS.E.BYPASS.LTC128B.128 [R244+0x2900], [R18.64], !P2 ;  /* 0x0290000012f47fae */ /* 0x000be2000d101d5c */
[----:B------:R-:W-:Y:S01]  /*14020*/  ISETP.LT.OR P2, PT, R2, 0x31, P6 ;  /* 0x000000310200780c */ /* 0x000fe20003741670 */
[C---:B--2---:R-:W-:Y:S08]  /*14030*/  HMMA.16816.F32.BF16 R64, R12.reuse, R20, R64 ;  /* 0x000000140c40723c */ /* 0x044ff00000041840 */
[----:B---3--:R-:W-:Y:S01]  /*14040*/  HMMA.16816.F32.BF16 R84, R12, R26, R84 ;  /* 0x0000001a0c54723c */ /* 0x008fe20000041854 */
[----:B----4-:R-:W-:-:S04]  /*14050*/  IADD3 R4, P1, R6, UR6, RZ ;  /* 0x0000000606047c10 */ /* 0x010fc8000ff3e0ff */
[----:B------:R-:W-:-:S03]  /*14060*/  IADD3.X R5, R7, UR7, RZ, P1, !PT ;  /* 0x0000000707057c10 */ /* 0x000fc60008ffe4ff */
[C---:B-1----:R-:W-:Y:S01]  /*14070*/  HMMA.16816.F32.BF16 R124, R8.reuse, R24, R80 ;  /* 0x00000018087c723c */ /* 0x042fe20000041850 */
[----:B------:R-:W-:Y:S02]  /*14080*/  LOP3.LUT P1, RZ, R161, 0x1, RZ, 0xc0, !PT ;  /* 0x00000001a1ff7812 */ /* 0x000fe4000782c0ff */
[----:B-----5:R-:W-:Y:S01]  /*14090*/  IADD3 R6, P0, R6, UR4, RZ ;  /* 0x0000000406067c10 */ /* 0x020fe2000ff1e0ff */
[----:B------:R1:W-:Y:S01]  /*140a0*/  LDGSTS.E.BYPASS.LTC128B.128 [R244+0x1100], [R4.64], !P5 ;  /* 0x0110000004f47fae */ /* 0x0003e2000e901d5c */
[C---:B------:R-:W-:Y:S02]  /*140b0*/  ISETP.LT.OR P4, PT, R2.reuse, 0x21, P1 ;  /* 0x000000210200780c */ /* 0x040fe40000f81670 */
[----:B------:R-:W-:Y:S01]  /*140c0*/  IADD3.X R7, R7, UR14, RZ, P0, !PT ;  /* 0x0000000e07077c10 */ /* 0x000fe200087fe4ff */
[----:B------:R-:W-:Y:S01]  /*140d0*/  HMMA.16816.F32.BF16 R108, R8, R32, R108 ;  /* 0x00000020086c723c */ /* 0x000fe2000004186c */
[----:B------:R-:W-:Y:S01]  /*140e0*/  ISETP.LT.OR P1, PT, R2, 0x31, P1 ;  /* 0x000000310200780c */ /* 0x000fe20000f21670 */
[----:B------:R-:W-:Y:S01]  /*140f0*/  IMAD.MOV.U32 R2, RZ, RZ, 0x40 ;  /* 0x00000040ff027424 */ /* 0x000fe200078e00ff */
[----:B------:R-:W-:-:S04]  /*14100*/  IADD3 R16, P0, R4, UR6, RZ ;  /* 0x0000000604107c10 */ /* 0x000fc8000ff1e0ff */
[----:B------:R-:W-:Y:S01]  /*14110*/  IADD3.X R17, R5, UR7, RZ, P0, !PT ;  /* 0x0000000705117c10 */ /* 0x000fe200087fe4ff */
[C---:B------:R-:W-:Y:S01]  /*14120*/  HMMA.16816.F32.BF16 R80, R8.reuse, R34, R112 ;  /* 0x000000220850723c */ /* 0x040fe20000041870 */
[----:B------:R-:W-:Y:S01]  /*14130*/  SEL R2, R2, 0xffffffc0, !P3 ;  /* 0xffffffc002027807 */ /* 0x000fe20005800000 */
[----:B------:R2:W-:Y:S04]  /*14140*/  LDGSTS.E.BYPASS.LTC128B.128 [R244+0x3100], [R6.64], !P4 ;  /* 0x0310000006f47fae */ /* 0x0005e8000e101d5c */
[----:B------:R-:W-:Y:S01]  /*14150*/  IMAD.IADD R230, R224, 0x1, R2 ;  /* 0x00000001e0e67824 */ /* 0x000fe200078e0202 */
[----:B------:R3:W-:Y:S01]  /*14160*/  LDGSTS.E.BYPASS.LTC128B.128 [R244+0x1900], [R16.64], !P2 ;  /* 0x0190000010f47fae */ /* 0x0007e2000d101d5c */
[----:B------:R-:W-:Y:S01]  /*14170*/  HMMA.16816.F32.BF16 R32, R8, R30, R100 ;  /* 0x0000001e0820723c */ /* 0x000fe20000041864 */
[----:B------:R-:W-:Y:S01]  /*14180*/  IMAD.IADD R229, R2, 0x1, R235 ;  /* 0x0000000102e57824 */ /* 0x000fe200078e02eb */
[----:B------:R-:W-:-:S02]  /*14190*/  LOP3.LUT R2, R152, R153, RZ, 0xfc, !PT ;  /* 0x0000009998027212 */ /* 0x000fc400078efcff */
[----:B-1----:R-:W-:-:S04]  /*141a0*/  IADD3 R4, P0, R4, UR4, RZ ;  /* 0x0000000404047c10 */ /* 0x002fc8000ff1e0ff */
[----:B------:R-:W-:Y:S01]  /*141b0*/  HMMA.16816.F32.BF16 R120, R8, R28, R88 ;  /* 0x0000001c0878723c */ /* 0x000fe20000041858 */
[----:B------:R-:W-:Y:S02]  /*141c0*/  IADD3.X R5, R5, UR14, RZ, P0, !PT ;  /* 0x0000000e05057c10 */ /* 0x000fe400087fe4ff */
[----:B------:R-:W-:-:S03]  /*141d0*/  PLOP3.LUT P0, PT, PT, PT, UP0, 0x80, 0x0 ;  /* 0x000000000000781c */ /* 0x000fc60003f0f008 */
[----:B------:R2:W-:Y:S02]  /*141e0*/  LDGSTS.E.BYPASS.LTC128B.128 [R244+0x3900], [R4.64], !P1 ;  /* 0x0390000004f47fae */ /* 0x0005e4000c901d5c */
[C---:B------:R-:W-:Y:S02]  /*141f0*/  HMMA.16816.F32.BF16 R128, R8.reuse, R20, R72 ;  /* 0x000000140880723c */ /* 0x040fe40000041848 */
[----:B------:R-:W-:Y:S04]  /*14200*/  LDSM.16.M88.4 R52, [R230+0x4100] ;  /* 0x00410000e634783b */ /* 0x000fe80000000200 */
[----:B------:R-:W-:Y:S02]  /*14210*/  LDSM.16.M88.4 R44, [R230+0x5100] ;  /* 0x00510000e62c783b */ /* 0x000fe40000000200 */
[C---:B------:R-:W-:Y:S02]  /*14220*/  HMMA.16816.F32.BF16 R104, R8.reuse, R26, R104 ;  /* 0x0000001a0868723c */ /* 0x040fe40000041868 */
[----:B---3--:R-:W1:Y:S04]  /*14230*/  LDSM.16.M88.4 R16, [R232+0xa100] ;  /* 0x00a10000e810783b */ /* 0x008e680000000200 */
[----:B------:R-:W3:Y:S02]  /*14240*/  LDSM.16.M88.4 R48, [R230+0x4900] ;  /* 0x00490000e630783b */ /* 0x000ee40000000200 */
[----:B------:R-:W-:Y:S02]  /*14250*/  HMMA.16816.F32.BF16 R100, R8, R22, R68 ;  /* 0x000000160864723c */ /* 0x000fe40000041844 */
[----:B------:R-:W4:Y:S04]  /*14260*/  LDSM.16.M88.4 R8, [R232+0x8100] ;  /* 0x00810000e808783b */ /* 0x000f280000000200 */
[----:B------:R-:W5:Y:S02]  /*14270*/  LDSM.16.M88.4 R40, [R230+0x5900] ;  /* 0x00590000e628783b */ /* 0x000f640000000200 */
[C---:B------:R-:W-:Y:S02]  /*14280*/  HMMA.16816.F32.BF16 R60, R12.reuse, R24, R60 ;  /* 0x000000180c3c723c */ /* 0x040fe4000004183c */
[----:B--2---:R-:W-:Y:S04]  /*14290*/  LDSM.16.M88.4 R4, [R234+0xa100] ;  /* 0x00a10000ea04783b */ /* 0x004fe80000000200 */
[----:B------:R-:W-:Y:S02]  /*142a0*/  LDSM.16.M88.4 R24, [R229+0x800] ;  /* 0x00080000e518783b */ /* 0x000fe40000000200 */
[C---:B------:R-:W-:Y:S02]  /*142b0*/  HMMA.16816.F32.BF16 R76, R12.reuse, R30, R76 ;  /* 0x0000001e0c4c723c */ /* 0x040fe4000004184c */
[----:B------:R-:W2:Y:S04]  /*142c0*/  LDSM.16.M88.4 R28, [R229] ;  /* 0x00000000e51c783b */ /* 0x000ea80000000200 */
[----:B------:R-:W0:Y:S02]  /*142d0*/  LDGDEPBAR ;  /* 0x00000000000079af */ /* 0x000e240000000000 */
[----:B------:R-:W-:Y:S02]  /*142e0*/  HMMA.16816.F32.BF16 R96, R12, R22, R96 ;  /* 0x000000160c60723c */ /* 0x000fe40000041860 */
[----:B------:R-:W2:Y:S04]  /*142f0*/  LDSM.16.M88.4 R20, [R229+0x1000] ;  /* 0x00100000e514783b */ /* 0x000ea80000000200 */
[----:B------:R-:W2:Y:S02]  /*14300*/  LDSM.16.M88.4 R12, [R234+0x8100] ;  /* 0x00810000ea0c783b */ /* 0x000ea40000000200 */
[C---:B-1----:R-:W-:Y:S02]  /*14310*/  HMMA.16816.F32.BF16 R72, R16.reuse, R52, R36 ;  /* 0x000000341048723c */ /* 0x042fe40000041824 */
[----:B------:R-:W1:Y:S06]  /*14320*/  LDSM.16.M88.4 R36, [R229+0x1800] ;  /* 0x00180000e524783b */ /* 0x000e6c0000000200 */
[C---:B------:R-:W-:Y:S08]  /*14330*/  HMMA.16816.F32.BF16 R68, R16.reuse, R46, R84 ;  /* 0x0000002e1044723c */ /* 0x040ff00000041854 */
[C---:B---3--:R-:W-:Y:S08]  /*14340*/  HMMA.16816.F32.BF16 R112, R16.reuse, R48, R56 ;  /* 0x000000301070723c */ /* 0x048ff00000041838 */
[C---:B------:R-:W-:Y:S08]  /*14350*/  HMMA.16816.F32.BF16 R116, R16.reuse, R44, R60 ;  /* 0x0000002c1074723c */ /* 0x040ff0000004183c */
[----:B------:R-:W-:Y:S08]  /*14360*/  HMMA.16816.F32.BF16 R92, R16, R54, R92 ;  /* 0x00000036105c723c */ /* 0x000ff0000004185c */
[C---:B----4-:R-:W-:Y:S08]  /*14370*/  HMMA.16816.F32.BF16 R84, R8.reuse, R52, R108 ;  /* 0x000000340854723c */ /* 0x050ff0000004186c */
[----:B------:R-:W-:Y:S08]  /*14380*/  HMMA.16816.F32.BF16 R80, R8, R54, R80 ;  /* 0x000000360850723c */ /* 0x000ff00000041850 */
[C---:B-----5:R-:W-:Y:S08]  /*14390*/  HMMA.16816.F32.BF16 R88, R16.reuse, R40, R64 ;  /* 0x000000281058723c */ /* 0x060ff00000041840 */
        /* <DEDUP_REMOVED lines=10> */
[----:B------:R-:W3:Y:S03]  /*14440*/  LDSM.16.M88.4 R40, [R224+0x6900] ;  /* 0x00690000e028783b */ /* 0x000ee60000000200 */
[C---:B--2---:R-:W-:Y:S08]  /*14450*/  HMMA.16816.F32.BF16 R96, R4.reuse, R30, R92 ;  /* 0x0000001e0460723c */ /* 0x044ff0000004185c */
[C---:B------:R-:W-:Y:S08]  /*14460*/  HMMA.16816.F32.BF16 R100, R4.reuse, R24, R112 ;  /* 0x000000180464723c */ /* 0x040ff00000041870 */
[----:B------:R-:W-:Y:S08]  /*14470*/  HMMA.16816.F32.BF16 R140, R4, R20, R116 ;  /* 0x00000014048c723c */ /* 0x000ff00000041874 */
        /* <DEDUP_REMOVED lines=12> */
[----:B------:R-:W2:Y:S03]  /*14540*/  LDSM.16.M88.4 R16, [R224+0x7900] ;  /* 0x00790000e010783b */ /* 0x000ea60000000200 */
[C---:B------:R-:W-:Y:S01]  /*14550*/  HMMA.16816.F32.BF16 R76, R4.reuse, R26, R76 ;  /* 0x0000001a044c723c */ /* 0x040fe2000004184c */
[----:B------:R-:W-:Y:S07]  /*14560*/  LDSM.16.M88.4 R24, [R235+0x2800] ;  /* 0x00280000eb18783b */ /* 0x000fee0000000200 */
[C---:B------:R-:W-:Y:S01]  /*14570*/  HMMA.16816.F32.BF16 R104, R4.reuse, R22, R68 ;  /* 0x000000160468723c */ /* 0x040fe20000041844 */
[----:B------:R-:W4:Y:S07]  /*14580*/  LDSM.16.M88.4 R20, [R233+0xc100] ;  /* 0x00c10000e914783b */ /* 0x000f2e0000000200 */
[C---:B------:R-:W-:Y:S01]  /*14590*/  HMMA.16816.F32.BF16 R72, R4.reuse, R28, R72 ;  /* 0x0000001c0448723c */ /* 0x040fe20000041848 */
[----:B------:R-:W-:Y:S07]  /*145a0*/  LDSM.16.M88.4 R28, [R235+0x2000] ;  /* 0x00200000eb1c783b */ /* 0x000fee0000000200 */
[C---:B------:R-:W-:Y:S08]  /*145b0*/  HMMA.16816.F32.BF16 R136, R4.reuse, R36, R88 ;  /* 0x000000240488723c */ /* 0x040ff00000041858 */
[----:B------:R-:W-:Y:S01]  /*145c0*/  HMMA.16816.F32.BF16 R132, R4, R38, R56 ;  /* 0x000000260484723c */ /* 0x000fe20000041838 */
[----:B------:R-:W5:Y:S07]  /*145d0*/  LDSM.16.M88.4 R4, [R233+0xe100] ;  /* 0x00e10000e904783b */ /* 0x000f6e0000000200 */
[C---:B---3--:R-:W-:Y:S08]  /*145e0*/  HMMA.16816.F32.BF16 R60, R8.reuse, R40, R100 ;  /* 0x00000028083c723c */ /* 0x048ff00000041864 */
[----:B------:R-:W-:Y:S08]  /*145f0*/  HMMA.16816.F32.BF16 R56, R8, R42, R76 ;  /* 0x0000002a0838723c */ /* 0x000ff0000004184c */
[C---:B-1----:R-:W-:Y:S08]  /*14600*/  HMMA.16816.F32.BF16 R36, R12.reuse, R40, R120 ;  /* 0x000000280c24723c */ /* 0x042ff00000041878 */
[----:B------:R-:W-:Y:S08]  /*14610*/  HMMA.16816.F32.BF16 R40, R12, R42, R116 ;  /* 0x0000002a0c28723c */ /* 0x000ff00000041874 */
[C---:B------:R-:W-:Y:S08]  /*14620*/  HMMA.16816.F32.BF16 R72, R8.reuse, R48, R72 ;  /* 0x000000300848723c */ /* 0x040ff00000041848 */
[----:B------:R-:W-:Y:S08]  /*14630*/  HMMA.16816.F32.BF16 R68, R8, R50, R96 ;  /* 0x000000320844723c */ /* 0x000ff00000041860 */
[C---:B------:R-:W-:Y:S08]  /*14640*/  HMMA.16816.F32.BF16 R76, R12.reuse, R48, R128 ;  /* 0x000000300c4c723c */ /* 0x040ff00000041880 */
[----:B------:R-:W-:Y:S01]  /*14650*/  HMMA.16816.F32.BF16 R64, R12, R50, R124 ;  /* 0x000000320c40723c */ /* 0x000fe2000004187c */
[----:B------:R-:W-:Y:S07]  /*14660*/  LDSM.16.M88.4 R48, [R230+0x6100] ;  /* 0x00610000e630783b */ /* 0x000fee0000000200 */
[C---:B------:R-:W-:Y:S08]  /*14670*/  HMMA.16816.F32.BF16 R88, R8.reuse, R32, R140 ;  /* 0x000000200858723c */ /* 0x040ff0000004188c */
[C---:B------:R-:W-:Y:S08]  /*14680*/  HMMA.16816.F32.BF16 R104, R8.reuse, R34, R104 ;  /* 0x000000220868723c */ /* 0x040ff00000041868 */
[C---:B--2---:R-:W-:Y:S08]  /*14690*/  HMMA.16816.F32.BF16 R100, R8.reuse, R16, R136 ;  /* 0x000000100864723c */ /* 0x044ff00000041888 */
        /* <DEDUP_REMOVED lines=67> */
[----:B------:R-:W-:Y:S01]  /*14ad0*/  UIADD3 UR5, UR12, -0x2, URZ ;  /* 0xfffffffe0c057890 */ /* 0x000fe2000fffe03f */
[----:B------:R-:W-:Y:S01]  /*14ae0*/  LOP3.LUT P5, RZ, R161, 0x1, RZ, 0xc0, !PT ;  /* 0x00000001a1ff7812 */ /* 0x000fe200078ac0ff */
[----:B------:R-:W-:-:S02]  /*14af0*/  UIADD3 UR22, UP0, UR22, 0x80, URZ ;  /* 0x0000008016167890 */ /* 0x000fc4000ff1e03f */
[----:B------:R-:W-:Y:S02]  /*14b00*/  USHF.R.S32.HI UR4, URZ, 0x1f, UR5 ;  /* 0x0000001f3f047899 */ /* 0x000fe40008011405 */
[----:B------:R-:W-:Y:S01]  /*14b10*/  UIMAD UR11, UR11, UR5, URZ ;  /* 0x000000050b0b72a4 */ /* 0x000fe2000f8e023f */
[----:B------:R-:W-:Y:S01]  /*14b20*/  IMAD.WIDE.U32 R6, R154, UR5, R158 ;  /* 0x000000059a067c25 */ /* 0x000fe2000f8e009e */
[----:B------:R-:W-:Y:S02]  /*14b30*/  USHF.L.U32 UR5, UR8, 0x5, URZ ;  /* 0x0000000508057899 */ /* 0x000fe4000800063f */
[----:B------:R-:W-:Y:S02]  /*14b40*/  UIMAD UR11, UR4, UR10, UR11 ;  /* 0x0000000a040b72a4 */ /* 0x000fe4000f8e020b */
[----:B------:R-:W-:Y:S01]  /*14b50*/  LEA R4, P0, R6, c[0x0][0x1c8], 0x1 ;  /* 0x0000720006047a11 */ /* 0x000fe200078008ff */
[----:B------:R-:W-:Y:S02]  /*14b60*/  ULDC UR4, c[0x0][0x1e4] ;  /* 0x0000790000047ab9 */ /* 0x000fe40000000800 */
[----:B------:R-:W-:Y:S01]  /*14b70*/  USHF.L.U64.HI UR4, UR8, UR9, UR4 ;  /* 0x0000000908047299 */ /* 0x000fe20008010204 */
[----:B------:R-:W-:Y:S01]  /*14b80*/  IADD3 R5, R7, UR11, RZ ;  /* 0x0000000b07057c10 */ /* 0x000fe2000fffe0ff */
[----:B------:R-:W-:Y:S01]  /*14b90*/  IMAD.U32 R7, RZ, RZ, UR5 ;  /* 0x00000005ff077e24 */ /* 0x000fe2000f8e00ff */
[----:B------:R-:W-:-:S02]  /*14ba0*/  UIADD3.X UR8, URZ, UR17, URZ, UP0, !UPT ;  /* 0x000000113f087290 */ /* 0x000fc400087fe43f */
        /* <DEDUP_REMOVED lines=24> */
.L_x_1785:
[----:B---3--:R-:W-:Y:S01]  /*14d30*/  LOP3.LUT R4, R155, 0xffffffe0, RZ, 0xc0, !PT ;  /* 0xffffffe09b047812 */ /* 0x008fe200078ec0ff */
[----:B------:R-:W-:Y:S01]  /*14d40*/  UMOV UR4, 0xffffffc0 ;  /* 0xffffffc000047882 */ /* 0x000fe20000000000 */
[----:B------:R-:W-:Y:S01]  /*14d50*/  LEA.HI R6, R157, R177, RZ, 0x2 ;  /* 0x000000b19d067211 */ /* 0x000fe200078f10ff */
[----:B------:R-:W-:Y:S01]  /*14d60*/  UIMAD UR4, UR15, UR4, 0x1 ;  /* 0x000000010f0474a4 */ /* 0x000fe2000f8e0204 */
[----:B------:R-:W-:Y:S01]  /*14d70*/  SHF.R.S32.HI R5, RZ, 0x1f, R156 ;  /* 0x0000001fff057819 */ /* 0x000fe2000001149c */
[----:B------:R-:W-:Y:S01]  /*14d80*/  IMAD.IADD R4, R177, 0x1, -R4 ;  /* 0x00000001b1047824 */ /* 0x000fe200078e0a04 */
[----:B------:R-:W-:Y:S01]  /*14d90*/  LOP3.LUT R6, R6, 0xfffffffc, RZ, 0xc0, !PT ;  /* 0xfffffffc06067812 */ /* 0x000fe200078ec0ff */
[----:B------:R-:W-:Y:S01]  /*14da0*/  STL [R1+0x98], R242 ;  /* 0x000098f201007387 */ /* 0x000fe20000100800 */
[----:B------:R-:W-:Y:S01]  /*14db0*/  LEA.HI R5, R5, R156, RZ, 0x2 ;  /* 0x0000009c05057211 */ /* 0x000fe200078f10ff */
[----:B------:R-:W-:Y:S01]  /*14dc0*/  IMAD.SHL.U32 R225, R2, 0x2, RZ ;  /* 0x0000000202e17824 */ /* 0x000fe200078e00ff */
[----:B------:R-:W-:Y:S01]  /*14dd0*/  SHF.R.S32.HI R7, RZ, 0x1f, R4 ;  /* 0x0000001fff077819 */ /* 0x000fe20000011404 */
[----:B------:R-:W-:Y:S01]  /*14de0*/  IMAD.IADD R6, R177, 0x1, -R6 ;  /* 0x00000001b1067824 */ /* 0x000fe200078e0a06 */
[----:B------:R-:W-:Y:S01]  /*14df0*/  LOP3.LUT R8, R5, 0xffffffc, RZ, 0xc0, !PT ;  /* 0x0ffffffc05087812 */ /* 0x000fe200078ec0ff */
[----:B------:R-:W-:Y:S01]  /*14e00*/  STL [R1+0x94], R241 ;  /* 0x000094f101007387 */ /* 0x000fe20000100800 */
[----:B------:R-:W-:Y:S01]  /*14e10*/  LEA.HI R7, R7, R4, RZ, 0x2 ;  /* 0x0000000407077211 */ /* 0x000fe200078f10ff */
[--C-:B------:R-:W-:Y:S01]  /*14e20*/  IMAD R226, R3, 0x2, R225.reuse ;  /* 0x0000000203e27824 */ /* 0x100fe200078e02e1 */
[----:B------:R-:W-:Y:S01]  /*14e30*/  LEA.HI R5, R6, R6, RZ, 0x1 ;  /* 0x0000000606057211 */ /* 0x000fe200078f08ff */
[----:B------:R-:W-:Y:S01]  /*14e40*/  IMAD.IADD R9, R156, 0x1, -R8 ;  /* 0x000000019c097824 */ /* 0x000fe200078e0a08 */
[----:B------:R-:W-:Y:S01]  /*14e50*/  LEA.HI.SX32 R8, R7, UR18, 0x1e ;  /* 0x0000001207087c11 */ /* 0x000fe2000f8ff2ff */
[----:B------:R-:W-:Y:S01]  /*14e60*/  STL [R1+0x90], R240 ;  /* 0x000090f001007387 */ /* 0x000fe20000100800 */
[C---:B------:R-:W-:Y:S01]  /*14e70*/  SHF.L.U32 R10, R5.reuse, 0x5, RZ ;  /* 0x00000005050a7819 */ /* 0x040fe200000006ff */
[----:B------:R-:W-:Y:S01]  /*14e80*/  IMAD R228, R0, 0x2, R225 ;  /* 0x0000000200e47824 */ /* 0x000fe200078e02e1 */
[----:B------:R-:W-:Y:S01]  /*14e90*/  LOP3.LUT R5, R5, 0x1ffffffe, RZ, 0xc0, !PT ;  /* 0x1ffffffe05057812 */ /* 0x000fe200078ec0ff */
[----:B------:R-:W-:Y:S01]  /*14ea0*/  IMAD R9, R9, 0x10, R8 ;  /* 0x0000001009097824 */ /* 0x000fe200078e0208 */
[----:B------:R-:W-:Y:S01]  /*14eb0*/  LOP3.LUT R8, R10, 0xffffffc0, RZ, 0xc0, !PT ;  /* 0xffffffc00a087812 */ /* 0x000fe200078ec0ff */
[----:B------:R-:W-:Y:S01]  /*14ec0*/  STL [R1+0x8c], R239 ;  /* 0x00008cef01007387 */ /* 0x000fe20000100800 */
[----:B------:R-:W-:Y:S01]  /*14ed0*/  PLOP3.LUT P1, PT, PT, PT, UP2, 0x80, 0x0 ;  /* 0x000000000000781c */ /* 0x000fe20003f2f028 */
[----:B------:R-:W-:Y:S01]  /*14ee0*/  IMAD.IADD R6, R6, 0x1, -R5 ;  /* 0x0000000106067824 */ /* 0x000fe200078e0a05 */
[----:B------:R-:W-:Y:S01]  /*14ef0*/  PLOP3.LUT P0, PT, PT, PT, UP2, 0x80, 0x0 ;  /* 0x000000000000781c */ /* 0x000fe20003f0f028 */
[----:B------:R-:W-:Y:S01]  /*14f00*/  IMAD.IADD R5, R8, 0x1, R9 ;  /* 0x0000000108057824 */ /* 0x000fe200078e0209 */
[----:B------:R-:W-:Y:S01]  /*14f10*/  LOP3.LUT R7, R7, 0x7ffffffc, RZ, 0xc0, !PT ;  /* 0x7ffffffc07077812 */ /* 0x000fe200078ec0ff */
[----:B------:R-:W-:Y:S01]  /*14f20*/  STL [R1+0x88], R238 ;  /* 0x000088ee01007387 */ /* 0x000fe20000100800 */
[----:B------:R-:W-:-:S02]  /*14f30*/  LEA R227, R0, R226, 0x1 ;  /* 0x000000e200e37211 */ /* 0x000fc400078e08ff */
[----:B------:R-:W-:Y:S01]  /*14f40*/  LEA R11, R6, R5, 0x3 ;  /* 0x00000005060b7211 */ /* 0x000fe200078e18ff */
[----:B------:R-:W-:Y:S01]  /*14f50*/  IMAD.IADD R4, R4, 0x1, -R7 ;  /* 0x0000000104047824 */ /* 0x000fe200078e0a07 */
[----:B------:R-:W-:Y:S01]  /*14f60*/  STL [R1+0x84], R237 ;  /* 0x000084ed01007387 */ /* 0x000fe20000100800 */
[----:B------:R-:W-:Y:S01]  /*14f70*/  IMAD.U32 R7, RZ, RZ, UR4 ;  /* 0x00000004ff077e24 */ /* 0x000fe2000f8e00ff */
[----:B------:R-:W-:Y:S01]  /*14f80*/  ULDC.64 UR4, c[0x0][0x2c8] ;  /* 0x0000b20000047ab9 */ /* 0x000fe20000000a00 */
[----:B------:R-:W-:Y:S01]  /*14f90*/  @P1 IMAD.HI.U32 R5, R11, c[0x0][0x2c8], RZ ;  /* 0x0000b2000b051a27 */ /* 0x000fe200078e00ff */
[----:B------:R-:W-:Y:S01]  /*14fa0*/  SHF.L.U32 R10, R4, 0x1, RZ ;  /* 0x00000001040a7819 */ /* 0x000fe200000006ff */
[----:B------:R-:W-:Y:S02]  /*14fb0*/  STL [R1+0x80], R236 ;  /* 0x000080ec01007387 */ /* 0x000fe40000100800 */
[----:B------:R-:W-:Y:S01]  /*14fc0*/  IMAD.MOV.U32 R6, RZ, RZ, R11 ;  /* 0x000000ffff067224 */ /* 0x000fe200078e000b */
[----:B------:R-:W-:Y:S01]  /*14fd0*/  @P0 SHF.R.U32.HI R6, RZ, c[0x0][0x2cc], R5 ;  /* 0x0000b300ff060a19 */ /* 0x000fe20000011605 */
[----:B------:R-:W-:Y:S01]  /*14fe0*/  STL [R1+0x7c], R235 ;  /* 0x00007ceb01007387 */ /* 0x000fe20000100800 */
[----:B------:R-:W-:-:S03]  /*14ff0*/  IADD3 R4, -R10, UR13, R7 ;  /* 0x0000000d0a047c10 */ /* 0x000fc6000fffe107 */
[----:B------:R-:W1:Y:S01]  /*15000*/  SHFL.IDX PT, R5, R6, 0x2, 0x1c1f ;  /* 0x005c1f0006057f89 */ /* 0x000e6200000e0000 */
[----:B------:R-:W-:-:S03]  /*15010*/  IADD3 R9, R4, -UR24, RZ ;  /* 0x8000001804097c10 */ /* 0x000fc6000fffe0ff */
[----:B------:R-:W-:Y:S04]  /*15020*/  STL [R1+0x78], R234 ;  /* 0x000078ea01007387 */ /* 0x000fe80000100800 */
[----:B------:R-:W2:Y:S04]  /*15030*/  SHFL.IDX PT, R8, R6, 0x3, 0x1c1f ;  /* 0x007c1f0006087f89 */ /* 0x000ea800000e0000 */
[----:B------:R-:W-:Y:S04]  /*15040*/  STL [R1+0x74], R233 ;  /* 0x000074e901007387 */ /* 0x000fe80000100800 */
[----:B------:R-:W-:Y:S04]  /*15050*/  STL [R1+0x70], R232 ;  /* 0x000070e801007387 */ /* 0x000fe80000100800 */
[----:B------:R-:W-:Y:S04]  /*15060*/  STL [R1+0x6c], R231 ;  /* 0x00006ce701007387 */ /* 0x000fe80000100800 */
[----:B------:R-:W-:Y:S01]  /*15070*/  STL [R1+0x68], R230 ;  /* 0x000068e601007387 */ /* 0x000fe20000100800 */
[----:B-1----:R-:W-:-:S03]  /*15080*/  IMAD.IADD R5, R9, 0x1, R5 ;  /* 0x0000000109057824 */ /* 0x002fc600078e0205 */
[----:B------:R-:W-:Y:S04]  /*15090*/  STL [R1+0x64], R229 ;  /* 0x000064e501007387 */ /* 0x000fe80000100800 */
[----:B------:R-:W-:Y:S01]  /*150a0*/  STL [R1+0x60], R224 ;  /* 0x000060e001007387 */ /* 0x000fe20000100800 */
[----:B--2---:R-:W-:-:S03]  /*150b0*/  IMAD.IADD R4, R9, 0x1, R8 ;  /* 0x0000000109047824 */ /* 0x004fc600078e0208 */
[----:B------:R1:W-:Y:S04]  /*150c0*/  STL [R1+0x20], R11 ;  /* 0x0000200b01007387 */ /* 0x0003e80000100800 */
[----:B------:R-:W-:Y:S04]  /*150d0*/  STL [R1+0x3c], R10 ;  /* 0x00003c0a01007387 */ /* 0x000fe80000100800 */
[----:B------:R-:W-:Y:S04]  /*150e0*/  LDSM.16.MT88.4 R104, [R226+0x2100] ;  /* 0x00210000e268783b */ /* 0x000fe80000004200 */
[----:B------:R-:W-:Y:S04]  /*150f0*/  LDSM.16.MT88.4 R112, [R228+0x2100] ;  /* 0x00210000e470783b */ /* 0x000fe80000004200 */
[----:B------:R-:W-:Y:S04]  /*15100*/  LDSM.16.MT88.4 R116, [R227+0x2100] ;  /* 0x00210000e374783b */ /* 0x000fe80000004200 */
[----:B------:R-:W0:Y:S01]  /*15110*/  LDGDEPBAR ;  /* 0x00000000000079af */ /* 0x000e220000000000 */
[----:B-1----:R-:W-:-:S04]  /*15120*/  IADD3 R11, -R10, UR19, RZ ;  /* 0x000000130a0b7c10 */ /* 0x002fc8000fffe1ff */
        /* <DEDUP_REMOVED lines=22> */
[----:B------:R-:W-:Y:S02]  /*15290*/  ISETP.GT.AND P1, PT, R4, 0x8, PT ;  /* 0x000000080400780c */ /* 0x000fe40003f24270 */
[----:B------:R-:W-:-:S02]  /*152a0*/  FSEL R18, R103, -INF , P0 ;  /* 0xff80000067127808 */ /* 0x000fc40000000000 */
[----:B------:R-:W-:Y:S01]  /*152b0*/  ISETP.GT.AND P2, PT, R5, 0x19, PT ;  /* 0x000000190500780c */ /* 0x000fe20003f44270 */
[----:B------:R-:W-:Y:S01]  /*152c0*/  LDSM.16.MT88.4 R100, [R225+0x2100] ;  /* 0x00210000e164783b */ /* 0x000fe20000004200 */
[----:B------:R-:W-:Y:S02]  /*152d0*/  FSEL R23, R88, -INF , P3 ;  /* 0xff80000058177808 */ /* 0x000fe40001800000 */
[----:B------:R-:W-:Y:S02]  /*152e0*/  FMNMX.FTZ R7, R22, R7, !PT ;  /* 0x0000000716077209 */ /* 0x000fe40007810000 */
[----:B------:R-:W-:Y:S02]  /*152f0*/  ISETP.GT.AND P0, PT, R4, 0x9, PT ;  /* 0x000000090400780c */ /* 0x000fe40003f04270 */
[----:B------:R-:W-:Y:S02]  /*15300*/  FSEL R19, R98, -INF , P1 ;  /* 0xff80000062137808 */ /* 0x000fe40000800000 */
[----:B------:R-:W-:-:S02]  /*15310*/  ISETP.GT.AND P1, PT, R4, 0x10, PT ;  /* 0x000000100400780c */ /* 0x000fc40003f24270 */
        /* <DEDUP_REMOVED lines=8> */
[----:B------:R-:W-:Y:S02]  /*153a0*/  ISETP.GT.AND P1, PT, R4, 0x18, PT ;  /* 0x000000180400780c */ /* 0x000fe40003f24270 */
        /* <DEDUP_REMOVED lines=19> */
[C---:B------:R-:W-:Y:S02]  /*154e0*/  ISETP.GT.AND P4, PT, R5.reuse, 0x31, PT ;  /* 0x000000310500780c */ /* 0x040fe40003f84270 */
[C---:B------:R-:W-:Y:S02]  /*154f0*/  ISETP.GT.AND P3, PT, R5.reuse, 0x38, PT ;  /* 0x000000380500780c */ /* 0x040fe40003f64270 */
[----:B------:R-:W-:Y:S02]  /*15500*/  ISETP.GT.AND P2, PT, R5, 0x39, PT ;  /* 0x000000390500780c */ /* 0x000fe40003f44270 */
[----:B------:R-:W-:Y:S02]  /*15510*/  FSEL R179, R81, -INF , P0 ;  /* 0xff80000051b37808 */ /* 0x000fe40000000000 */
[----:B------:R-:W-:Y:S02]  /*15520*/  FMNMX.FTZ R5, R38, R8, !PT ;  /* 0x0000000826057209 */ /* 0x000fe40007810000 */
[----:B------:R-:W-:-:S02]  /*15530*/  FMNMX.FTZ R7, R176, R7, !PT ;  /* 0x00000007b0077209 */ /* 0x000fc40007810000 */
[----:B------:R-:W-:Y:S02]  /*15540*/  ISETP.GT.AND P1, PT, R4, 0x20, PT ;  /* 0x000000200400780c */ /* 0x000fe40003f24270 */
[----:B------:R-:W-:Y:S02]  /*15550*/  FSEL R238, R76, -INF , P5 ;  /* 0xff8000004cee7808 */ /* 0x000fe40002800000 */
[----:B------:R-:W-:Y:S02]  /*15560*/  FMNMX.FTZ R5, R39, R5, !PT ;  /* 0x0000000527057209 */ /* 0x000fe40007810000 */
[----:B------:R-:W-:Y:S02]  /*15570*/  FMNMX.FTZ R7, R179, R7, !PT ;  /* 0x00000007b3077209 */ /* 0x000fe40007810000 */
[----:B------:R-:W-:Y:S02]  /*15580*/  ISETP.GT.AND P0, PT, R4, 0x21, PT ;  /* 0x000000210400780c */ /* 0x000fe40003f04270 */
[----:B------:R-:W-:-:S02]  /*15590*/  FSEL R171, R86, -INF , P1 ;  /* 0xff80000056ab7808 */ /* 0x000fc40000800000 */
        /* <DEDUP_REMOVED lines=8> */
[----:B------:R-:W-:Y:S02]  /*15620*/  ISETP.GT.AND P0, PT, R4, 0x29, PT ;  /* 0x000000290400780c */ /* 0x000fe40003f04270 */
[----:B------:R-:W-:Y:S02]  /*15630*/  FSEL R237, R65, -INF , P2 ;  /* 0xff80000041ed7808 */ /* 0x000fe40001000000 */
[----:B------:R-:W-:Y:S02]  /*15640*/  FSEL R169, R82, -INF , P1 ;  /* 0xff80000052a97808 */ /* 0x000fe40000800000 */
[----:B------:R-:W-:-:S02]  /*15650*/  FMNMX.FTZ R5, R170, R5, !PT ;  /* 0x00000005aa057209 */ /* 0x000fc40007810000 */
[----:B------:R-:W-:Y:S02]  /*15660*/  FMNMX.FTZ R7, R189, R7, !PT ;  /* 0x00000007bd077209 */ /* 0x000fe40007810000 */
[----:B------:R-:W-:Y:S02]  /*15670*/  FSEL R168, R83, -INF , P0 ;  /* 0xff80000053a87808 */ /* 0x000fe40000000000 */
[C---:B------:R-:W-:Y:S01]  /*15680*/  ISETP.GT.AND P1, PT, R4.reuse, 0x30, PT ;  /* 0x000000300400780c */ /* 0x040fe20003f24270 */
[----:B------:R-:W-:Y:S01]  /*15690*/  LDSM.16.MT88.4 R80, [R225+0x100] ;  /* 0x00010000e150783b */ /* 0x000fe20000004200 */
[----:B------:R-:W-:Y:S02]  /*156a0*/  FMNMX.FTZ R5, R169, R5, !PT ;  /* 0x00000005a9057209 */ /* 0x000fe40007810000 */
[----:B------:R-:W-:Y:S02]  /*156b0*/  FMNMX.FTZ R7, R237, R7, !PT ;  /* 0x00000007ed077209 */ /* 0x000fe40007810000 */
[----:B------:R-:W-:-:S02]  /*156c0*/  ISETP.GT.AND P0, PT, R4, 0x31, PT ;  /* 0x000000310400780c */ /* 0x000fc40003f04270 */
[----:B------:R-:W-:Y:S01]  /*156d0*/  FSEL R229, R78, -INF , P1 ;  /* 0xff8000004ee57808 */ /* 0x000fe20000800000 */
[----:B------:R-:W1:Y:S01]  /*156e0*/  SHFL.BFLY PT, R10, R7, 0x2, 0x1f ;  /* 0x0c401f00070a7f89 */ /* 0x000e6200000e0000 */
[----:B------:R-:W-:Y:S02]  /*156f0*/  FMNMX.FTZ R5, R168, R5, !PT ;  /* 0x00000005a8057209 */ /* 0x000fe40007810000 */
[----:B------:R-:W-:Y:S02]  /*15700*/  FSEL R224, R79, -INF , P0 ;  /* 0xff8000004fe07808 */ /* 0x000fe40000000000 */
[C---:B------:R-:W-:Y:S02]  /*15710*/  ISETP.GT.AND P1, PT, R4.reuse, 0x38, PT ;  /* 0x000000380400780c */ /* 0x040fe40003f24270 */
[----:B------:R-:W-:Y:S02]  /*15720*/  FMNMX.FTZ R5, R229, R5, !PT ;  /* 0x00000005e5057209 */ /* 0x000fe40007810000 */
[----:B------:R-:W-:-:S02]  /*15730*/  ISETP.GT.AND P0, PT, R4, 0x39, PT ;  /* 0x000000390400780c */ /* 0x000fc40003f04270 */
[----:B------:R-:W-:Y:S02]  /*15740*/  FSEL R236, R66, -INF , P1 ;  /* 0xff80000042ec7808 */ /* 0x000fe40000800000 */
[----:B------:R-:W-:Y:S02]  /*15750*/  FMNMX.FTZ R5, R224, R5, !PT ;  /* 0x00000005e0057209 */ /* 0x000fe40007810000 */
[----:B------:R-:W-:Y:S02]  /*15760*/  FSEL R181, R67, -INF , P0 ;  /* 0xff80000043b57808 */ /* 0x000fe40000000000 */
[----:B------:R-:W-:Y:S01]  /*15770*/  FMNMX.FTZ R5, R236, R5, !PT ;  /* 0x00000005ec057209 */ /* 0x000fe20007810000 */
[----:B------:R-:W-:Y:S03]  /*15780*/  LDSM.16.MT88.4 R64, [R226+0x2900] ;  /* 0x00290000e240783b */ /* 0x000fe60000004200 */
[----:B------:R-:W-:-:S02]  /*15790*/  FMNMX.FTZ R5, R181, R5, !PT ;  /* 0x00000005b5057209 */ /* 0x000fc40007810000 */
        /* <DEDUP_REMOVED lines=10> */
[----:B------:R-:W-:-:S05]  /*15840*/  FSEL R13, R4, RZ, P0 ;  /* 0x000000ff040d7208 */ /* 0x000fca0000000000 */
[----:B------:R-:W-:-:S04]  /*15850*/  FFMA.FTZ R4, R12, c[0x0][0x2d0], -R13 ;  /* 0x0000b4000c047a23 */ /* 0x000fc8000001080d */
[----:B------:R4:W-:Y:S01]  /*15860*/  MUFU.EX2 R234, R4 ;  /* 0x0000000400ea7308 */ /* 0x0009e20000000800 */
[----:B-1----:R-:W-:Y:S01]  /*15870*/  FMNMX.FTZ R182, R5, R8, !PT ;  /* 0x0000000805b67209 */ /* 0x002fe20007810000 */
[----:B------:R-:W-:Y:S01]  /*15880*/  FFMA.FTZ R5, R15, c[0x0][0x2d0], -R13 ;  /* 0x0000b4000f057a23 */ /* 0x000fe2000001080d */
[----:B--2---:R-:W-:-:S05]  /*15890*/  IADD3 R2, R9, R7, RZ ;  /* 0x0000000709027210 */ /* 0x004fca0007ffe0ff */
[----:B------:R3:W-:Y:S01]  /*158a0*/  MUFU.EX2 R192, R5 ;  /* 0x0000000500c07308 */ /* 0x0007e20000000800 */
[----:B------:R-:W-:Y:S02]  /*158b0*/  FSETP.NEU.FTZ.AND P0, PT, R182, -INF , PT ;  /* 0xff800000b600780b */ /* 0x000fe40003f1d000 */
[----:B------:R-:W-:Y:S01]  /*158c0*/  IMNMX R3, R11, R2, PT ;  /* 0x000000020b037217 */ /* 0x000fe20003800200 */
[----:B----4-:R-:W-:-:S03]  /*158d0*/  FFMA.FTZ R4, R14, c[0x0][0x2d0], -R13 ;  /* 0x0000b4000e047a23 */ /* 0x010fc6000001080d */
[C---:B------:R-:W-:Y:S02]  /*158e0*/  ISETP.GT.AND P3, PT, R3.reuse, RZ, PT ;  /* 0x000000ff0300720c */ /* 0x040fe40003f64270 */
[C---:B------:R-:W-:Y:S01]  /*158f0*/  ISETP.GT.AND P2, PT, R3.reuse, 0x1, PT ;  /* 0x000000010300780c */ /* 0x040fe20003f44270 */
[----:B------:R1:W2:Y:S01]  /*15900*/  MUFU.EX2 R233, R4 ;  /* 0x0000000400e97308 */ /* 0x0002a20000000800 */
[----:B------:R-:W-:Y:S02]  /*15910*/  ISETP.GT.AND P5, PT, R3, 0x30, PT ;  /* 0x000000300300780c */ /* 0x000fe40003fa4270 */
[----:B------:R-:W-:Y:S02]  /*15920*/  FSEL R24, R61, -INF , P2 ;  /* 0xff8000003d187808 */ /* 0x000fe40001000000 */
[----:B------:R-:W-:Y:S01]  /*15930*/  ISETP.GT.AND P2, PT, R3, 0x9, PT ;  /* 0x000000090300780c */ /* 0x000fe20003f44270 */
[----:B---3--:R-:W-:Y:S01]  /*15940*/  IMAD.IADD R5, R9, 0x1, R6 ;  /* 0x0000000109057824 */ /* 0x008fe200078e0206 */
[----:B------:R-:W-:-:S02]  /*15950*/  ISETP.GT.AND P4, PT, R3, 0x31, PT ;  /* 0x000000310300780c */ /* 0x000fc40003f84270 */
[----:B------:R-:W-:Y:S02]  /*15960*/  FSEL R246, R164, -INF , P5 ;  /* 0xff800000a4f67808 */ /* 0x000fe40002800000 */
[----:B------:R-:W-:Y:S02]  /*15970*/  IMNMX R2, R11, R5, PT ;  /* 0x000000050b027217 */ /* 0x000fe40003800200 */
[----:B------:R-:W-:Y:S02]  /*15980*/  FSEL R245, R165, -INF , P4 ;  /* 0xff800000a5f57808 */ /* 0x000fe40002000000 */
[----:B------:R-:W-:Y:S01]  /*15990*/  ISETP.GT.AND P1, PT, R2, RZ, PT ;  /* 0x000000ff0200720c */ /* 0x000fe20003f24270 */
[----:B-1----:R-:W-:Y:S01]  /*159a0*/  FMUL.FTZ R4, R182, c[0x0][0x2d0] ;  /* 0x0000b400b6047a20 */ /* 0x002fe20000410000 */
[----:B------:R-:W-:Y:S02]  /*159b0*/  ISETP.GT.AND P5, PT, R2, 0x28, PT ;  /* 0x000000280200780c */ /* 0x000fe40003fa4270 */
[----:B------:R-:W-:-:S02]  /*159c0*/  FSEL R30, R62, -INF , P1 ;  /* 0xff8000003e1e7808 */ /* 0x000fc40000800000 */
[----:B------:R-:W-:Y:S01]  /*159d0*/  FSEL R12, R4, RZ, P0 ;  /* 0x000000ff040c7208 */ /* 0x000fe20000000000 */
[----:B------:R-:W-:Y:S01]  /*159e0*/  FFMA.FTZ R4, R16, c[0x0][0x2d0], -R13 ;  /* 0x0000b40010047a23 */ /* 0x000fe2000001080d */
[C---:B------:R-:W-:Y:S02]  /*159f0*/  ISETP.GT.AND P0, PT, R2.reuse, 0x1, PT ;  /* 0x000000010200780c */ /* 0x040fe40003f04270 */
[----:B------:R-:W-:Y:S01]  /*15a00*/  ISETP.GT.AND P1, PT, R2, 0x8, PT ;  /* 0x000000080200780c */ /* 0x000fe20003f24270 */
[----:B------:R1:W3:Y:S01]  /*15a10*/  MUFU.EX2 R183, R4 ;  /* 0x0000000400b77308 */ /* 0x0002e20000000800 */
[----:B------:R-:W-:Y:S01]  /*15a20*/  FFMA.FTZ R0, R20, c[0x0][0x2d0], -R12 ;  /* 0x0000b40014007a23 */ /* 0x000fe2000001080c */
[----:B------:R-:W-:Y:S02]  /*15a30*/  FSEL R32, R63, -INF , P0 ;  /* 0xff8000003f207808 */ /* 0x000fe40000000000 */
[----:B------:R-:W-:Y:S02]  /*15a40*/  ISETP.GT.AND P0, PT, R2, 0x9, PT ;  /* 0x000000090200780c */ /* 0x000fe40003f04270 */
[----:B------:R-:W-:-:S02]  /*15a50*/  FSEL R28, R58, -INF , P1 ;  /* 0xff8000003a1c7808 */ /* 0x000fc40000800000 */
[----:B------:R4:W-:Y:S01]  /*15a60*/  MUFU.EX2 R191, R0 ;  /* 0x0000000000bf7308 */ /* 0x0009e20000000800 */
[----:B------:R-:W-:Y:S02]  /*15a70*/  FSEL R29, R59, -INF , P0 ;  /* 0xff8000003b1d7808 */ /* 0x000fe40000000000 */
[C---:B------:R-:W-:Y:S02]  /*15a80*/  ISETP.GT.AND P0, PT, R2.reuse, 0x11, PT ;  /* 0x000000110200780c */ /* 0x040fe40003f04270 */
[----:B------:R-:W-:Y:S02]  /*15a90*/  ISETP.GT.AND P1, PT, R2, 0x10, PT ;  /* 0x000000100200780c */ /* 0x000fe40003f24270 */
[----:B------:R-:W-:Y:S01]  /*15aa0*/  FSEL R33, R55, -INF , P0 ;  /* 0xff80000037217808 */ /* 0x000fe20000000000 */
[----:B-1----:R-:W-:Y:S01]  /*15ab0*/  FFMA.FTZ R4, R17, c[0x0][0x2d0], -R12 ;  /* 0x0000b40011047a23 */ /* 0x002fe2000001080c */
[----:B------:R-:W-:Y:S02]  /*15ac0*/  FSEL R17, R60, -INF , P3 ;  /* 0xff8000003c117808 */ /* 0x000fe40001800000 */
[----:B------:R-:W-:Y:S01]  /*15ad0*/  ISETP.GT.AND P3, PT, R3, 0x8, PT ;  /* 0x000000080300780c */ /* 0x000fe20003f64270 */
[----:B------:R1:W-:Y:S01]  /*15ae0*/  MUFU.EX2 R235, R4 ;  /* 0x0000000400eb7308 */ /* 0x0003e20000000800 */
[----:B------:R-:W-:Y:S01]  /*15af0*/  ISETP.GT.AND P0, PT, R2, 0x19, PT ;  /* 0x000000190200780c */ /* 0x000fe20003f04270 */
[----:B------:R-:W-:Y:S01]  /*15b00*/  LDSM.16.MT88.4 R60, [R225+0x900] ;  /* 0x00090000e13c783b */ /* 0x000fe20000004200 */
[----:B------:R-:W-:-:S02]  /*15b10*/  FSEL R16, R56, -INF , P3 ;  /* 0xff80000038107808 */ /* 0x000fc40001800000 */
[----:B----4-:R-:W-:Y:S02]  /*15b20*/  FMNMX.FTZ R0, R17, R24, !PT ;  /* 0x0000001811007209 */ /* 0x010fe40007810000 */
[----:B------:R-:W-:Y:S02]  /*15b30*/  ISETP.GT.AND P3, PT, R3, 0x10, PT ;  /* 0x000000100300780c */ /* 0x000fe40003f64270 */
[----:B------:R-:W-:Y:S02]  /*15b40*/  FMNMX.FTZ R0, R16, R0, !PT ;  /* 0x0000000010007209 */ /* 0x000fe40007810000 */
[----:B------:R-:W-:Y:S02]  /*15b50*/  FSEL R35, R47, -INF , P0 ;  /* 0xff8000002f237808 */ /* 0x000fe40000000000 */
[----:B------:R-:W-:Y:S02]  /*15b60*/  FSEL R31, R54, -INF , P1 ;  /* 0xff800000361f7808 */ /* 0x000fe40000800000 */
[----:B------:R-:W-:Y:S01]  /*15b70*/  ISETP.GT.AND P0, PT, R3, 0x28, PT ;  /* 0x000000280300780c */ /* 0x000fe20003f04270 */
[----:B-1----:R-:W-:Y:S01]  /*15b80*/  FFMA.FTZ R4, R18, c[0x0][0x2d0], -R12 ;  /* 0x0000b40012047a23 */ /* 0x002fe2000001080c */
[----:B------:R-:W-:-:S02]  /*15b90*/  FSEL R18, R57, -INF , P2 ;  /* 0xff80000039127808 */ /* 0x000fc40001000000 */
[----:B------:R-:W-:Y:S01]  /*15ba0*/  ISETP.GT.AND P2, PT, R3, 0x11, PT ;  /* 0x000000110300780c */ /* 0x000fe20003f44270 */
[----:B------:R1:W4:Y:S01]  /*15bb0*/  MUFU.EX2 R188, R4 ;  /* 0x0000000400bc7308 */ /* 0x0003220000000800 */
[----:B------:R-:W-:Y:S01]  /*15bc0*/  FMNMX.FTZ R0, R18, R0, !PT ;  /* 0x0000000012007209 */ /* 0x000fe20007810000 */
[----:B------:R-:W-:Y:S01]  /*15bd0*/  LDSM.16.MT88.4 R56, [R227+0x900] ;  /* 0x00090000e338783b */ /* 0x000fe20000004200 */
[----:B------:R-:W-:Y:S02]  /*15be0*/  FSEL R25, R53, -INF , P2 ;  /* 0xff80000035197808 */ /* 0x000fe40001000000 */
[----:B------:R-:W-:Y:S02]  /*15bf0*/  ISETP.GT.AND P2, PT, R3, 0x19, PT ;  /* 0x000000190300780c */ /* 0x000fe40003f44270 */
[----:B------:R-:W-:Y:S02]  /*15c00*/  ISETP.GT.AND P1, PT, R2, 0x18, PT ;  /* 0x000000180200780c */ /* 0x000fe40003f24270 */
[----:B------:R-:W-:-:S02]  /*15c10*/  FSEL R27, R45, -INF , P2 ;  /* 0xff8000002d1b7808 */ /* 0x000fc40001000000 */
[----:B------:R-:W-:Y:S02]  /*15c20*/  ISETP.GT.AND P2, PT, R3, 0x20, PT ;  /* 0x000000200300780c */ /* 0x000fe40003f44270 */
[----:B------:R-:W-:Y:S02]  /*15c30*/  FSEL R160, R72, -INF , P0 ;  /* 0xff80000048a07808 */ /* 0x000fe40000000000 */
[----:B------:R-:W-:Y:S01]  /*15c40*/  FSEL R34, R46, -INF , P1 ;  /* 0xff8000002e227808 */ /* 0x000fe20000800000 */
[----:B-1----:R-:W-:Y:S01]  /*15c50*/  FFMA.FTZ R4, R19, c[0x0][0x2d0], -R12 ;  /* 0x0000b40013047a23 */ /* 0x002fe2000001080c */
[----:B------:R-:W-:Y:S02]  /*15c60*/  FSEL R19, R52, -INF , P3 ;  /* 0xff80000034137808 */ /* 0x000fe40001800000 */
[----:B------:R-:W-:Y:S01]  /*15c70*/  ISETP.GT.AND P3, PT, R3, 0x18, PT ;  /* 0x000000180300780c */ /* 0x000fe20003f64270 */
[----:B------:R1:W1:Y:S01]  /*15c80*/  MUFU.EX2 R230, R4 ;  /* 0x0000000400e67308 */ /* 0x0002620000000800 */
[----:B------:R-:W-:Y:S01]  /*15c90*/  FMNMX.FTZ R0, R19, R0, !PT ;  /* 0x0000000013007209 */ /* 0x000fe20007810000 */
[----:B------:R-:W-:Y:S01]  /*15ca0*/  LDSM.16.MT88.4 R52, [R228+0x2900] ;  /* 0x00290000e434783b */ /* 0x000fe20000004200 */
[----:B------:R-:W-:-:S02]  /*15cb0*/  FSEL R26, R44, -INF , P3 ;  /* 0xff8000002c1a7808 */ /* 0x000fc40001800000 */
[----:B------:R-:W-:Y:S01]  /*15cc0*/  FMNMX.FTZ R0, R25, R0, !PT ;  /* 0x0000000019007209 */ /* 0x000fe20007810000 */
[----:B------:R-:W-:Y:S01]  /*15cd0*/  LDSM.16.MT88.4 R44, [R226+0x900] ;  /* 0x00090000e22c783b */ /* 0x000fe20000004200 */
[----:B------:R-:W-:Y:S02]  /*15ce0*/  ISETP.GT.AND P0, PT, R2, 0x20, PT ;  /* 0x000000200200780c */ /* 0x000fe40003f04270 */
[----:B------:R-:W-:Y:S02]  /*15cf0*/  FMNMX.FTZ R0, R26, R0, !PT ;  /* 0x000000001a007209 */ /* 0x000fe40007810000 */
[----:B------:R-:W-:Y:S02]  /*15d00*/  ISETP.GT.AND P1, PT, R3, 0x21, PT ;  /* 0x000000210300780c */ /* 0x000fe40003f24270 */
[----:B------:R-:W-:Y:S02]  /*15d10*/  FSEL R162, R68, -INF , P2 ;  /* 0xff80000044a27808 */ /* 0x000fe40001000000 */
[----:B------:R-:W-:Y:S01]  /*15d20*/  FMNMX.FTZ R0, R27, R0, !PT ;  /* 0x000000001b007209 */ /* 0x000fe20007810000 */
[----:B-1----:R-:W-:Y:S01]  /*15d30*/  FFMA.FTZ R4, R22, c[0x0][0x2d0], -R13 ;  /* 0x0000b40016047a23 */ /* 0x002fe2000001080d */
[----:B------:R-:W-:-:S02]  /*15d40*/  FSEL R139, R70, -INF , P0 ;  /* 0xff800000468b7808 */ /* 0x000fc40000000000 */
[----:B------:R-:W-:Y:S01]  /*15d50*/  ISETP.GT.AND P3, PT, R3, 0x29, PT ;  /* 0x000000290300780c */ /* 0x000fe20003f64270 */
[----:B------:R-:W-:Y:S01]  /*15d60*/  MUFU.EX2 R252, R4 ;  /* 0x0000000400fc7308 */ /* 0x000fe20000000800 */
[----:B------:R-:W-:Y:S02]  /*15d70*/  FSEL R161, R69, -INF , P1 ;  /* 0xff80000045a17808 */ /* 0x000fe40000800000 */
[----:B------:R-:W-:Y:S02]  /*15d80*/  FMNMX.FTZ R0, R162, R0, !PT ;  /* 0x00000000a2007209 */ /* 0x000fe40007810000 */
[C---:B------:R-:W-:Y:S02]  /*15d90*/  ISETP.GT.AND P2, PT, R3.reuse, 0x38, PT ;  /* 0x000000380300780c */ /* 0x040fe40003f44270 */
[----:B------:R-:W-:Y:S01]  /*15da0*/  ISETP.GT.AND P0, PT, R3, 0x39, PT ;  /* 0x000000390300780c */ /* 0x000fe20003f04270 */
[----:B------:R-:W-:Y:S01]  /*15db0*/  FFMA.FTZ R3, R21, c[0x0][0x2d0], -R13 ;  /* 0x0000b40015037a23 */ /* 0x000fe2000001080d */
[----:B------:R-:W-:-:S02]  /*15dc0*/  FMNMX.FTZ R0, R161, R0, !PT ;  /* 0x00000000a1007209 */ /* 0x000fc40007810000 */
[----:B------:R-:W-:Y:S01]  /*15dd0*/  FSEL R163, R73, -INF , P3 ;  /* 0xff80000049a37808 */ /* 0x000fe20001800000 */
[----:B------:R1:W1:Y:S01]  /*15de0*/  MUFU.EX2 R240, R3 ;  /* 0x0000000300f07308 */ /* 0x0002620000000800 */
[----:B------:R-:W-:Y:S02]  /*15df0*/  FMNMX.FTZ R0, R160, R0, !PT ;  /* 0x00000000a0007209 */ /* 0x000fe40007810000 */
[----:B------:R-:W-:Y:S02]  /*15e00*/  FSEL R215, R172, -INF , P2 ;  /* 0xff800000acd77808 */ /* 0x000fe40001000000 */
[----:B------:R-:W-:Y:S02]  /*15e10*/  FMNMX.FTZ R0, R163, R0, !PT ;  /* 0x00000000a3007209 */ /* 0x000fe40007810000 */
[----:B------:R-:W-:Y:S02]  /*15e20*/  FSEL R214, R173, -INF , P0 ;  /* 0xff800000add67808 */ /* 0x000fe40000000000 */
[----:B------:R-:W-:-:S02]  /*15e30*/  FMNMX.FTZ R0, R246, R0, !PT ;  /* 0x00000000f6007209 */ /* 0x000fc40007810000 */
[----:B------:R-:W-:Y:S02]  /*15e40*/  ISETP.GT.AND P1, PT, R2, 0x21, PT ;  /* 0x000000210200780c */ /* 0x000fe40003f24270 */
[----:B------:R-:W-:Y:S02]  /*15e50*/  FMNMX.FTZ R0, R245, R0, !PT ;  /* 0x00000000f5007209 */ /* 0x000fe40007810000 */
[----:B------:R-:W-:Y:S02]  /*15e60*/  FSEL R138, R71, -INF , P1 ;  /* 0xff800000478a7808 */ /* 0x000fe40000800000 */
[----:B-1----:R-:W-:Y:S01]  /*15e70*/  FMNMX.FTZ R3, R30, R32, !PT ;  /* 0x000000201e037209 */ /* 0x002fe20007810000 */
[----:B------:R-:W-:Y:S01]  /*15e80*/  LDSM.16.MT88.4 R68, [R225+0x2900] ;  /* 0x00290000e144783b */ /* 0x000fe20000004200 */
[----:B------:R-:W-:Y:S02]  /*15e90*/  FMNMX.FTZ R0, R215, R0, !PT ;  /* 0x00000000d7007209 */ /* 0x000fe40007810000 */
[----:B------:R-:W-:-:S02]  /*15ea0*/  FMNMX.FTZ R3, R28, R3, !PT ;  /* 0x000000031c037209 */ /* 0x000fc40007810000 */
[----:B------:R-:W-:Y:S02]  /*15eb0*/  FMNMX.FTZ R0, R214, R0, !PT ;  /* 0x00000000d6007209 */ /* 0x000fe40007810000 */
[----:B------:R-:W-:Y:S01]  /*15ec0*/  FMNMX.FTZ R4, R29, R3, !PT ;  /* 0x000000031d047209 */ /* 0x000fe20007810000 */
[----:B------:R-:W-:Y:S01]  /*15ed0*/  FFMA.FTZ R3, R23, c[0x0][0x2d0], -R13 ;  /* 0x0000b40017037a23 */ /* 0x000fe2000001080d */
[----:B------:R-:W-:Y:S01]  /*15ee0*/  ISETP.GT.AND P4, PT, R2, 0x29, PT ;  /* 0x000000290200780c */ /* 0x000fe20003f84270 */
[----:B------:R-:W1:Y:S01]  /*15ef0*/  SHFL.BFLY PT, R5, R0, 0x2, 0x1f ;  /* 0x0c401f0000057f89 */ /* 0x000e6200000e0000 */
[----:B------:R-:W-:Y:S01]  /*15f00*/  FMNMX.FTZ R4, R31, R4, !PT ;  /* 0x000000041f047209 */ /* 0x000fe20007810000 */
[----:B------:R2:W-:Y:S01]  /*15f10*/  MUFU.EX2 R180, R3 ;  /* 0x0000000300b47308 */ /* 0x0005e20000000800 */
[----:B------:R-:W-:Y:S02]  /*15f20*/  FSEL R137, R74, -INF , P5 ;  /* 0xff8000004a897808 */ /* 0x000fe40002800000 */
[----:B------:R-:W-:-:S02]  /*15f30*/  ISETP.GT.AND P3, PT, R2, 0x30, PT ;  /* 0x000000300200780c */ /* 0x000fc40003f64270 */
[----:B------:R-:W-:Y:S02]  /*15f40*/  FSEL R136, R75, -INF , P4 ;  /* 0xff8000004b887808 */ /* 0x000fe40002000000 */
[----:B------:R-:W-:Y:S01]  /*15f50*/  ISETP.GT.AND P2, PT, R2, 0x31, PT ;  /* 0x000000310200780c */ /* 0x000fe20003f44270 */
[----:B------:R-:W-:Y:S01]  /*15f60*/  LDSM.16.MT88.4 R72, [R228+0x900] ;  /* 0x00090000e448783b */ /* 0x000fe20000004200 */
[----:B------:R-:W-:Y:S02]  /*15f70*/  FSEL R207, R166, -INF , P3 ;  /* 0xff800000a6cf7808 */ /* 0x000fe40001800000 */
[C---:B------:R-:W-:Y:S02]  /*15f80*/  ISETP.GT.AND P1, PT, R2.reuse, 0x38, PT ;  /* 0x000000380200780c */ /* 0x040fe40003f24270 */
[----:B------:R-:W-:Y:S02]  /*15f90*/  FSEL R206, R167, -INF , P2 ;  /* 0xff800000a7ce7808 */ /* 0x000fe40001000000 */
[----:B------:R-:W-:Y:S01]  /*15fa0*/  ISETP.GT.AND P0, PT, R2, 0x39, PT ;  /* 0x000000390200780c */ /* 0x000fe20003f04270 */
[----:B------:R-:W-:Y:S01]  /*15fb0*/  FFMA.FTZ R2, R37, c[0x0][0x2d0], -R12 ;  /* 0x0000b40025027a23 */ /* 0x000fe2000001080c */
[----:B--2---:R-:W-:Y:S01]  /*15fc0*/  FMNMX.FTZ R3, R33, R4, !PT ;  /* 0x0000000421037209 */ /* 0x004fe20007810000 */
[----:B------:R-:W-:Y:S01]  /*15fd0*/  FFMA.FTZ R4, R36, c[0x0][0x2d0], -R13 ;  /* 0x0000b40024047a23 */ /* 0x000fe2000001080d */
[----:B------:R-:W-:Y:S01]  /*15fe0*/  FSEL R205, R174, -INF , P1 ;  /* 0xff800000aecd7808 */ /* 0x000fe20000800000 */
[----:B------:R2:W-:Y:S01]  /*15ff0*/  MUFU.EX2 R193, R2 ;  /* 0x0000000200c17308 */ /* 0x0005e20000000800 */
[----:B------:R-:W-:-:S02]  /*16000*/  FMNMX.FTZ R3, R34, R3, !PT ;  /* 0x0000000322037209 */ /* 0x000fc40007810000 */
[----:B-1----:R-:W-:Y:S02]  /*16010*/  FMNMX.FTZ R0, R0, R5, !PT ;  /* 0x0000000500007209 */ /* 0x002fe40007810000 */
[----:B------:R-:W-:Y:S02]  /*16020*/  FMNMX.FTZ R3, R35, R3, !PT ;  /* 0x0000000323037209 */ /* 0x000fe40007810000 */
[----:B------:R-:W-:Y:S01]  /*16030*/  FSEL R204, R175, -INF , P0 ;  /* 0xff800000afcc7808 */ /* 0x000fe20000000000 */
[----:B------:R-:W1:Y:S01]  /*16040*/  SHFL.BFLY PT, R15, R0, 0x1, 0x1f ;  /* 0x0c201f00000f7f89 */ /* 0x000e6200000e0000 */
[----:B------:R-:W-:Y:S01]  /*16050*/  FMNMX.FTZ R3, R139, R3, !PT ;  /* 0x000000038b037209 */ /* 0x000fe20007810000 */
[----:B------:R1:W1:Y:S01]  /*16060*/  MUFU.EX2 R187, R4 ;  /* 0x0000000400bb7308 */ /* 0x0002620000000800 */
[----:B------:R-:W-:Y:S02]  /*16070*/  F2FP.BF16.PACK_AB R8, R233, R234 ;  /* 0x000000eae908723e */ /* 0x000fe400000010ff */
[----:B------:R-:W-:-:S02]  /*16080*/  FMNMX.FTZ R3, R138, R3, !PT ;  /* 0x000000038a037209 */ /* 0x000fc40007810000 */
[----:B---3--:R-:W-:Y:S01]  /*16090*/  F2FP.BF16.PACK_AB R10, R183, R192 ;  /* 0x000000c0b70a723e */ /* 0x008fe200000010ff */
[----:B--2---:R-:W-:Y:S01]  /*160a0*/  FFMA.FTZ R2, R38, c[0x0][0x2d0], -R12 ;  /* 0x0000b40026027a23 */ /* 0x004fe2000001080c */
[----:B------:R-:W-:Y:S02]  /*160b0*/  FMNMX.FTZ R3, R137, R3, !PT ;  /* 0x0000000389037209 */ /* 0x000fe40007810000 */
[----:B----4-:R-:W-:Y:S01]  /*160c0*/  F2FP.BF16.PACK_AB R9, R188, R235 ;  /* 0x000000ebbc09723e */ /* 0x010fe200000010ff */
[----:B------:R2:W3:Y:S01]  /*160d0*/  MUFU.EX2 R194, R2 ;  /* 0x0000000200c27308 */ /* 0x0004e20000000800 */
[----:B------:R-:W-:Y:S02]  /*160e0*/  FMNMX.FTZ R3, R136, R3, !PT ;  /* 0x0000000388037209 */ /* 0x000fe40007810000 */
[----:B------:R-:W-:Y:S02]  /*160f0*/  F2FP.BF16.PACK_AB R11, R191, R230 ;  /* 0x000000e6bf0b723e */ /* 0x000fe400000010ff */
[----:B------:R-:W-:-:S02]  /*16100*/  FMNMX.FTZ R3, R207, R3, !PT ;  /* 0x00000003cf037209 */ /* 0x000fc40007810000 */
[----:B-1----:R-:W-:Y:S02]  /*16110*/  F2FP.BF16.PACK_AB R4, R252, R240 ;  /* 0x000000f0fc04723e */ /* 0x002fe400000010ff */
[----:B------:R-:W-:Y:S01]  /*16120*/  FMNMX.FTZ R3, R206, R3, !PT ;  /* 0x00000003ce037209 */ /* 0x000fe20007810000 */
[C---:B------:R-:W-:Y:S01]  /*16130*/  HMMA.16816.F32.BF16 R148, R8.reuse, R88, RZ ;  /* 0x000000580894723c */ /* 0x040fe200000418ff */
[----:B------:R-:W-:Y:S02]  /*16140*/  F2FP.BF16.PACK_AB R6, R187, R180 ;  /* 0x000000b4bb06723e */ /* 0x000fe400000010ff */
[----:B------:R-:W-:Y:S02]  /*16150*/  FMNMX.FTZ R3, R205, R3, !PT ;  /* 0x00000003cd037209 */ /* 0x000fe40007810000 */
[----:B------:R-:W-:Y:S01]  /*16160*/  FMNMX.FTZ R186, R0, R15, !PT ;  /* 0x0000000f00ba7209 */ /* 0x000fe20007810000 */
[----:B--2---:R-:W-:Y:S01]  /*16170*/  FFMA.FTZ R2, R39, c[0x0][0x2d0], -R12 ;  /* 0x0000b40027027a23 */ /* 0x004fe2000001080c */
[----:B------:R-:W-:Y:S01]  /*16180*/  FMNMX.FTZ R3, R204, R3, !PT ;  /* 0x00000003cc037209 */ /* 0x000fe20007810000 */
[----:B------:R-:W-:Y:S01]  /*16190*/  HMMA.16816.F32.BF16 R144, R8, R100, RZ ;  /* 0x000000640890723c */ /* 0x000fe200000418ff */
[----:B---3--:R-:W-:Y:S01]  /*161a0*/  F2FP.BF16.PACK_AB R5, R194, R193 ;  /* 0x000000c1c205723e */ /* 0x008fe200000010ff */
[----:B------:R1:W-:Y:S01]  /*161b0*/  MUFU.EX2 R242, R2 ;  /* 0x0000000200f27308 */ /* 0x0003e20000000800 */
[----:B------:R-:W-:Y:S01]  /*161c0*/  FSETP.NEU.FTZ.AND P0, PT, R186, -INF , PT ;  /* 0xff800000ba00780b */ /* 0x000fe20003f1d000 */
[----:B------:R-:W2:Y:S01]  /*161d0*/  SHFL.BFLY PT, R14, R3, 0x2, 0x1f ;  /* 0x0c401f00030e7f89 */ /* 0x000ea200000e0000 */
[----:B------:R-:W-:-:S03]  /*161e0*/  IMAD.MOV.U32 R15, RZ, RZ, R191 ;  /* 0x000000ffff0f7224 */ /* 0x000fc600078e00bf */
[C---:B------:R-:W-:Y:S08]  /*161f0*/  HMMA.16816.F32.BF16 R140, R8.reuse, R104, RZ ;  /* 0x00000068088c723c */ /* 0x040ff000000418ff */
[----:B------:R-:W-:Y:S01]  /*16200*/  HMMA.16816.F32.BF16 R48, R8, R80, RZ ;  /* 0x000000500830723c */ /* 0x000fe200000418ff */
[----:B-1----:R-:W-:-:S04]  /*16210*/  FFMA.FTZ R2, R40, c[0x0][0x2d0], -R12 ;  /* 0x0000b40028027a23 */ /* 0x002fc8000001080c */
[----:B------:R-:W1:Y:S03]  /*16220*/  MUFU.EX2 R241, R2 ;  /* 0x0000000200f17308 */ /* 0x000e660000000800 */
[----:B------:R-:W-:Y:S01]  /*16230*/  HMMA.16816.F32.BF16 R156, R8, R92, RZ ;  /* 0x0000005c089c723c */ /* 0x000fe200000418ff */
[----:B--2---:R-:W-:-:S07]  /*16240*/  FMNMX.FTZ R0, R3, R14, !PT ;  /* 0x0000000e03007209 */ /* 0x004fce0007810000 */
[----:B------:R-:W-:Y:S01]  /*16250*/  HMMA.16816.F32.BF16 R152, R8, R96, RZ ;  /* 0x000000600898723c */ /* 0x000fe200000418ff */
[----:B-1----:R-:W-:Y:S01]  /*16260*/  F2FP.BF16.PACK_AB R7, R241, R242 ;  /* 0x000000f2f107723e */ /* 0x002fe200000010ff */
[----:B------:R-:W-:-:S06]  /*16270*/  FMUL.FTZ R2, R186, c[0x0][0x2d0] ;  /* 0x0000b400ba027a20 */ /* 0x000fcc0000410000 */
[----:B------:R-:W-:Y:S01]  /*16280*/  HMMA.16816.F32.BF16 R132, R8, R112, RZ ;  /* 0x000000700884723c */ /* 0x000fe200000418ff */
[----:B------:R-:W-:-:S07]  /*16290*/  FSEL R2, R2, RZ, P0 ;  /* 0x000000ff02027208 */ /* 0x000fce0000000000 */
        /* <DEDUP_REMOVED lines=10> */
[----:B-1----:R-:W-:-:S07]  /*16340*/  FFMA.FTZ R3, R16, c[0x0][0x2d0], -R2 ;  /* 0x0000b40010037a23 */ /* 0x002fce0000010802 */
[C---:B------:R-:W-:Y:S08]  /*16350*/  HMMA.16816.F32.BF16 R40, R8.reuse, R106, RZ ;  /* 0x0000006a0828723c */ /* 0x040ff000000418ff */
[C---:B------:R-:W-:Y:S08]  /*16360*/  HMMA.16816.F32.BF16 R36, R8.reuse, R114, RZ ;  /* 0x000000720824723c */ /* 0x040ff000000418ff */
[----:B------:R-:W-:Y:S01]  /*16370*/  HMMA.16816.F32.BF16 R20, R8, R118, RZ ;  /* 0x000000760814723c */ /* 0x000fe200000418ff */
[----:B------:R-:W1:Y:S01]  /*16380*/  SHFL.BFLY PT, R8, R0, 0x1, 0x1f ;  /* 0x0c201f0000087f89 */ /* 0x000e6200000e0000 */
[----:B------:R2:W3:Y:S06]  /*16390*/  MUFU.EX2 R10, R3 ;  /* 0x00000003000a7308 */ /* 0x0004ec0000000800 */
[C---:B------:R-:W-:Y:S08]  /*163a0*/  HMMA.16816.F32.BF16 R220, R4.reuse, R44, R148 ;  /* 0x0000002c04dc723c */ /* 0x040ff00000041894 */
[----:B------:R-:W-:Y:S01]  /*163b0*/  HMMA.16816.F32.BF16 R148, R4, R68, R144 ;  /* 0x000000440494723c */ /* 0x000fe20000041890 */
[----:B--2---:R-:W-:-:S04]  /*163c0*/  FFMA.FTZ R3, R18, c[0x0][0x2d0], -R2 ;  /* 0x0000b40012037a23 */ /* 0x004fc80000010802 */
[----:B------:R2:W4:Y:S02]  /*163d0*/  MUFU.EX2 R231, R3 ;  /* 0x0000000300e77308 */ /* 0x0005240000000800 */
[----:B------:R-:W-:Y:S01]  /*163e0*/  IMAD.MOV.U32 R147, RZ, RZ, R190 ;  /* 0x000000ffff937224 */ /* 0x000fe200078e00be */
[----:B------:R-:W-:Y:S01]  /*163f0*/  HMMA.16816.F32.BF16 R140, R4, R64, R140 ;  /* 0x00000040048c723c */ /* 0x000fe2000004188c */
[----:B-1----:R-:W-:Y:S01]  /*16400*/  FMNMX.FTZ R185, R0, R8, !PT ;  /* 0x0000000800b97209 */ /* 0x002fe20007810000 */
[----:B------:R-:W-:-:S03]  /*16410*/  FFMA.FTZ R0, R25, c[0x0][0x2d0], -R2 ;  /* 0x0000b40019007a23 */ /* 0x000fc60000010802 */
[----:B------:R-:W-:Y:S01]  /*16420*/  FSETP.NEU.FTZ.AND P0, PT, R185, -INF , PT ;  /* 0xff800000b900780b */ /* 0x000fe20003f1d000 */
[----:B------:R1:W1:Y:S02]  /*16430*/  MUFU.EX2 R9, R0 ;  /* 0x0000000000097308 */ /* 0x0002640000000800 */
[----:B------:R-:W-:Y:S01]  /*16440*/  HMMA.16816.F32.BF16 R196, R4, R60, R48 ;  /* 0x0000003c04c4723c */ /* 0x000fe20000041830 */
[----:B------:R-:W4:Y:S01]  /*16450*/  LDSM.16.MT88.4 R48, [R227+0x2900] ;  /* 0x00290000e330783b */ /* 0x000f220000004200 */
[----:B--2---:R-:W-:-:S06]  /*16460*/  FFMA.FTZ R3, R19, c[0x0][0x2d0], -R2 ;  /* 0x0000b40013037a23 */ /* 0x004fcc0000010802 */
[----:B------:R-:W-:Y:S01]  /*16470*/  IMAD.MOV.U32 R17, RZ, RZ, R149 ;  /* 0x000000ffff117224 */ /* 0x000fe200078e0095 */
[----:B------:R-:W-:Y:S01]  /*16480*/  MOV R144, R148 ;  /* 0x0000009400907202 */ /* 0x000fe20000000f00 */
[----:B------:R2:W-:Y:S01]  /*16490*/  MUFU.EX2 R14, R3 ;  /* 0x00000003000e7308 */ /* 0x0005e20000000800 */
[C---:B------:R-:W-:Y:S01]  /*164a0*/  HMMA.16816.F32.BF16 R248, R4.reuse, R72, R156 ;  /* 0x0000004804f8723c */ /* 0x040fe2000004189c */
[----:B------:R-:W-:Y:S01]  /*164b0*/  IMAD.MOV.U32 R145, RZ, RZ, R150 ;  /* 0x000000ffff917224 */ /* 0x000fe200078e0096 */
[----:B------:R-:W-:Y:S01]  /*164c0*/  MOV R150, R189 ;  /* 0x000000bd00967202 */ /* 0x000fe20000000f00 */
[----:B-1----:R-:W-:Y:S02]  /*164d0*/  FMUL.FTZ R0, R185, c[0x0][0x2d0] ;  /* 0x0000b400b9007a20 */ /* 0x002fe40000410000 */
[----:B------:R-:W-:Y:S01]  /*164e0*/  IMAD.MOV.U32 R195, RZ, RZ, R141 ;  /* 0x000000ffffc37224 */ /* 0x000fe200078e008d */
[----:B------:R-:W-:Y:S01]  /*164f0*/  MOV R18, R140 ;  /* 0x0000008c00127202 */ /* 0x000fe20000000f00 */
[----:B------:R-:W-:Y:S01]  /*16500*/  IMAD.MOV.U32 R149, RZ, RZ, R142 ;  /* 0x000000ffff957224 */ /* 0x000fe200078e008e */
[----:B------:R-:W-:Y:S01]  /*16510*/  FSEL R0, R0, RZ, P0 ;  /* 0x000000ff00007208 */ /* 0x000fe20000000000 */
[----:B------:R-:W-:Y:S01]  /*16520*/  IMAD.MOV.U32 R148, RZ, RZ, R143 ;  /* 0x000000ffff947224 */ /* 0x000fe200078e008f */
[----:B------:R-:W-:Y:S01]  /*16530*/  HMMA.16816.F32.BF16 R156, R4, R74, R108 ;  /* 0x0000004a049c723c */ /* 0x000fe2000004186c */
[----:B------:R-:W-:-:S02]  /*16540*/  IMAD.MOV.U32 R16, RZ, RZ, R151 ;  /* 0x000000ffff107224 */ /* 0x000fc400078e0097 */
[----:B------:R-:W-:Y:S02]  /*16550*/  IMAD.MOV.U32 R146, RZ, RZ, R150 ;  /* 0x000000ffff927224 */ /* 0x000fe400078e0096 */
[----:B--2---:R-:W-:Y:S02]  /*16560*/  FFMA.FTZ R3, R26, c[0x0][0x2d0], -R2 ;  /* 0x0000b4001a037a23 */ /* 0x004fe40000010802 */
[----:B---3--:R-:W-:Y:S01]  /*16570*/  IMAD.MOV.U32 R111, RZ, RZ, R10 ;  /* 0x000000ffff6f7224 */ /* 0x008fe200078e000a */
[----:B------:R-:W-:Y:S01]  /*16580*/  HMMA.16816.F32.BF16 R140, R4, R52, R132 ;  /* 0x00000034048c723c */ /* 0x000fe20000041884 */
[----:B------:R1:W-:Y:S01]  /*16590*/  MUFU.EX2 R239, R3 ;  /* 0x0000000300ef7308 */ /* 0x0003e20000000800 */
[----:B------:R-:W-:Y:S02]  /*165a0*/  IMAD.MOV.U32 R150, RZ, RZ, R252 ;  /* 0x000000ffff967224 */ /* 0x000fe400078e00fc */
[----:B----4-:R-:W-:Y:S01]  /*165b0*/  F2FP.BF16.PACK_AB R10, R231, R111 ;  /* 0x0000006fe70a723e */ /* 0x010fe200000010ff */
[----:B------:R-:W-:-:S03]  /*165c0*/  IMAD.MOV.U32 R151, RZ, RZ, R188 ;  /* 0x000000ffff977224 */ /* 0x000fc600078e00bc */
[C---:B------:R-:W-:Y:S07]  /*165d0*/  HMMA.16816.F32.BF16 R172, R4.reuse, R58, R84 ;  /* 0x0000003a04ac723c */ /* 0x040fee0000041854 */
[----:B------:R-:W-:Y:S01]  /*165e0*/  IMAD.MOV.U32 R86, RZ, RZ, R9 ;  /* 0x000000ffff567224 */ /* 0x000fe200078e0009 */
[----:B------:R-:W-:Y:S01]  /*165f0*/  HMMA.16816.F32.BF16 R200, R4, R56, R152 ;  /* 0x0000003804c8723c */ /* 0x000fe20000041898 */
[----:B-1----:R-:W-:-:S04]  /*16600*/  FFMA.FTZ R3, R27, c[0x0][0x2d0], -R2 ;  /* 0x0000b4001b037a23 */ /* 0x002fc80000010802 */
[----:B------:R1:W2:Y:S03]  /*16610*/  MUFU.EX2 R8, R3 ;  /* 0x0000000300087308 */ /* 0x0002a60000000800 */
[----:B------:R-:W-:Y:S01]  /*16620*/  IMAD.MOV.U32 R134, RZ, RZ, R141 ;  /* 0x000000ffff867224 */ /* 0x000fe200078e008d */
[----:B------:R-:W-:Y:S01]  /*16630*/  MOV R19, R140 ;  /* 0x0000008c00137202 */ /* 0x000fe20000000f00 */
[----:B------:R-:W-:Y:S01]  /*16640*/  IMAD.MOV.U32 R133, RZ, RZ, R143 ;  /* 0x000000ffff857224 */ /* 0x000fe200078e008f */
[----:B------:R-:W-:Y:S01]  /*16650*/  HMMA.16816.F32.BF16 R208, R4, R50, R20 ;  /* 0x0000003204d0723c */ /* 0x000fe20000041814 */
[----:B------:R-:W-:-:S07]  /*16660*/  IMAD.MOV.U32 R132, RZ, RZ, R142 ;  /* 0x000000ffff847224 */ /* 0x000fce00078e008e */
[C---:B------:R-:W-:Y:S01]  /*16670*/  HMMA.16816.F32.BF16 R140, R4.reuse, R48, R128 ;  /* 0x00000030048c723c */ /* 0x040fe20000041880 */
[----:B-1----:R-:W-:Y:S02]  /*16680*/  FFMA.FTZ R3, R30, c[0x0][0x2d0], -R0 ;  /* 0x0000b4001e037a23 */ /* 0x002fe40000010800 */
[----:B--2---:R-:W-:Y:S01]  /*16690*/  IMAD.MOV.U32 R85, RZ, RZ, R8 ;  /* 0x000000ffff557224 */ /* 0x004fe200078e0008 */
[----:B------:R-:W-:Y:S01]  /*166a0*/  F2FP.BF16.PACK_AB R8, R212, R213 ;  /* 0x000000d5d408723e */ /* 0x000fe200000010ff */
[----:B------:R1:W-:Y:S01]  /*166b0*/  MUFU.EX2 R108, R3 ;  /* 0x00000003006c7308 */ /* 0x0003e20000000800 */
[----:B------:R-:W-:Y:S01]  /*166c0*/  IMAD.MOV.U32 R155, RZ, RZ, R200 ;  /* 0x000000ffff9b7224 */ /* 0x000fe200078e00c8 */
[----:B------:R-:W-:Y:S01]  /*166d0*/  MOV R152, R203 ;  /* 0x000000cb00987202 */ /* 0x000fe20000000f00 */
[----:B------:R-:W-:Y:S01]  /*166e0*/  IMAD.MOV.U32 R154, RZ, RZ, R201 ;  /* 0x000000ffff9a7224 */ /* 0x000fe200078e00c9 */
[----:B------:R-:W-:Y:S01]  /*166f0*/  HMMA.16816.F32.BF16 R164, R4, R54, R36 ;  /* 0x0000003604a4723c */ /* 0x000fe20000041824 */
[----:B------:R-:W-:-:S02]  /*16700*/  IMAD.MOV.U32 R153, RZ, RZ, R202 ;  /* 0x000000ffff997224 */ /* 0x000fc400078e00ca */
[----:B------:R-:W-:Y:S02]  /*16710*/  IMAD.MOV.U32 R130, RZ, RZ, R16 ;  /* 0x000000ffff827224 */ /* 0x000fe400078e0010 */
[----:B------:R-:W-:-:S03]  /*16720*/  IMAD.MOV.U32 R131, RZ, RZ, R193 ;  /* 0x000000ffff837224 */ /* 0x000fc600078e00c1 */
[----:B------:R-:W-:Y:S01]  /*16730*/  HMMA.16816.F32.BF16 R200, R4, R62, R124 ;  /* 0x0000003e04c8723c */ /* 0x000fe2000004187c */
[----:B-1----:R-:W-:-:S06]  /*16740*/  FFMA.FTZ R3, R32, c[0x0][0x2d0], -R0 ;  /* 0x0000b40020037a23 */ /* 0x002fcc0000010800 */
[----:B------:R-:W-:Y:S01]  /*16750*/  IMAD.MOV.U32 R129, RZ, RZ, R141 ;  /* 0x000000ffff817224 */ /* 0x000fe200078e008d */
[----:B------:R-:W-:Y:S01]  /*16760*/  MOV R24, R143 ;  /* 0x0000008f00187202 */ /* 0x000fe20000000f00 */
[----:B------:R1:W2:Y:S01]  /*16770*/  MUFU.EX2 R84, R3 ;  /* 0x0000000300547308 */ /* 0x0002a20000000800 */
[----:B------:R-:W-:Y:S01]  /*16780*/  IMAD.MOV.U32 R128, RZ, RZ, R140 ;  /* 0x000000ffff807224 */ /* 0x000fe200078e008c */
[C---:B------:R-:W-:Y:S01]  /*16790*/  HMMA.16816.F32.BF16 R216, R4.reuse, R70, R76 ;  /* 0x0000004604d8723c */ /* 0x040fe2000004184c */
[----:B------:R-:W-:Y:S01]  /*167a0*/  IMAD.MOV.U32 R25, RZ, RZ, R142 ;  /* 0x000000ffff197224 */ /* 0x000fe200078e008e */
[----:B------:R-:W-:Y:S01]  /*167b0*/  MOV R110, R129 ;  /* 0x00000081006e7202 */ /* 0x000fe20000000f00 */
[----:B------:R-:W-:Y:S01]  /*167c0*/  IMAD.MOV.U32 R124, RZ, RZ, R19 ;  /* 0x000000ffff7c7224 */ /* 0x000fe200078e0013 */
[----:B------:R-:W-:Y:S01]  /*167d0*/  MOV R127, R148 ;  /* 0x00000094007f7202 */ /* 0x000fe20000000f00 */
[----:B------:R-:W-:Y:S02]  /*167e0*/  IMAD.MOV.U32 R129, RZ, RZ, R17 ;  /* 0x000000ffff817224 */ /* 0x000fe400078e0011 */
[----:B------:R-:W-:Y:S01]  /*167f0*/  IMAD.MOV.U32 R126, RZ, RZ, R149 ;  /* 0x000000ffff7e7224 */ /* 0x000fe200078e0095 */
[----:B------:R-:W-:Y:S01]  /*16800*/  HMMA.16816.F32.BF16 R140, R4, R46, R120 ;  /* 0x0000002e048c723c */ /* 0x000fe20000041878 */
[----:B------:R-:W-:Y:S01]  /*16810*/  MOV R149, R194 ;  /* 0x000000c200957202 */ /* 0x000fe20000000f00 */
[----:B------:R-:W-:-:S02]  /*16820*/  IMAD.MOV.U32 R125, RZ, RZ, R195 ;  /* 0x000000ffff7d7224 */ /* 0x000fc400078e00c3 */
[----:B------:R-:W-:Y:S02]  /*16830*/  IMAD.MOV.U32 R148, RZ, RZ, R192 ;  /* 0x000000ffff947224 */ /* 0x000fe400078e00c0 */
[----:B-1----:R-:W-:Y:S01]  /*16840*/  FFMA.FTZ R3, R28, c[0x0][0x2d0], -R0 ;  /* 0x0000b4001c037a23 */ /* 0x002fe20000010800 */
[----:B--2---:R-:W-:Y:S01]  /*16850*/  F2FP.BF16.PACK_AB R9, R84, R108 ;  /* 0x0000006c5409723e */ /* 0x004fe200000010ff */
[----:B------:R-:W-:Y:S01]  /*16860*/  IMAD.MOV.U32 R120, RZ, RZ, R128 ;  /* 0x000000ffff787224 */ /* 0x000fe200078e0080 */
[----:B------:R-:W-:Y:S01]  /*16870*/  HMMA.16816.F32.BF16 R188, R4, R66, R40 ;  /* 0x0000004204bc723c */ /* 0x000fe20000041828 */
[----:B------:R1:W-:Y:S01]  /*16880*/  MUFU.EX2 R109, R3 ;  /* 0x00000003006d7308 */ /* 0x0003e20000000800 */
[----:B------:R-:W-:Y:S01]  /*16890*/  IMAD.MOV.U32 R128, RZ, RZ, R18 ;  /* 0x000000ffff807224 */ /* 0x000fe200078e0012 */
[----:B------:R-:W-:Y:S01]  /*168a0*/  MOV R123, R132 ;  /* 0x00000084007b7202 */ /* 0x000fe20000000f00 */
[----:B------:R-:W-:Y:S02]  /*168b0*/  IMAD.MOV.U32 R121, RZ, RZ, R134 ;  /* 0x000000ffff797224 */ /* 0x000fe400078e0086 */
[----:B------:R-:W-:Y:S01]  /*168c0*/  IMAD.MOV.U32 R122, RZ, RZ, R133 ;  /* 0x000000ffff7a7224 */ /* 0x000fe200078e0085 */
[----:B------:R-:W-:Y:S01]  /*168d0*/  F2FP.BF16.PACK_AB R4, R86, R14 ;  /* 0x0000000e5604723e */ /* 0x000fe200000010ff */
[----:B------:R-:W-:Y:S01]  /*168e0*/  IMAD.MOV.U32 R87, RZ, RZ, R149 ;  /* 0x000000ffff577224 */ /* 0x000fe200078e0095 */
[----:B------:R-:W-:Y:S01]  /*168f0*/  F2FP.BF16.PACK_AB R6, R85, R239 ;  /* 0x000000ef5506723e */ /* 0x000fe200000010ff */
[----:B-1----:R-:W-:-:S04]  /*16900*/  FFMA.FTZ R3, R29, c[0x0][0x2d0], -R0 ;  /* 0x0000b4001d037a23 */ /* 0x002fc80000010800 */
[----:B------:R1:W2:Y:S02]  /*16910*/  MUFU.EX2 R232, R3 ;  /* 0x0000000300e87308 */ /* 0x0002a40000000800 */
[----:B-1----:R-:W-:Y:S01]  /*16920*/  FFMA.FTZ R3, R31, c[0x0][0x2d0], -R0 ;  /* 0x0000b4001f037a23 */ /* 0x002fe20000010800 */
[----:B--2---:R-:W-:-:S05]  /*16930*/  F2FP.BF16.PACK_AB R11, R232, R109 ;  /* 0x0000006de80b723e */ /* 0x004fca00000010ff */
[----:B------:R1:W2:Y:S02]  /*16940*/  MUFU.EX2 R27, R3 ;  /* 0x00000003001b7308 */ /* 0x0002a40000000800 */
[C---:B------:R-:W-:Y:S08]  /*16950*/  HMMA.16816.F32.BF16 R20, R8.reuse, R80, RZ ;  /* 0x000000500814723c */ /* 0x040ff000000418ff */
[----:B------:R-:W-:Y:S01]  /*16960*/  HMMA.16816.F32.BF16 R16, R8, R88, RZ ;  /* 0x000000580810723c */ /* 0x000fe200000418ff */
[----:B-1----:R-:W-:Y:S01]  /*16970*/  FFMA.FTZ R3, R33, c[0x0][0x2d0], -R0 ;  /* 0x0000b40021037a23 */ /* 0x002fe20000010800 */
[----:B--2---:R-:W-:-:S05]  /*16980*/  MOV R81, R27 ;  /* 0x0000001b00517202 */ /* 0x004fca0000000f00 */
[----:B------:R-:W-:Y:S01]  /*16990*/  IMAD.MOV.U32 R88, RZ, RZ, R128 ;  /* 0x000000ffff587224 */ /* 0x000fe200078e0080 */
[----:B------:R1:W2:Y:S01]  /*169a0*/  MUFU.EX2 R247, R3 ;  /* 0x0000000300f77308 */ /* 0x0002a20000000800 */
[----:B------:R-:W-:Y:S01]  /*169b0*/  HMMA.16816.F32.BF16 R36, R8, R92, RZ ;  /* 0x0000005c0824723c */ /* 0x000fe200000418ff */
[----:B------:R-:W-:-:S06]  /*169c0*/  IMAD.MOV.U32 R89, RZ, RZ, R125 ;  /* 0x000000ffff597224 */ /* 0x000fcc00078e007d */
[----:B------:R-:W-:Y:S01]  /*169d0*/  IMAD.MOV.U32 R93, RZ, RZ, R151 ;  /* 0x000000ffff5d7224 */ /* 0x000fe200078e0097 */
[----:B------:R-:W-:Y:S01]  /*169e0*/  HMMA.16816.F32.BF16 R28, R8, R100, RZ ;  /* 0x00000064081c723c */ /* 0x000fe200000418ff */
[----:B------:R-:W-:Y:S01]  /*169f0*/  MOV R92, R126 ;  /* 0x0000007e005c7202 */ /* 0x000fe20000000f00 */
[----:B-1----:R-:W-:-:S05]  /*16a00*/  FFMA.FTZ R3, R34, c[0x0][0x2d0], -R0 ;  /* 0x0000b40022037a23 */ /* 0x002fca0000010800 */
[----:B------:R-:W-:Y:S01]  /*16a10*/  MOV R101, R24 ;  /* 0x0000001800657202 */ /* 0x000fe20000000f00 */
[----:B------:R-:W-:Y:S01]  /*16a20*/  IMAD.MOV.U32 R100, RZ, RZ, R25 ;  /* 0x000000ffff647224 */ /* 0x000fe200078e0019 */
[----:B--2---:R-:W-:Y:S01]  /*16a30*/  F2FP.BF16.PACK_AB R5, R247, R81 ;  /* 0x00000051f705723e */ /* 0x004fe200000010ff */
[----:B------:R1:W2:Y:S01]  /*16a40*/  MUFU.EX2 R26, R3 ;  /* 0x00000003001a7308 */ /* 0x0002a20000000800 */
[----:B------:R-:W-:Y:S01]  /*16a50*/  HMMA.16816.F32.BF16 R40, R8, R82, RZ ;  /* 0x000000520828723c */ /* 0x000fe200000418ff */
[----:B-1----:R-:W-:-:S07]  /*16a60*/  FFMA.FTZ R3, R35, c[0x0][0x2d0], -R0 ;  /* 0x0000b40023037a23 */ /* 0x002fce0000010800 */
[C---:B------:R-:W-:Y:S01]  /*16a70*/  HMMA.16816.F32.BF16 R32, R8.reuse, R96, RZ ;  /* 0x000000600820723c */ /* 0x040fe200000418ff */
[----:B--2---:R-:W-:Y:S01]  /*16a80*/  IMAD.MOV.U32 R80, RZ, RZ, R26 ;  /* 0x000000ffff507224 */ /* 0x004fe200078e001a */
[----:B------:R-:W1:Y:S05]  /*16a90*/  MUFU.EX2 R252, R3 ;  /* 0x0000000300fc7308 */ /* 0x000e6a0000000800 */
[----:B------:R-:W-:Y:S01]  /*16aa0*/  IMAD.MOV.U32 R97, RZ, RZ, R124 ;  /* 0x000000ffff617224 */ /* 0x000fe200078e007c */
[----:B------:R-:W-:Y:S01]  /*16ab0*/  HMMA.16816.F32.BF16 R24, R8, R104, RZ ;  /* 0x000000680818723c */ /* 0x000fe200000418ff */
[----:B------:R-:W-:-:S06]  /*16ac0*/  IMAD.MOV.U32 R96, RZ, RZ, R123 ;  /* 0x000000ffff607224 */ /* 0x000fcc00078e007b */
[----:B------:R-:W-:Y:S01]  /*16ad0*/  MOV R104, R122 ;  /* 0x0000007a00687202 */ /* 0x000fe20000000f00 */
[----:B------:R-:W-:Y:S01]  /*16ae0*/  IMAD.MOV.U32 R105, RZ, RZ, R121 ;  /* 0x000000ffff697224 */ /* 0x000fe200078e0079 */
[----:B-1----:R-:W-:Y:S02]  /*16af0*/  F2FP.BF16.PACK_AB R7, R252, R80 ;  /* 0x00000050fc07723e */ /* 0x002fe400000010ff */
[----:B------:R-:W-:-:S05]  /*16b00*/  MOV R3, R144 ;  /* 0x0000009000037202 */ /* 0x000fca0000000f00 */
[C---:B------:R-:W-:Y:S07]  /*16b10*/  HMMA.16816.F32.BF16 R192, R4.reuse, R60, R20 ;  /* 0x0000003c04c0723c */ /* 0x040fee0000041814 */
[----:B------:R-:W-:Y:S01]  /*16b20*/  MOV R60, R130 ;  /* 0x00000082003c7202 */ /* 0x000fe20000000f00 */
[----:B------:R-:W-:Y:S01]  /*16b30*/  HMMA.16816.F32.BF16 R132, R4, R44, R16 ;  /* 0x0000002c0484723c */ /* 0x000fe20000041810 */
[----:B------:R-:W-:-:S06]  /*16b40*/  IMAD.MOV.U32 R61, RZ, RZ, R145 ;  /* 0x000000ffff3d7224 */ /* 0x000fcc00078e0091 */
[----:B------:R-:W-:Y:S01]  /*16b50*/  IMAD.MOV.U32 R45, RZ, RZ, R129 ;  /* 0x000000ffff2d7224 */ /* 0x000fe200078e0081 */
[----:B------:R-:W-:Y:S01]  /*16b60*/  HMMA.16816.F32.BF16 R20, R8, R112, RZ ;  /* 0x000000700814723c */ /* 0x000fe200000418ff */
[----:B------:R-:W-:-:S06]  /*16b70*/  IMAD.MOV.U32 R44, RZ, RZ, R127 ;  /* 0x000000ffff2c7224 */ /* 0x000fcc00078e007f */
[----:B------:R-:W-:Y:S01]  /*16b80*/  IMAD.MOV.U32 R113, RZ, RZ, R110 ;  /* 0x000000ffff717224 */ /* 0x000fe200078e006e */
[----:B------:R-:W-:Y:S01]  /*16b90*/  HMMA.16816.F32.BF16 R16, R8, R116, RZ ;  /* 0x000000740810723c */ /* 0x000fe200000418ff */
[----:B------:R-:W-:Y:S02]  /*16ba0*/  IMAD.MOV.U32 R110, RZ, RZ, R150 ;  /* 0x000000ffff6e7224 */ /* 0x000fe400078e0096 */
[----:B------:R-:W-:-:S04]  /*16bb0*/  IMAD.MOV.U32 R112, RZ, RZ, R120 ;  /* 0x000000ffff707224 */ /* 0x000fc800078e0078 */
[----:B------:R-:W-:Y:S01]  /*16bc0*/  IMAD.MOV.U32 R117, RZ, RZ, R148 ;  /* 0x000000ffff757224 */ /* 0x000fe200078e0094 */
[----:B------:R-:W-:Y:S01]  /*16bd0*/  HMMA.16816.F32.BF16 R76, R4, R56, R32 ;  /* 0x00000038044c723c */ /* 0x000fe20000041820 */
[----:B------:R-:W-:-:S07]  /*16be0*/  IMAD.MOV.U32 R116, RZ, RZ, R131 ;  /* 0x000000ffff747224 */ /* 0x000fce00078e0083 */
[----:B------:R-:W-:Y:S07]  /*16bf0*/  HMMA.16816.F32.BF16 R148, R4, R72, R36 ;  /* 0x000000480494723c */ /* 0x000fee0000041824 */
[----:B------:R-:W-:Y:S01]  /*16c00*/  MOV R72, R146 ;  /* 0x0000009200487202 */ /* 0x000fe20000000f00 */
[----:B------:R-:W-:Y:S01]  /*16c10*/  HMMA.16816.F32.BF16 R32, R8, R94, RZ ;  /* 0x0000005e0820723c */ /* 0x000fe200000418ff */
[----:B------:R-:W-:-:S06]  /*16c20*/  IMAD.MOV.U32 R73, RZ, RZ, R147 ;  /* 0x000000ffff497224 */ /* 0x000fcc00078e0093 */
[----:B------:R-:W-:Y:S01]  /*16c30*/  IMAD.MOV.U32 R94, RZ, RZ, R72 ;  /* 0x000000ffff5e7224 */ /* 0x000fe200078e0048 */
[----:B------:R-:W-:Y:S01]  /*16c40*/  HMMA.16816.F32.BF16 R128, R4, R68, R28 ;  /* 0x000000440480723c */ /* 0x000fe2000004181c */
[----:B------:R-:W-:Y:S02]  /*16c50*/  IMAD.MOV.U32 R72, RZ, RZ, R3 ;  /* 0x000000ffff487224 */ /* 0x000fe400078e0003 */
[----:B------:R-:W-:Y:S02]  /*16c60*/  FFMA.FTZ R3, R162, c[0x0][0x2d0], -R2 ;  /* 0x0000b400a2037a23 */ /* 0x000fe40000010802 */
[----:B------:R-:W-:Y:S02]  /*16c70*/  IMAD.MOV.U32 R95, RZ, RZ, R183 ;  /* 0x000000ffff5f7224 */ /* 0x000fe400078e00b7 */
[----:B------:R-:W-:Y:S01]  /*16c80*/  IMAD.MOV.U32 R162, RZ, RZ, R153 ;  /* 0x000000ffffa27224 */ /* 0x000fe200078e0099 */
[C---:B------:R-:W-:Y:S07]  /*16c90*/  HMMA.16816.F32.BF16 R28, R8.reuse, R98, RZ ;  /* 0x00000062081c723c */ /* 0x040fee00000418ff */
[----:B------:R-:W-:Y:S01]  /*16ca0*/  IMAD.MOV.U32 R99, RZ, RZ, R73 ;  /* 0x000000ffff637224 */ /* 0x000fe200078e0049 */
[----:B------:R-:W-:Y:S01]  /*16cb0*/  HMMA.16816.F32.BF16 R36, R8, R90, RZ ;  /* 0x0000005a0824723c */ /* 0x000fe200000418ff */
[----:B------:R-:W-:-:S06]  /*16cc0*/  IMAD.MOV.U32 R73, RZ, RZ, R45 ;  /* 0x000000ffff497224 */ /* 0x000fcc00078e002d */
[----:B------:R-:W-:Y:S01]  /*16cd0*/  MOV R90, R92 ;  /* 0x0000005c005a7202 */ /* 0x000fe20000000f00 */
[----:B------:R-:W-:Y:S01]  /*16ce0*/  IMAD.MOV.U32 R92, RZ, RZ, R110 ;  /* 0x000000ffff5c7224 */ /* 0x000fe200078e006e */
[----:B------:R-:W-:Y:S01]  /*16cf0*/  HMMA.16816.F32.BF16 R124, R4, R64, R24 ;  /* 0x00000040047c723c */ /* 0x000fe20000041818 */
[----:B------:R-:W-:Y:S02]  /*16d00*/  IMAD.MOV.U32 R110, RZ, RZ, R180 ;  /* 0x000000ffff6e7224 */ /* 0x000fe400078e00b4 */
[----:B------:R1:W-:Y:S01]  /*16d10*/  MUFU.EX2 R180, R3 ;  /* 0x0000000300b47308 */ /* 0x0003e20000000800 */
[----:B------:R-:W-:-:S04]  /*16d20*/  IMAD.MOV.U32 R91, RZ, RZ, R44 ;  /* 0x000000ffff5b7224 */ /* 0x000fc800078e002c */
[----:B------:R-:W-:Y:S07]  /*16d30*/  HMMA.16816.F32.BF16 R24, R8, R102, RZ ;  /* 0x000000660818723c */ /* 0x000fee00000418ff */
[----:B------:R-:W-:Y:S01]  /*16d40*/  IMAD.MOV.U32 R102, RZ, RZ, R104 ;  /* 0x000000ffff667224 */ /* 0x000fe200078e0068 */
[----:B------:R-:W-:Y:S01]  /*16d50*/  MOV R103, R116 ;  /* 0x0000007400677202 */ /* 0x000fe20000000f00 */
[----:B------:R-:W-:Y:S01]  /*16d60*/  IMAD.MOV.U32 R104, RZ, RZ, R97 ;  /* 0x000000ffff687224 */ /* 0x000fe200078e0061 */
[----:B------:R-:W-:Y:S01]  /*16d70*/  HMMA.16816.F32.BF16 R28, R4, R58, R28 ;  /* 0x0000003a041c723c */ /* 0x000fe2000004181c */
[----:B-1----:R-:W-:-:S02]  /*16d80*/  FFMA.FTZ R3, R161, c[0x0][0x2d0], -R2 ;  /* 0x0000b400a1037a23 */ /* 0x002fc40000010802 */
[----:B------:R-:W-:Y:S02]  /*16d90*/  IMAD.MOV.U32 R97, RZ, RZ, R181 ;  /* 0x000000ffff617224 */ /* 0x000fe400078e00b5 */
[----:B------:R1:W2:Y:S01]  /*16da0*/  MUFU.EX2 R181, R3 ;  /* 0x0000000300b57308 */ /* 0x0002a20000000800 */
[----:B------:R-:W-:Y:S01]  /*16db0*/  IMAD.MOV.U32 R116, RZ, RZ, R87 ;  /* 0x000000ffff747224 */ /* 0x000fe200078e0057 */
[----:B------:R-:W-:Y:S01]  /*16dc0*/  MOV R87, R187 ;  /* 0x000000bb00577202 */ /* 0x000fe20000000f00 */
[----:B------:R-:W-:Y:S01]  /*16dd0*/  HMMA.16816.F32.BF16 R120, R4, R52, R20 ;  /* 0x000000340478723c */ /* 0x000fe20000041814 */
[----:B------:R-:W-:-:S07]  /*16de0*/  IMAD.MOV.U32 R161, RZ, RZ, R154 ;  /* 0x000000ffffa17224 */ /* 0x000fce00078e009a */
[----:B------:R-:W-:Y:S01]  /*16df0*/  HMMA.16816.F32.BF16 R20, R8, R106, RZ ;  /* 0x0000006a0814723c */ /* 0x000fe200000418ff */
[----:B-1----:R-:W-:Y:S01]  /*16e00*/  FFMA.FTZ R3, R160, c[0x0][0x2d0], -R2 ;  /* 0x0000b400a0037a23 */ /* 0x002fe20000010802 */
[----:B------:R-:W-:-:S05]  /*16e10*/  MOV R160, R155 ;  /* 0x0000009b00a07202 */ /* 0x000fca0000000f00 */
[----:B------:R-:W-:Y:S01]  /*16e20*/  IMAD.MOV.U32 R106, RZ, RZ, R60 ;  /* 0x000000ffff6a7224 */ /* 0x000fe200078e003c */
[----:B------:R-:W-:Y:S01]  /*16e30*/  HMMA.16816.F32.BF16 R144, R4, R48, R16 ;  /* 0x000000300490723c */ /* 0x000fe20000041810 */
[----:B------:R1:W-:Y:S01]  /*16e40*/  MUFU.EX2 R183, R3 ;  /* 0x0000000300b77308 */ /* 0x0003e20000000800 */
[----:B------:R-:W-:-:S06]  /*16e50*/  IMAD.MOV.U32 R107, RZ, RZ, R96 ;  /* 0x000000ffff6b7224 */ /* 0x000fcc00078e0060 */
[----:B------:R-:W-:Y:S07]  /*16e60*/  HMMA.16816.F32.BF16 R16, R8, R114, RZ ;  /* 0x000000720810723c */ /* 0x000fee00000418ff */
[----:B------:R-:W-:Y:S01]  /*16e70*/  MOV R115, R61 ;  /* 0x0000003d00737202 */ /* 0x000fe20000000f00 */
[----:B------:R-:W-:Y:S01]  /*16e80*/  HMMA.16816.F32.BF16 R40, R4, R62, R40 ;  /* 0x0000003e0428723c */ /* 0x000fe20000041828 */
[----:B-1----:R-:W-:Y:S02]  /*16e90*/  FFMA.FTZ R3, R163, c[0x0][0x2d0], -R2 ;  /* 0x0000b400a3037a23 */ /* 0x002fe40000010802 */
[----:B------:R-:W-:-:S02]  /*16ea0*/  IMAD.MOV.U32 R163, RZ, RZ, R152 ;  /* 0x000000ffffa37224 */ /* 0x000fc400078e0098 */
[----:B------:R1:W-:Y:S03]  /*16eb0*/  MUFU.EX2 R187, R3 ;  /* 0x0000000300bb7308 */ /* 0x0003e60000000800 */
[----:B------:R-:W-:Y:S08]  /*16ec0*/  HMMA.16816.F32.BF16 R36, R4, R46, R36 ;  /* 0x0000002e0424723c */ /* 0x000ff00000041824 */
[----:B------:R-:W-:Y:S01]  /*16ed0*/  HMMA.16816.F32.BF16 R8, R8, R118, RZ ;  /* 0x000000760808723c */ /* 0x000fe200000418ff */
[----:B-1----:R-:W-:-:S06]  /*16ee0*/  FFMA.FTZ R3, R139, c[0x0][0x2d0], -R0 ;  /* 0x0000b4008b037a23 */ /* 0x002fcc0000010800 */
[----:B------:R-:W-:Y:S01]  /*16ef0*/  IMAD.MOV.U32 R118, RZ, RZ, R106 ;  /* 0x000000ffff767224 */ /* 0x000fe200078e006a */
[C---:B------:R-:W-:Y:S01]  /*16f00*/  HMMA.16816.F32.BF16 R52, R4.reuse, R54, R16 ;  /* 0x000000360434723c */ /* 0x040fe20000041810 */
[----:B------:R1:W-:Y:S01]  /*16f10*/  MUFU.EX2 R59, R3 ;  /* 0x00000003003b7308 */ /* 0x0003e20000000800 */
[----:B------:R-:W3:Y:S01]  /*16f20*/  LDSM.16.MT88.4 R16, [R225+0x1100] ;  /* 0x00110000e110783b */ /* 0x000ee20000004200 */
[----:B------:R-:W-:Y:S01]  /*16f30*/  IMAD.MOV.U32 R106, RZ, RZ, R107 ;  /* 0x000000ffff6a7224 */ /* 0x000fe200078e006b */
[----:B------:R-:W-:Y:S01]  /*16f40*/  MOV R119, R103 ;  /* 0x0000006700777202 */ /* 0x000fe20000000f00 */
[----:B------:R-:W-:Y:S02]  /*16f50*/  IMAD.MOV.U32 R107, RZ, RZ, R102 ;  /* 0x000000ffff6b7224 */ /* 0x000fe400078e0066 */
[----:B------:R-:W-:Y:S01]  /*16f60*/  IMAD.MOV.U32 R102, RZ, RZ, R94 ;  /* 0x000000ffff667224 */ /* 0x000fe200078e005e */
[----:B------:R-:W-:Y:S01]  /*16f70*/  HMMA.16816.F32.BF16 R32, R4, R74, R32 ;  /* 0x0000004a0420723c */ /* 0x000fe20000041820 */
[----:B------:R-:W-:Y:S01]  /*16f80*/  IMAD.MOV.U32 R103, RZ, RZ, R112 ;  /* 0x000000ffff677224 */ /* 0x000fe200078e0070 */
[----:B------:R-:W-:-:S05]  /*16f90*/  MOV R94, R113 ;  /* 0x00000071005e7202 */ /* 0x000fca0000000f00 */
[----:B------:R-:W-:Y:S01]  /*16fa0*/  MOV R75, R115 ;  /* 0x00000073004b7202 */ /* 0x000fe20000000f00 */
[C---:B------:R-:W-:Y:S01]  /*16fb0*/  HMMA.16816.F32.BF16 R68, R4.reuse, R70, R24 ;  /* 0x000000460444723c */ /* 0x040fe20000041818 */
[----:B-1----:R-:W-:Y:S01]  /*16fc0*/  FFMA.FTZ R3, R138, c[0x0][0x2d0], -R0 ;  /* 0x0000b4008a037a23 */ /* 0x002fe20000010800 */
[----:B------:R-:W-:Y:S01]  /*16fd0*/  LDSM.16.MT88.4 R24, [R226+0x1100] ;  /* 0x00110000e218783b */ /* 0x000fe20000004200 */
[----:B------:R-:W-:Y:S02]  /*16fe0*/  IMAD.MOV.U32 R115, RZ, RZ, R99 ;  /* 0x000000ffff737224 */ /* 0x000fe400078e0063 */
[----:B------:R1:W4:Y:S01]  /*16ff0*/  MUFU.EX2 R60, R3 ;  /* 0x00000003003c7308 */ /* 0x0003220000000800 */
[----:B------:R-:W-:Y:S02]  /*17000*/  IMAD.MOV.U32 R74, RZ, RZ, R75 ;  /* 0x000000ffff4a7224 */ /* 0x000fe400078e004b */
[----:B------:R-:W-:Y:S01]  /*17010*/  HMMA.16816.F32.BF16 R64, R4, R66, R20 ;  /* 0x000000420440723c */ /* 0x000fe20000041814 */
[----:B------:R-:W3:Y:S01]  /*17020*/  LDSM.16.MT88.4 R20, [R228+0x1100] ;  /* 0x00110000e414783b */ /* 0x000ee20000004200 */
[----:B------:R-:W-:Y:S01]  /*17030*/  IMAD.MOV.U32 R75, RZ, RZ, R118 ;  /* 0x000000ffff4b7224 */ /* 0x000fe200078e0076 */
[----:B------:R-:W-:-:S05]  /*17040*/  MOV R118, R95 ;  /* 0x0000005f00767202 */ /* 0x000fca0000000f00 */
[----:B------:R-:W-:Y:S01]  /*17050*/  HMMA.16816.F32.BF16 R48, R4, R50, R8 ;  /* 0x000000320430723c */ /* 0x000fe20000041808 */
[----:B-1----:R-:W-:-:S06]  /*17060*/  FFMA.FTZ R3, R137, c[0x0][0x2d0], -R0 ;  /* 0x0000b40089037a23 */ /* 0x002fcc0000010800 */
[----:B------:R-:W-:Y:S01]  /*17070*/  FFMA.FTZ R4, R176, c[0x0][0x2d0], -R13 ;  /* 0x0000b400b0047a23 */ /* 0x000fe2000001080d */
[----:B--2---:R-:W-:Y:S01]  /*17080*/  F2FP.BF16.PACK_AB R8, R181, R180 ;  /* 0x000000b4b508723e */ /* 0x004fe200000010ff */
[----:B------:R1:W-:Y:S01]  /*17090*/  MUFU.EX2 R62, R3 ;  /* 0x00000003003e7308 */ /* 0x0003e20000000800 */
[----:B----4-:R-:W-:Y:S02]  /*170a0*/  F2FP.BF16.PACK_AB R9, R60, R59 ;  /* 0x0000003b3c09723e */ /* 0x010fe400000010ff */
[----:B------:R-:W-:-:S05]  /*170b0*/  F2FP.BF16.PACK_AB R10, R187, R183 ;  /* 0x000000b7bb0a723e */ /* 0x000fca00000010ff */
[----:B------:R-:W-:Y:S01]  /*170c0*/  MUFU.EX2 R58, R4 ;  /* 0x00000004003a7308 */ /* 0x000fe20000000800 */
[----:B-1----:R-:W-:-:S07]  /*170d0*/  FFMA.FTZ R3, R136, c[0x0][0x2d0], -R0 ;  /* 0x0000b40088037a23 */ /* 0x002fce0000010800 */
        /* <DEDUP_REMOVED lines=13> */
[----:B------:R1:W2:Y:S07]  /*171b0*/  MUFU.EX2 R61, R3 ;  /* 0x00000003003d7308 */ /* 0x0002ae0000000800 */
[----:B------:R-:W-:Y:S01]  /*171c0*/  HMMA.16816.F32.BF16 R36, R8, R26, R36 ;  /* 0x0000001a0824723c */ /* 0x000fe20000041824 */
[----:B-1----:R-:W-:Y:S01]  /*171d0*/  FFMA.FTZ R3, R171, c[0x0][0x2d0], -R12 ;  /* 0x0000b400ab037a23 */ /* 0x002fe2000001080c */
[----:B--2---:R-:W-:-:S03]  /*171e0*/  F2FP.BF16.PACK_AB R6, R61, R58 ;  /* 0x0000003a3d06723e */ /* 0x004fc600000010ff */
        /* <DEDUP_REMOVED lines=17> */
[C---:B-1----:R-:W-:Y:S01]  /*17300*/  HMMA.16816.F32.BF16 R20, R8.reuse, R18, R28 ;  /* 0x000000120814723c */ /* 0x042fe2000004181c */
[----:B------:R-:W-:Y:S07]  /*17310*/  LDSM.16.MT88.4 R28, [R227+0x3100] ;  /* 0x00310000e31c783b */ /* 0x000fee0000004200 */
[-C--:B------:R-:W-:Y:S08]  /*17320*/  HMMA.16816.F32.BF16 R76, R8, R16.reuse, R76 ;  /* 0x00000010084c723c */ /* 0x080ff0000004184c */
[----:B------:R-:W-:Y:S01]  /*17330*/  HMMA.16816.F32.BF16 R168, R4, R16, R160 ;  /* 0x0000001004a8723c */ /* 0x000fe200000418a0 */
[----:B------:R-:W-:-:S06]  /*17340*/  MOV R95, R239 ;  /* 0x000000ef005f7202 */ /* 0x000fcc0000000f00 */
[----:B------:R-:W-:Y:S01]  /*17350*/  IMAD.MOV.U32 R162, RZ, RZ, R102 ;  /* 0x000000ffffa27224 */ /* 0x000fe200078e0066 */
[----:B------:R-:W-:Y:S01]  /*17360*/  MOV R99, R23 ;  /* 0x0000001700637202 */ /* 0x000fe20000000f00 */
[----:B------:R-:W-:Y:S01]  /*17370*/  IMAD.MOV.U32 R114, RZ, RZ, R20 ;  /* 0x000000ffff727224 */ /* 0x000fe200078e0014 */
[----:B------:R-:W-:Y:S01]  /*17380*/  HMMA.16816.F32.BF16 R172, R4, R18, R172 ;  /* 0x0000001204ac723c */ /* 0x000fe200000418ac */
[----:B------:R-:W-:Y:S01]  /*17390*/  IMAD.MOV.U32 R113, RZ, RZ, R21 ;  /* 0x000000ffff717224 */ /* 0x000fe200078e0015 */
[----:B------:R-:W-:Y:S01]  /*173a0*/  LDSM.16.MT88.4 R16, [R228+0x3100] ;  /* 0x00310000e410783b */ /* 0x000fe20000004200 */
[----:B------:R-:W-:Y:S01]  /*173b0*/  IMAD.MOV.U32 R112, RZ, RZ, R22 ;  /* 0x000000ffff707224 */ /* 0x000fe200078e0016 */
[----:B------:R-:W-:Y:S01]  /*173c0*/  MOV R161, R115 ;  /* 0x0000007300a17202 */ /* 0x000fe20000000f00 */
[----:B------:R-:W-:Y:S01]  /*173d0*/  IMAD.MOV.U32 R102, RZ, RZ, R103 ;  /* 0x000000ffff667224 */ /* 0x000fe200078e0067 */
[----:B------:R-:W1:Y:S01]  /*173e0*/  LDSM.16.MT88.4 R20, [R226+0x3100] ;  /* 0x00310000e214783b */ /* 0x000e620000004200 */
[----:B------:R-:W-:Y:S01]  /*173f0*/  IMAD.MOV.U32 R160, RZ, RZ, R119 ;  /* 0x000000ffffa07224 */ /* 0x000fe200078e0077 */
[----:B------:R-:W-:Y:S01]  /*17400*/  MOV R98, R76 ;  /* 0x0000004c00627202 */ /* 0x000fe20000000f00 */
[----:B------:R-:W-:-:S02]  /*17410*/  IMAD.MOV.U32 R103, RZ, RZ, R94 ;  /* 0x000000ffff677224 */ /* 0x000fc400078e005e */
[----:B------:R-:W-:Y:S02]  /*17420*/  IMAD.MOV.U32 R119, RZ, RZ, R97 ;  /* 0x000000ffff777224 */ /* 0x000fe400078e0061 */
[----:B------:R-:W-:Y:S02]  /*17430*/  IMAD.MOV.U32 R115, RZ, RZ, R81 ;  /* 0x000000ffff737224 */ /* 0x000fe400078e0051 */
[----:B------:R-:W-:Y:S02]  /*17440*/  IMAD.MOV.U32 R220, RZ, RZ, R229 ;  /* 0x000000ffffdc7224 */ /* 0x000fe400078e00e5 */
[----:B------:R-:W-:Y:S01]  /*17450*/  IMAD.MOV.U32 R251, RZ, RZ, R224 ;  /* 0x000000fffffb7224 */ /* 0x000fe200078e00e0 */
[----:B--2---:R-:W-:Y:S01]  /*17460*/  HMMA.16816.F32.BF16 R72, R4, R24, R72 ;  /* 0x000000180448723c */ /* 0x004fe20000041848 */
        /* <DEDUP_REMOVED lines=36> */
[----:B------:R-:W-:-:S02]  /*176b0*/  IMAD.MOV.U32 R179, RZ, RZ, R94 ;  /* 0x000000ffffb37224 */ /* 0x000fc400078e005e */
[----:B------:R-:W-:Y:S01]  /*176c0*/  IMAD.MOV.U32 R176, RZ, RZ, R95 ;  /* 0x000000ffffb07224 */ /* 0x000fe200078e005f */
[----:B------:R-:W-:Y:S01]  /*176d0*/  MOV R219, R93 ;  /* 0x0000005d00db7202 */ /* 0x000fe20000000f00 */
[----:B------:R-:W-:Y:S01]  /*176e0*/  IMAD.MOV.U32 R118, RZ, RZ, R116 ;  /* 0x000000ffff767224 */ /* 0x000fe200078e0074 */
[----:B-1----:R-:W-:Y:S01]  /*176f0*/  HMMA.16816.F32.BF16 R92, R4, R22, R188 ;  /* 0x00000016045c723c */ /* 0x002fe200000418bc */
[----:B------:R-:W-:Y:S02]  /*17700*/  IMAD.MOV.U32 R97, RZ, RZ, R86 ;  /* 0x000000ffff617224 */ /* 0x000fe400078e0056 */
[----:B------:R-:W-:Y:S02]  /*17710*/  IMAD.MOV.U32 R250, RZ, RZ, R118 ;  /* 0x000000fffffa7224 */ /* 0x000fe400078e0076 */
[----:B------:R-:W-:Y:S02]  /*17720*/  IMAD.MOV.U32 R216, RZ, RZ, R219 ;  /* 0x000000ffffd87224 */ /* 0x000fe400078e00db */
[----:B------:R-:W-:Y:S01]  /*17730*/  IMAD.MOV.U32 R188, RZ, RZ, R102 ;  /* 0x000000ffffbc7224 */ /* 0x000fe200078e0066 */
[----:B------:R-:W-:Y:S01]  /*17740*/  MOV R191, R101 ;  /* 0x0000006500bf7202 */ /* 0x000fe20000000f00 */
[----:B------:R-:W-:-:S02]  /*17750*/  IMAD.MOV.U32 R189, RZ, RZ, R103 ;  /* 0x000000ffffbd7224 */ /* 0x000fc400078e0067 */
[----:B------:R-:W-:Y:S01]  /*17760*/  IMAD.MOV.U32 R190, RZ, RZ, R100 ;  /* 0x000000ffffbe7224 */ /* 0x000fe200078e0064 */
[----:B------:R-:W-:Y:S01]  /*17770*/  HMMA.16816.F32.BF16 R88, R4, R20, R88 ;  /* 0x000000140458723c */ /* 0x000fe20000041858 */
[----:B------:R-:W-:Y:S01]  /*17780*/  IMAD.MOV.U32 R217, RZ, RZ, R248 ;  /* 0x000000ffffd97224 */ /* 0x000fe200078e00f8 */
[----:B------:R-:W-:Y:S01]  /*17790*/  MOV R219, R250 ;  /* 0x000000fa00db7202 */ /* 0x000fe20000000f00 */
[----:B------:R-:W-:-:S05]  /*177a0*/  IMAD.MOV.U32 R218, RZ, RZ, R249 ;  /* 0x000000ffffda7224 */ /* 0x000fca00078e00f9 */
[----:B------:R-:W-:Y:S08]  /*177b0*/  HMMA.16816.F32.BF16 R104, R4, R16, R104 ;  /* 0x000000100468723c */ /* 0x000ff00000041868 */
[----:B------:R-:W-:Y:S01]  /*177c0*/  HMMA.16816.F32.BF16 R52, R8, R18, R52 ;  /* 0x000000120834723c */ /* 0x000fe20000041834 */
[----:B------:R-:W-:Y:S02]  /*177d0*/  IMAD.MOV.U32 R116, RZ, RZ, R232 ;  /* 0x000000ffff747224 */ /* 0x000fe400078e00e8 */
[----:B------:R-:W-:-:S05]  /*177e0*/  IMAD.MOV.U32 R86, RZ, RZ, R242 ;  /* 0x000000ffff567224 */ /* 0x000fca00078e00f2 */
[C---:B------:R-:W-:Y:S08]  /*177f0*/  HMMA.16816.F32.BF16 R100, R4.reuse, R18, R164 ;  /* 0x000000120464723c */ /* 0x040ff000000418a4 */
[----:B------:R-:W-:Y:S01]  /*17800*/  HMMA.16816.F32.BF16 R188, R4, R28, R188 ;  /* 0x0000001c04bc723c */ /* 0x000fe200000418bc */
[----:B------:R-:W-:Y:S01]  /*17810*/  IMAD.MOV.U32 R118, RZ, RZ, R116 ;  /* 0x000000ffff767224 */ /* 0x000fe200078e0074 */
[----:B------:R-:W-:-:S06]  /*17820*/  UIMAD.WIDE.U32 UR8, UR18, UR4, URZ ;  /* 0x00000004120872a5 */ /* 0x000fcc000f8e003f */
[-C--:B------:R-:W-:Y:S01]  /*17830*/  HMMA.16816.F32.BF16 R48, R8, R30.reuse, R48 ;  /* 0x0000001e0830723c */ /* 0x080fe20000041830 */
[----:B------:R-:W-:Y:S01]  /*17840*/  IMAD.MOV.U32 R110, RZ, RZ, R241 ;  /* 0x000000ffff6e7224 */ /* 0x000fe200078e00f1 */
[----:B------:R1:W5:Y:S06]  /*17850*/  LDL.LU R242, [R1+0x98] ;  /* 0x0000980001f27983 */ /* 0x00036c0000300800 */
[----:B------:R-:W-:Y:S01]  /*17860*/  HMMA.16816.F32.BF16 R164, R4, R30, R208 ;  /* 0x0000001e04a4723c */ /* 0x000fe200000418d0 */
[----:B------:R-:W-:Y:S01]  /*17870*/  IMAD.MOV.U32 R116, RZ, RZ, R230 ;  /* 0x000000ffff747224 */ /* 0x000fe200078e00e6 */
[----:B------:R-:W-:Y:S01]  /*17880*/  @UP2 USHF.R.U32.HI UR18, URZ, UR5, UR9 ;  /* 0x000000053f122299 */ /* 0x000fe20008011609 */
[----:B------:R1:W5:Y:S04]  /*17890*/  LDL.LU R241, [R1+0x94] ;  /* 0x0000940001f17983 */ /* 0x0003680000300800 */
[----:B------:R-:W-:Y:S01]  /*178a0*/  IMAD.MOV.U32 R7, RZ, RZ, R251 ;  /* 0x000000ffff077224 */ /* 0x000fe200078e00fb */
[----:B------:R-:W-:Y:S01]  /*178b0*/  MOV R210, R222 ;  /* 0x000000de00d27202 */ /* 0x000fe20000000f00 */
[----:B------:R-:W-:Y:S01]  /*178c0*/  IMAD.MOV.U32 R208, RZ, RZ, R220 ;  /* 0x000000ffffd07224 */ /* 0x000fe200078e00dc */
[----:B------:R-:W-:Y:S01]  /*178d0*/  HMMA.16816.F32.BF16 R248, R8, R24, R128 ;  /* 0x0000001808f8723c */ /* 0x000fe20000041880 */
[----:B------:R-:W-:-:S02]  /*178e0*/  IMAD.MOV.U32 R211, RZ, RZ, R223 ;  /* 0x000000ffffd37224 */ /* 0x000fc400078e00df */
[----:B------:R-:W-:Y:S02]  /*178f0*/  IMAD.MOV.U32 R209, RZ, RZ, R221 ;  /* 0x000000ffffd17224 */ /* 0x000fe400078e00dd */
[----:B------:R-:W-:Y:S02]  /*17900*/  IMAD.MOV.U32 R4, RZ, RZ, R216 ;  /* 0x000000ffff047224 */ /* 0x000fe400078e00d8 */
[----:B------:R-:W-:Y:S01]  /*17910*/  IMAD.MOV.U32 R6, RZ, RZ, R118 ;  /* 0x000000ffff067224 */ /* 0x000fe200078e0076 */
[----:B------:R-:W-:Y:S01]  /*17920*/  MOV R30, R83 ;  /* 0x00000053001e7202 */ /* 0x000fe20000000f00 */
[----:B------:R-:W-:Y:S01]  /*17930*/  IMAD.MOV.U32 R129, RZ, RZ, R3 ;  /* 0x000000ffff817224 */ /* 0x000fe200078e0003 */
[----:B------:R-:W-:Y:S01]  /*17940*/  HMMA.16816.F32.BF16 R220, R8, R26, R68 ;  /* 0x0000001a08dc723c */ /* 0x000fe20000041844 */
[----:B------:R-:W-:Y:S01]  /*17950*/  FFMA.FTZ R3, R246, c[0x0][0x2d0], -R2 ;  /* 0x0000b400f6037a23 */ /* 0x000fe20000010802 */
[----:B------:R-:W-:Y:S01]  /*17960*/  MOV R5, R211 ;  /* 0x000000d300057202 */ /* 0x000fe20000000f00 */
[----:B------:R-:W-:Y:S01]  /*17970*/  IMAD.MOV.U32 R31, RZ, RZ, R82 ;  /* 0x000000ffff1f7224 */ /* 0x000fe200078e0052 */
[----:B------:R-:W-:Y:S01]  /*17980*/  UIADD3 UR18, UR18, UR13, -UR24 ;  /* 0x0000000d12127290 */ /* 0x000fe2000fffe818 */
[----:B------:R1:W5:Y:S02]  /*17990*/  LDL.LU R240, [R1+0x90] ;  /* 0x0000900001f07983 */ /* 0x0003640000300800 */
[----:B------:R-:W-:Y:S01]  /*179a0*/  MOV R68, R208 ;  /* 0x000000d000447202 */ /* 0x000fe20000000f00 */
[----:B------:R-:W-:-:S02]  /*179b0*/  IMAD.MOV.U32 R27, RZ, RZ, R209 ;  /* 0x000000ffff1b7224 */ /* 0x000fc400078e00d1 */
[----:B------:R-:W-:Y:S01]  /*179c0*/  IMAD.MOV.U32 R26, RZ, RZ, R210 ;  /* 0x000000ffff1a7224 */ /* 0x000fe200078e00d2 */
[----:B------:R-:W-:Y:S01]  /*179d0*/  MOV R71, R218 ;  /* 0x000000da00477202 */ /* 0x000fe20000000f00 */
[----:B------:R-:W-:Y:S01]  /*179e0*/  HMMA.16816.F32.BF16 R208, R8, R22, R64 ;  /* 0x0000001608d0723c */ /* 0x000fe20000041840 */
[----:B------:R2:W-:Y:S01]  /*179f0*/  MUFU.EX2 R22, R3 ;  /* 0x0000000300167308 */ /* 0x0005e20000000800 */
[----:B------:R-:W-:Y:S02]  /*17a00*/  IMAD.MOV.U32 R70, RZ, RZ, R217 ;  /* 0x000000ffff467224 */ /* 0x000fe400078e00d9 */
[----:B------:R-:W-:Y:S01]  /*17a10*/  IMAD.MOV.U32 R128, RZ, RZ, R219 ;  /* 0x000000ffff807224 */ /* 0x000fe200078e00db */
[----:B------:R-:W-:Y:S01]  /*17a20*/  MOV R130, R179 ;  /* 0x000000b300827202 */ /* 0x000fe20000000f00 */
[----:B------:R-:W-:Y:S02]  /*17a30*/  IMAD.MOV.U32 R131, RZ, RZ, R176 ;  /* 0x000000ffff837224 */ /* 0x000fe400078e00b0 */
[----:B------:R-:W-:-:S02]  /*17a40*/  IMAD.MOV.U32 R69, RZ, RZ, R7 ;  /* 0x000000ffff457224 */ /* 0x000fc400078e0007 */
[----:B------:R-:W-:Y:S01]  /*17a50*/  IMAD.MOV.U32 R246, RZ, RZ, R97 ;  /* 0x000000fffff67224 */ /* 0x000fe200078e0061 */
[----:B------:R-:W-:Y:S01]  /*17a60*/  USHF.R.S32.HI UR4, URZ, 0x1f, UR18 ;  /* 0x0000001f3f047899 */ /* 0x000fe20008011412 */
[----:B------:R1:W5:Y:S01]  /*17a70*/  LDL.LU R239, [R1+0x8c] ;  /* 0x00008c0001ef7983 */ /* 0x0003620000300800 */
[----:B--2---:R-:W-:Y:S01]  /*17a80*/  FFMA.FTZ R3, R245, c[0x0][0x2d0], -R2 ;  /* 0x0000b400f5037a23 */ /* 0x004fe20000010802 */
[C---:B------:R-:W-:Y:S08]  /*17a90*/  HMMA.16816.F32.BF16 R216, R8.reuse, R20, R124 ;  /* 0x0000001408d8723c */ /* 0x040ff0000004187c */
[----:B------:R-:W-:Y:S01]  /*17aa0*/  HMMA.16816.F32.BF16 R64, R8, R16, R120 ;  /* 0x000000100840723c */ /* 0x000fe20000041878 */
[----:B------:R2:W-:Y:S01]  /*17ab0*/  MUFU.EX2 R24, R3 ;  /* 0x0000000300187308 */ /* 0x0005e20000000800 */
[----:B------:R-:W-:Y:S01]  /*17ac0*/  MOV R7, R119 ;  /* 0x0000007700077202 */ /* 0x000fe20000000f00 */
[----:B------:R-:W-:-:S02]  /*17ad0*/  IMAD.MOV.U32 R179, RZ, RZ, R116 ;  /* 0x000000ffffb37224 */ /* 0x000fc400078e0074 */
[----:B------:R-:W-:Y:S01]  /*17ae0*/  IMAD.MOV.U32 R176, RZ, RZ, R117 ;  /* 0x000000ffffb07224 */ /* 0x000fe200078e0075 */
[----:B------:R-:W-:Y:S01]  /*17af0*/  ULEA.HI UR4, UR4, UR18, URZ, 0x6 ;  /* 0x0000001204047291 */ /* 0x000fe2000f8f303f */
[----:B------:R1:W5:Y:S01]  /*17b00*/  LDL.LU R238, [R1+0x88] ;  /* 0x0000880001ee7983 */ /* 0x0003620000300800 */
[--C-:B--2---:R-:W-:Y:S01]  /*17b10*/  FFMA.FTZ R3, R215, c[0x0][0x2d0], -R2.reuse ;  /* 0x0000b400d7037a23 */ /* 0x104fe20000010802 */
[----:B------:R-:W-:Y:S01]  /*17b20*/  HMMA.16816.F32.BF16 R116, R8, R28, R144 ;  /* 0x0000001c0874723c */ /* 0x000fe20000041890 */
[----:B------:R-:W-:Y:S01]  /*17b30*/  FFMA.FTZ R2, R214, c[0x0][0x2d0], -R2 ;  /* 0x0000b400d6027a23 */ /* 0x000fe20000010802 */
[----:B------:R-:W-:Y:S03]  /*17b40*/  LDSM.16.MT88.4 R144, [R226+0x1900] ;  /* 0x00190000e290783b */ /* 0x000fe60000004200 */
[----:B------:R2:W-:Y:S01]  /*17b50*/  MUFU.EX2 R23, R2 ;  /* 0x0000000200177308 */ /* 0x0005e20000000800 */
[----:B------:R-:W-:Y:S01]  /*17b60*/  MOV R120, R114 ;  /* 0x0000007200787202 */ /* 0x000fe20000000f00 */
[----:B------:R-:W-:-:S02]  /*17b70*/  IMAD.MOV.U32 R121, RZ, RZ, R113 ;  /* 0x000000ffff797224 */ /* 0x000fc400078e0071 */
[----:B------:R-:W-:Y:S01]  /*17b80*/  IMAD.MOV.U32 R122, RZ, RZ, R112 ;  /* 0x000000ffff7a7224 */ /* 0x000fe200078e0070 */
[----:B------:R-:W-:Y:S01]  /*17b90*/  MOV R123, R99 ;  /* 0x00000063007b7202 */ /* 0x000fe20000000f00 */
[----:B------:R-:W-:Y:S01]  /*17ba0*/  USHF.R.S32.HI UR4, URZ, 0x6, UR4 ;  /* 0x000000063f047899 */ /* 0x000fe20008011404 */
[----:B------:R1:W5:Y:S01]  /*17bb0*/  LDL.LU R237, [R1+0x84] ;  /* 0x0000840001ed7983 */ /* 0x0003620000300800 */
[----:B------:R3:W-:Y:S01]  /*17bc0*/  MUFU.EX2 R25, R3 ;  /* 0x0000000300197308 */ /* 0x0007e20000000800 */
[----:B------:R-:W-:Y:S02]  /*17bd0*/  IMAD.MOV.U32 R28, RZ, RZ, R98 ;  /* 0x000000ffff1c7224 */ /* 0x000fe400078e0062 */
[----:B------:R-:W-:Y:S01]  /*17be0*/  IMAD.MOV.U32 R29, RZ, RZ, R96 ;  /* 0x000000ffff1d7224 */ /* 0x000fe200078e0060 */
[----:B------:R1:W5:Y:S01]  /*17bf0*/  LDL.LU R236, [R1+0x80] ;  /* 0x0000800001ec7983 */ /* 0x0003620000300800 */
[----:B--2---:R-:W-:-:S03]  /*17c00*/  FFMA.FTZ R2, R207, c[0x0][0x2d0], -R0 ;  /* 0x0000b400cf027a23 */ /* 0x004fc60000010800 */
[----:B------:R-:W-:Y:S01]  /*17c10*/  LDSM.16.MT88.4 R96, [R226+0x3900] ;  /* 0x00390000e260783b */ /* 0x000fe20000004200 */
[----:B------:R2:W-:Y:S03]  /*17c20*/  MUFU.EX2 R18, R2 ;  /* 0x0000000200127308 */ /* 0x0005e60000000800 */
[----:B------:R1:W5:Y:S01]  /*17c30*/  LDL.LU R235, [R1+0x7c] ;  /* 0x00007c0001eb7983 */ /* 0x0003620000300800 */
[----:B---3--:R-:W-:-:S03]  /*17c40*/  FADD.FTZ R3, R108, R84 ;  /* 0x000000546c037221 */ /* 0x008fc60000010000 */
[----:B------:R1:W5:Y:S01]  /*17c50*/  LDL.LU R234, [R1+0x78] ;  /* 0x0000780001ea7983 */ /* 0x0003620000300800 */
[----:B------:R-:W-:-:S03]  /*17c60*/  UIADD3 UR21, UR12, -0x2, URZ ;  /* 0xfffffffe0c157890 */ /* 0x000fc6000fffe03f */
[----:B------:R1:W5:Y:S04]  /*17c70*/  LDL.LU R233, [R1+0x74] ;  /* 0x0000740001e97983 */ /* 0x0003680000300800 */
[----:B------:R1:W5:Y:S01]  /*17c80*/  LDL.LU R232, [R1+0x70] ;  /* 0x0000700001e87983 */ /* 0x0003620000300800 */
[----:B--2---:R-:W-:-:S03]  /*17c90*/  FFMA.FTZ R2, R206, c[0x0][0x2d0], -R0 ;  /* 0x0000b400ce027a23 */ /* 0x004fc60000010800 */
[----:B------:R1:W5:Y:S01]  /*17ca0*/  LDL.LU R231, [R1+0x6c] ;  /* 0x00006c0001e77983 */ /* 0x0003620000300800 */
[----:B------:R2:W-:Y:S03]  /*17cb0*/  MUFU.EX2 R19, R2 ;  /* 0x0000000200137308 */ /* 0x0005e60000000800 */
[----:B------:R1:W5:Y:S04]  /*17cc0*/  LDL.LU R230, [R1+0x68] ;  /* 0x0000680001e67983 */ /* 0x0003680000300800 */
[----:B------:R1:W5:Y:S04]  /*17cd0*/  LDL.LU R229, [R1+0x64] ;  /* 0x0000640001e57983 */ /* 0x0003680000300800 */
[----:B------:R1:W5:Y:S01]  /*17ce0*/  LDL.LU R224, [R1+0x60] ;  /* 0x0000600001e07983 */ /* 0x0003620000300800 */
[----:B--2---:R-:W-:-:S02]  /*17cf0*/  FFMA.FTZ R2, R205, c[0x0][0x2d0], -R0 ;  /* 0x0000b400cd027a23 */ /* 0x004fc40000010800 */
[----:B------:R-:W-:Y:S02]  /*17d00*/  FFMA.FTZ R0, R204, c[0x0][0x2d0], -R0 ;  /* 0x0000b400cc007a23 */ /* 0x000fe40000010800 */
[----:B------:R-:W2:Y:S01]  /*17d10*/  LDSM.16.MT88.4 R204, [R225+0x1900] ;  /* 0x00190000e1cc783b */ /* 0x000ea20000004200 */
[----:B------:R-:W-:Y:S08]  /*17d20*/  MUFU.EX2 R21, R2 ;  /* 0x0000000200157308 */ /* 0x000ff00000000800 */
[----:B------:R3:W-:Y:S02]  /*17d30*/  MUFU.EX2 R20, R0 ;  /* 0x0000000000147308 */ /* 0x0007e40000000800 */
[----:B---3--:R-:W-:Y:S01]  /*17d40*/  FFMA.FTZ R0, R70, c[0x0][0x2d0], -R13 ;  /* 0x0000b40046007a23 */ /* 0x008fe2000001080d */
[----:B------:R-:W-:Y:S01]  /*17d50*/  MOV R70, R71 ;  /* 0x0000004700467202 */ /* 0x000fe20000000f00 */
[----:B------:R-:W-:-:S02]  /*17d60*/  IMAD.MOV.U32 R71, RZ, RZ, R128 ;  /* 0x000000ffff477224 */ /* 0x000fc400078e0080 */
[----:B------:R-:W-:Y:S01]  /*17d70*/  IMAD.MOV.U32 R128, RZ, RZ, R129 ;  /* 0x000000ffff807224 */ /* 0x000fe200078e0081 */
[----:B------:R-:W-:Y:S01]  /*17d80*/  MOV R129, R130 ;  /* 0x0000008200817202 */ /* 0x000fe20000000f00 */
[----:B------:R-:W-:Y:S02]  /*17d90*/  IMAD.MOV.U32 R130, RZ, RZ, R131 ;  /* 0x000000ffff827224 */ /* 0x000fe400078e0083 */
[----:B------:R-:W-:Y:S01]  /*17da0*/  IMAD.MOV.U32 R131, RZ, RZ, R4 ;  /* 0x000000ffff837224 */ /* 0x000fe200078e0004 */
[----:B------:R-:W-:Y:S01]  /*17db0*/  MOV R4, R5 ;  /* 0x0000000500047202 */ /* 0x000fe20000000f00 */
[----:B------:R-:W-:Y:S02]  /*17dc0*/  IMAD.MOV.U32 R5, RZ, RZ, R163 ;  /* 0x000000ffff057224 */ /* 0x000fe400078e00a3 */
[----:B------:R-:W-:Y:S01]  /*17dd0*/  IMAD.MOV.U32 R163, RZ, RZ, R160 ;  /* 0x000000ffffa37224 */ /* 0x000fe200078e00a0 */
[----:B------:R-:W-:Y:S01]  /*17de0*/  MOV R160, R161 ;  /* 0x000000a100a07202 */ /* 0x000fe20000000f00 */
[----:B------:R-:W-:-:S02]  /*17df0*/  IMAD.MOV.U32 R161, RZ, RZ, R15 ;  /* 0x000000ffffa17224 */ /* 0x000fc400078e000f */
[----:B------:R3:W-:Y:S02]  /*17e00*/  MUFU.EX2 R15, R0 ;  /* 0x00000000000f7308 */ /* 0x0007e40000000800 */
[----:B---3--:R-:W-:-:S06]  /*17e10*/  FFMA.FTZ R0, R26, c[0x0][0x2d0], -R13 ;  /* 0x0000b4001a007a23 */ /* 0x008fcc000001080d */
[----:B------:R3:W4:Y:S02]  /*17e20*/  MUFU.EX2 R16, R0 ;  /* 0x0000000000107308 */ /* 0x0007240000000800 */
[----:B---3--:R-:W-:Y:S01]  /*17e30*/  FFMA.FTZ R0, R27, c[0x0][0x2d0], -R13 ;  /* 0x0000b4001b007a23 */ /* 0x008fe2000001080d */
[----:B----4-:R-:W-:-:S05]  /*17e40*/  F2FP.BF16.PACK_AB R124, R16, R15 ;  /* 0x0000000f107c723e */ /* 0x010fca00000010ff */
[----:B------:R3:W-:Y:S02]  /*17e50*/  MUFU.EX2 R17, R0 ;  /* 0x0000000000117308 */ /* 0x0007e40000000800 */
[----:B---3--:R-:W-:Y:S02]  /*17e60*/  FFMA.FTZ R0, R70, c[0x0][0x2d0], -R13 ;  /* 0x0000b40046007a23 */ /* 0x008fe4000001080d */
[----:B------:R-:W-:Y:S01]  /*17e70*/  IMAD.MOV.U32 R70, RZ, RZ, R71 ;  /* 0x000000ffff467224 */ /* 0x000fe200078e0047 */
[----:B------:R-:W-:Y:S01]  /*17e80*/  MOV R71, R128 ;  /* 0x0000008000477202 */ /* 0x000fe20000000f00 */
[----:B------:R-:W-:Y:S02]  /*17e90*/  IMAD.MOV.U32 R128, RZ, RZ, R129 ;  /* 0x000000ffff807224 */ /* 0x000fe400078e0081 */
        /* <DEDUP_REMOVED lines=9> */
[----:B------:R-:W-:Y:S01]  /*17f30*/  FFMA.FTZ R2, R70, c[0x0][0x2d0], -R12 ;  /* 0x0000b40046027a23 */ /* 0x000fe2000001080c */
[----:B------:R3:W4:Y:S01]  /*17f40*/  MUFU.EX2 R14, R0 ;  /* 0x00000000000e7308 */ /* 0x0007220000000800 */
[----:B------:R-:W-:Y:S01]  /*17f50*/  IMAD.MOV.U32 R127, RZ, RZ, R128 ;  /* 0x000000ffff7f7224 */ /* 0x000fe200078e0080 */
[----:B------:R-:W-:Y:S01]  /*17f60*/  F2FP.BF16.PACK_AB R128, R24, R22 ;  /* 0x000000161880723e */ /* 0x000fe200000010ff */
[----:B------:R-:W-:Y:S01]  /*17f70*/  IMAD.MOV.U32 R26, RZ, RZ, R130 ;  /* 0x000000ffff1a7224 */ /* 0x000fe200078e0082 */
[----:B------:R-:W-:Y:S01]  /*17f80*/  F2FP.BF16.PACK_AB R129, R19, R18 ;  /* 0x000000121381723e */ /* 0x000fe200000010ff */
[----:B------:R-:W-:Y:S01]  /*17f90*/  FADD.FTZ R8, R127, R126 ;  /* 0x0000007e7f087221 */ /* 0x000fe20000010000 */
[----:B------:R-:W-:Y:S01]  /*17fa0*/  F2FP.BF16.PACK_AB R130, R23, R25 ;  /* 0x000000191782723e */ /* 0x000fe200000010ff */
[----:B------:R-:W-:Y:S01]  /*17fb0*/  IMAD.MOV.U32 R27, RZ, RZ, R71 ;  /* 0x000000ffff1b7224 */ /* 0x000fe200078e0047 */
[----:B------:R-:W-:Y:S01]  /*17fc0*/  MOV R71, R161 ;  /* 0x000000a100477202 */ /* 0x000fe20000000f00 */
[----:B------:R-:W-:-:S02]  /*17fd0*/  IMAD.MOV.U32 R70, RZ, RZ, R162 ;  /* 0x000000ffff467224 */ /* 0x000fc400078e00a2 */
[----:B------:R-:W-:Y:S01]  /*17fe0*/  FADD.FTZ R9, R27, R26 ;  /* 0x0000001a1b097221 */ /* 0x000fe20000010000 */
[----:B------:R-:W-:Y:S01]  /*17ff0*/  MOV R26, R177 ;  /* 0x000000b1001a7202 */ /* 0x000fe20000000f00 */
[----:B------:R-:W-:Y:S02]  /*18000*/  IMAD.MOV.U32 R27, RZ, RZ, R178 ;  /* 0x000000ffff1b7224 */ /* 0x000fe400078e00b2 */
[--C-:B---3--:R-:W-:Y:S01]  /*18010*/  FFMA.FTZ R0, R68, c[0x0][0x2d0], -R12.reuse ;  /* 0x0000b40044007a23 */ /* 0x108fe2000001080c */
[----:B----4-:R-:W-:Y:S01]  /*18020*/  F2FP.BF16.PACK_AB R126, R14, R17 ;  /* 0x000000110e7e723e */ /* 0x010fe200000010ff */
[----:B------:R-:W-:Y:S01]  /*18030*/  IMAD.MOV.U32 R68, RZ, RZ, R131 ;  /* 0x000000ffff447224 */ /* 0x000fe200078e0083 */
[----:B------:R-:W-:Y:S01]  /*18040*/  F2FP.BF16.PACK_AB R131, R20, R21 ;  /* 0x000000151483723e */ /* 0x000fe200000010ff */
[----:B------:R3:W-:Y:S06]  /*18050*/  MUFU.EX2 R10, R0 ;  /* 0x00000000000a7308 */ /* 0x0007ec0000000800 */
[C---:B--2---:R-:W-:Y:S08]  /*18060*/  HMMA.16816.F32.BF16 R192, R128.reuse, R204, R192 ;  /* 0x000000cc80c0723c */ /* 0x044ff000000418c0 */
[----:B------:R-:W-:Y:S01]  /*18070*/  HMMA.16816.F32.BF16 R132, R128, R144, R132 ;  /* 0x000000908084723c */ /* 0x000fe20000041884 */
[----:B---3--:R-:W-:Y:S01]  /*18080*/  FFMA.FTZ R0, R69, c[0x0][0x2d0], -R12 ;  /* 0x0000b40045007a23 */ /* 0x008fe2000001080c */
[----:B------:R-:W-:Y:S01]  /*18090*/  MOV R69, R4 ;  /* 0x0000000400457202 */ /* 0x000fe20000000f00 */
[----:B------:R-:W-:-:S02]  /*180a0*/  IMAD.MOV.U32 R4, RZ, RZ, R160 ;  /* 0x000000ffff047224 */ /* 0x000fc400078e00a0 */
[----:B------:R2:W3:Y:S02]  /*180b0*/  MUFU.EX2 R11, R0 ;  /* 0x00000000000b7308 */ /* 0x0004e40000000800 */
[----:B--2---:R-:W-:Y:S01]  /*180c0*/  FFMA.FTZ R0, R5, c[0x0][0x2d0], -R12 ;  /* 0x0000b40005007a23 */ /* 0x004fe2000001080c */
[----:B---3--:R-:W-:-:S05]  /*180d0*/  F2FP.BF16.PACK_AB R125, R11, R10 ;  /* 0x0000000a0b7d723e */ /* 0x008fca00000010ff */
[----:B------:R2:W-:Y:S01]  /*180e0*/  MUFU.EX2 R12, R2 ;  /* 0x00000002000c7308 */ /* 0x0005e20000000800 */
[----:B------:R-:W-:Y:S02]  /*180f0*/  IMAD.MOV.U32 R5, RZ, RZ, R163 ;  /* 0x000000ffff057224 */ /* 0x000fe400078e00a3 */
[----:B------:R-:W3:Y:S05]  /*18100*/  LDSM.16.MT88.4 R160, [R228+0x1900] ;  /* 0x00190000e4a0783b */ /* 0x000eea0000004200 */
[----:B------:R-:W4:Y:S01]  /*18110*/  MUFU.EX2 R13, R0 ;  /* 0x00000000000d7308 */ /* 0x000f220000000800 */
[----:B--2---:R-:W-:Y:S01]  /*18120*/  FADD.FTZ R2, R213, R212 ;  /* 0x000000d4d5027221 */ /* 0x004fe20000010000 */
[----:B------:R-:W-:Y:S01]  /*18130*/  MOV R213, R69 ;  /* 0x0000004500d57202 */ /* 0x000fe20000000f00 */
[----:B------:R-:W-:Y:S01]  /*18140*/  IMAD.MOV.U32 R212, RZ, RZ, R68 ;  /* 0x000000ffffd47224 */ /* 0x000fe200078e0044 */
[----:B------:R-:W-:Y:S01]  /*18150*/  MOV R69, R80 ;  /* 0x0000005000457202 */ /* 0x000fe20000000f00 */
[----:B------:R-:W-:-:S02]  /*18160*/  IMAD.MOV.U32 R68, RZ, RZ, R115 ;  /* 0x000000ffff447224 */ /* 0x000fc400078e0073 */
[----:B------:R-:W-:Y:S01]  /*18170*/  LDSM.16.MT88.4 R112, [R228+0x3900] ;  /* 0x00390000e470783b */ /* 0x000fe20000004200 */
[----:B----4-:R-:W-:Y:S01]  /*18180*/  F2FP.BF16.PACK_AB R127, R13, R12 ;  /* 0x0000000c0d7f723e */ /* 0x010fe200000010ff */
[----:B------:R-:W-:Y:S02]  /*18190*/  IMAD.MOV.U32 R0, RZ, RZ, R111 ;  /* 0x000000ffff007224 */ /* 0x000fe400078e006f */
[----:B------:R-:W-:Y:S02]  /*181a0*/  IMAD.MOV.U32 R214, RZ, RZ, R69 ;  /* 0x000000ffffd67224 */ /* 0x000fe400078e0045 */
[----:B------:R-:W-:Y:S02]  /*181b0*/  FADD.FTZ R0, R0, R2 ;  /* 0x0000000200007221 */ /* 0x000fe40000010000 */
[C---:B------:R-:W-:Y:S08]  /*181c0*/  HMMA.16816.F32.BF16 R196, R124.reuse, R204, R196 ;  /* 0x000000cc7cc4723c */ /* 0x040ff000000418c4 */
[-C--:B------:R-:W-:Y:S08]  /*181d0*/  HMMA.16816.F32.BF16 R200, R124, R206.reuse, R200 ;  /* 0x000000ce7cc8723c */ /* 0x080ff000000418c8 */
[----:B------:R-:W-:Y:S07]  /*181e0*/  HMMA.16816.F32.BF16 R204, R128, R206, R40 ;  /* 0x000000ce80cc723c */ /* 0x000fee0000041828 */
[----:B------:R-:W-:Y:S01]  /*181f0*/  IMAD.MOV.U32 R43, RZ, RZ, R70 ;  /* 0x000000ffff2b7224 */ /* 0x000fe200078e0046 */
[----:B------:R-:W-:Y:S01]  /*18200*/  HMMA.16816.F32.BF16 R136, R124, R144, R136 ;  /* 0x000000907c88723c */ /* 0x000fe20000041888 */
[----:B------:R-:W-:Y:S01]  /*18210*/  MOV R41, R4 ;  /* 0x0000000400297202 */ /* 0x000fe20000000f00 */
[----:B------:R-:W-:-:S02]  /*18220*/  IMAD.MOV.U32 R40, RZ, RZ, R5 ;  /* 0x000000ffff287224 */ /* 0x000fc400078e0005 */
[----:B------:R-:W-:Y:S02]  /*18230*/  IMAD.MOV.U32 R70, RZ, RZ, R81 ;  /* 0x000000ffff467224 */ /* 0x000fe400078e0051 */
[----:B------:R-:W2:Y:S01]  /*18240*/  LDSM.16.MT88.4 R80, [R225+0x3900] ;  /* 0x00390000e150783b */ /* 0x000ea20000004200 */
[----:B------:R-:W-:Y:S01]  /*18250*/  IMAD.MOV.U32 R42, RZ, RZ, R71 ;  /* 0x000000ffff2a7224 */ /* 0x000fe200078e0047 */
[----:B------:R-:W-:Y:S01]  /*18260*/  HMMA.16816.F32.BF16 R140, R124, R146, R140 ;  /* 0x000000927c8c723c */ /* 0x000fe2000004188c */
[----:B------:R-:W-:Y:S01]  /*18270*/  IMAD.MOV.U32 R71, RZ, RZ, R86 ;  /* 0x000000ffff477224 */ /* 0x000fe200078e0056 */
[----:B------:R-:W-:Y:S02]  /*18280*/  MOV R86, R110 ;  /* 0x0000006e00567202 */ /* 0x000fe40000000f00 */
[----:B------:R-:W-:Y:S01]  /*18290*/  MOV R215, R70 ;  /* 0x0000004600d77202 */ /* 0x000fe20000000f00 */
[----:B------:R-:W-:-:S03]  /*182a0*/  IMAD.MOV.U32 R245, RZ, RZ, R71 ;  /* 0x000000fffff57224 */ /* 0x000fc600078e0047 */
[C---:B------:R-:W-:Y:S07]  /*182b0*/  HMMA.16816.F32.BF16 R144, R128.reuse, R146, R36 ;  /* 0x000000928090723c */ /* 0x040fee0000041824 */
[----:B------:R-:W-:Y:S01]  /*182c0*/  IMAD.MOV.U32 R39, RZ, RZ, R6 ;  /* 0x000000ffff277224 */ /* 0x000fe200078e0006 */
[----:B------:R-:W-:Y:S01]  /*182d0*/  MOV R38, R7 ;  /* 0x0000000700267202 */ /* 0x000fe20000000f00 */
[----:B------:R-:W-:Y:S01]  /*182e0*/  IMAD.MOV.U32 R37, RZ, RZ, R179 ;  /* 0x000000ffff257224 */ /* 0x000fe200078e00b3 */
[----:B------:R-:W-:Y:S01]  /*182f0*/  LDSM.16.MT88.4 R4, [R227+0x3900] ;  /* 0x00390000e304783b */ /* 0x000fe20000004200 */
[----:B------:R-:W-:Y:S01]  /*18300*/  IMAD.MOV.U32 R36, RZ, RZ, R176 ;  /* 0x000000ffff247224 */ /* 0x000fe200078e00b0 */
[----:B---3--:R-:W-:Y:S01]  /*18310*/  HMMA.16816.F32.BF16 R148, R128, R160, R148 ;  /* 0x000000a08094723c */ /* 0x008fe20000041894 */
[----:B------:R-:W-:Y:S01]  /*18320*/  FADD.FTZ R9, R37, R9 ;  /* 0x0000000925097221 */ /* 0x000fe20000010000 */
[----:B------:R-:W3:Y:S01]  /*18330*/  LDSM.16.MT88.4 R176, [R227+0x1900] ;  /* 0x00190000e3b0783b */ /* 0x000ee20000004200 */
[----:B------:R-:W-:-:S02]  /*18340*/  FADD.FTZ R2, R36, R8 ;  /* 0x0000000824027221 */ /* 0x000fc40000010000 */
[----:B------:R-:W-:Y:S02]  /*18350*/  FADD.FTZ R8, R38, R0 ;  /* 0x0000000026087221 */ /* 0x000fe40000010000 */
[----:B------:R-:W-:Y:S01]  /*18360*/  FADD.FTZ R0, R41, R9 ;  /* 0x0000000929007221 */ /* 0x000fe20000010000 */
[----:B------:R-:W-:Y:S01]  /*18370*/  HMMA.16816.F32.BF16 R152, R124, R160, R152 ;  /* 0x000000a07c98723c */ /* 0x000fe20000041898 */
[----:B------:R-:W-:Y:S02]  /*18380*/  FADD.FTZ R8, R42, R8 ;  /* 0x000000082a087221 */ /* 0x000fe40000010000 */
[----:B------:R-:W-:-:S05]  /*18390*/  FADD.FTZ R2, R40, R2 ;  /* 0x0000000228027221 */ /* 0x000fca0000010000 */
[-C--:B------:R-:W-:Y:S08]  /*183a0*/  HMMA.16816.F32.BF16 R156, R124, R162.reuse, R156 ;  /* 0x000000a27c9c723c */ /* 0x080ff0000004189c */
[----:B------:R-:W-:Y:S07]  /*183b0*/  HMMA.16816.F32.BF16 R160, R128, R162, R32 ;  /* 0x000000a280a0723c */ /* 0x000fee0000041820 */
[----:B------:R-:W-:Y:S01]  /*183c0*/  IMAD.MOV.U32 R35, RZ, RZ, R109 ;  /* 0x000000ffff237224 */ /* 0x000fe200078e006d */
[----:B--2---:R-:W-:Y:S03]  /*183d0*/  HMMA.16816.F32.BF16 R72, R124, R80, R72 ;  /* 0x000000507c48723c */ /* 0x004fe60000041848 */
[----:B------:R-:W-:-:S04]  /*183e0*/  FADD.FTZ R3, R35, R3 ;  /* 0x0000000323037221 */ /* 0x000fc80000010000 */
[----:B------:R-:W-:Y:S01]  /*183f0*/  FADD.FTZ R3, R39, R3 ;  /* 0x0000000327037221 */ /* 0x000fe20000010000 */
[C---:B------:R-:W-:Y:S07]  /*18400*/  HMMA.16816.F32.BF16 R108, R124.reuse, R114, R100 ;  /* 0x000000727c6c723c */ /* 0x040fee0000041864 */
[----:B------:R-:W-:Y:S01]  /*18410*/  MOV R100, R120 ;  /* 0x0000007800647202 */ /* 0x000fe20000000f00 */
[----:B------:R-:W-:Y:S01]  /*18420*/  IMAD.MOV.U32 R101, RZ, RZ, R121 ;  /* 0x000000ffff657224 */ /* 0x000fe200078e0079 */
[----:B------:R-:W-:Y:S01]  /*18430*/  MOV R103, R123 ;  /* 0x0000007b00677202 */ /* 0x000fe20000000f00 */
[----:B------:R-:W-:Y:S01]  /*18440*/  IMAD.MOV.U32 R102, RZ, RZ, R122 ;  /* 0x000000ffff667224 */ /* 0x000fe200078e007a */
[C---:B---3--:R-:W-:Y:S08]  /*18450*/  HMMA.16816.F32.BF16 R168, R124.reuse, R176, R168 ;  /* 0x000000b07ca8723c */ /* 0x048ff000000418a8 */
[C---:B------:R-:W-:Y:S08]  /*18460*/  HMMA.16816.F32.BF16 R172, R124.reuse, R178, R172 ;  /* 0x000000b27cac723c */ /* 0x040ff000000418ac */
[C---:B------:R-:W-:Y:S08]  /*18470*/  HMMA.16816.F32.BF16 R76, R124.reuse, R82, R76 ;  /* 0x000000527c4c723c */ /* 0x040ff0000004184c */
[C---:B------:R-:W-:Y:S08]  /*18480*/  HMMA.16816.F32.BF16 R88, R124.reuse, R96, R88 ;  /* 0x000000607c58723c */ /* 0x040ff00000041858 */
[C---:B------:R-:W-:Y:S08]  /*18490*/  HMMA.16816.F32.BF16 R92, R124.reuse, R98, R92 ;  /* 0x000000627c5c723c */ /* 0x040ff0000004185c */
[C---:B------:R-:W-:Y:S08]  /*184a0*/  HMMA.16816.F32.BF16 R104, R124.reuse, R112, R104 ;  /* 0x000000707c68723c */ /* 0x040ff00000041868 */
[C---:B------:R-:W-:Y:S08]  /*184b0*/  HMMA.16816.F32.BF16 R120, R124.reuse, R4, R188 ;  /* 0x000000047c78723c */ /* 0x040ff000000418bc */
[----:B------:R-:W-:Y:S08]  /*184c0*/  HMMA.16816.F32.BF16 R124, R124, R6, R164 ;  /* 0x000000067c7c723c */ /* 0x000ff000000418a4 */
[C---:B------:R-:W-:Y:S07]  /*184d0*/  HMMA.16816.F32.BF16 R164, R128.reuse, R176, R28 ;  /* 0x000000b080a4723c */ /* 0x040fee000004181c */
[----:B------:R-:W-:Y:S01]  /*184e0*/  IMAD.MOV.U32 R30, RZ, RZ, R246 ;  /* 0x000000ffff1e7224 */ /* 0x000fe200078e00f6 */
[----:B------:R-:W-:Y:S01]  /*184f0*/  HMMA.16816.F32.BF16 R116, R128, R4, R116 ;  /* 0x000000048074723c */ /* 0x000fe20000041874 */
[----:B------:R-:W-:Y:S01]  /*18500*/  IMAD.MOV.U32 R29, RZ, RZ, R68 ;  /* 0x000000ffff1d7224 */ /* 0x000fe200078e0044 */
[----:B------:R-:W-:Y:S01]  /*18510*/  MOV R28, R27 ;  /* 0x0000001b001c7202 */ /* 0x000fe20000000f00 */
[----:B------:R-:W-:Y:S01]  /*18520*/  IMAD.MOV.U32 R31, RZ, RZ, R26 ;  /* 0x000000ffff1f7224 */ /* 0x000fe200078e001a */
[----:B------:R-:W-:Y:S01]  /*18530*/  MOV R27, R86 ;  /* 0x00000056001b7202 */ /* 0x000fe20000000f00 */
[----:B------:R-:W-:-:S02]  /*18540*/  IMAD.MOV.U32 R246, RZ, RZ, R85 ;  /* 0x000000fffff67224 */ /* 0x000fc400078e0055 */
[----:B------:R-:W-:Y:S01]  /*18550*/  FADD.FTZ R4, R212, R0 ;  /* 0x00000000d4047221 */ /* 0x000fe20000010000 */
[C---:B------:R-:W-:Y:S01]  /*18560*/  HMMA.16816.F32.BF16 R176, R128.reuse, R178, R100 ;  /* 0x000000b280b0723c */ /* 0x040fe20000041864 */
[----:B------:R-:W-:Y:S02]  /*18570*/  FADD.FTZ R0, R30, R8 ;  /* 0x000000081e007221 */ /* 0x000fe40000010000 */
[----:B------:R-:W-:Y:S02]  /*18580*/  FADD.FTZ R5, R43, R3 ;  /* 0x000000032b057221 */ /* 0x000fe40000010000 */
[----:B------:R-:W-:Y:S02]  /*18590*/  FADD.FTZ R3, R213, R2 ;  /* 0x00000002d5037221 */ /* 0x000fe40000010000 */
[----:B------:R-:W-:Y:S01]  /*185a0*/  FADD.FTZ R0, R29, R0 ;  /* 0x000000001d007221 */ /* 0x000fe20000010000 */
[----:B------:R-:W-:Y:S01]  /*185b0*/  HMMA.16816.F32.BF16 R68, R128, R80, R248 ;  /* 0x000000508044723c */ /* 0x000fe200000418f8 */
[----:B------:R-:W-:Y:S01]  /*185c0*/  FADD.FTZ R2, R247, R5 ;  /* 0x00000005f7027221 */ /* 0x000fe20000010000 */
[----:B------:R-:W-:Y:S01]  /*185d0*/  IMNMX R5, RZ, UR4, !PT ;  /* 0x00000004ff057c17 */ /* 0x000fe2000f800200 */
[----:B------:R-:W-:-:S02]  /*185e0*/  FADD.FTZ R4, R28, R4 ;  /* 0x000000041c047221 */ /* 0x000fc40000010000 */
[----:B------:R-:W-:Y:S01]  /*185f0*/  FADD.FTZ R3, R31, R3 ;  /* 0x000000031f037221 */ /* 0x000fe20000010000 */
[----:B------:R-:W-:Y:S01]  /*18600*/  ISETP.LE.AND P0, PT, R5, UR21, PT ;  /* 0x0000001505007c0c */ /* 0x000fe2000bf03270 */
[----:B------:R-:W-:Y:S01]  /*18610*/  FADD.FTZ R0, R246, R0 ;  /* 0x00000000f6007221 */ /* 0x000fe20000010000 */
[----:B------:R2:W-:Y:S01]  /*18620*/  STL [R1+0x24], R5 ;  /* 0x0000240501007387 */ /* 0x0005e20000100800 */
[----:B------:R-:W-:Y:S01]  /*18630*/  FADD.FTZ R2, R214, R2 ;  /* 0x00000002d6027221 */ /* 0x000fe20000010000 */
[----:B------:R-:W-:Y:S01]  /*18640*/  HMMA.16816.F32.BF16 R100, R128, R112, R64 ;  /* 0x000000708064723c */ /* 0x000fe20000041840 */
[----:B------:R-:W-:Y:S02]  /*18650*/  FADD.FTZ R4, R245, R4 ;  /* 0x00000004f5047221 */ /* 0x000fe40000010000 */
[----:B------:R-:W-:Y:S02]  /*18660*/  IMAD.MOV.U32 R26, RZ, RZ, R87 ;  /* 0x000000ffff1a7224 */ /* 0x000fe400078e0057 */
        /* <DEDUP_REMOVED lines=37> */
[----:B------:R3:W-:Y:S01]  /*188c0*/  STL [R1], R0 ;  /* 0x0000000001007387 */ /* 0x0007e20000100800 */
[----:B------:R-:W-:Y:S02]  /*188d0*/  FADD.FTZ R3, R17, R3 ;  /* 0x0000000311037221 */ /* 0x000fe40000010000 */
[----:B--2---:R-:W-:Y:S02]  /*188e0*/  FADD.FTZ R5, R20, R2 ;  /* 0x0000000214057221 */ /* 0x004fe40000010000 */
[----:B------:R-:W-:-:S03]  /*188f0*/  FADD.FTZ R2, R14, R3 ;  /* 0x000000030e027221 */ /* 0x000fc60000010000 */
[----:B------:R1:W-:Y:S01]  /*18900*/  STL [R1+0x4], R5 ;  /* 0x0000040501007387 */ /* 0x0003e20000100800 */
[----:B---3--:R-:W-:-:S05]  /*18910*/  FADD.FTZ R0, R13, R4 ;  /* 0x000000040d007221 */ /* 0x008fca0000010000 */
[----:B------:R1:W-:Y:S04]  /*18920*/  STL [R1+0x8], R0 ;  /* 0x0000080001007387 */ /* 0x0003e80000100800 */
[----:B------:R1:W-:Y:S01]  /*18930*/  STL [R1+0x1c], R2 ;  /* 0x00001c0201007387 */ /* 0x0003e20000100800 */
[----:B------:R-:W-:Y:S05]  /*18940*/  @!P0 BRA `(.L_x_1786) ;  /* 0x00004ec000008947 */ /* 0x000fea0003800000 */
[----:B------:R-:W2:Y:S04]  /*18950*/  LDL.64 R214, [R1+0x58] ;  /* 0x0000580001d67983 */ /* 0x000ea80000100a00 */
[----:B------:R-:W3:Y:S04]  /*18960*/  LDL.64 R30, [R1+0x48] ;  /* 0x00004800011e7983 */ /* 0x000ee80000100a00 */
[----:B------:R-:W4:Y:S01]  /*18970*/  LDL.64 R26, [R1+0x40] ;  /* 0x00004000011a7983 */ /* 0x000f220000100a00 */
[----:B------:R-:W-:Y:S01]  /*18980*/  MOV R181, R185 ;  /* 0x000000b900b57202 */ /* 0x000fe20000000f00 */
[----:B------:R-:W-:Y:S01]  /*18990*/  IMAD.MOV.U32 R180, RZ, RZ, R186 ;  /* 0x000000ffffb47224 */ /* 0x000fe200078e00ba */
[----:B------:R-:W-:Y:S01]  /*189a0*/  MOV R188, R182 ;  /* 0x000000b600bc7202 */ /* 0x000fe20000000f00 */
[----:B------:R-:W-:Y:S01]  /*189b0*/  IMAD.MOV.U32 R187, RZ, RZ, R184 ;  /* 0x000000ffffbb7224 */ /* 0x000fe200078e00b8 */
[----:B------:R-:W-:-:S02]  /*189c0*/  ULDC.64 UR8, c[0x0][0x1e0] ;  /* 0x0000780000087ab9 */ /* 0x000fc40000000a00 */
[----:B------:R-:W-:Y:S02]  /*189d0*/  UIADD3 UR11, UR6, 0x80, URZ ;  /* 0x00000080060b7890 */ /* 0x000fe4000fffe03f */
[----:B------:R-:W-:Y:S02]  /*189e0*/  UMOV UR22, UR21 ;  /* 0x0000001500167c82 */ /* 0x000fe40008000000 */
[----:B------:R-:W-:Y:S02]  /*189f0*/  UMOV UR12, 0xffffffc0 ;  /* 0xffffffc0000c7882 */ /* 0x000fe40000000000 */
[----:B------:R-:W-:Y:S01]  /*18a00*/  ULDC.64 UR4, c[0x0][0x208] ;  /* 0x0000820000047ab9 */ /* 0x000fe20000000a00 */
[----:B--2---:R-:W-:Y:S02]  /*18a10*/  IMAD.MOV.U32 R28, RZ, RZ, R214 ;  /* 0x000000ffff1c7224 */ /* 0x004fe400078e00d6 */
[----:B------:R-:W-:Y:S02]  /*18a20*/  IMAD.MOV.U32 R29, RZ, RZ, R215 ;  /* 0x000000ffff1d7224 */ /* 0x000fe400078e00d7 */
[----:B------:R-:W2:Y:S01]  /*18a30*/  LDL.64 R214, [R1+0x50] ;  /* 0x0000500001d67983 */ /* 0x000ea20000100a00 */
[----:B-1-3--:R-:W-:-:S02]  /*18a40*/  IADD3 R0, R30, 0x40, RZ ;  /* 0x000000401e007810 */ /* 0x00afc40007ffe0ff */
[----:B------:R-:W-:Y:S02]  /*18a50*/  IADD3 RZ, P0, R30, 0x40, RZ ;  /* 0x000000401eff7810 */ /* 0x000fe40007f1e0ff */
[----:B------:R-:W-:Y:S01]  /*18a60*/  IADD3 R3, P1, R28, 0x40, RZ ;  /* 0x000000401c037810 */ /* 0x000fe20007f3e0ff */
[----:B------:R4:W-:Y:S04]  /*18a70*/  STL [R1+0x34], R0 ;  /* 0x0000340001007387 */ /* 0x0009e80000100800 */
[----:B------:R1:W-:Y:S01]  /*18a80*/  STL [R1+0x30], R3 ;  /* 0x0000300301007387 */ /* 0x0003e20000100800 */
[----:B----4-:R-:W-:-:S05]  /*18a90*/  IMAD.X R0, RZ, RZ, R27, P0 ;  /* 0x000000ffff007224 */ /* 0x010fca00000e061b */
[----:B------:R1:W-:Y:S01]  /*18aa0*/  STL [R1+0x28], R0 ;  /* 0x0000280001007387 */ /* 0x0003e20000100800 */
[----:B------:R-:W-:Y:S01]  /*18ab0*/  USHF.L.U32 UR10, UR8, 0x5, URZ ;  /* 0x00000005080a7899 */ /* 0x000fe2000800063f */
[----:B--2---:R-:W-:-:S05]  /*18ac0*/  IADD3.X R2, RZ, R215, RZ, P1, !PT ;  /* 0x000000d7ff027210 */ /* 0x004fca0000ffe4ff */
[----:B------:R1:W-:Y:S04]  /*18ad0*/  STL [R1+0x2c], R2 ;  /* 0x00002c0201007387 */ /* 0x0003e80000100800 */
.L_x_1787:
[----:B-1----:R-:W2:Y:S01]  /*18ae0*/  LDL.64 R2, [R1+0x58] ;  /* 0x0000580001027983 */ /* 0x002ea20000100a00 */
[----:B------:R-:W-:Y:S04]  /*18af0*/  DEPBAR.LE SB0, 0x0 ;  /* 0x000080000000791a */ /* 0x000fe80000000000 */
[----:B------:R-:W-:Y:S01]  /*18b00*/  UISETP.GE.AND UP0, UPT, UR22, URZ, UPT ;  /* 0x0000003f1600728c */ /* 0x000fe2000bf06270 */
[----:B------:R-:W3:Y:S01]  /*18b10*/  LDL.64 R190, [R1+0x50] ;  /* 0x0000500001be7983 */ /* 0x000ee20000100a00 */
[----:B------:R-:W-:Y:S05]  /*18b20*/  UISETP.GE.AND UP1, UPT, UR22, 0x1, UPT ;  /* 0x000000011600788c */ /* 0x000fea000bf26270 */
[----:B------:R-:W-:Y:S01]  /*18b30*/  BAR.SYNC.DEFER_BLOCKING 0x0 ;  /* 0x0000000000007b1d */ /* 0x000fe20000010000 */
[----:B------:R-:W-:Y:S03]  /*18b40*/  PLOP3.LUT P0, PT, PT, PT, UP0, 0x80, 0x0 ;  /* 0x000000000000781c */ /* 0x000fe60003f0f008 */
[----:B------:R-:W-:Y:S02]  /*18b50*/  @UP0 USHF.R.S32.HI UR15, URZ, 0x1f, UR22 ;  /* 0x0000001f3f0f0899 */ /* 0x000fe40008011416 */
[----:B------:R-:W-:Y:S02]  /*18b60*/  @UP0 UIMAD.WIDE.U32 UR20, UR22, UR4, URZ ;  /* 0x00000004161402a5 */ /* 0x000fe4000f8e003f */
[----:B------:R-:W-:Y:S02]  /*18b70*/  @UP0 UIMAD UR15, UR15, UR4, URZ ;  /* 0x000000040f0f02a4 */ /* 0x000fe4000f8e023f */
[----:B------:R-:W-:Y:S02]  /*18b80*/  @UP0 USHF.L.U32 UR18, UR20, 0x6, URZ ;  /* 0x0000000614120899 */ /* 0x000fe4000800063f */
[----:B------:R-:W-:Y:S02]  /*18b90*/  @UP0 UIMAD UR15, UR22, UR5, UR15 ;  /* 0x00000005160f02a4 */ /* 0x000fe4000f8e020f */
[----:B------:R-:W-:Y:S02]  /*18ba0*/  @UP1 USHF.L.U32 UR19, UR8, 0x5, URZ ;  /* 0x0000000508131899 */ /* 0x000fe4000800063f */
[----:B------:R-:W-:Y:S02]  /*18bb0*/  @UP0 UIADD3 UR15, UR21, UR15, URZ ;  /* 0x0000000f150f0290 */ /* 0x000fe4000fffe03f */
[----:B------:R-:W-:Y:S02]  /*18bc0*/  UIADD3 UR21, UR22, -0x1, URZ ;  /* 0xffffffff16157890 */ /* 0x000fe4000fffe03f */
[----:B------:R-:W-:Y:S02]  /*18bd0*/  @UP0 USHF.L.U64.HI UR15, UR20, 0x6, UR15 ;  /* 0x00000006140f0899 */ /* 0x000fe4000801020f */
[----:B------:R-:W-:Y:S01]  /*18be0*/  @UP1 UIMAD.WIDE.U32 UR30, UR21, UR8, URZ ;  /* 0x00000008151e12a5 */ /* 0x000fe2000f8e003f */
[----:B-----5:R-:W-:Y:S01]  /*18bf0*/  LDSM.16.M88.4 R64, [R231+0x8100] ;  /* 0x00810000e740783b */ /* 0x020fe20000000200 */
[----:B------:R-:W-:Y:S02]  /*18c00*/  @UP1 UMOV UR20, 0x5 ;  /* 0x0000000500141882 */ /* 0x000fe40000000000 */
[----:B------:R-:W-:Y:S05]  /*18c10*/  @UP1 USHF.L.U64.HI UR20, UR8, UR20, UR9 ;  /* 0x0000001408141299 */ /* 0x000fea0008010209 */
[----:B------:R-:W4:Y:S04]  /*18c20*/  LDL R182, [R1+0x30] ;  /* 0x0000300001b67983 */ /* 0x000f280000100800 */
[----:B------:R-:W4:Y:S04]  /*18c30*/  LDL R248, [R1+0x38] ;  /* 0x0000380001f87983 */ /* 0x000f280000100800 */
        /* <DEDUP_REMOVED lines=13> */
[----:B------:R-:W-:Y:S04]  /*18d10*/  STL [R1+0x60], R235 ;  /* 0x000060eb01007387 */ /* 0x000fe80000100800 */
[----:B------:R-:W-:Y:S01]  /*18d20*/  STL [R1+0x64], R243 ;  /* 0x000064f301007387 */ /* 0x000fe20000100800 */
[-C--:B------:R-:W-:Y:S03]  /*18d30*/  HMMA.16816.F32.BF16 R20, R64, R32.reuse, RZ ;  /* 0x000000204014723c */ /* 0x080fe600000418ff */
[----:B------:R-:W-:Y:S04]  /*18d40*/  STL [R1+0x68], R242 ;  /* 0x000068f201007387 */ /* 0x000fe80000100800 */
[----:B------:R-:W-:Y:S01]  /*18d50*/  STL [R1+0x6c], R241 ;  /* 0x00006cf101007387 */ /* 0x000fe20000100800 */
[C---:B------:R-:W-:Y:S03]  /*18d60*/  HMMA.16816.F32.BF16 R24, R60.reuse, R32, RZ ;  /* 0x000000203c18723c */ /* 0x040fe600000418ff */
[----:B------:R-:W4:Y:S04]  /*18d70*/  LDL R189, [R1+0x20] ;  /* 0x0000200001bd7983 */ /* 0x000f280000100800 */
[----:B------:R-:W4:Y:S01]  /*18d80*/  LDL R186, [R1+0x3c] ;  /* 0x00003c0001ba7983 */ /* 0x000f220000100800 */
[-C--:B------:R-:W-:Y:S03]  /*18d90*/  HMMA.16816.F32.BF16 R28, R60, R34.reuse, RZ ;  /* 0x000000223c1c723c */ /* 0x080fe600000418ff */
[----:B------:R-:W-:Y:S04]  /*18da0*/  STL [R1+0x70], R231 ;  /* 0x000070e701007387 */ /* 0x000fe80000100800 */
[----:B------:R-:W-:Y:S01]  /*18db0*/  STL [R1+0x74], R224 ;  /* 0x000074e001007387 */ /* 0x000fe20000100800 */
[C---:B------:R-:W-:Y:S03]  /*18dc0*/  HMMA.16816.F32.BF16 R32, R64.reuse, R34, RZ ;  /* 0x000000224020723c */ /* 0x040fe600000418ff */
[----:B------:R-:W-:Y:S04]  /*18dd0*/  STL [R1+0x78], R240 ;  /* 0x000078f001007387 */ /* 0x000fe80000100800 */
[----:B------:R-:W-:Y:S01]  /*18de0*/  STL [R1+0x7c], R233 ;  /* 0x00007ce901007387 */ /* 0x000fe20000100800 */
[-C--:B------:R-:W-:Y:S03]  /*18df0*/  HMMA.16816.F32.BF16 R36, R64, R48.reuse, RZ ;  /* 0x000000304024723c */ /* 0x080fe600000418ff */
[----:B------:R-:W-:Y:S04]  /*18e00*/  STL [R1+0x80], R239 ;  /* 0x000080ef01007387 */ /* 0x000fe80000100800 */
[----:B------:R-:W-:Y:S01]  /*18e10*/  STL [R1+0x84], R238 ;  /* 0x000084ee01007387 */ /* 0x000fe20000100800 */
[C---:B------:R-:W-:Y:S03]  /*18e20*/  HMMA.16816.F32.BF16 R40, R60.reuse, R48, RZ ;  /* 0x000000303c28723c */ /* 0x040fe600000418ff */
[----:B------:R-:W-:Y:S05]  /*18e30*/  STL [R1+0x88], R237 ;  /* 0x000088ed01007387 */ /* 0x000fea0000100800 */
        /* <DEDUP_REMOVED lines=16> */
[----:B------:R-:W3:Y:S07]  /*18f40*/  LDSM.16.M88.4 R208, [R241] ;  /* 0x00000000f1d0783b */ /* 0x000eee0000000200 */
[-C--:B-1----:R-:W-:Y:S08]  /*18f50*/  HMMA.16816.F32.BF16 R36, R212, R216.reuse, R36 ;  /* 0x000000d8d424723c */ /* 0x082ff00000041824 */
[C---:B------:R-:W-:Y:S04]  /*18f60*/  HMMA.16816.F32.BF16 R40, R220.reuse, R216, R40 ;  /* 0x000000d8dc28723c */ /* 0x040fe80000041828 */
[----:B--2---:R-:W-:Y:S04]  /*18f70*/  @P0 IADD3 R0, P2, R2, UR18, RZ ;  /* 0x0000001202000c10 */ /* 0x004fe8000ff5e0ff */
[-C--:B------:R-:W-:Y:S04]  /*18f80*/  HMMA.16816.F32.BF16 R44, R220, R218.reuse, R44 ;  /* 0x000000dadc2c723c */ /* 0x080fe8000004182c */
[C---:B------:R-:W-:Y:S02]  /*18f90*/  @P0 LEA R2, P1, R0.reuse, c[0x0][0x1f8], 0x1 ;  /* 0x00007e0000020a11 */ /* 0x040fe400078208ff */
[----:B---3--:R-:W-:Y:S02]  /*18fa0*/  @P0 IADD3.X R3, R191, UR15, RZ, P2, !PT ;  /* 0x0000000fbf030c10 */ /* 0x008fe400097fe4ff */
[C---:B------:R-:W-:Y:S04]  /*18fb0*/  HMMA.16816.F32.BF16 R48, R212.reuse, R218, R48 ;  /* 0x000000dad430723c */ /* 0x040fe80000041830 */
[----:B------:R-:W-:Y:S04]  /*18fc0*/  @P0 LEA.HI.X R3, R0, c[0x0][0x1fc], R3, 0x1, P1 ;  /* 0x00007f0000030a11 */ /* 0x000fe800008f0c03 */
[-C--:B------:R-:W-:Y:S01]  /*18fd0*/  HMMA.16816.F32.BF16 R52, R212, R208.reuse, R52 ;  /* 0x000000d0d434723c */ /* 0x080fe20000041834 */
[----:B------:R-:W-:Y:S01]  /*18fe0*/  @!PT LDS RZ, [RZ] ;  /* 0x00000000fffff984 */ /* 0x000fe20000000800 */
[----:B------:R-:W-:Y:S01]  /*18ff0*/  @!PT LDS RZ, [RZ] ;  /* 0x00000000fffff984 */ /* 0x000fe20000000800 */
[----:B------:R-:W-:Y:S01]  /*19000*/  @!PT LDS RZ, [RZ] ;  /* 0x00000000fffff984 */ /* 0x000fe20000000800 */
[----:B------:R1:W-:Y:S07]  /*19010*/  @P0 LDGSTS.E.BYPASS.LTC128B.128 [R244+0x100], [R2.64], !P6 ;  /* 0x0010000002f40fae */ /* 0x0003ee000f101d5c */
[C---:B------:R-:W-:Y:S08]  /*19020*/  HMMA.16816.F32.BF16 R56, R220.reuse, R208, R56 ;  /* 0x000000d0dc38723c */ /* 0x040ff00000041838 */
[-C--:B------:R-:W-:Y:S04]  /*19030*/  HMMA.16816.F32.BF16 R60, R220, R210.reuse, R60 ;  /* 0x000000d2dc3c723c */ /* 0x080fe8000004183c */
[----:B----4-:R-:W-:Y:S01]  /*19040*/  @P0 IADD3 R0, P1, R182, UR18, RZ ;  /* 0x00000012b6000c10 */ /* 0x010fe2000ff3e0ff */
[----:B------:R-:W-:Y:S03]  /*19050*/  @UP1 USHF.L.U32 UR18, UR30, 0x6, URZ ;  /* 0x000000061e121899 */ /* 0x000fe6000800063f */
[----:B------:R-:W-:Y:S04]  /*19060*/  HMMA.16816.F32.BF16 R64, R212, R210, R64 ;  /* 0x000000d2d440723c */ /* 0x000fe80000041840 */
[----:B------:R-:W-:Y:S02]  /*19070*/  LOP3.LUT P4, RZ, R248, 0x1, RZ, 0xc0, !PT ;  /* 0x00000001f8ff7812 */ /* 0x000fe4000788c0ff */
[----:B------:R-:W-:Y:S02]  /*19080*/  @P0 LEA R182, P2, R0, c[0x0][0x1f8], 0x1 ;  /* 0x00007e0000b60a11 */ /* 0x000fe400078408ff */
[----:B------:R-:W-:Y:S01]  /*19090*/  @P0 IADD3.X R183, R184, UR15, RZ, P1, !PT ;  /* 0x0000000fb8b70c10 */ /* 0x000fe20008ffe4ff */
[----:B------:R-:W-:Y:S03]  /*190a0*/  UIMAD UR15, UR22, UR12, 0x1 ;  /* 0x00000001160f74a4 */ /* 0x000fe6000f8e020c */
[----:B------:R-:W-:Y:S02]  /*190b0*/  @P0 LEA.HI.X R183, R0, c[0x0][0x1fc], R183, 0x1, P2 ;  /* 0x00007f0000b70a11 */ /* 0x000fe400010f0cb7 */
[----:B-1----:R-:W-:Y:S03]  /*190c0*/  @P0 IADD3 R2, P1, R2, UR6, RZ ;  /* 0x0000000602020c10 */ /* 0x002fe6000ff3e0ff */
[----:B------:R1:W-:Y:S01]  /*190d0*/  @P0 LDGSTS.E.BYPASS.LTC128B.128 [R244+0x2100], [R182.64], !P4 ;  /* 0x02100000b6f40fae */ /* 0x0003e2000e101d5c */
[----:B------:R-:W-:Y:S02]  /*190e0*/  @P0 IADD3.X R3, R3, UR7, RZ, P1, !PT ;  /* 0x0000000703030c10 */ /* 0x000fe40008ffe4ff */
[C---:B------:R-:W-:Y:S04]  /*190f0*/  @P0 IADD3 R190, P3, R2.reuse, UR11, RZ ;  /* 0x0000000b02be0c10 */ /* 0x040fe8000ff7e0ff */
[C---:B------:R-:W-:Y:S01]  /*19100*/  @P0 IADD3.X R191, R3.reuse, UR14, RZ, P3, !PT ;  /* 0x0000000e03bf0c10 */ /* 0x040fe20009ffe4ff */
[----:B------:R2:W-:Y:S08]  /*19110*/  @P0 LDGSTS.E.BYPASS.LTC128B.128 [R244+0x900], [R2.64], !P6 ;  /* 0x0090000002f40fae */ /* 0x0005f0000f101d5c */
[----:B------:R2:W-:Y:S01]  /*19120*/  @P0 LDGSTS.E.BYPASS.LTC128B.128 [R244+0x2900], [R2.64+0x80], !P4 ;  /* 0x0290008002f40fae */ /* 0x0005e2000e101d5c */
[----:B-1----:R-:W-:Y:S04]  /*19130*/  @P0 IADD3 R182, P1, R2, UR6, RZ ;  /* 0x0000000602b60c10 */ /* 0x002fe8000ff3e0ff */
[----:B------:R-:W-:Y:S02]  /*19140*/  @P0 IADD3.X R183, R3, UR7, RZ, P1, !PT ;  /* 0x0000000703b70c10 */ /* 0x000fe40008ffe4ff */
[C---:B------:R-:W-:Y:S03]  /*19150*/  @P0 IADD3 R184, P2, R182.reuse, UR6, RZ ;  /* 0x00000006b6b80c10 */ /* 0x040fe6000ff5e0ff */
[----:B------:R1:W-:Y:S01]  /*19160*/  @P0 LDGSTS.E.BYPASS.LTC128B.128 [R244+0x1100], [R182.64], !P6 ;  /* 0x01100000b6f40fae */ /* 0x0003e2000f101d5c */
[C---:B------:R-:W-:Y:S02]  /*19170*/  @P0 IADD3.X R185, R183.reuse, UR7, RZ, P2, !PT ;  /* 0x00000007b7b90c10 */ /* 0x040fe400097fe4ff */
[----:B--2---:R-:W-:Y:S05]  /*19180*/  @P0 IADD3 R2, P1, R182, UR11, RZ ;  /* 0x0000000bb6020c10 */ /* 0x004fea000ff3e0ff */
[----:B------:R2:W-:Y:S01]  /*19190*/  @P0 LDGSTS.E.BYPASS.LTC128B.128 [R244+0x3100], [R190.64], !P4 ;  /* 0x03100000bef40fae */ /* 0x0005e2000e101d5c */
[----:B------:R-:W-:Y:S02]  /*191a0*/  @P0 IADD3.X R3, R183, UR14, RZ, P1, !PT ;  /* 0x0000000eb7030c10 */ /* 0x000fe40008ffe4ff */
[----:B------:R-:W-:Y:S05]  /*191b0*/  PLOP3.LUT P1, PT, PT, PT, UP2, 0x80, 0x0 ;  /* 0x000000000000781c */ /* 0x000fea0003f2f028 */
[----:B------:R3:W-:Y:S08]  /*191c0*/  @P0 LDGSTS.E.BYPASS.LTC128B.128 [R244+0x1900], [R184.64], !P6 ;  /* 0x01900000b8f40fae */ /* 0x0007f0000f101d5c */
[----:B------:R4:W-:Y:S01]  /*191d0*/  @P0 LDGSTS.E.BYPASS.LTC128B.128 [R244+0x3900], [R2.64], !P4 ;  /* 0x0390000002f40fae */ /* 0x0009e2000e101d5c */
[----:B------:R-:W-:Y:S07]  /*191e0*/  PLOP3.LUT P0, PT, PT, PT, UP2, 0x80, 0x0 ;  /* 0x000000000000781c */ /* 0x000fee0003f0f028 */
[----:B------:R-:W-:Y:S01]  /*191f0*/  LDSM.16.M88.4 R216, [R232+0x8100] ;  /* 0x00810000e8d8783b */ /* 0x000fe20000000200 */
[----:B------:R-:W-:Y:S07]  /*19200*/  IMAD.MOV.U32 R0, RZ, RZ, R189 ;  /* 0x000000ffff007224 */ /* 0x000fee00078e00bd */
[----:B------:R-:W2:Y:S08]  /*19210*/  LDSM.16.M88.4 R220, [R230+0x4100] ;  /* 0x00410000e6dc783b */ /* 0x000eb00000000200 */
[----:B------:R-:W3:Y:S01]  /*19220*/  LDSM.16.M88.4 R208, [R232+0xa100] ;  /* 0x00a10000e8d0783b */ /* 0x000ee20000000200 */
[----:B----4-:R-:W-:Y:S07]  /*19230*/  @P1 IMAD.HI.U32 R2, R189, c[0x0][0x2c8], RZ ;  /* 0x0000b200bd021a27 */ /* 0x010fee00078e00ff */
[----:B------:R-:W4:Y:S01]  /*19240*/  LDSM.16.M88.4 R212, [R230+0x4900] ;  /* 0x00490000e6d4783b */ /* 0x000f220000000200 */
[----:B------:R-:W-:Y:S07]  /*19250*/  @P0 SHF.R.U32.HI R0, RZ, c[0x0][0x2cc], R2 ;  /* 0x0000b300ff000a19 */ /* 0x000fee0000011602 */
[----:B------:R-:W0:Y:S08]  /*19260*/  LDGDEPBAR ;  /* 0x00000000000079af */ /* 0x000e300000000000 */
[----:B-1----:R-:W-:Y:S01]  /*19270*/  SHFL.IDX PT, R183, R0, 0x3, 0x1c1f ;  /* 0x007c1f0000b77f89 */ /* 0x002fe200000e0000 */
[-C--:B--2---:R-:W-:Y:S07]  /*19280*/  HMMA.16816.F32.BF16 R4, R216, R220.reuse, R4 ;  /* 0x000000dcd804723c */ /* 0x084fee0000041804 */
[----:B------:R-:W1:Y:S01]  /*19290*/  SHFL.IDX PT, R3, R0, RZ, 0x1c1f ;  /* 0x001c1fff00037589 */ /* 0x000e6200000e0000 */
[C---:B---3--:R-:W-:Y:S07]  /*192a0*/  HMMA.16816.F32.BF16 R8, R208.reuse, R220, R8 ;  /* 0x000000dcd008723c */ /* 0x048fee0000041808 */
[----:B------:R-:W-:Y:S01]  /*192b0*/  SHFL.IDX PT, R2, R0, 0x2, 0x1c1f ;  /* 0x005c1f0000027f89 */ /* 0x000fe200000e0000 */
[-C--:B------:R-:W-:Y:S07]  /*192c0*/  HMMA.16816.F32.BF16 R12, R208, R222.reuse, R12 ;  /* 0x000000ded00c723c */ /* 0x080fee000004180c */
[----:B------:R2:W3:Y:S01]  /*192d0*/  SHFL.IDX PT, R184, R0, 0x1, 0x1c1f ;  /* 0x003c1f0000b87f89 */ /* 0x0004e200000e0000 */
[C---:B------:R-:W-:Y:S07]  /*192e0*/  HMMA.16816.F32.BF16 R16, R216.reuse, R222, R16 ;  /* 0x000000ded810723c */ /* 0x040fee0000041810 */
[----:B------:R-:W3:Y:S01]  /*192f0*/  LDSM.16.M88.4 R220, [R230+0x5100] ;  /* 0x00510000e6dc783b */ /* 0x000ee20000000200 */
[-C--:B----4-:R-:W-:Y:S08]  /*19300*/  HMMA.16816.F32.BF16 R20, R216, R212.reuse, R20 ;  /* 0x000000d4d814723c */ /* 0x090ff00000041814 */
[C---:B------:R-:W-:Y:S01]  /*19310*/  HMMA.16816.F32.BF16 R24, R208.reuse, R212, R24 ;  /* 0x000000d4d018723c */ /* 0x040fe20000041818 */
[----:B--2---:R-:W-:Y:S05]  /*19320*/  IMAD.U32 R0, RZ, RZ, UR13 ;  /* 0x0000000dff007e24 */ /* 0x004fea000f8e00ff */
[----:B------:R-:W-:Y:S01]  /*19330*/  IADD3 R0, R0, UR15, -R186 ;  /* 0x0000000f00007c10 */ /* 0x000fe2000fffe8ba */
[----:B------:R-:W-:Y:S01]  /*19340*/  @UP1 USHF.R.S32.HI UR15, URZ, 0x1f, UR21 ;  /* 0x0000001f3f0f1899 */ /* 0x000fe20008011415 */
[-C--:B------:R-:W-:Y:S03]  /*19350*/  HMMA.16816.F32.BF16 R28, R208, R214.reuse, R28 ;  /* 0x000000d6d01c723c */ /* 0x080fe6000004181c */
[----:B------:R-:W-:Y:S01]  /*19360*/  @UP1 UIMAD UR15, UR15, UR8, URZ ;  /* 0x000000080f0f12a4 */ /* 0x000fe2000f8e023f */
[----:B------:R-:W-:Y:S03]  /*19370*/  IADD3 R182, R0, -UR24, RZ ;  /* 0x8000001800b67c10 */ /* 0x000fe6000fffe0ff */
[----:B------:R-:W-:Y:S01]  /*19380*/  @UP1 UIMAD UR15, UR21, UR9, UR15 ;  /* 0x00000009150f12a4 */ /* 0x000fe2000f8e020f */
[C---:B------:R-:W-:Y:S01]  /*19390*/  HMMA.16816.F32.BF16 R32, R216.reuse, R214, R32 ;  /* 0x000000d6d820723c */ /* 0x040fe20000041820 */
[----:B------:R-:W2:Y:S02]  /*193a0*/  LDSM.16.M88.4 R212, [R230+0x5900] ;  /* 0x00590000e6d4783b */ /* 0x000ea40000000200 */
[----:B------:R-:W-:Y:S01]  /*193b0*/  @UP1 UIADD3 UR15, UR31, UR15, URZ ;  /* 0x0000000f1f0f1290 */ /* 0x000fe2000fffe03f */
[C---:B-1----:R-:W-:Y:S01]  /*193c0*/  IADD3 R0, R182.reuse, R3, RZ ;  /* 0x00000003b6007210 */ /* 0x042fe20007ffe0ff */
[C---:B---3--:R-:W-:Y:S02]  /*193d0*/  IMAD.IADD R3, R182.reuse, 0x1, R184 ;  /* 0x00000001b6037824 */ /* 0x048fe400078e02b8 */
[----:B------:R-:W-:Y:S01]  /*193e0*/  IMAD.IADD R2, R182, 0x1, R2 ;  /* 0x00000001b6027824 */ /* 0x000fe200078e0202 */
[C---:B------:R-:W-:Y:S01]  /*193f0*/  ISETP.GT.AND P3, PT, R0.reuse, RZ, PT ;  /* 0x000000ff0000720c */ /* 0x040fe20003f64270 */
[-C--:B------:R-:W-:Y:S01]  /*19400*/  HMMA.16816.F32.BF16 R36, R216, R220.reuse, R36 ;  /* 0x000000dcd824723c */ /* 0x080fe20000041824 */
[----:B------:R-:W-:Y:S02]  /*19410*/  @UP1 USHF.L.U64.HI UR15, UR30, 0x6, UR15 ;  /* 0x000000061e0f1899 */ /* 0x000fe4000801020f */
[----:B------:R-:W-:Y:S02]  /*19420*/  ISETP.GT.AND P2, PT, R0, 0x1, PT ;  /* 0x000000010000780c */ /* 0x000fe40003f44270 */
[C---:B------:R-:W-:Y:S02]  /*19430*/  ISETP.GT.AND P1, PT, R3.reuse, RZ, PT ;  /* 0x000000ff0300720c */ /* 0x040fe40003f24270 */
[----:B------:R-:W-:Y:S01]  /*19440*/  ISETP.GT.AND P0, PT, R3, 0x1, PT ;  /* 0x000000010300780c */ /* 0x000fe20003f04270 */
[C---:B------:R-:W-:Y:S04]  /*19450*/  HMMA.16816.F32.BF16 R40, R208.reuse, R220, R40 ;  /* 0x000000dcd028723c */ /* 0x040fe80000041828 */
[----:B------:R-:W-:Y:S02]  /*19460*/  IADD3 R182, R182, R183, RZ ;  /* 0x000000b7b6b67210 */ /* 0x000fe40007ffe0ff */
[C---:B------:R-:W-:Y:S02]  /*19470*/  ISETP.GT.AND P4, PT, R0.reuse, 0x20, PT ;  /* 0x000000200000780c */ /* 0x040fe40003f84270 */
[-C--:B------:R-:W-:Y:S03]  /*19480*/  HMMA.16816.F32.BF16 R44, R208, R222.reuse, R44 ;  /* 0x000000ded02c723c */ /* 0x080fe6000004182c */
[----:B------:R-:W-:Y:S05]  /*19490*/  ISETP.GT.AND P5, PT, R0, 0x21, PT ;  /* 0x000000210000780c */ /* 0x000fea0003fa4270 */
[C---:B------:R-:W-:Y:S01]  /*194a0*/  HMMA.16816.F32.BF16 R48, R216.reuse, R222, R48 ;  /* 0x000000ded830723c */ /* 0x040fe20000041830 */
[----:B------:R-:W-:Y:S07]  /*194b0*/  LDSM.16.M88.4 R220, [R229] ;  /* 0x00000000e5dc783b */ /* 0x000fee0000000200 */
[-C--:B--2---:R-:W-:Y:S08]  /*194c0*/  HMMA.16816.F32.BF16 R52, R216, R212.reuse, R52 ;  /* 0x000000d4d834723c */ /* 0x084ff00000041834 */
[C---:B------:R-:W-:Y:S08]  /*194d0*/  HMMA.16816.F32.BF16 R56, R208.reuse, R212, R56 ;  /* 0x000000d4d038723c */ /* 0x040ff00000041838 */
[-C--:B------:R-:W-:Y:S01]  /*194e0*/  HMMA.16816.F32.BF16 R60, R208, R214.reuse, R60 ;  /* 0x000000d6d03c723c */ /* 0x080fe2000004183c */
[----:B------:R-:W1:Y:S07]  /*194f0*/  LDSM.16.M88.4 R208, [R234+0x8100] ;  /* 0x00810000ead0783b */ /* 0x000e6e0000000200 */
[----:B------:R-:W-:Y:S01]  /*19500*/  HMMA.16816.F32.BF16 R64, R216, R214, R64 ;  /* 0x000000d6d840723c */ /* 0x000fe20000041840 */
[----:B------:R-:W2:Y:S08]  /*19510*/  LDSM.16.M88.4 R212, [R234+0xa100] ;  /* 0x00a10000ead4783b */ /* 0x000eb00000000200 */
[----:B------:R-:W3:Y:S01]  /*19520*/  LDSM.16.M88.4 R216, [R229+0x800] ;  /* 0x00080000e5d8783b */ /* 0x000ee20000000200 */
        /* <DEDUP_REMOVED lines=43> */
[----:B------:R-:W3:Y:S01]  /*197e0*/  LDSM.16.M88.4 R216, [R239] ;  /* 0x00000000efd8783b */ /* 0x000ee20000000200 */
[-C--:B-1----:R-:W-:Y:S08]  /*197f0*/  HMMA.16816.F32.BF16 R4, R208, R220.reuse, R4 ;  /* 0x000000dcd004723c */ /* 0x082ff00000041804 */
        /* <DEDUP_REMOVED lines=47> */
[----:B------:R-:W1:Y:S03]  /*19af0*/  LDSM.16.M88.4 R220, [R229+0x3000] ;  /* 0x00300000e5dc783b */ /* 0x000e660000000200 */
[----:B------:R-:W-:Y:S02]  /*19b00*/  FSEL R183, R4, -INF , P3 ;  /* 0xff80000004b77808 */ /* 0x000fe40001800000 */
[----:B------:R-:W-:Y:S02]  /*19b10*/  FSEL R189, R5, -INF , P2 ;  /* 0xff80000005bd7808 */ /* 0x000fe40001000000 */
[-C--:B---3--:R-:W-:Y:S03]  /*19b20*/  HMMA.16816.F32.BF16 R20, R208, R216.reuse, R20 ;  /* 0x000000d8d014723c */ /* 0x088fe60000041814 */
[----:B------:R-:W-:Y:S02]  /*19b30*/  ISETP.GT.AND P3, PT, R2, RZ, PT ;  /* 0x000000ff0200720c */ /* 0x000fe40003f64270 */
[----:B------:R-:W-:Y:S02]  /*19b40*/  FSEL R190, R6, -INF , P1 ;  /* 0xff80000006be7808 */ /* 0x000fe40000800000 */
[----:B------:R-:W-:Y:S01]  /*19b50*/  FSEL R191, R7, -INF , P0 ;  /* 0xff80000007bf7808 */ /* 0x000fe20000000000 */
[C---:B------:R-:W-:Y:S01]  /*19b60*/  HMMA.16816.F32.BF16 R24, R212.reuse, R216, R24 ;  /* 0x000000d8d418723c */ /* 0x040fe20000041818 */
[----:B------:R-:W2:Y:S01]  /*19b70*/  LDSM.16.M88.4 R4, [R229+0x3800] ;  /* 0x00380000e504783b */ /* 0x000ea20000000200 */
[----:B------:R-:W-:Y:S07]  /*19b80*/  DEPBAR.LE SB0, 0x0 ;  /* 0x000080000000791a */ /* 0x000fee0000000000 */
[----:B------:R-:W-:Y:S01]  /*19b90*/  BAR.SYNC.DEFER_BLOCKING 0x0 ;  /* 0x0000000000007b1d */ /* 0x000fe20000010000 */
[-C--:B------:R-:W-:Y:S05]  /*19ba0*/  HMMA.16816.F32.BF16 R28, R212, R218.reuse, R28 ;  /* 0x000000dad41c723c */ /* 0x080fea000004181c */
[----:B------:R-:W-:Y:S02]  /*19bb0*/  ISETP.GT.AND P1, PT, R182, RZ, PT ;  /* 0x000000ffb600720c */ /* 0x000fe40003f24270 */
[----:B------:R-:W-:Y:S01]  /*19bc0*/  FSEL R216, R8, -INF , P3 ;  /* 0xff80000008d87808 */ /* 0x000fe20001800000 */
[C---:B------:R-:W-:Y:S04]  /*19bd0*/  HMMA.16816.F32.BF16 R32, R208.reuse, R218, R32 ;  /* 0x000000dad020723c */ /* 0x040fe80000041820 */
[----:B------:R-:W-:Y:S02]  /*19be0*/  FSEL R247, R10, -INF , P1 ;  /* 0xff8000000af77808 */ /* 0x000fe40000800000 */
[----:B------:R-:W-:Y:S02]  /*19bf0*/  ISETP.GT.AND P1, PT, R182, 0x8, PT ;  /* 0x00000008b600780c */ /* 0x000fe40003f24270 */
[-C--:B-1----:R-:W-:Y:S03]  /*19c00*/  HMMA.16816.F32.BF16 R36, R208, R220.reuse, R36 ;  /* 0x000000dcd024723c */ /* 0x082fe60000041824 */
[----:B------:R-:W-:Y:S02]  /*19c10*/  ISETP.GT.AND P3, PT, R2, 0x8, PT ;  /* 0x000000080200780c */ /* 0x000fe40003f64270 */
[----:B------:R-:W-:Y:S02]  /*19c20*/  ISETP.GT.AND P0, PT, R182, 0x1, PT ;  /* 0x00000001b600780c */ /* 0x000fe40003f04270 */
[----:B------:R-:W-:Y:S01]  /*19c30*/  FSEL R217, R12, -INF , P3 ;  /* 0xff8000000cd97808 */ /* 0x000fe20001800000 */
[C---:B------:R-:W-:Y:S01]  /*19c40*/  HMMA.16816.F32.BF16 R40, R212.reuse, R220, R40 ;  /* 0x000000dcd428723c */ /* 0x040fe20000041828 */
[----:B------:R-:W3:Y:S03]  /*19c50*/  LDL R10, [R1+0x34] ;  /* 0x00003400010a7983 */ /* 0x000ee60000100800 */
[----:B------:R-:W-:Y:S02]  /*19c60*/  ISETP.GT.AND P2, PT, R2, 0x1, PT ;  /* 0x000000010200780c */ /* 0x000fe40003f44270 */
[----:B------:R-:W-:Y:S02]  /*19c70*/  FSEL R246, R11, -INF , P0 ;  /* 0xff8000000bf67808 */ /* 0x000fe40000000000 */
[-C--:B------:R-:W-:Y:S03]  /*19c80*/  HMMA.16816.F32.BF16 R44, R212, R222.reuse, R44 ;  /* 0x000000ded42c723c */ /* 0x080fe6000004182c */
[----:B------:R-:W-:Y:S02]  /*19c90*/  ISETP.GT.AND P0, PT, R182, 0x9, PT ;  /* 0x00000009b600780c */ /* 0x000fe40003f04270 */
[----:B------:R-:W-:Y:S02]  /*19ca0*/  FSEL R9, R9, -INF , P2 ;  /* 0xff80000009097808 */ /* 0x000fe40001000000 */
[----:B------:R-:W-:Y:S01]  /*19cb0*/  ISETP.GT.AND P2, PT, R2, 0x9, PT ;  /* 0x000000090200780c */ /* 0x000fe20003f44270 */
[C---:B------:R-:W-:Y:S04]  /*19cc0*/  HMMA.16816.F32.BF16 R48, R208.reuse, R222, R48 ;  /* 0x000000ded030723c */ /* 0x040fe80000041830 */
[----:B------:R-:W-:Y:S02]  /*19cd0*/  FSEL R218, R13, -INF , P2 ;  /* 0xff8000000dda7808 */ /* 0x000fe40001000000 */
[----:B------:R-:W4:Y:S01]  /*19ce0*/  LDL.64 R12, [R1+0x48] ;  /* 0x00004800010c7983 */ /* 0x000f220000100a00 */
[----:B------:R-:W-:Y:S01]  /*19cf0*/  FSEL R245, R15, -INF , P0 ;  /* 0xff8000000ff57808 */ /* 0x000fe20000000000 */
[-C--:B--2---:R-:W-:Y:S03]  /*19d00*/  HMMA.16816.F32.BF16 R52, R208, R4.reuse, R52 ;  /* 0x00000004d034723c */ /* 0x084fe60000041834 */
[----:B------:R-:W-:Y:S02]  /*19d10*/  ISETP.GT.AND P0, PT, R3, 0x9, PT ;  /* 0x000000090300780c */ /* 0x000fe40003f04270 */
[----:B------:R-:W-:Y:S02]  /*19d20*/  FSEL R220, R14, -INF , P1 ;  /* 0xff8000000edc7808 */ /* 0x000fe40000800000 */
[----:B------:R-:W2:Y:S01]  /*19d30*/  LDL.64 R14, [R1+0x40] ;  /* 0x00004000010e7983 */ /* 0x000ea20000100a00 */
[C---:B------:R-:W-:Y:S04]  /*19d40*/  HMMA.16816.F32.BF16 R56, R212.reuse, R4, R56 ;  /* 0x00000004d438723c */ /* 0x040fe80000041838 */
[----:B------:R-:W-:Y:S02]  /*19d50*/  FSEL R36, R36, -INF , P4 ;  /* 0xff80000024247808 */ /* 0x000fe40002000000 */
[----:B------:R-:W-:Y:S02]  /*19d60*/  FSEL R37, R37, -INF , P5 ;  /* 0xff80000025257808 */ /* 0x000fe40002800000 */
[-C--:B------:R-:W-:Y:S03]  /*19d70*/  HMMA.16816.F32.BF16 R60, R212, R6.reuse, R60 ;  /* 0x00000006d43c723c */ /* 0x080fe6000004183c */
[C---:B------:R-:W-:Y:S02]  /*19d80*/  ISETP.GT.AND P2, PT, R0.reuse, 0x9, PT ;  /* 0x000000090000780c */ /* 0x040fe40003f44270 */
[----:B------:R-:W-:Y:S02]  /*19d90*/  ISETP.GT.AND P1, PT, R3, 0x8, PT ;  /* 0x000000080300780c */ /* 0x000fe40003f24270 */
[----:B------:R-:W-:Y:S01]  /*19da0*/  FSEL R17, R17, -INF , P2 ;  /* 0xff80000011117808 */ /* 0x000fe20001000000 */
[----:B------:R-:W-:Y:S01]  /*19db0*/  HMMA.16816.F32.BF16 R64, R208, R6, R64 ;  /* 0x00000006d040723c */ /* 0x000fe20000041840 */
[----:B------:R-:W2:Y:S03]  /*19dc0*/  LDL R7, [R1+0x28] ;  /* 0x0000280001077983 */ /* 0x000ea60000100800 */
[C---:B------:R-:W-:Y:S02]  /*19dd0*/  ISETP.GT.AND P2, PT, R0.reuse, 0x11, PT ;  /* 0x000000110000780c */ /* 0x040fe40003f44270 */
[----:B------:R-:W-:Y:S02]  /*19de0*/  ISETP.GT.AND P3, PT, R0, 0x8, PT ;  /* 0x000000080000780c */ /* 0x000fe40003f64270 */
[----:B------:R-:W-:Y:S02]  /*19df0*/  FSEL R18, R18, -INF , P1 ;  /* 0xff80000012127808 */ /* 0x000fe40000800000 */
[----:B------:R-:W-:Y:S02]  /*19e00*/  ISETP.GT.AND P1, PT, R3, 0x10, PT ;  /* 0x000000100300780c */ /* 0x000fe40003f24270 */
[----:B------:R-:W-:Y:S02]  /*19e10*/  FSEL R19, R19, -INF , P0 ;  /* 0xff80000013137808 */ /* 0x000fe40000000000 */
        /* <DEDUP_REMOVED lines=15> */
[C---:B------:R-:W-:Y:S02]  /*19f10*/  ISETP.GT.AND P3, PT, R0.reuse, 0x28, PT ;  /* 0x000000280000780c */ /* 0x040fe40003f64270 */
[C---:B------:R-:W-:Y:S02]  /*19f20*/  ISETP.GT.AND P1, PT, R0.reuse, 0x30, PT ;  /* 0x000000300000780c */ /* 0x040fe40003f24270 */
[C---:B------:R-:W-:Y:S02]  /*19f30*/  ISETP.GT.AND P4, PT, R0.reuse, 0x31, PT ;  /* 0x000000310000780c */ /* 0x040fe40003f84270 */
[----:B------:R-:W-:Y:S02]  /*19f40*/  ISETP.GT.AND P0, PT, R0, 0x29, PT ;  /* 0x000000290000780c */ /* 0x000fe40003f04270 */
[----:B------:R-:W-:Y:S02]  /*19f50*/  FMNMX.FTZ R0, R183, R180, !PT ;  /* 0x000000b4b7007209 */ /* 0x000fe40007810000 */
[----:B------:R-:W-:Y:S02]  /*19f60*/  FSEL R48, R48, -INF , P3 ;  /* 0xff80000030307808 */ /* 0x000fe40001800000 */
        /* <DEDUP_REMOVED lines=23> */
[----:B------:R-:W-:Y:S02]  /*1a0e0*/  ISETP.GT.AND P0, PT, R3, 0x19, PT ;  /* 0x000000190300780c */ /* 0x000fe40003f04270 */
[----:B------:R-:W-:Y:S02]  /*1a0f0*/  FMNMX.FTZ R186, R53, R186, !PT ;  /* 0x000000ba35ba7209 */ /* 0x000fe40007810000 */
[----:B------:R-:W-:Y:S02]  /*1a100*/  FSEL R35, R35, -INF , P0 ;  /* 0xff80000023237808 */ /* 0x000fe40000000000 */
[----:B------:R-:W-:Y:S02]  /*1a110*/  FMNMX.FTZ R186, R64, R186, !PT ;  /* 0x000000ba40ba7209 */ /* 0x000fe40007810000 */
[----:B------:R-:W-:Y:S02]  /*1a120*/  ISETP.GT.AND P1, PT, R3, 0x20, PT ;  /* 0x000000200300780c */ /* 0x000fe40003f24270 */
[----:B------:R-:W-:Y:S02]  /*1a130*/  FMNMX.FTZ R186, R65, R186, !PT ;  /* 0x000000ba41ba7209 */ /* 0x000fe40007810000 */
[----:B------:R-:W-:Y:S02]  /*1a140*/  FMNMX.FTZ R185, R34, R185, !PT ;  /* 0x000000b922b97209 */ /* 0x000fe40007810000 */
[C---:B------:R-:W-:Y:S01]  /*1a150*/  ISETP.GT.AND P3, PT, R3.reuse, 0x38, PT ;  /* 0x000000380300780c */ /* 0x040fe20003f64270 */
[----:B------:R-:W1:Y:S01]  /*1a160*/  SHFL.BFLY PT, R4, R186, 0x2, 0x1f ;  /* 0x0c401f00ba047f89 */ /* 0x000e6200000e0000 */
[----:B------:R-:W-:Y:S02]  /*1a170*/  ISETP.GT.AND P0, PT, R3, 0x21, PT ;  /* 0x000000210300780c */ /* 0x000fe40003f04270 */
[----:B------:R-:W-:Y:S02]  /*1a180*/  FSEL R38, R38, -INF , P1 ;  /* 0xff80000026267808 */ /* 0x000fe40000800000 */
[----:B------:R-:W-:Y:S02]  /*1a190*/  FMNMX.FTZ R185, R35, R185, !PT ;  /* 0x000000b923b97209 */ /* 0x000fe40007810000 */
[----:B------:R-:W-:Y:S02]  /*1a1a0*/  FSEL R66, R66, -INF , P3 ;  /* 0xff80000042427808 */ /* 0x000fe40001800000 */
[----:B------:R-:W-:Y:S02]  /*1a1b0*/  ISETP.GT.AND P3, PT, R2, 0x18, PT ;  /* 0x000000180200780c */ /* 0x000fe40003f64270 */
[----:B------:R-:W-:Y:S02]  /*1a1c0*/  FSEL R39, R39, -INF , P0 ;  /* 0xff80000027277808 */ /* 0x000fe40000000000 */
[C---:B------:R-:W-:Y:S02]  /*1a1d0*/  ISETP.GT.AND P1, PT, R3.reuse, 0x28, PT ;  /* 0x000000280300780c */ /* 0x040fe40003f24270 */
[----:B------:R-:W-:Y:S02]  /*1a1e0*/  ISETP.GT.AND P0, PT, R3, 0x29, PT ;  /* 0x000000290300780c */ /* 0x000fe40003f04270 */
[----:B------:R-:W-:Y:S02]  /*1a1f0*/  FMNMX.FTZ R185, R38, R185, !PT ;  /* 0x000000b926b97209 */ /* 0x000fe40007810000 */
[----:B------:R-:W-:Y:S02]  /*1a200*/  FSEL R28, R28, -INF , P3 ;  /* 0xff8000001c1c7808 */ /* 0x000fe40001800000 */
[----:B------:R-:W-:Y:S02]  /*1a210*/  ISETP.GT.AND P3, PT, R2, 0x20, PT ;  /* 0x000000200200780c */ /* 0x000fe40003f64270 */
[----:B------:R-:W-:Y:S02]  /*1a220*/  FSEL R50, R50, -INF , P1 ;  /* 0xff80000032327808 */ /* 0x000fe40000800000 */
[----:B-1----:R-:W-:Y:S02]  /*1a230*/  FMNMX.FTZ R186, R186, R4, !PT ;  /* 0x00000004baba7209 */ /* 0x002fe40007810000 */
[----:B------:R-:W-:Y:S02]  /*1a240*/  FSEL R51, R51, -INF , P0 ;  /* 0xff80000033337808 */ /* 0x000fe40000000000 */
[----:B------:R-:W-:Y:S01]  /*1a250*/  ISETP.GT.AND P2, PT, R182, 0x10, PT ;  /* 0x00000010b600780c */ /* 0x000fe20003f44270 */
[----:B------:R-:W1:Y:S01]  /*1a260*/  SHFL.BFLY PT, R5, R186, 0x1, 0x1f ;  /* 0x0c201f00ba057f89 */ /* 0x000e6200000e0000 */
[C---:B------:R-:W-:Y:S02]  /*1a270*/  ISETP.GT.AND P1, PT, R2.reuse, 0x10, PT ;  /* 0x000000100200780c */ /* 0x040fe40003f24270 */
[----:B------:R-:W-:Y:S02]  /*1a280*/  ISETP.GT.AND P0, PT, R2, 0x11, PT ;  /* 0x000000110200780c */ /* 0x000fe40003f04270 */
[----:B------:R-:W-:Y:S02]  /*1a290*/  FMNMX.FTZ R185, R39, R185, !PT ;  /* 0x000000b927b97209 */ /* 0x000fe40007810000 */
[----:B------:R-:W-:Y:S02]  /*1a2a0*/  FSEL R40, R40, -INF , P3 ;  /* 0xff80000028287808 */ /* 0x000fe40001800000 */
[----:B------:R-:W-:Y:S02]  /*1a2b0*/  ISETP.GT.AND P3, PT, R2, 0x31, PT ;  /* 0x000000310200780c */ /* 0x000fe40003f64270 */
[----:B------:R-:W-:Y:S02]  /*1a2c0*/  FSEL R26, R26, -INF , P2 ;  /* 0xff8000001a1a7808 */ /* 0x000fe40001000000 */
[----:B------:R-:W-:Y:S02]  /*1a2d0*/  FSEL R24, R24, -INF , P1 ;  /* 0xff80000018187808 */ /* 0x000fe40000800000 */
[----:B------:R-:W-:Y:S02]  /*1a2e0*/  FSEL R25, R25, -INF , P0 ;  /* 0xff80000019197808 */ /* 0x000fe40000000000 */
[----:B------:R-:W-:Y:S02]  /*1a2f0*/  ISETP.GT.AND P0, PT, R182, 0x11, PT ;  /* 0x00000011b600780c */ /* 0x000fe40003f04270 */
[C---:B------:R-:W-:Y:S02]  /*1a300*/  ISETP.GT.AND P1, PT, R3.reuse, 0x39, PT ;  /* 0x000000390300780c */ /* 0x040fe40003f24270 */
[----:B------:R-:W-:Y:S02]  /*1a310*/  ISETP.GT.AND P2, PT, R2, 0x19, PT ;  /* 0x000000190200780c */ /* 0x000fe40003f44270 */
[----:B------:R-:W-:Y:S02]  /*1a320*/  ISETP.GT.AND P5, PT, R3, 0x30, PT ;  /* 0x000000300300780c */ /* 0x000fe40003fa4270 */
[----:B-1----:R-:W-:Y:S02]  /*1a330*/  FMNMX.FTZ R186, R186, R5, !PT ;  /* 0x00000005baba7209 */ /* 0x002fe40007810000 */
[----:B------:R-:W-:Y:S02]  /*1a340*/  FMNMX.FTZ R185, R50, R185, !PT ;  /* 0x000000b932b97209 */ /* 0x000fe40007810000 */
[----:B------:R-:W-:Y:S01]  /*1a350*/  FSEL R57, R57, -INF , P3 ;  /* 0xff80000039397808 */ /* 0x000fe20001800000 */
[C---:B------:R-:W-:Y:S01]  /*1a360*/  FMUL.FTZ R6, R186.reuse, c[0x0][0x2d0] ;  /* 0x0000b400ba067a20 */ /* 0x040fe20000410000 */
[----:B------:R-:W-:Y:S02]  /*1a370*/  FSETP.NEU.FTZ.AND P3, PT, R186, -INF , PT ;  /* 0xff800000ba00780b */ /* 0x000fe40003f7d000 */
[----:B------:R-:W-:Y:S02]  /*1a380*/  FSEL R67, R67, -INF , P1 ;  /* 0xff80000043437808 */ /* 0x000fe40000800000 */
[----:B------:R-:W-:Y:S02]  /*1a390*/  FSEL R27, R27, -INF , P0 ;  /* 0xff8000001b1b7808 */ /* 0x000fe40000000000 */
[C---:B------:R-:W-:Y:S02]  /*1a3a0*/  ISETP.GT.AND P1, PT, R182.reuse, 0x18, PT ;  /* 0x00000018b600780c */ /* 0x040fe40003f24270 */
[----:B------:R-:W-:Y:S02]  /*1a3b0*/  FSEL R29, R29, -INF , P2 ;  /* 0xff8000001d1d7808 */ /* 0x000fe40001000000 */
[----:B------:R-:W-:Y:S02]  /*1a3c0*/  ISETP.GT.AND P0, PT, R182, 0x19, PT ;  /* 0x00000019b600780c */ /* 0x000fe40003f04270 */
[----:B------:R-:W-:Y:S02]  /*1a3d0*/  ISETP.GT.AND P2, PT, R2, 0x21, PT ;  /* 0x000000210200780c */ /* 0x000fe40003f44270 */
[----:B------:R-:W-:Y:S02]  /*1a3e0*/  FSEL R54, R54, -INF , P5 ;  /* 0xff80000036367808 */ /* 0x000fe40002800000 */
[----:B------:R-:W-:Y:S02]  /*1a3f0*/  ISETP.GT.AND P4, PT, R3, 0x31, PT ;  /* 0x000000310300780c */ /* 0x000fe40003f84270 */
[----:B------:R-:W-:Y:S02]  /*1a400*/  FMNMX.FTZ R185, R51, R185, !PT ;  /* 0x000000b933b97209 */ /* 0x000fe40007810000 */
[----:B------:R-:W-:Y:S02]  /*1a410*/  FSEL R6, R6, RZ, P3 ;  /* 0x000000ff06067208 */ /* 0x000fe40001800000 */
[----:B------:R-:W-:Y:S02]  /*1a420*/  FSEL R209, R30, -INF , P1 ;  /* 0xff8000001ed17808 */ /* 0x000fe40000800000 */
[----:B------:R-:W-:Y:S01]  /*1a430*/  FSEL R208, R31, -INF , P0 ;  /* 0xff8000001fd07808 */ /* 0x000fe20000000000 */
[----:B------:R-:W-:Y:S01]  /*1a440*/  IMAD.MOV.U32 R31, RZ, RZ, R26 ;  /* 0x000000ffff1f7224 */ /* 0x000fe200078e001a */
[----:B------:R-:W-:Y:S01]  /*1a450*/  ISETP.GT.AND P1, PT, R182, 0x20, PT ;  /* 0x00000020b600780c */ /* 0x000fe20003f24270 */
[--C-:B------:R-:W-:Y:S01]  /*1a460*/  FFMA.FTZ R238, R65, c[0x0][0x2d0], -R6.reuse ;  /* 0x0000b40041ee7a23 */ /* 0x100fe20000010806 */
[----:B------:R-:W-:Y:S01]  /*1a470*/  FMNMX.FTZ R3, R247, R188, !PT ;  /* 0x000000bcf7037209 */ /* 0x000fe20007810000 */
[--C-:B------:R-:W-:Y:S01]  /*1a480*/  FFMA.FTZ R36, R36, c[0x0][0x2d0], -R6.reuse ;  /* 0x0000b40024247a23 */ /* 0x100fe20000010806 */
[----:B------:R-:W-:Y:S01]  /*1a490*/  ISETP.GT.AND P0, PT, R182, 0x21, PT ;  /* 0x00000021b600780c */ /* 0x000fe20003f04270 */
[--C-:B------:R-:W-:Y:S01]  /*1a4a0*/  FFMA.FTZ R237, R64, c[0x0][0x2d0], -R6.reuse ;  /* 0x0000b40040ed7a23 */ /* 0x100fe20000010806 */
[----:B------:R-:W-:Y:S02]  /*1a4b0*/  FSEL R41, R41, -INF , P2 ;  /* 0xff80000029297808 */ /* 0x000fe40001000000 */
[----:B------:R-:W-:Y:S02]  /*1a4c0*/  ISETP.GT.AND P2, PT, R2, 0x28, PT ;  /* 0x000000280200780c */ /* 0x000fe40003f44270 */
[----:B------:R-:W-:Y:S02]  /*1a4d0*/  FSEL R55, R55, -INF , P4 ;  /* 0xff80000037377808 */ /* 0x000fe40002000000 */
[----:B------:R-:W-:Y:S02]  /*1a4e0*/  FMNMX.FTZ R185, R54, R185, !PT ;  /* 0x000000b936b97209 */ /* 0x000fe40007810000 */
[----:B------:R-:W-:Y:S01]  /*1a4f0*/  FSEL R22, R42, -INF , P1 ;  /* 0xff8000002a167808 */ /* 0x000fe20000800000 */
[----:B------:R-:W-:Y:S01]  /*1a500*/  FFMA.FTZ R42, R32, c[0x0][0x2d0], -R6 ;  /* 0x0000b400202a7a23 */ /* 0x000fe20000010806 */
[C---:B------:R-:W-:Y:S01]  /*1a510*/  ISETP.GT.AND P4, PT, R2.reuse, 0x38, PT ;  /* 0x000000380200780c */ /* 0x040fe20003f84270 */
[----:B------:R-:W-:Y:S01]  /*1a520*/  IMAD.MOV.U32 R32, RZ, RZ, R208 ;  /* 0x000000ffff207224 */ /* 0x000fe200078e00d0 */
[----:B------:R-:W-:Y:S02]  /*1a530*/  FSEL R30, R43, -INF , P0 ;  /* 0xff8000002b1e7808 */ /* 0x000fe40000000000 */
[----:B------:R-:W-:Y:S02]  /*1a540*/  ISETP.GT.AND P0, PT, R2, 0x30, PT ;  /* 0x000000300200780c */ /* 0x000fe40003f04270 */
[----:B------:R-:W-:Y:S02]  /*1a550*/  FSEL R44, R44, -INF , P2 ;  /* 0xff8000002c2c7808 */ /* 0x000fe40001000000 */
[C---:B------:R-:W-:Y:S02]  /*1a560*/  ISETP.GT.AND P2, PT, R2.reuse, 0x39, PT ;  /* 0x000000390200780c */ /* 0x040fe40003f44270 */
[----:B------:R-:W-:Y:S02]  /*1a570*/  ISETP.GT.AND P1, PT, R2, 0x29, PT ;  /* 0x000000290200780c */ /* 0x000fe40003f24270 */
[----:B------:R-:W-:Y:S01]  /*1a580*/  FMNMX.FTZ R2, R246, R3, !PT ;  /* 0x00000003f6027209 */ /* 0x000fe20007810000 */
[--C-:B------:R-:W-:Y:S01]  /*1a590*/  FFMA.FTZ R3, R183, c[0x0][0x2d0], -R6.reuse ;  /* 0x0000b400b7037a23 */ /* 0x100fe20000010806 */
[----:B------:R-:W-:Y:S02]  /*1a5a0*/  FMNMX.FTZ R185, R55, R185, !PT ;  /* 0x000000b937b97209 */ /* 0x000fe40007810000 */
[----:B------:R-:W-:Y:S01]  /*1a5b0*/  FMNMX.FTZ R2, R220, R2, !PT ;  /* 0x00000002dc027209 */ /* 0x000fe20007810000 */
[----:B------:R1:W-:Y:S01]  /*1a5c0*/  MUFU.EX2 R250, R3 ;  /* 0x0000000300fa7308 */ /* 0x0003e20000000800 */
        /* <DEDUP_REMOVED lines=12> */
[----:B------:R-:W-:Y:S02]  /*1a690*/  FSEL R45, R45, -INF , P1 ;  /* 0xff8000002d2d7808 */ /* 0x000fe40000800000 */
[----:B-1----:R-:W-:Y:S01]  /*1a6a0*/  FMNMX.FTZ R3, R22, R2, !PT ;  /* 0x0000000216037209 */ /* 0x002fe20007810000 */
[--C-:B------:R-:W-:Y:S01]  /*1a6b0*/  FFMA.FTZ R2, R189, c[0x0][0x2d0], -R6.reuse ;  /* 0x0000b400bd027a23 */ /* 0x100fe20000010806 */
[----:B------:R-:W-:Y:S02]  /*1a6c0*/  FMNMX.FTZ R0, R24, R0, !PT ;  /* 0x0000000018007209 */ /* 0x000fe40007810000 */
[----:B------:R-:W-:Y:S01]  /*1a6d0*/  ISETP.GT.AND P1, PT, R182, 0x28, PT ;  /* 0x00000028b600780c */ /* 0x000fe20003f24270 */
[----:B------:R1:W-:Y:S01]  /*1a6e0*/  MUFU.EX2 R252, R2 ;  /* 0x0000000200fc7308 */ /* 0x0003e20000000800 */
[----:B------:R-:W-:Y:S02]  /*1a6f0*/  FMNMX.FTZ R0, R25, R0, !PT ;  /* 0x0000000019007209 */ /* 0x000fe40007810000 */
[----:B------:R-:W-:Y:S02]  /*1a700*/  FSEL R251, R46, -INF , P1 ;  /* 0xff8000002efb7808 */ /* 0x000fe40000800000 */
[----:B---3--:R-:W-:Y:S02]  /*1a710*/  FMNMX.FTZ R185, R185, R4, !PT ;  /* 0x00000004b9b97209 */ /* 0x008fe40007810000 */
[----:B------:R-:W-:Y:S02]  /*1a720*/  FMNMX.FTZ R0, R28, R0, !PT ;  /* 0x000000001c007209 */ /* 0x000fe40007810000 */
[----:B------:R-:W-:Y:S01]  /*1a730*/  FMNMX.FTZ R3, R30, R3, !PT ;  /* 0x000000031e037209 */ /* 0x000fe20007810000 */
[----:B------:R-:W3:Y:S01]  /*1a740*/  SHFL.BFLY PT, R4, R185, 0x1, 0x1f ;  /* 0x0c201f00b9047f89 */ /* 0x000ee200000e0000 */
[----:B------:R-:W-:Y:S02]  /*1a750*/  FMNMX.FTZ R0, R29, R0, !PT ;  /* 0x000000001d007209 */ /* 0x000fe40007810000 */
[----:B------:R-:W-:Y:S02]  /*1a760*/  FSEL R56, R56, -INF , P0 ;  /* 0xff80000038387808 */ /* 0x000fe40000000000 */
[----:B------:R-:W-:Y:S02]  /*1a770*/  FMNMX.FTZ R0, R40, R0, !PT ;  /* 0x0000000028007209 */ /* 0x000fe40007810000 */
[----:B------:R-:W-:Y:S02]  /*1a780*/  FSEL R61, R61, -INF , P2 ;  /* 0xff8000003d3d7808 */ /* 0x000fe40001000000 */
[----:B------:R-:W-:Y:S02]  /*1a790*/  FMNMX.FTZ R0, R41, R0, !PT ;  /* 0x0000000029007209 */ /* 0x000fe40007810000 */
[----:B------:R-:W-:Y:S02]  /*1a7a0*/  ISETP.GT.AND P2, PT, R182, 0x31, PT ;  /* 0x00000031b600780c */ /* 0x000fe40003f44270 */
[----:B------:R-:W-:Y:S02]  /*1a7b0*/  FMNMX.FTZ R0, R44, R0, !PT ;  /* 0x000000002c007209 */ /* 0x000fe40007810000 */
[----:B-1----:R-:W-:Y:S01]  /*1a7c0*/  FMNMX.FTZ R2, R251, R3, !PT ;  /* 0x00000003fb027209 */ /* 0x002fe20007810000 */
[----:B------:R-:W-:Y:S01]  /*1a7d0*/  FFMA.FTZ R3, R16, c[0x0][0x2d0], -R6 ;  /* 0x0000b40010037a23 */ /* 0x000fe20000010806 */
[----:B------:R-:W-:Y:S02]  /*1a7e0*/  FMNMX.FTZ R0, R45, R0, !PT ;  /* 0x000000002d007209 */ /* 0x000fe40007810000 */
[----:B------:R-:W-:Y:S01]  /*1a7f0*/  LOP3.LUT P5, RZ, R248, 0x1, RZ, 0xc0, !PT ;  /* 0x00000001f8ff7812 */ /* 0x000fe200078ac0ff */
[----:B------:R1:W-:Y:S01]  /*1a800*/  MUFU.EX2 R46, R3 ;  /* 0x00000003002e7308 */ /* 0x0003e20000000800 */
[----:B------:R-:W-:Y:S02]  /*1a810*/  FMNMX.FTZ R0, R56, R0, !PT ;  /* 0x0000000038007209 */ /* 0x000fe40007810000 */
[----:B------:R-:W-:Y:S01]  /*1a820*/  FSEL R248, R59, -INF , P2 ;  /* 0xff8000003bf87808 */ /* 0x000fe20001000000 */
[----:B------:R-:W-:Y:S01]  /*1a830*/  IMAD.MOV.U32 R59, RZ, RZ, R22 ;  /* 0x000000ffff3b7224 */ /* 0x000fe200078e0016 */
[----:B---3--:R-:W-:Y:S02]  /*1a840*/  FMNMX.FTZ R185, R185, R4, !PT ;  /* 0x00000004b9b97209 */ /* 0x008fe40007810000 */
[----:B------:R-:W-:Y:S02]  /*1a850*/  FSEL R60, R60, -INF , P4 ;  /* 0xff8000003c3c7808 */ /* 0x000fe40002000000 */
[C---:B------:R-:W-:Y:S01]  /*1a860*/  FSETP.NEU.FTZ.AND P2, PT, R185.reuse, -INF , PT ;  /* 0xff800000b900780b */ /* 0x040fe20003f5d000 */
[----:B------:R-:W-:Y:S01]  /*1a870*/  FMUL.FTZ R8, R185, c[0x0][0x2d0] ;  /* 0x0000b400b9087a20 */ /* 0x000fe20000410000 */
        /* <DEDUP_REMOVED lines=8> */
[----:B------:R-:W-:Y:S01]  /*1a900*/  PLOP3.LUT P4, PT, PT, PT, UP1, 0x80, 0x0 ;  /* 0x000000000000781c */ /* 0x000fe20003f8f018 */
[--C-:B-1----:R-:W-:Y:S01]  /*1a910*/  FFMA.FTZ R3, R190, c[0x0][0x2d0], -R8.reuse ;  /* 0x0000b400be037a23 */ /* 0x102fe20000010808 */
[C---:B------:R-:W-:Y:S01]  /*1a920*/  ISETP.GT.AND P0, PT, R182.reuse, 0x29, PT ;  /* 0x00000029b600780c */ /* 0x040fe20003f04270 */
[----:B------:R-:W1:Y:S01]  /*1a930*/  SHFL.BFLY PT, R184, R0, 0x2, 0x1f ;  /* 0x0c401f0000b87f89 */ /* 0x000e6200000e0000 */
[----:B------:R-:W-:Y:S01]  /*1a940*/  MUFU.EX2 R190, R4 ;  /* 0x0000000400be7308 */ /* 0x000fe20000000800 */
[----:B------:R-:W-:Y:S01]  /*1a950*/  ISETP.GT.AND P1, PT, R182, 0x38, PT ;  /* 0x00000038b600780c */ /* 0x000fe20003f24270 */
[--C-:B------:R-:W-:Y:S01]  /*1a960*/  FFMA.FTZ R219, R219, c[0x0][0x2d0], -R8.reuse ;  /* 0x0000b400dbdb7a23 */ /* 0x100fe20000010808 */
[----:B------:R-:W-:Y:S01]  /*1a970*/  FSEL R249, R47, -INF , P0 ;  /* 0xff8000002ff97808 */ /* 0x000fe20000000000 */
[--C-:B------:R-:W-:Y:S01]  /*1a980*/  FFMA.FTZ R239, R66, c[0x0][0x2d0], -R8.reuse ;  /* 0x0000b40042ef7a23 */ /* 0x100fe20000010808 */
[----:B------:R-:W-:Y:S01]  /*1a990*/  ISETP.GT.AND P0, PT, R182, 0x39, PT ;  /* 0x00000039b600780c */ /* 0x000fe20003f04270 */
[--C-:B------:R-:W-:Y:S01]  /*1a9a0*/  FFMA.FTZ R233, R67, c[0x0][0x2d0], -R8.reuse ;  /* 0x0000b40043e97a23 */ /* 0x100fe20000010808 */
[----:B------:R-:W-:Y:S01]  /*1a9b0*/  FMNMX.FTZ R2, R249, R2, !PT ;  /* 0x00000002f9027209 */ /* 0x000fe20007810000 */
[--C-:B------:R-:W-:Y:S01]  /*1a9c0*/  FFMA.FTZ R221, R221, c[0x0][0x2d0], -R8.reuse ;  /* 0x0000b400dddd7a23 */ /* 0x100fe20000010808 */
[----:B------:R-:W-:Y:S01]  /*1a9d0*/  FSEL R222, R62, -INF , P1 ;  /* 0xff8000003ede7808 */ /* 0x000fe20000800000 */
[----:B------:R4:W-:Y:S01]  /*1a9e0*/  MUFU.EX2 R215, R3 ;  /* 0x0000000300d77308 */ /* 0x0009e20000000800 */
[----:B------:R-:W-:Y:S01]  /*1a9f0*/  FMNMX.FTZ R2, R223, R2, !PT ;  /* 0x00000002df027209 */ /* 0x000fe20007810000 */
[----:B------:R-:W-:Y:S01]  /*1aa00*/  FFMA.FTZ R62, R55, c[0x0][0x2d0], -R8 ;  /* 0x0000b400373e7a23 */ /* 0x000fe20000010808 */
[----:B------:R-:W-:Y:S02]  /*1aa10*/  FSEL R183, R63, -INF , P0 ;  /* 0xff8000003fb77808 */ /* 0x000fe40000000000 */
[----:B-1----:R-:W-:Y:S02]  /*1aa20*/  FMNMX.FTZ R184, R0, R184, !PT ;  /* 0x000000b800b87209 */ /* 0x002fe40007810000 */
[----:B------:R-:W-:Y:S01]  /*1aa30*/  FMNMX.FTZ R0, R248, R2, !PT ;  /* 0x00000002f8007209 */ /* 0x000fe20007810000 */
[----:B------:R-:W-:Y:S02]  /*1aa40*/  FFMA.FTZ R2, R17, c[0x0][0x2d0], -R6 ;  /* 0x0000b40011027a23 */ /* 0x000fe40000010806 */
[----:B------:R-:W1:Y:S01]  /*1aa50*/  SHFL.BFLY PT, R5, R184, 0x1, 0x1f ;  /* 0x0c201f00b8057f89 */ /* 0x000e6200000e0000 */
[----:B------:R-:W-:Y:S01]  /*1aa60*/  FMNMX.FTZ R0, R222, R0, !PT ;  /* 0x00000000de007209 */ /* 0x000fe20007810000 */
[----:B------:R3:W-:Y:S03]  /*1aa70*/  MUFU.EX2 R63, R2 ;  /* 0x00000002003f7308 */ /* 0x0007e60000000800 */
[----:B------:R-:W-:Y:S02]  /*1aa80*/  FMNMX.FTZ R0, R183, R0, !PT ;  /* 0x00000000b7007209 */ /* 0x000fe40007810000 */
[----:B----4-:R-:W-:Y:S04]  /*1aa90*/  @P4 IADD3 R3, P1, R12, UR18, RZ ;  /* 0x000000120c034c10 */ /* 0x010fe8000ff3e0ff */
[----:B------:R-:W-:Y:S02]  /*1aaa0*/  @P4 LEA R12, P0, R3, c[0x0][0x1c8], 0x1 ;  /* 0x00007200030c4a11 */ /* 0x000fe400078008ff */
[----:B--2---:R-:W-:Y:S04]  /*1aab0*/  @P4 IADD3.X R4, R15, UR15, RZ, P1, !PT ;  /* 0x0000000f0f044c10 */ /* 0x004fe80008ffe4ff */
[----:B------:R-:W-:Y:S01]  /*1aac0*/  @P4 LEA.HI.X R13, R3, c[0x0][0x1cc], R4, 0x1, P0 ;  /* 0x00007300030d4a11 */ /* 0x000fe200000f0c04 */
[----:B------:R-:W-:Y:S01]  /*1aad0*/  FFMA.FTZ R4, R18, c[0x0][0x2d0], -R8 ;  /* 0x0000b40012047a23 */ /* 0x000fe20000010808 */
[----:B------:R-:W-:Y:S01]  /*1aae0*/  @P4 IADD3 R3, P0, R10, UR18, RZ ;  /* 0x000000120a034c10 */ /* 0x000fe2000ff1e0ff */
[----:B------:R-:W-:Y:S01]  /*1aaf0*/  @UP1 UIADD3 UR18, UP0, UR10, 0x80, URZ ;  /* 0x000000800a121890 */ /* 0x000fe2000ff1e03f */
[--C-:B------:R-:W-:Y:S01]  /*1ab00*/  FFMA.FTZ R18, R37, c[0x0][0x2d0], -R6.reuse ;  /* 0x0000b40025127a23 */ /* 0x100fe20000010806 */
[----:B------:R2:W-:Y:S01]  /*1ab10*/  MUFU.EX2 R43, R4 ;  /* 0x00000004002b7308 */ /* 0x0005e20000000800 */
[----:B------:R4:W-:Y:S01]  /*1ab20*/  @P4 LDGSTS.E.BYPASS.LTC128B.128 [R244+0x4100], [R12.64], !P6 ;  /* 0x041000000cf44fae */ /* 0x0009e2000f101d5c */
[----:B-1----:R-:W-:Y:S01]  /*1ab30*/  FMNMX.FTZ R184, R184, R5, !PT ;  /* 0x00000005b8b87209 */ /* 0x002fe20007810000 */
[----:B------:R-:W-:Y:S03]  /*1ab40*/  FFMA.FTZ R37, R48, c[0x0][0x2d0], -R6 ;  /* 0x0000b40030257a23 */ /* 0x000fe60000010806 */
[C---:B------:R-:W-:Y:S03]  /*1ab50*/  FSETP.NEU.FTZ.AND P1, PT, R184.reuse, -INF , PT ;  /* 0xff800000b800780b */ /* 0x040fe60003f3d000 */
[----:B---3--:R-:W1:Y:S01]  /*1ab60*/  SHFL.BFLY PT, R2, R0, 0x2, 0x1f ;  /* 0x0c401f0000027f89 */ /* 0x008e6200000e0000 */
[----:B--2---:R-:W-:Y:S01]  /*1ab70*/  @P4 IADD3.X R4, R7, UR15, RZ, P0, !PT ;  /* 0x0000000f07044c10 */ /* 0x004fe200087fe4ff */
[----:B------:R-:W-:Y:S01]  /*1ab80*/  FMUL.FTZ R7, R184, c[0x0][0x2d0] ;  /* 0x0000b400b8077a20 */ /* 0x000fe20000410000 */
[----:B------:R-:W-:Y:S01]  /*1ab90*/  @P4 LEA R14, P0, R3, c[0x0][0x1c8], 0x1 ;  /* 0x00007200030e4a11 */ /* 0x000fe200078008ff */
[----:B------:R-:W-:Y:S03]  /*1aba0*/  @UP1 UIADD3.X UR15, URZ, UR17, URZ, UP0, !UPT ;  /* 0x000000113f0f1290 */ /* 0x000fe600087fe43f */
[----:B------:R-:W-:Y:S02]  /*1abb0*/  FSEL R7, R7, RZ, P1 ;  /* 0x000000ff07077208 */ /* 0x000fe40000800000 */
[----:B------:R-:W-:Y:S02]  /*1abc0*/  @P4 LEA.HI.X R15, R3, c[0x0][0x1cc], R4, 0x1, P0 ;  /* 0x00007300030f4a11 */ /* 0x000fe400000f0c04 */
[----:B-1----:R-:W-:Y:S01]  /*1abd0*/  FMNMX.FTZ R0, R0, R2, !PT ;  /* 0x0000000200007209 */ /* 0x002fe20007810000 */
[--C-:B------:R-:W-:Y:S01]  /*1abe0*/  FFMA.FTZ R3, R216, c[0x0][0x2d0], -R7.reuse ;  /* 0x0000b400d8037a23 */ /* 0x100fe20000010807 */
[----:B------:R-:W-:Y:S01]  /*1abf0*/  @P4 IADD3 R4, P0, R12, UR19, RZ ;  /* 0x000000130c044c10 */ /* 0x000fe2000ff1e0ff */
[--C-:B------:R-:W-:Y:S01]  /*1ac00*/  FFMA.FTZ R2, R19, c[0x0][0x2d0], -R8.reuse ;  /* 0x0000b40013027a23 */ /* 0x100fe20000010808 */
[----:B------:R1:W-:Y:S01]  /*1ac10*/  @P4 LDGSTS.E.BYPASS.LTC128B.128 [R244+0x6100], [R14.64], !P5 ;  /* 0x061000000ef44fae */ /* 0x0003e2000e901d5c */
[----:B------:R2:W-:Y:S01]  /*1ac20*/  MUFU.EX2 R214, R3 ;  /* 0x0000000300d67308 */ /* 0x0005e20000000800 */
[----:B------:R-:W-:Y:S01]  /*1ac30*/  @P4 IADD3.X R5, R13, UR20, RZ, P0, !PT ;  /* 0x000000140d054c10 */ /* 0x000fe200087fe4ff */
[----:B------:R-:W-:Y:S01]  /*1ac40*/  FFMA.FTZ R216, R35, c[0x0][0x2d0], -R8 ;  /* 0x0000b40023d87a23 */ /* 0x000fe20000010808 */
[----:B------:R-:W-:Y:S01]  /*1ac50*/  @P4 IADD3 R10, P0, R4, UR19, RZ ;  /* 0x00000013040a4c10 */ /* 0x000fe2000ff1e0ff */
[--C-:B------:R-:W-:Y:S02]  /*1ac60*/  FFMA.FTZ R240, R56, c[0x0][0x2d0], -R7.reuse ;  /* 0x0000b40038f07a23 */ /* 0x100fe40000010807 */
[--C-:B------:R-:W-:Y:S01]  /*1ac70*/  FFMA.FTZ R224, R57, c[0x0][0x2d0], -R7.reuse ;  /* 0x0000b40039e07a23 */ /* 0x100fe20000010807 */
[C---:B------:R-:W-:Y:S01]  /*1ac80*/  @P4 IADD3.X R11, R5.reuse, UR20, RZ, P0, !PT ;  /* 0x00000014050b4c10 */ /* 0x040fe200087fe4ff */
[----:B------:R3:W-:Y:S01]  /*1ac90*/  @P4 LDGSTS.E.BYPASS.LTC128B.128 [R244+0x4900], [R4.64], !P6 ;  /* 0x0490000004f44fae */ /* 0x0007e2000f101d5c */
[----:B------:R-:W-:Y:S01]  /*1aca0*/  @P4 IADD3 R16, P0, R4, UR18, RZ ;  /* 0x0000001204104c10 */ /* 0x000fe2000ff1e0ff */
[----:B------:R-:W1:Y:S01]  /*1acb0*/  MUFU.EX2 R242, R2 ;  /* 0x0000000200f27308 */ /* 0x000e620000000800 */
[--C-:B------:R-:W-:Y:S02]  /*1acc0*/  FFMA.FTZ R231, R60, c[0x0][0x2d0], -R7.reuse ;  /* 0x0000b4003ce77a23 */ /* 0x100fe40000010807 */
[----:B------:R-:W-:Y:S01]  /*1acd0*/  @P4 IADD3.X R17, R5, UR15, RZ, P0, !PT ;  /* 0x0000000f05114c10 */ /* 0x000fe200087fe4ff */
[--C-:B------:R-:W-:Y:S01]  /*1ace0*/  FFMA.FTZ R241, R61, c[0x0][0x2d0], -R7.reuse ;  /* 0x0000b4003df17a23 */ /* 0x100fe20000010807 */
[----:B----4-:R-:W-:Y:S01]  /*1acf0*/  @P4 IADD3 R12, P0, R10, UR19, RZ ;  /* 0x000000130a0c4c10 */ /* 0x010fe2000ff1e0ff */
[----:B------:R3:W-:Y:S01]  /*1ad00*/  @P4 LDGSTS.E.BYPASS.LTC128B.128 [R244+0x6900], [R4.64+0x80], !P5 ;  /* 0x0690008004f44fae */ /* 0x0007e2000e901d5c */
[--C-:B------:R-:W-:Y:S02]  /*1ad10*/  FFMA.FTZ R44, R44, c[0x0][0x2d0], -R7.reuse ;  /* 0x0000b4002c2c7a23 */ /* 0x100fe40000010807 */
[----:B------:R-:W-:Y:S01]  /*1ad20*/  @P4 IADD3.X R13, R11, UR20, RZ, P0, !PT ;  /* 0x000000140b0d4c10 */ /* 0x000fe200087fe4ff */
[--C-:B------:R-:W-:Y:S02]  /*1ad30*/  FFMA.FTZ R40, R40, c[0x0][0x2d0], -R7.reuse ;  /* 0x0000b40028287a23 */ /* 0x100fe40000010807 */
[--C-:B------:R-:W-:Y:S02]  /*1ad40*/  FFMA.FTZ R41, R41, c[0x0][0x2d0], -R7.reuse ;  /* 0x0000b40029297a23 */ /* 0x100fe40000010807 */
[----:B--2---:R-:W-:Y:S01]  /*1ad50*/  FFMA.FTZ R3, R9, c[0x0][0x2d0], -R7 ;  /* 0x0000b40009037a23 */ /* 0x004fe20000010807 */
[----:B------:R2:W-:Y:S01]  /*1ad60*/  @P4 LDGSTS.E.BYPASS.LTC128B.128 [R244+0x5100], [R10.64], !P6 ;  /* 0x051000000af44fae */ /* 0x0005e2000f101d5c */
[----:B------:R-:W-:Y:S02]  /*1ad70*/  FFMA.FTZ R9, R53, c[0x0][0x2d0], -R6 ;  /* 0x0000b40035097a23 */ /* 0x000fe40000010806 */
[----:B------:R4:W2:Y:S01]  /*1ad80*/  MUFU.EX2 R189, R3 ;  /* 0x0000000300bd7308 */ /* 0x0008a20000000800 */
[--C-:B------:R-:W-:Y:S01]  /*1ad90*/  FFMA.FTZ R19, R51, c[0x0][0x2d0], -R8.reuse ;  /* 0x0000b40033137a23 */ /* 0x100fe20000010808 */
[----:B------:R-:W-:Y:S01]  /*1ada0*/  MOV R51, R27 ;  /* 0x0000001b00337202 */ /* 0x000fe20000000f00 */
[----:B------:R-:W-:Y:S02]  /*1adb0*/  IMAD.MOV.U32 R65, RZ, RZ, R9 ;  /* 0x000000ffff417224 */ /* 0x000fe400078e0009 */
[----:B------:R2:W-:Y:S01]  /*1adc0*/  @P4 LDGSTS.E.BYPASS.LTC128B.128 [R244+0x7100], [R16.64], !P5 ;  /* 0x0710000010f44fae */ /* 0x0005e2000e901d5c */
[----:B-1----:R-:W-:Y:S01]  /*1add0*/  F2FP.BF16.PACK_AB R191, R242, R43 ;  /* 0x0000002bf2bf723e */ /* 0x002fe200000010ff */
[----:B------:R-:W-:Y:S06]  /*1ade0*/  IMAD.MOV.U32 R67, RZ, RZ, R19 ;  /* 0x000000ffff437224 */ /* 0x000fec00078e0013 */
[----:B------:R-:W1:Y:S01]  /*1adf0*/  SHFL.BFLY PT, R2, R0, 0x1, 0x1f ;  /* 0x0c201f0000027f89 */ /* 0x000e6200000e0000 */
[----:B---3--:R-:W-:Y:S07]  /*1ae00*/  FSEL R4, R186, RZ, P3 ;  /* 0x000000ffba047208 */ /* 0x008fee0001800000 */
[----:B------:R3:W-:Y:S01]  /*1ae10*/  @P4 LDGSTS.E.BYPASS.LTC128B.128 [R244+0x5900], [R12.64], !P6 ;  /* 0x059000000cf44fae */ /* 0x0007e2000f101d5c */
[--C-:B----4-:R-:W-:Y:S02]  /*1ae20*/  FFMA.FTZ R3, R217, c[0x0][0x2d0], -R7.reuse ;  /* 0x0000b400d9037a23 */ /* 0x110fe40000010807 */
[----:B------:R-:W-:Y:S02]  /*1ae30*/  FFMA.FTZ R217, R34, c[0x0][0x2d0], -R8 ;  /* 0x0000b40022d97a23 */ /* 0x000fe40000010808 */
[----:B------:R4:W3:Y:S01]  /*1ae40*/  MUFU.EX2 R26, R3 ;  /* 0x00000003001a7308 */ /* 0x0008e20000000800 */
[----:B------:R-:W-:Y:S01]  /*1ae50*/  FFMA.FTZ R34, R45, c[0x0][0x2d0], -R7 ;  /* 0x0000b4002d227a23 */ /* 0x000fe20000010807 */
[----:B------:R-:W-:Y:S01]  /*1ae60*/  MOV R45, R190 ;  /* 0x000000be002d7202 */ /* 0x000fe20000000f00 */
[----:B--2---:R-:W-:Y:S01]  /*1ae70*/  IMAD.MOV.U32 R56, RZ, RZ, R189 ;  /* 0x000000ffff387224 */ /* 0x004fe200078e00bd */
[----:B------:R-:W-:Y:S02]  /*1ae80*/  F2FP.BF16.PACK_AB R190, R63, R46 ;  /* 0x0000002e3fbe723e */ /* 0x000fe400000010ff */
[----:B------:R-:W-:Y:S02]  /*1ae90*/  F2FP.BF16.PACK_AB R189, R45, R215 ;  /* 0x000000d72dbd723e */ /* 0x000fe400000010ff */
[----:B------:R-:W-:Y:S02]  /*1aea0*/  F2FP.BF16.PACK_AB R208, R56, R214 ;  /* 0x000000d638d0723e */ /* 0x000fe400000010ff */
[----:B-1----:R-:W-:Y:S01]  /*1aeb0*/  FMNMX.FTZ R182, R0, R2, !PT ;  /* 0x0000000200b67209 */ /* 0x002fe20007810000 */
[--C-:B------:R-:W-:Y:S01]  /*1aec0*/  FFMA.FTZ R0, R218, c[0x0][0x2d0], -R7.reuse ;  /* 0x0000b400da007a23 */ /* 0x100fe20000010807 */
[----:B------:R-:W-:Y:S01]  /*1aed0*/  @P4 IADD3 R2, P0, R10, UR18, RZ ;  /* 0x000000120a024c10 */ /* 0x000fe2000ff1e0ff */
[--C-:B------:R-:W-:Y:S02]  /*1aee0*/  FFMA.FTZ R218, R28, c[0x0][0x2d0], -R7.reuse ;  /* 0x0000b4001cda7a23 */ /* 0x100fe40000010807 */
[----:B------:R-:W1:Y:S01]  /*1aef0*/  MUFU.EX2 R243, R0 ;  /* 0x0000000000f37308 */ /* 0x000e620000000800 */
[C---:B------:R-:W-:Y:S02]  /*1af00*/  FMUL.FTZ R212, R182.reuse, c[0x0][0x2d0] ;  /* 0x0000b400b6d47a20 */ /* 0x040fe40000410000 */
[----:B------:R-:W-:Y:S05]  /*1af10*/  FFMA.FTZ R10, R49, c[0x0][0x2d0], -R6 ;  /* 0x0000b400310a7a23 */ /* 0x000fea0000010806 */
[----:B------:R-:W-:Y:S02]  /*1af20*/  MOV R64, R10 ;  /* 0x0000000a00407202 */ /* 0x000fe40000000f00 */
[----:B----4-:R-:W-:Y:S02]  /*1af30*/  @P4 IADD3.X R3, R11, UR15, RZ, P0, !PT ;  /* 0x0000000f0b034c10 */ /* 0x010fe400087fe4ff */
[----:B------:R-:W-:Y:S02]  /*1af40*/  FSETP.NEU.FTZ.AND P0, PT, R182, -INF , PT ;  /* 0xff800000b600780b */ /* 0x000fe40003f1d000 */
[----:B---3--:R-:W-:Y:S01]  /*1af50*/  MOV R49, R26 ;  /* 0x0000001a00317202 */ /* 0x008fe20000000f00 */
[----:B------:R2:W-:Y:S01]  /*1af60*/  @P4 LDGSTS.E.BYPASS.LTC128B.128 [R244+0x7900], [R2.64], !P5 ;  /* 0x0790000002f44fae */ /* 0x0005e2000e901d5c */
[----:B------:R-:W-:Y:S01]  /*1af70*/  FSEL R212, R212, RZ, P0 ;  /* 0x000000ffd4d47208 */ /* 0x000fe20000000000 */
[----:B------:R-:W-:Y:S02]  /*1af80*/  FFMA.FTZ R26, R50, c[0x0][0x2d0], -R8 ;  /* 0x0000b400321a7a23 */ /* 0x000fe40000010808 */
[----:B------:R-:W-:Y:S02]  /*1af90*/  IMAD.MOV.U32 R50, RZ, RZ, R36 ;  /* 0x000000ffff327224 */ /* 0x000fe400078e0024 */
[--C-:B------:R-:W-:Y:S02]  /*1afa0*/  FFMA.FTZ R5, R245, c[0x0][0x2d0], -R212.reuse ;  /* 0x0000b400f5057a23 */ /* 0x100fe400000108d4 */
[----:B------:R-:W-:Y:S01]  /*1afb0*/  FFMA.FTZ R245, R29, c[0x0][0x2d0], -R7 ;  /* 0x0000b4001df57a23 */ /* 0x000fe20000010807 */
[----:B-1----:R-:W-:Y:S01]  /*1afc0*/  F2FP.BF16.PACK_AB R210, R243, R49 ;  /* 0x00000031f3d2723e */ /* 0x002fe200000010ff */
[----:B------:R-:W-:Y:S01]  /*1afd0*/  FFMA.FTZ R0, R247, c[0x0][0x2d0], -R212 ;  /* 0x0000b400f7007a23 */ /* 0x000fe200000108d4 */
[----:B------:R1:W-:Y:S01]  /*1afe0*/  MUFU.EX2 R235, R5 ;  /* 0x0000000500eb7308 */ /* 0x0003e20000000800 */
[----:B------:R-:W-:Y:S01]  /*1aff0*/  FFMA.FTZ R247, R20, c[0x0][0x2d0], -R6 ;  /* 0x0000b40014f77a23 */ /* 0x000fe20000010806 */
[----:B------:R-:W0:Y:S01]  /*1b000*/  LDGDEPBAR ;  /* 0x00000000000079af */ /* 0x000e220000000000 */
[----:B------:R-:W-:Y:S02]  /*1b010*/  IMAD.MOV.U32 R66, RZ, RZ, R26 ;  /* 0x000000ffff427224 */ /* 0x000fe400078e001a */
[----:B------:R-:W-:Y:S05]  /*1b020*/  FFMA.FTZ R222, R222, c[0x0][0x2d0], -R212 ;  /* 0x0000b400dede7a23 */ /* 0x000fea00000108d4 */
[----:B------:R3:W-:Y:S01]  /*1b030*/  MUFU.EX2 R213, R0 ;  /* 0x0000000000d57308 */ /* 0x0007e20000000800 */
[----:B--2---:R-:W-:Y:S02]  /*1b040*/  FSEL R3, R185, RZ, P2 ;  /* 0x000000ffb9037208 */ /* 0x004fe40001000000 */
[----:B------:R-:W-:Y:S01]  /*1b050*/  FSEL R2, R184, RZ, P1 ;  /* 0x000000ffb8027208 */ /* 0x000fe20000800000 */
[----:B-1----:R-:W-:Y:S02]  /*1b060*/  FADD.FTZ R5, -R4, R180 ;  /* 0x000000b404057221 */ /* 0x002fe40000010100 */
[----:B------:R-:W-:Y:S02]  /*1b070*/  FADD.FTZ R4, -R3, R181 ;  /* 0x000000b503047221 */ /* 0x000fe40000010100 */
[----:B------:R-:W-:Y:S02]  /*1b080*/  FADD.FTZ R3, -R2, R187 ;  /* 0x000000bb02037221 */ /* 0x000fe40000010100 */
[----:B------:R-:W-:Y:S02]  /*1b090*/  FFMA.FTZ R187, R24, c[0x0][0x2d0], -R7 ;  /* 0x0000b40018bb7a23 */ /* 0x000fe40000010807 */
[----:B---3--:R-:W-:Y:S02]  /*1b0a0*/  FFMA.FTZ R0, R246, c[0x0][0x2d0], -R212 ;  /* 0x0000b400f6007a23 */ /* 0x008fe400000108d4 */
[----:B------:R-:W-:Y:S02]  /*1b0b0*/  FFMA.FTZ R246, R33, c[0x0][0x2d0], -R6 ;  /* 0x0000b40021f67a23 */ /* 0x000fe40000010806 */
[----:B------:R1:W2:Y:S01]  /*1b0c0*/  MUFU.EX2 R23, R0 ;  /* 0x0000000000177308 */ /* 0x0002a20000000800 */
[----:B------:R-:W-:Y:S02]  /*1b0d0*/  FFMA.FTZ R33, R54, c[0x0][0x2d0], -R8 ;  /* 0x0000b40036217a23 */ /* 0x000fe40000010808 */
[----:B-1----:R-:W-:Y:S02]  /*1b0e0*/  FFMA.FTZ R0, R220, c[0x0][0x2d0], -R212 ;  /* 0x0000b400dc007a23 */ /* 0x002fe400000108d4 */
[----:B------:R-:W-:Y:S05]  /*1b0f0*/  FFMA.FTZ R220, R21, c[0x0][0x2d0], -R6 ;  /* 0x0000b40015dc7a23 */ /* 0x000fea0000010806 */
[----:B------:R1:W3:Y:S01]  /*1b100*/  MUFU.EX2 R47, R0 ;  /* 0x00000000002f7308 */ /* 0x0002e20000000800 */
[----:B--2---:R-:W-:Y:S02]  /*1b110*/  IMAD.MOV.U32 R53, RZ, RZ, R23 ;  /* 0x000000ffff357224 */ /* 0x004fe400078e0017 */
[----:B------:R-:W2:Y:S01]  /*1b120*/  LDSM.16.MT88.4 R20, [R225+0x100] ;  /* 0x00010000e114783b */ /* 0x000ea20000004200 */
[----:B-1----:R-:W-:Y:S01]  /*1b130*/  FSEL R0, R182, RZ, P0 ;  /* 0x000000ffb6007208 */ /* 0x002fe20000000000 */
[----:B---3--:R-:W-:Y:S02]  /*1b140*/  IMAD.MOV.U32 R48, RZ, RZ, R47 ;  /* 0x000000ffff307224 */ /* 0x008fe400078e002f */
[----:B------:R-:W-:Y:S02]  /*1b150*/  FFMA.FTZ R47, R39, c[0x0][0x2d0], -R8 ;  /* 0x0000b400272f7a23 */ /* 0x000fe40000010808 */
[----:B------:R-:W-:Y:S01]  /*1b160*/  FADD.FTZ R2, -R0, R188 ;  /* 0x000000bc00027221 */ /* 0x000fe20000010100 */
[----:B------:R-:W-:Y:S01]  /*1b170*/  F2FP.BF16.PACK_AB R188, R252, R250 ;  /* 0x000000fafcbc723e */ /* 0x000fe200000010ff */
[----:B------:R-:W-:Y:S01]  /*1b180*/  FMUL.FTZ R0, R5, c[0x0][0x2d0] ;  /* 0x0000b40005007a20 */ /* 0x000fe20000410000 */
[----:B------:R-:W-:Y:S01]  /*1b190*/  F2FP.BF16.PACK_AB R211, R235, R48 ;  /* 0x00000030ebd3723e */ /* 0x000fe200000010ff */
[----:B------:R-:W-:Y:S02]  /*1b1a0*/  FFMA.FTZ R5, R52, c[0x0][0x2d0], -R6 ;  /* 0x0000b40034057a23 */ /* 0x000fe40000010806 */
[----:B------:R1:W3:Y:S01]  /*1b1b0*/  MUFU.EX2 R181, R0 ;  /* 0x0000000000b57308 */ /* 0x0002e20000000800 */
[----:B------:R-:W-:Y:S01]  /*1b1c0*/  IMAD.MOV.U32 R52, RZ, RZ, R209 ;  /* 0x000000ffff347224 */ /* 0x000fe200078e00d1 */
[----:B------:R-:W-:Y:S02]  /*1b1d0*/  F2FP.BF16.PACK_AB R209, R53, R213 ;  /* 0x000000d535d1723e */ /* 0x000fe400000010ff */
[----:B------:R-:W-:Y:S01]  /*1b1e0*/  MOV R35, R5 ;  /* 0x0000000500237202 */ /* 0x000fe20000000f00 */
[----:B-1----:R-:W-:Y:S02]  /*1b1f0*/  FMUL.FTZ R0, R4, c[0x0][0x2d0] ;  /* 0x0000b40004007a20 */ /* 0x002fe40000410000 */
[C---:B---3--:R-:W-:Y:S03]  /*1b200*/  FMUL.FTZ R4, R181.reuse, R192 ;  /* 0x000000c0b5047220 */ /* 0x048fe60000410000 */
[----:B------:R1:W3:Y:S01]  /*1b210*/  MUFU.EX2 R180, R0 ;  /* 0x0000000000b47308 */ /* 0x0002e20000000800 */
[C---:B------:R-:W-:Y:S01]  /*1b220*/  FMUL.FTZ R5, R181.reuse, R193 ;  /* 0x000000c1b5057220 */ /* 0x040fe20000410000 */
[----:B------:R-:W-:Y:S01]  /*1b230*/  MOV R193, R50 ;  /* 0x0000003200c17202 */ /* 0x000fe20000000f00 */
[C---:B------:R-:W-:Y:S01]  /*1b240*/  FMUL.FTZ R17, R181.reuse, R205 ;  /* 0x000000cdb5117220 */ /* 0x040fe20000410000 */
[----:B------:R-:W-:Y:S01]  /*1b250*/  MOV R205, R65 ;  /* 0x0000004100cd7202 */ /* 0x000fe20000000f00 */
[----:B------:R-:W-:Y:S02]  /*1b260*/  IMAD.MOV.U32 R65, RZ, RZ, R37 ;  /* 0x000000ffff417224 */ /* 0x000fe400078e0025 */
[----:B------:R-:W4:Y:S01]  /*1b270*/  LDSM.16.MT88.4 R36, [R226+0x100] ;  /* 0x00010000e224783b */ /* 0x000f220000004200 */
[C---:B------:R-:W-:Y:S02]  /*1b280*/  FMUL.FTZ R16, R181.reuse, R204 ;  /* 0x000000ccb5107220 */ /* 0x040fe40000410000 */
[----:B------:R-:W-:Y:S01]  /*1b290*/  IMAD.MOV.U32 R204, RZ, RZ, R33 ;  /* 0x000000ffffcc7224 */ /* 0x000fe200078e0021 */
[----:B------:R-:W-:Y:S01]  /*1b2a0*/  MUFU.EX2 R193, R193 ;  /* 0x000000c100c17308 */ /* 0x000fe20000000800 */
[C---:B------:R-:W-:Y:S01]  /*1b2b0*/  FMUL.FTZ R33, R181.reuse, R145 ;  /* 0x00000091b5217220 */ /* 0x040fe20000410000 */
[----:B------:R-:W-:Y:S01]  /*1b2c0*/  MOV R145, R67 ;  /* 0x0000004300917202 */ /* 0x000fe20000000f00 */
[----:B------:R-:W-:Y:S02]  /*1b2d0*/  IMAD.MOV.U32 R192, RZ, RZ, R66 ;  /* 0x000000ffffc07224 */ /* 0x000fe400078e0042 */
[C---:B------:R-:W-:Y:S02]  /*1b2e0*/  FMUL.FTZ R68, R181.reuse, R68 ;  /* 0x00000044b5447220 */ /* 0x040fe40000410000 */
[C---:B------:R-:W-:Y:S02]  /*1b2f0*/  FMUL.FTZ R69, R181.reuse, R69 ;  /* 0x00000045b5457220 */ /* 0x040fe40000410000 */
[C---:B------:R-:W-:Y:S02]  /*1b300*/  FMUL.FTZ R80, R181.reuse, R80 ;  /* 0x00000050b5507220 */ /* 0x040fe40000410000 */
[----:B------:R-:W-:Y:S02]  /*1b310*/  FMUL.FTZ R81, R181, R81 ;  /* 0x00000051b5517220 */ /* 0x000fe40000410000 */
[----:B-1----:R-:W-:Y:S02]  /*1b320*/  FMUL.FTZ R0, R3, c[0x0][0x2d0] ;  /* 0x0000b40003007a20 */ /* 0x002fe40000410000 */
[C---:B---3--:R-:W-:Y:S01]  /*1b330*/  FMUL.FTZ R6, R180.reuse, R194 ;  /* 0x000000c2b4067220 */ /* 0x048fe20000410000 */
[----:B------:R-:W-:Y:S01]  /*1b340*/  MOV R194, R52 ;  /* 0x0000003400c27202 */ /* 0x000fe20000000f00 */
[----:B------:R1:W3:Y:S01]  /*1b350*/  MUFU.EX2 R3, R0 ;  /* 0x0000000000037308 */ /* 0x0002e20000000800 */
[C---:B------:R-:W-:Y:S02]  /*1b360*/  FMUL.FTZ R19, R180.reuse, R207 ;  /* 0x000000cfb4137220 */ /* 0x040fe40000410000 */
[C---:B------:R-:W-:Y:S02]  /*1b370*/  FMUL.FTZ R50, R180.reuse, R162 ;  /* 0x000000a2b4327220 */ /* 0x040fe40000410000 */
[----:B------:R-:W-:Y:S02]  /*1b380*/  IMAD.MOV.U32 R207, RZ, RZ, R64 ;  /* 0x000000ffffcf7224 */ /* 0x000fe400078e0040 */
        /* <DEDUP_REMOVED lines=11> */
[----:B-1----:R-:W-:Y:S02]  /*1b440*/  FMUL.FTZ R0, R2, c[0x0][0x2d0] ;  /* 0x0000b40002007a20 */ /* 0x002fe40000410000 */
[----:B------:R-:W-:Y:S02]  /*1b450*/  FFMA.FTZ R2, R25, c[0x0][0x2d0], -R7 ;  /* 0x0000b40019027a23 */ /* 0x000fe40000010807 */
[C---:B------:R-:W-:Y:S01]  /*1b460*/  FMUL.FTZ R7, R180.reuse, R195 ;  /* 0x000000c3b4077220 */ /* 0x040fe20000410000 */
[----:B------:R-:W-:Y:S01]  /*1b470*/  MUFU.EX2 R176, R245 ;  /* 0x000000f500b07308 */ /* 0x000fe20000000800 */
[C---:B---3--:R-:W-:Y:S02]  /*1b480*/  FMUL.FTZ R8, R3.reuse, R196 ;  /* 0x000000c403087220 */ /* 0x048fe40000410000 */
[C---:B------:R-:W-:Y:S02]  /*1b490*/  FMUL.FTZ R9, R3.reuse, R197 ;  /* 0x000000c503097220 */ /* 0x040fe40000410000 */
[C---:B------:R-:W-:Y:S01]  /*1b4a0*/  FMUL.FTZ R12, R3.reuse, R200 ;  /* 0x000000c8030c7220 */ /* 0x040fe20000410000 */
[-C--:B--2---:R-:W-:Y:S04]  /*1b4b0*/  HMMA.16816.F32.BF16 R4, R188, R20.reuse, R4 ;  /* 0x00000014bc04723c */ /* 0x084fe80000041804 */
[----:B------:R-:W1:Y:S01]  /*1b4c0*/  MUFU.EX2 R0, R0 ;  /* 0x0000000000007308 */ /* 0x000e620000000800 */
[C---:B------:R-:W-:Y:S01]  /*1b4d0*/  FMUL.FTZ R13, R3.reuse, R201 ;  /* 0x000000c9030d7220 */ /* 0x040fe20000410000 */
[----:B------:R-:W-:Y:S01]  /*1b4e0*/  MOV R200, R58 ;  /* 0x0000003a00c87202 */ /* 0x000fe20000000f00 */
[----:B------:R-:W-:Y:S02]  /*1b4f0*/  IMAD.MOV.U32 R196, RZ, RZ, R18 ;  /* 0x000000ffffc47224 */ /* 0x000fe400078e0012 */
[C---:B------:R-:W-:Y:S03]  /*1b500*/  FMUL.FTZ R18, R180.reuse, R206 ;  /* 0x000000ceb4127220 */ /* 0x040fe60000410000 */
[C---:B------:R-:W-:Y:S02]  /*1b510*/  FMUL.FTZ R29, R3.reuse, R141 ;  /* 0x0000008d031d7220 */ /* 0x040fe40000410000 */
[----:B------:R-:W-:Y:S01]  /*1b520*/  IMAD.MOV.U32 R141, RZ, RZ, R30 ;  /* 0x000000ffff8d7224 */ /* 0x000fe200078e001e */
[----:B------:R-:W-:Y:S01]  /*1b530*/  MUFU.EX2 R200, R200 ;  /* 0x000000c800c87308 */ /* 0x000fe20000000800 */
[C---:B------:R-:W-:Y:S02]  /*1b540*/  FMUL.FTZ R24, R3.reuse, R136 ;  /* 0x0000008803187220 */ /* 0x040fe40000410000 */
[C---:B------:R-:W-:Y:S01]  /*1b550*/  FMUL.FTZ R25, R3.reuse, R137 ;  /* 0x0000008903197220 */ /* 0x040fe20000410000 */
[----:B------:R-:W-:Y:S01]  /*1b560*/  MOV R137, R43 ;  /* 0x0000002b00897202 */ /* 0x000fe20000000f00 */
[----:B------:R-:W-:Y:S01]  /*1b570*/  FMUL.FTZ R28, R3, R140 ;  /* 0x0000008c031c7220 */ /* 0x000fe20000410000 */
[----:B------:R-:W-:Y:S01]  /*1b580*/  MOV R140, R34 ;  /* 0x00000022008c7202 */ /* 0x000fe20000000f00 */
[----:B------:R-:W-:Y:S02]  /*1b590*/  IMAD.MOV.U32 R206, RZ, RZ, R35 ;  /* 0x000000ffffce7224 */ /* 0x000fe400078e0023 */
[C---:B------:R-:W-:Y:S02]  /*1b5a0*/  FMUL.FTZ R34, R180.reuse, R146 ;  /* 0x00000092b4227220 */ /* 0x040fe40000410000 */
[----:B------:R-:W-:Y:S01]  /*1b5b0*/  FMUL.FTZ R35, R180, R147 ;  /* 0x00000093b4237220 */ /* 0x000fe20000410000 */
[----:B------:R-:W-:Y:S01]  /*1b5c0*/  MOV R147, R45 ;  /* 0x0000002d00937202 */ /* 0x000fe20000000f00 */
[C---:B-1----:R-:W-:Y:S01]  /*1b5d0*/  FMUL.FTZ R10, R0.reuse, R198 ;  /* 0x000000c6000a7220 */ /* 0x042fe20000410000 */
[----:B------:R-:W-:Y:S01]  /*1b5e0*/  MOV R198, R63 ;  /* 0x0000003f00c67202 */ /* 0x000fe20000000f00 */
[C---:B------:R-:W-:Y:S02]  /*1b5f0*/  FMUL.FTZ R11, R0.reuse, R199 ;  /* 0x000000c7000b7220 */ /* 0x040fe40000410000 */
[----:B------:R-:W-:Y:S02]  /*1b600*/  IMAD.MOV.U32 R136, RZ, RZ, R65 ;  /* 0x000000ffff887224 */ /* 0x000fe400078e0041 */
[----:B------:R-:W-:Y:S02]  /*1b610*/  FFMA.FTZ R246, R223, c[0x0][0x2d0], -R212 ;  /* 0x0000b400dff67a23 */ /* 0x000fe400000108d4 */
[C---:B------:R-:W-:Y:S01]  /*1b620*/  FMUL.FTZ R14, R0.reuse, R202 ;  /* 0x000000ca000e7220 */ /* 0x040fe20000410000 */
[C---:B------:R-:W-:Y:S03]  /*1b630*/  HMMA.16816.F32.BF16 R8, R208.reuse, R20, R8 ;  /* 0x00000014d008723c */ /* 0x040fe60000041808 */
[----:B------:R-:W-:Y:S01]  /*1b640*/  MUFU.EX2 R246, R246 ;  /* 0x000000f600f67308 */ /* 0x000fe20000000800 */
[C---:B------:R-:W-:Y:S01]  /*1b650*/  FMUL.FTZ R15, R0.reuse, R203 ;  /* 0x000000cb000f7220 */ /* 0x040fe20000410000 */
[----:B------:R-:W-:Y:S01]  /*1b660*/  MOV R203, R44 ;  /* 0x0000002c00cb7202 */ /* 0x000fe20000000f00 */
[----:B------:R-:W-:Y:S02]  /*1b670*/  FMUL.FTZ R44, R3, R156 ;  /* 0x0000009c032c7220 */ /* 0x000fe40000410000 */
[C---:B------:R-:W-:Y:S03]  /*1b680*/  FMUL.FTZ R20, R181.reuse, R132 ;  /* 0x00000084b5147220 */ /* 0x040fe60000410000 */
[-C--:B------:R-:W-:Y:S03]  /*1b690*/  HMMA.16816.F32.BF16 R12, R208, R22.reuse, R12 ;  /* 0x00000016d00c723c */ /* 0x080fe6000004180c */
[C---:B------:R-:W-:Y:S02]  /*1b6a0*/  FMUL.FTZ R21, R181.reuse, R133 ;  /* 0x00000085b5157220 */ /* 0x040fe40000410000 */
[C---:B------:R-:W-:Y:S02]  /*1b6b0*/  FMUL.FTZ R30, R0.reuse, R142 ;  /* 0x0000008e001e7220 */ /* 0x040fe40000410000 */
[C---:B------:R-:W-:Y:S01]  /*1b6c0*/  FMUL.FTZ R26, R0.reuse, R138 ;  /* 0x0000008a001a7220 */ /* 0x040fe20000410000 */
[C---:B------:R-:W-:Y:S04]  /*1b6d0*/  HMMA.16816.F32.BF16 R16, R188.reuse, R22, R16 ;  /* 0x00000016bc10723c */ /* 0x040fe80000041810 */
[----:B------:R-:W-:Y:S01]  /*1b6e0*/  IMAD.MOV.U32 R142, RZ, RZ, R59 ;  /* 0x000000ffff8e7224 */ /* 0x000fe200078e003b */
[----:B------:R-:W-:Y:S01]  /*1b6f0*/  MOV R59, R31 ;  /* 0x0000001f003b7202 */ /* 0x000fe20000000f00 */
[----:B------:R-:W-:Y:S02]  /*1b700*/  FMUL.FTZ R31, R0, R143 ;  /* 0x0000008f001f7220 */ /* 0x000fe40000410000 */
[C---:B------:R-:W-:Y:S04]  /*1b710*/  FMUL.FTZ R22, R180.reuse, R134 ;  /* 0x00000086b4167220 */ /* 0x040fe80000410000 */
[----:B------:R-:W-:Y:S02]  /*1b720*/  FMUL.FTZ R23, R180, R135 ;  /* 0x00000087b4177220 */ /* 0x000fe40000410000 */
[----:B------:R-:W-:Y:S01]  /*1b730*/  IMAD.MOV.U32 R143, RZ, RZ, R32 ;  /* 0x000000ffff8f7224 */ /* 0x000fe200078e0020 */
[----:B------:R-:W-:Y:S01]  /*1b740*/  LDSM.16.MT88.4 R132, [R227+0x100] ;  /* 0x00010000e384783b */ /* 0x000fe20000004200 */
[----:B------:R-:W-:Y:S02]  /*1b750*/  FMUL.FTZ R32, R181, R144 ;  /* 0x00000090b5207220 */ /* 0x000fe40000410000 */
[----:B------:R-:W-:Y:S01]  /*1b760*/  IMAD.MOV.U32 R144, RZ, RZ, R53 ;  /* 0x000000ffff907224 */ /* 0x000fe200078e0035 */
[-C--:B----4-:R-:W-:Y:S03]  /*1b770*/  HMMA.16816.F32.BF16 R20, R188, R36.reuse, R20 ;  /* 0x00000024bc14723c */ /* 0x090fe60000041814 */
[C---:B------:R-:W-:Y:S01]  /*1b780*/  FMUL.FTZ R27, R0.reuse, R139 ;  /* 0x0000008b001b7220 */ /* 0x040fe20000410000 */
[----:B------:R-:W1:Y:S01]  /*1b790*/  LDSM.16.MT88.4 R52, [R228+0x100] ;  /* 0x00010000e434783b */ /* 0x000e620000004200 */
[----:B------:R-:W-:Y:S02]  /*1b7a0*/  IMAD.MOV.U32 R139, RZ, RZ, R47 ;  /* 0x000000ffff8b7224 */ /* 0x000fe400078e002f */
[----:B------:R-:W-:Y:S02]  /*1b7b0*/  IMAD.MOV.U32 R138, RZ, RZ, R46 ;  /* 0x000000ffff8a7224 */ /* 0x000fe400078e002e */
[----:B------:R-:W-:Y:S01]  /*1b7c0*/  IMAD.MOV.U32 R146, RZ, RZ, R41 ;  /* 0x000000ffff927224 */ /* 0x000fe200078e0029 */
[C---:B------:R-:W-:Y:S04]  /*1b7d0*/  HMMA.16816.F32.BF16 R24, R208.reuse, R36, R24 ;  /* 0x00000024d018723c */ /* 0x040fe80000041818 */
[C---:B------:R-:W-:Y:S02]  /*1b7e0*/  FMUL.FTZ R41, R3.reuse, R153 ;  /* 0x0000009903297220 */ /* 0x040fe40000410000 */
[----:B------:R-:W-:Y:S02]  /*1b7f0*/  FMUL.FTZ R43, R0, R155 ;  /* 0x0000009b002b7220 */ /* 0x000fe40000410000 */
[-C--:B------:R-:W-:Y:S04]  /*1b800*/  HMMA.16816.F32.BF16 R28, R208, R38.reuse, R28 ;  /* 0x00000026d01c723c */ /* 0x080fe8000004181c */
[----:B------:R-:W-:Y:S02]  /*1b810*/  FMUL.FTZ R45, R3, R157 ;  /* 0x0000009d032d7220 */ /* 0x000fe40000410000 */
[----:B------:R-:W-:Y:S02]  /*1b820*/  FFMA.FTZ R157, R249, c[0x0][0x2d0], -R212 ;  /* 0x0000b400f99d7a23 */ /* 0x000fe400000108d4 */
[C---:B------:R-:W-:Y:S01]  /*1b830*/  HMMA.16816.F32.BF16 R32, R188.reuse, R38, R32 ;  /* 0x00000026bc20723c */ /* 0x040fe20000041820 */
[----:B------:R-:W-:Y:S03]  /*1b840*/  MUFU.EX2 R249, R233 ;  /* 0x000000e900f97308 */ /* 0x000fe60000000800 */
[C---:B------:R-:W-:Y:S02]  /*1b850*/  FMUL.FTZ R36, R181.reuse, R148 ;  /* 0x00000094b5247220 */ /* 0x040fe40000410000 */
[----:B------:R-:W-:Y:S02]  /*1b860*/  FMUL.FTZ R37, R181, R149 ;  /* 0x00000095b5257220 */ /* 0x000fe40000410000 */
[C---:B------:R-:W-:Y:S04]  /*1b870*/  FMUL.FTZ R38, R180.reuse, R150 ;  /* 0x00000096b4267220 */ /* 0x040fe80000410000 */
[----:B------:R-:W-:Y:S02]  /*1b880*/  FMUL.FTZ R39, R180, R151 ;  /* 0x00000097b4277220 */ /* 0x000fe40000410000 */
[C---:B------:R-:W-:Y:S02]  /*1b890*/  FMUL.FTZ R46, R0.reuse, R158 ;  /* 0x0000009e002e7220 */ /* 0x040fe40000410000 */
[C---:B------:R-:W-:Y:S02]  /*1b8a0*/  FMUL.FTZ R47, R0.reuse, R159 ;  /* 0x0000009f002f7220 */ /* 0x040fe40000410000 */
[----:B------:R-:W-:Y:S01]  /*1b8b0*/  IMAD.MOV.U32 R199, RZ, RZ, R49 ;  /* 0x000000ffffc77224 */ /* 0x000fe200078e0031 */
[-C--:B-1----:R-:W-:Y:S03]  /*1b8c0*/  HMMA.16816.F32.BF16 R36, R188, R52.reuse, R36 ;  /* 0x00000034bc24723c */ /* 0x082fe60000041824 */
[----:B------:R-:W-:Y:S02]  /*1b8d0*/  IMAD.MOV.U32 R201, RZ, RZ, R40 ;  /* 0x000000ffffc97224 */ /* 0x000fe400078e0028 */
[C---:B------:R-:W-:Y:S02]  /*1b8e0*/  FMUL.FTZ R40, R3.reuse, R152 ;  /* 0x0000009803287220 */ /* 0x040fe40000410000 */
[----:B------:R-:W-:Y:S02]  /*1b8f0*/  IMAD.MOV.U32 R197, RZ, RZ, R42 ;  /* 0x000000ffffc57224 */ /* 0x000fe400078e002a */
[C---:B------:R-:W-:Y:S01]  /*1b900*/  FMUL.FTZ R42, R0.reuse, R154 ;  /* 0x0000009a002a7220 */ /* 0x040fe20000410000 */
[----:B------:R-:W-:Y:S02]  /*1b910*/  MUFU.EX2 R201, R201 ;  /* 0x000000c900c97308 */ /* 0x000fe40000000800 */
[C---:B------:R-:W-:Y:S01]  /*1b920*/  FMUL.FTZ R57, R3.reuse, R169 ;  /* 0x000000a903397220 */ /* 0x040fe20000410000 */
[----:B------:R-:W-:Y:S01]  /*1b930*/  MOV R154, R203 ;  /* 0x000000cb009a7202 */ /* 0x000fe20000000f00 */
[----:B------:R-:W-:Y:S02]  /*1b940*/  FMUL.FTZ R58, R0, R170 ;  /* 0x000000aa003a7220 */ /* 0x000fe40000410000 */
[C---:B------:R-:W-:Y:S04]  /*1b950*/  HMMA.16816.F32.BF16 R40, R208.reuse, R52, R40 ;  /* 0x00000034d028723c */ /* 0x040fe80000041828 */
[----:B------:R-:W-:Y:S01]  /*1b960*/  IMAD.MOV.U32 R195, RZ, RZ, R62 ;  /* 0x000000ffffc37224 */ /* 0x000fe200078e003e */
[----:B------:R-:W-:Y:S01]  /*1b970*/  MUFU.EX2 R197, R197 ;  /* 0x000000c500c57308 */ /* 0x000fe20000000800 */
[----:B------:R-:W-:Y:S01]  /*1b980*/  FMUL.FTZ R60, R3, R172 ;  /* 0x000000ac033c7220 */ /* 0x000fe20000410000 */
[----:B------:R-:W-:Y:S01]  /*1b990*/  MOV R158, R154 ;  /* 0x0000009a009e7202 */ /* 0x000fe20000000f00 */
[-C--:B------:R-:W-:Y:S04]  /*1b9a0*/  HMMA.16816.F32.BF16 R44, R208, R54.reuse, R44 ;  /* 0x00000036d02c723c */ /* 0x080fe8000004182c */
[----:B------:R-:W-:Y:S02]  /*1b9b0*/  IMAD.MOV.U32 R149, RZ, RZ, R51 ;  /* 0x000000ffff957224 */ /* 0x000fe400078e0033 */
[C---:B------:R-:W-:Y:S02]  /*1b9c0*/  FMUL.FTZ R51, R180.reuse, R163 ;  /* 0x000000a3b4337220 */ /* 0x040fe40000410000 */
[----:B------:R-:W-:Y:S01]  /*1b9d0*/  IMAD.MOV.U32 R202, RZ, RZ, R48 ;  /* 0x000000ffffca7224 */ /* 0x000fe200078e0030 */
[----:B------:R-:W-:Y:S03]  /*1b9e0*/  MUFU.EX2 R163, R221 ;  /* 0x000000dd00a37308 */ /* 0x000fe60000000800 */
[C---:B------:R-:W-:Y:S02]  /*1b9f0*/  FMUL.FTZ R48, R181.reuse, R160 ;  /* 0x000000a0b5307220 */ /* 0x040fe40000410000 */
[----:B------:R-:W-:Y:S02]  /*1ba00*/  FMUL.FTZ R49, R181, R161 ;  /* 0x000000a1b5317220 */ /* 0x000fe40000410000 */
[----:B------:R-:W-:Y:S02]  /*1ba10*/  FFMA.FTZ R154, R251, c[0x0][0x2d0], -R212 ;  /* 0x0000b400fb9a7a23 */ /* 0x000fe400000108d4 */
[C---:B------:R-:W-:Y:S01]  /*1ba20*/  FMUL.FTZ R52, R181.reuse, R164 ;  /* 0x000000a4b5347220 */ /* 0x040fe20000410000 */
[----:B------:R-:W-:Y:S01]  /*1ba30*/  MUFU.EX2 R251, R239 ;  /* 0x000000ef00fb7308 */ /* 0x000fe20000000800 */
[----:B------:R-:W-:Y:S01]  /*1ba40*/  FMUL.FTZ R53, R181, R165 ;  /* 0x000000a5b5357220 */ /* 0x000fe20000410000 */
[C---:B------:R-:W-:Y:S04]  /*1ba50*/  HMMA.16816.F32.BF16 R48, R188.reuse, R54, R48 ;  /* 0x00000036bc30723c */ /* 0x040fe80000041830 */
[----:B------:R-:W-:Y:S02]  /*1ba60*/  IMAD.MOV.U32 R148, RZ, RZ, R56 ;  /* 0x000000ffff947224 */ /* 0x000fe400078e0038 */
[C---:B------:R-:W-:Y:S02]  /*1ba70*/  FMUL.FTZ R56, R3.reuse, R168 ;  /* 0x000000a803387220 */ /* 0x040fe40000410000 */
[C---:B------:R-:W-:Y:S01]  /*1ba80*/  FMUL.FTZ R54, R180.reuse, R166 ;  /* 0x000000a6b4367220 */ /* 0x040fe20000410000 */
[----:B------:R1:W-:Y:S03]  /*1ba90*/  MUFU.EX2 R168, R2 ;  /* 0x0000000200a87308 */ /* 0x0003e60000000800 */
[----:B------:R-:W-:Y:S02]  /*1baa0*/  FMUL.FTZ R55, R180, R167 ;  /* 0x000000a7b4377220 */ /* 0x000fe40000410000 */
[----:B------:R-:W-:Y:S02]  /*1bab0*/  FMUL.FTZ R61, R3, R173 ;  /* 0x000000ad033d7220 */ /* 0x000fe40000410000 */
[C---:B------:R-:W-:Y:S02]  /*1bac0*/  FMUL.FTZ R62, R0.reuse, R174 ;  /* 0x000000ae003e7220 */ /* 0x040fe40000410000 */
[C---:B------:R-:W-:Y:S01]  /*1bad0*/  FMUL.FTZ R63, R0.reuse, R175 ;  /* 0x000000af003f7220 */ /* 0x040fe20000410000 */
[-C--:B------:R-:W-:Y:S01]  /*1bae0*/  HMMA.16816.F32.BF16 R52, R188, R132.reuse, R52 ;  /* 0x00000084bc34723c */ /* 0x080fe20000041834 */
[----:B------:R-:W-:Y:S02]  /*1baf0*/  MUFU.EX2 R167, R219 ;  /* 0x000000db00a77308 */ /* 0x000fe40000000800 */
[----:B------:R-:W-:Y:S02]  /*1bb00*/  IMAD.MOV.U32 R150, RZ, RZ, R59 ;  /* 0x000000ffff967224 */ /* 0x000fe400078e003b */
[C---:B------:R-:W-:Y:S02]  /*1bb10*/  FMUL.FTZ R59, R0.reuse, R171 ;  /* 0x000000ab003b7220 */ /* 0x040fe40000410000 */
[----:B------:R-:W-:Y:S02]  /*1bb20*/  FMUL.FTZ R65, R181, R177 ;  /* 0x000000b1b5417220 */ /* 0x000fe40000410000 */
[C---:B------:R-:W-:Y:S02]  /*1bb30*/  FMUL.FTZ R72, R3.reuse, R72 ;  /* 0x0000004803487220 */ /* 0x040fe40000410000 */
[----:B------:R-:W-:Y:S01]  /*1bb40*/  MUFU.EX2 R177, R216 ;  /* 0x000000d800b17308 */ /* 0x000fe20000000800 */
[C---:B------:R-:W-:Y:S04]  /*1bb50*/  HMMA.16816.F32.BF16 R56, R208.reuse, R132, R56 ;  /* 0x00000084d038723c */ /* 0x040fe80000041838 */
[C---:B------:R-:W-:Y:S02]  /*1bb60*/  FMUL.FTZ R73, R3.reuse, R73 ;  /* 0x0000004903497220 */ /* 0x040fe40000410000 */
[C---:B------:R-:W-:Y:S02]  /*1bb70*/  FMUL.FTZ R74, R0.reuse, R74 ;  /* 0x0000004a004a7220 */ /* 0x040fe40000410000 */
[-C--:B------:R-:W-:Y:S01]  /*1bb80*/  HMMA.16816.F32.BF16 R60, R208, R134.reuse, R60 ;  /* 0x00000086d03c723c */ /* 0x080fe2000004183c */
[----:B------:R-:W-:Y:S03]  /*1bb90*/  MUFU.EX2 R166, R220 ;  /* 0x000000dc00a67308 */ /* 0x000fe60000000800 */
[C---:B------:R-:W-:Y:S02]  /*1bba0*/  FMUL.FTZ R75, R0.reuse, R75 ;  /* 0x0000004b004b7220 */ /* 0x040fe40000410000 */
[C---:B------:R-:W-:Y:S02]  /*1bbb0*/  FMUL.FTZ R76, R3.reuse, R76 ;  /* 0x0000004c034c7220 */ /* 0x040fe40000410000 */
[C---:B------:R-:W-:Y:S01]  /*1bbc0*/  HMMA.16816.F32.BF16 R64, R188.reuse, R134, R64 ;  /* 0x00000086bc40723c */ /* 0x040fe20000041840 */
[----:B------:R-:W2:Y:S02]  /*1bbd0*/  LDSM.16.MT88.4 R132, [R225+0x2100] ;  /* 0x00210000e184783b */ /* 0x000ea40000004200 */
[----:B------:R-:W-:Y:S01]  /*1bbe0*/  MUFU.EX2 R165, R187 ;  /* 0x000000bb00a57308 */ /* 0x000fe20000000800 */
[C---:B------:R-:W-:Y:S02]  /*1bbf0*/  FMUL.FTZ R77, R3.reuse, R77 ;  /* 0x0000004d034d7220 */ /* 0x040fe40000410000 */
[C---:B------:R-:W-:Y:S02]  /*1bc00*/  FMUL.FTZ R78, R0.reuse, R78 ;  /* 0x0000004e004e7220 */ /* 0x040fe40000410000 */
[----:B------:R-:W-:Y:S04]  /*1bc10*/  FMUL.FTZ R79, R0, R79 ;  /* 0x0000004f004f7220 */ /* 0x000fe80000410000 */
[C---:B------:R-:W-:Y:S01]  /*1bc20*/  FMUL.FTZ R86, R180.reuse, R86 ;  /* 0x00000056b4567220 */ /* 0x040fe20000410000 */
[----:B------:R-:W-:Y:S01]  /*1bc30*/  MUFU.EX2 R187, R231 ;  /* 0x000000e700bb7308 */ /* 0x000fe20000000800 */
        /* <DEDUP_REMOVED lines=14> */
[-C--:B--2---:R-:W-:Y:S03]  /*1bd20*/  HMMA.16816.F32.BF16 R68, R188, R132.reuse, R68 ;  /* 0x00000084bc44723c */ /* 0x084fe60000041844 */
        /* <DEDUP_REMOVED lines=27> */
[----:B------:R-:W-:Y:S01]  /*1bee0*/  IMAD.MOV.U32 R151, RZ, RZ, R150 ;  /* 0x000000ffff977224 */ /* 0x000fe200078e0096 */
[----:B------:R-:W-:Y:S01]  /*1bef0*/  MOV R150, R149 ;  /* 0x0000009500967202 */ /* 0x000fe20000000f00 */
[----:B------:R-:W-:Y:S01]  /*1bf00*/  FMUL.FTZ R124, R3, R124 ;  /* 0x0000007c037c7220 */ /* 0x000fe20000410000 */
[-C--:B--2---:R-:W-:Y:S03]  /*1bf10*/  HMMA.16816.F32.BF16 R84, R188, R132.reuse, R84 ;  /* 0x00000084bc54723c */ /* 0x084fe60000041854 */
[----:B-1----:R-:W-:Y:S02]  /*1bf20*/  FFMA.FTZ R2, R151, c[0x0][0x2d0], -R212 ;  /* 0x0000b40097027a23 */ /* 0x002fe400000108d4 */
[----:B------:R-:W-:Y:S02]  /*1bf30*/  IMAD.MOV.U32 R151, RZ, RZ, R137 ;  /* 0x000000ffff977224 */ /* 0x000fe400078e0089 */
[----:B------:R1:W-:Y:S01]  /*1bf40*/  MUFU.EX2 R164, R2 ;  /* 0x0000000200a47308 */ /* 0x0003e20000000800 */
[C---:B------:R-:W-:Y:S04]  /*1bf50*/  HMMA.16816.F32.BF16 R88, R208.reuse, R132, R88 ;  /* 0x00000084d058723c */ /* 0x040fe80000041858 */
[----:B------:R-:W-:Y:S02]  /*1bf60*/  FMUL.FTZ R125, R3, R125 ;  /* 0x0000007d037d7220 */ /* 0x000fe40000410000 */
[C---:B------:R-:W-:Y:S02]  /*1bf70*/  FMUL.FTZ R126, R0.reuse, R126 ;  /* 0x0000007e007e7220 */ /* 0x040fe40000410000 */
[-C--:B------:R-:W-:Y:S04]  /*1bf80*/  HMMA.16816.F32.BF16 R92, R208, R134.reuse, R92 ;  /* 0x00000086d05c723c */ /* 0x080fe8000004185c */
[----:B------:R-:W-:Y:S02]  /*1bf90*/  FMUL.FTZ R127, R0, R127 ;  /* 0x0000007f007f7220 */ /* 0x000fe40000410000 */
[----:B------:R-:W-:Y:S02]  /*1bfa0*/  IMAD.MOV.U32 R203, RZ, RZ, R202 ;  /* 0x000000ffffcb7224 */ /* 0x000fe400078e00ca */
[C---:B------:R-:W-:Y:S01]  /*1bfb0*/  HMMA.16816.F32.BF16 R96, R188.reuse, R134, R96 ;  /* 0x00000086bc60723c */ /* 0x040fe20000041860 */
[----:B------:R-:W2:Y:S03]  /*1bfc0*/  LDSM.16.MT88.4 R132, [R228+0x2100] ;  /* 0x00210000e484783b */ /* 0x000ea60000004200 */
[----:B------:R-:W-:Y:S02]  /*1bfd0*/  IMAD.MOV.U32 R202, RZ, RZ, R195 ;  /* 0x000000ffffca7224 */ /* 0x000fe400078e00c3 */
[----:B------:R-:W3:Y:S01]  /*1bfe0*/  MUFU.EX2 R195, R218 ;  /* 0x000000da00c37308 */ /* 0x000ee20000000800 */
[----:B-1----:R-:W-:Y:S01]  /*1bff0*/  FFMA.FTZ R2, R150, c[0x0][0x2d0], -R212 ;  /* 0x0000b40096027a23 */ /* 0x002fe200000108d4 */
[----:B------:R-:W-:Y:S01]  /*1c000*/  MOV R150, R138 ;  /* 0x0000008a00967202 */ /* 0x000fe20000000f00 */
[C---:B------:R-:W-:Y:S03]  /*1c010*/  FMUL.FTZ R130, R180.reuse, R130 ;  /* 0x00000082b4827220 */ /* 0x040fe60000410000 */
[----:B------:R-:W-:Y:S02]  /*1c020*/  FMUL.FTZ R131, R180, R131 ;  /* 0x00000083b4837220 */ /* 0x000fe40000410000 */
[----:B------:R-:W-:Y:S02]  /*1c030*/  IMAD.MOV.U32 R169, RZ, RZ, R158 ;  /* 0x000000ffffa97224 */ /* 0x000fe400078e009e */
[----:B------:R-:W-:Y:S02]  /*1c040*/  FFMA.FTZ R245, R248, c[0x0][0x2d0], -R212 ;  /* 0x0000b400f8f57a23 */ /* 0x000fe400000108d4 */
[----:B------:R-:W-:Y:S01]  /*1c050*/  MUFU.EX2 R248, R240 ;  /* 0x000000f000f87308 */ /* 0x000fe20000000800 */
        /* <DEDUP_REMOVED lines=9> */
[----:B------:R1:W-:Y:S01]  /*1c0f0*/  MUFU.EX2 R196, R217 ;  /* 0x000000d900c47308 */ /* 0x0003e20000000800 */
[----:B------:R-:W-:Y:S01]  /*1c100*/  MOV R143, R136 ;  /* 0x00000088008f7202 */ /* 0x000fe20000000f00 */
[----:B------:R-:W-:Y:S01]  /*1c110*/  FMUL.FTZ R128, R181, R128 ;  /* 0x00000080b5807220 */ /* 0x000fe20000410000 */
[----:B------:R-:W-:Y:S01]  /*1c120*/  MOV R153, R142 ;  /* 0x0000008e00997202 */ /* 0x000fe20000000f00 */
[----:B------:R-:W-:Y:S01]  /*1c130*/  IMAD.MOV.U32 R142, RZ, RZ, R139 ;  /* 0x000000ffff8e7224 */ /* 0x000fe200078e008b */
[----:B------:R-:W-:Y:S01]  /*1c140*/  MOV R175, R143 ;  /* 0x0000008f00af7202 */ /* 0x000fe20000000f00 */
[----:B------:R-:W-:Y:S01]  /*1c150*/  LDSM.16.MT88.4 R136, [R225+0x900] ;  /* 0x00090000e188783b */ /* 0x000fe20000004200 */
[--C-:B------:R-:W-:Y:S01]  /*1c160*/  FFMA.FTZ R152, R152, c[0x0][0x2d0], -R212.reuse ;  /* 0x0000b40098987a23 */ /* 0x100fe200000108d4 */
[----:B------:R-:W-:Y:S01]  /*1c170*/  MOV R178, R141 ;  /* 0x0000008d00b27202 */ /* 0x000fe20000000f00 */
[----:B------:R-:W-:Y:S01]  /*1c180*/  FFMA.FTZ R153, R153, c[0x0][0x2d0], -R212 ;  /* 0x0000b40099997a23 */ /* 0x000fe200000108d4 */
[----:B------:R-:W4:Y:S01]  /*1c190*/  MUFU.EX2 R198, R2 ;  /* 0x0000000200c67308 */ /* 0x000f220000000800 */
[----:B------:R-:W-:Y:S01]  /*1c1a0*/  IMAD.MOV.U32 R247, RZ, RZ, R142 ;  /* 0x000000fffff77224 */ /* 0x000fe200078e008e */
[----:B---3--:R-:W-:Y:S01]  /*1c1b0*/  F2FP.BF16.PACK_AB R142, R176, R195 ;  /* 0x000000c3b08e723e */ /* 0x008fe200000010ff */
[-C--:B--2---:R-:W-:Y:S03]  /*1c1c0*/  HMMA.16816.F32.BF16 R100, R188, R132.reuse, R100 ;  /* 0x00000084bc64723c */ /* 0x084fe60000041864 */
[----:B------:R-:W-:Y:S04]  /*1c1d0*/  FMUL.FTZ R129, R181, R129 ;  /* 0x00000081b5817220 */ /* 0x000fe80000410000 */
[----:B------:R-:W-:Y:S01]  /*1c1e0*/  MUFU.EX2 R178, R178 ;  /* 0x000000b200b27308 */ /* 0x000fe20000000800 */
[C---:B------:R-:W-:Y:S01]  /*1c1f0*/  HMMA.16816.F32.BF16 R104, R208.reuse, R132, R104 ;  /* 0x00000084d068723c */ /* 0x040fe20000041868 */
[----:B-1----:R-:W-:Y:S07]  /*1c200*/  LDSM.16.MT88.4 R216, [R226+0x3900] ;  /* 0x00390000e2d8783b */ /* 0x002fee0000004200 */
[-C--:B------:R-:W-:Y:S01]  /*1c210*/  HMMA.16816.F32.BF16 R108, R208, R134.reuse, R108 ;  /* 0x00000086d06c723c */ /* 0x080fe2000004186c */
[----:B------:R-:W-:Y:S03]  /*1c220*/  MUFU.EX2 R245, R245 ;  /* 0x000000f500f57308 */ /* 0x000fe60000000800 */
[----:B----4-:R-:W-:Y:S01]  /*1c230*/  F2FP.BF16.PACK_AB R141, R198, R164 ;  /* 0x000000a4c68d723e */ /* 0x010fe200000010ff */
[--C-:B------:R-:W-:Y:S03]  /*1c240*/  FFMA.FTZ R2, R194, c[0x0][0x2d0], -R212.reuse ;  /* 0x0000b400c2027a23 */ /* 0x100fe600000108d4 */
[C---:B------:R-:W-:Y:S01]  /*1c250*/  HMMA.16816.F32.BF16 R112, R188.reuse, R134, R112 ;  /* 0x00000086bc70723c */ /* 0x040fe20000041870 */
[----:B------:R-:W1:Y:S02]  /*1c260*/  LDSM.16.MT88.4 R132, [R227+0x2100] ;  /* 0x00210000e384783b */ /* 0x000e640000004200 */
[----:B------:R2:W-:Y:S10]  /*1c270*/  MUFU.EX2 R194, R2 ;  /* 0x0000000200c27308 */ /* 0x0005f40000000800 */
[----:B------:R-:W-:Y:S01]  /*1c280*/  MUFU.EX2 R175, R175 ;  /* 0x000000af00af7308 */ /* 0x000fe20000000800 */
[--C-:B--2---:R-:W-:Y:S02]  /*1c290*/  FFMA.FTZ R2, R155, c[0x0][0x2d0], -R212.reuse ;  /* 0x0000b4009b027a23 */ /* 0x104fe400000108d4 */
[----:B------:R-:W-:Y:S07]  /*1c2a0*/  FFMA.FTZ R212, R183, c[0x0][0x2d0], -R212 ;  /* 0x0000b400b7d47a23 */ /* 0x000fee00000108d4 */
        /* <DEDUP_REMOVED lines=10> */
[-C--:B-1----:R-:W-:Y:S01]  /*1c350*/  HMMA.16816.F32.BF16 R116, R188, R132.reuse, R116 ;  /* 0x00000084bc74723c */ /* 0x082fe20000041874 */
[----:B------:R1:W2:Y:S02]  /*1c360*/  MUFU.EX2 R192, R2 ;  /* 0x0000000200c07308 */ /* 0x0002a40000000800 */
[----:B------:R-:W-:Y:S01]  /*1c370*/  IMAD.MOV.U32 R151, RZ, RZ, R147 ;  /* 0x000000ffff977224 */ /* 0x000fe200078e0093 */
[----:B------:R-:W-:Y:S01]  /*1c380*/  MOV R158, R155 ;  /* 0x0000009b009e7202 */ /* 0x000fe20000000f00 */
[----:B------:R-:W-:Y:S01]  /*1c390*/  IMAD.MOV.U32 R161, RZ, RZ, R149 ;  /* 0x000000ffffa17224 */ /* 0x000fe200078e0095 */
[----:B------:R-:W-:Y:S01]  /*1c3a0*/  MOV R160, R150 ;  /* 0x0000009600a07202 */ /* 0x000fe20000000f00 */
[----:B------:R-:W-:Y:S01]  /*1c3b0*/  IMAD.MOV.U32 R149, RZ, RZ, R145 ;  /* 0x000000ffff957224 */ /* 0x000fe200078e0091 */
[C---:B------:R-:W-:Y:S01]  /*1c3c0*/  HMMA.16816.F32.BF16 R120, R208.reuse, R132, R120 ;  /* 0x00000084d078723c */ /* 0x040fe20000041878 */
[----:B------:R-:W3:Y:S03]  /*1c3d0*/  LDL.LU R133, [R1] ;  /* 0x0000000001857983 */ /* 0x000ee60000300800 */
[----:B------:R-:W-:Y:S01]  /*1c3e0*/  MOV R150, R146 ;  /* 0x0000009200967202 */ /* 0x000fe20000000f00 */
[----:B------:R-:W4:Y:S01]  /*1c3f0*/  LDL.LU R132, [R1+0x4] ;  /* 0x0000040001847983 */ /* 0x000f220000300800 */
[----:B------:R-:W-:Y:S01]  /*1c400*/  MOV R173, R151 ;  /* 0x0000009700ad7202 */ /* 0x000fe20000000f00 */
[----:B------:R-:W-:Y:S01]  /*1c410*/  IMAD.MOV.U32 R220, RZ, RZ, R161 ;  /* 0x000000ffffdc7224 */ /* 0x000fe200078e00a1 */
[-C--:B------:R-:W-:Y:S01]  /*1c420*/  HMMA.16816.F32.BF16 R124, R208, R134.reuse, R124 ;  /* 0x00000086d07c723c */ /* 0x080fe2000004187c */
[----:B------:R-:W4:Y:S03]  /*1c430*/  LDL.LU R156, [R1+0x1c] ;  /* 0x00001c00019c7983 */ /* 0x000f260000300800 */
[----:B------:R-:W-:Y:S01]  /*1c440*/  IMAD.MOV.U32 R170, RZ, RZ, R150 ;  /* 0x000000ffffaa7224 */ /* 0x000fe200078e0096 */
[----:B------:R-:W-:Y:S01]  /*1c450*/  MOV R174, R149 ;  /* 0x0000009500ae7202 */ /* 0x000fe20000000f00 */
[----:B------:R-:W-:Y:S01]  /*1c460*/  IMAD.MOV.U32 R161, RZ, RZ, R159 ;  /* 0x000000ffffa17224 */ /* 0x000fe200078e009f */
[----:B------:R-:W-:Y:S01]  /*1c470*/  MOV R159, R199 ;  /* 0x000000c7009f7202 */ /* 0x000fe20000000f00 */
[----:B------:R-:W-:Y:S01]  /*1c480*/  HMMA.16816.F32.BF16 R128, R188, R134, R128 ;  /* 0x00000086bc80723c */ /* 0x000fe20000041880 */
[----:B-1----:R-:W4:Y:S01]  /*1c490*/  LDL.LU R2, [R1+0x8] ;  /* 0x0000080001027983 */ /* 0x002f220000300800 */
[----:B------:R-:W-:Y:S02]  /*1c4a0*/  MUFU.EX2 R199, R153 ;  /* 0x0000009900c77308 */ /* 0x000fe40000000800 */
[----:B------:R-:W-:Y:S02]  /*1c4b0*/  MOV R155, R148 ;  /* 0x00000094009b7202 */ /* 0x000fe40000000f00 */
[----:B------:R-:W-:Y:S02]  /*1c4c0*/  MOV R148, R144 ;  /* 0x0000009000947202 */ /* 0x000fe40000000f00 */
[----:B------:R-:W1:Y:S01]  /*1c4d0*/  LDSM.16.MT88.4 R144, [R226+0x900] ;  /* 0x00090000e290783b */ /* 0x000e620000004200 */
[----:B------:R-:W-:Y:S03]  /*1c4e0*/  F2FP.BF16.PACK_AB R134, R179, R197 ;  /* 0x000000c5b386723e */ /* 0x000fe600000010ff */
[----:B------:R-:W-:Y:S01]  /*1c4f0*/  F2FP.BF16.PACK_AB R135, R177, R196 ;  /* 0x000000c4b187723e */ /* 0x000fe200000010ff */
[----:B------:R-:W-:Y:S01]  /*1c500*/  IMAD.MOV.U32 R172, RZ, RZ, R155 ;  /* 0x000000ffffac7224 */ /* 0x000fe200078e009b */
[----:B--2---:R-:W-:Y:S01]  /*1c510*/  F2FP.BF16.PACK_AB R143, R192, R194 ;  /* 0x000000c2c08f723e */ /* 0x004fe200000010ff */
[----:B------:R-:W-:Y:S01]  /*1c520*/  IMAD.MOV.U32 R155, RZ, RZ, R140 ;  /* 0x000000ffff9b7224 */ /* 0x000fe200078e008c */
[----:B------:R-:W-:Y:S01]  /*1c530*/  F2FP.BF16.PACK_AB R140, R168, R165 ;  /* 0x000000a5a88c723e */ /* 0x000fe200000010ff */
[----:B------:R-:W-:Y:S01]  /*1c540*/  IMAD.MOV.U32 R171, RZ, RZ, R148 ;  /* 0x000000ffffab7224 */ /* 0x000fe200078e0094 */
[----:B------:R-:W-:Y:S01]  /*1c550*/  MOV R221, R172 ;  /* 0x000000ac00dd7202 */ /* 0x000fe20000000f00 */
[----:B------:R-:W2:Y:S01]  /*1c560*/  LDSM.16.MT88.4 R148, [R228+0x900] ;  /* 0x00090000e494783b */ /* 0x000ea20000004200 */
[----:B------:R-:W-:Y:S01]  /*1c570*/  MUFU.EX2 R172, R154 ;  /* 0x0000009a00ac7308 */ /* 0x000fe20000000800 */
[----:B------:R-:W-:Y:S02]  /*1c580*/  F2FP.BF16.PACK_AB R209, R245, R246 ;  /* 0x000000f6f5d1723e */ /* 0x000fe400000010ff */
[----:B------:R-:W-:Y:S07]  /*1c590*/  F2FP.BF16.PACK_AB R210, R183, R187 ;  /* 0x000000bbb7d2723e */ /* 0x000fee00000010ff */
[----:B------:R-:W-:Y:S10]  /*1c5a0*/  MUFU.EX2 R190, R157 ;  /* 0x0000009d00be7308 */ /* 0x000ff40000000800 */
[----:B------:R-:W-:Y:S10]  /*1c5b0*/  MUFU.EX2 R189, R205 ;  /* 0x000000cd00bd7308 */ /* 0x000ff40000000800 */
[----:B------:R1:W-:Y:S10]  /*1c5c0*/  MUFU.EX2 R188, R247 ;  /* 0x000000f700bc7308 */ /* 0x0003f40000000800 */
[----:B------:R-:W-:Y:S10]  /*1c5d0*/  MUFU.EX2 R191, R173 ;  /* 0x000000ad00bf7308 */ /* 0x000ff40000000800 */
[----:B------:R-:W-:Y:S01]  /*1c5e0*/  MUFU.EX2 R173, R169 ;  /* 0x000000a900ad7308 */ /* 0x000fe20000000800 */
[----:B-1----:R-:W-:Y:S02]  /*1c5f0*/  MOV R247, R160 ;  /* 0x000000a000f77202 */ /* 0x002fe40000000f00 */
[----:B------:R-:W-:Y:S01]  /*1c600*/  MOV R160, R158 ;  /* 0x0000009e00a07202 */ /* 0x000fe20000000f00 */
[----:B------:R-:W-:Y:S06]  /*1c610*/  IMAD.MOV.U32 R158, RZ, RZ, R203 ;  /* 0x000000ffff9e7224 */ /* 0x000fec00078e00cb */
[----:B------:R-:W-:Y:S10]  /*1c620*/  MUFU.EX2 R203, R152 ;  /* 0x0000009800cb7308 */ /* 0x000ff40000000800 */
[----:B------:R1:W-:Y:S10]  /*1c630*/  MUFU.EX2 R169, R155 ;  /* 0x0000009b00a97308 */ /* 0x0003f40000000800 */
[----:B------:R-:W-:Y:S10]  /*1c640*/  MUFU.EX2 R171, R171 ;  /* 0x000000ab00ab7308 */ /* 0x000ff40000000800 */
[----:B------:R-:W-:Y:S01]  /*1c650*/  MUFU.EX2 R174, R174 ;  /* 0x000000ae00ae7308 */ /* 0x000fe20000000800 */
[----:B-1----:R-:W-:Y:S09]  /*1c660*/  LDSM.16.MT88.4 R152, [R226+0x1100] ;  /* 0x00110000e298783b */ /* 0x002ff20000004200 */
[----:B------:R-:W-:Y:S01]  /*1c670*/  MUFU.EX2 R170, R170 ;  /* 0x000000aa00aa7308 */ /* 0x000fe20000000800 */
[----:B---3--:R-:W-:Y:S01]  /*1c680*/  FFMA.FTZ R181, R181, R133, R250 ;  /* 0x00000085b5b57223 */ /* 0x008fe200000100fa */
[----:B------:R-:W-:Y:S08]  /*1c690*/  F2FP.BF16.PACK_AB R133, R167, R163 ;  /* 0x000000a3a785723e */ /* 0x000ff000000010ff */
[----:B------:R1:W-:Y:S01]  /*1c6a0*/  MUFU.EX2 R250, R237 ;  /* 0x000000ed00fa7308 */ /* 0x0003e20000000800 */
[----:B----4-:R-:W-:Y:S01]  /*1c6b0*/  FFMA.FTZ R180, R180, R132, R215 ;  /* 0x00000084b4b47223 */ /* 0x010fe200000100d7 */
[----:B------:R-:W-:Y:S01]  /*1c6c0*/  F2FP.BF16.PACK_AB R132, R166, R162 ;  /* 0x000000a2a684723e */ /* 0x000fe200000010ff */
[----:B------:R-:W-:Y:S06]  /*1c6d0*/  FFMA.FTZ R156, R3, R156, R214 ;  /* 0x0000009c039c7223 */ /* 0x000fec00000100d6 */
[-C--:B------:R-:W-:Y:S05]  /*1c6e0*/  HMMA.16816.F32.BF16 R4, R132, R136.reuse, R4 ;  /* 0x000000888404723c */ /* 0x080fea0000041804 */
[----:B------:R-:W-:Y:S02]  /*1c6f0*/  FFMA.FTZ R3, R0, R2, R213 ;  /* 0x0000000200037223 */ /* 0x000fe400000100d5 */
[----:B------:R-:W-:Y:S01]  /*1c700*/  FADD.FTZ R0, R221, R180 ;  /* 0x000000b4dd007221 */ /* 0x000fe20000010000 */
[C---:B------:R-:W-:Y:S01]  /*1c710*/  HMMA.16816.F32.BF16 R8, R140.reuse, R136, R8 ;  /* 0x000000888c08723c */ /* 0x040fe20000041808 */
[----:B------:R-:W-:Y:S03]  /*1c720*/  MUFU.EX2 R180, R206 ;  /* 0x000000ce00b47308 */ /* 0x000fe60000000800 */
[----:B------:R-:W-:Y:S01]  /*1c730*/  FADD.FTZ R0, R160, R0 ;  /* 0x00000000a0007221 */ /* 0x000fe20000010000 */
[----:B-1----:R1:W5:Y:S01]  /*1c740*/  LDL.LU R237, [R1+0x88] ;  /* 0x0000880001ed7983 */ /* 0x0023620000300800 */
[----:B------:R-:W-:Y:S02]  /*1c750*/  FADD.FTZ R2, R252, R181 ;  /* 0x000000b5fc027221 */ /* 0x000fe40000010000 */
[-C--:B------:R-:W-:Y:S03]  /*1c760*/  HMMA.16816.F32.BF16 R12, R140, R138.reuse, R12 ;  /* 0x0000008a8c0c723c */ /* 0x080fe6000004180c */
[----:B------:R-:W-:Y:S01]  /*1c770*/  MUFU.EX2 R181, R222 ;  /* 0x000000de00b57308 */ /* 0x000fe20000000800 */
[----:B------:R-:W-:Y:S02]  /*1c780*/  FADD.FTZ R0, R242, R0 ;  /* 0x00000000f2007221 */ /* 0x000fe40000010000 */
[----:B------:R-:W-:Y:S02]  /*1c790*/  FADD.FTZ R3, R247, R3 ;  /* 0x00000003f7037221 */ /* 0x000fe40000010000 */
[C---:B------:R-:W-:Y:S01]  /*1c7a0*/  HMMA.16816.F32.BF16 R16, R132.reuse, R138, R16 ;  /* 0x0000008a8410723c */ /* 0x040fe20000041810 */
[----:B------:R-:W3:Y:S03]  /*1c7b0*/  LDSM.16.MT88.4 R136, [R227+0x900] ;  /* 0x00090000e388783b */ /* 0x000ee60000004200 */
[----:B------:R-:W-:Y:S01]  /*1c7c0*/  FADD.FTZ R0, R163, R0 ;  /* 0x00000000a3007221 */ /* 0x000fe20000010000 */
[----:B------:R-:W4:Y:S01]  /*1c7d0*/  MUFU.EX2 R247, R224 ;  /* 0x000000e000f77308 */ /* 0x000f220000000800 */
[----:B------:R-:W-:Y:S02]  /*1c7e0*/  FADD.FTZ R2, R161, R2 ;  /* 0x00000002a1027221 */ /* 0x000fe40000010000 */
[-C--:B------:R-:W-:Y:S04]  /*1c7f0*/  HMMA.16816.F32.BF16 R20, R132, R144.reuse, R20 ;  /* 0x000000908414723c */ /* 0x080fe80000041814 */
[----:B------:R-:W-:Y:S02]  /*1c800*/  FADD.FTZ R161, R158, R3 ;  /* 0x000000039ea17221 */ /* 0x000fe40000010000 */
[----:B------:R-:W-:Y:S01]  /*1c810*/  FADD.FTZ R3, R207, R2 ;  /* 0x00000002cf037221 */ /* 0x000fe20000010000 */
[----:B------:R-:W-:Y:S01]  /*1c820*/  MUFU.EX2 R252, R202 ;  /* 0x000000ca00fc7308 */ /* 0x000fe20000000800 */
[C---:B------:R-:W-:Y:S04]  /*1c830*/  HMMA.16816.F32.BF16 R24, R140.reuse, R144, R24 ;  /* 0x000000908c18723c */ /* 0x040fe80000041818 */
[----:B------:R-:W-:Y:S04]  /*1c840*/  FADD.FTZ R3, R162, R3 ;  /* 0x00000003a2037221 */ /* 0x000fe80000010000 */
[-C--:B------:R-:W-:Y:S01]  /*1c850*/  HMMA.16816.F32.BF16 R28, R140, R146.reuse, R28 ;  /* 0x000000928c1c723c */ /* 0x080fe2000004181c */
[----:B------:R1:W-:Y:S03]  /*1c860*/  MUFU.EX2 R2, R204 ;  /* 0x000000cc00027308 */ /* 0x0003e60000000800 */
[----:B----4-:R-:W-:Y:S04]  /*1c870*/  F2FP.BF16.PACK_AB R208, R247, R248 ;  /* 0x000000f8f7d0723e */ /* 0x010fe800000010ff */
[C---:B------:R-:W-:Y:S01]  /*1c880*/  HMMA.16816.F32.BF16 R32, R132.reuse, R146, R32 ;  /* 0x000000928420723c */ /* 0x040fe20000041820 */
[----:B------:R-:W4:Y:S02]  /*1c890*/  LDSM.16.MT88.4 R144, [R225+0x2900] ;  /* 0x00290000e190783b */ /* 0x000f240000004200 */
[----:B------:R3:W3:Y:S05]  /*1c8a0*/  MUFU.EX2 R202, R238 ;  /* 0x000000ee00ca7308 */ /* 0x0006ea0000000800 */
[-C--:B--2---:R-:W-:Y:S08]  /*1c8b0*/  HMMA.16816.F32.BF16 R36, R132, R148.reuse, R36 ;  /* 0x000000948424723c */ /* 0x084ff00000041824 */
[C---:B------:R-:W-:Y:S01]  /*1c8c0*/  HMMA.16816.F32.BF16 R40, R140.reuse, R148, R40 ;  /* 0x000000948c28723c */ /* 0x040fe20000041828 */
[----:B-1----:R-:W-:Y:S07]  /*1c8d0*/  LDSM.16.MT88.4 R204, [R225+0x1900] ;  /* 0x00190000e1cc783b */ /* 0x002fee0000004200 */
[-C--:B------:R-:W-:Y:S01]  /*1c8e0*/  HMMA.16816.F32.BF16 R44, R140, R150.reuse, R44 ;  /* 0x000000968c2c723c */ /* 0x080fe2000004182c */
[----:B---3--:R1:W5:Y:S04]  /*1c8f0*/  LDL.LU R238, [R1+0x84] ;  /* 0x0000840001ee7983 */ /* 0x0083680000300800 */
[----:B------:R1:W5:Y:S03]  /*1c900*/  LDL.LU R239, [R1+0x80] ;  /* 0x0000800001ef7983 */ /* 0x0003660000300800 */
[C---:B------:R-:W-:Y:S01]  /*1c910*/  HMMA.16816.F32.BF16 R48, R132.reuse, R150, R48 ;  /* 0x000000968430723c */ /* 0x040fe20000041830 */
[----:B------:R-:W2:Y:S07]  /*1c920*/  LDSM.16.MT88.4 R148, [R226+0x2900] ;  /* 0x00290000e294783b */ /* 0x000eae0000004200 */
[-C--:B------:R-:W-:Y:S01]  /*1c930*/  HMMA.16816.F32.BF16 R52, R132, R136.reuse, R52 ;  /* 0x000000888434723c */ /* 0x080fe20000041834 */
[----:B------:R1:W5:Y:S04]  /*1c940*/  LDL.LU R233, [R1+0x7c] ;  /* 0x00007c0001e97983 */ /* 0x0003680000300800 */
[----:B------:R1:W5:Y:S03]  /*1c950*/  LDL.LU R240, [R1+0x78] ;  /* 0x0000780001f07983 */ /* 0x0003660000300800 */
[C---:B------:R-:W-:Y:S01]  /*1c960*/  HMMA.16816.F32.BF16 R56, R140.reuse, R136, R56 ;  /* 0x000000888c38723c */ /* 0x040fe20000041838 */
[----:B------:R1:W5:Y:S04]  /*1c970*/  LDL.LU R224, [R1+0x74] ;  /* 0x0000740001e07983 */ /* 0x0003680000300800 */
[----:B------:R1:W5:Y:S03]  /*1c980*/  LDL.LU R231, [R1+0x70] ;  /* 0x0000700001e77983 */ /* 0x0003660000300800 */
[-C--:B------:R-:W-:Y:S01]  /*1c990*/  HMMA.16816.F32.BF16 R60, R140, R138.reuse, R60 ;  /* 0x0000008a8c3c723c */ /* 0x080fe2000004183c */
[----:B------:R1:W5:Y:S04]  /*1c9a0*/  LDL.LU R241, [R1+0x6c] ;  /* 0x00006c0001f17983 */ /* 0x0003680000300800 */
[----:B------:R1:W5:Y:S03]  /*1c9b0*/  LDL.LU R242, [R1+0x68] ;  /* 0x0000680001f27983 */ /* 0x0003660000300800 */
[C---:B------:R-:W-:Y:S01]  /*1c9c0*/  HMMA.16816.F32.BF16 R64, R132.reuse, R138, R64 ;  /* 0x0000008a8440723c */ /* 0x040fe20000041840 */
[----:B------:R-:W3:Y:S07]  /*1c9d0*/  LDSM.16.MT88.4 R136, [R228+0x2900] ;  /* 0x00290000e488783b */ /* 0x000eee0000004200 */
[-C--:B----4-:R-:W-:Y:S08]  /*1c9e0*/  HMMA.16816.F32.BF16 R68, R132, R144.reuse, R68 ;  /* 0x000000908444723c */ /* 0x090ff00000041844 */
[C---:B------:R-:W-:Y:S08]  /*1c9f0*/  HMMA.16816.F32.BF16 R72, R140.reuse, R144, R72 ;  /* 0x000000908c48723c */ /* 0x040ff00000041848 */
[-C--:B------:R-:W-:Y:S08]  /*1ca00*/  HMMA.16816.F32.BF16 R76, R140, R146.reuse, R76 ;  /* 0x000000928c4c723c */ /* 0x080ff0000004184c */
[C---:B------:R-:W-:Y:S01]  /*1ca10*/  HMMA.16816.F32.BF16 R80, R132.reuse, R146, R80 ;  /* 0x000000928450723c */ /* 0x040fe20000041850 */
[----:B------:R-:W4:Y:S07]  /*1ca20*/  LDSM.16.MT88.4 R144, [R227+0x2900] ;  /* 0x00290000e390783b */ /* 0x000f2e0000004200 */
[-C--:B--2---:R-:W-:Y:S08]  /*1ca30*/  HMMA.16816.F32.BF16 R84, R132, R148.reuse, R84 ;  /* 0x000000948454723c */ /* 0x084ff00000041854 */
[C---:B------:R-:W-:Y:S08]  /*1ca40*/  HMMA.16816.F32.BF16 R88, R140.reuse, R148, R88 ;  /* 0x000000948c58723c */ /* 0x040ff00000041858 */
[-C--:B------:R-:W-:Y:S08]  /*1ca50*/  HMMA.16816.F32.BF16 R92, R140, R150.reuse, R92 ;  /* 0x000000968c5c723c */ /* 0x080ff0000004185c */
[C---:B------:R-:W-:Y:S01]  /*1ca60*/  HMMA.16816.F32.BF16 R96, R132.reuse, R150, R96 ;  /* 0x000000968460723c */ /* 0x040fe20000041860 */
[----:B------:R-:W2:Y:S07]  /*1ca70*/  LDSM.16.MT88.4 R148, [R225+0x1100] ;  /* 0x00110000e194783b */ /* 0x000eae0000004200 */
[-C--:B---3--:R-:W-:Y:S08]  /*1ca80*/  HMMA.16816.F32.BF16 R100, R132, R136.reuse, R100 ;  /* 0x000000888464723c */ /* 0x088ff00000041864 */
[C---:B------:R-:W-:Y:S07]  /*1ca90*/  HMMA.16816.F32.BF16 R104, R140.reuse, R136, R104 ;  /* 0x000000888c68723c */ /* 0x040fee0000041868 */
[----:B------:R-:W-:Y:S01]  /*1caa0*/  FADD.FTZ R136, R220, R156 ;  /* 0x0000009cdc887221 */ /* 0x000fe20000010000 */
[-C--:B------:R-:W-:Y:S01]  /*1cab0*/  HMMA.16816.F32.BF16 R108, R140, R138.reuse, R108 ;  /* 0x0000008a8c6c723c */ /* 0x080fe2000004186c */
[----:B------:R-:W-:Y:S03]  /*1cac0*/  LDSM.16.MT88.4 R220, [R228+0x3900] ;  /* 0x00390000e4dc783b */ /* 0x000fe60000004200 */
[----:B------:R-:W-:Y:S01]  /*1cad0*/  FADD.FTZ R160, R159, R136 ;  /* 0x000000889fa07221 */ /* 0x000fe20000010000 */
[----:B------:R-:W-:Y:S02]  /*1cae0*/  F2FP.BF16.PACK_AB R136, R191, R201 ;  /* 0x000000c9bf88723e */ /* 0x000fe400000010ff */
[----:B------:R-:W-:Y:S01]  /*1caf0*/  F2FP.BF16.PACK_AB R137, R199, R203 ;  /* 0x000000cbc789723e */ /* 0x000fe200000010ff */
[C---:B------:R-:W-:Y:S01]  /*1cb00*/  HMMA.16816.F32.BF16 R112, R132.reuse, R138, R112 ;  /* 0x0000008a8470723c */ /* 0x040fe20000041870 */
[----:B------:R-:W-:Y:S06]  /*1cb10*/  LDSM.16.MT88.4 R156, [R228+0x3100] ;  /* 0x00310000e49c783b */ /* 0x000fec0000004200 */
        /* <DEDUP_REMOVED lines=12> */
[-C--:B--2---:R-:W-:Y:S08]  /*1cbe0*/  HMMA.16816.F32.BF16 R4, R132, R148.reuse, R4 ;  /* 0x000000948404723c */ /* 0x084ff00000041804 */
        /* <DEDUP_REMOVED lines=20> */
[C---:B------:R-:W-:Y:S07]  /*1cd30*/  HMMA.16816.F32.BF16 R72, R136.reuse, R148, R72 ;  /* 0x000000948848723c */ /* 0x040fee0000041848 */
[----:B------:R-:W-:Y:S01]  /*1cd40*/  FADD.FTZ R148, R167, R0 ;  /* 0x00000000a7947221 */ /* 0x000fe20000010000 */
[-C--:B------:R-:W-:Y:S04]  /*1cd50*/  HMMA.16816.F32.BF16 R76, R136, R150.reuse, R76 ;  /* 0x00000096884c723c */ /* 0x080fe8000004184c */
[----:B------:R-:W-:Y:S01]  /*1cd60*/  IMAD.MOV.U32 R0, RZ, RZ, R177 ;  /* 0x000000ffff007224 */ /* 0x000fe200078e00b1 */
[----:B------:R-:W-:Y:S01]  /*1cd70*/  MOV R167, R176 ;  /* 0x000000b000a77202 */ /* 0x000fe20000000f00 */
[----:B------:R-:W-:Y:S02]  /*1cd80*/  IMAD.MOV.U32 R149, RZ, RZ, R199 ;  /* 0x000000ffff957224 */ /* 0x000fe400078e00c7 */
[C---:B------:R-:W-:Y:S07]  /*1cd90*/  HMMA.16816.F32.BF16 R80, R132.reuse, R150, R80 ;  /* 0x000000968450723c */ /* 0x040fee0000041850 */
[----:B------:R-:W-:Y:S01]  /*1cda0*/  MOV R151, R191 ;  /* 0x000000bf00977202 */ /* 0x000fe20000000f00 */
[-C--:B-1----:R-:W-:Y:S04]  /*1cdb0*/  HMMA.16816.F32.BF16 R84, R132, R152.reuse, R84 ;  /* 0x000000988454723c */ /* 0x082fe80000041854 */
[----:B------:R-:W-:Y:S01]  /*1cdc0*/  F2FP.BF16.PACK_AB R191, R249, R251 ;  /* 0x000000fbf9bf723e */ /* 0x000fe200000010ff */
[----:B------:R-:W-:Y:S03]  /*1cdd0*/  IMAD.MOV.U32 R150, RZ, RZ, R198 ;  /* 0x000000ffff967224 */ /* 0x000fe600078e00c6 */
[C---:B------:R-:W-:Y:S07]  /*1cde0*/  HMMA.16816.F32.BF16 R88, R136.reuse, R152, R88 ;  /* 0x000000988858723c */ /* 0x040fee0000041858 */
[----:B------:R-:W-:Y:S01]  /*1cdf0*/  FADD.FTZ R152, R166, R3 ;  /* 0x00000003a6987221 */ /* 0x000fe20000010000 */
[-C--:B------:R-:W-:Y:S04]  /*1ce00*/  HMMA.16816.F32.BF16 R92, R136, R154.reuse, R92 ;  /* 0x0000009a885c723c */ /* 0x080fe8000004185c */
[----:B------:R-:W-:Y:S04]  /*1ce10*/  IMAD.MOV.U32 R166, RZ, RZ, R179 ;  /* 0x000000ffffa67224 */ /* 0x000fe800078e00b3 */
[C---:B------:R-:W-:Y:S07]  /*1ce20*/  HMMA.16816.F32.BF16 R96, R132.reuse, R154, R96 ;  /* 0x0000009a8460723c */ /* 0x040fee0000041860 */
[----:B------:R-:W-:Y:S01]  /*1ce30*/  MOV R155, R197 ;  /* 0x000000c5009b7202 */ /* 0x000fe20000000f00 */
[-C--:B------:R-:W-:Y:S04]  /*1ce40*/  HMMA.16816.F32.BF16 R100, R132, R156.reuse, R100 ;  /* 0x0000009c8464723c */ /* 0x080fe80000041864 */
[----:B------:R-:W-:Y:S04]  /*1ce50*/  IMAD.MOV.U32 R154, RZ, RZ, R196 ;  /* 0x000000ffff9a7224 */ /* 0x000fe800078e00c4 */
[C---:B------:R-:W-:Y:S07]  /*1ce60*/  HMMA.16816.F32.BF16 R104, R136.reuse, R156, R104 ;  /* 0x0000009c8868723c */ /* 0x040fee0000041868 */
[----:B------:R-:W-:Y:S01]  /*1ce70*/  IMAD.MOV.U32 R156, RZ, RZ, R180 ;  /* 0x000000ffff9c7224 */ /* 0x000fe200078e00b4 */
[-C--:B------:R-:W-:Y:S01]  /*1ce80*/  HMMA.16816.F32.BF16 R108, R136, R158.reuse, R108 ;  /* 0x0000009e886c723c */ /* 0x080fe2000004186c */
[----:B------:R1:W2:Y:S03]  /*1ce90*/  MUFU.EX2 R180, R212 ;  /* 0x000000d400b47308 */ /* 0x0002a60000000800 */
[----:B------:R-:W-:Y:S02]  /*1cea0*/  MOV R157, R190 ;  /* 0x000000be009d7202 */ /* 0x000fe40000000f00 */
[----:B------:R-:W-:Y:S02]  /*1ceb0*/  F2FP.BF16.PACK_AB R190, R202, R250 ;  /* 0x000000facabe723e */ /* 0x000fe400000010ff */
[C---:B------:R-:W-:Y:S07]  /*1cec0*/  HMMA.16816.F32.BF16 R112, R132.reuse, R158, R112 ;  /* 0x0000009e8470723c */ /* 0x040fee0000041870 */
[----:B------:R-:W-:Y:S01]  /*1ced0*/  MOV R159, R2 ;  /* 0x00000002009f7202 */ /* 0x000fe20000000f00 */
[-C--:B---3--:R-:W-:Y:S04]  /*1cee0*/  HMMA.16816.F32.BF16 R116, R132, R140.reuse, R116 ;  /* 0x0000008c8474723c */ /* 0x088fe80000041874 */
[----:B------:R-:W-:Y:S02]  /*1cef0*/  FADD.FTZ R2, R243, R160 ;  /* 0x000000a0f3027221 */ /* 0x000fe40000010000 */
[----:B------:R3:W5:Y:S01]  /*1cf00*/  LDL.LU R243, [R1+0x64] ;  /* 0x0000640001f37983 */ /* 0x0007620000300800 */
[----:B------:R-:W-:Y:S01]  /*1cf10*/  IMAD.MOV.U32 R158, RZ, RZ, R195 ;  /* 0x000000ffff9e7224 */ /* 0x000fe200078e00c3 */
[C---:B------:R-:W-:Y:S02]  /*1cf20*/  HMMA.16816.F32.BF16 R120, R136.reuse, R140, R120 ;  /* 0x0000008c8878723c */ /* 0x040fe40000041878 */
[----:B-1----:R-:W-:Y:S02]  /*1cf30*/  LDSM.16.MT88.4 R212, [R225+0x3900] ;  /* 0x00390000e1d4783b */ /* 0x002fe40000004200 */
[----:B--2---:R-:W-:Y:S01]  /*1cf40*/  F2FP.BF16.PACK_AB R211, R180, R181 ;  /* 0x000000b5b4d3723e */ /* 0x004fe200000010ff */
[----:B------:R-:W-:Y:S01]  /*1cf50*/  FADD.FTZ R2, R165, R2 ;  /* 0x00000002a5027221 */ /* 0x000fe20000010000 */
[----:B------:R-:W-:Y:S01]  /*1cf60*/  MOV R165, R189 ;  /* 0x000000bd00a57202 */ /* 0x000fe20000000f00 */
[----:B------:R-:W-:Y:S01]  /*1cf70*/  FADD.FTZ R140, R235, R161 ;  /* 0x000000a1eb8c7221 */ /* 0x000fe20000010000 */
[-C--:B------:R-:W-:Y:S02]  /*1cf80*/  HMMA.16816.F32.BF16 R124, R136, R142.reuse, R124 ;  /* 0x0000008e887c723c */ /* 0x080fe4000004187c */
[----:B------:R-:W1:Y:S02]  /*1cf90*/  LDSM.16.MT88.4 R160, [R228+0x1900] ;  /* 0x00190000e4a0783b */ /* 0x000e640000004200 */
[----:B------:R-:W-:Y:S01]  /*1cfa0*/  MOV R141, R178 ;  /* 0x000000b2008d7202 */ /* 0x000fe20000000f00 */
[----:B------:R-:W-:Y:S01]  /*1cfb0*/  FADD.FTZ R153, R164, R140 ;  /* 0x0000008ca4997221 */ /* 0x000fe20000010000 */
[----:B------:R-:W-:Y:S01]  /*1cfc0*/  F2FP.BF16.PACK_AB R189, R252, R159 ;  /* 0x0000009ffcbd723e */ /* 0x000fe200000010ff */
[----:B------:R-:W-:Y:S01]  /*1cfd0*/  IMAD.MOV.U32 R139, RZ, RZ, R188 ;  /* 0x000000ffff8b7224 */ /* 0x000fe200078e00bc */
[----:B------:R-:W-:Y:S02]  /*1cfe0*/  HMMA.16816.F32.BF16 R128, R132, R142, R128 ;  /* 0x0000008e8480723c */ /* 0x000fe40000041880 */
[----:B------:R3:W5:Y:S02]  /*1cff0*/  LDL.LU R235, [R1+0x60] ;  /* 0x0000600001eb7983 */ /* 0x0007640000300800 */
[----:B------:R-:W-:Y:S01]  /*1d000*/  F2FP.BF16.PACK_AB R188, R165, R156 ;  /* 0x0000009ca5bc723e */ /* 0x000fe200000010ff */
[----:B------:R-:W-:Y:S01]  /*1d010*/  FADD.FTZ R3, R168, R2 ;  /* 0x00000002a8037221 */ /* 0x000fe20000010000 */
[----:B------:R-:W-:Y:S01]  /*1d020*/  MOV R164, R194 ;  /* 0x000000c200a47202 */ /* 0x000fe20000000f00 */
[----:B------:R-:W-:Y:S01]  /*1d030*/  IMAD.MOV.U32 R168, RZ, RZ, R193 ;  /* 0x000000ffffa87224 */ /* 0x000fe200078e00c1 */
[----:B------:R-:W-:Y:S01]  /*1d040*/  MOV R2, R192 ;  /* 0x000000c000027202 */ /* 0x000fe20000000f00 */
[----:B------:R-:W2:Y:S02]  /*1d050*/  LDSM.16.MT88.4 R176, [R227+0x1900] ;  /* 0x00190000e3b0783b */ /* 0x000ea40000004200 */
[-C--:B------:R-:W-:Y:S06]  /*1d060*/  HMMA.16816.F32.BF16 R192, R188, R204.reuse, R4 ;  /* 0x000000ccbcc0723c */ /* 0x080fec0000041804 */
[----:B------:R-:W1:Y:S02]  /*1d070*/  LDSM.16.MT88.4 R4, [R227+0x3900] ;  /* 0x00390000e304783b */ /* 0x000e640000004200 */
[C---:B------:R-:W-:Y:S07]  /*1d080*/  HMMA.16816.F32.BF16 R196, R208.reuse, R204, R8 ;  /* 0x000000ccd0c4723c */ /* 0x040fee0000041808 */
[----:B------:R-:W-:Y:S01]  /*1d090*/  IMAD.MOV.U32 R8, RZ, RZ, R203 ;  /* 0x000000ffff087224 */ /* 0x000fe200078e00cb */
[----:B------:R-:W-:Y:S01]  /*1d0a0*/  MOV R9, R202 ;  /* 0x000000ca00097202 */ /* 0x000fe20000000f00 */
[----:B------:R-:W-:Y:S03]  /*1d0b0*/  IMAD.MOV.U32 R10, RZ, RZ, R201 ;  /* 0x000000ffff0a7224 */ /* 0x000fe600078e00c9 */
[----:B------:R-:W-:Y:S02]  /*1d0c0*/  MOV R11, R200 ;  /* 0x000000c8000b7202 */ /* 0x000fe40000000f00 */
[-C--:B------:R-:W-:Y:S07]  /*1d0d0*/  HMMA.16816.F32.BF16 R200, R208, R206.reuse, R12 ;  /* 0x000000ced0c8723c */ /* 0x080fee000004180c */
[----:B------:R-:W-:Y:S01]  /*1d0e0*/  IMAD.MOV.U32 R12, RZ, RZ, R139 ;  /* 0x000000ffff0c7224 */ /* 0x000fe200078e008b */
[C---:B------:R-:W-:Y:S04]  /*1d0f0*/  HMMA.16816.F32.BF16 R204, R188.reuse, R206, R16 ;  /* 0x000000cebccc723c */ /* 0x040fe80000041810 */
[----:B------:R-:W-:Y:S01]  /*1d100*/  MOV R15, R9 ;  /* 0x00000009000f7202 */ /* 0x000fe20000000f00 */
[----:B------:R-:W-:Y:S01]  /*1d110*/  IMAD.MOV.U32 R14, RZ, RZ, R165 ;  /* 0x000000ffff0e7224 */ /* 0x000fe200078e00a5 */
[----:B------:R-:W-:Y:S01]  /*1d120*/  MOV R9, R2 ;  /* 0x0000000200097202 */ /* 0x000fe20000000f00 */
[----:B------:R-:W-:Y:S01]  /*1d130*/  IMAD.MOV.U32 R13, RZ, RZ, R159 ;  /* 0x000000ffff0d7224 */ /* 0x000fe200078e009f */
[-C--:B----4-:R-:W-:Y:S04]  /*1d140*/  HMMA.16816.F32.BF16 R132, R188, R144.reuse, R20 ;  /* 0x00000090bc84723c */ /* 0x090fe80000041814 */
[----:B------:R-:W-:Y:S01]  /*1d150*/  MOV R2, R150 ;  /* 0x0000009600027202 */ /* 0x000fe20000000f00 */
[----:B------:R-:W-:Y:S01]  /*1d160*/  IMAD.MOV.U32 R18, RZ, RZ, R157 ;  /* 0x000000ffff127224 */ /* 0x000fe200078e009d */
[----:B------:R-:W-:Y:S01]  /*1d170*/  MOV R19, R156 ;  /* 0x0000009c00137202 */ /* 0x000fe20000000f00 */
[----:B------:R-:W-:Y:S01]  /*1d180*/  IMAD.MOV.U32 R17, RZ, RZ, R169 ;  /* 0x000000ffff117224 */ /* 0x000fe200078e00a9 */
[C---:B------:R-:W-:Y:S04]  /*1d190*/  HMMA.16816.F32.BF16 R136, R208.reuse, R144, R24 ;  /* 0x00000090d088723c */ /* 0x040fe80000041818 */
[----:B------:R-:W-:Y:S01]  /*1d1a0*/  MOV R16, R170 ;  /* 0x000000aa00107202 */ /* 0x000fe20000000f00 */
[----:B------:R-:W-:Y:S01]  /*1d1b0*/  IMAD.MOV.U32 R23, RZ, RZ, R171 ;  /* 0x000000ffff177224 */ /* 0x000fe200078e00ab */
[----:B------:R-:W-:Y:S01]  /*1d1c0*/  MOV R20, R174 ;  /* 0x000000ae00147202 */ /* 0x000fe20000000f00 */
[----:B------:R-:W-:Y:S01]  /*1d1d0*/  IMAD.MOV.U32 R25, RZ, RZ, R151 ;  /* 0x000000ffff197224 */ /* 0x000fe200078e0097 */
[----:B------:R-:W-:Y:S01]  /*1d1e0*/  MOV R24, R141 ;  /* 0x0000008d00187202 */ /* 0x000fe20000000f00 */
[----:B------:R-:W-:Y:S01]  /*1d1f0*/  IMAD.MOV.U32 R27, RZ, RZ, R175 ;  /* 0x000000ffff1b7224 */ /* 0x000fe200078e00af */
[-C--:B------:R-:W-:Y:S03]  /*1d200*/  HMMA.16816.F32.BF16 R140, R208, R146.reuse, R28 ;  /* 0x00000092d08c723c */ /* 0x080fe6000004181c */
[----:B------:R-:W-:Y:S01]  /*1d210*/  IMAD.MOV.U32 R21, RZ, RZ, R173 ;  /* 0x000000ffff157224 */ /* 0x000fe200078e00ad */
[----:B------:R-:W-:Y:S02]  /*1d220*/  MOV R22, R172 ;  /* 0x000000ac00167202 */ /* 0x000fe40000000f00 */
        /* <DEDUP_REMOVED lines=11> */
[----:B------:R-:W-:Y:S01]  /*1d2e0*/  FADD.FTZ R11, R11, R32 ;  /* 0x000000200b0b7221 */ /* 0x000fe20000010000 */
[----:B------:R-:W-:Y:S01]  /*1d2f0*/  MOV R33, R158 ;  /* 0x0000009e00217202 */ /* 0x000fe20000000f00 */
[----:B------:R-:W-:Y:S01]  /*1d300*/  IMAD.MOV.U32 R0, RZ, RZ, R155 ;  /* 0x000000ffff007224 */ /* 0x000fe200078e009b */
[----:B------:R-:W-:Y:S01]  /*1d310*/  MOV R34, R164 ;  /* 0x000000a400227202 */ /* 0x000fe20000000f00 */
[----:B------:R-:W-:Y:S01]  /*1d320*/  IMAD.MOV.U32 R38, RZ, RZ, R153 ;  /* 0x000000ffff267224 */ /* 0x000fe200078e0099 */
[----:B------:R-:W-:Y:S02]  /*1d330*/  MOV R39, R152 ;  /* 0x0000009800277202 */ /* 0x000fe40000000f00 */
        /* <DEDUP_REMOVED lines=12> */
[----:B------:R-:W-:Y:S02]  /*1d400*/  FADD.FTZ R10, R12, R3 ;  /* 0x000000030c0a7221 */ /* 0x000fe40000010000 */
[----:B------:R-:W2:Y:S02]  /*1d410*/  LDL R12, [R1+0x24] ;  /* 0x00002400010c7983 */ /* 0x000ea40000100800 */
[----:B------:R-:W-:Y:S02]  /*1d420*/  IMAD.MOV.U32 R8, RZ, RZ, R168 ;  /* 0x000000ffff087224 */ /* 0x000fe400078e00a8 */
[C---:B------:R-:W-:Y:S04]  /*1d430*/  HMMA.16816.F32.BF16 R168, R208.reuse, R176, R56 ;  /* 0x000000b0d0a8723c */ /* 0x040fe80000041838 */
[----:B------:R-:W-:Y:S04]  /*1d440*/  FADD.FTZ R0, R0, R39 ;  /* 0x0000002700007221 */ /* 0x000fe80000010000 */
[-C--:B------:R-:W-:Y:S04]  /*1d450*/  HMMA.16816.F32.BF16 R172, R208, R178.reuse, R60 ;  /* 0x000000b2d0ac723c */ /* 0x080fe8000004183c */
[----:B------:R-:W-:Y:S04]  /*1d460*/  FADD.FTZ R0, R35, R0 ;  /* 0x0000000023007221 */ /* 0x000fe80000010000 */
        /* <DEDUP_REMOVED lines=41> */
[----:B------:R-:W-:Y:S01]  /*1d700*/  FADD.FTZ R2, R187, R0 ;  /* 0x00000000bb027221 */ /* 0x000fe20000010000 */
[----:B------:R-:W-:Y:S01]  /*1d710*/  MOV R187, R184 ;  /* 0x000000b800bb7202 */ /* 0x000fe20000000f00 */
[----:B------:R-:W-:Y:S01]  /*1d720*/  FADD.FTZ R0, R181, R3 ;  /* 0x00000003b5007221 */ /* 0x000fe20000010000 */
[----:B------:R3:W-:Y:S01]  /*1d730*/  STL [R1], R5 ;  /* 0x0000000501007387 */ /* 0x0007e20000100800 */
[----:B------:R-:W-:Y:S01]  /*1d740*/  FADD.FTZ R3, R249, R4 ;  /* 0x00000004f9037221 */ /* 0x000fe20000010000 */
[----:B------:R-:W-:Y:S01]  /*1d750*/  MOV R181, R185 ;  /* 0x000000b900b57202 */ /* 0x000fe20000000f00 */
[----:B------:R-:W-:Y:S02]  /*1d760*/  FADD.FTZ R2, R183, R2 ;  /* 0x00000002b7027221 */ /* 0x000fe40000010000 */
[----:B------:R-:W-:Y:S01]  /*1d770*/  FADD.FTZ R0, R180, R0 ;  /* 0x00000000b4007221 */ /* 0x000fe20000010000 */
[----:B------:R3:W-:Y:S01]  /*1d780*/  STL [R1+0x4], R3 ;  /* 0x0000040301007387 */ /* 0x0007e20000100800 */
[----:B------:R-:W-:Y:S02]  /*1d790*/  IMAD.MOV.U32 R188, RZ, RZ, R182 ;  /* 0x000000ffffbc7224 */ /* 0x000fe400078e00b6 */
[----:B------:R-:W-:Y:S01]  /*1d7a0*/  IMAD.MOV.U32 R180, RZ, RZ, R186 ;  /* 0x000000ffffb47224 */ /* 0x000fe200078e00ba */
[----:B------:R3:W-:Y:S04]  /*1d7b0*/  STL [R1+0x1c], R2 ;  /* 0x00001c0201007387 */ /* 0x0007e80000100800 */
[----:B------:R3:W-:Y:S01]  /*1d7c0*/  STL [R1+0x8], R0 ;  /* 0x0000080001007387 */ /* 0x0007e20000100800 */
[----:B--2---:R-:W-:Y:S01]  /*1d7d0*/  ISETP.LT.AND P0, PT, R12, UR22, PT ;  /* 0x000000160c007c0c */ /* 0x004fe2000bf01270 */
[----:B------:R-:W-:Y:S11]  /*1d7e0*/  UMOV UR22, UR21 ;  /* 0x0000001500167c82 */ /* 0x000ff60008000000 */
[----:B------:R-:W-:Y:S01]  /*1d7f0*/  @!UPT UIADD3 URZ, URZ, URZ, URZ ;  /* 0x0000003f3f3ff290 */ /* 0x000fe2000fffe03f */
[----:B---3--:R-:W-:-:S05]  /*1d800*/  @P0 BRA `(.L_x_1787) ;  /* 0xffffb2d000000947 */ /* 0x008fca000383ffff */
.L_x_1786:
[----:B------:R-:W-:-:S13]  /*1d810*/  ISETP.LE.AND P0, PT, RZ, UR21, PT ;  /* 0x00000015ff007c0c */ /* 0x000fda000bf03270 */
[----:B------:R-:W-:Y:S05]  /*1d820*/  @!P0 BRA `(.L_x_1788) ;  /* 0x00003b6000008947 */ /* 0x000fea0003800000 */
[----:B------:R-:W2:Y:S01]  /*1d830*/  LDL.64 R8, [R1+0x48] ;  /* 0x0000480001087983 */ /* 0x000ea20000100a00 */
[----:B------:R-:W-:-:S03]  /*1d840*/  ULDC.64 UR4, c[0x0][0x1e0] ;  /* 0x0000780000047ab9 */ /* 0x000fc60000000a00 */
[----:B------:R-:W3:Y:S04]  /*1d850*/  LDL.64 R12, [R1+0x40] ;  /* 0x00004000010c7983 */ /* 0x000ee80000100a00 */
[----:B------:R-:W4:Y:S04]  /*1d860*/  LDL.LU.64 R6, [R1+0x58] ;  /* 0x0000580001067983 */ /* 0x000f280000300a00 */
[----:B-1----:R-:W4:Y:S01]  /*1d870*/  LDL.LU.64 R4, [R1+0x50] ;  /* 0x0000500001047983 */ /* 0x002f220000300a00 */
[----:B------:R-:W-:Y:S02]  /*1d880*/  USHF.L.U32 UR12, UR4, 0x5, URZ ;  /* 0x00000005040c7899 */ /* 0x000fe4000800063f */
[----:B------:R-:W-:Y:S01]  /*1d890*/  UMOV UR8, 0x5 ;  /* 0x0000000500087882 */ /* 0x000fe20000000000 */
[----:B------:R-:W-:Y:S01]  /*1d8a0*/  IMAD.MOV.U32 R2, RZ, RZ, R185 ;  /* 0x000000ffff027224 */ /* 0x000fe200078e00b9 */
[----:B------:R-:W-:Y:S01]  /*1d8b0*/  USHF.L.U64.HI UR8, UR4, UR8, UR5 ;  /* 0x0000000804087299 */ /* 0x000fe20008010205 */
[----:B------:R-:W-:Y:S01]  /*1d8c0*/  IMAD.MOV.U32 R0, RZ, RZ, R186 ;  /* 0x000000ffff007224 */ /* 0x000fe200078e00ba */
[----:B------:R-:W-:Y:S01]  /*1d8d0*/  USHF.L.U32 UR9, UR4, 0x5, URZ ;  /* 0x0000000504097899 */ /* 0x000fe2000800063f */
[----:B------:R-:W-:Y:S01]  /*1d8e0*/  MOV R187, R182 ;  /* 0x000000b600bb7202 */ /* 0x000fe20000000f00 */
[----:B------:R-:W-:Y:S01]  /*1d8f0*/  UIADD3 UR12, UP0, UR12, 0x80, URZ ;  /* 0x000000800c0c7890 */ /* 0x000fe2000ff1e03f */
[----:B------:R-:W-:Y:S01]  /*1d900*/  IMAD.MOV.U32 R183, RZ, RZ, R184 ;  /* 0x000000ffffb77224 */ /* 0x000fe200078e00b8 */
[----:B------:R-:W-:-:S02]  /*1d910*/  UMOV UR10, 0x6 ;  /* 0x00000006000a7882 */ /* 0x000fc40000000000 */
[----:B------:R-:W-:Y:S02]  /*1d920*/  ULDC.64 UR4, c[0x0][0x208] ;  /* 0x0000820000047ab9 */ /* 0x000fe40000000a00 */
[----:B------:R-:W-:Y:S02]  /*1d930*/  USHF.L.U64.HI UR10, UR4, UR10, UR5 ;  /* 0x0000000a040a7299 */ /* 0x000fe40008010205 */
[----:B------:R-:W-:Y:S02]  /*1d940*/  USHF.L.U32 UR13, UR4, 0x6, URZ ;  /* 0x00000006040d7899 */ /* 0x000fe4000800063f */
[----:B------:R-:W-:Y:S02]  /*1d950*/  UIADD3 UR11, UR6, 0x80, URZ ;  /* 0x00000080060b7890 */ /* 0x000fe4000fffe03f */
[----:B------:R-:W-:Y:S02]  /*1d960*/  UIADD3.X UR17, URZ, UR17, URZ, UP0, !UPT ;  /* 0x000000113f117290 */ /* 0x000fe400087fe43f */
[----:B------:R-:W-:Y:S01]  /*1d970*/  ULDC.64 UR4, c[0x0][0x1e0] ;  /* 0x0000780000047ab9 */ /* 0x000fe20000000a00 */
[----:B--2---:R-:W-:-:S05]  /*1d980*/  IADD3 RZ, P0, R8, 0x40, RZ ;  /* 0x0000004008ff7810 */ /* 0x004fca0007f1e0ff */
[----:B---3--:R-:W-:Y:S01]  /*1d990*/  IMAD.X R3, RZ, RZ, R13, P0 ;  /* 0x000000ffff037224 */ /* 0x008fe200000e060d */
[C---:B----4-:R-:W-:Y:S02]  /*1d9a0*/  IADD3 RZ, P1, R6.reuse, 0x40, RZ ;  /* 0x0000004006ff7810 */ /* 0x050fe40007f3e0ff */
[----:B------:R-:W-:Y:S02]  /*1d9b0*/  IADD3 R10, R6, 0x40, RZ ;  /* 0x00000040060a7810 */ /* 0x000fe40007ffe0ff */
[----:B------:R1:W-:Y:S01]  /*1d9c0*/  STL [R1+0x18], R3 ;  /* 0x0000180301007387 */ /* 0x0003e20000100800 */
[----:B------:R-:W-:Y:S02]  /*1d9d0*/  MOV R4, R6 ;  /* 0x0000000600047202 */ /* 0x000fe40000000f00 */
[----:B------:R-:W-:-:S03]  /*1d9e0*/  IADD3.X R11, RZ, R5, RZ, P1, !PT ;  /* 0x00000005ff0b7210 */ /* 0x000fc60000ffe4ff */
[----:B------:R2:W-:Y:S04]  /*1d9f0*/  STL.64 [R1+0x50], R4 ;  /* 0x0000500401007387 */ /* 0x0005e80000100a00 */
[----:B------:R2:W-:Y:S01]  /*1da00*/  STL.64 [R1+0x10], R10 ;  /* 0x0000100a01007387 */ /* 0x0005e20000100a00 */
[----:B-1----:R-:W-:-:S05]  /*1da10*/  IADD3 R3, R8, 0x40, RZ ;  /* 0x0000004008037810 */ /* 0x002fca0007ffe0ff */
[----:B------:R2:W-:Y:S02]  /*1da20*/  STL [R1+0xc], R3 ;  /* 0x00000c0301007387 */ /* 0x0005e40000100800 */
.L_x_1789:
[----:B------:R-:W3:Y:S01]  /*1da30*/  LDL.64 R180, [R1+0x50] ;  /* 0x0000500001b47983 */ /* 0x000ee20000100a00 */
[----:B------:R-:W-:Y:S04]  /*1da40*/  DEPBAR.LE SB0, 0x0 ;  /* 0x000080000000791a */ /* 0x000fe80000000000 */
[----:B------:R-:W-:Y:S01]  /*1da50*/  MOV R182, UR13 ;  /* 0x0000000d00b67c02 */ /* 0x000fe20008000f00 */
[----:B--2---:R-:W2:Y:S01]  /*1da60*/  LDL R3, [R1+0x38] ;  /* 0x0000380001037983 */ /* 0x004ea20000100800 */
[----:B------:R-:W-:Y:S02]  /*1da70*/  USHF.R.S32.HI UR18, URZ, 0x1f, UR21 ;  /* 0x0000001f3f127899 */ /* 0x000fe40008011415 */
[----:B------:R-:W-:Y:S01]  /*1da80*/  UIMAD UR15, UR10, UR21, URZ ;  /* 0x000000150a0f72a4 */ /* 0x000fe2000f8e023f */
[----:B------:R-:W4:Y:S01]  /*1da90*/  LDL.64 R246, [R1+0x10] ;  /* 0x0000100001f67983 */ /* 0x000f220000100a00 */
[----:B------:R-:W-:Y:S02]  /*1daa0*/  UISETP.GT.AND UP0, UPT, UR21, URZ, UPT ;  /* 0x0000003f1500728c */ /* 0x000fe4000bf04270 */
[----:B------:R-:W-:Y:S03]  /*1dab0*/  UIMAD UR15, UR18, UR13, UR15 ;  /* 0x0000000d120f72a4 */ /* 0x000fe6000f8e020f */
[----:B------:R-:W-:Y:S08]  /*1dac0*/  BAR.SYNC.DEFER_BLOCKING 0x0 ;  /* 0x0000000000007b1d */ /* 0x000ff00000010000 */
[----:B-----5:R-:W-:Y:S08]  /*1dad0*/  LDSM.16.M88.4 R64, [R231+0x8100] ;  /* 0x00810000e740783b */ /* 0x020ff00000000200 */
[----:B------:R-:W1:Y:S08]  /*1dae0*/  LDSM.16.M88.4 R16, [R224+0x4100] ;  /* 0x00410000e010783b */ /* 0x000e700000000200 */
[----:B------:R-:W1:Y:S08]  /*1daf0*/  LDSM.16.M88.4 R60, [R231+0xa100] ;  /* 0x00a10000e73c783b */ /* 0x000e700000000200 */
[----:B------:R-:W1:Y:S08]  /*1db00*/  LDSM.16.M88.4 R32, [R224+0x4900] ;  /* 0x00490000e020783b */ /* 0x000e700000000200 */
[----:B------:R-:W4:Y:S04]  /*1db10*/  LDL R252, [R1+0xc] ;  /* 0x00000c0001fc7983 */ /* 0x000f280000100800 */
        /* <DEDUP_REMOVED lines=9> */
[----:B------:R-:W-:Y:S02]  /*1dbb0*/  LDSM.16.M88.4 R220, [R242] ;  /* 0x00000000f2dc783b */ /* 0x000fe40000000200 */
        /* <DEDUP_REMOVED lines=27> */
[----:B--2---:R-:W-:Y:S02]  /*1dd70*/  LOP3.LUT P4, RZ, R3, 0x1, RZ, 0xc0, !PT ;  /* 0x0000000103ff7812 */ /* 0x004fe4000788c0ff */
[C---:B------:R-:W-:Y:S02]  /*1dd80*/  LEA R180, P0, R184.reuse, c[0x0][0x1f8], 0x1 ;  /* 0x00007e00b8b47a11 */ /* 0x040fe400078008ff */
[----:B------:R-:W-:Y:S01]  /*1dd90*/  IADD3 R3, R185, UR15, RZ ;  /* 0x0000000fb9037c10 */ /* 0x000fe2000fffe0ff */
[-C--:B-1----:R-:W-:Y:S03]  /*1dda0*/  HMMA.16816.F32.BF16 R52, R208, R188.reuse, R52 ;  /* 0x000000bcd034723c */ /* 0x082fe60000041834 */
[----:B------:R-:W-:Y:S01]  /*1ddb0*/  LEA.HI.X R181, R184, c[0x0][0x1fc], R3, 0x1, P0 ;  /* 0x00007f00b8b57a11 */ /* 0x000fe200000f0c03 */
[----:B----4-:R-:W-:Y:S01]  /*1ddc0*/  IMAD.WIDE.U32 R184, R182, UR21, R246 ;  /* 0x00000015b6b87c25 */ /* 0x010fe2000f8e00f6 */
[----:B------:R-:W-:Y:S03]  /*1ddd0*/  UIADD3 UR21, UR21, -0x1, URZ ;  /* 0xffffffff15157890 */ /* 0x000fe6000fffe03f */
[C---:B------:R-:W-:Y:S01]  /*1dde0*/  HMMA.16816.F32.BF16 R56, R216.reuse, R188, R56 ;  /* 0x000000bcd838723c */ /* 0x040fe20000041838 */
[----:B------:R-:W-:Y:S01]  /*1ddf0*/  @!PT LDS RZ, [RZ] ;  /* 0x00000000fffff984 */ /* 0x000fe20000000800 */
[----:B------:R-:W-:Y:S01]  /*1de00*/  @!PT LDS RZ, [RZ] ;  /* 0x00000000fffff984 */ /* 0x000fe20000000800 */
[----:B------:R-:W-:Y:S01]  /*1de10*/  @!PT LDS RZ, [RZ] ;  /* 0x00000000fffff984 */ /* 0x000fe20000000800 */
[----:B------:R1:W-:Y:S01]  /*1de20*/  LDGSTS.E.BYPASS.LTC128B.128 [R244+0x100], [R180.64], !P6 ;  /* 0x00100000b4f47fae */ /* 0x0003e2000f101d5c */
[----:B------:R-:W-:Y:S02]  /*1de30*/  @UP0 UIMAD.WIDE.U32 UR22, UR21, UR4, URZ ;  /* 0x00000004151602a5 */ /* 0x000fe4000f8e003f */
[C---:B------:R-:W-:Y:S02]  /*1de40*/  LEA R212, P0, R184.reuse, c[0x0][0x1f8], 0x1 ;  /* 0x00007e00b8d47a11 */ /* 0x040fe400078008ff */
[----:B------:R-:W-:Y:S01]  /*1de50*/  IADD3 R3, R185, UR15, RZ ;  /* 0x0000000fb9037c10 */ /* 0x000fe2000fffe0ff */
[----:B------:R-:W-:Y:S01]  /*1de60*/  @UP0 USHF.L.U32 UR18, UR22, 0x6, URZ ;  /* 0x0000000616120899 */ /* 0x000fe2000800063f */
[-C--:B------:R-:W-:Y:S01]  /*1de70*/  HMMA.16816.F32.BF16 R60, R216, R190.reuse, R60 ;  /* 0x000000bed83c723c */ /* 0x080fe2000004183c */
[----:B------:R-:W-:Y:S03]  /*1de80*/  @UP0 USHF.R.S32.HI UR15, URZ, 0x1f, UR21 ;  /* 0x0000001f3f0f0899 */ /* 0x000fe60008011415 */
[----:B------:R-:W-:Y:S01]  /*1de90*/  LEA.HI.X R213, R184, c[0x0][0x1fc], R3, 0x1, P0 ;  /* 0x00007f00b8d57a11 */ /* 0x000fe200000f0c03 */
[----:B------:R-:W-:Y:S03]  /*1dea0*/  @UP0 UIMAD UR15, UR15, UR4, URZ ;  /* 0x000000040f0f02a4 */ /* 0x000fe6000f8e023f */
[----:B------:R-:W-:Y:S01]  /*1deb0*/  HMMA.16816.F32.BF16 R64, R208, R190, R64 ;  /* 0x000000bed040723c */ /* 0x000fe20000041840 */
[----:B------:R2:W-:Y:S01]  /*1dec0*/  LDGSTS.E.BYPASS.LTC128B.128 [R244+0x2100], [R212.64], !P4 ;  /* 0x02100000d4f47fae */ /* 0x0005e2000e101d5c */
[----:B------:R-:W-:Y:S04]  /*1ded0*/  @UP0 UIMAD UR15, UR21, UR5, UR15 ;  /* 0x00000005150f02a4 */ /* 0x000fe8000f8e020f */
[----:B------:R-:W-:Y:S04]  /*1dee0*/  @UP0 UIADD3 UR15, UR23, UR15, URZ ;  /* 0x0000000f170f0290 */ /* 0x000fe8000fffe03f */
[----:B------:R-:W-:Y:S02]  /*1def0*/  @UP0 USHF.L.U64.HI UR15, UR22, 0x6, UR15 ;  /* 0x00000006160f0899 */ /* 0x000fe4000801020f */
[----:B-1----:R-:W-:Y:S04]  /*1df00*/  IADD3 R180, P0, R180, UR6, RZ ;  /* 0x00000006b4b47c10 */ /* 0x002fe8000ff1e0ff */
[----:B------:R-:W-:Y:S02]  /*1df10*/  IADD3.X R181, R181, UR7, RZ, P0, !PT ;  /* 0x00000007b5b57c10 */ /* 0x000fe400087fe4ff */
[----:B------:R-:W-:Y:S03]  /*1df20*/  IADD3 R184, P1, R180, UR6, RZ ;  /* 0x00000006b4b87c10 */ /* 0x000fe6000ff3e0ff */
[----:B------:R1:W-:Y:S01]  /*1df30*/  LDGSTS.E.BYPASS.LTC128B.128 [R244+0x900], [R180.64], !P6 ;  /* 0x00900000b4f47fae */ /* 0x0003e2000f101d5c */
[----:B------:R-:W-:Y:S02]  /*1df40*/  IADD3.X R185, R181, UR7, RZ, P1, !PT ;  /* 0x00000007b5b97c10 */ /* 0x000fe40008ffe4ff */
[----:B------:R-:W-:Y:S02]  /*1df50*/  IADD3 R188, P1, R184, UR6, RZ ;  /* 0x00000006b8bc7c10 */ /* 0x000fe4000ff3e0ff */
[----:B--2---:R-:W-:Y:S03]  /*1df60*/  IADD3 R212, P0, R180, UR11, RZ ;  /* 0x0000000bb4d47c10 */ /* 0x004fe6000ff1e0ff */
[----:B------:R1:W-:Y:S01]  /*1df70*/  LDGSTS.E.BYPASS.LTC128B.128 [R244+0x2900], [R180.64+0x80], !P4 ;  /* 0x02900080b4f47fae */ /* 0x0003e2000e101d5c */
[----:B------:R-:W-:Y:S02]  /*1df80*/  IADD3.X R189, R185, UR7, RZ, P1, !PT ;  /* 0x00000007b9bd7c10 */ /* 0x000fe40008ffe4ff */
[----:B------:R-:W-:Y:S05]  /*1df90*/  IADD3.X R213, R181, UR14, RZ, P0, !PT ;  /* 0x0000000eb5d57c10 */ /* 0x000fea00087fe4ff */
[----:B------:R2:W-:Y:S08]  /*1dfa0*/  LDGSTS.E.BYPASS.LTC128B.128 [R244+0x1100], [R184.64], !P6 ;  /* 0x01100000b8f47fae */ /* 0x0005f0000f101d5c */
[----:B------:R3:W-:Y:S08]  /*1dfb0*/  LDGSTS.E.BYPASS.LTC128B.128 [R244+0x3100], [R212.64], !P4 ;  /* 0x03100000d4f47fae */ /* 0x0007f0000e101d5c */
[----:B------:R4:W-:Y:S01]  /*1dfc0*/  LDGSTS.E.BYPASS.LTC128B.128 [R244+0x1900], [R188.64], !P6 ;  /* 0x01900000bcf47fae */ /* 0x0009e2000f101d5c */
[----:B-1----:R-:W-:Y:S04]  /*1dfd0*/  IADD3 R180, P0, R184, UR11, RZ ;  /* 0x0000000bb8b47c10 */ /* 0x002fe8000ff1e0ff */
[----:B------:R-:W-:Y:S02]  /*1dfe0*/  IADD3.X R181, R185, UR14, RZ, P0, !PT ;  /* 0x0000000eb9b57c10 */ /* 0x000fe400087fe4ff */
[----:B------:R-:W-:Y:S03]  /*1dff0*/  PLOP3.LUT P0, PT, PT, PT, UP0, 0x80, 0x0 ;  /* 0x000000000000781c */ /* 0x000fe60003f0f008 */
[----:B------:R1:W-:Y:S08]  /*1e000*/  LDGSTS.E.BYPASS.LTC128B.128 [R244+0x3900], [R180.64], !P4 ;  /* 0x03900000b4f47fae */ /* 0x0003f0000e101d5c */
[----:B---3--:R-:W-:Y:S08]  /*1e010*/  LDSM.16.M88.4 R212, [R232+0x8100] ;  /* 0x00810000e8d4783b */ /* 0x008ff00000000200 */
[----:B------:R-:W3:Y:S08]  /*1e020*/  LDSM.16.M88.4 R216, [R230+0x4100] ;  /* 0x00410000e6d8783b */ /* 0x000ef00000000200 */
[----:B------:R-:W1:Y:S08]  /*1e030*/  LDSM.16.M88.4 R220, [R232+0xa100] ;  /* 0x00a10000e8dc783b */ /* 0x000e700000000200 */
[----:B----4-:R-:W4:Y:S08]  /*1e040*/  LDSM.16.M88.4 R188, [R230+0x4900] ;  /* 0x00490000e6bc783b */ /* 0x010f300000000200 */
[----:B------:R-:W0:Y:S08]  /*1e050*/  LDGDEPBAR ;  /* 0x00000000000079af */ /* 0x000e300000000000 */
[----:B------:R-:W2:Y:S01]  /*1e060*/  LDSM.16.M88.4 R208, [R230+0x5100] ;  /* 0x00510000e6d0783b */ /* 0x000ea20000000200 */
[-C--:B---3--:R-:W-:Y:S08]  /*1e070*/  HMMA.16816.F32.BF16 R4, R212, R216.reuse, R4 ;  /* 0x000000d8d404723c */ /* 0x088ff00000041804 */
[C---:B-1----:R-:W-:Y:S08]  /*1e080*/  HMMA.16816.F32.BF16 R8, R220.reuse, R216, R8 ;  /* 0x000000d8dc08723c */ /* 0x042ff00000041808 */
[-C--:B------:R-:W-:Y:S08]  /*1e090*/  HMMA.16816.F32.BF16 R12, R220, R218.reuse, R12 ;  /* 0x000000dadc0c723c */ /* 0x080ff0000004180c */
[C---:B------:R-:W-:Y:S01]  /*1e0a0*/  HMMA.16816.F32.BF16 R16, R212.reuse, R218, R16 ;  /* 0x000000dad410723c */ /* 0x040fe20000041810 */
[----:B------:R-:W1:Y:S07]  /*1e0b0*/  LDSM.16.M88.4 R216, [R230+0x5900] ;  /* 0x00590000e6d8783b */ /* 0x000e6e0000000200 */
[-C--:B----4-:R-:W-:Y:S08]  /*1e0c0*/  HMMA.16816.F32.BF16 R20, R212, R188.reuse, R20 ;  /* 0x000000bcd414723c */ /* 0x090ff00000041814 */
        /* <DEDUP_REMOVED lines=12> */
[----:B------:R-:W1:Y:S07]  /*1e190*/  LDSM.16.M88.4 R220, [R234+0xa100] ;  /* 0x00a10000eadc783b */ /* 0x000e6e0000000200 */
[----:B------:R-:W-:Y:S01]  /*1e1a0*/  HMMA.16816.F32.BF16 R64, R212, R218, R64 ;  /* 0x000000dad440723c */ /* 0x000fe20000041840 */
[----:B------:R-:W3:Y:S07]  /*1e1b0*/  LDSM.16.M88.4 R212, [R229+0x800] ;  /* 0x00080000e5d4783b */ /* 0x000eee0000000200 */
[-C--:B--2---:R-:W-:Y:S01]  /*1e1c0*/  HMMA.16816.F32.BF16 R4, R188, R208.reuse, R4 ;  /* 0x000000d0bc04723c */ /* 0x084fe20000041804 */
[----:B------:R-:W-:Y:S07]  /*1e1d0*/  LDSM.16.M88.4 R216, [R229+0x1800] ;  /* 0x00180000e5d8783b */ /* 0x000fee0000000200 */
[C---:B-1----:R-:W-:Y:S08]  /*1e1e0*/  HMMA.16816.F32.BF16 R8, R220.reuse, R208, R8 ;  /* 0x000000d0dc08723c */ /* 0x042ff00000041808 */
        /* <DEDUP_REMOVED lines=108> */
[----:B------:R-:W-:Y:S01]  /*1e8b0*/  FMNMX.FTZ R3, R17, R3, !PT ;  /* 0x0000000311037209 */ /* 0x000fe20007810000 */
[----:B------:R-:W4:Y:S01]  /*1e8c0*/  LDL R209, [R1+0x18] ;  /* 0x0000180001d17983 */ /* 0x000f220000100800 */
[-C--:B-1----:R-:W-:Y:S04]  /*1e8d0*/  HMMA.16816.F32.BF16 R36, R188, R216.reuse, R36 ;  /* 0x000000d8bc24723c */ /* 0x082fe80000041824 */
[----:B------:R-:W-:Y:S02]  /*1e8e0*/  FMNMX.FTZ R3, R20, R3, !PT ;  /* 0x0000000314037209 */ /* 0x000fe40007810000 */
[----:B------:R-:W-:Y:S02]  /*1e8f0*/  FMNMX.FTZ R180, R18, R180, !PT ;  /* 0x000000b412b47209 */ /* 0x000fe40007810000 */
[C---:B------:R-:W-:Y:S01]  /*1e900*/  HMMA.16816.F32.BF16 R40, R220.reuse, R216, R40 ;  /* 0x000000d8dc28723c */ /* 0x040fe20000041828 */
[----:B------:R-:W3:Y:S03]  /*1e910*/  LDL.64 R216, [R1+0x48] ;  /* 0x0000480001d87983 */ /* 0x000ee60000100a00 */
        /* <DEDUP_REMOVED lines=48> */
[----:B------:R-:W2:Y:S01]  /*1ec20*/  SHFL.BFLY PT, R185, R180, 0x2, 0x1f ;  /* 0x0c401f00b4b97f89 */ /* 0x000ea200000e0000 */
[----:B------:R-:W-:Y:S02]  /*1ec30*/  FMNMX.FTZ R181, R26, R181, !PT ;  /* 0x000000b51ab57209 */ /* 0x000fe40007810000 */
[----:B-1----:R-:W-:Y:S02]  /*1ec40*/  FMNMX.FTZ R186, R186, R184, !PT ;  /* 0x000000b8baba7209 */ /* 0x002fe40007810000 */
[----:B------:R-:W-:Y:S03]  /*1ec50*/  FMNMX.FTZ R181, R27, R181, !PT ;  /* 0x000000b51bb57209 */ /* 0x000fe60007810000 */
[----:B------:R-:W1:Y:S01]  /*1ec60*/  SHFL.BFLY PT, R188, R186, 0x1, 0x1f ;  /* 0x0c201f00babc7f89 */ /* 0x000e6200000e0000 */
[----:B--2---:R-:W-:Y:S07]  /*1ec70*/  FMNMX.FTZ R3, R3, R182, !PT ;  /* 0x000000b603037209 */ /* 0x004fee0007810000 */
[----:B------:R-:W2:Y:S01]  /*1ec80*/  SHFL.BFLY PT, R182, R3, 0x1, 0x1f ;  /* 0x0c201f0003b67f89 */ /* 0x000ea200000e0000 */
[----:B------:R-:W-:Y:S02]  /*1ec90*/  FMNMX.FTZ R184, R180, R185, !PT ;  /* 0x000000b9b4b87209 */ /* 0x000fe40007810000 */
[----:B------:R-:W-:Y:S05]  /*1eca0*/  FMNMX.FTZ R180, R30, R181, !PT ;  /* 0x000000b51eb47209 */ /* 0x000fea0007810000 */
[----:B------:R-:W2:Y:S01]  /*1ecb0*/  SHFL.BFLY PT, R181, R184, 0x1, 0x1f ;  /* 0x0c201f00b8b57f89 */ /* 0x000ea200000e0000 */
[----:B------:R-:W-:Y:S02]  /*1ecc0*/  FMNMX.FTZ R180, R31, R180, !PT ;  /* 0x000000b41fb47209 */ /* 0x000fe40007810000 */
[----:B-1----:R-:W-:Y:S02]  /*1ecd0*/  FMNMX.FTZ R186, R186, R188, !PT ;  /* 0x000000bcbaba7209 */ /* 0x002fe40007810000 */
[----:B------:R-:W-:Y:S03]  /*1ece0*/  FMNMX.FTZ R180, R42, R180, !PT ;  /* 0x000000b42ab47209 */ /* 0x000fe60007810000 */
[C---:B------:R-:W-:Y:S01]  /*1ecf0*/  FADD.FTZ R0, -R186.reuse, R0 ;  /* 0x00000000ba007221 */ /* 0x040fe20000010100 */
[----:B------:R-:W-:Y:S01]  /*1ed00*/  FMNMX.FTZ R180, R43, R180, !PT ;  /* 0x000000b42bb47209 */ /* 0x000fe20007810000 */
[----:B------:R-:W-:Y:S02]  /*1ed10*/  FMUL.FTZ R214, R186, c[0x0][0x2d0] ;  /* 0x0000b400bad67a20 */ /* 0x000fe40000410000 */
[----:B------:R-:W-:Y:S01]  /*1ed20*/  FMUL.FTZ R0, R0, c[0x0][0x2d0] ;  /* 0x0000b40000007a20 */ /* 0x000fe20000410000 */
[----:B------:R-:W-:Y:S01]  /*1ed30*/  FMNMX.FTZ R180, R46, R180, !PT ;  /* 0x000000b42eb47209 */ /* 0x000fe20007810000 */
[--C-:B------:R-:W-:Y:S01]  /*1ed40*/  FFMA.FTZ R4, R4, c[0x0][0x2d0], -R214.reuse ;  /* 0x0000b40004047a23 */ /* 0x100fe200000108d6 */
[----:B--2---:R-:W-:Y:S01]  /*1ed50*/  FMNMX.FTZ R185, R3, R182, !PT ;  /* 0x000000b603b97209 */ /* 0x004fe20007810000 */
[--C-:B------:R-:W-:Y:S01]  /*1ed60*/  FFMA.FTZ R5, R5, c[0x0][0x2d0], -R214.reuse ;  /* 0x0000b40005057a23 */ /* 0x100fe200000108d6 */
[----:B------:R-:W-:Y:S01]  /*1ed70*/  FMNMX.FTZ R3, R47, R180, !PT ;  /* 0x000000b42f037209 */ /* 0x000fe20007810000 */
[----:B------:R-:W-:Y:S01]  /*1ed80*/  MUFU.EX2 R245, R4 ;  /* 0x0000000400f57308 */ /* 0x000fe20000000800 */
[--C-:B------:R-:W-:Y:S02]  /*1ed90*/  FFMA.FTZ R16, R16, c[0x0][0x2d0], -R214.reuse ;  /* 0x0000b40010107a23 */ /* 0x100fe400000108d6 */
[----:B------:R-:W-:Y:S01]  /*1eda0*/  FMNMX.FTZ R3, R58, R3, !PT ;  /* 0x000000033a037209 */ /* 0x000fe20007810000 */
[----:B------:R-:W-:Y:S01]  /*1edb0*/  FMUL.FTZ R213, R185, c[0x0][0x2d0] ;  /* 0x0000b400b9d57a20 */ /* 0x000fe20000410000 */
[----:B------:R-:W-:Y:S01]  /*1edc0*/  FMNMX.FTZ R184, R184, R181, !PT ;  /* 0x000000b5b8b87209 */ /* 0x000fe20007810000 */
[----:B------:R-:W-:Y:S02]  /*1edd0*/  FFMA.FTZ R17, R17, c[0x0][0x2d0], -R214 ;  /* 0x0000b40011117a23 */ /* 0x000fe400000108d6 */
[--C-:B------:R-:W-:Y:S02]  /*1ede0*/  FFMA.FTZ R6, R6, c[0x0][0x2d0], -R213.reuse ;  /* 0x0000b40006067a23 */ /* 0x100fe400000108d5 */
[----:B------:R1:W2:Y:S01]  /*1edf0*/  MUFU.EX2 R180, R0 ;  /* 0x0000000000b47308 */ /* 0x0002a20000000800 */
[--C-:B------:R-:W-:Y:S02]  /*1ee00*/  FFMA.FTZ R7, R7, c[0x0][0x2d0], -R213.reuse ;  /* 0x0000b40007077a23 */ /* 0x100fe400000108d5 */
[----:B------:R-:W-:Y:S02]  /*1ee10*/  FMUL.FTZ R212, R184, c[0x0][0x2d0] ;  /* 0x0000b400b8d47a20 */ /* 0x000fe40000410000 */
[--C-:B------:R-:W-:Y:S02]  /*1ee20*/  FFMA.FTZ R18, R18, c[0x0][0x2d0], -R213.reuse ;  /* 0x0000b40012127a23 */ /* 0x100fe400000108d5 */
[--C-:B------:R-:W-:Y:S02]  /*1ee30*/  FFMA.FTZ R8, R8, c[0x0][0x2d0], -R212.reuse ;  /* 0x0000b40008087a23 */ /* 0x100fe400000108d4 */
[----:B------:R-:W-:Y:S01]  /*1ee40*/  FFMA.FTZ R12, R12, c[0x0][0x2d0], -R212 ;  /* 0x0000b4000c0c7a23 */ /* 0x000fe200000108d4 */
[----:B------:R-:W-:Y:S01]  /*1ee50*/  MUFU.EX2 R246, R6 ;  /* 0x0000000600f67308 */ /* 0x000fe20000000800 */
[--C-:B------:R-:W-:Y:S02]  /*1ee60*/  FFMA.FTZ R19, R19, c[0x0][0x2d0], -R213.reuse ;  /* 0x0000b40013137a23 */ /* 0x100fe400000108d5 */
[--C-:B------:R-:W-:Y:S02]  /*1ee70*/  FFMA.FTZ R32, R32, c[0x0][0x2d0], -R214.reuse ;  /* 0x0000b40020207a23 */ /* 0x100fe400000108d6 */
[----:B------:R-:W-:Y:S02]  /*1ee80*/  FFMA.FTZ R33, R33, c[0x0][0x2d0], -R214 ;  /* 0x0000b40021217a23 */ /* 0x000fe400000108d6 */
[--C-:B------:R-:W-:Y:S02]  /*1ee90*/  FFMA.FTZ R34, R34, c[0x0][0x2d0], -R213.reuse ;  /* 0x0000b40022227a23 */ /* 0x100fe400000108d5 */
[--C-:B------:R-:W-:Y:S01]  /*1eea0*/  FFMA.FTZ R35, R35, c[0x0][0x2d0], -R213.reuse ;  /* 0x0000b40023237a23 */ /* 0x100fe200000108d5 */
[----:B------:R-:W2:Y:S01]  /*1eeb0*/  MUFU.EX2 R223, R5 ;  /* 0x0000000500df7308 */ /* 0x000ea20000000800 */
[----:B------:R-:W-:Y:S02]  /*1eec0*/  FFMA.FTZ R28, R28, c[0x0][0x2d0], -R212 ;  /* 0x0000b4001c1c7a23 */ /* 0x000fe400000108d4 */
[----:B------:R-:W-:Y:S02]  /*1eed0*/  FFMA.FTZ R23, R23, c[0x0][0x2d0], -R213 ;  /* 0x0000b40017177a23 */ /* 0x000fe400000108d5 */
[----:B-1----:R-:W-:Y:S01]  /*1eee0*/  FADD.FTZ R0, -R185, R2 ;  /* 0x00000002b9007221 */ /* 0x002fe20000010100 */
[----:B------:R-:W-:Y:S01]  /*1eef0*/  FMNMX.FTZ R2, R59, R3, !PT ;  /* 0x000000033b027209 */ /* 0x000fe20007810000 */
[----:B--2---:R-:W-:Y:S02]  /*1ef00*/  FMUL.FTZ R132, R180, R132 ;  /* 0x00000084b4847220 */ /* 0x004fe40000410000 */
[----:B------:R-:W-:Y:S01]  /*1ef10*/  FMUL.FTZ R3, R0, c[0x0][0x2d0] ;  /* 0x0000b40000037a20 */ /* 0x000fe20000410000 */
[----:B------:R-:W-:Y:S01]  /*1ef20*/  FMNMX.FTZ R0, R62, R2, !PT ;  /* 0x000000023e007209 */ /* 0x000fe20007810000 */
[----:B------:R-:W-:Y:S01]  /*1ef30*/  FADD.FTZ R2, -R184, R183 ;  /* 0x000000b7b8027221 */ /* 0x000fe20000010100 */
[----:B------:R-:W1:Y:S01]  /*1ef40*/  MUFU.EX2 R251, R7 ;  /* 0x0000000700fb7308 */ /* 0x000e620000000800 */
[C---:B------:R-:W-:Y:S01]  /*1ef50*/  FMUL.FTZ R133, R180.reuse, R133 ;  /* 0x00000085b4857220 */ /* 0x040fe20000410000 */
[----:B------:R-:W-:Y:S01]  /*1ef60*/  FMNMX.FTZ R0, R63, R0, !PT ;  /* 0x000000003f007209 */ /* 0x000fe20007810000 */
[C---:B------:R-:W-:Y:S02]  /*1ef70*/  FMUL.FTZ R144, R180.reuse, R144 ;  /* 0x00000090b4907220 */ /* 0x040fe40000410000 */
[C---:B------:R-:W-:Y:S02]  /*1ef80*/  FMUL.FTZ R145, R180.reuse, R145 ;  /* 0x00000091b4917220 */ /* 0x040fe40000410000 */
[C---:B------:R-:W-:Y:S02]  /*1ef90*/  FMUL.FTZ R148, R180.reuse, R148 ;  /* 0x00000094b4947220 */ /* 0x040fe40000410000 */
[C---:B------:R-:W-:Y:S01]  /*1efa0*/  FMUL.FTZ R149, R180.reuse, R149 ;  /* 0x00000095b4957220 */ /* 0x040fe20000410000 */
[----:B------:R2:W2:Y:S01]  /*1efb0*/  MUFU.EX2 R181, R3 ;  /* 0x0000000300b57308 */ /* 0x0004a20000000800 */
[C---:B------:R-:W-:Y:S01]  /*1efc0*/  FMUL.FTZ R160, R180.reuse, R160 ;  /* 0x000000a0b4a07220 */ /* 0x040fe20000410000 */
[----:B------:R-:W-:Y:S01]  /*1efd0*/  F2FP.BF16.PACK_AB R188, R223, R245 ;  /* 0x000000f5dfbc723e */ /* 0x000fe200000010ff */
[C---:B------:R-:W-:Y:S02]  /*1efe0*/  FMUL.FTZ R161, R180.reuse, R161 ;  /* 0x000000a1b4a17220 */ /* 0x040fe40000410000 */
[C---:B------:R-:W-:Y:S02]  /*1eff0*/  FMUL.FTZ R164, R180.reuse, R164 ;  /* 0x000000a4b4a47220 */ /* 0x040fe40000410000 */
[C---:B------:R-:W-:Y:S02]  /*1f000*/  FMUL.FTZ R165, R180.reuse, R165 ;  /* 0x000000a5b4a57220 */ /* 0x040fe40000410000 */
[C---:B------:R-:W-:Y:S01]  /*1f010*/  FMUL.FTZ R176, R180.reuse, R176 ;  /* 0x000000b0b4b07220 */ /* 0x040fe20000410000 */
[----:B------:R-:W-:Y:S01]  /*1f020*/  MUFU.EX2 R250, R16 ;  /* 0x0000001000fa7308 */ /* 0x000fe20000000800 */
[C---:B------:R-:W-:Y:S02]  /*1f030*/  FMUL.FTZ R177, R180.reuse, R177 ;  /* 0x000000b1b4b17220 */ /* 0x040fe40000410000 */
[C---:B------:R-:W-:Y:S01]  /*1f040*/  FMUL.FTZ R68, R180.reuse, R68 ;  /* 0x00000044b4447220 */ /* 0x040fe20000410000 */
[----:B-1----:R-:W-:Y:S01]  /*1f050*/  F2FP.BF16.PACK_AB R189, R251, R246 ;  /* 0x000000f6fbbd723e */ /* 0x002fe200000010ff */
[C---:B------:R-:W-:Y:S02]  /*1f060*/  FMUL.FTZ R69, R180.reuse, R69 ;  /* 0x00000045b4457220 */ /* 0x040fe40000410000 */
[C---:B------:R-:W-:Y:S02]  /*1f070*/  FMUL.FTZ R80, R180.reuse, R80 ;  /* 0x00000050b4507220 */ /* 0x040fe40000410000 */
[C---:B------:R-:W-:Y:S01]  /*1f080*/  FMUL.FTZ R81, R180.reuse, R81 ;  /* 0x00000051b4517220 */ /* 0x040fe20000410000 */
[----:B------:R-:W1:Y:S01]  /*1f090*/  MUFU.EX2 R248, R17 ;  /* 0x0000001100f87308 */ /* 0x000e620000000800 */
[C---:B------:R-:W-:Y:S02]  /*1f0a0*/  FMUL.FTZ R84, R180.reuse, R84 ;  /* 0x00000054b4547220 */ /* 0x040fe40000410000 */
[----:B------:R-:W-:Y:S02]  /*1f0b0*/  FMUL.FTZ R85, R180, R85 ;  /* 0x00000055b4557220 */ /* 0x000fe40000410000 */
[----:B--2---:R-:W-:Y:S02]  /*1f0c0*/  FMUL.FTZ R3, R2, c[0x0][0x2d0] ;  /* 0x0000b40002037a20 */ /* 0x004fe40000410000 */
[----:B------:R-:W2:Y:S01]  /*1f0d0*/  SHFL.BFLY PT, R2, R0, 0x2, 0x1f ;  /* 0x0c401f0000027f89 */ /* 0x000ea200000e0000 */
[C---:B------:R-:W-:Y:S02]  /*1f0e0*/  FMUL.FTZ R134, R181.reuse, R134 ;  /* 0x00000086b5867220 */ /* 0x040fe40000410000 */
[----:B------:R2:W-:Y:S01]  /*1f0f0*/  MUFU.EX2 R249, R18 ;  /* 0x0000001200f97308 */ /* 0x0005e20000000800 */
[C---:B------:R-:W-:Y:S02]  /*1f100*/  FMUL.FTZ R135, R181.reuse, R135 ;  /* 0x00000087b5877220 */ /* 0x040fe40000410000 */
[C---:B------:R-:W-:Y:S02]  /*1f110*/  FMUL.FTZ R146, R181.reuse, R146 ;  /* 0x00000092b5927220 */ /* 0x040fe40000410000 */
[C---:B------:R-:W-:Y:S02]  /*1f120*/  FMUL.FTZ R147, R181.reuse, R147 ;  /* 0x00000093b5937220 */ /* 0x040fe40000410000 */
[C---:B------:R-:W-:Y:S02]  /*1f130*/  FMUL.FTZ R150, R181.reuse, R150 ;  /* 0x00000096b5967220 */ /* 0x040fe40000410000 */
[C---:B------:R-:W-:Y:S01]  /*1f140*/  FMUL.FTZ R151, R181.reuse, R151 ;  /* 0x00000097b5977220 */ /* 0x040fe20000410000 */
[----:B------:R-:W2:Y:S01]  /*1f150*/  MUFU.EX2 R3, R3 ;  /* 0x0000000300037308 */ /* 0x000ea20000000800 */
[C---:B------:R-:W-:Y:S02]  /*1f160*/  FMUL.FTZ R162, R181.reuse, R162 ;  /* 0x000000a2b5a27220 */ /* 0x040fe40000410000 */
[C---:B------:R-:W-:Y:S01]  /*1f170*/  FMUL.FTZ R163, R181.reuse, R163 ;  /* 0x000000a3b5a37220 */ /* 0x040fe20000410000 */
[----:B-1----:R-:W-:Y:S01]  /*1f180*/  F2FP.BF16.PACK_AB R190, R248, R250 ;  /* 0x000000faf8be723e */ /* 0x002fe200000010ff */
[----:B------:R-:W-:Y:S02]  /*1f190*/  FMUL.FTZ R17, R180, R205 ;  /* 0x000000cdb4117220 */ /* 0x000fe40000410000 */
[C---:B------:R-:W-:Y:S02]  /*1f1a0*/  FMUL.FTZ R166, R181.reuse, R166 ;  /* 0x000000a6b5a67220 */ /* 0x040fe40000410000 */
[C---:B------:R-:W-:Y:S01]  /*1f1b0*/  FMUL.FTZ R167, R181.reuse, R167 ;  /* 0x000000a7b5a77220 */ /* 0x040fe20000410000 */
[----:B------:R-:W1:Y:S01]  /*1f1c0*/  MUFU.EX2 R247, R19 ;  /* 0x0000001300f77308 */ /* 0x000e620000000800 */
[----:B--2---:R-:W-:Y:S01]  /*1f1d0*/  FMNMX.FTZ R0, R0, R2, !PT ;  /* 0x0000000200007209 */ /* 0x004fe20007810000 */
[C---:B------:R-:W-:Y:S02]  /*1f1e0*/  FMUL.FTZ R178, R181.reuse, R178 ;  /* 0x000000b2b5b27220 */ /* 0x040fe40000410000 */
[C---:B------:R-:W-:Y:S02]  /*1f1f0*/  FMUL.FTZ R18, R181.reuse, R206 ;  /* 0x000000ceb5127220 */ /* 0x040fe40000410000 */
[----:B------:R-:W2:Y:S01]  /*1f200*/  SHFL.BFLY PT, R2, R0, 0x1, 0x1f ;  /* 0x0c201f0000027f89 */ /* 0x000ea200000e0000 */
[C---:B------:R-:W-:Y:S02]  /*1f210*/  FMUL.FTZ R179, R181.reuse, R179 ;  /* 0x000000b3b5b37220 */ /* 0x040fe40000410000 */
[C---:B------:R-:W-:Y:S01]  /*1f220*/  FMUL.FTZ R70, R181.reuse, R70 ;  /* 0x00000046b5467220 */ /* 0x040fe20000410000 */
[----:B------:R-:W-:Y:S01]  /*1f230*/  MUFU.EX2 R221, R32 ;  /* 0x0000002000dd7308 */ /* 0x000fe20000000800 */
[C---:B------:R-:W-:Y:S02]  /*1f240*/  FMUL.FTZ R71, R181.reuse, R71 ;  /* 0x00000047b5477220 */ /* 0x040fe40000410000 */
[----:B------:R-:W-:Y:S02]  /*1f250*/  FMUL.FTZ R82, R181, R82 ;  /* 0x00000052b5527220 */ /* 0x000fe40000410000 */
[C---:B------:R-:W-:Y:S02]  /*1f260*/  FMUL.FTZ R136, R3.reuse, R136 ;  /* 0x0000008803887220 */ /* 0x040fe40000410000 */
[C---:B------:R-:W-:Y:S02]  /*1f270*/  FMUL.FTZ R137, R3.reuse, R137 ;  /* 0x0000008903897220 */ /* 0x040fe40000410000 */
[C---:B------:R-:W-:Y:S01]  /*1f280*/  FMUL.FTZ R140, R3.reuse, R140 ;  /* 0x0000008c038c7220 */ /* 0x040fe20000410000 */
[----:B------:R-:W-:Y:S01]  /*1f290*/  MUFU.EX2 R222, R34 ;  /* 0x0000002200de7308 */ /* 0x000fe20000000800 */
[C---:B------:R-:W-:Y:S02]  /*1f2a0*/  FMUL.FTZ R141, R3.reuse, R141 ;  /* 0x0000008d038d7220 */ /* 0x040fe40000410000 */
[----:B------:R-:W-:Y:S01]  /*1f2b0*/  FMUL.FTZ R152, R3, R152 ;  /* 0x0000009803987220 */ /* 0x000fe20000410000 */
[----:B-1----:R-:W-:Y:S01]  /*1f2c0*/  F2FP.BF16.PACK_AB R191, R247, R249 ;  /* 0x000000f9f7bf723e */ /* 0x002fe200000010ff */
[----:B------:R-:W-:Y:S01]  /*1f2d0*/  FMUL.FTZ R19, R181, R207 ;  /* 0x000000cfb5137220 */ /* 0x000fe20000410000 */
[----:B------:R-:W-:Y:S01]  /*1f2e0*/  MOV R207, R250 ;  /* 0x000000fa00cf7202 */ /* 0x000fe20000000f00 */
[C---:B------:R-:W-:Y:S02]  /*1f2f0*/  FMUL.FTZ R153, R3.reuse, R153 ;  /* 0x0000009903997220 */ /* 0x040fe40000410000 */
[C---:B------:R-:W-:Y:S01]  /*1f300*/  FMUL.FTZ R156, R3.reuse, R156 ;  /* 0x0000009c039c7220 */ /* 0x040fe20000410000 */
[----:B--2---:R-:W-:Y:S01]  /*1f310*/  FMNMX.FTZ R182, R0, R2, !PT ;  /* 0x0000000200b67209 */ /* 0x004fe20007810000 */
[C---:B------:R-:W-:Y:S01]  /*1f320*/  FMUL.FTZ R157, R3.reuse, R157 ;  /* 0x0000009d039d7220 */ /* 0x040fe20000410000 */
[----:B------:R-:W-:Y:S01]  /*1f330*/  @P0 IADD3 R2, P2, R252, UR18, RZ ;  /* 0x00000012fc020c10 */ /* 0x000fe2000ff5e0ff */
[----:B------:R-:W-:Y:S01]  /*1f340*/  FMUL.FTZ R168, R3, R168 ;  /* 0x000000a803a87220 */ /* 0x000fe20000410000 */
[----:B------:R1:W-:Y:S01]  /*1f350*/  MUFU.EX2 R252, R8 ;  /* 0x0000000800fc7308 */ /* 0x0003e20000000800 */
[----:B------:R-:W-:Y:S01]  /*1f360*/  FADD.FTZ R0, -R182, R187 ;  /* 0x000000bbb6007221 */ /* 0x000fe20000010100 */
[----:B----4-:R-:W-:Y:S01]  /*1f370*/  @P0 IADD3.X R16, R209, UR15, RZ, P2, !PT ;  /* 0x0000000fd1100c10 */ /* 0x010fe200097fe4ff */
[C---:B------:R-:W-:Y:S02]  /*1f380*/  FMUL.FTZ R169, R3.reuse, R169 ;  /* 0x000000a903a97220 */ /* 0x040fe40000410000 */
[----:B------:R-:W-:Y:S01]  /*1f390*/  FMUL.FTZ R0, R0, c[0x0][0x2d0] ;  /* 0x0000b40000007a20 */ /* 0x000fe20000410000 */
[----:B---3--:R-:W-:Y:S01]  /*1f3a0*/  @P0 IADD3 R4, P1, R216, UR18, RZ ;  /* 0x00000012d8040c10 */ /* 0x008fe2000ff3e0ff */
[C---:B------:R-:W-:Y:S02]  /*1f3b0*/  FMUL.FTZ R172, R3.reuse, R172 ;  /* 0x000000ac03ac7220 */ /* 0x040fe40000410000 */
[----:B------:R-:W-:Y:S01]  /*1f3c0*/  FMUL.FTZ R173, R3, R173 ;  /* 0x000000ad03ad7220 */ /* 0x000fe20000410000 */
[----:B------:R-:W-:Y:S01]  /*1f3d0*/  @P0 IADD3.X R5, R211, UR15, RZ, P1, !PT ;  /* 0x0000000fd3050c10 */ /* 0x000fe20008ffe4ff */
[----:B------:R-:W-:Y:S01]  /*1f3e0*/  MUFU.EX2 R187, R12 ;  /* 0x0000000c00bb7308 */ /* 0x000fe20000000800 */
[C---:B------:R-:W-:Y:S01]  /*1f3f0*/  @P0 LEA R6, P3, R4.reuse, c[0x0][0x1c8], 0x1 ;  /* 0x0000720004060a11 */ /* 0x040fe200078608ff */
[C---:B------:R-:W-:Y:S02]  /*1f400*/  FMUL.FTZ R72, R3.reuse, R72 ;  /* 0x0000004803487220 */ /* 0x040fe40000410000 */
[----:B------:R-:W-:Y:S01]  /*1f410*/  FMUL.FTZ R73, R3, R73 ;  /* 0x0000004903497220 */ /* 0x000fe20000410000 */
[----:B------:R-:W-:Y:S01]  /*1f420*/  @P0 LEA.HI.X R7, R4, c[0x0][0x1cc], R5, 0x1, P3 ;  /* 0x0000730004070a11 */ /* 0x000fe200018f0c05 */
[----:B------:R-:W-:Y:S01]  /*1f430*/  FFMA.FTZ R5, R9, c[0x0][0x2d0], -R212 ;  /* 0x0000b40009057a23 */ /* 0x000fe200000108d4 */
[----:B------:R-:W-:Y:S01]  /*1f440*/  @P0 IADD3 R4, P2, R6, UR9, RZ ;  /* 0x0000000906040c10 */ /* 0x000fe2000ff5e0ff */
[C---:B------:R-:W-:Y:S02]  /*1f450*/  FMUL.FTZ R76, R3.reuse, R76 ;  /* 0x0000004c034c7220 */ /* 0x040fe40000410000 */
[----:B------:R2:W3:Y:S01]  /*1f460*/  MUFU.EX2 R219, R5 ;  /* 0x0000000500db7308 */ /* 0x0004e20000000800 */
[----:B------:R4:W-:Y:S01]  /*1f470*/  @P0 LDGSTS.E.BYPASS.LTC128B.128 [R244+0x4100], [R6.64], !P6 ;  /* 0x0410000006f40fae */ /* 0x0009e2000f101d5c */
[----:B------:R-:W-:Y:S01]  /*1f480*/  FMUL.FTZ R77, R3, R77 ;  /* 0x0000004d034d7220 */ /* 0x000fe20000410000 */
[C---:B-1----:R-:W-:Y:S01]  /*1f490*/  @P0 LEA R8, P1, R2.reuse, c[0x0][0x1c8], 0x1 ;  /* 0x0000720002080a11 */ /* 0x042fe200078208ff */
[C---:B------:R-:W-:Y:S02]  /*1f4a0*/  FMUL.FTZ R83, R181.reuse, R83 ;  /* 0x00000053b5537220 */ /* 0x040fe40000410000 */
[----:B------:R-:W-:Y:S01]  /*1f4b0*/  FMUL.FTZ R86, R181, R86 ;  /* 0x00000056b5567220 */ /* 0x000fe20000410000 */
[----:B------:R-:W-:Y:S01]  /*1f4c0*/  @P0 LEA.HI.X R9, R2, c[0x0][0x1cc], R16, 0x1, P1 ;  /* 0x0000730002090a11 */ /* 0x000fe200008f0c10 */
[----:B------:R-:W-:Y:S02]  /*1f4d0*/  FFMA.FTZ R2, R13, c[0x0][0x2d0], -R212 ;  /* 0x0000b4000d027a23 */ /* 0x000fe400000108d4 */
[----:B------:R-:W1:Y:S01]  /*1f4e0*/  MUFU.EX2 R0, R0 ;  /* 0x0000000000007308 */ /* 0x000e620000000800 */
[C---:B------:R-:W-:Y:S01]  /*1f4f0*/  FMUL.FTZ R16, R180.reuse, R204 ;  /* 0x000000ccb4107220 */ /* 0x040fe20000410000 */
[----:B------:R1:W-:Y:S01]  /*1f500*/  @P0 LDGSTS.E.BYPASS.LTC128B.128 [R244+0x6100], [R8.64], !P4 ;  /* 0x0610000008f40fae */ /* 0x0003e2000e101d5c */
[----:B------:R-:W-:Y:S02]  /*1f510*/  FMUL.FTZ R87, R181, R87 ;  /* 0x00000057b5577220 */ /* 0x000fe40000410000 */
[C---:B------:R-:W-:Y:S02]  /*1f520*/  FMUL.FTZ R88, R3.reuse, R88 ;  /* 0x0000005803587220 */ /* 0x040fe40000410000 */
[C---:B------:R-:W-:Y:S02]  /*1f530*/  FMUL.FTZ R89, R3.reuse, R89 ;  /* 0x0000005903597220 */ /* 0x040fe40000410000 */
[C---:B------:R-:W-:Y:S01]  /*1f540*/  FMUL.FTZ R92, R3.reuse, R92 ;  /* 0x0000005c035c7220 */ /* 0x040fe20000410000 */
[----:B------:R1:W1:Y:S01]  /*1f550*/  MUFU.EX2 R183, R2 ;  /* 0x0000000200b77308 */ /* 0x0002620000000800 */
[----:B------:R-:W-:Y:S02]  /*1f560*/  FMUL.FTZ R93, R3, R93 ;  /* 0x0000005d035d7220 */ /* 0x000fe40000410000 */
[C---:B------:R-:W-:Y:S01]  /*1f570*/  FMUL.FTZ R96, R180.reuse, R96 ;  /* 0x00000060b4607220 */ /* 0x040fe20000410000 */
[----:B--2---:R-:W-:Y:S01]  /*1f580*/  @P0 IADD3.X R5, R7, UR8, RZ, P2, !PT ;  /* 0x0000000807050c10 */ /* 0x004fe200097fe4ff */
[----:B------:R-:W-:Y:S01]  /*1f590*/  FMUL.FTZ R97, R180, R97 ;  /* 0x00000061b4617220 */ /* 0x000fe20000410000 */
[----:B---3--:R-:W-:Y:S01]  /*1f5a0*/  MOV R206, R219 ;  /* 0x000000db00ce7202 */ /* 0x008fe20000000f00 */
[C---:B------:R-:W-:Y:S01]  /*1f5b0*/  FMUL.FTZ R98, R181.reuse, R98 ;  /* 0x00000062b5627220 */ /* 0x040fe20000410000 */
[----:B----4-:R-:W-:Y:S01]  /*1f5c0*/  @P0 IADD3 R6, P1, R4, UR9, RZ ;  /* 0x0000000904060c10 */ /* 0x010fe2000ff3e0ff */
[----:B------:R2:W-:Y:S01]  /*1f5d0*/  @P0 LDGSTS.E.BYPASS.LTC128B.128 [R244+0x4900], [R4.64], !P6 ;  /* 0x0490000004f40fae */ /* 0x0005e2000f101d5c */
[----:B------:R-:W-:Y:S01]  /*1f5e0*/  FMUL.FTZ R99, R181, R99 ;  /* 0x00000063b5637220 */ /* 0x000fe20000410000 */
[----:B------:R-:W-:Y:S01]  /*1f5f0*/  MUFU.EX2 R220, R35 ;  /* 0x0000002300dc7308 */ /* 0x000fe20000000800 */
[C---:B------:R-:W-:Y:S01]  /*1f600*/  @P0 IADD3.X R7, R5.reuse, UR8, RZ, P1, !PT ;  /* 0x0000000805070c10 */ /* 0x040fe20008ffe4ff */
[----:B------:R-:W-:Y:S01]  /*1f610*/  FMUL.FTZ R100, R180, R100 ;  /* 0x00000064b4647220 */ /* 0x000fe20000410000 */
[----:B------:R-:W-:Y:S01]  /*1f620*/  @P0 IADD3 R12, P1, R4, UR12, RZ ;  /* 0x0000000c040c0c10 */ /* 0x000fe2000ff3e0ff */
[C---:B-1----:R-:W-:Y:S02]  /*1f630*/  FMUL.FTZ R138, R0.reuse, R138 ;  /* 0x0000008a008a7220 */ /* 0x042fe40000410000 */
[----:B------:R2:W-:Y:S01]  /*1f640*/  @P0 LDGSTS.E.BYPASS.LTC128B.128 [R244+0x6900], [R4.64+0x80], !P4 ;  /* 0x0690008004f40fae */ /* 0x0005e2000e101d5c */
[----:B------:R-:W-:Y:S01]  /*1f650*/  @P0 IADD3.X R13, R5, UR17, RZ, P1, !PT ;  /* 0x00000011050d0c10 */ /* 0x000fe20008ffe4ff */
[----:B------:R-:W-:Y:S01]  /*1f660*/  FMUL.FTZ R139, R0, R139 ;  /* 0x0000008b008b7220 */ /* 0x000fe20000410000 */
[----:B------:R-:W-:Y:S01]  /*1f670*/  @P0 IADD3 R8, P2, R6, UR9, RZ ;  /* 0x0000000906080c10 */ /* 0x000fe2000ff5e0ff */
[C---:B------:R-:W-:Y:S01]  /*1f680*/  FMUL.FTZ R142, R0.reuse, R142 ;  /* 0x0000008e008e7220 */ /* 0x040fe20000410000 */
[----:B------:R-:W-:Y:S01]  /*1f690*/  MUFU.EX2 R204, R23 ;  /* 0x0000001700cc7308 */ /* 0x000fe20000000800 */
[----:B------:R-:W-:Y:S01]  /*1f6a0*/  FMUL.FTZ R143, R0, R143 ;  /* 0x0000008f008f7220 */ /* 0x000fe20000410000 */
[----:B------:R-:W-:Y:S01]  /*1f6b0*/  @P0 IADD3.X R9, R7, UR8, RZ, P2, !PT ;  /* 0x0000000807090c10 */ /* 0x000fe200097fe4ff */
[----:B------:R1:W-:Y:S01]  /*1f6c0*/  @P0 LDGSTS.E.BYPASS.LTC128B.128 [R244+0x5100], [R6.64], !P6 ;  /* 0x0510000006f40fae */ /* 0x0003e2000f101d5c */
[----:B------:R-:W-:Y:S02]  /*1f6d0*/  FMUL.FTZ R2, R182, c[0x0][0x2d0] ;  /* 0x0000b400b6027a20 */ /* 0x000fe40000410000 */
[----:B------:R-:W-:Y:S02]  /*1f6e0*/  FMUL.FTZ R154, R0, R154 ;  /* 0x0000009a009a7220 */ /* 0x000fe40000410000 */
[--C-:B------:R-:W-:Y:S02]  /*1f6f0*/  FFMA.FTZ R10, R10, c[0x0][0x2d0], -R2.reuse ;  /* 0x0000b4000a0a7a23 */ /* 0x100fe40000010802 */
[--C-:B------:R-:W-:Y:S01]  /*1f700*/  FFMA.FTZ R11, R11, c[0x0][0x2d0], -R2.reuse ;  /* 0x0000b4000b0b7a23 */ /* 0x100fe20000010802 */
[----:B------:R3:W-:Y:S01]  /*1f710*/  @P0 LDGSTS.E.BYPASS.LTC128B.128 [R244+0x7100], [R12.64], !P4 ;  /* 0x071000000cf40fae */ /* 0x0007e2000e101d5c */
[----:B------:R4:W-:Y:S01]  /*1f720*/  MUFU.EX2 R215, R10 ;  /* 0x0000000a00d77308 */ /* 0x0009e20000000800 */
[--C-:B------:R-:W-:Y:S02]  /*1f730*/  FFMA.FTZ R14, R14, c[0x0][0x2d0], -R2.reuse ;  /* 0x0000b4000e0e7a23 */ /* 0x100fe40000010802 */
[----:B------:R-:W-:Y:S02]  /*1f740*/  FFMA.FTZ R15, R15, c[0x0][0x2d0], -R2 ;  /* 0x0000b4000f0f7a23 */ /* 0x000fe40000010802 */
[C---:B------:R-:W-:Y:S02]  /*1f750*/  FMUL.FTZ R155, R0.reuse, R155 ;  /* 0x0000009b009b7220 */ /* 0x040fe40000410000 */
[----:B------:R3:W-:Y:S01]  /*1f760*/  @P0 LDGSTS.E.BYPASS.LTC128B.128 [R244+0x5900], [R8.64], !P6 ;  /* 0x0590000008f40fae */ /* 0x0007e2000f101d5c */
[----:B------:R-:W-:Y:S01]  /*1f770*/  FMUL.FTZ R158, R0, R158 ;  /* 0x0000009e009e7220 */ /* 0x000fe20000410000 */
[----:B--2---:R-:W-:Y:S01]  /*1f780*/  @P0 IADD3 R4, P1, R6, UR12, RZ ;  /* 0x0000000c06040c10 */ /* 0x004fe2000ff3e0ff */
[----:B------:R2:W2:Y:S01]  /*1f790*/  MUFU.EX2 R216, R11 ;  /* 0x0000000b00d87308 */ /* 0x0004a20000000800 */
[C---:B------:R-:W-:Y:S02]  /*1f7a0*/  FMUL.FTZ R159, R0.reuse, R159 ;  /* 0x0000009f009f7220 */ /* 0x040fe40000410000 */
[----:B------:R-:W-:Y:S01]  /*1f7b0*/  @P0 IADD3.X R5, R7, UR17, RZ, P1, !PT ;  /* 0x0000001107050c10 */ /* 0x000fe20008ffe4ff */
[C---:B------:R-:W-:Y:S02]  /*1f7c0*/  FMUL.FTZ R170, R0.reuse, R170 ;  /* 0x000000aa00aa7220 */ /* 0x040fe40000410000 */
[C---:B------:R-:W-:Y:S02]  /*1f7d0*/  FMUL.FTZ R171, R0.reuse, R171 ;  /* 0x000000ab00ab7220 */ /* 0x040fe40000410000 */
[----:B------:R2:W-:Y:S01]  /*1f7e0*/  @P0 LDGSTS.E.BYPASS.LTC128B.128 [R244+0x7900], [R4.64], !P4 ;  /* 0x0790000004f40fae */ /* 0x0005e2000e101d5c */
[C---:B-1----:R-:W-:Y:S01]  /*1f7f0*/  FMUL.FTZ R6, R181.reuse, R194 ;  /* 0x000000c2b5067220 */ /* 0x042fe20000410000 */
[----:B------:R-:W-:Y:S01]  /*1f800*/  MUFU.EX2 R217, R14 ;  /* 0x0000000e00d97308 */ /* 0x000fe20000000800 */
[----:B------:R-:W-:Y:S01]  /*1f810*/  FMUL.FTZ R7, R181, R195 ;  /* 0x000000c3b5077220 */ /* 0x000fe20000410000 */
[----:B------:R-:W-:Y:S01]  /*1f820*/  F2FP.BF16.PACK_AB R194, R183, R187 ;  /* 0x000000bbb7c2723e */ /* 0x000fe200000010ff */
[C---:B----4-:R-:W-:Y:S02]  /*1f830*/  FMUL.FTZ R10, R0.reuse, R198 ;  /* 0x000000c6000a7220 */ /* 0x050fe40000410000 */
[C---:B---3--:R-:W-:Y:S01]  /*1f840*/  FMUL.FTZ R12, R3.reuse, R200 ;  /* 0x000000c8030c7220 */ /* 0x048fe20000410000 */
[----:B------:R-:W1:Y:S01]  /*1f850*/  LDSM.16.MT88.4 R208, [R225+0x100] ;  /* 0x00010000e1d0783b */ /* 0x000e620000004200 */
[C---:B------:R-:W-:Y:S02]  /*1f860*/  FMUL.FTZ R13, R3.reuse, R201 ;  /* 0x000000c9030d7220 */ /* 0x040fe40000410000 */
[C---:B------:R-:W-:Y:S01]  /*1f870*/  FMUL.FTZ R174, R0.reuse, R174 ;  /* 0x000000ae00ae7220 */ /* 0x040fe20000410000 */
[----:B------:R-:W3:Y:S01]  /*1f880*/  MUFU.EX2 R218, R15 ;  /* 0x0000000f00da7308 */ /* 0x000ee20000000800 */
[C---:B------:R-:W-:Y:S02]  /*1f890*/  FMUL.FTZ R175, R0.reuse, R175 ;  /* 0x000000af00af7220 */ /* 0x040fe40000410000 */
[C---:B------:R-:W-:Y:S01]  /*1f8a0*/  FMUL.FTZ R8, R3.reuse, R196 ;  /* 0x000000c403087220 */ /* 0x040fe20000410000 */
[----:B------:R-:W0:Y:S01]  /*1f8b0*/  LDGDEPBAR ;  /* 0x00000000000079af */ /* 0x000e220000000000 */
[----:B------:R-:W-:Y:S02]  /*1f8c0*/  FMUL.FTZ R9, R3, R197 ;  /* 0x000000c503097220 */ /* 0x000fe40000410000 */
[C---:B--2---:R-:W-:Y:S02]  /*1f8d0*/  FMUL.FTZ R11, R0.reuse, R199 ;  /* 0x000000c7000b7220 */ /* 0x044fe40000410000 */
[C---:B------:R-:W-:Y:S02]  /*1f8e0*/  FMUL.FTZ R74, R0.reuse, R74 ;  /* 0x0000004a004a7220 */ /* 0x040fe40000410000 */
[C---:B------:R-:W-:Y:S01]  /*1f8f0*/  FMUL.FTZ R75, R0.reuse, R75 ;  /* 0x0000004b004b7220 */ /* 0x040fe20000410000 */
[----:B------:R-:W2:Y:S01]  /*1f900*/  LDSM.16.MT88.4 R196, [R226+0x100] ;  /* 0x00010000e2c4783b */ /* 0x000ea20000004200 */
[----:B------:R-:W-:Y:S02]  /*1f910*/  FMUL.FTZ R78, R0, R78 ;  /* 0x0000004e004e7220 */ /* 0x000fe40000410000 */
[C---:B------:R-:W-:Y:S01]  /*1f920*/  FMUL.FTZ R4, R180.reuse, R192 ;  /* 0x000000c0b4047220 */ /* 0x040fe20000410000 */
[----:B------:R-:W-:Y:S01]  /*1f930*/  F2FP.BF16.PACK_AB R192, R219, R252 ;  /* 0x000000fcdbc0723e */ /* 0x000fe200000010ff */
[----:B------:R-:W-:Y:S01]  /*1f940*/  FMUL.FTZ R5, R180, R193 ;  /* 0x000000c1b4057220 */ /* 0x000fe20000410000 */
[----:B------:R-:W-:Y:S01]  /*1f950*/  F2FP.BF16.PACK_AB R193, R216, R215 ;  /* 0x000000d7d8c1723e */ /* 0x000fe200000010ff */
[----:B------:R-:W-:Y:S02]  /*1f960*/  FFMA.FTZ R29, R29, c[0x0][0x2d0], -R212 ;  /* 0x0000b4001d1d7a23 */ /* 0x000fe400000108d4 */
[--C-:B------:R-:W-:Y:S02]  /*1f970*/  FFMA.FTZ R30, R30, c[0x0][0x2d0], -R2.reuse ;  /* 0x0000b4001e1e7a23 */ /* 0x100fe40000010802 */
[----:B------:R-:W-:Y:S01]  /*1f980*/  FFMA.FTZ R31, R31, c[0x0][0x2d0], -R2 ;  /* 0x0000b4001f1f7a23 */ /* 0x000fe20000010802 */
[----:B---3--:R-:W-:Y:S01]  /*1f990*/  F2FP.BF16.PACK_AB R195, R218, R217 ;  /* 0x000000d9dac3723e */ /* 0x008fe200000010ff */
[--C-:B------:R-:W-:Y:S02]  /*1f9a0*/  FFMA.FTZ R48, R48, c[0x0][0x2d0], -R214.reuse ;  /* 0x0000b40030307a23 */ /* 0x100fe400000108d6 */
[----:B------:R-:W-:Y:S02]  /*1f9b0*/  FFMA.FTZ R49, R49, c[0x0][0x2d0], -R214 ;  /* 0x0000b40031317a23 */ /* 0x000fe400000108d6 */
[--C-:B------:R-:W-:Y:S02]  /*1f9c0*/  FFMA.FTZ R38, R38, c[0x0][0x2d0], -R213.reuse ;  /* 0x0000b40026267a23 */ /* 0x100fe400000108d5 */
[--C-:B------:R-:W-:Y:S02]  /*1f9d0*/  FFMA.FTZ R40, R40, c[0x0][0x2d0], -R212.reuse ;  /* 0x0000b40028287a23 */ /* 0x100fe400000108d4 */
[----:B------:R-:W-:Y:S02]  /*1f9e0*/  FFMA.FTZ R41, R41, c[0x0][0x2d0], -R212 ;  /* 0x0000b40029297a23 */ /* 0x000fe400000108d4 */
[--C-:B------:R-:W-:Y:S01]  /*1f9f0*/  FFMA.FTZ R42, R42, c[0x0][0x2d0], -R2.reuse ;  /* 0x0000b4002a2a7a23 */ /* 0x100fe20000010802 */
[-C--:B-1----:R-:W-:Y:S01]  /*1fa00*/  HMMA.16816.F32.BF16 R4, R188, R208.reuse, R4 ;  /* 0x000000d0bc04723c */ /* 0x082fe20000041804 */
[----:B------:R-:W-:Y:S02]  /*1fa10*/  MUFU.EX2 R219, R40 ;  /* 0x0000002800db7308 */ /* 0x000fe40000000800 */
[----:B------:R-:W-:Y:S02]  /*1fa20*/  FFMA.FTZ R43, R43, c[0x0][0x2d0], -R2 ;  /* 0x0000b4002b2b7a23 */ /* 0x000fe40000010802 */
[C---:B------:R-:W-:Y:S02]  /*1fa30*/  FMUL.FTZ R79, R0.reuse, R79 ;  /* 0x0000004f004f7220 */ /* 0x040fe40000410000 */
[C---:B------:R-:W-:Y:S01]  /*1fa40*/  FMUL.FTZ R90, R0.reuse, R90 ;  /* 0x0000005a005a7220 */ /* 0x040fe20000410000 */
[C---:B------:R-:W-:Y:S03]  /*1fa50*/  HMMA.16816.F32.BF16 R8, R192.reuse, R208, R8 ;  /* 0x000000d0c008723c */ /* 0x040fe60000041808 */
[----:B------:R1:W-:Y:S01]  /*1fa60*/  MUFU.EX2 R208, R33 ;  /* 0x0000002100d07308 */ /* 0x0003e20000000800 */
[C---:B------:R-:W-:Y:S02]  /*1fa70*/  FMUL.FTZ R14, R0.reuse, R202 ;  /* 0x000000ca000e7220 */ /* 0x040fe40000410000 */
[C---:B------:R-:W-:Y:S02]  /*1fa80*/  FMUL.FTZ R15, R0.reuse, R203 ;  /* 0x000000cb000f7220 */ /* 0x040fe40000410000 */
[C---:B------:R-:W-:Y:S04]  /*1fa90*/  FMUL.FTZ R91, R0.reuse, R91 ;  /* 0x0000005b005b7220 */ /* 0x040fe80000410000 */
[C---:B------:R-:W-:Y:S01]  /*1faa0*/  FMUL.FTZ R94, R0.reuse, R94 ;  /* 0x0000005e005e7220 */ /* 0x040fe20000410000 */
[-C--:B------:R-:W-:Y:S01]  /*1fab0*/  HMMA.16816.F32.BF16 R12, R192, R210.reuse, R12 ;  /* 0x000000d2c00c723c */ /* 0x080fe2000004180c */
[----:B------:R-:W3:Y:S02]  /*1fac0*/  MUFU.EX2 R209, R28 ;  /* 0x0000001c00d17308 */ /* 0x000ee40000000800 */
[----:B------:R-:W-:Y:S02]  /*1fad0*/  FMUL.FTZ R95, R0, R95 ;  /* 0x0000005f005f7220 */ /* 0x000fe40000410000 */
[----:B------:R-:W-:Y:S02]  /*1fae0*/  FMUL.FTZ R101, R180, R101 ;  /* 0x00000065b4657220 */ /* 0x000fe40000410000 */
[C---:B------:R-:W-:Y:S01]  /*1faf0*/  FMUL.FTZ R102, R181.reuse, R102 ;  /* 0x00000066b5667220 */ /* 0x040fe20000410000 */
[C---:B------:R-:W-:Y:S03]  /*1fb00*/  HMMA.16816.F32.BF16 R16, R188.reuse, R210, R16 ;  /* 0x000000d2bc10723c */ /* 0x040fe60000041810 */
[----:B------:R-:W-:Y:S01]  /*1fb10*/  MUFU.EX2 R211, R31 ;  /* 0x0000001f00d37308 */ /* 0x000fe20000000800 */
[----:B------:R-:W-:Y:S01]  /*1fb20*/  FMUL.FTZ R103, R181, R103 ;  /* 0x00000067b5677220 */ /* 0x000fe20000410000 */
[----:B-1----:R-:W-:Y:S01]  /*1fb30*/  LDSM.16.MT88.4 R32, [R225+0x900] ;  /* 0x00090000e120783b */ /* 0x002fe20000004200 */
[C---:B------:R-:W-:Y:S02]  /*1fb40*/  FMUL.FTZ R104, R3.reuse, R104 ;  /* 0x0000006803687220 */ /* 0x040fe40000410000 */
[-C--:B--2---:R-:W-:Y:S04]  /*1fb50*/  HMMA.16816.F32.BF16 R132, R188, R196.reuse, R132 ;  /* 0x000000c4bc84723c */ /* 0x084fe80000041884 */
[C---:B------:R-:W-:Y:S02]  /*1fb60*/  FMUL.FTZ R105, R3.reuse, R105 ;  /* 0x0000006903697220 */ /* 0x040fe40000410000 */
[C---:B------:R-:W-:Y:S02]  /*1fb70*/  FMUL.FTZ R106, R0.reuse, R106 ;  /* 0x0000006a006a7220 */ /* 0x040fe40000410000 */
[C---:B------:R-:W-:Y:S04]  /*1fb80*/  HMMA.16816.F32.BF16 R136, R192.reuse, R196, R136 ;  /* 0x000000c4c088723c */ /* 0x040fe80000041888 */
[C---:B------:R-:W-:Y:S02]  /*1fb90*/  FMUL.FTZ R107, R0.reuse, R107 ;  /* 0x0000006b006b7220 */ /* 0x040fe40000410000 */
        /* <DEDUP_REMOVED lines=8> */
[C---:B------:R-:W-:Y:S04]  /*1fc20*/  FMUL.FTZ R113, R180.reuse, R113 ;  /* 0x00000071b4717220 */ /* 0x040fe80000410000 */
[C---:B------:R-:W-:Y:S02]  /*1fc30*/  FMUL.FTZ R114, R181.reuse, R114 ;  /* 0x00000072b5727220 */ /* 0x040fe40000410000 */
[C---:B------:R-:W-:Y:S02]  /*1fc40*/  FMUL.FTZ R115, R181.reuse, R115 ;  /* 0x00000073b5737220 */ /* 0x040fe40000410000 */
[C---:B------:R-:W-:Y:S02]  /*1fc50*/  FMUL.FTZ R116, R180.reuse, R116 ;  /* 0x00000074b4747220 */ /* 0x040fe40000410000 */
[----:B------:R-:W-:Y:S02]  /*1fc60*/  FMUL.FTZ R117, R180, R117 ;  /* 0x00000075b4757220 */ /* 0x000fe40000410000 */
[C---:B------:R-:W-:Y:S02]  /*1fc70*/  FMUL.FTZ R118, R181.reuse, R118 ;  /* 0x00000076b5767220 */ /* 0x040fe40000410000 */
[----:B------:R-:W-:Y:S02]  /*1fc80*/  FMUL.FTZ R119, R181, R119 ;  /* 0x00000077b5777220 */ /* 0x000fe40000410000 */
[--C-:B------:R-:W-:Y:S02]  /*1fc90*/  FFMA.FTZ R20, R20, c[0x0][0x2d0], -R214.reuse ;  /* 0x0000b40014147a23 */ /* 0x100fe400000108d6 */
[----:B------:R-:W-:Y:S02]  /*1fca0*/  FFMA.FTZ R21, R21, c[0x0][0x2d0], -R214 ;  /* 0x0000b40015157a23 */ /* 0x000fe400000108d6 */
[--C-:B------:R-:W-:Y:S01]  /*1fcb0*/  FFMA.FTZ R22, R22, c[0x0][0x2d0], -R213.reuse ;  /* 0x0000b40016167a23 */ /* 0x100fe200000108d5 */
[----:B------:R-:W-:Y:S01]  /*1fcc0*/  MUFU.EX2 R202, R20 ;  /* 0x0000001400ca7308 */ /* 0x000fe20000000800 */
[--C-:B------:R-:W-:Y:S02]  /*1fcd0*/  FFMA.FTZ R25, R25, c[0x0][0x2d0], -R212.reuse ;  /* 0x0000b40019197a23 */ /* 0x100fe400000108d4 */
[----:B------:R-:W-:Y:S02]  /*1fce0*/  FFMA.FTZ R24, R24, c[0x0][0x2d0], -R212 ;  /* 0x0000b40018187a23 */ /* 0x000fe400000108d4 */
[--C-:B------:R-:W-:Y:S02]  /*1fcf0*/  FFMA.FTZ R26, R26, c[0x0][0x2d0], -R2.reuse ;  /* 0x0000b4001a1a7a23 */ /* 0x100fe40000010802 */
[----:B------:R-:W-:Y:S02]  /*1fd00*/  FFMA.FTZ R27, R27, c[0x0][0x2d0], -R2 ;  /* 0x0000b4001b1b7a23 */ /* 0x000fe40000010802 */
[C---:B------:R-:W-:Y:S01]  /*1fd10*/  FMUL.FTZ R128, R180.reuse, R128 ;  /* 0x00000080b4807220 */ /* 0x040fe20000410000 */
[----:B------:R-:W2:Y:S01]  /*1fd20*/  MUFU.EX2 R20, R29 ;  /* 0x0000001d00147308 */ /* 0x000ea20000000800 */
[----:B------:R-:W-:Y:S01]  /*1fd30*/  FMUL.FTZ R129, R180, R129 ;  /* 0x00000081b4817220 */ /* 0x000fe20000410000 */
[-C--:B-1----:R-:W-:Y:S03]  /*1fd40*/  HMMA.16816.F32.BF16 R148, R188, R196.reuse, R148 ;  /* 0x000000c4bc94723c */ /* 0x082fe60000041894 */
[C---:B------:R-:W-:Y:S02]  /*1fd50*/  FMUL.FTZ R130, R181.reuse, R130 ;  /* 0x00000082b5827220 */ /* 0x040fe40000410000 */
[----:B------:R-:W-:Y:S02]  /*1fd60*/  FMUL.FTZ R131, R181, R131 ;  /* 0x00000083b5837220 */ /* 0x000fe40000410000 */
[--C-:B------:R-:W-:Y:S01]  /*1fd70*/  FFMA.FTZ R36, R36, c[0x0][0x2d0], -R214.reuse ;  /* 0x0000b40024247a23 */ /* 0x100fe200000108d6 */
[C---:B------:R-:W-:Y:S01]  /*1fd80*/  HMMA.16816.F32.BF16 R152, R192.reuse, R196, R152 ;  /* 0x000000c4c098723c */ /* 0x040fe20000041898 */
[----:B------:R-:W-:Y:S03]  /*1fd90*/  MUFU.EX2 R205, R25 ;  /* 0x0000001900cd7308 */ /* 0x000fe60000000800 */
[--C-:B------:R-:W-:Y:S02]  /*1fda0*/  FFMA.FTZ R39, R39, c[0x0][0x2d0], -R213.reuse ;  /* 0x0000b40027277a23 */ /* 0x100fe400000108d5 */
[----:B------:R-:W-:Y:S02]  /*1fdb0*/  FFMA.FTZ R37, R37, c[0x0][0x2d0], -R214 ;  /* 0x0000b40025257a23 */ /* 0x000fe400000108d6 */
[-C--:B------:R-:W-:Y:S03]  /*1fdc0*/  HMMA.16816.F32.BF16 R156, R192, R198.reuse, R156 ;  /* 0x000000c6c09c723c */ /* 0x080fe6000004189c */
[----:B------:R-:W-:Y:S01]  /*1fdd0*/  MUFU.EX2 R201, R24 ;  /* 0x0000001800c97308 */ /* 0x000fe20000000800 */
[--C-:B------:R-:W-:Y:S02]  /*1fde0*/  FFMA.FTZ R45, R45, c[0x0][0x2d0], -R212.reuse ;  /* 0x0000b4002d2d7a23 */ /* 0x100fe400000108d4 */
[--C-:B------:R-:W-:Y:S02]  /*1fdf0*/  FFMA.FTZ R50, R50, c[0x0][0x2d0], -R213.reuse ;  /* 0x0000b40032327a23 */ /* 0x100fe400000108d5 */
[C---:B------:R-:W-:Y:S01]  /*1fe00*/  HMMA.16816.F32.BF16 R160, R188.reuse, R198, R160 ;  /* 0x000000c6bca0723c */ /* 0x040fe200000418a0 */
[----:B------:R-:W1:Y:S03]  /*1fe10*/  LDSM.16.MT88.4 R196, [R227+0x100] ;  /* 0x00010000e3c4783b */ /* 0x000e660000004200 */
[--C-:B------:R-:W-:Y:S01]  /*1fe20*/  FFMA.FTZ R51, R51, c[0x0][0x2d0], -R213.reuse ;  /* 0x0000b40033337a23 */ /* 0x100fe200000108d5 */
[----:B------:R-:W-:Y:S01]  /*1fe30*/  MUFU.EX2 R210, R26 ;  /* 0x0000001a00d27308 */ /* 0x000fe20000000800 */
[----:B------:R-:W-:Y:S02]  /*1fe40*/  FFMA.FTZ R44, R44, c[0x0][0x2d0], -R212 ;  /* 0x0000b4002c2c7a23 */ /* 0x000fe400000108d4 */
[--C-:B------:R-:W-:Y:S04]  /*1fe50*/  FFMA.FTZ R46, R46, c[0x0][0x2d0], -R2.reuse ;  /* 0x0000b4002e2e7a23 */ /* 0x100fe80000010802 */
[----:B------:R-:W-:Y:S02]  /*1fe60*/  FFMA.FTZ R47, R47, c[0x0][0x2d0], -R2 ;  /* 0x0000b4002f2f7a23 */ /* 0x000fe40000010802 */
[--C-:B------:R-:W-:Y:S01]  /*1fe70*/  FFMA.FTZ R52, R52, c[0x0][0x2d0], -R214.reuse ;  /* 0x0000b40034347a23 */ /* 0x100fe200000108d6 */
[----:B------:R4:W-:Y:S01]  /*1fe80*/  MUFU.EX2 R250, R37 ;  /* 0x0000002500fa7308 */ /* 0x0009e20000000800 */
[--C-:B------:R-:W-:Y:S02]  /*1fe90*/  FFMA.FTZ R53, R53, c[0x0][0x2d0], -R214.reuse ;  /* 0x0000b40035357a23 */ /* 0x100fe400000108d6 */
[----:B------:R-:W-:Y:S02]  /*1fea0*/  FFMA.FTZ R65, R65, c[0x0][0x2d0], -R214 ;  /* 0x0000b40041417a23 */ /* 0x000fe400000108d6 */
[--C-:B------:R-:W-:Y:S02]  /*1feb0*/  FFMA.FTZ R54, R54, c[0x0][0x2d0], -R213.reuse ;  /* 0x0000b40036367a23 */ /* 0x100fe400000108d5 */
[--C-:B------:R-:W-:Y:S02]  /*1fec0*/  FFMA.FTZ R55, R55, c[0x0][0x2d0], -R213.reuse ;  /* 0x0000b40037377a23 */ /* 0x100fe400000108d5 */
[--C-:B------:R-:W-:Y:S01]  /*1fed0*/  FFMA.FTZ R66, R66, c[0x0][0x2d0], -R213.reuse ;  /* 0x0000b40042427a23 */ /* 0x100fe200000108d5 */
[----:B------:R-:W-:Y:S01]  /*1fee0*/  MUFU.EX2 R65, R65 ;  /* 0x0000004100417308 */ /* 0x000fe20000000800 */
[----:B------:R-:W-:Y:S02]  /*1fef0*/  FFMA.FTZ R67, R67, c[0x0][0x2d0], -R213 ;  /* 0x0000b40043437a23 */ /* 0x000fe400000108d5 */
[C---:B------:R-:W-:Y:S02]  /*1ff00*/  FMUL.FTZ R120, R3.reuse, R120 ;  /* 0x0000007803787220 */ /* 0x040fe40000410000 */
[C---:B------:R-:W-:Y:S02]  /*1ff10*/  FMUL.FTZ R121, R3.reuse, R121 ;  /* 0x0000007903797220 */ /* 0x040fe40000410000 */
[C---:B------:R-:W-:Y:S02]  /*1ff20*/  FMUL.FTZ R122, R0.reuse, R122 ;  /* 0x0000007a007a7220 */ /* 0x040fe40000410000 */
[C---:B------:R-:W-:Y:S01]  /*1ff30*/  FMUL.FTZ R123, R0.reuse, R123 ;  /* 0x0000007b007b7220 */ /* 0x040fe20000410000 */
[----:B------:R-:W-:Y:S01]  /*1ff40*/  MUFU.EX2 R67, R67 ;  /* 0x0000004300437308 */ /* 0x000fe20000000800 */
[C---:B------:R-:W-:Y:S02]  /*1ff50*/  FMUL.FTZ R124, R3.reuse, R124 ;  /* 0x0000007c037c7220 */ /* 0x040fe40000410000 */
[----:B------:R-:W-:Y:S01]  /*1ff60*/  FMUL.FTZ R125, R3, R125 ;  /* 0x0000007d037d7220 */ /* 0x000fe20000410000 */
[----:B----4-:R-:W-:Y:S01]  /*1ff70*/  MOV R37, R183 ;  /* 0x000000b700257202 */ /* 0x010fe20000000f00 */
[C---:B------:R-:W-:Y:S01]  /*1ff80*/  FMUL.FTZ R126, R0.reuse, R126 ;  /* 0x0000007e007e7220 */ /* 0x040fe20000410000 */
[-C--:B-1----:R-:W-:Y:S03]  /*1ff90*/  HMMA.16816.F32.BF16 R164, R188, R196.reuse, R164 ;  /* 0x000000c4bca4723c */ /* 0x082fe600000418a4 */
[----:B------:R-:W-:Y:S01]  /*1ffa0*/  FMUL.FTZ R127, R0, R127 ;  /* 0x0000007f007f7220 */ /* 0x000fe20000410000 */
[----:B------:R-:W-:Y:S01]  /*1ffb0*/  MUFU.EX2 R183, R43 ;  /* 0x0000002b00b77308 */ /* 0x000fe20000000800 */
[--C-:B------:R-:W-:Y:S02]  /*1ffc0*/  FFMA.FTZ R58, R58, c[0x0][0x2d0], -R2.reuse ;  /* 0x0000b4003a3a7a23 */ /* 0x100fe40000010802 */
[--C-:B------:R-:W-:Y:S01]  /*1ffd0*/  FFMA.FTZ R59, R59, c[0x0][0x2d0], -R2.reuse ;  /* 0x0000b4003b3b7a23 */ /* 0x100fe20000010802 */
[C---:B------:R-:W-:Y:S04]  /*1ffe0*/  HMMA.16816.F32.BF16 R168, R192.reuse, R196, R168 ;  /* 0x000000c4c0a8723c */ /* 0x040fe800000418a8 */
[--C-:B------:R-:W-:Y:S02]  /*1fff0*/  FFMA.FTZ R62, R62, c[0x0][0x2d0], -R2.reuse ;  /* 0x0000b4003e3e7a23 */ /* 0x100fe40000010802 */
[----:B------:R-:W-:Y:S01]  /*20000*/  FFMA.FTZ R2, R63, c[0x0][0x2d0], -R2 ;  /* 0x0000b4003f027a23 */ /* 0x000fe20000010802 */
[----:B------:R-:W1:Y:S01]  /*20010*/  MUFU.EX2 R203, R21 ;  /* 0x0000001500cb7308 */ /* 0x000e620000000800 */
[-C--:B------:R-:W-:Y:S04]  /*20020*/  HMMA.16816.F32.BF16 R172, R192, R198.reuse, R172 ;  /* 0x000000c6c0ac723c */ /* 0x080fe800000418ac */
[--C-:B------:R-:W-:Y:S02]  /*20030*/  FFMA.FTZ R56, R56, c[0x0][0x2d0], -R212.reuse ;  /* 0x0000b40038387a23 */ /* 0x100fe400000108d4 */
[--C-:B------:R-:W-:Y:S02]  /*20040*/  FFMA.FTZ R57, R57, c[0x0][0x2d0], -R212.reuse ;  /* 0x0000b40039397a23 */ /* 0x100fe400000108d4 */
[C---:B------:R-:W-:Y:S01]  /*20050*/  HMMA.16816.F32.BF16 R176, R188.reuse, R198, R176 ;  /* 0x000000c6bcb0723c */ /* 0x040fe200000418b0 */
[----:B------:R-:W4:Y:S01]  /*20060*/  LDSM.16.MT88.4 R196, [R225+0x2100] ;  /* 0x00210000e1c4783b */ /* 0x000f220000004200 */
[----:B------:R1:W1:Y:S02]  /*20070*/  MUFU.EX2 R200, R22 ;  /* 0x0000001600c87308 */ /* 0x0002640000000800 */
[--C-:B------:R-:W-:Y:S02]  /*20080*/  FFMA.FTZ R60, R60, c[0x0][0x2d0], -R212.reuse ;  /* 0x0000b4003c3c7a23 */ /* 0x100fe400000108d4 */
[----:B------:R-:W-:Y:S06]  /*20090*/  FFMA.FTZ R212, R61, c[0x0][0x2d0], -R212 ;  /* 0x0000b4003dd47a23 */ /* 0x000fec00000108d4 */
[----:B------:R-:W-:Y:S10]  /*200a0*/  MUFU.EX2 R212, R212 ;  /* 0x000000d400d47308 */ /* 0x000ff40000000800 */
[----:B------:R-:W-:Y:S10]  /*200b0*/  MUFU.EX2 R61, R54 ;  /* 0x00000036003d7308 */ /* 0x000ff40000000800 */
[----:B------:R-:W-:Y:S01]  /*200c0*/  MUFU.EX2 R55, R55 ;  /* 0x0000003700377308 */ /* 0x000fe20000000800 */
[-C--:B----4-:R-:W-:Y:S09]  /*200d0*/  HMMA.16816.F32.BF16 R68, R188, R196.reuse, R68 ;  /* 0x000000c4bc44723c */ /* 0x090ff20000041844 */
[----:B------:R-:W-:Y:S01]  /*200e0*/  MUFU.EX2 R66, R66 ;  /* 0x0000004200427308 */ /* 0x000fe20000000800 */
[C---:B------:R-:W-:Y:S09]  /*200f0*/  HMMA.16816.F32.BF16 R72, R192.reuse, R196, R72 ;  /* 0x000000c4c048723c */ /* 0x040ff20000041848 */
[----:B------:R-:W-:Y:S01]  /*20100*/  MUFU.EX2 R57, R57 ;  /* 0x0000003900397308 */ /* 0x000fe20000000800 */
[-C--:B------:R-:W-:Y:S09]  /*20110*/  HMMA.16816.F32.BF16 R76, R192, R198.reuse, R76 ;  /* 0x000000c6c04c723c */ /* 0x080ff2000004184c */
[----:B------:R-:W-:Y:S01]  /*20120*/  MUFU.EX2 R60, R60 ;  /* 0x0000003c003c7308 */ /* 0x000fe20000000800 */
[C---:B------:R-:W-:Y:S01]  /*20130*/  HMMA.16816.F32.BF16 R80, R188.reuse, R198, R80 ;  /* 0x000000c6bc50723c */ /* 0x040fe20000041850 */
[----:B------:R-:W4:Y:S08]  /*20140*/  LDSM.16.MT88.4 R196, [R226+0x2100] ;  /* 0x00210000e2c4783b */ /* 0x000f300000004200 */
[----:B------:R-:W-:Y:S10]  /*20150*/  MUFU.EX2 R62, R62 ;  /* 0x0000003e003e7308 */ /* 0x000ff40000000800 */
[----:B------:R-:W-:Y:S10]  /*20160*/  MUFU.EX2 R56, R56 ;  /* 0x0000003800387308 */ /* 0x000ff40000000800 */
[----:B------:R-:W-:Y:S10]  /*20170*/  MUFU.EX2 R58, R58 ;  /* 0x0000003a003a7308 */ /* 0x000ff40000000800 */
[----:B------:R-:W-:Y:S01]  /*20180*/  MUFU.EX2 R59, R59 ;  /* 0x0000003b003b7308 */ /* 0x000fe20000000800 */
[-C--:B----4-:R-:W-:Y:S08]  /*20190*/  HMMA.16816.F32.BF16 R84, R188, R196.reuse, R84 ;  /* 0x000000c4bc54723c */ /* 0x090ff00000041854 */
[C---:B------:R-:W-:Y:S08]  /*201a0*/  HMMA.16816.F32.BF16 R88, R192.reuse, R196, R88 ;  /* 0x000000c4c058723c */ /* 0x040ff00000041858 */
[-C--:B------:R-:W-:Y:S08]  /*201b0*/  HMMA.16816.F32.BF16 R92, R192, R198.reuse, R92 ;  /* 0x000000c6c05c723c */ /* 0x080ff0000004185c */
[C---:B------:R-:W-:Y:S01]  /*201c0*/  HMMA.16816.F32.BF16 R96, R188.reuse, R198, R96 ;  /* 0x000000c6bc60723c */ /* 0x040fe20000041860 */
[----:B------:R-:W4:Y:S07]  /*201d0*/  LDSM.16.MT88.4 R196, [R228+0x2100] ;  /* 0x00210000e4c4783b */ /* 0x000f2e0000004200 */
[-C--:B----4-:R-:W-:Y:S08]  /*201e0*/  HMMA.16816.F32.BF16 R100, R188, R196.reuse, R100 ;  /* 0x000000c4bc64723c */ /* 0x090ff00000041864 */
[C---:B------:R-:W-:Y:S08]  /*201f0*/  HMMA.16816.F32.BF16 R104, R192.reuse, R196, R104 ;  /* 0x000000c4c068723c */ /* 0x040ff00000041868 */
[-C--:B------:R-:W-:Y:S08]  /*20200*/  HMMA.16816.F32.BF16 R108, R192, R198.reuse, R108 ;  /* 0x000000c6c06c723c */ /* 0x080ff0000004186c */
[C---:B------:R-:W-:Y:S01]  /*20210*/  HMMA.16816.F32.BF16 R112, R188.reuse, R198, R112 ;  /* 0x000000c6bc70723c */ /* 0x040fe20000041870 */
[----:B------:R-:W4:Y:S07]  /*20220*/  LDSM.16.MT88.4 R196, [R227+0x2100] ;  /* 0x00210000e3c4783b */ /* 0x000f2e0000004200 */
[-C--:B----4-:R-:W-:Y:S08]  /*20230*/  HMMA.16816.F32.BF16 R116, R188, R196.reuse, R116 ;  /* 0x000000c4bc74723c */ /* 0x090ff00000041874 */
[C---:B------:R-:W-:Y:S07]  /*20240*/  HMMA.16816.F32.BF16 R120, R192.reuse, R196, R120 ;  /* 0x000000c4c078723c */ /* 0x040fee0000041878 */
[----:B------:R-:W-:Y:S01]  /*20250*/  MOV R197, R204 ;  /* 0x000000cc00c57202 */ /* 0x000fe20000000f00 */
[-C--:B------:R-:W-:Y:S04]  /*20260*/  HMMA.16816.F32.BF16 R124, R192, R198.reuse, R124 ;  /* 0x000000c6c07c723c */ /* 0x080fe8000004187c */
[----:B------:R-:W-:Y:S02]  /*20270*/  MOV R204, R223 ;  /* 0x000000df00cc7202 */ /* 0x000fe40000000f00 */
[----:B------:R-:W-:Y:S01]  /*20280*/  MUFU.EX2 R223, R39 ;  /* 0x0000002700df7308 */ /* 0x000fe20000000800 */
[----:B---3--:R-:W-:Y:S01]  /*20290*/  MOV R193, R209 ;  /* 0x000000d100c17202 */ /* 0x008fe20000000f00 */
[----:B------:R-:W-:Y:S04]  /*202a0*/  HMMA.16816.F32.BF16 R128, R188, R198, R128 ;  /* 0x000000c6bc80723c */ /* 0x000fe80000041880 */
[----:B------:R-:W-:Y:S02]  /*202b0*/  MOV R192, R208 ;  /* 0x000000d000c07202 */ /* 0x000fe40000000f00 */
[----:B------:R-:W-:Y:S02]  /*202c0*/  MOV R194, R222 ;  /* 0x000000de00c27202 */ /* 0x000fe40000000f00 */
[----:B------:R3:W-:Y:S01]  /*202d0*/  MUFU.EX2 R209, R30 ;  /* 0x0000001e00d17308 */ /* 0x0007e20000000800 */
[----:B------:R-:W-:Y:S03]  /*202e0*/  MOV R195, R221 ;  /* 0x000000dd00c37202 */ /* 0x000fe60000000f00 */
[----:B------:R-:W-:Y:S02]  /*202f0*/  MOV R199, R220 ;  /* 0x000000dc00c77202 */ /* 0x000fe40000000f00 */
[----:B--2---:R-:W-:Y:S02]  /*20300*/  MOV R198, R20 ;  /* 0x0000001400c67202 */ /* 0x004fe40000000f00 */
[----:B-1----:R-:W-:Y:S02]  /*20310*/  F2FP.BF16.PACK_AB R20, R203, R202 ;  /* 0x000000cacb14723e */ /* 0x002fe400000010ff */
[----:B------:R-:W1:Y:S01]  /*20320*/  MUFU.EX2 R208, R27 ;  /* 0x0000001b00d07308 */ /* 0x000e620000000800 */
[----:B------:R-:W-:Y:S02]  /*20330*/  F2FP.BF16.PACK_AB R22, R192, R195 ;  /* 0x000000c3c016723e */ /* 0x000fe400000010ff */
[----:B------:R-:W-:Y:S02]  /*20340*/  F2FP.BF16.PACK_AB R21, R197, R200 ;  /* 0x000000c8c515723e */ /* 0x000fe400000010ff */
[----:B------:R-:W-:Y:S02]  /*20350*/  F2FP.BF16.PACK_AB R23, R199, R194 ;  /* 0x000000c2c717723e */ /* 0x000fe400000010ff */
[----:B------:R-:W-:Y:S02]  /*20360*/  MOV R196, R205 ;  /* 0x000000cd00c47202 */ /* 0x000fe40000000f00 */
[----:B------:R-:W-:Y:S01]  /*20370*/  F2FP.BF16.PACK_AB R26, R198, R193 ;  /* 0x000000c1c61a723e */ /* 0x000fe200000010ff */
[----:B------:R-:W-:Y:S01]  /*20380*/  MUFU.EX2 R221, R38 ;  /* 0x0000002600dd7308 */ /* 0x000fe20000000800 */
[----:B------:R-:W-:Y:S01]  /*20390*/  F2FP.BF16.PACK_AB R24, R196, R201 ;  /* 0x000000c9c418723e */ /* 0x000fe200000010ff */
[-C--:B------:R-:W-:Y:S01]  /*203a0*/  HMMA.16816.F32.BF16 R4, R20, R32.reuse, R4 ;  /* 0x000000201404723c */ /* 0x080fe20000041804 */
[----:B---3--:R-:W2:Y:S04]  /*203b0*/  LDSM.16.MT88.4 R28, [R226+0x900] ;  /* 0x00090000e21c783b */ /* 0x008ea80000004200 */
[----:B------:R-:W-:Y:S02]  /*203c0*/  MOV R191, R249 ;  /* 0x000000f900bf7202 */ /* 0x000fe40000000f00 */
[----:B------:R-:W-:Y:S01]  /*203d0*/  MOV R189, R248 ;  /* 0x000000f800bd7202 */ /* 0x000fe20000000f00 */
[----:B------:R3:W-:Y:S01]  /*203e0*/  MUFU.EX2 R249, R48 ;  /* 0x0000003000f97308 */ /* 0x0007e20000000800 */
[----:B------:R-:W-:Y:S03]  /*203f0*/  MOV R205, R251 ;  /* 0x000000fb00cd7202 */ /* 0x000fe60000000f00 */
[----:B-1----:R-:W-:Y:S02]  /*20400*/  F2FP.BF16.PACK_AB R25, R208, R210 ;  /* 0x000000d2d019723e */ /* 0x002fe400000010ff */
[----:B------:R-:W-:Y:S02]  /*20410*/  F2FP.BF16.PACK_AB R27, R211, R209 ;  /* 0x000000d1d31b723e */ /* 0x000fe400000010ff */
[----:B------:R-:W-:Y:S02]  /*20420*/  MOV R39, R246 ;  /* 0x000000f600277202 */ /* 0x000fe40000000f00 */
[----:B------:R1:W-:Y:S01]  /*20430*/  MUFU.EX2 R248, R49 ;  /* 0x0000003100f87308 */ /* 0x0003e20000000800 */
[----:B------:R-:W-:Y:S02]  /*20440*/  MOV R213, R205 ;  /* 0x000000cd00d57202 */ /* 0x000fe40000000f00 */
[C---:B------:R-:W-:Y:S04]  /*20450*/  HMMA.16816.F32.BF16 R8, R24.reuse, R32, R8 ;  /* 0x000000201808723c */ /* 0x040fe80000041808 */
[----:B------:R-:W-:Y:S02]  /*20460*/  MOV R190, R187 ;  /* 0x000000bb00be7202 */ /* 0x000fe40000000f00 */
[----:B------:R-:W-:Y:S01]  /*20470*/  MOV R63, R194 ;  /* 0x000000c2003f7202 */ /* 0x000fe20000000f00 */
[----:B------:R-:W4:Y:S01]  /*20480*/  MUFU.EX2 R220, R41 ;  /* 0x0000002900dc7308 */ /* 0x000f220000000800 */
[-C--:B------:R-:W-:Y:S01]  /*20490*/  HMMA.16816.F32.BF16 R12, R24, R34.reuse, R12 ;  /* 0x00000022180c723c */ /* 0x080fe2000004180c */
[----:B---3--:R-:W3:Y:S03]  /*204a0*/  LDL.LU R48, [R1+0x8] ;  /* 0x0000080001307983 */ /* 0x008ee60000300800 */
[----:B------:R-:W-:Y:S04]  /*204b0*/  MOV R33, R245 ;  /* 0x000000f500217202 */ /* 0x000fe80000000f00 */
[C---:B------:R-:W-:Y:S01]  /*204c0*/  HMMA.16816.F32.BF16 R16, R20.reuse, R34, R16 ;  /* 0x000000221410723c */ /* 0x040fe20000041810 */
[----:B------:R4:W3:Y:S01]  /*204d0*/  MUFU.EX2 R188, R42 ;  /* 0x0000002a00bc7308 */ /* 0x0008e20000000800 */
[----:B-1----:R-:W3:Y:S06]  /*204e0*/  LDL.LU R49, [R1+0x1c] ;  /* 0x00001c0001317983 */ /* 0x002eec0000300800 */
[-C--:B--2---:R-:W-:Y:S01]  /*204f0*/  HMMA.16816.F32.BF16 R132, R20, R28.reuse, R132 ;  /* 0x0000001c1484723c */ /* 0x084fe20000041884 */
[----:B------:R-:W2:Y:S02]  /*20500*/  LDL.LU R38, [R1+0x4] ;  /* 0x0000040001267983 */ /* 0x000ea40000300800 */
[----:B------:R1:W1:Y:S02]  /*20510*/  MUFU.EX2 R251, R36 ;  /* 0x0000002400fb7308 */ /* 0x0002640000000800 */
[----:B------:R-:W2:Y:S03]  /*20520*/  LDL.LU R32, [R1] ;  /* 0x0000000001207983 */ /* 0x000ea60000300800 */
[C---:B------:R-:W-:Y:S05]  /*20530*/  HMMA.16816.F32.BF16 R136, R24.reuse, R28, R136 ;  /* 0x0000001c1888723c */ /* 0x040fea0000041888 */
[----:B------:R1:W-:Y:S03]  /*20540*/  MUFU.EX2 R245, R45 ;  /* 0x0000002d00f57308 */ /* 0x0003e60000000800 */
[-C--:B------:R-:W-:Y:S01]  /*20550*/  HMMA.16816.F32.BF16 R140, R24, R30.reuse, R140 ;  /* 0x0000001e188c723c */ /* 0x080fe2000004188c */
[----:B----4-:R-:W-:Y:S06]  /*20560*/  LDSM.16.MT88.4 R40, [R227+0x1100] ;  /* 0x00110000e328783b */ /* 0x010fec0000004200 */
[----:B------:R4:W-:Y:S01]  /*20570*/  MUFU.EX2 R246, R50 ;  /* 0x0000003200f67308 */ /* 0x0009e20000000800 */
[C---:B------:R-:W-:Y:S01]  /*20580*/  HMMA.16816.F32.BF16 R144, R20.reuse, R30, R144 ;  /* 0x0000001e1490723c */ /* 0x040fe20000041890 */
[----:B------:R-:W4:Y:S03]  /*20590*/  LDSM.16.MT88.4 R28, [R228+0x900] ;  /* 0x00090000e41c783b */ /* 0x000f260000004200 */
[----:B-1----:R-:W-:Y:S05]  /*205a0*/  MOV R36, R247 ;  /* 0x000000f700247202 */ /* 0x002fea0000000f00 */
[----:B------:R1:W1:Y:S03]  /*205b0*/  MUFU.EX2 R247, R51 ;  /* 0x0000003300f77308 */ /* 0x0002660000000800 */
[----:B------:R-:W-:Y:S01]  /*205c0*/  FFMA.FTZ R45, R64, c[0x0][0x2d0], -R214 ;  /* 0x0000b400402d7a23 */ /* 0x000fe200000108d6 */
[----:B------:R-:W-:Y:S06]  /*205d0*/  MOV R214, R206 ;  /* 0x000000ce00d67202 */ /* 0x000fec0000000f00 */
[----:B------:R-:W2:Y:S01]  /*205e0*/  MUFU.EX2 R222, R44 ;  /* 0x0000002c00de7308 */ /* 0x000ea20000000800 */
[----:B----4-:R-:W-:Y:S09]  /*205f0*/  MOV R50, R189 ;  /* 0x000000bd00327202 */ /* 0x010ff20000000f00 */
[----:B------:R4:W-:Y:S01]  /*20600*/  MUFU.EX2 R187, R46 ;  /* 0x0000002e00bb7308 */ /* 0x0009e20000000800 */
[----:B-1----:R-:W-:Y:S09]  /*20610*/  MOV R51, R190 ;  /* 0x000000be00337202 */ /* 0x002ff20000000f00 */
[----:B------:R1:W1:Y:S01]  /*20620*/  MUFU.EX2 R64, R47 ;  /* 0x0000002f00407308 */ /* 0x0002620000000800 */
[-C--:B------:R-:W-:Y:S08]  /*20630*/  HMMA.16816.F32.BF16 R148, R20, R28.reuse, R148 ;  /* 0x0000001c1494723c */ /* 0x080ff00000041894 */
[C---:B------:R-:W-:Y:S01]  /*20640*/  HMMA.16816.F32.BF16 R152, R24.reuse, R28, R152 ;  /* 0x0000001c1898723c */ /* 0x040fe20000041898 */
[----:B------:R-:W-:Y:S03]  /*20650*/  MUFU.EX2 R189, R52 ;  /* 0x0000003400bd7308 */ /* 0x000fe60000000800 */
[----:B----4-:R-:W-:Y:S04]  /*20660*/  MOV R46, R191 ;  /* 0x000000bf002e7202 */ /* 0x010fe80000000f00 */
[-C--:B------:R-:W-:Y:S03]  /*20670*/  HMMA.16816.F32.BF16 R156, R24, R30.reuse, R156 ;  /* 0x0000001e189c723c */ /* 0x080fe6000004189c */
[----:B------:R-:W-:Y:S01]  /*20680*/  MUFU.EX2 R191, R45 ;  /* 0x0000002d00bf7308 */ /* 0x000fe20000000800 */
[----:B-1----:R-:W-:Y:S04]  /*20690*/  MOV R47, R207 ;  /* 0x000000cf002f7202 */ /* 0x002fe80000000f00 */
[C---:B------:R-:W-:Y:S01]  /*206a0*/  HMMA.16816.F32.BF16 R160, R20.reuse, R30, R160 ;  /* 0x0000001e14a0723c */ /* 0x040fe200000418a0 */
[----:B------:R-:W1:Y:S04]  /*206b0*/  LDSM.16.MT88.4 R28, [R227+0x900] ;  /* 0x00090000e31c783b */ /* 0x000e680000004200 */
[----:B------:R4:W1:Y:S10]  /*206c0*/  MUFU.EX2 R52, R2 ;  /* 0x0000000200347308 */ /* 0x0008740000000800 */
[----:B------:R1:W1:Y:S02]  /*206d0*/  MUFU.EX2 R190, R53 ;  /* 0x0000003500be7308 */ /* 0x0002640000000800 */
        /* <DEDUP_REMOVED lines=16> */
[----:B------:R-:W-:Y:S02]  /*207e0*/  MOV R48, R37 ;  /* 0x0000002500307202 */ /* 0x000fe40000000f00 */
[----:B------:R-:W-:Y:S01]  /*207f0*/  MOV R215, R193 ;  /* 0x000000c100d77202 */ /* 0x000fe20000000f00 */
[----:B------:R-:W-:Y:S01]  /*20800*/  FFMA.FTZ R3, R3, R49, R252 ;  /* 0x0000003103037223 */ /* 0x000fe200000100fc */
[----:B------:R-:W-:Y:S03]  /*20810*/  MOV R49, R36 ;  /* 0x0000002400317202 */ /* 0x000fe60000000f00 */
[----:B------:R-:W-:Y:S01]  /*20820*/  MOV R252, R204 ;  /* 0x000000cc00fc7202 */ /* 0x000fe20000000f00 */
[----:B--2---:R-:W-:Y:S01]  /*20830*/  FFMA.FTZ R181, R181, R38, R39 ;  /* 0x00000026b5b57223 */ /* 0x004fe20000010027 */
[----:B------:R-:W-:Y:S01]  /*20840*/  LDSM.16.MT88.4 R204, [R225+0x1900] ;  /* 0x00190000e1cc783b */ /* 0x000fe20000004200 */
[----:B------:R-:W-:Y:S04]  /*20850*/  FFMA.FTZ R180, R180, R32, R33 ;  /* 0x00000020b4b47223 */ /* 0x000fe80000010021 */
[----:B------:R-:W-:Y:S03]  /*20860*/  FADD.FTZ R0, R252, R180 ;  /* 0x000000b4fc007221 */ /* 0x000fe60000010000 */
[----:B------:R-:W-:Y:S01]  /*20870*/  LDSM.16.MT88.4 R32, [R226+0x1100] ;  /* 0x00110000e220783b */ /* 0x000fe20000004200 */
[----:B------:R-:W-:Y:S01]  /*20880*/  MOV R252, R192 ;  /* 0x000000c000fc7202 */ /* 0x000fe20000000f00 */
[----:B------:R-:W-:Y:S01]  /*20890*/  FADD.FTZ R0, R47, R0 ;  /* 0x000000002f007221 */ /* 0x000fe20000010000 */
[----:B------:R-:W-:Y:S03]  /*208a0*/  MOV R180, R195 ;  /* 0x000000c300b47202 */ /* 0x000fe60000000f00 */
[----:B----4-:R-:W-:Y:S02]  /*208b0*/  FADD.FTZ R2, R50, R0 ;  /* 0x0000000032027221 */ /* 0x010fe40000010000 */
[----:B------:R-:W-:Y:S01]  /*208c0*/  LDSM.16.MT88.4 R36, [R228+0x1100] ;  /* 0x00110000e424783b */ /* 0x000fe20000004200 */
        /* <DEDUP_REMOVED lines=41> */
[-C--:B------:R-:W-:Y:S04]  /*20b60*/  HMMA.16816.F32.BF16 R76, R28, R26.reuse, R76 ;  /* 0x0000001a1c4c723c */ /* 0x080fe8000004184c */
[----:B------:R-:W-:Y:S01]  /*20b70*/  FADD.FTZ R25, R51, R25 ;  /* 0x0000001933197221 */ /* 0x000fe20000010000 */
[----:B------:R-:W-:Y:S01]  /*20b80*/  MOV R214, R198 ;  /* 0x000000c600d67202 */ /* 0x000fe20000000f00 */
[----:B------:R-:W-:Y:S01]  /*20b90*/  FADD.FTZ R3, R216, R44 ;  /* 0x0000002cd8037221 */ /* 0x000fe20000010000 */
[----:B------:R-:W-:Y:S01]  /*20ba0*/  MOV R216, R197 ;  /* 0x000000c500d87202 */ /* 0x000fe20000000f00 */
[C---:B------:R-:W-:Y:S04]  /*20bb0*/  HMMA.16816.F32.BF16 R80, R20.reuse, R26, R80 ;  /* 0x0000001a1450723c */ /* 0x040fe80000041850 */
[----:B------:R-:W-:Y:S02]  /*20bc0*/  FADD.FTZ R25, R48, R25 ;  /* 0x0000001930197221 */ /* 0x000fe40000010000 */
[----:B------:R-:W-:Y:S01]  /*20bd0*/  FADD.FTZ R24, R213, R181 ;  /* 0x000000b5d5187221 */ /* 0x000fe20000010000 */
[----:B------:R-:W-:Y:S01]  /*20be0*/  F2FP.BF16.PACK_AB R26, R212, R60 ;  /* 0x0000003cd41a723e */ /* 0x000fe200000010ff */
[-C--:B--2---:R-:W-:Y:S04]  /*20bf0*/  HMMA.16816.F32.BF16 R84, R20, R32.reuse, R84 ;  /* 0x000000201454723c */ /* 0x084fe80000041854 */
[----:B------:R-:W-:Y:S01]  /*20c00*/  FADD.FTZ R24, R46, R24 ;  /* 0x000000182e187221 */ /* 0x000fe20000010000 */
[----:B------:R-:W-:Y:S01]  /*20c10*/  F2FP.BF16.PACK_AB R27, R52, R62 ;  /* 0x0000003e341b723e */ /* 0x000fe200000010ff */
[----:B------:R-:W-:Y:S01]  /*20c20*/  LDSM.16.MT88.4 R44, [R226+0x3900] ;  /* 0x00390000e22c783b */ /* 0x000fe20000004200 */
[----:B------:R-:W-:Y:S01]  /*20c30*/  FADD.FTZ R53, R201, R25 ;  /* 0x00000019c9357221 */ /* 0x000fe20000010000 */
[C---:B------:R-:W-:Y:S04]  /*20c40*/  HMMA.16816.F32.BF16 R88, R28.reuse, R32, R88 ;  /* 0x000000201c58723c */ /* 0x040fe80000041858 */
[----:B------:R-:W-:Y:S01]  /*20c50*/  FADD.FTZ R0, R49, R24 ;  /* 0x0000001831007221 */ /* 0x000fe20000010000 */
[----:B------:R-:W-:Y:S01]  /*20c60*/  F2FP.BF16.PACK_AB R24, R57, R56 ;  /* 0x000000383918723e */ /* 0x000fe200000010ff */
[----:B------:R-:W-:Y:S01]  /*20c70*/  LDSM.16.MT88.4 R48, [R228+0x3900] ;  /* 0x00390000e430783b */ /* 0x000fe20000004200 */
[----:B------:R-:W-:Y:S01]  /*20c80*/  F2FP.BF16.PACK_AB R25, R59, R58 ;  /* 0x0000003a3b19723e */ /* 0x000fe200000010ff */
[-C--:B------:R-:W-:Y:S04]  /*20c90*/  HMMA.16816.F32.BF16 R92, R28, R34.reuse, R92 ;  /* 0x000000221c5c723c */ /* 0x080fe8000004185c */
[----:B------:R-:W-:Y:S01]  /*20ca0*/  MOV R213, R199 ;  /* 0x000000c700d57202 */ /* 0x000fe20000000f00 */
[----:B------:R-:W-:Y:S01]  /*20cb0*/  FADD.FTZ R3, R217, R3 ;  /* 0x00000003d9037221 */ /* 0x000fe20000010000 */
[----:B------:R-:W-:Y:S02]  /*20cc0*/  MOV R181, R196 ;  /* 0x000000c400b57202 */ /* 0x000fe40000000f00 */
[C---:B------:R-:W-:Y:S01]  /*20cd0*/  HMMA.16816.F32.BF16 R96, R20.reuse, R34, R96 ;  /* 0x000000221460723c */ /* 0x040fe20000041860 */
[----:B------:R-:W1:Y:S03]  /*20ce0*/  LDSM.16.MT88.4 R32, [R226+0x1900] ;  /* 0x00190000e220783b */ /* 0x000e660000004200 */
[----:B------:R-:W-:Y:S01]  /*20cf0*/  MOV R217, R203 ;  /* 0x000000cb00d97202 */ /* 0x000fe20000000f00 */
[----:B------:R-:W-:Y:S02]  /*20d00*/  FADD.FTZ R54, R218, R3 ;  /* 0x00000003da367221 */ /* 0x000fe40000010000 */
[----:B------:R-:W-:Y:S01]  /*20d10*/  FADD.FTZ R3, R202, R2 ;  /* 0x00000002ca037221 */ /* 0x000fe20000010000 */
[-C--:B---3--:R-:W-:Y:S04]  /*20d20*/  HMMA.16816.F32.BF16 R100, R20, R36.reuse, R100 ;  /* 0x000000241464723c */ /* 0x088fe80000041864 */
[----:B------:R-:W-:Y:S02]  /*20d30*/  FADD.FTZ R3, R217, R3 ;  /* 0x00000003d9037221 */ /* 0x000fe40000010000 */
[----:B------:R-:W-:Y:S02]  /*20d40*/  FADD.FTZ R2, R200, R0 ;  /* 0x00000000c8027221 */ /* 0x000fe40000010000 */
[C---:B------:R-:W-:Y:S04]  /*20d50*/  HMMA.16816.F32.BF16 R104, R28.reuse, R36, R104 ;  /* 0x000000241c68723c */ /* 0x040fe80000041868 */
[----:B------:R-:W-:Y:S02]  /*20d60*/  FADD.FTZ R3, R180, R3 ;  /* 0x00000003b4037221 */ /* 0x000fe40000010000 */
[----:B------:R-:W-:Y:S02]  /*20d70*/  FADD.FTZ R0, R210, R54 ;  /* 0x00000036d2007221 */ /* 0x000fe40000010000 */
[-C--:B------:R-:W-:Y:S04]  /*20d80*/  HMMA.16816.F32.BF16 R108, R28, R38.reuse, R108 ;  /* 0x000000261c6c723c */ /* 0x080fe8000004186c */
[----:B------:R-:W-:Y:S04]  /*20d90*/  FADD.FTZ R2, R216, R2 ;  /* 0x00000002d8027221 */ /* 0x000fe80000010000 */
[C---:B------:R-:W-:Y:S01]  /*20da0*/  HMMA.16816.F32.BF16 R112, R20.reuse, R38, R112 ;  /* 0x000000261470723c */ /* 0x040fe20000041870 */
[----:B------:R-:W-:Y:S03]  /*20db0*/  LDSM.16.MT88.4 R36, [R227+0x1900] ;  /* 0x00190000e324783b */ /* 0x000fe60000004200 */
[----:B------:R-:W-:Y:S04]  /*20dc0*/  FADD.FTZ R2, R63, R2 ;  /* 0x000000023f027221 */ /* 0x000fe80000010000 */
[-C--:B----4-:R-:W-:Y:S08]  /*20dd0*/  HMMA.16816.F32.BF16 R116, R20, R40.reuse, R116 ;  /* 0x000000281474723c */ /* 0x090ff00000041874 */
        /* <DEDUP_REMOVED lines=42> */
[----:B------:R-:W-:Y:S04]  /*21080*/  FADD.FTZ R8, R189, R8 ;  /* 0x00000008bd087221 */ /* 0x000fe80000010000 */
        /* <DEDUP_REMOVED lines=20> */
[----:B------:R-:W-:Y:S01]  /*211d0*/  FADD.FTZ R4, R187, R2 ;  /* 0x00000002bb047221 */ /* 0x000fe20000010000 */
[----:B------:R-:W-:Y:S01]  /*211e0*/  MOV R187, R182 ;  /* 0x000000b600bb7202 */ /* 0x000fe20000000f00 */
        /* <DEDUP_REMOVED lines=15> */
[----:B------:R-:W-:Y:S01]  /*212e0*/  STL [R1], R4 ;  /* 0x0000000401007387 */ /* 0x000fe20000100800 */
        /* <DEDUP_REMOVED lines=10> */
.L_x_1788:
[----:B-1----:R-:W2:Y:S04]  /*21390*/  LDL.LU R5, [R1] ;  /* 0x0000000001057983 */ /* 0x002ea80000300800 */
        /* <DEDUP_REMOVED lines=182> */
[----:B------:R-:W-:Y:S02]  /*21f00*/  @P1 FFMA.FTZ R63, R2, R184, R6 ;  /* 0x000000b8023f1223 */ /* 0x000fe40000010006 */
[----:B------:R-:W-:Y:S02]  /*21f10*/  @P0 FFMA.FTZ R64, R0, R182, R3 ;  /* 0x000000b600400223 */ /* 0x000fe40000010003 */
.L_x_1698:
[----:B------:R-:W-:Y:S01]  /*21f20*/  USHF.R.S32.HI UR8, URZ, 0x1f, UR16 ;  /* 0x0000001f3f087899 */ /* 0x000fe20008011410 */
[----:B------:R-:W-:Y:S05]  /*21f30*/  @P4 BRA `(.L_x_1790) ;  /* 0x00001dc000004947 */ /* 0x000fea0003800000 */
[----:B------:R-:W1:Y:S01]  /*21f40*/  S2R R66, SR_TID.X ;  /* 0x0000000000427919 */ /* 0x000e620000002100 */
[----:B------:R-:W-:Y:S01]  /*21f50*/  F2FP.BF16.PACK_AB R57, R57, R192 ;  /* 0x000000c03939723e */ /* 0x000fe200000010ff */
[----:B------:R-:W-:Y:S01]  /*21f60*/  ULDC.64 UR6, c[0x0][0x500] ;  /* 0x0001400000067ab9 */ /* 0x000fe20000000a00 */
[----:B------:R-:W-:Y:S01]  /*21f70*/  F2FP.BF16.PACK_AB R56, R56, R194 ;  /* 0x000000c23838723e */ /* 0x000fe200000010ff */
[----:B------:R-:W-:Y:S01]  /*21f80*/  UISETP.NE.U32.AND UP1, UPT, URZ, UR6, UPT ;  /* 0x000000063f00728c */ /* 0x000fe2000bf25070 */
[----:B------:R-:W-:Y:S01]  /*21f90*/  F2FP.BF16.PACK_AB R7, R205, R204 ;  /* 0x000000cccd07723e */ /* 0x000fe200000010ff */
[----:B------:R-:W-:Y:S01]  /*21fa0*/  ULDC.64 UR4, c[0x0][0x508] ;  /* 0x0001420000047ab9 */ /* 0x000fe20000000a00 */
[----:B------:R-:W-:Y:S01]  /*21fb0*/  F2FP.BF16.PACK_AB R52, R52, R206 ;  /* 0x000000ce3434723e */ /* 0x000fe200000010ff */
[----:B------:R-:W-:Y:S01]  /*21fc0*/  UISETP.NE.AND.EX UP1, UPT, URZ, UR7, UPT, UP1 ;  /* 0x000000073f00728c */ /* 0x000fe2000bf25310 */
[----:B------:R-:W-:Y:S01]  /*21fd0*/  F2FP.BF16.PACK_AB R58, R58, R196 ;  /* 0x000000c43a3a723e */ /* 0x000fe200000010ff */
[----:B------:R-:W-:Y:S01]  /*21fe0*/  UISETP.NE.U32.AND UP0, UPT, URZ, UR4, UPT ;  /* 0x000000043f00728c */ /* 0x000fe2000bf05070 */
[----:B------:R-:W-:Y:S01]  /*21ff0*/  F2FP.BF16.PACK_AB R198, R199, R198 ;  /* 0x000000c6c7c6723e */ /* 0x000fe200000010ff */
[----:B------:R-:W-:Y:S01]  /*22000*/  ULDC.64 UR6, c[0x0][0x500] ;  /* 0x0001400000067ab9 */ /* 0x000fe20000000a00 */
[----:B------:R-:W-:Y:S01]  /*22010*/  F2FP.BF16.PACK_AB R55, R55, R200 ;  /* 0x000000c83737723e */ /* 0x000fe200000010ff */
[----:B------:R-:W-:Y:S01]  /*22020*/  UMOV UR4, 0x4 ;  /* 0x0000000400047882 */ /* 0x000fe20000000000 */
[----:B------:R-:W-:Y:S01]  /*22030*/  F2FP.BF16.PACK_AB R202, R203, R202 ;  /* 0x000000cacbca723e */ /* 0x000fe200000010ff */
[----:B------:R-:W-:Y:S01]  /*22040*/  UIMAD.WIDE UR6, UR26, UR4, UR6 ;  /* 0x000000041a0672a5 */ /* 0x000fe2000f8e0206 */
[----:B------:R-:W-:Y:S01]  /*22050*/  F2FP.BF16.PACK_AB R51, R51, R132 ;  /* 0x000000843333723e */ /* 0x000fe200000010ff */
[----:B------:R-:W-:Y:S01]  /*22060*/  UISETP.NE.AND.EX UP0, UPT, URZ, UR5, UPT, UP0 ;  /* 0x000000053f00728c */ /* 0x000fe2000bf05300 */
        /* <DEDUP_REMOVED lines=99> */
[----:B--2---:R-:W-:Y:S01]  /*226a0*/  IMAD.IADD R8, R7, 0x1, R2 ;  /* 0x0000000107087824 */ /* 0x004fe200078e0202 */
[----:B------:R-:W-:Y:S01]  /*226b0*/  STS [R6+0x80], R49 ;  /* 0x0000803106007388 */ /* 0x000fe20000000800 */
[----:B------:R-:W-:Y:S02]  /*226c0*/  F2FP.BF16.PACK_AB R13, R13, R122 ;  /* 0x0000007a0d0d723e */ /* 0x000fe400000010ff */
[----:B-----5:R-:W-:Y:S01]  /*226d0*/  F2FP.BF16.PACK_AB R10, R125, R124 ;  /* 0x0000007c7d0a723e */ /* 0x020fe200000010ff */
[----:B------:R-:W-:Y:S01]  /*226e0*/  STS [R6+0x480], R48 ;  /* 0x0004803006007388 */ /* 0x000fe20000000800 */
[----:B------:R-:W-:-:S02]  /*226f0*/  F2FP.BF16.PACK_AB R9, R127, R126 ;  /* 0x0000007e7f09723e */ /* 0x000fc400000010ff */
[----:B------:R-:W-:Y:S01]  /*22700*/  PLOP3.LUT P0, PT, PT, PT, UP1, 0x80, 0x0 ;  /* 0x000000000000781c */ /* 0x000fe20003f0f018 */
[----:B------:R1:W-:Y:S01]  /*22710*/  STS [R8+0x400], R5 ;  /* 0x0004000508007388 */ /* 0x0003e20000000800 */
[----:B------:R-:W-:-:S03]  /*22720*/  PLOP3.LUT P1, PT, PT, PT, UP0, 0x80, 0x0 ;  /* 0x000000000000781c */ /* 0x000fc60003f2f008 */
        /* <DEDUP_REMOVED lines=37> */
[----:B-1----:R-:W-:-:S03]  /*22980*/  IMAD.U32 R4, RZ, RZ, UR6 ;  /* 0x00000006ff047e24 */ /* 0x002fc6000f8e00ff */
        /* <DEDUP_REMOVED lines=10> */
[----:B-1----:R-:W-:-:S03]  /*22a30*/  IMAD.U32 R5, RZ, RZ, UR7 ;  /* 0x00000007ff057e24 */ /* 0x002fc6000f8e00ff */
[----:B------:R-:W-:Y:S06]  /*22a40*/  BAR.SYNC.DEFER_BLOCKING 0x1, 0x80 ;  /* 0x0042000000007b1d */ /* 0x000fec0000010000 */
[----:B------:R-:W-:Y:S02]  /*22a50*/  ULDC.64 UR6, c[0x0][0x508] ;  /* 0x0001420000067ab9 */ /* 0x000fe40000000a00 */
[----:B------:R-:W-:Y:S01]  /*22a60*/  @UP0 UIMAD.WIDE UR6, UR26, UR4, UR6 ;  /* 0x000000041a0602a5 */ /* 0x000fe2000f8e0206 */
[----:B------:R-:W3:Y:S01]  /*22a70*/  @P0 LDG.E R0, [R4.64] ;  /* 0x0000001c04000981 */ /* 0x000ee2000c1e1900 */
[----:B------:R-:W-:-:S04]  /*22a80*/  IMAD.MOV.U32 R17, RZ, RZ, c[0x0][0x388] ;  /* 0x0000e200ff117624 */ /* 0x000fc800078e00ff */
[----:B------:R-:W-:Y:S02]  /*22a90*/  IMAD.U32 R2, RZ, RZ, UR6 ;  /* 0x00000006ff027e24 */ /* 0x000fe4000f8e00ff */
[----:B------:R-:W-:-:S05]  /*22aa0*/  IMAD.U32 R3, RZ, RZ, UR7 ;  /* 0x00000007ff037e24 */ /* 0x000fca000f8e00ff */
[----:B------:R1:W5:Y:S02]  /*22ab0*/  @P1 LDG.E R17, [R2.64] ;  /* 0x0000001c02111981 */ /* 0x000364000c1e1900 */
[----:B-1----:R-:W-:Y:S02]  /*22ac0*/  CS2R R2, SRZ ;  /* 0x0000000000027805 */ /* 0x002fe4000001ff00 */
[--C-:B---3--:R-:W-:Y:S01]  /*22ad0*/  @P0 SHF.R.S32.HI R3, RZ, 0x1f, R0.reuse ;  /* 0x0000001fff030819 */ /* 0x108fe20000011400 */
[----:B------:R-:W-:Y:S01]  /*22ae0*/  @P0 IMAD.MOV.U32 R2, RZ, RZ, R0 ;  /* 0x000000ffff020224 */ /* 0x000fe200078e0000 */
[----:B------:R-:W-:Y:S05]  /*22af0*/  @P1 BRA `(.L_x_1791) ;  /* 0x0000004000001947 */ /* 0x000fea0003800000 */
[----:B--2---:R-:W-:Y:S05]  /*22b00*/  @!P0 BRA `(.L_x_1791) ;  /* 0x0000003000008947 */ /* 0x004fea0003800000 */
[----:B------:R1:W2:Y:S04]  /*22b10*/  LDG.E R0, [R4.64] ;  /* 0x0000001c04007981 */ /* 0x0002a8000c1e1900 */
[----:B-1----:R-:W2:Y:S02]  /*22b20*/  LDG.E R4, [R4.64+0x4] ;  /* 0x0000041c04047981 */ /* 0x002ea4000c1e1900 */
[----:B--2--5:R-:W-:-:S02]  /*22b30*/  IADD3 R17, -R0, R4, RZ ;  /* 0x0000000400117210 */ /* 0x024fc40007ffe1ff */
.L_x_1791:
[----:B--2---:R-:W-:Y:S01]  /*22b40*/  LOP3.LUT R6, R60, 0xffffffe0, RZ, 0xc0, !PT ;  /* 0xffffffe03c067812 */ /* 0x004fe200078ec0ff */
[----:B------:R-:W1:Y:S01]  /*22b50*/  R2UR UR5, R3 ;  /* 0x00000000030573c2 */ /* 0x000e6200000e0000 */
[----:B------:R-:W-:Y:S01]  /*22b60*/  IMAD.MOV.U32 R5, RZ, RZ, c[0x0][0x4e8] ;  /* 0x00013a00ff057624 */ /* 0x000fe200078e00ff */
[----:B------:R-:W-:Y:S01]  /*22b70*/  SHF.R.S32.HI R4, RZ, 0x1f, R59 ;  /* 0x0000001fff047819 */ /* 0x000fe2000001143b */
[----:B------:R-:W2:Y:S01]  /*22b80*/  S2R R76, SR_CTAID.X ;  /* 0x00000000004c7919 */ /* 0x000ea20000002500 */
[----:B------:R-:W-:Y:S01]  /*22b90*/  IMAD.IADD R6, R66, 0x1, -R6 ;  /* 0x0000000142067824 */ /* 0x000fe200078e0a06 */
[----:B------:R-:W-:Y:S01]  /*22ba0*/  LEA.HI R0, R32, R32, RZ, 0x1 ;  /* 0x0000002020007211 */ /* 0x000fe200078f08ff */
[----:B------:R-:W-:Y:S01]  /*22bb0*/  ULDC.64 UR6, c[0x0][0x490] ;  /* 0x0001240000067ab9 */ /* 0x000fe20000000a00 */
[----:B------:R-:W-:Y:S01]  /*22bc0*/  LEA.HI R4, R4, R59, RZ, 0x2 ;  /* 0x0000003b04047211 */ /* 0x000fe200078f10ff */
[----:B------:R-:W3:Y:S01]  /*22bd0*/  R2UR UR10, R2 ;  /* 0x00000000020a73c2 */ /* 0x000ee200000e0000 */
[----:B------:R-:W-:Y:S01]  /*22be0*/  SHF.R.S32.HI R8, RZ, 0x1f, R6 ;  /* 0x0000001fff087819 */ /* 0x000fe20000011406 */
[----:B------:R-:W-:Y:S01]  /*22bf0*/  ULDC UR9, c[0x0][0x3a4] ;  /* 0x0000e90000097ab9 */ /* 0x000fe20000000800 */
[----:B------:R-:W-:Y:S01]  /*22c00*/  ISETP.NE.AND P1, PT, R5, 0x1, PT ;  /* 0x000000010500780c */ /* 0x000fe20003f25270 */
[----:B-----5:R-:W-:Y:S01]  /*22c10*/  IMAD R17, R17, c[0x0][0x4e8], RZ ;  /* 0x00013a0011117a24 */ /* 0x020fe200078e02ff */
[C---:B------:R-:W-:Y:S01]  /*22c20*/  LOP3.LUT R5, R0.reuse, 0x1ffffffe, RZ, 0xc0, !PT ;  /* 0x1ffffffe00057812 */ /* 0x040fe200078ec0ff */
[----:B------:R-:W-:Y:S01]  /*22c30*/  IMAD.SHL.U32 R0, R0, 0x20, RZ ;  /* 0x0000002000007824 */ /* 0x000fe200078e00ff */
[----:B------:R-:W-:Y:S01]  /*22c40*/  LOP3.LUT R4, R4, 0xffffffc, RZ, 0xc0, !PT ;  /* 0x0ffffffc04047812 */ /* 0x000fe200078ec0ff */
[----:B------:R4:W1:Y:S01]  /*22c50*/  R2UR UR11, R3 ;  /* 0x00000000030b73c2 */ /* 0x00086200000e0000 */
[----:B------:R-:W-:Y:S01]  /*22c60*/  LEA.HI R8, R8, R6, RZ, 0x2 ;  /* 0x0000000608087211 */ /* 0x000fe200078f10ff */
[----:B------:R-:W-:Y:S01]  /*22c70*/  IMAD.IADD R7, R32, 0x1, -R5 ;  /* 0x0000000120077824 */ /* 0x000fe200078e0a05 */
[----:B------:R-:W-:Y:S01]  /*22c80*/  LOP3.LUT R0, R0, 0xffffffc0, RZ, 0xc0, !PT ;  /* 0xffffffc000007812 */ /* 0x000fe200078ec0ff */
[----:B------:R-:W-:Y:S01]  /*22c90*/  IMAD.IADD R4, R59, 0x1, -R4 ;  /* 0x000000013b047824 */ /* 0x000fe200078e0a04 */
[----:B------:R-:W-:Y:S01]  /*22ca0*/  SHF.R.S32.HI R5, RZ, 0x2, R8 ;  /* 0x00000002ff057819 */ /* 0x000fe20000011408 */
[----:B------:R-:W-:Y:S01]  /*22cb0*/  BSSY B0, `(.L_x_1792) ;  /* 0x000008d000007945 */ /* 0x000fe20003800000 */
[----:B------:R-:W-:Y:S01]  /*22cc0*/  LOP3.LUT P0, RZ, R6, 0x3, RZ, 0xc0, !PT ;  /* 0x0000000306ff7812 */ /* 0x000fe2000780c0ff */
[----:B------:R-:W-:Y:S01]  /*22cd0*/  IMAD R0, R7, 0x8, R0 ;  /* 0x0000000807007824 */ /* 0x000fe200078e0200 */
[----:B-1----:R-:W-:Y:S01]  /*22ce0*/  UMOV UR11, UR5 ;  /* 0x00000005000b7c82 */ /* 0x002fe20008000000 */
[----:B------:R-:W-:Y:S01]  /*22cf0*/  IMAD R15, R4, 0x10, R5 ;  /* 0x00000010040f7824 */ /* 0x000fe200078e0205 */
[----:B------:R1:W1:Y:S02]  /*22d00*/  R2UR UR4, R2 ;  /* 0x00000000020473c2 */ /* 0x00026400000e0000 */
[----:B-1----:R-:W-:Y:S01]  /*22d10*/  UIMAD UR4, UR8, UR6, URZ ;  /* 0x00000006080472a4 */ /* 0x002fe2000f8e023f */
[-C--:B------:R-:W-:Y:S01]  /*22d20*/  LEA.HI R5, R65, R66.reuse, RZ, 0x3 ;  /* 0x0000004241057211 */ /* 0x080fe200078f18ff */
[----:B------:R-:W-:Y:S01]  /*22d30*/  IMAD.IADD R4, R15, 0x1, R0 ;  /* 0x000000010f047824 */ /* 0x000fe200078e0200 */
[----:B------:R-:W-:Y:S01]  /*22d40*/  LEA.HI R21, R65, R66, RZ, 0x6 ;  /* 0x0000004241157211 */ /* 0x000fe200078f30ff */
[----:B---3--:R-:W-:Y:S01]  /*22d50*/  UIMAD.WIDE.U32 UR10, UR16, UR6, UR10 ;  /* 0x00000006100a72a5 */ /* 0x008fe2000f8e000a */
[----:B------:R-:W-:Y:S01]  /*22d60*/  LOP3.LUT R6, R5, 0xfffffff8, RZ, 0xc0, !PT ;  /* 0xfffffff805067812 */ /* 0x000fe200078ec0ff */
[----:B--2---:R-:W-:Y:S01]  /*22d70*/  IMAD R4, R76, 0x80, R4 ;  /* 0x000000804c047824 */ /* 0x004fe200078e0204 */
[----:B------:R-:W1:Y:S01]  /*22d80*/  R2UR UR14, R2 ;  /* 0x00000000020e73c2 */ /* 0x000e6200000e0000 */
[----:B------:R-:W-:Y:S01]  /*22d90*/  USHF.R.S32.HI UR6, URZ, 0x1f, UR26 ;  /* 0x0000001f3f067899 */ /* 0x000fe2000801141a */
[----:B------:R-:W-:Y:S01]  /*22da0*/  SHF.R.S32.HI R19, RZ, 0x3, R5 ;  /* 0x00000003ff137819 */ /* 0x000fe20000011405 */
[----:B------:R-:W-:Y:S01]  /*22db0*/  UIMAD UR7, UR16, UR7, UR4 ;  /* 0x00000007100772a4 */ /* 0x000fe2000f8e0204 */
[----:B------:R-:W-:Y:S01]  /*22dc0*/  IMAD.MOV.U32 R0, RZ, RZ, R4 ;  /* 0x000000ffff007224 */ /* 0x000fe200078e0004 */
[----:B------:R-:W-:Y:S01]  /*22dd0*/  USEL UR6, UR6, URZ, !UP1 ;  /* 0x0000003f06067287 */ /* 0x000fe2000c800000 */
[----:B------:R-:W-:Y:S01]  /*22de0*/  IMAD.IADD R6, R66, 0x1, -R6 ;  /* 0x0000000142067824 */ /* 0x000fe200078e0a06 */
[----:B------:R-:W-:Y:S01]  /*22df0*/  ULDC.64 UR4, c[0x0][0x498] ;  /* 0x0001260000047ab9 */ /* 0x000fe20000000a00 */
[----:B------:R-:W2:Y:S01]  /*22e00*/  R2UR UR13, R3 ;  /* 0x00000000030d73c2 */ /* 0x000ea200000e0000 */
[----:B------:R-:W-:Y:S01]  /*22e10*/  UIADD3 UR11, UR11, UR7, URZ ;  /* 0x000000070b0b7290 */ /* 0x000fe2000fffe03f */
[----:B------:R-:W-:Y:S01]  /*22e20*/  IMAD R15, R76, 0x80, R15 ;  /* 0x000000804c0f7824 */ /* 0x000fe200078e020f */
[----:B------:R-:W-:-:S02]  /*22e30*/  USEL UR26, UR26, URZ, !UP1 ;  /* 0x0000003f1a1a7287 */ /* 0x000fc4000c800000 */
[----:B------:R-:W-:Y:S02]  /*22e40*/  UIMAD UR7, UR6, UR4, URZ ;  /* 0x00000004060772a4 */ /* 0x000fe4000f8e023f */
[----:B------:R-:W-:Y:S01]  /*22e50*/  UIMAD.WIDE.U32 UR18, UR26, UR4, UR10 ;  /* 0x000000041a1272a5 */ /* 0x000fe2000f8e000a */
[----:B------:R3:W4:Y:S01]  /*22e60*/  R2UR UR12, R2 ;  /* 0x00000000020c73c2 */ /* 0x00072200000e0000 */
[----:B------:R-:W-:Y:S02]  /*22e70*/  UIMAD UR7, UR26, UR5, UR7 ;  /* 0x000000051a0772a4 */ /* 0x000fe4000f8e0207 */
[----:B------:R-:W-:Y:S02]  /*22e80*/  ULDC UR10, c[0x0][0x3a0] ;  /* 0x0000e800000a7ab9 */ /* 0x000fe40000000800 */
[----:B------:R-:W-:Y:S02]  /*22e90*/  ULDC.64 UR4, c[0x0][0x3e8] ;  /* 0x0000fa0000047ab9 */ /* 0x000fe40000000a00 */
[----:B------:R-:W-:Y:S01]  /*22ea0*/  UIMAD UR8, UR8, UR4, URZ ;  /* 0x00000004080872a4 */ /* 0x000fe2000f8e023f */
[----:B------:R4:W1:Y:S02]  /*22eb0*/  R2UR UR15, R3 ;  /* 0x00000000030f73c2 */ /* 0x00086400000e0000 */
[----:B-1----:R-:W-:-:S02]  /*22ec0*/  UIMAD.WIDE.U32 UR14, UR14, UR10, URZ ;  /* 0x0000000a0e0e72a5 */ /* 0x002fc4000f8e003f */
[----:B------:R-:W-:Y:S02]  /*22ed0*/  UIMAD UR5, UR16, UR5, UR8 ;  /* 0x00000005100572a4 */ /* 0x000fe4000f8e0208 */
[----:B--2---:R-:W-:Y:S01]  /*22ee0*/  UIMAD UR10, UR13, UR10, URZ ;  /* 0x0000000a0d0a72a4 */ /* 0x004fe2000f8e023f */
[----:B---3--:R-:W-:-:S03]  /*22ef0*/  @P1 IMAD.HI.U32 R2, R4, c[0x0][0x4ec], RZ ;  /* 0x00013b0004021a27 */ /* 0x008fc600078e00ff */
[----:B----4-:R-:W-:Y:S02]  /*22f00*/  UIMAD UR9, UR12, UR9, UR10 ;  /* 0x000000090c0972a4 */ /* 0x010fe4000f8e020a */
[----:B------:R-:W-:Y:S02]  /*22f10*/  @P1 SHF.R.U32.HI R0, RZ, c[0x0][0x4f0], R2 ;  /* 0x00013c00ff001a19 */ /* 0x000fe40000011602 */
[----:B------:R-:W-:Y:S02]  /*22f20*/  UIADD3 UR15, UR15, UR9, URZ ;  /* 0x000000090f0f7290 */ /* 0x000fe4000fffe03f */
[--C-:B------:R-:W-:Y:S01]  /*22f30*/  SHF.R.S32.HI R3, RZ, 0x1f, R0.reuse ;  /* 0x0000001fff037819 */ /* 0x100fe20000011400 */
[----:B------:R-:W-:Y:S01]  /*22f40*/  IMAD.MOV R2, RZ, RZ, -R0 ;  /* 0x000000ffff027224 */ /* 0x000fe200078e0a00 */
[----:B------:R-:W-:Y:S01]  /*22f50*/  IADD3 R8, P2, R0, UR18, RZ ;  /* 0x0000001200087c10 */ /* 0x000fe2000ff5e0ff */
[----:B------:R-:W-:Y:S01]  /*22f60*/  IMAD.SHL.U32 R0, R19, 0x40, RZ ;  /* 0x0000004013007824 */ /* 0x000fe200078e00ff */
[----:B------:R-:W-:Y:S01]  /*22f70*/  UIMAD.WIDE.U32 UR16, UR16, UR4, UR14 ;  /* 0x00000004101072a5 */ /* 0x000fe2000f8e000e */
[----:B------:R-:W-:-:S02]  /*22f80*/  IMAD R4, R2, c[0x0][0x4e8], R4 ;  /* 0x00013a0002047a24 */ /* 0x000fc400078e0204 */
[----:B------:R-:W-:Y:S01]  /*22f90*/  IMAD.U32 R2, RZ, RZ, UR7 ;  /* 0x00000007ff027e24 */ /* 0x000fe2000f8e00ff */
[----:B------:R-:W-:Y:S01]  /*22fa0*/  LOP3.LUT R0, R0, 0x1c0, RZ, 0xc0, !PT ;  /* 0x000001c000007812 */ /* 0x000fe200078ec0ff */
[----:B------:R-:W-:-:S03]  /*22fb0*/  UIADD3 UR17, UR17, UR5, URZ ;  /* 0x0000000511117290 */ /* 0x000fc6000fffe03f */
[----:B------:R-:W-:Y:S01]  /*22fc0*/  IADD3.X R9, R3, UR19, R2, P2, !PT ;  /* 0x0000001303097c10 */ /* 0x000fe200097fe402 */
[----:B------:R-:W-:Y:S01]  /*22fd0*/  ULDC.64 UR4, c[0x0][0x3f0] ;  /* 0x0000fc0000047ab9 */ /* 0x000fe20000000a00 */
[C---:B------:R-:W-:Y:S01]  /*22fe0*/  LEA R2, R6.reuse, R19, 0x4 ;  /* 0x0000001306027211 */ /* 0x040fe200078e20ff */
[----:B------:R-:W-:Y:S01]  /*22ff0*/  IMAD.SHL.U32 R6, R6, 0x8, RZ ;  /* 0x0000000806067824 */ /* 0x000fe200078e00ff */
[----:B------:R-:W-:Y:S01]  /*23000*/  SHF.R.U32.HI R7, RZ, 0x3, R0 ;  /* 0x00000003ff077819 */ /* 0x000fe20000011600 */
[----:B------:R-:W-:Y:S01]  /*23010*/  UIMAD UR6, UR6, UR4, URZ ;  /* 0x00000004060672a4 */ /* 0x000fe2000f8e023f */
[----:B------:R-:W-:Y:S01]  /*23020*/  ISETP.GE.OR P2, PT, R15, R17, P0 ;  /* 0x000000110f00720c */ /* 0x000fe20000746670 */
[----:B------:R-:W-:Y:S01]  /*23030*/  IMAD R5, R76, 0x80, R2 ;  /* 0x000000804c057824 */ /* 0x000fe200078e0202 */
[----:B------:R-:W-:Y:S01]  /*23040*/  LOP3.LUT R0, R0, 0x38, R6, 0xf8, !PT ;  /* 0x0000003800007812 */ /* 0x000fe200078ef806 */
[----:B------:R-:W-:Y:S01]  /*23050*/  UIMAD.WIDE.U32 UR16, UR26, UR4, UR16 ;  /* 0x000000041a1072a5 */ /* 0x000fe2000f8e0010 */
[----:B------:R-:W-:Y:S01]  /*23060*/  SHF.R.S32.HI R2, RZ, 0x1f, R4 ;  /* 0x0000001fff027819 */ /* 0x000fe20000011404 */
[----:B------:R-:W-:Y:S01]  /*23070*/  @P1 IMAD.HI.U32 R3, R5, c[0x0][0x4ec], RZ ;  /* 0x00013b0005031a27 */ /* 0x000fe200078e00ff */
[----:B------:R-:W-:Y:S01]  /*23080*/  LOP3.LUT R20, R0, R7, RZ, 0x3c, !PT ;  /* 0x0000000700147212 */ /* 0x000fe200078e3cff */
[----:B------:R-:W-:-:S02]  /*23090*/  UIMAD UR5, UR26, UR5, UR6 ;  /* 0x000000051a0572a4 */ /* 0x000fc4000f8e0206 */
[----:B------:R-:W-:Y:S02]  /*230a0*/  IMAD R0, R2, c[0x0][0x488], RZ ;  /* 0x0001220002007a24 */ /* 0x000fe400078e02ff */
[----:B------:R-:W-:Y:S01]  /*230b0*/  IMAD.MOV.U32 R14, RZ, RZ, R5 ;  /* 0x000000ffff0e7224 */ /* 0x000fe200078e0005 */
[----:B------:R-:W-:Y:S01]  /*230c0*/  @P1 SHF.R.U32.HI R14, RZ, c[0x0][0x4f0], R3 ;  /* 0x00013c00ff0e1a19 */ /* 0x000fe20000011603 */
[C---:B------:R-:W-:Y:S01]  /*230d0*/  IMAD.WIDE.U32 R2, R4.reuse, c[0x0][0x488], R8 ;  /* 0x0001220004027a25 */ /* 0x040fe200078e0008 */
[----:B------:R-:W-:Y:S01]  /*230e0*/  IADD3 R8, R15, 0x8, RZ ;  /* 0x000000080f087810 */ /* 0x000fe20007ffe0ff */
[----:B------:R-:W-:Y:S01]  /*230f0*/  UIADD3 UR5, UR17, UR5, URZ ;  /* 0x0000000511057290 */ /* 0x000fe2000fffe03f */
[----:B------:R-:W-:Y:S01]  /*23100*/  SHF.R.S32.HI R9, RZ, 0x1f, R14 ;  /* 0x0000001fff097819 */ /* 0x000fe2000001140e */
[----:B------:R-:W-:Y:S01]  /*23110*/  IMAD R0, R4, c[0x0][0x48c], R0 ;  /* 0x0001230004007a24 */ /* 0x000fe200078e0200 */
[----:B------:R-:W-:Y:S01]  /*23120*/  LEA R4, P1, R2, c[0x0][0x450], 0x2 ;  /* 0x0001140002047a11 */ /* 0x000fe200078210ff */
[----:B------:R-:W-:Y:S01]  /*23130*/  IMAD.MOV R7, RZ, RZ, -R14 ;  /* 0x000000ffff077224 */ /* 0x000fe200078e0a0e */
[----:B------:R-:W-:Y:S01]  /*23140*/  ISETP.GE.OR P3, PT, R8, R17, P0 ;  /* 0x000000110800720c */ /* 0x000fe20000766670 */
[----:B------:R-:W-:Y:S01]  /*23150*/  IMAD.IADD R0, R3, 0x1, R0 ;  /* 0x0000000103007824 */ /* 0x000fe200078e0200 */
[----:B------:R-:W-:Y:S01]  /*23160*/  MOV R3, UR17 ;  /* 0x0000001100037c02 */ /* 0x000fe20008000f00 */
[----:B------:R-:W-:Y:S01]  /*23170*/  IMAD R16, R9, c[0x0][0x3e0], RZ ;  /* 0x0000f80009107a24 */ /* 0x000fe200078e02ff */
[----:B------:R-:W-:Y:S01]  /*23180*/  SHFL.IDX PT, R10, R4, RZ, 0x1c1f ;  /* 0x001c1fff040a7589 */ /* 0x000fe200000e0000 */
[----:B------:R-:W-:Y:S01]  /*23190*/  IMAD R7, R7, c[0x0][0x4e8], R5 ;  /* 0x00013a0007077a24 */ /* 0x000fe200078e0205 */
[----:B------:R-:W-:Y:S01]  /*231a0*/  LEA.HI.X R0, R2, c[0x0][0x454], R0, 0x2, P1 ;  /* 0x0001150002007a11 */ /* 0x000fe200008f1400 */
[----:B------:R-:W-:Y:S01]  /*231b0*/  IMAD.U32 R2, RZ, RZ, UR16 ;  /* 0x00000010ff027e24 */ /* 0x000fe2000f8e00ff */
[----:B------:R-:W-:Y:S01]  /*231c0*/  SHFL.IDX PT, R8, R4, 0x1, 0x1c1f ;  /* 0x003c1f0004087f89 */ /* 0x000fe200000e0000 */
[----:B------:R-:W-:-:S02]  /*231d0*/  IMAD.U32 R3, RZ, RZ, UR5 ;  /* 0x00000005ff037e24 */ /* 0x000fc4000f8e00ff */
[C---:B------:R-:W-:Y:S01]  /*231e0*/  IMAD R18, R14.reuse, c[0x0][0x3e4], R16 ;  /* 0x0000f9000e127a24 */ /* 0x040fe200078e0210 */
[----:B------:R-:W1:Y:S01]  /*231f0*/  SHFL.IDX PT, R11, R0, RZ, 0x1c1f ;  /* 0x001c1fff000b7589 */ /* 0x000e6200000e0000 */
[----:B------:R-:W-:Y:S01]  /*23200*/  IMAD.WIDE.U32 R2, R14, c[0x0][0x3e0], R2 ;  /* 0x0000f8000e027a25 */ /* 0x000fe200078e0002 */
[C---:B------:R-:W-:Y:S02]  /*23210*/  IADD3 R14, R15.reuse, 0x40, RZ ;  /* 0x000000400f0e7810 */ /* 0x040fe40007ffe0ff */
[----:B------:R-:W2:Y:S01]  /*23220*/  SHFL.IDX PT, R9, R0, 0x1, 0x1c1f ;  /* 0x003c1f0000097f89 */ /* 0x000ea200000e0000 */
[----:B------:R-:W-:Y:S01]  /*23230*/  IADD3 R15, R15, 0x48, RZ ;  /* 0x000000480f0f7810 */ /* 0x000fe20007ffe0ff */
[----:B------:R-:W-:Y:S01]  /*23240*/  IMAD.SHL.U32 R16, R21, 0x8, RZ ;  /* 0x0000000815107824 */ /* 0x000fe200078e00ff */
[-C--:B------:R-:W-:Y:S01]  /*23250*/  ISETP.GE.OR P1, PT, R14, R17.reuse, P0 ;  /* 0x000000110e00720c */ /* 0x080fe20000726670 */
[----:B------:R-:W-:Y:S01]  /*23260*/  SHFL.IDX PT, R12, R4, 0x2, 0x1c1f ;  /* 0x005c1f00040c7f89 */ /* 0x000fe200000e0000 */
[----:B------:R-:W-:Y:S01]  /*23270*/  ISETP.GE.OR P0, PT, R15, R17, P0 ;  /* 0x000000110f00720c */ /* 0x000fe20000706670 */
[----:B------:R-:W-:Y:S01]  /*23280*/  IMAD.IADD R3, R3, 0x1, R18 ;  /* 0x0000000103037824 */ /* 0x000fe200078e0212 */
[----:B------:R-:W-:Y:S01]  /*23290*/  LOP3.LUT R15, R20, 0x7ffffe00, R16, 0xf8, !PT ;  /* 0x7ffffe00140f7812 */ /* 0x000fe200078ef810 */
[----:B------:R-:W3:Y:S02]  /*232a0*/  SHFL.IDX PT, R13, R0, 0x2, 0x1c1f ;  /* 0x005c1f00000d7f89 */ /* 0x000ee400000e0000 */
[----:B------:R-:W-:-:S02]  /*232b0*/  IMAD.WIDE.U32 R2, R7, c[0x0][0x3d8], R2 ;  /* 0x0000f60007027a25 */ /* 0x000fc400078e0002 */
[----:B------:R-:W-:Y:S04]  /*232c0*/  SHFL.IDX PT, R4, R4, 0x3, 0x1c1f ;  /* 0x007c1f0004047f89 */ /* 0x000fe800000e0000 */
[----:B------:R4:W4:Y:S04]  /*232d0*/  SHFL.IDX PT, R5, R0, 0x3, 0x1c1f ;  /* 0x007c1f0000057f89 */ /* 0x00092800000e0000 */
[----:B-1----:R1:W-:Y:S04]  /*232e0*/  @!P2 ST.E [R10.64], R61 ;  /* 0x0000003d0a00a985 */ /* 0x0023e8000c10191c */
[----:B--2---:R1:W-:Y:S04]  /*232f0*/  @!P3 ST.E [R8.64], R62 ;  /* 0x0000003e0800b985 */ /* 0x0043e8000c10191c */
[----:B---3--:R1:W-:Y:S01]  /*23300*/  @!P1 ST.E [R12.64], R63 ;  /* 0x0000003f0c009985 */ /* 0x0083e2000c10191c */
[----:B----4-:R-:W-:-:S03]  /*23310*/  SHF.R.S32.HI R0, RZ, 0x1f, R7 ;  /* 0x0000001fff007819 */ /* 0x010fc60000011407 */
[----:B------:R1:W-:Y:S01]  /*23320*/  @!P0 ST.E [R4.64], R64 ;  /* 0x0000004004008985 */ /* 0x0003e2000c10191c */
[----:B------:R-:W-:Y:S01]  /*23330*/  LEA R18, P0, R2, c[0x0][0x380], 0x1 ;  /* 0x0000e00002127a11 */ /* 0x000fe200078008ff */
[----:B------:R-:W-:-:S04]  /*23340*/  IMAD R0, R0, c[0x0][0x3d8], RZ ;  /* 0x0000f60000007a24 */ /* 0x000fc800078e02ff */
[----:B------:R-:W-:Y:S02]  /*23350*/  IMAD R14, R7, c[0x0][0x3dc], R0 ;  /* 0x0000f700070e7a24 */ /* 0x000fe400078e0200 */
[----:B------:R-:W-:Y:S02]  /*23360*/  IMAD.SHL.U32 R0, R15, 0x2, RZ ;  /* 0x000000020f007824 */ /* 0x000fe400078e00ff */
[----:B------:R-:W-:Y:S02]  /*23370*/  IMAD.IADD R3, R3, 0x1, R14 ;  /* 0x0000000103037824 */ /* 0x000fe400078e020e */
[----:B------:R-:W-:Y:S01]  /*23380*/  IMAD R7, R76, 0x80, R19 ;  /* 0x000000804c077824 */ /* 0x000fe200078e0213 */
[----:B------:R1:W2:Y:S02]  /*23390*/  LDS.128 R24, [R0+0x880] ;  /* 0x0008800000187984 */ /* 0x0002a40000000c00 */
[----:B------:R-:W-:Y:S02]  /*233a0*/  LEA.HI.X R16, R2, c[0x0][0x384], R3, 0x1, P0 ;  /* 0x0000e10002107a11 */ /* 0x000fe400000f0c03 */
[----:B------:R1:W3:Y:S01]  /*233b0*/  LDS.128 R32, [R0+0x1080] ;  /* 0x0010800000207984 */ /* 0x0002e20000000c00 */
[----:B------:R-:W-:-:S03]  /*233c0*/  ISETP.GE.AND P0, PT, R7, R17, PT ;  /* 0x000000110700720c */ /* 0x000fc60003f06270 */
        /* <DEDUP_REMOVED lines=15> */
[----:B-1234-:R-:W1:Y:S01]  /*234c0*/  LDS.128 R12, [R0+0x80] ;  /* 0x00008000000c7984 */ /* 0x01ee620000000c00 */
[----:B------:R-:W-:-:S02]  /*234d0*/  IADD3 R4, R6, 0x40, RZ ;  /* 0x0000004006047810 */ /* 0x000fc40007ffe0ff */
[----:B------:R-:W-:Y:S01]  /*234e0*/  ISETP.GE.AND P1, PT, R6, c[0x0][0x3c8], PT ;  /* 0x0000f20006007a0c */ /* 0x000fe20003f26270 */
[----:B------:R2:W3:Y:S01]  /*234f0*/  LDS.128 R8, [R0+0x4080] ;  /* 0x0040800000087984 */ /* 0x0004e20000000c00 */
[----:B------:R-:W-:-:S13]  /*23500*/  ISETP.GE.AND P0, PT, R4, c[0x0][0x3c8], PT ;  /* 0x0000f20004007a0c */ /* 0x000fda0003f06270 */
[----:B--2---:R-:W-:-:S04]  /*23510*/  @!P0 SHF.R.S32.HI R0, RZ, 0x1f, R4 ;  /* 0x0000001fff008819 */ /* 0x004fc80000011404 */
[----:B------:R-:W-:Y:S01]  /*23520*/  @!P0 LEA.HI R0, R0, R4, RZ, 0x3 ;  /* 0x0000000400008211 */ /* 0x000fe200078f18ff */
[----:B------:R-:W-:-:S03]  /*23530*/  @!P1 IMAD.WIDE R4, R6, 0x2, R2 ;  /* 0x0000000206049825 */ /* 0x000fc600078e0202 */
[----:B------:R-:W-:-:S05]  /*23540*/  @!P0 LOP3.LUT R0, R0, 0xfffffff8, RZ, 0xc0, !PT ;  /* 0xfffffff800008812 */ /* 0x000fca00078ec0ff */
[----:B------:R-:W-:Y:S01]  /*23550*/  @!P0 IMAD.WIDE R2, R0, 0x2, R2 ;  /* 0x0000000200028825 */ /* 0x000fe200078e0202 */
[----:B-1----:R1:W-:Y:S04]  /*23560*/  @!P1 ST.E.128 [R4.64], R12 ;  /* 0x0000000c04009985 */ /* 0x0023e8000c101d1c */
[----:B---3--:R1:W-:Y:S02]  /*23570*/  @!P0 ST.E.128 [R2.64], R8 ;  /* 0x0000000802008985 */ /* 0x0083e4000c101d1c */
.L_x_1793:
[----:B--234-:R-:W-:Y:S05]  /*23580*/  BSYNC B0 ;  /* 0x0000000000007941 */ /* 0x01cfea0003800000 */
.L_x_1792:
        /* <DEDUP_REMOVED lines=16> */
.L_x_1795:
[----:B------:R-:W-:Y:S05]  /*23690*/  BSYNC B0 ;  /* 0x0000000000007941 */ /* 0x000fea0003800000 */
.L_x_1794:
        /* <DEDUP_REMOVED lines=16> */
.L_x_1797:
[----:B------:R-:W-:Y:S05]  /*237a0*/  BSYNC B0 ;  /* 0x0000000000007941 */ /* 0x000fea0003800000 */
.L_x_1796:
        /* <DEDUP_REMOVED lines=16> */
.L_x_1799:
[----:B------:R-:W-:Y:S05]  /*238b0*/  BSYNC B0 ;  /* 0x0000000000007941 */ /* 0x000fea0003800000 */
.L_x_1798:
        /* <DEDUP_REMOVED lines=16> */
.L_x_1801:
[----:B------:R-:W-:Y:S05]  /*239c0*/  BSYNC B0 ;  /* 0x0000000000007941 */ /* 0x000fea0003800000 */
.L_x_1800:
        /* <DEDUP_REMOVED lines=16> */
.L_x_1803:
[----:B------:R-:W-:Y:S05]  /*23ad0*/  BSYNC B0 ;  /* 0x0000000000007941 */ /* 0x000fea0003800000 */
.L_x_1802:
        /* <DEDUP_REMOVED lines=16> */
.L_x_1805:
[----:B------:R-:W-:Y:S05]  /*23be0*/  BSYNC B0 ;  /* 0x0000000000007941 */ /* 0x000fea0003800000 */
.L_x_1804:
        /* <DEDUP_REMOVED lines=17> */
.L_x_1790:
[----:B------:R-:W-:Y:S02]  /*23d00*/  ULDC.64 UR6, c[0x0][0x500] ;  /* 0x0001400000067ab9 */ /* 0x000fe40000000a00 */
[----:B------:R-:W-:Y:S02]  /*23d10*/  UISETP.NE.U32.AND UP1, UPT, URZ, UR6, UPT ;  /* 0x000000063f00728c */ /* 0x000fe4000bf25070 */
[----:B------:R-:W-:Y:S02]  /*23d20*/  ULDC.64 UR4, c[0x0][0x508] ;  /* 0x0001420000047ab9 */ /* 0x000fe40000000a00 */
[----:B------:R-:W-:Y:S02]  /*23d30*/  UISETP.NE.AND.EX UP1, UPT, URZ, UR7, UPT, UP1 ;  /* 0x000000073f00728c */ /* 0x000fe4000bf25310 */
[----:B------:R-:W-:Y:S02]  /*23d40*/  UISETP.NE.U32.AND UP0, UPT, URZ, UR4, UPT ;  /* 0x000000043f00728c */ /* 0x000fe4000bf05070 */
[----:B------:R-:W-:-:S02]  /*23d50*/  ULDC.64 UR6, c[0x0][0x500] ;  /* 0x0001400000067ab9 */ /* 0x000fc40000000a00 */
[----:B------:R-:W-:Y:S01]  /*23d60*/  UMOV UR4, 0x4 ;  /* 0x0000000400047882 */ /* 0x000fe20000000000 */
[----:B------:R-:W-:Y:S01]  /*23d70*/  PLOP3.LUT P0, PT, PT, PT, UP1, 0x80, 0x0 ;  /* 0x000000000000781c */ /* 0x000fe20003f0f018 */
[----:B------:R-:W-:Y:S02]  /*23d80*/  UIMAD.WIDE UR6, UR26, UR4, UR6 ;  /* 0x000000041a0672a5 */ /* 0x000fe4000f8e0206 */
[----:B------:R-:W-:-:S04]  /*23d90*/  UISETP.NE.AND.EX UP0, UPT, URZ, UR5, UPT, UP0 ;  /* 0x000000053f00728c */ /* 0x000fc8000bf05300 */
[----:B------:R-:W-:Y:S02]  /*23da0*/  IMAD.U32 R4, RZ, RZ, UR6 ;  /* 0x00000006ff047e24 */ /* 0x000fe4000f8e00ff */
[----:B------:R-:W-:Y:S01]  /*23db0*/  IMAD.U32 R5, RZ, RZ, UR7 ;  /* 0x00000007ff057e24 */ /* 0x000fe2000f8e00ff */
[----:B------:R-:W-:Y:S01]  /*23dc0*/  ULDC.64 UR6, c[0x0][0x508] ;  /* 0x0001420000067ab9 */ /* 0x000fe20000000a00 */
[----:B------:R-:W-:-:S03]  /*23dd0*/  PLOP3.LUT P1, PT, PT, PT, UP0, 0x80, 0x0 ;  /* 0x000000000000781c */ /* 0x000fc60003f2f008 */
[----:B------:R-:W2:Y:S01]  /*23de0*/  @P0 LDG.E R0, [R4.64] ;  /* 0x0000001c04000981 */ /* 0x000ea2000c1e1900 */
[----:B------:R-:W-:Y:S01]  /*23df0*/  @UP0 UIMAD.WIDE UR6, UR26, UR4, UR6 ;  /* 0x000000041a0602a5 */ /* 0x000fe2000f8e0206 */
[----:B-----5:R-:W-:-:S05]  /*23e00*/  MOV R10, c[0x0][0x388] ;  /* 0x0000e200000a7a02 */ /* 0x020fca0000000f00 */
[----:B------:R-:W-:Y:S01]  /*23e10*/  IMAD.U32 R2, RZ, RZ, UR6 ;  /* 0x00000006ff027e24 */ /* 0x000fe2000f8e00ff */
[----:B------:R-:W-:-:S05]  /*23e20*/  MOV R3, UR7 ;  /* 0x0000000700037c02 */ /* 0x000fca0008000f00 */
[----:B------:R1:W5:Y:S02]  /*23e30*/  @P1 LDG.E R10, [R2.64] ;  /* 0x0000001c020a1981 */ /* 0x000364000c1e1900 */
[----:B-1----:R-:W-:Y:S02]  /*23e40*/  CS2R R2, SRZ ;  /* 0x0000000000027805 */ /* 0x002fe4000001ff00 */
[--C-:B--2---:R-:W-:Y:S01]  /*23e50*/  @P0 SHF.R.S32.HI R3, RZ, 0x1f, R0.reuse ;  /* 0x0000001fff030819 */ /* 0x104fe20000011400 */
[----:B------:R-:W-:Y:S01]  /*23e60*/  @P0 IMAD.MOV.U32 R2, RZ, RZ, R0 ;  /* 0x000000ffff020224 */ /* 0x000fe200078e0000 */
[----:B------:R-:W-:Y:S05]  /*23e70*/  @P1 BRA `(.L_x_1806) ;  /* 0x0000004000001947 */ /* 0x000fea0003800000 */
[----:B------:R-:W-:Y:S05]  /*23e80*/  @!P0 BRA `(.L_x_1806) ;  /* 0x0000003000008947 */ /* 0x000fea0003800000 */
[----:B------:R1:W2:Y:S04]  /*23e90*/  LDG.E R0, [R4.64] ;  /* 0x0000001c04007981 */ /* 0x0002a8000c1e1900 */
[----:B-1----:R-:W2:Y:S02]  /*23ea0*/  LDG.E R4, [R4.64+0x4] ;  /* 0x0000041c04047981 */ /* 0x002ea4000c1e1900 */
[----:B--2--5:R-:W-:-:S02]  /*23eb0*/  IADD3 R10, -R0, R4, RZ ;  /* 0x00000004000a7210 */ /* 0x024fc40007ffe1ff */
.L_x_1806:
[----:B------:R-:W1:Y:S01]  /*23ec0*/  S2R R8, SR_TID.X ;  /* 0x0000000000087919 */ /* 0x000e620000002100 */
[----:B------:R-:W-:Y:S01]  /*23ed0*/  USHF.R.S32.HI UR6, URZ, 0x1f, UR26 ;  /* 0x0000001f3f067899 */ /* 0x000fe2000801141a */
[----:B------:R-:W-:Y:S01]  /*23ee0*/  BSSY B0, `(.L_x_1807) ;  /* 0x000002d000007945 */ /* 0x000fe20003800000 */
[----:B------:R-:W-:-:S02]  /*23ef0*/  USEL UR26, UR26, URZ, !UP1 ;  /* 0x0000003f1a1a7287 */ /* 0x000fc4000c800000 */
[----:B------:R-:W-:Y:S01]  /*23f00*/  USEL UR6, UR6, URZ, !UP1 ;  /* 0x0000003f06067287 */ /* 0x000fe2000c800000 */
[----:B-1----:R-:W-:-:S13]  /*23f10*/  ISETP.GT.AND P0, PT, R8, 0x7f, PT ;  /* 0x0000007f0800780c */ /* 0x002fda0003f04270 */
[----:B------:R-:W-:Y:S05]  /*23f20*/  @P0 BRA `(.L_x_1808) ;  /* 0x0000028000000947 */ /* 0x000fea0003800000 */
[----:B------:R-:W1:Y:S01]  /*23f30*/  S2R R4, SR_CTAID.X ;  /* 0x0000000000047919 */ /* 0x000e620000002500 */
[----:B-----5:R-:W-:Y:S01]  /*23f40*/  IMAD R0, R10, c[0x0][0x4e8], RZ ;  /* 0x00013a000a007a24 */ /* 0x020fe200078e02ff */
[----:B-1----:R-:W-:-:S04]  /*23f50*/  LEA R4, R4, R8, 0x7 ;  /* 0x0000000804047211 */ /* 0x002fc800078e38ff */
[----:B------:R-:W-:-:S13]  /*23f60*/  ISETP.GE.AND P0, PT, R4, R0, PT ;  /* 0x000000000400720c */ /* 0x000fda0003f06270 */
[----:B------:R-:W-:Y:S05]  /*23f70*/  @P0 BRA `(.L_x_1808) ;  /* 0x0000023000000947 */ /* 0x000fea0003800000 */
[----:B------:R-:W1:Y:S01]  /*23f80*/  R2UR UR12, R2 ;  /* 0x00000000020c73c2 */ /* 0x000e6200000e0000 */
[----:B------:R-:W-:Y:S01]  /*23f90*/  IMAD.MOV.U32 R0, RZ, RZ, c[0x0][0x4e8] ;  /* 0x00013a00ff007624 */ /* 0x000fe200078e00ff */
[----:B------:R-:W-:Y:S02]  /*23fa0*/  ULDC.64 UR4, c[0x0][0x490] ;  /* 0x0001240000047ab9 */ /* 0x000fe40000000a00 */
[----:B------:R-:W-:Y:S02]  /*23fb0*/  UIMAD UR7, UR8, UR4, URZ ;  /* 0x00000004080772a4 */ /* 0x000fe4000f8e023f */
[----:B------:R-:W-:Y:S01]  /*23fc0*/  ISETP.NE.AND P0, PT, R0, 0x1, PT ;  /* 0x000000010000780c */ /* 0x000fe20003f05270 */
[----:B------:R-:W-:Y:S01]  /*23fd0*/  IMAD.MOV.U32 R0, RZ, RZ, R4 ;  /* 0x000000ffff007224 */ /* 0x000fe200078e0004 */
[----:B------:R-:W2:Y:S01]  /*23fe0*/  R2UR UR11, R3 ;  /* 0x00000000030b73c2 */ /* 0x000ea200000e0000 */
[----:B------:R-:W-:-:S07]  /*23ff0*/  UIMAD UR7, UR16, UR5, UR7 ;  /* 0x00000005100772a4 */ /* 0x000fce000f8e0207 */
[----:B------:R3:W1:Y:S03]  /*24000*/  R2UR UR10, R2 ;  /* 0x00000000020a73c2 */ /* 0x00066600000e0000 */
[----:B------:R-:W-:Y:S01]  /*24010*/  @P0 IMAD.HI.U32 R5, R4, c[0x0][0x4ec], RZ ;  /* 0x00013b0004050a27 */ /* 0x000fe200078e00ff */
[----:B-1----:R-:W-:-:S04]  /*24020*/  UMOV UR10, UR12 ;  /* 0x0000000c000a7c82 */ /* 0x002fc80008000000 */
[----:B------:R-:W-:Y:S01]  /*24030*/  @P0 SHF.R.U32.HI R0, RZ, c[0x0][0x4f0], R5 ;  /* 0x00013c00ff000a19 */ /* 0x000fe20000011605 */
[----:B------:R3:W1:Y:S03]  /*24040*/  R2UR UR13, R3 ;  /* 0x00000000030d73c2 */ /* 0x00066600000e0000 */
[----:B------:R-:W-:Y:S02]  /*24050*/  IADD3 R6, -R0, RZ, RZ ;  /* 0x000000ff00067210 */ /* 0x000fe40007ffe1ff */
[----:B------:R-:W-:Y:S01]  /*24060*/  SHF.R.S32.HI R5, RZ, 0x1f, R0 ;  /* 0x0000001fff057819 */ /* 0x000fe20000011400 */
[----:B--2---:R-:W-:Y:S02]  /*24070*/  UIMAD.WIDE.U32 UR10, UR16, UR4, UR10 ;  /* 0x00000004100a72a5 */ /* 0x004fe4000f8e000a */
[----:B------:R-:W-:Y:S01]  /*24080*/  IMAD R6, R6, c[0x0][0x4e8], R4 ;  /* 0x00013a0006067a24 */ /* 0x000fe200078e0204 */
[----:B------:R-:W-:-:S02]  /*24090*/  ULDC.64 UR4, c[0x0][0x498] ;  /* 0x0001260000047ab9 */ /* 0x000fc40000000a00 */
[----:B------:R-:W-:Y:S02]  /*240a0*/  UIADD3 UR11, UR7, UR11, URZ ;  /* 0x0000000b070b7290 */ /* 0x000fe4000fffe03f */
[----:B------:R-:W-:Y:S02]  /*240b0*/  UIMAD UR7, UR6, UR4, URZ ;  /* 0x00000004060772a4 */ /* 0x000fe4000f8e023f */
[----:B------:R-:W-:Y:S02]  /*240c0*/  UIMAD.WIDE.U32 UR10, UR26, UR4, UR10 ;  /* 0x000000041a0a72a5 */ /* 0x000fe4000f8e000a */
[----:B------:R-:W-:-:S04]  /*240d0*/  UIMAD UR5, UR26, UR5, UR7 ;  /* 0x000000051a0572a4 */ /* 0x000fc8000f8e0207 */
[----:B------:R-:W-:Y:S02]  /*240e0*/  IADD3 R4, P0, R0, UR10, RZ ;  /* 0x0000000a00047c10 */ /* 0x000fe4000ff1e0ff */
[----:B------:R-:W-:Y:S01]  /*240f0*/  IMAD.U32 R7, RZ, RZ, UR5 ;  /* 0x00000005ff077e24 */ /* 0x000fe2000f8e00ff */
[----:B------:R-:W-:-:S04]  /*24100*/  SHF.R.S32.HI R0, RZ, 0x1f, R6 ;  /* 0x0000001fff007819 */ /* 0x000fc80000011406 */
[----:B------:R-:W-:Y:S01]  /*24110*/  IADD3.X R5, R5, UR11, R7, P0, !PT ;  /* 0x0000000b05057c10 */ /* 0x000fe200087fe407 */
[----:B------:R-:W-:-:S04]  /*24120*/  IMAD R0, R0, c[0x0][0x488], RZ ;  /* 0x0001220000007a24 */ /* 0x000fc800078e02ff */
[C---:B------:R-:W-:Y:S02]  /*24130*/  IMAD R0, R6.reuse, c[0x0][0x48c], R0 ;  /* 0x0001230006007a24 */ /* 0x040fe400078e0200 */
[----:B------:R-:W-:-:S05]  /*24140*/  IMAD.WIDE.U32 R4, R6, c[0x0][0x488], R4 ;  /* 0x0001220006047a25 */ /* 0x000fca00078e0004 */
[----:B------:R-:W-:Y:S02]  /*24150*/  IADD3 R0, R5, R0, RZ ;  /* 0x0000000005007210 */ /* 0x000fe40007ffe0ff */
[----:B------:R-:W-:-:S04]  /*24160*/  LEA R6, P0, R4, c[0x0][0x450], 0x2 ;  /* 0x0001140004067a11 */ /* 0x000fc800078010ff */
[----:B------:R-:W-:Y:S01]  /*24170*/  LEA.HI.X R7, R4, c[0x0][0x454], R0, 0x2, P0 ;  /* 0x0001150004077a11 */ /* 0x000fe200000f1400 */
[----:B------:R-:W-:-:S05]  /*24180*/  IMAD.MOV.U32 R0, RZ, RZ, -0x800000 ;  /* 0xff800000ff007424 */ /* 0x000fca00078e00ff */
[----:B------:R3:W-:Y:S01]  /*24190*/  STG.E [R6.64], R0 ;  /* 0x0000000006007986 */ /* 0x0007e2000c10191c */
[----:B------:R-:W-:-:S04]  /*241a0*/  DEPBAR.LE SB1, 0x0, {3} ;  /* 0x000090080000791a */ /* 0x000fc80000000000 */
.L_x_1808:
[----:B------:R-:W-:Y:S05]  /*241b0*/  BSYNC B0 ;  /* 0x0000000000007941 */ /* 0x000fea0003800000 */
.L_x_1807:
[----:B------:R-:W1:Y:S01]  /*241c0*/  R2UR UR13, R3 ;  /* 0x00000000030d73c2 */ /* 0x000e6200000e0000 */
[----:B------:R-:W2:Y:S01]  /*241d0*/  S2R R12, SR_CTAID.X ;  /* 0x00000000000c7919 */ /* 0x000ea20000002500 */
[----:B------:R-:W-:Y:S01]  /*241e0*/  SHF.R.S32.HI R0, RZ, 0x1f, R8 ;  /* 0x0000001fff007819 */ /* 0x000fe20000011408 */
[----:B------:R-:W-:Y:S01]  /*241f0*/  ULDC UR10, c[0x0][0x3a0] ;  /* 0x0000e800000a7ab9 */ /* 0x000fe20000000800 */
[----:B-----5:R-:W-:Y:S01]  /*24200*/  IMAD R10, R10, c[0x0][0x4e8], RZ ;  /* 0x00013a000a0a7a24 */ /* 0x020fe200078e02ff */
[----:B------:R-:W-:Y:S01]  /*24210*/  ULDC UR7, c[0x0][0x3a4] ;  /* 0x0000e90000077ab9 */ /* 0x000fe20000000800 */
[----:B------:R-:W-:Y:S01]  /*24220*/  LEA.HI R0, R0, R8, RZ, 0x3 ;  /* 0x0000000800007211 */ /* 0x000fe200078f18ff */
[----:B------:R-:W-:Y:S01]  /*24230*/  BSSY B0, `(.L_x_1809) ;  /* 0x000003d000007945 */ /* 0x000fe20003800000 */
[----:B------:R-:W3:Y:S08]  /*24240*/  R2UR UR12, R2 ;  /* 0x00000000020c73c2 */ /* 0x000ef000000e0000 */
[----:B------:R4:W2:Y:S08]  /*24250*/  R2UR UR14, R2 ;  /* 0x00000000020e73c2 */ /* 0x0008b000000e0000 */
[----:B------:R2:W2:Y:S01]  /*24260*/  R2UR UR15, R3 ;  /* 0x00000000030f73c2 */ /* 0x0004a200000e0000 */
[----:B-1----:R-:W-:-:S04]  /*24270*/  UIMAD UR4, UR13, UR10, URZ ;  /* 0x0000000a0d0472a4 */ /* 0x002fc8000f8e023f */
[----:B---3--:R-:W-:-:S03]  /*24280*/  UIMAD UR7, UR12, UR7, UR4 ;  /* 0x000000070c0772a4 */ /* 0x008fc6000f8e0204 */
[----:B------:R-:W-:Y:S01]  /*24290*/  ULDC.64 UR4, c[0x0][0x3e8] ;  /* 0x0000fa0000047ab9 */ /* 0x000fe20000000a00 */
[----:B----4-:R-:W-:Y:S01]  /*242a0*/  LOP3.LUT R2, R0, 0xfffffff8, RZ, 0xc0, !PT ;  /* 0xfffffff800027812 */ /* 0x010fe200078ec0ff */
[----:B--2---:R-:W-:-:S04]  /*242b0*/  UIMAD.WIDE.U32 UR10, UR14, UR10, URZ ;  /* 0x0000000a0e0a72a5 */ /* 0x004fc8000f8e003f */
[----:B------:R-:W-:Y:S01]  /*242c0*/  IMAD.IADD R7, R8, 0x1, -R2 ;  /* 0x0000000108077824 */ /* 0x000fe200078e0a02 */
[----:B------:R-:W-:Y:S01]  /*242d0*/  SHF.R.S32.HI R8, RZ, 0x3, R0 ;  /* 0x00000003ff087819 */ /* 0x000fe20000011400 */
[----:B------:R-:W-:Y:S01]  /*242e0*/  UIADD3 UR11, UR11, UR7, URZ ;  /* 0x000000070b0b7290 */ /* 0x000fe2000fffe03f */
[----:B------:R-:W-:Y:S01]  /*242f0*/  IMAD.MOV.U32 R3, RZ, RZ, c[0x0][0x4e8] ;  /* 0x00013a00ff037624 */ /* 0x000fe200078e00ff */
[----:B------:R-:W-:Y:S01]  /*24300*/  UIMAD UR7, UR8, UR4, URZ ;  /* 0x00000004080772a4 */ /* 0x000fe2000f8e023f */
[----:B------:R-:W-:Y:S01]  /*24310*/  LEA R0, R7, R8, 0x4 ;  /* 0x0000000807007211 */ /* 0x000fe200078e20ff */
[----:B------:R-:W-:Y:S01]  /*24320*/  UIMAD.WIDE.U32 UR10, UR16, UR4, UR10 ;  /* 0x00000004100a72a5 */ /* 0x000fe2000f8e000a */
[C---:B------:R-:W-:Y:S01]  /*24330*/  IMAD R8, R12.reuse, 0x80, R8 ;  /* 0x000000800c087824 */ /* 0x040fe200078e0208 */
[----:B------:R-:W-:Y:S01]  /*24340*/  ISETP.NE.AND P0, PT, R3, 0x1, PT ;  /* 0x000000010300780c */ /* 0x000fe20003f05270 */
[----:B------:R-:W-:Y:S01]  /*24350*/  UIMAD UR7, UR16, UR5, UR7 ;  /* 0x00000005100772a4 */ /* 0x000fe2000f8e0207 */
[----:B------:R-:W-:-:S02]  /*24360*/  IMAD R0, R12, 0x80, R0 ;  /* 0x000000800c007824 */ /* 0x000fc400078e0200 */
[----:B------:R-:W-:Y:S02]  /*24370*/  ULDC.64 UR4, c[0x0][0x3f0] ;  /* 0x0000fc0000047ab9 */ /* 0x000fe40000000a00 */
[----:B------:R-:W-:Y:S01]  /*24380*/  UIMAD UR6, UR6, UR4, URZ ;  /* 0x00000004060672a4 */ /* 0x000fe2000f8e023f */
[----:B------:R-:W-:Y:S01]  /*24390*/  MOV R4, R0 ;  /* 0x0000000000047202 */ /* 0x000fe20000000f00 */
[----:B------:R-:W-:Y:S02]  /*243a0*/  UIADD3 UR11, UR7, UR11, URZ ;  /* 0x0000000b070b7290 */ /* 0x000fe4000fffe03f */
[----:B------:R-:W-:Y:S02]  /*243b0*/  UIMAD UR5, UR26, UR5, UR6 ;  /* 0x000000051a0572a4 */ /* 0x000fe4000f8e0206 */
[----:B------:R-:W-:Y:S01]  /*243c0*/  UIMAD.WIDE.U32 UR10, UR26, UR4, UR10 ;  /* 0x000000041a0a72a5 */ /* 0x000fe2000f8e000a */
[----:B------:R-:W-:-:S03]  /*243d0*/  @P0 IMAD.HI.U32 R2, R0, c[0x0][0x4ec], RZ ;  /* 0x00013b0000020a27 */ /* 0x000fc600078e00ff */
[----:B------:R-:W-:Y:S02]  /*243e0*/  UIADD3 UR5, UR11, UR5, URZ ;  /* 0x000000050b057290 */ /* 0x000fe4000fffe03f */
[----:B------:R-:W-:-:S04]  /*243f0*/  @P0 SHF.R.U32.HI R4, RZ, c[0x0][0x4f0], R2 ;  /* 0x00013c00ff040a19 */ /* 0x000fc80000011602 */
[--C-:B------:R-:W-:Y:S01]  /*24400*/  SHF.R.S32.HI R3, RZ, 0x1f, R4.reuse ;  /* 0x0000001fff037819 */ /* 0x100fe20000011404 */
[----:B------:R-:W-:-:S04]  /*24410*/  IMAD.MOV R2, RZ, RZ, -R4 ;  /* 0x000000ffff027224 */ /* 0x000fc800078e0a04 */
[----:B------:R-:W-:Y:S01]  /*24420*/  IMAD R5, R2, c[0x0][0x4e8], R0 ;  /* 0x00013a0002057a24 */ /* 0x000fe200078e0200 */
[----:B------:R-:W-:Y:S01]  /*24430*/  MOV R2, UR10 ;  /* 0x0000000a00027c02 */ /* 0x000fe20008000f00 */
[----:B------:R-:W-:Y:S02]  /*24440*/  IMAD R0, R3, c[0x0][0x3e0], RZ ;  /* 0x0000f80003007a24 */ /* 0x000fe400078e02ff */
[----:B------:R-:W-:Y:S01]  /*24450*/  IMAD.U32 R3, RZ, RZ, UR11 ;  /* 0x0000000bff037e24 */ /* 0x000fe2000f8e00ff */
[----:B------:R-:W-:Y:S01]  /*24460*/  MOV R3, UR5 ;  /* 0x0000000500037c02 */ /* 0x000fe20008000f00 */
[----:B------:R-:W-:Y:S01]  /*24470*/  IMAD R6, R4, c[0x0][0x3e4], R0 ;  /* 0x0000f90004067a24 */ /* 0x000fe200078e0200 */
[----:B------:R-:W-:-:S03]  /*24480*/  SHF.R.S32.HI R0, RZ, 0x1f, R5 ;  /* 0x0000001fff007819 */ /* 0x000fc60000011405 */
[----:B------:R-:W-:-:S04]  /*24490*/  IMAD.WIDE.U32 R2, R4, c[0x0][0x3e0], R2 ;  /* 0x0000f80004027a25 */ /* 0x000fc800078e0002 */
[----:B------:R-:W-:Y:S02]  /*244a0*/  IMAD R0, R0, c[0x0][0x3d8], RZ ;  /* 0x0000f60000007a24 */ /* 0x000fe400078e02ff */
[----:B------:R-:W-:Y:S01]  /*244b0*/  IMAD.IADD R3, R3, 0x1, R6 ;  /* 0x0000000103037824 */ /* 0x000fe200078e0206 */
[----:B------:R-:W-:Y:S01]  /*244c0*/  SHF.L.U32 R6, R7, 0x3, RZ ;  /* 0x0000000307067819 */ /* 0x000fe200000006ff */
[C---:B------:R-:W-:Y:S02]  /*244d0*/  IMAD R0, R5.reuse, c[0x0][0x3dc], R0 ;  /* 0x0000f70005007a24 */ /* 0x040fe400078e0200 */
[----:B------:R-:W-:Y:S01]  /*244e0*/  IMAD.WIDE.U32 R2, R5, c[0x0][0x3d8], R2 ;  /* 0x0000f60005027a25 */ /* 0x000fe200078e0002 */
[----:B------:R-:W-:-:S04]  /*244f0*/  IADD3 R7, R6, 0x40, RZ ;  /* 0x0000004006077810 */ /* 0x000fc80007ffe0ff */
[----:B------:R-:W-:Y:S02]  /*24500*/  IADD3 R0, R3, R0, RZ ;  /* 0x0000000003007210 */ /* 0x000fe40007ffe0ff */
        /* <DEDUP_REMOVED lines=15> */
.L_x_1810:
[----:B------:R-:W-:Y:S05]  /*24600*/  BSYNC B0 ;  /* 0x0000000000007941 */ /* 0x000fea0003800000 */
.L_x_1809:
        /* <DEDUP_REMOVED lines=15> */
.L_x_1812:
[----:B------:R-:W-:Y:S05]  /*24700*/  BSYNC B0 ;  /* 0x0000000000007941 */ /* 0x000fea0003800000 */
.L_x_1811:
        /* <DEDUP_REMOVED lines=15> */
.L_x_1814:
[----:B------:R-:W-:Y:S05]  /*24800*/  BSYNC B0 ;  /* 0x0000000000007941 */ /* 0x000fea0003800000 */
.L_x_1813:
        /* <DEDUP_REMOVED lines=15> */
.L_x_1816:
[----:B------:R-:W-:Y:S05]  /*24900*/  BSYNC B0 ;  /* 0x0000000000007941 */ /* 0x000fea0003800000 */
.L_x_1815:
        /* <DEDUP_REMOVED lines=15> */
.L_x_1818:
[----:B------:R-:W-:Y:S05]  /*24a00*/  BSYNC B0 ;  /* 0x0000000000007941 */ /* 0x000fea0003800000 */
.L_x_1817:
        /* <DEDUP_REMOVED lines=15> */
.L_x_1820:
[----:B------:R-:W-:Y:S05]  /*24b00*/  BSYNC B0 ;  /* 0x0000000000007941 */ /* 0x000fea0003800000 */
.L_x_1819:
        /* <DEDUP_REMOVED lines=15> */
.L_x_1822:
[----:B------:R-:W-:Y:S05]  /*24c00*/  BSYNC B0 ;  /* 0x0000000000007941 */ /* 0x000fea0003800000 */
.L_x_1821:
        /* <DEDUP_REMOVED lines=16> */
.L_x_1823:
        /* <DEDUP_REMOVED lines=15> */
.L_x_1848:


//--------------------- .nv.shared._ZN7cutlass13device_kernelIN5flash19enable_sm80_to_sm89INS1_16FlashAttnFwdSm80INS1_25CollectiveMainloopFwdSm80ILi8ELi1ELb1EN4cute5tupleIJNS5_1CILi128EEES8_S8_EEELi128ENS_10bfloat16_tEfNS_4arch4Sm80ELb0ELb0ELb0ELb0ELb0ELb0ELb1ELb0EEENS1_21CollectiveEpilogueFwdIS9_NS6_IJNS7_ILi1EEESF_SF_EEESA_SC_Li256ELb0ELb1ELb0ELb0EEENS1_19SingleTileSchedulerILb0ELb0ELb1ELi128EEEEEEEEEvNT_6ParamsE --------------------------
	.section	.nv.shared._ZN7cutlass13device_kernelIN5flash19enable_sm80_to_sm89INS1_16FlashAttnFwdSm80INS1_25CollectiveMainloopFwdSm80ILi8ELi1ELb1EN4cute5tupleIJNS5_1CILi128EEES8_S8_EEELi128ENS_10bfloat16_tEfNS_4arch4Sm80ELb0ELb0ELb0ELb0ELb0ELb0ELb1ELb0EEENS1_21CollectiveEpilogueFwdIS9_NS6_IJNS7_ILi1EEESF_SF_EEESA_SC_Li256ELb0ELb1ELb0ELb0EEENS1_19SingleTileSchedulerILb0ELb0ELb1ELi128EEEEEEEEEvNT_6ParamsE,"aw",@nobits
	.sectionflags	@""
	.align	16


//--------------------- .nv.global                --------------------------
	.section	.nv.global,"aw",@nobits
.nv.global:
	.type		_ZN66_INTERNAL_43f44d2a_30_flash_fwd_hdim128_bf16_sm80_cu_cf07d2ef_34364cute1_E,@object
	.size		_ZN66_INTERNAL_43f44d2a_30_flash_fwd_hdim128_bf16_sm80_cu_cf07d2ef_34364cute1_E,(_ZN66_INTERNAL_43f44d2a_30_flash_fwd_hdim128_bf16_sm80_cu_cf07d2ef_34364cuda3std3__45__cpo6cbeginE - _ZN66_INTERNAL_43f44d2a_30_flash_fwd_hdim128_bf16_sm80_cu_cf07d2ef_34364cute1_E)
_ZN66_INTERNAL_43f44d2a_30_flash_fwd_hdim128_bf16_sm80_cu_cf07d2ef_34364cute1_E:
	.zero		1
	.type		_ZN66_INTERNAL_43f44d2a_30_flash_fwd_hdim128_bf16_sm80_cu_cf07d2ef_34364cuda3std3__45__cpo6cbeginE,@object
	.size		_ZN66_INTERNAL_43f44d2a_30_flash_fwd_hdim128_bf16_sm80_cu_cf07d2ef_34364cuda3std3__45__cpo6cbeginE,(_ZN66_INTERNAL_43f44d2a_30_flash_fwd_hdim128_bf16_sm80_cu_cf07d2ef_34364cuda3std3__48in_placeE - _ZN66_INTERNAL_43f44d2a_30_flash_fwd_hdim128_bf16_sm80_cu_cf07d2ef_34364cuda3std3__45__cpo6cbeginE)
_ZN66_INTERNAL_43f44d2a_30_flash_fwd_hdim128_bf16_sm80_cu_cf07d2ef_34364cuda3std3__45__cpo6cbeginE:
	.zero		1
	.type		_ZN66_INTERNAL_43f44d2a_30_flash_fwd_hdim128_bf16_sm80_cu_cf07d2ef_34364cuda3std3__48in_placeE,@object
	.size		_ZN66_INTERNAL_43f44d2a_30_flash_fwd_hdim128_bf16_sm80_cu_cf07d2ef_34364cuda3std3__48in_placeE,(_ZN66_INTERNAL_43f44d2a_30_flash_fwd_hdim128_bf16_sm80_cu_cf07d2ef_34364cuda3std6ranges3__45__cpo9iter_moveE - _ZN66_INTERNAL_43f44d2a_30_flash_fwd_hdim128_bf16_sm80_cu_cf07d2ef_34364cuda3std3__48in_placeE)
_ZN66_INTERNAL_43f44d2a_30_flash_fwd_hdim128_bf16_sm80_cu_cf07d2ef_34364cuda3std3__48in_placeE:
	.zero		1
	.type		_ZN66_INTERNAL_43f44d2a_30_flash_fwd_hdim128_bf16_sm80_cu_cf07d2ef_34364cuda3std6ranges3__45__cpo9iter_moveE,@object
	.size		_ZN66_INTERNAL_43f44d2a_30_flash_fwd_hdim128_bf16_sm80_cu_cf07d2ef_34364cuda3std6ranges3__45__cpo9iter_moveE,(_ZN66_INTERNAL_43f44d2a_30_flash_fwd_hdim128_bf16_sm80_cu_cf07d2ef_34364cuda3std3__45__cpo5beginE - _ZN66_INTERNAL_43f44d2a_30_flash_fwd_hdim128_bf16_sm80_cu_cf07d2ef_34364cuda3std6ranges3__45__cpo9iter_moveE)
_ZN66_INTERNAL_43f44d2a_30_flash_fwd_hdim128_bf16_sm80_cu_cf07d2ef_34364cuda3std6ranges3__45__cpo9iter_moveE:
	.zero		1
	.type		_ZN66_INTERNAL_43f44d2a_30_flash_fwd_hdim128_bf16_sm80_cu_cf07d2ef_34364cuda3std3__45__cpo5beginE,@object
	.size		_ZN66_INTERNAL_43f44d2a_30_flash_fwd_hdim128_bf16_sm80_cu_cf07d2ef_34364cuda3std3__45__cpo5beginE,(_ZN66_INTERNAL_43f44d2a_30_flash_fwd_hdim128_bf16_sm80_cu_cf07d2ef_34364cuda3std3__468_GLOBAL__N__43f44d2a_30_flash_fwd_hdim128_bf16_sm80_cu_cf07d2ef_34366ignoreE - _ZN66_INTERNAL_43f44d2a_30_flash_fwd_hdim128_bf16_sm80_cu_cf07d2ef_34364cuda3std3__45__cpo5beginE)
_ZN66_INTERNAL_43f44d2a_30_flash_fwd_hdim128_bf16_sm80_cu_cf07d2ef_34364cuda3std3__45__cpo5beginE:
	.zero		1
	.type		_ZN66_INTERNAL_43f44d2a_30_flash_fwd_hdim128_bf16_sm80_cu_cf07d2ef_34364cuda3std3__468_GLOBAL__N__43f44d2a_30_flash_fwd_hdim128_bf16_sm80_cu_cf07d2ef_34366ignoreE,@object
	.size		_ZN66_INTERNAL_43f44d2a_30_flash_fwd_hdim128_bf16_sm80_cu_cf07d2ef_34364cuda3std3__468_GLOBAL__N__43f44d2a_30_flash_fwd_hdim128_bf16_sm80_cu_cf07d2ef_34366ignoreE,(_ZN66_INTERNAL_43f44d2a_30_flash_fwd_hdim128_bf16_sm80_cu_cf07d2ef_34364cute7productE - _ZN66_INTERNAL_43f44d2a_30_flash_fwd_hdim128_bf16_sm80_cu_cf07d2ef_34364cuda3std3__468_GLOBAL__N__43f44d2a_30_flash_fwd_hdim128_bf16_sm80_cu_cf07d2ef_34366ignoreE)
_ZN66_INTERNAL_43f44d2a_30_flash_fwd_hdim128_bf16_sm80_cu_cf07d2ef_34364cuda3std3__468_GLOBAL__N__43f44d2a_30_flash_fwd_hdim128_bf16_sm80_cu_cf07d2ef_34366ignoreE:
	.zero		1
	.type		_ZN66_INTERNAL_43f44d2a_30_flash_fwd_hdim128_bf16_sm80_cu_cf07d2ef_34364cute7productE,@object
	.size		_ZN66_INTERNAL_43f44d2a_30_flash_fwd_hdim128_bf16_sm80_cu_cf07d2ef_34364cute7productE,(_ZN66_INTERNAL_43f44d2a_30_flash_fwd_hdim128_bf16_sm80_cu_cf07d2ef_34364cuda3std3__45__cpo3endE - _ZN66_INTERNAL_43f44d2a_30_flash_fwd_hdim128_bf16_sm80_cu_cf07d2ef_34364cute7productE)
_ZN66_INTERNAL_43f44d2a_30_flash_fwd_hdim128_bf16_sm80_cu_cf07d2ef_34364cute7productE:
	.zero		1
	.type		_ZN66_INTERNAL_43f44d2a_30_flash_fwd_hdim128_bf16_sm80_cu_cf07d2ef_34364cuda3std3__45__cpo3endE,@object
	.size		_ZN66_INTERNAL_43f44d2a_30_flash_fwd_hdim128_bf16_sm80_cu_cf07d2ef_34364cuda3std3__45__cpo3endE,(_ZN66_INTERNAL_43f44d2a_30_flash_fwd_hdim128_bf16_sm80_cu_cf07d2ef_34364cuda3std3__419piecewise_constructE - _ZN66_INTERNAL_43f44d2a_30_flash_fwd_hdim128_bf16_sm80_cu_cf07d2ef_34364cuda3std3__45__cpo3endE)
_ZN66_INTERNAL_43f44d2a_30_flash_fwd_hdim128_bf16_sm80_cu_cf07d2ef_34364cuda3std3__45__cpo3endE:
	.zero		1
	.type		_ZN66_INTERNAL_43f44d2a_30_flash_fwd_hdim128_bf16_sm80_cu_cf07d2ef_34364cuda3std3__419piecewise_constructE,@object
	.size		_ZN66_INTERNAL_43f44d2a_30_flash_fwd_hdim128_bf16_sm80_cu_cf07d2ef_34364cuda3std3__419piecewise_constructE,(_ZN66_INTERNAL_43f44d2a_30_flash_fwd_hdim128_bf16_sm80_cu_cf07d2ef_34364cuda3std3__45__cpo4cendE - _ZN66_INTERNAL_43f44d2a_30_flash_fwd_hdim128_bf16_sm80_cu_cf07d2ef_34364cuda3std3__419piecewise_constructE)
_ZN66_INTERNAL_43f44d2a_30_flash_fwd_hdim128_bf16_sm80_cu_cf07d2ef_34364cuda3std3__419piecewise_constructE:
	.zero		1
	.type		_ZN66_INTERNAL_43f44d2a_30_flash_fwd_hdim128_bf16_sm80_cu_cf07d2ef_34364cuda3std3__45__cpo4cendE,@object
	.size		_ZN66_INTERNAL_43f44d2a_30_flash_fwd_hdim128_bf16_sm80_cu_cf07d2ef_34364cuda3std3__45__cpo4cendE,(_ZN66_INTERNAL_43f44d2a_30_flash_fwd_hdim128_bf16_sm80_cu_cf07d2ef_34364cuda3std6ranges3__45__cpo4swapE - _ZN66_INTERNAL_43f44d2a_30_flash_fwd_hdim128_bf16_sm80_cu_cf07d2ef_34364cuda3std3__45__cpo4cendE)
_ZN66_INTERNAL_43f44d2a_30_flash_fwd_hdim128_bf16_sm80_cu_cf07d2ef_34364cuda3std3__45__cpo4cendE:
	.zero		1
	.type		_ZN66_INTERNAL_43f44d2a_30_flash_fwd_hdim128_bf16_sm80_cu_cf07d2ef_34364cuda3std6ranges3__45__cpo4swapE,@object
	.size		_ZN66_INTERNAL_43f44d2a_30_flash_fwd_hdim128_bf16_sm80_cu_cf07d2ef_34364cuda3std6ranges3__45__cpo4swapE,(.L_7 - _ZN66_INTERNAL_43f44d2a_30_flash_fwd_hdim128_bf16_sm80_cu_cf07d2ef_34364cuda3std6ranges3__45__cpo4swapE)
_ZN66_INTERNAL_43f44d2a_30_flash_fwd_hdim128_bf16_sm80_cu_cf07d2ef_34364cuda3std6ranges3__45__cpo4swapE:
	.zero		1
.L_7:


//--------------------- .nv.shared._ZN7cutlass13device_kernelIN5flash19enable_sm80_to_sm89INS1_16FlashAttnFwdSm80INS1_25CollectiveMainloopFwdSm80ILi8ELi1ELb1EN4cute5tupleIJNS5_1CILi128EEES8_S8_EEELi128ENS_10bfloat16_tEfNS_4arch4Sm80ELb0ELb0ELb0ELb1ELb0ELb0ELb1ELb0EEENS1_21CollectiveEpilogueFwdIS9_NS6_IJNS7_ILi1EEESF_SF_EEESA_SC_Li256ELb1ELb1ELb0ELb0EEENS1_19SingleTileSchedulerILb1ELb0ELb1ELi128EEEEEEEEEvNT_6ParamsE --------------------------
	.section	.nv.shared._ZN7cutlass13device_kernelIN5flash19enable_sm80_to_sm89INS1_16FlashAttnFwdSm80INS1_25CollectiveMainloopFwdSm80ILi8ELi1ELb1EN4cute5tupleIJNS5_1CILi128EEES8_S8_EEELi128ENS_10bfloat16_tEfNS_4arch4Sm80ELb0ELb0ELb0ELb1ELb0ELb0ELb1ELb0EEENS1_21CollectiveEpilogueFwdIS9_NS6_IJNS7_ILi1EEESF_SF_EEESA_SC_Li256ELb1ELb1ELb0ELb0EEENS1_19SingleTileSchedulerILb1ELb0ELb1ELi128EEEEEEEEEvNT_6ParamsE,"aw",@nobits
	.sectionflags	@""
	.align	16


//--------------------- .nv.shared._ZN7cutlass13device_kernelIN5flash19enable_sm80_to_sm89INS1_16FlashAttnFwdSm80INS1_25CollectiveMainloopFwdSm80ILi8ELi1ELb1EN4cute5tupleIJNS5_1CILi128EEES8_S8_EEELi128ENS_10bfloat16_tEfNS_4arch4Sm80ELb0ELb0ELb0ELb1ELb0ELb1ELb1ELb0EEENS1_21CollectiveEpilogueFwdIS9_NS6_IJNS7_ILi1EEESF_SF_EEESA_SC_Li256ELb1ELb1ELb0ELb0EEENS1_19SingleTileSchedulerILb1ELb0ELb1ELi128EEEEEEEEEvNT_6ParamsE --------------------------
	.section	.nv.shared._ZN7cutlass13device_kernelIN5flash19enable_sm80_to_sm89INS1_16FlashAttnFwdSm80INS1_25CollectiveMainloopFwdSm80ILi8ELi1ELb1EN4cute5tupleIJNS5_1CILi128EEES8_S8_EEELi128ENS_10bfloat16_tEfNS_4arch4Sm80ELb0ELb0ELb0ELb1ELb0ELb1ELb1ELb0EEENS1_21CollectiveEpilogueFwdIS9_NS6_IJNS7_ILi1EEESF_SF_EEESA_SC_Li256ELb1ELb1ELb0ELb0EEENS1_19SingleTileSchedulerILb1ELb0ELb1ELi128EEEEEEEEEvNT_6ParamsE,"aw",@nobits
	.sectionflags	@""
	.align	16


//--------------------- .nv.shared._ZN7cutlass13device_kernelIN5flash19enable_sm80_to_sm89INS1_16FlashAttnFwdSm80INS1_25CollectiveMainloopFwdSm80ILi8ELi1ELb1EN4cute5tupleIJNS5_1CILi128EEENS7_ILi96EEES8_EEELi128ENS_10bfloat16_tEfNS_4arch4Sm80ELb0ELb1ELb0ELb0ELb0ELb0ELb1ELb0EEENS1_21CollectiveEpilogueFwdINS6_IJS8_S8_S9_EEENS6_IJNS7_ILi1EEESH_SH_EEESB_SD_Li256ELb0ELb1ELb0ELb0EEENS1_19SingleTileSchedulerILb0ELb0ELb1ELi128EEEEEEEEEvNT_6ParamsE --------------------------
	.section	.nv.shared._ZN7cutlass13device_kernelIN5flash19enable_sm80_to_sm89INS1_16FlashAttnFwdSm80INS1_25CollectiveMainloopFwdSm80ILi8ELi1ELb1EN4cute5tupleIJNS5_1CILi128EEENS7_ILi96EEES8_EEELi128ENS_10bfloat16_tEfNS_4arch4Sm80ELb0ELb1ELb0ELb0ELb0ELb0ELb1ELb0EEENS1_21CollectiveEpilogueFwdINS6_IJS8_S8_S9_EEENS6_IJNS7_ILi1EEESH_SH_EEESB_SD_Li256ELb0ELb1ELb0ELb0EEENS1_19SingleTileSchedulerILb0ELb0ELb1ELi128EEEEEEEEEvNT_6ParamsE,"aw",@nobits
	.sectionflags	@""
	.align	16


//--------------------- .nv.shared._ZN7cutlass13device_kernelIN5flash19enable_sm80_to_sm89INS1_16FlashAttnFwdSm80INS1_25CollectiveMainloopFwdSm80ILi8ELi1ELb1EN4cute5tupleIJNS5_1CILi128EEENS7_ILi96EEES8_EEELi128ENS_10bfloat16_tEfNS_4arch4Sm80ELb0ELb1ELb0ELb1ELb0ELb0ELb1ELb0EEENS1_21CollectiveEpilogueFwdINS6_IJS8_S8_S9_EEENS6_IJNS7_ILi1EEESH_SH_EEESB_SD_Li256ELb1ELb1ELb0ELb0EEENS1_19SingleTileSchedulerILb1ELb0ELb1ELi128EEEEEEEEEvNT_6ParamsE --------------------------
	.section	.nv.shared._ZN7cutlass13device_kernelIN5flash19enable_sm80_to_sm89INS1_16FlashAttnFwdSm80INS1_25CollectiveMainloopFwdSm80ILi8ELi1ELb1EN4cute5tupleIJNS5_1CILi128EEENS7_ILi96EEES8_EEELi128ENS_10bfloat16_tEfNS_4arch4Sm80ELb0ELb1ELb0ELb1ELb0ELb0ELb1ELb0EEENS1_21CollectiveEpilogueFwdINS6_IJS8_S8_S9_EEENS6_IJNS7_ILi1EEESH_SH_EEESB_SD_Li256ELb1ELb1ELb0ELb0EEENS1_19SingleTileSchedulerILb1ELb0ELb1ELi128EEEEEEEEEvNT_6ParamsE,"aw",@nobits
	.sectionflags	@""
	.align	16


//--------------------- .nv.shared._ZN7cutlass13device_kernelIN5flash19enable_sm80_to_sm89INS1_16FlashAttnFwdSm80INS1_25CollectiveMainloopFwdSm80ILi8ELi1ELb1EN4cute5tupleIJNS5_1CILi128EEENS7_ILi96EEES8_EEELi128ENS_10bfloat16_tEfNS_4arch4Sm80ELb0ELb1ELb0ELb1ELb0ELb1ELb1ELb0EEENS1_21CollectiveEpilogueFwdINS6_IJS8_S8_S9_EEENS6_IJNS7_ILi1EEESH_SH_EEESB_SD_Li256ELb1ELb1ELb0ELb0EEENS1_19SingleTileSchedulerILb1ELb0ELb1ELi128EEEEEEEEEvNT_6ParamsE --------------------------
	.section	.nv.shared._ZN7cutlass13device_kernelIN5flash19enable_sm80_to_sm89INS1_16FlashAttnFwdSm80INS1_25CollectiveMainloopFwdSm80ILi8ELi1ELb1EN4cute5tupleIJNS5_1CILi128EEENS7_ILi96EEES8_EEELi128ENS_10bfloat16_tEfNS_4arch4Sm80ELb0ELb1ELb0ELb1ELb0ELb1ELb1ELb0EEENS1_21CollectiveEpilogueFwdINS6_IJS8_S8_S9_EEENS6_IJNS7_ILi1EEESH_SH_EEESB_SD_Li256ELb1ELb1ELb0ELb0EEENS1_19SingleTileSchedulerILb1ELb0ELb1ELi128EEEEEEEEEvNT_6ParamsE,"aw",@nobits
	.sectionflags	@""
	.align	16


//--------------------- .nv.shared._ZN7cutlass13device_kernelIN5flash19enable_sm80_to_sm89INS1_16FlashAttnFwdSm80INS1_25CollectiveMainloopFwdSm80ILi8ELi1ELb1EN4cute5tupleIJNS5_1CILi128EEES8_S8_EEELi128ENS_10bfloat16_tEfNS_4arch4Sm80ELb1ELb0ELb0ELb0ELb0ELb0ELb1ELb0EEENS1_21CollectiveEpilogueFwdIS9_NS6_IJNS7_ILi1EEESF_SF_EEESA_SC_Li256ELb0ELb1ELb0ELb0EEENS1_30DynamicPersistentTileSchedulerILi256ELi256ELb0ELb1ELb0EEEEEEEEEvNT_6ParamsE --------------------------
	.section	.nv.shared._ZN7cutlass13device_kernelIN5flash19enable_sm80_to_sm89INS1_16FlashAttnFwdSm80INS1_25CollectiveMainloopFwdSm80ILi8ELi1ELb1EN4cute5tupleIJNS5_1CILi128EEES8_S8_EEELi128ENS_10bfloat16_tEfNS_4arch4Sm80ELb1ELb0ELb0ELb0ELb0ELb0ELb1ELb0EEENS1_21CollectiveEpilogueFwdIS9_NS6_IJNS7_ILi1EEESF_SF_EEESA_SC_Li256ELb0ELb1ELb0ELb0EEENS1_30DynamicPersistentTileSchedulerILi256ELi256ELb0ELb1ELb0EEEEEEEEEvNT_6ParamsE,"aw",@nobits
	.sectionflags	@""
	.align	16


//--------------------- .nv.shared._ZN7cutlass13device_kernelIN5flash19enable_sm80_to_sm89INS1_16FlashAttnFwdSm80INS1_25CollectiveMainloopFwdSm80ILi8ELi1ELb1EN4cute5tupleIJNS5_1CILi128EEES8_S8_EEELi128ENS_10bfloat16_tEfNS_4arch4Sm80ELb1ELb0ELb0ELb1ELb0ELb0ELb1ELb0EEENS1_21CollectiveEpilogueFwdIS9_NS6_IJNS7_ILi1EEESF_SF_EEESA_SC_Li256ELb1ELb1ELb0ELb0EEENS1_19SingleTileSchedulerILb1ELb0ELb1ELi128EEEEEEEEEvNT_6ParamsE --------------------------
	.section	.nv.shared._ZN7cutlass13device_kernelIN5flash19enable_sm80_to_sm89INS1_16FlashAttnFwdSm80INS1_25CollectiveMainloopFwdSm80ILi8ELi1ELb1EN4cute5tupleIJNS5_1CILi128EEES8_S8_EEELi128ENS_10bfloat16_tEfNS_4arch4Sm80ELb1ELb0ELb0ELb1ELb0ELb0ELb1ELb0EEENS1_21CollectiveEpilogueFwdIS9_NS6_IJNS7_ILi1EEESF_SF_EEESA_SC_Li256ELb1ELb1ELb0ELb0EEENS1_19SingleTileSchedulerILb1ELb0ELb1ELi128EEEEEEEEEvNT_6ParamsE,"aw",@nobits
	.sectionflags	@""
	.align	16


//--------------------- .nv.shared._ZN7cutlass13device_kernelIN5flash19enable_sm80_to_sm89INS1_16FlashAttnFwdSm80INS1_25CollectiveMainloopFwdSm80ILi8ELi1ELb1EN4cute5tupleIJNS5_1CILi128EEES8_S8_EEELi128ENS_10bfloat16_tEfNS_4arch4Sm80ELb1ELb0ELb0ELb1ELb0ELb1ELb1ELb0EEENS1_21CollectiveEpilogueFwdIS9_NS6_IJNS7_ILi1EEESF_SF_EEESA_SC_Li256ELb1ELb1ELb0ELb0EEENS1_19SingleTileSchedulerILb1ELb0ELb1ELi128EEEEEEEEEvNT_6ParamsE --------------------------
	.section	.nv.shared._ZN7cutlass13device_kernelIN5flash19enable_sm80_to_sm89INS1_16FlashAttnFwdSm80INS1_25CollectiveMainloopFwdSm80ILi8ELi1ELb1EN4cute5tupleIJNS5_1CILi128EEES8_S8_EEELi128ENS_10bfloat16_tEfNS_4arch4Sm80ELb1ELb0ELb0ELb1ELb0ELb1ELb1ELb0EEENS1_21CollectiveEpilogueFwdIS9_NS6_IJNS7_ILi1EEESF_SF_EEESA_SC_Li256ELb1ELb1ELb0ELb0EEENS1_19SingleTileSchedulerILb1ELb0ELb1ELi128EEEEEEEEEvNT_6ParamsE,"aw",@nobits
	.sectionflags	@""
	.align	16


//--------------------- .nv.shared._ZN7cutlass13device_kernelIN5flash19enable_sm80_to_sm89INS1_16FlashAttnFwdSm80INS1_25CollectiveMainloopFwdSm80ILi4ELi1ELb0EN4cute5tupleIJNS5_1CILi128EEENS7_ILi64EEES8_EEELi128ENS_10bfloat16_tEfNS_4arch4Sm80ELb0ELb0ELb0ELb0ELb0ELb0ELb1ELb0EEENS1_21CollectiveEpilogueFwdINS6_IJS8_S8_S9_EEENS6_IJNS7_ILi1EEESH_SH_EEESB_SD_Li128ELb0ELb1ELb0ELb0EEENS1_19SingleTileSchedulerILb0ELb0ELb1ELi128EEEEEEEEEvNT_6ParamsE --------------------------
	.section	.nv.shared._ZN7cutlass13device_kernelIN5flash19enable_sm80_to_sm89INS1_16FlashAttnFwdSm80INS1_25CollectiveMainloopFwdSm80ILi4ELi1ELb0EN4cute5tupleIJNS5_1CILi128EEENS7_ILi64EEES8_EEELi128ENS_10bfloat16_tEfNS_4arch4Sm80ELb0ELb0ELb0ELb0ELb0ELb0ELb1ELb0EEENS1_21CollectiveEpilogueFwdINS6_IJS8_S8_S9_EEENS6_IJNS7_ILi1EEESH_SH_EEESB_SD_Li128ELb0ELb1ELb0ELb0EEENS1_19SingleTileSchedulerILb0ELb0ELb1ELi128EEEEEEEEEvNT_6ParamsE,"aw",@nobits
	.sectionflags	@""
	.align	16


//--------------------- .nv.shared._ZN7cutlass13device_kernelIN5flash19enable_sm80_to_sm89INS1_16FlashAttnFwdSm80INS1_25CollectiveMainloopFwdSm80ILi4ELi1ELb0EN4cute5tupleIJNS5_1CILi128EEENS7_ILi64EEES8_EEELi128ENS_10bfloat16_tEfNS_4arch4Sm80ELb0ELb0ELb0ELb1ELb0ELb0ELb1ELb0EEENS1_21CollectiveEpilogueFwdINS6_IJS8_S8_S9_EEENS6_IJNS7_ILi1EEESH_SH_EEESB_SD_Li128ELb1ELb1ELb0ELb0EEENS1_19SingleTileSchedulerILb1ELb0ELb1ELi128EEEEEEEEEvNT_6ParamsE --------------------------
	.section	.nv.shared._ZN7cutlass13device_kernelIN5flash19enable_sm80_to_sm89INS1_16FlashAttnFwdSm80INS1_25CollectiveMainloopFwdSm80ILi4ELi1ELb0EN4cute5tupleIJNS5_1CILi128EEENS7_ILi64EEES8_EEELi128ENS_10bfloat16_tEfNS_4arch4Sm80ELb0ELb0ELb0ELb1ELb0ELb0ELb1ELb0EEENS1_21CollectiveEpilogueFwdINS6_IJS8_S8_S9_EEENS6_IJNS7_ILi1EEESH_SH_EEESB_SD_Li128ELb1ELb1ELb0ELb0EEENS1_19SingleTileSchedulerILb1ELb0ELb1ELi128EEEEEEEEEvNT_6ParamsE,"aw",@nobits
	.sectionflags	@""
	.align	16


//--------------------- .nv.shared._ZN7cutlass13device_kernelIN5flash19enable_sm80_to_sm89INS1_16FlashAttnFwdSm80INS1_25CollectiveMainloopFwdSm80ILi4ELi1ELb0EN4cute5tupleIJNS5_1CILi128EEENS7_ILi64EEES8_EEELi128ENS_10bfloat16_tEfNS_4arch4Sm80ELb0ELb0ELb0ELb1ELb0ELb1ELb1ELb0EEENS1_21CollectiveEpilogueFwdINS6_IJS8_S8_S9_EEENS6_IJNS7_ILi1EEESH_SH_EEESB_SD_Li128ELb1ELb1ELb0ELb0EEENS1_19SingleTileSchedulerILb1ELb0ELb1ELi128EEEEEEEEEvNT_6ParamsE --------------------------
	.section	.nv.shared._ZN7cutlass13device_kernelIN5flash19enable_sm80_to_sm89INS1_16FlashAttnFwdSm80INS1_25CollectiveMainloopFwdSm80ILi4ELi1ELb0EN4cute5tupleIJNS5_1CILi128EEENS7_ILi64EEES8_EEELi128ENS_10bfloat16_tEfNS_4arch4Sm80ELb0ELb0ELb0ELb1ELb0ELb1ELb1ELb0EEENS1_21CollectiveEpilogueFwdINS6_IJS8_S8_S9_EEENS6_IJNS7_ILi1EEESH_SH_EEESB_SD_Li128ELb1ELb1ELb0ELb0EEENS1_19SingleTileSchedulerILb1ELb0ELb1ELi128EEEEEEEEEvNT_6ParamsE,"aw",@nobits
	.sectionflags	@""
	.align	16


//--------------------- .nv.shared._ZN7cutlass13device_kernelIN5flash19enable_sm80_to_sm89INS1_16FlashAttnFwdSm80INS1_25CollectiveMainloopFwdSm80ILi4ELi1ELb0EN4cute5tupleIJNS5_1CILi128EEENS7_ILi48EEES8_EEELi128ENS_10bfloat16_tEfNS_4arch4Sm80ELb0ELb1ELb0ELb0ELb0ELb0ELb1ELb0EEENS1_21CollectiveEpilogueFwdINS6_IJS8_S8_S9_EEENS6_IJNS7_ILi1EEESH_SH_EEESB_SD_Li128ELb0ELb1ELb0ELb0EEENS1_19SingleTileSchedulerILb0ELb0ELb1ELi128EEEEEEEEEvNT_6ParamsE --------------------------
	.section	.nv.shared._ZN7cutlass13device_kernelIN5flash19enable_sm80_to_sm89INS1_16FlashAttnFwdSm80INS1_25CollectiveMainloopFwdSm80ILi4ELi1ELb0EN4cute5tupleIJNS5_1CILi128EEENS7_ILi48EEES8_EEELi128ENS_10bfloat16_tEfNS_4arch4Sm80ELb0ELb1ELb0ELb0ELb0ELb0ELb1ELb0EEENS1_21CollectiveEpilogueFwdINS6_IJS8_S8_S9_EEENS6_IJNS7_ILi1EEESH_SH_EEESB_SD_Li128ELb0ELb1ELb0ELb0EEENS1_19SingleTileSchedulerILb0ELb0ELb1ELi128EEEEEEEEEvNT_6ParamsE,"aw",@nobits
	.sectionflags	@""
	.align	16


//--------------------- .nv.shared._ZN7cutlass13device_kernelIN5flash19enable_sm80_to_sm89INS1_16FlashAttnFwdSm80INS1_25CollectiveMainloopFwdSm80ILi4ELi1ELb0EN4cute5tupleIJNS5_1CILi128EEENS7_ILi48EEES8_EEELi128ENS_10bfloat16_tEfNS_4arch4Sm80ELb0ELb1ELb0ELb1ELb0ELb0ELb1ELb0EEENS1_21CollectiveEpilogueFwdINS6_IJS8_S8_S9_EEENS6_IJNS7_ILi1EEESH_SH_EEESB_SD_Li128ELb1ELb1ELb0ELb0EEENS1_19SingleTileSchedulerILb1ELb0ELb1ELi128EEEEEEEEEvNT_6ParamsE --------------------------
	.section	.nv.shared._ZN7cutlass13device_kernelIN5flash19enable_sm80_to_sm89INS1_16FlashAttnFwdSm80INS1_25CollectiveMainloopFwdSm80ILi4ELi1ELb0EN4cute5tupleIJNS5_1CILi128EEENS7_ILi48EEES8_EEELi128ENS_10bfloat16_tEfNS_4arch4Sm80ELb0ELb1ELb0ELb1ELb0ELb0ELb1ELb0EEENS1_21CollectiveEpilogueFwdINS6_IJS8_S8_S9_EEENS6_IJNS7_ILi1EEESH_SH_EEESB_SD_Li128ELb1ELb1ELb0ELb0EEENS1_19SingleTileSchedulerILb1ELb0ELb1ELi128EEEEEEEEEvNT_6ParamsE,"aw",@nobits
	.sectionflags	@""
	.align	16


//--------------------- .nv.shared._ZN7cutlass13device_kernelIN5flash19enable_sm80_to_sm89INS1_16FlashAttnFwdSm80INS1_25CollectiveMainloopFwdSm80ILi4ELi1ELb0EN4cute5tupleIJNS5_1CILi128EEENS7_ILi48EEES8_EEELi128ENS_10bfloat16_tEfNS_4arch4Sm80ELb0ELb1ELb0ELb1ELb0ELb1ELb1ELb0EEENS1_21CollectiveEpilogueFwdINS6_IJS8_S8_S9_EEENS6_IJNS7_ILi1EEESH_SH_EEESB_SD_Li128ELb1ELb1ELb0ELb0EEENS1_19SingleTileSchedulerILb1ELb0ELb1ELi128EEEEEEEEEvNT_6ParamsE --------------------------
	.section	.nv.shared._ZN7cutlass13device_kernelIN5flash19enable_sm80_to_sm89INS1_16FlashAttnFwdSm80INS1_25CollectiveMainloopFwdSm80ILi4ELi1ELb0EN4cute5tupleIJNS5_1CILi128EEENS7_ILi48EEES8_EEELi128ENS_10bfloat16_tEfNS_4arch4Sm80ELb0ELb1ELb0ELb1ELb0ELb1ELb1ELb0EEENS1_21CollectiveEpilogueFwdINS6_IJS8_S8_S9_EEENS6_IJNS7_ILi1EEESH_SH_EEESB_SD_Li128ELb1ELb1ELb0ELb0EEENS1_19SingleTileSchedulerILb1ELb0ELb1ELi128EEEEEEEEEvNT_6ParamsE,"aw",@nobits
	.sectionflags	@""
	.align	16


//--------------------- .nv.shared._ZN7cutlass13device_kernelIN5flash19enable_sm80_to_sm89INS1_16FlashAttnFwdSm80INS1_25CollectiveMainloopFwdSm80ILi4ELi1ELb0EN4cute5tupleIJNS5_1CILi128EEENS7_ILi64EEES8_EEELi128ENS_10bfloat16_tEfNS_4arch4Sm80ELb1ELb0ELb0ELb0ELb0ELb0ELb1ELb0EEENS1_21CollectiveEpilogueFwdINS6_IJS8_S8_S9_EEENS6_IJNS7_ILi1EEESH_SH_EEESB_SD_Li128ELb0ELb1ELb0ELb0EEENS1_30DynamicPersistentTileSchedulerILi128ELi128ELb0ELb1ELb0EEEEEEEEEvNT_6ParamsE --------------------------
	.section	.nv.shared._ZN7cutlass13device_kernelIN5flash19enable_sm80_to_sm89INS1_16FlashAttnFwdSm80INS1_25CollectiveMainloopFwdSm80ILi4ELi1ELb0EN4cute5tupleIJNS5_1CILi128EEENS7_ILi64EEES8_EEELi128ENS_10bfloat16_tEfNS_4arch4Sm80ELb1ELb0ELb0ELb0ELb0ELb0ELb1ELb0EEENS1_21CollectiveEpilogueFwdINS6_IJS8_S8_S9_EEENS6_IJNS7_ILi1EEESH_SH_EEESB_SD_Li128ELb0ELb1ELb0ELb0EEENS1_30DynamicPersistentTileSchedulerILi128ELi128ELb0ELb1ELb0EEEEEEEEEvNT_6ParamsE,"aw",@nobits
	.sectionflags	@""
	.align	16


//--------------------- .nv.shared._ZN7cutlass13device_kernelIN5flash19enable_sm80_to_sm89INS1_16FlashAttnFwdSm80INS1_25CollectiveMainloopFwdSm80ILi4ELi1ELb0EN4cute5tupleIJNS5_1CILi128EEENS7_ILi64EEES8_EEELi128ENS_10bfloat16_tEfNS_4arch4Sm80ELb1ELb0ELb0ELb1ELb0ELb0ELb1ELb0EEENS1_21CollectiveEpilogueFwdINS6_IJS8_S8_S9_EEENS6_IJNS7_ILi1EEESH_SH_EEESB_SD_Li128ELb1ELb1ELb0ELb0EEENS1_19SingleTileSchedulerILb1ELb0ELb1ELi128EEEEEEEEEvNT_6ParamsE --------------------------
	.section	.nv.shared._ZN7cutlass13device_kernelIN5flash19enable_sm80_to_sm89INS1_16FlashAttnFwdSm80INS1_25CollectiveMainloopFwdSm80ILi4ELi1ELb0EN4cute5tupleIJNS5_1CILi128EEENS7_ILi64EEES8_EEELi128ENS_10bfloat16_tEfNS_4arch4Sm80ELb1ELb0ELb0ELb1ELb0ELb0ELb1ELb0EEENS1_21CollectiveEpilogueFwdINS6_IJS8_S8_S9_EEENS6_IJNS7_ILi1EEESH_SH_EEESB_SD_Li128ELb1ELb1ELb0ELb0EEENS1_19SingleTileSchedulerILb1ELb0ELb1ELi128EEEEEEEEEvNT_6ParamsE,"aw",@nobits
	.sectionflags	@""
	.align	16


//--------------------- .nv.shared._ZN7cutlass13device_kernelIN5flash19enable_sm80_to_sm89INS1_16FlashAttnFwdSm80INS1_25CollectiveMainloopFwdSm80ILi4ELi1ELb0EN4cute5tupleIJNS5_1CILi128EEENS7_ILi64EEES8_EEELi128ENS_10bfloat16_tEfNS_4arch4Sm80ELb1ELb0ELb0ELb1ELb0ELb1ELb1ELb0EEENS1_21CollectiveEpilogueFwdINS6_IJS8_S8_S9_EEENS6_IJNS7_ILi1EEESH_SH_EEESB_SD_Li128ELb1ELb1ELb0ELb0EEENS1_19SingleTileSchedulerILb1ELb0ELb1ELi128EEEEEEEEEvNT_6ParamsE --------------------------
	.section	.nv.shared._ZN7cutlass13device_kernelIN5flash19enable_sm80_to_sm89INS1_16FlashAttnFwdSm80INS1_25CollectiveMainloopFwdSm80ILi4ELi1ELb0EN4cute5tupleIJNS5_1CILi128EEENS7_ILi64EEES8_EEELi128ENS_10bfloat16_tEfNS_4arch4Sm80ELb1ELb0ELb0ELb1ELb0ELb1ELb1ELb0EEENS1_21CollectiveEpilogueFwdINS6_IJS8_S8_S9_EEENS6_IJNS7_ILi1EEESH_SH_EEESB_SD_Li128ELb1ELb1ELb0ELb0EEENS1_19SingleTileSchedulerILb1ELb0ELb1ELi128EEEEEEEEEvNT_6ParamsE,"aw",@nobits
	.sectionflags	@""
	.align	16
